	.target	sm_90a

	.elftype	@"ET_EXEC"


//--------------------- .note.nv.tkinfo           --------------------------
	.section	.note.nv.tkinfo,"",@"SHT_NOTE"
	.sectionflags	@"SHF_NOTE_NV_TKINFO"
	.tkinfo
        /*0018*/ 	.word	0x00000002
        /*0030*/ 	.string	""
        /*0030*/ 	.string	"ptxas"
        /*0030*/ 	.string	"Cuda compilation tools, release 13.0, V13.0.88"
        /*0030*/ 	.string	"Build cuda_13.0.r13.0/compiler.36424714_0"
        /*0030*/ 	.string	"-arch sm_90a -m 64 "



//--------------------- .note.nv.cuinfo           --------------------------
	.section	.note.nv.cuinfo,"",@"SHT_NOTE"
	.sectionflags	@"SHF_NOTE_NV_CUINFO"
        /*0018*/ 	.short	0x0002
        /*001a*/ 	.short	0x005a
        /*001c*/ 	.short	0x0082
	.zero		2


//--------------------- .nv.info                  --------------------------
	.section	.nv.info,"",@"SHT_CUDA_INFO"
	.align	4


	//----- nvinfo : EIATTR_REGCOUNT
	.align		4
        /*0000*/ 	.byte	0x04, 0x2f
        /*0002*/ 	.short	(.L_12 - .L_11)
	.align		4
.L_11:
        /*0004*/ 	.word	index@(_ZN5flash16flash_fwd_kernelI23Flash_fwd_kernel_traitsILi128ELi128ELi32ELi4ELb0ELb0EN7cutlass10bfloat16_tE19Flash_kernel_traitsILi128ELi128ELi32ELi4ES3_EELb0ELb1ELb0ELb1ELb0ELb0ELb1ELb0EEEvNS_16Flash_fwd_paramsE)
        /*0008*/ 	.word	0x000000ff


	//----- nvinfo : EIATTR_FRAME_SIZE
	.align		4
.L_12:
        /*000c*/ 	.byte	0x04, 0x11
        /*000e*/ 	.short	(.L_14 - .L_13)
	.align		4
.L_13:
        /*0010*/ 	.word	index@(_ZN5flash16flash_fwd_kernelI23Flash_fwd_kernel_traitsILi128ELi128ELi32ELi4ELb0ELb0EN7cutlass10bfloat16_tE19Flash_kernel_traitsILi128ELi128ELi32ELi4ES3_EELb0ELb1ELb0ELb1ELb0ELb0ELb1ELb0EEEvNS_16Flash_fwd_paramsE)
        /*0014*/ 	.word	0x00000000


	//----- nvinfo : EIATTR_REGCOUNT
	.align		4
.L_14:
        /*0018*/ 	.byte	0x04, 0x2f
        /*001a*/ 	.short	(.L_16 - .L_15)
	.align		4
.L_15:
        /*001c*/ 	.word	index@(_ZN5flash16flash_fwd_kernelI23Flash_fwd_kernel_traitsILi128ELi128ELi32ELi4ELb0ELb0EN7cutlass10bfloat16_tE19Flash_kernel_traitsILi128ELi128ELi32ELi4ES3_EELb1ELb1ELb0ELb1ELb0ELb0ELb0ELb1EEEvNS_16Flash_fwd_paramsE)
        /*0020*/ 	.word	0x000000ff


	//----- nvinfo : EIATTR_FRAME_SIZE
	.align		4
.L_16:
        /*0024*/ 	.byte	0x04, 0x11
        /*0026*/ 	.short	(.L_18 - .L_17)
	.align		4
.L_17:
        /*0028*/ 	.word	index@(_ZN5flash16flash_fwd_kernelI23Flash_fwd_kernel_traitsILi128ELi128ELi32ELi4ELb0ELb0EN7cutlass10bfloat16_tE19Flash_kernel_traitsILi128ELi128ELi32ELi4ES3_EELb1ELb1ELb0ELb1ELb0ELb0ELb0ELb1EEEvNS_16Flash_fwd_paramsE)
        /*002c*/ 	.word	0x00000128


	//----- nvinfo : EIATTR_REGCOUNT
	.align		4
.L_18:
        /*0030*/ 	.byte	0x04, 0x2f
        /*0032*/ 	.short	(.L_20 - .L_19)
	.align		4
.L_19:
        /*0034*/ 	.word	index@(_ZN5flash16flash_fwd_kernelI23Flash_fwd_kernel_traitsILi128ELi128ELi32ELi4ELb0ELb0EN7cutlass10bfloat16_tE19Flash_kernel_traitsILi128ELi128ELi32ELi4ES3_EELb0ELb1ELb0ELb0ELb0ELb0ELb1ELb0EEEvNS_16Flash_fwd_paramsE)
        /*0038*/ 	.word	0x000000ff


	//----- nvinfo : EIATTR_FRAME_SIZE
	.align		4
.L_20:
        /*003c*/ 	.byte	0x04, 0x11
        /*003e*/ 	.short	(.L_22 - .L_21)
	.align		4
.L_21:
        /*0040*/ 	.word	index@(_ZN5flash16flash_fwd_kernelI23Flash_fwd_kernel_traitsILi128ELi128ELi32ELi4ELb0ELb0EN7cutlass10bfloat16_tE19Flash_kernel_traitsILi128ELi128ELi32ELi4ES3_EELb0ELb1ELb0ELb0ELb0ELb0ELb1ELb0EEEvNS_16Flash_fwd_paramsE)
        /*0044*/ 	.word	0x00000000


	//----- nvinfo : EIATTR_REGCOUNT
	.align		4
.L_22:
        /*0048*/ 	.byte	0x04, 0x2f
        /*004a*/ 	.short	(.L_24 - .L_23)
	.align		4
.L_23:
        /*004c*/ 	.word	index@(_ZN5flash16flash_fwd_kernelI23Flash_fwd_kernel_traitsILi128ELi128ELi32ELi4ELb0ELb0EN7cutlass10bfloat16_tE19Flash_kernel_traitsILi128ELi128ELi32ELi4ES3_EELb1ELb1ELb0ELb0ELb0ELb0ELb0ELb1EEEvNS_16Flash_fwd_paramsE)
        /*0050*/ 	.word	0x000000ff


	//----- nvinfo : EIATTR_FRAME_SIZE
	.align		4
.L_24:
        /*0054*/ 	.byte	0x04, 0x11
        /*0056*/ 	.short	(.L_26 - .L_25)
	.align		4
.L_25:
        /*0058*/ 	.word	index@(_ZN5flash16flash_fwd_kernelI23Flash_fwd_kernel_traitsILi128ELi128ELi32ELi4ELb0ELb0EN7cutlass10bfloat16_tE19Flash_kernel_traitsILi128ELi128ELi32ELi4ES3_EELb1ELb1ELb0ELb0ELb0ELb0ELb0ELb1EEEvNS_16Flash_fwd_paramsE)
        /*005c*/ 	.word	0x00000140


	//----- nvinfo : EIATTR_REGCOUNT
	.align		4
.L_26:
        /*0060*/ 	.byte	0x04, 0x2f
        /*0062*/ 	.short	(.L_28 - .L_27)
	.align		4
.L_27:
        /*0064*/ 	.word	index@(_ZN5flash16flash_fwd_kernelI23Flash_fwd_kernel_traitsILi128ELi128ELi32ELi4ELb0ELb0EN7cutlass10bfloat16_tE19Flash_kernel_traitsILi128ELi128ELi32ELi4ES3_EELb1ELb1ELb0ELb1ELb0ELb0ELb0ELb0EEEvNS_16Flash_fwd_paramsE)
        /*0068*/ 	.word	0x000000ff


	//----- nvinfo : EIATTR_FRAME_SIZE
	.align		4
.L_28:
        /*006c*/ 	.byte	0x04, 0x11
        /*006e*/ 	.short	(.L_30 - .L_29)
	.align		4
.L_29:
        /*0070*/ 	.word	index@(_ZN5flash16flash_fwd_kernelI23Flash_fwd_kernel_traitsILi128ELi128ELi32ELi4ELb0ELb0EN7cutlass10bfloat16_tE19Flash_kernel_traitsILi128ELi128ELi32ELi4ES3_EELb1ELb1ELb0ELb1ELb0ELb0ELb0ELb0EEEvNS_16Flash_fwd_paramsE)
        /*0074*/ 	.word	0x00000048


	//----- nvinfo : EIATTR_REGCOUNT
	.align		4
.L_30:
        /*0078*/ 	.byte	0x04, 0x2f
        /*007a*/ 	.short	(.L_32 - .L_31)
	.align		4
.L_31:
        /*007c*/ 	.word	index@(_ZN5flash16flash_fwd_kernelI23Flash_fwd_kernel_traitsILi128ELi128ELi32ELi4ELb0ELb0EN7cutlass10bfloat16_tE19Flash_kernel_traitsILi128ELi128ELi32ELi4ES3_EELb0ELb1ELb0ELb0ELb0ELb1ELb1ELb0EEEvNS_16Flash_fwd_paramsE)
        /*0080*/ 	.word	0x000000ff


	//----- nvinfo : EIATTR_FRAME_SIZE
	.align		4
.L_32:
        /*0084*/ 	.byte	0x04, 0x11
        /*0086*/ 	.short	(.L_34 - .L_33)
	.align		4
.L_33:
        /*0088*/ 	.word	index@(_ZN5flash16flash_fwd_kernelI23Flash_fwd_kernel_traitsILi128ELi128ELi32ELi4ELb0ELb0EN7cutlass10bfloat16_tE19Flash_kernel_traitsILi128ELi128ELi32ELi4ES3_EELb0ELb1ELb0ELb0ELb0ELb1ELb1ELb0EEEvNS_16Flash_fwd_paramsE)
        /*008c*/ 	.word	0x00000000


	//----- nvinfo : EIATTR_REGCOUNT
	.align		4
.L_34:
        /*0090*/ 	.byte	0x04, 0x2f
        /*0092*/ 	.short	(.L_36 - .L_35)
	.align		4
.L_35:
        /*0094*/ 	.word	index@(_ZN5flash16flash_fwd_kernelI23Flash_fwd_kernel_traitsILi128ELi128ELi32ELi4ELb0ELb0EN7cutlass10bfloat16_tE19Flash_kernel_traitsILi128ELi128ELi32ELi4ES3_EELb1ELb1ELb0ELb0ELb0ELb1ELb0ELb0EEEvNS_16Flash_fwd_paramsE)
        /*0098*/ 	.word	0x000000ff


	//----- nvinfo : EIATTR_FRAME_SIZE
	.align		4
.L_36:
        /*009c*/ 	.byte	0x04, 0x11
        /*009e*/ 	.short	(.L_38 - .L_37)
	.align		4
.L_37:
        /*00a0*/ 	.word	index@(_ZN5flash16flash_fwd_kernelI23Flash_fwd_kernel_traitsILi128ELi128ELi32ELi4ELb0ELb0EN7cutlass10bfloat16_tE19Flash_kernel_traitsILi128ELi128ELi32ELi4ES3_EELb1ELb1ELb0ELb0ELb0ELb1ELb0ELb0EEEvNS_16Flash_fwd_paramsE)
        /*00a4*/ 	.word	0x00000070


	//----- nvinfo : EIATTR_REGCOUNT
	.align		4
.L_38:
        /*00a8*/ 	.byte	0x04, 0x2f
        /*00aa*/ 	.short	(.L_40 - .L_39)
	.align		4
.L_39:
        /*00ac*/ 	.word	index@(_ZN5flash16flash_fwd_kernelI23Flash_fwd_kernel_traitsILi128ELi128ELi32ELi4ELb0ELb0EN7cutlass10bfloat16_tE19Flash_kernel_traitsILi128ELi128ELi32ELi4ES3_EELb0ELb1ELb0ELb0ELb1ELb1ELb1ELb0EEEvNS_16Flash_fwd_paramsE)
        /*00b0*/ 	.word	0x000000ff


	//----- nvinfo : EIATTR_FRAME_SIZE
	.align		4
.L_40:
        /*00b4*/ 	.byte	0x04, 0x11
        /*00b6*/ 	.short	(.L_42 - .L_41)
	.align		4
.L_41:
        /*00b8*/ 	.word	index@(_ZN5flash16flash_fwd_kernelI23Flash_fwd_kernel_traitsILi128ELi128ELi32ELi4ELb0ELb0EN7cutlass10bfloat16_tE19Flash_kernel_traitsILi128ELi128ELi32ELi4ES3_EELb0ELb1ELb0ELb0ELb1ELb1ELb1ELb0EEEvNS_16Flash_fwd_paramsE)
        /*00bc*/ 	.word	0x00000018


	//----- nvinfo : EIATTR_REGCOUNT
	.align		4
.L_42:
        /*00c0*/ 	.byte	0x04, 0x2f
        /*00c2*/ 	.short	(.L_44 - .L_43)
	.align		4
.L_43:
        /*00c4*/ 	.word	index@(_ZN5flash16flash_fwd_kernelI23Flash_fwd_kernel_traitsILi128ELi128ELi32ELi4ELb0ELb0EN7cutlass10bfloat16_tE19Flash_kernel_traitsILi128ELi128ELi32ELi4ES3_EELb1ELb1ELb0ELb0ELb1ELb1ELb0ELb0EEEvNS_16Flash_fwd_paramsE)
        /*00c8*/ 	.word	0x000000ff


	//----- nvinfo : EIATTR_FRAME_SIZE
	.align		4
.L_44:
        /*00cc*/ 	.byte	0x04, 0x11
        /*00ce*/ 	.short	(.L_46 - .L_45)
	.align		4
.L_45:
        /*00d0*/ 	.word	index@(_ZN5flash16flash_fwd_kernelI23Flash_fwd_kernel_traitsILi128ELi128ELi32ELi4ELb0ELb0EN7cutlass10bfloat16_tE19Flash_kernel_traitsILi128ELi128ELi32ELi4ES3_EELb1ELb1ELb0ELb0ELb1ELb1ELb0ELb0EEEvNS_16Flash_fwd_paramsE)
        /*00d4*/ 	.word	0x00000058


	//----- nvinfo : EIATTR_REGCOUNT
	.align		4
.L_46:
        /*00d8*/ 	.byte	0x04, 0x2f
        /*00da*/ 	.short	(.L_48 - .L_47)
	.align		4
.L_47:
        /*00dc*/ 	.word	index@(_ZN5flash16flash_fwd_kernelI23Flash_fwd_kernel_traitsILi128ELi128ELi32ELi4ELb0ELb0EN7cutlass10bfloat16_tE19Flash_kernel_traitsILi128ELi128ELi32ELi4ES3_EELb1ELb1ELb0ELb0ELb0ELb0ELb0ELb0EEEvNS_16Flash_fwd_paramsE)
        /*00e0*/ 	.word	0x000000ff


	//----- nvinfo : EIATTR_FRAME_SIZE
	.align		4
.L_48:
        /*00e4*/ 	.byte	0x04, 0x11
        /*00e6*/ 	.short	(.L_50 - .L_49)
	.align		4
.L_49:
        /*00e8*/ 	.word	index@(_ZN5flash16flash_fwd_kernelI23Flash_fwd_kernel_traitsILi128ELi128ELi32ELi4ELb0ELb0EN7cutlass10bfloat16_tE19Flash_kernel_traitsILi128ELi128ELi32ELi4ES3_EELb1ELb1ELb0ELb0ELb0ELb0ELb0ELb0EEEvNS_16Flash_fwd_paramsE)
        /*00ec*/ 	.word	0x00000060


	//----- nvinfo : EIATTR_REGCOUNT
	.align		4
.L_50:
        /*00f0*/ 	.byte	0x04, 0x2f
        /*00f2*/ 	.short	(.L_52 - .L_51)
	.align		4
.L_51:
        /*00f4*/ 	.word	index@(_ZN5flash16flash_fwd_kernelI23Flash_fwd_kernel_traitsILi128ELi64ELi64ELi4ELb0ELb0EN7cutlass10bfloat16_tE19Flash_kernel_traitsILi128ELi64ELi64ELi4ES3_EELb0ELb1ELb0ELb1ELb0ELb0ELb1ELb0EEEvNS_16Flash_fwd_paramsE)
        /*00f8*/ 	.word	0x000000cc


	//----- nvinfo : EIATTR_FRAME_SIZE
	.align		4
.L_52:
        /*00fc*/ 	.byte	0x04, 0x11
        /*00fe*/ 	.short	(.L_54 - .L_53)
	.align		4
.L_53:
        /*0100*/ 	.word	index@(_ZN5flash16flash_fwd_kernelI23Flash_fwd_kernel_traitsILi128ELi64ELi64ELi4ELb0ELb0EN7cutlass10bfloat16_tE19Flash_kernel_traitsILi128ELi64ELi64ELi4ES3_EELb0ELb1ELb0ELb1ELb0ELb0ELb1ELb0EEEvNS_16Flash_fwd_paramsE)
        /*0104*/ 	.word	0x00000000


	//----- nvinfo : EIATTR_REGCOUNT
	.align		4
.L_54:
        /*0108*/ 	.byte	0x04, 0x2f
        /*010a*/ 	.short	(.L_56 - .L_55)
	.align		4
.L_55:
        /*010c*/ 	.word	index@(_ZN5flash16flash_fwd_kernelI23Flash_fwd_kernel_traitsILi128ELi64ELi64ELi4ELb0ELb0EN7cutlass10bfloat16_tE19Flash_kernel_traitsILi128ELi64ELi64ELi4ES3_EELb0ELb1ELb0ELb1ELb0ELb0ELb0ELb0EEEvNS_16Flash_fwd_paramsE)
        /*0110*/ 	.word	0x000000ca


	//----- nvinfo : EIATTR_FRAME_SIZE
	.align		4
.L_56:
        /*0114*/ 	.byte	0x04, 0x11
        /*0116*/ 	.short	(.L_58 - .L_57)
	.align		4
.L_57:
        /*0118*/ 	.word	index@(_ZN5flash16flash_fwd_kernelI23Flash_fwd_kernel_traitsILi128ELi64ELi64ELi4ELb0ELb0EN7cutlass10bfloat16_tE19Flash_kernel_traitsILi128ELi64ELi64ELi4ES3_EELb0ELb1ELb0ELb1ELb0ELb0ELb0ELb0EEEvNS_16Flash_fwd_paramsE)
        /*011c*/ 	.word	0x00000000


	//----- nvinfo : EIATTR_REGCOUNT
	.align		4
.L_58:
        /*0120*/ 	.byte	0x04, 0x2f
        /*0122*/ 	.short	(.L_60 - .L_59)
	.align		4
.L_59:
        /*0124*/ 	.word	index@(_ZN5flash16flash_fwd_kernelI23Flash_fwd_kernel_traitsILi128ELi64ELi64ELi4ELb0ELb0EN7cutlass10bfloat16_tE19Flash_kernel_traitsILi128ELi64ELi64ELi4ES3_EELb0ELb1ELb0ELb0ELb0ELb0ELb1ELb0EEEvNS_16Flash_fwd_paramsE)
        /*0128*/ 	.word	0x000000d2


	//----- nvinfo : EIATTR_FRAME_SIZE
	.align		4
.L_60:
        /*012c*/ 	.byte	0x04, 0x11
        /*012e*/ 	.short	(.L_62 - .L_61)
	.align		4
.L_61:
        /*0130*/ 	.word	index@(_ZN5flash16flash_fwd_kernelI23Flash_fwd_kernel_traitsILi128ELi64ELi64ELi4ELb0ELb0EN7cutlass10bfloat16_tE19Flash_kernel_traitsILi128ELi64ELi64ELi4ES3_EELb0ELb1ELb0ELb0ELb0ELb0ELb1ELb0EEEvNS_16Flash_fwd_paramsE)
        /*0134*/ 	.word	0x00000000


	//----- nvinfo : EIATTR_REGCOUNT
	.align		4
.L_62:
        /*0138*/ 	.byte	0x04, 0x2f
        /*013a*/ 	.short	(.L_64 - .L_63)
	.align		4
.L_63:
        /*013c*/ 	.word	index@(_ZN5flash16flash_fwd_kernelI23Flash_fwd_kernel_traitsILi128ELi64ELi64ELi4ELb0ELb0EN7cutlass10bfloat16_tE19Flash_kernel_traitsILi128ELi64ELi64ELi4ES3_EELb0ELb1ELb0ELb0ELb0ELb0ELb0ELb0EEEvNS_16Flash_fwd_paramsE)
        /*0140*/ 	.word	0x000000c8


	//----- nvinfo : EIATTR_FRAME_SIZE
	.align		4
.L_64:
        /*0144*/ 	.byte	0x04, 0x11
        /*0146*/ 	.short	(.L_66 - .L_65)
	.align		4
.L_65:
        /*0148*/ 	.word	index@(_ZN5flash16flash_fwd_kernelI23Flash_fwd_kernel_traitsILi128ELi64ELi64ELi4ELb0ELb0EN7cutlass10bfloat16_tE19Flash_kernel_traitsILi128ELi64ELi64ELi4ES3_EELb0ELb1ELb0ELb0ELb0ELb0ELb0ELb0EEEvNS_16Flash_fwd_paramsE)
        /*014c*/ 	.word	0x00000000


	//----- nvinfo : EIATTR_REGCOUNT
	.align		4
.L_66:
        /*0150*/ 	.byte	0x04, 0x2f
        /*0152*/ 	.short	(.L_68 - .L_67)
	.align		4
.L_67:
        /*0154*/ 	.word	index@(_ZN5flash16flash_fwd_kernelI23Flash_fwd_kernel_traitsILi128ELi64ELi64ELi4ELb0ELb0EN7cutlass10bfloat16_tE19Flash_kernel_traitsILi128ELi64ELi64ELi4ES3_EELb0ELb1ELb0ELb0ELb0ELb1ELb1ELb0EEEvNS_16Flash_fwd_paramsE)
        /*0158*/ 	.word	0x000000cd


	//----- nvinfo : EIATTR_FRAME_SIZE
	.align		4
.L_68:
        /*015c*/ 	.byte	0x04, 0x11
        /*015e*/ 	.short	(.L_70 - .L_69)
	.align		4
.L_69:
        /*0160*/ 	.word	index@(_ZN5flash16flash_fwd_kernelI23Flash_fwd_kernel_traitsILi128ELi64ELi64ELi4ELb0ELb0EN7cutlass10bfloat16_tE19Flash_kernel_traitsILi128ELi64ELi64ELi4ES3_EELb0ELb1ELb0ELb0ELb0ELb1ELb1ELb0EEEvNS_16Flash_fwd_paramsE)
        /*0164*/ 	.word	0x00000000


	//----- nvinfo : EIATTR_REGCOUNT
	.align		4
.L_70:
        /*0168*/ 	.byte	0x04, 0x2f
        /*016a*/ 	.short	(.L_72 - .L_71)
	.align		4
.L_71:
        /*016c*/ 	.word	index@(_ZN5flash16flash_fwd_kernelI23Flash_fwd_kernel_traitsILi128ELi64ELi64ELi4ELb0ELb0EN7cutlass10bfloat16_tE19Flash_kernel_traitsILi128ELi64ELi64ELi4ES3_EELb0ELb1ELb0ELb0ELb0ELb1ELb0ELb0EEEvNS_16Flash_fwd_paramsE)
        /*0170*/ 	.word	0x000000bf


	//----- nvinfo : EIATTR_FRAME_SIZE
	.align		4
.L_72:
        /*0174*/ 	.byte	0x04, 0x11
        /*0176*/ 	.short	(.L_74 - .L_73)
	.align		4
.L_73:
        /*0178*/ 	.word	index@(_ZN5flash16flash_fwd_kernelI23Flash_fwd_kernel_traitsILi128ELi64ELi64ELi4ELb0ELb0EN7cutlass10bfloat16_tE19Flash_kernel_traitsILi128ELi64ELi64ELi4ES3_EELb0ELb1ELb0ELb0ELb0ELb1ELb0ELb0EEEvNS_16Flash_fwd_paramsE)
        /*017c*/ 	.word	0x00000000


	//----- nvinfo : EIATTR_REGCOUNT
	.align		4
.L_74:
        /*0180*/ 	.byte	0x04, 0x2f
        /*0182*/ 	.short	(.L_76 - .L_75)
	.align		4
.L_75:
        /*0184*/ 	.word	index@(_ZN5flash16flash_fwd_kernelI23Flash_fwd_kernel_traitsILi128ELi64ELi64ELi4ELb0ELb0EN7cutlass10bfloat16_tE19Flash_kernel_traitsILi128ELi64ELi64ELi4ES3_EELb0ELb1ELb0ELb0ELb1ELb1ELb1ELb0EEEvNS_16Flash_fwd_paramsE)
        /*0188*/ 	.word	0x000000ca


	//----- nvinfo : EIATTR_FRAME_SIZE
	.align		4
.L_76:
        /*018c*/ 	.byte	0x04, 0x11
        /*018e*/ 	.short	(.L_78 - .L_77)
	.align		4
.L_77:
        /*0190*/ 	.word	index@(_ZN5flash16flash_fwd_kernelI23Flash_fwd_kernel_traitsILi128ELi64ELi64ELi4ELb0ELb0EN7cutlass10bfloat16_tE19Flash_kernel_traitsILi128ELi64ELi64ELi4ES3_EELb0ELb1ELb0ELb0ELb1ELb1ELb1ELb0EEEvNS_16Flash_fwd_paramsE)
        /*0194*/ 	.word	0x00000000


	//----- nvinfo : EIATTR_REGCOUNT
	.align		4
.L_78:
        /*0198*/ 	.byte	0x04, 0x2f
        /*019a*/ 	.short	(.L_80 - .L_79)
	.align		4
.L_79:
        /*019c*/ 	.word	index@(_ZN5flash16flash_fwd_kernelI23Flash_fwd_kernel_traitsILi128ELi64ELi64ELi4ELb0ELb0EN7cutlass10bfloat16_tE19Flash_kernel_traitsILi128ELi64ELi64ELi4ES3_EELb0ELb1ELb0ELb0ELb1ELb1ELb0ELb0EEEvNS_16Flash_fwd_paramsE)
        /*01a0*/ 	.word	0x000000ba


	//----- nvinfo : EIATTR_FRAME_SIZE
	.align		4
.L_80:
        /*01a4*/ 	.byte	0x04, 0x11
        /*01a6*/ 	.short	(.L_82 - .L_81)
	.align		4
.L_81:
        /*01a8*/ 	.word	index@(_ZN5flash16flash_fwd_kernelI23Flash_fwd_kernel_traitsILi128ELi64ELi64ELi4ELb0ELb0EN7cutlass10bfloat16_tE19Flash_kernel_traitsILi128ELi64ELi64ELi4ES3_EELb0ELb1ELb0ELb0ELb1ELb1ELb0ELb0EEEvNS_16Flash_fwd_paramsE)
        /*01ac*/ 	.word	0x00000000


	//----- nvinfo : EIATTR_REGCOUNT
	.align		4
.L_82:
        /*01b0*/ 	.byte	0x04, 0x2f
        /*01b2*/ 	.short	(.L_84 - .L_83)
	.align		4
.L_83:
        /*01b4*/ 	.word	index@(_ZN5flash16flash_fwd_kernelI23Flash_fwd_kernel_traitsILi128ELi128ELi64ELi4ELb0ELb0EN7cutlass10bfloat16_tE19Flash_kernel_traitsILi128ELi128ELi64ELi4ES3_EELb0ELb1ELb0ELb1ELb0ELb0ELb1ELb0EEEvNS_16Flash_fwd_paramsE)
        /*01b8*/ 	.word	0x000000ff


	//----- nvinfo : EIATTR_FRAME_SIZE
	.align		4
.L_84:
        /*01bc*/ 	.byte	0x04, 0x11
        /*01be*/ 	.short	(.L_86 - .L_85)
	.align		4
.L_85:
        /*01c0*/ 	.word	index@(_ZN5flash16flash_fwd_kernelI23Flash_fwd_kernel_traitsILi128ELi128ELi64ELi4ELb0ELb0EN7cutlass10bfloat16_tE19Flash_kernel_traitsILi128ELi128ELi64ELi4ES3_EELb0ELb1ELb0ELb1ELb0ELb0ELb1ELb0EEEvNS_16Flash_fwd_paramsE)
        /*01c4*/ 	.word	0x000000e8


	//----- nvinfo : EIATTR_REGCOUNT
	.align		4
.L_86:
        /*01c8*/ 	.byte	0x04, 0x2f
        /*01ca*/ 	.short	(.L_88 - .L_87)
	.align		4
.L_87:
        /*01cc*/ 	.word	index@(_ZN5flash16flash_fwd_kernelI23Flash_fwd_kernel_traitsILi128ELi128ELi64ELi4ELb0ELb0EN7cutlass10bfloat16_tE19Flash_kernel_traitsILi128ELi128ELi64ELi4ES3_EELb0ELb1ELb0ELb1ELb0ELb0ELb0ELb0EEEvNS_16Flash_fwd_paramsE)
        /*01d0*/ 	.word	0x000000ff


	//----- nvinfo : EIATTR_FRAME_SIZE
	.align		4
.L_88:
        /*01d4*/ 	.byte	0x04, 0x11
        /*01d6*/ 	.short	(.L_90 - .L_89)
	.align		4
.L_89:
        /*01d8*/ 	.word	index@(_ZN5flash16flash_fwd_kernelI23Flash_fwd_kernel_traitsILi128ELi128ELi64ELi4ELb0ELb0EN7cutlass10bfloat16_tE19Flash_kernel_traitsILi128ELi128ELi64ELi4ES3_EELb0ELb1ELb0ELb1ELb0ELb0ELb0ELb0EEEvNS_16Flash_fwd_paramsE)
        /*01dc*/ 	.word	0x000000b0


	//----- nvinfo : EIATTR_REGCOUNT
	.align		4
.L_90:
        /*01e0*/ 	.byte	0x04, 0x2f
        /*01e2*/ 	.short	(.L_92 - .L_91)
	.align		4
.L_91:
        /*01e4*/ 	.word	index@(_ZN5flash16flash_fwd_kernelI23Flash_fwd_kernel_traitsILi128ELi128ELi64ELi4ELb0ELb0EN7cutlass10bfloat16_tE19Flash_kernel_traitsILi128ELi128ELi64ELi4ES3_EELb0ELb1ELb0ELb0ELb0ELb0ELb1ELb0EEEvNS_16Flash_fwd_paramsE)
        /*01e8*/ 	.word	0x000000ff


	//----- nvinfo : EIATTR_FRAME_SIZE
	.align		4
.L_92:
        /*01ec*/ 	.byte	0x04, 0x11
        /*01ee*/ 	.short	(.L_94 - .L_93)
	.align		4
.L_93:
        /*01f0*/ 	.word	index@(_ZN5flash16flash_fwd_kernelI23Flash_fwd_kernel_traitsILi128ELi128ELi64ELi4ELb0ELb0EN7cutlass10bfloat16_tE19Flash_kernel_traitsILi128ELi128ELi64ELi4ES3_EELb0ELb1ELb0ELb0ELb0ELb0ELb1ELb0EEEvNS_16Flash_fwd_paramsE)
        /*01f4*/ 	.word	0x000000c8


	//----- nvinfo : EIATTR_REGCOUNT
	.align		4
.L_94:
        /*01f8*/ 	.byte	0x04, 0x2f
        /*01fa*/ 	.short	(.L_96 - .L_95)
	.align		4
.L_95:
        /*01fc*/ 	.word	index@(_ZN5flash16flash_fwd_kernelI23Flash_fwd_kernel_traitsILi128ELi128ELi64ELi4ELb0ELb0EN7cutlass10bfloat16_tE19Flash_kernel_traitsILi128ELi128ELi64ELi4ES3_EELb0ELb1ELb0ELb0ELb0ELb0ELb0ELb0EEEvNS_16Flash_fwd_paramsE)
        /*0200*/ 	.word	0x000000ff


	//----- nvinfo : EIATTR_FRAME_SIZE
	.align		4
.L_96:
        /*0204*/ 	.byte	0x04, 0x11
        /*0206*/ 	.short	(.L_98 - .L_97)
	.align		4
.L_97:
        /*0208*/ 	.word	index@(_ZN5flash16flash_fwd_kernelI23Flash_fwd_kernel_traitsILi128ELi128ELi64ELi4ELb0ELb0EN7cutlass10bfloat16_tE19Flash_kernel_traitsILi128ELi128ELi64ELi4ES3_EELb0ELb1ELb0ELb0ELb0ELb0ELb0ELb0EEEvNS_16Flash_fwd_paramsE)
        /*020c*/ 	.word	0x000000b0


	//----- nvinfo : EIATTR_REGCOUNT
	.align		4
.L_98:
        /*0210*/ 	.byte	0x04, 0x2f
        /*0212*/ 	.short	(.L_100 - .L_99)
	.align		4
.L_99:
        /*0214*/ 	.word	index@(_ZN5flash16flash_fwd_kernelI23Flash_fwd_kernel_traitsILi128ELi128ELi64ELi4ELb0ELb0EN7cutlass10bfloat16_tE19Flash_kernel_traitsILi128ELi128ELi64ELi4ES3_EELb0ELb1ELb0ELb0ELb0ELb1ELb1ELb0EEEvNS_16Flash_fwd_paramsE)
        /*0218*/ 	.word	0x000000ff


	//----- nvinfo : EIATTR_FRAME_SIZE
	.align		4
.L_100:
        /*021c*/ 	.byte	0x04, 0x11
        /*021e*/ 	.short	(.L_102 - .L_101)
	.align		4
.L_101:
        /*0220*/ 	.word	index@(_ZN5flash16flash_fwd_kernelI23Flash_fwd_kernel_traitsILi128ELi128ELi64ELi4ELb0ELb0EN7cutlass10bfloat16_tE19Flash_kernel_traitsILi128ELi128ELi64ELi4ES3_EELb0ELb1ELb0ELb0ELb0ELb1ELb1ELb0EEEvNS_16Flash_fwd_paramsE)
        /*0224*/ 	.word	0x00000190


	//----- nvinfo : EIATTR_REGCOUNT
	.align		4
.L_102:
        /*0228*/ 	.byte	0x04, 0x2f
        /*022a*/ 	.short	(.L_104 - .L_103)
	.align		4
.L_103:
        /*022c*/ 	.word	index@(_ZN5flash16flash_fwd_kernelI23Flash_fwd_kernel_traitsILi128ELi128ELi64ELi4ELb0ELb0EN7cutlass10bfloat16_tE19Flash_kernel_traitsILi128ELi128ELi64ELi4ES3_EELb0ELb1ELb0ELb0ELb0ELb1ELb0ELb0EEEvNS_16Flash_fwd_paramsE)
        /*0230*/ 	.word	0x000000ff


	//----- nvinfo : EIATTR_FRAME_SIZE
	.align		4
.L_104:
        /*0234*/ 	.byte	0x04, 0x11
        /*0236*/ 	.short	(.L_106 - .L_105)
	.align		4
.L_105:
        /*0238*/ 	.word	index@(_ZN5flash16flash_fwd_kernelI23Flash_fwd_kernel_traitsILi128ELi128ELi64ELi4ELb0ELb0EN7cutlass10bfloat16_tE19Flash_kernel_traitsILi128ELi128ELi64ELi4ES3_EELb0ELb1ELb0ELb0ELb0ELb1ELb0ELb0EEEvNS_16Flash_fwd_paramsE)
        /*023c*/ 	.word	0x00000140


	//----- nvinfo : EIATTR_REGCOUNT
	.align		4
.L_106:
        /*0240*/ 	.byte	0x04, 0x2f
        /*0242*/ 	.short	(.L_108 - .L_107)
	.align		4
.L_107:
        /*0244*/ 	.word	index@(_ZN5flash16flash_fwd_kernelI23Flash_fwd_kernel_traitsILi128ELi128ELi64ELi4ELb0ELb0EN7cutlass10bfloat16_tE19Flash_kernel_traitsILi128ELi128ELi64ELi4ES3_EELb0ELb1ELb0ELb0ELb1ELb1ELb1ELb0EEEvNS_16Flash_fwd_paramsE)
        /*0248*/ 	.word	0x000000ff


	//----- nvinfo : EIATTR_FRAME_SIZE
	.align		4
.L_108:
        /*024c*/ 	.byte	0x04, 0x11
        /*024e*/ 	.short	(.L_110 - .L_109)
	.align		4
.L_109:
        /*0250*/ 	.word	index@(_ZN5flash16flash_fwd_kernelI23Flash_fwd_kernel_traitsILi128ELi128ELi64ELi4ELb0ELb0EN7cutlass10bfloat16_tE19Flash_kernel_traitsILi128ELi128ELi64ELi4ES3_EELb0ELb1ELb0ELb0ELb1ELb1ELb1ELb0EEEvNS_16Flash_fwd_paramsE)
        /*0254*/ 	.word	0x00000088


	//----- nvinfo : EIATTR_REGCOUNT
	.align		4
.L_110:
        /*0258*/ 	.byte	0x04, 0x2f
        /*025a*/ 	.short	(.L_112 - .L_111)
	.align		4
.L_111:
        /*025c*/ 	.word	index@(_ZN5flash16flash_fwd_kernelI23Flash_fwd_kernel_traitsILi128ELi128ELi64ELi4ELb0ELb0EN7cutlass10bfloat16_tE19Flash_kernel_traitsILi128ELi128ELi64ELi4ES3_EELb0ELb1ELb0ELb0ELb1ELb1ELb0ELb0EEEvNS_16Flash_fwd_paramsE)
        /*0260*/ 	.word	0x000000ff


	//----- nvinfo : EIATTR_FRAME_SIZE
	.align		4
.L_112:
        /*0264*/ 	.byte	0x04, 0x11
        /*0266*/ 	.short	(.L_114 - .L_113)
	.align		4
.L_113:
        /*0268*/ 	.word	index@(_ZN5flash16flash_fwd_kernelI23Flash_fwd_kernel_traitsILi128ELi128ELi64ELi4ELb0ELb0EN7cutlass10bfloat16_tE19Flash_kernel_traitsILi128ELi128ELi64ELi4ES3_EELb0ELb1ELb0ELb0ELb1ELb1ELb0ELb0EEEvNS_16Flash_fwd_paramsE)
        /*026c*/ 	.word	0x00000080


	//----- nvinfo : EIATTR_MIN_STACK_SIZE
	.align		4
.L_114:
        /*0270*/ 	.byte	0x04, 0x12
        /*0272*/ 	.short	(.L_116 - .L_115)
	.align		4
.L_115:
        /*0274*/ 	.word	index@(_ZN5flash16flash_fwd_kernelI23Flash_fwd_kernel_traitsILi128ELi128ELi64ELi4ELb0ELb0EN7cutlass10bfloat16_tE19Flash_kernel_traitsILi128ELi128ELi64ELi4ES3_EELb0ELb1ELb0ELb0ELb1ELb1ELb0ELb0EEEvNS_16Flash_fwd_paramsE)
        /*0278*/ 	.word	0x00000080


	//----- nvinfo : EIATTR_MIN_STACK_SIZE
	.align		4
.L_116:
        /*027c*/ 	.byte	0x04, 0x12
        /*027e*/ 	.short	(.L_118 - .L_117)
	.align		4
.L_117:
        /*0280*/ 	.word	index@(_ZN5flash16flash_fwd_kernelI23Flash_fwd_kernel_traitsILi128ELi128ELi64ELi4ELb0ELb0EN7cutlass10bfloat16_tE19Flash_kernel_traitsILi128ELi128ELi64ELi4ES3_EELb0ELb1ELb0ELb0ELb1ELb1ELb1ELb0EEEvNS_16Flash_fwd_paramsE)
        /*0284*/ 	.word	0x00000088


	//----- nvinfo : EIATTR_MIN_STACK_SIZE
	.align		4
.L_118:
        /*0288*/ 	.byte	0x04, 0x12
        /*028a*/ 	.short	(.L_120 - .L_119)
	.align		4
.L_119:
        /*028c*/ 	.word	index@(_ZN5flash16flash_fwd_kernelI23Flash_fwd_kernel_traitsILi128ELi128ELi64ELi4ELb0ELb0EN7cutlass10bfloat16_tE19Flash_kernel_traitsILi128ELi128ELi64ELi4ES3_EELb0ELb1ELb0ELb0ELb0ELb1ELb0ELb0EEEvNS_16Flash_fwd_paramsE)
        /*0290*/ 	.word	0x00000140


	//----- nvinfo : EIATTR_MIN_STACK_SIZE
	.align		4
.L_120:
        /*0294*/ 	.byte	0x04, 0x12
        /*0296*/ 	.short	(.L_122 - .L_121)
	.align		4
.L_121:
        /*0298*/ 	.word	index@(_ZN5flash16flash_fwd_kernelI23Flash_fwd_kernel_traitsILi128ELi128ELi64ELi4ELb0ELb0EN7cutlass10bfloat16_tE19Flash_kernel_traitsILi128ELi128ELi64ELi4ES3_EELb0ELb1ELb0ELb0ELb0ELb1ELb1ELb0EEEvNS_16Flash_fwd_paramsE)
        /*029c*/ 	.word	0x00000190


	//----- nvinfo : EIATTR_MIN_STACK_SIZE
	.align		4
.L_122:
        /*02a0*/ 	.byte	0x04, 0x12
        /*02a2*/ 	.short	(.L_124 - .L_123)
	.align		4
.L_123:
        /*02a4*/ 	.word	index@(_ZN5flash16flash_fwd_kernelI23Flash_fwd_kernel_traitsILi128ELi128ELi64ELi4ELb0ELb0EN7cutlass10bfloat16_tE19Flash_kernel_traitsILi128ELi128ELi64ELi4ES3_EELb0ELb1ELb0ELb0ELb0ELb0ELb0ELb0EEEvNS_16Flash_fwd_paramsE)
        /*02a8*/ 	.word	0x000000b0


	//----- nvinfo : EIATTR_MIN_STACK_SIZE
	.align		4
.L_124:
        /*02ac*/ 	.byte	0x04, 0x12
        /*02ae*/ 	.short	(.L_126 - .L_125)
	.align		4
.L_125:
        /*02b0*/ 	.word	index@(_ZN5flash16flash_fwd_kernelI23Flash_fwd_kernel_traitsILi128ELi128ELi64ELi4ELb0ELb0EN7cutlass10bfloat16_tE19Flash_kernel_traitsILi128ELi128ELi64ELi4ES3_EELb0ELb1ELb0ELb0ELb0ELb0ELb1ELb0EEEvNS_16Flash_fwd_paramsE)
        /*02b4*/ 	.word	0x000000c8


	//----- nvinfo : EIATTR_MIN_STACK_SIZE
	.align		4
.L_126:
        /*02b8*/ 	.byte	0x04, 0x12
        /*02ba*/ 	.short	(.L_128 - .L_127)
	.align		4
.L_127:
        /*02bc*/ 	.word	index@(_ZN5flash16flash_fwd_kernelI23Flash_fwd_kernel_traitsILi128ELi128ELi64ELi4ELb0ELb0EN7cutlass10bfloat16_tE19Flash_kernel_traitsILi128ELi128ELi64ELi4ES3_EELb0ELb1ELb0ELb1ELb0ELb0ELb0ELb0EEEvNS_16Flash_fwd_paramsE)
        /*02c0*/ 	.word	0x000000b0


	//----- nvinfo : EIATTR_MIN_STACK_SIZE
	.align		4
.L_128:
        /*02c4*/ 	.byte	0x04, 0x12
        /*02c6*/ 	.short	(.L_130 - .L_129)
	.align		4
.L_129:
        /*02c8*/ 	.word	index@(_ZN5flash16flash_fwd_kernelI23Flash_fwd_kernel_traitsILi128ELi128ELi64ELi4ELb0ELb0EN7cutlass10bfloat16_tE19Flash_kernel_traitsILi128ELi128ELi64ELi4ES3_EELb0ELb1ELb0ELb1ELb0ELb0ELb1ELb0EEEvNS_16Flash_fwd_paramsE)
        /*02cc*/ 	.word	0x000000e8


	//----- nvinfo : EIATTR_MIN_STACK_SIZE
	.align		4
.L_130:
        /*02d0*/ 	.byte	0x04, 0x12
        /*02d2*/ 	.short	(.L_132 - .L_131)
	.align		4
.L_131:
        /*02d4*/ 	.word	index@(_ZN5flash16flash_fwd_kernelI23Flash_fwd_kernel_traitsILi128ELi64ELi64ELi4ELb0ELb0EN7cutlass10bfloat16_tE19Flash_kernel_traitsILi128ELi64ELi64ELi4ES3_EELb0ELb1ELb0ELb0ELb1ELb1ELb0ELb0EEEvNS_16Flash_fwd_paramsE)
        /*02d8*/ 	.word	0x00000000


	//----- nvinfo : EIATTR_MIN_STACK_SIZE
	.align		4
.L_132:
        /*02dc*/ 	.byte	0x04, 0x12
        /*02de*/ 	.short	(.L_134 - .L_133)
	.align		4
.L_133:
        /*02e0*/ 	.word	index@(_ZN5flash16flash_fwd_kernelI23Flash_fwd_kernel_traitsILi128ELi64ELi64ELi4ELb0ELb0EN7cutlass10bfloat16_tE19Flash_kernel_traitsILi128ELi64ELi64ELi4ES3_EELb0ELb1ELb0ELb0ELb1ELb1ELb1ELb0EEEvNS_16Flash_fwd_paramsE)
        /*02e4*/ 	.word	0x00000000


	//----- nvinfo : EIATTR_MIN_STACK_SIZE
	.align		4
.L_134:
        /*02e8*/ 	.byte	0x04, 0x12
        /*02ea*/ 	.short	(.L_136 - .L_135)
	.align		4
.L_135:
        /*02ec*/ 	.word	index@(_ZN5flash16flash_fwd_kernelI23Flash_fwd_kernel_traitsILi128ELi64ELi64ELi4ELb0ELb0EN7cutlass10bfloat16_tE19Flash_kernel_traitsILi128ELi64ELi64ELi4ES3_EELb0ELb1ELb0ELb0ELb0ELb1ELb0ELb0EEEvNS_16Flash_fwd_paramsE)
        /*02f0*/ 	.word	0x00000000


	//----- nvinfo : EIATTR_MIN_STACK_SIZE
	.align		4
.L_136:
        /*02f4*/ 	.byte	0x04, 0x12
        /*02f6*/ 	.short	(.L_138 - .L_137)
	.align		4
.L_137:
        /*02f8*/ 	.word	index@(_ZN5flash16flash_fwd_kernelI23Flash_fwd_kernel_traitsILi128ELi64ELi64ELi4ELb0ELb0EN7cutlass10bfloat16_tE19Flash_kernel_traitsILi128ELi64ELi64ELi4ES3_EELb0ELb1ELb0ELb0ELb0ELb1ELb1ELb0EEEvNS_16Flash_fwd_paramsE)
        /*02fc*/ 	.word	0x00000000


	//----- nvinfo : EIATTR_MIN_STACK_SIZE
	.align		4
.L_138:
        /*0300*/ 	.byte	0x04, 0x12
        /*0302*/ 	.short	(.L_140 - .L_139)
	.align		4
.L_139:
        /*0304*/ 	.word	index@(_ZN5flash16flash_fwd_kernelI23Flash_fwd_kernel_traitsILi128ELi64ELi64ELi4ELb0ELb0EN7cutlass10bfloat16_tE19Flash_kernel_traitsILi128ELi64ELi64ELi4ES3_EELb0ELb1ELb0ELb0ELb0ELb0ELb0ELb0EEEvNS_16Flash_fwd_paramsE)
        /*0308*/ 	.word	0x00000000


	//----- nvinfo : EIATTR_MIN_STACK_SIZE
	.align		4
.L_140:
        /*030c*/ 	.byte	0x04, 0x12
        /*030e*/ 	.short	(.L_142 - .L_141)
	.align		4
.L_141:
        /*0310*/ 	.word	index@(_ZN5flash16flash_fwd_kernelI23Flash_fwd_kernel_traitsILi128ELi64ELi64ELi4ELb0ELb0EN7cutlass10bfloat16_tE19Flash_kernel_traitsILi128ELi64ELi64ELi4ES3_EELb0ELb1ELb0ELb0ELb0ELb0ELb1ELb0EEEvNS_16Flash_fwd_paramsE)
        /*0314*/ 	.word	0x00000000


	//----- nvinfo : EIATTR_MIN_STACK_SIZE
	.align		4
.L_142:
        /*0318*/ 	.byte	0x04, 0x12
        /*031a*/ 	.short	(.L_144 - .L_143)
	.align		4
.L_143:
        /*031c*/ 	.word	index@(_ZN5flash16flash_fwd_kernelI23Flash_fwd_kernel_traitsILi128ELi64ELi64ELi4ELb0ELb0EN7cutlass10bfloat16_tE19Flash_kernel_traitsILi128ELi64ELi64ELi4ES3_EELb0ELb1ELb0ELb1ELb0ELb0ELb0ELb0EEEvNS_16Flash_fwd_paramsE)
        /*0320*/ 	.word	0x00000000


	//----- nvinfo : EIATTR_MIN_STACK_SIZE
	.align		4
.L_144:
        /*0324*/ 	.byte	0x04, 0x12
        /*0326*/ 	.short	(.L_146 - .L_145)
	.align		4
.L_145:
        /*0328*/ 	.word	index@(_ZN5flash16flash_fwd_kernelI23Flash_fwd_kernel_traitsILi128ELi64ELi64ELi4ELb0ELb0EN7cutlass10bfloat16_tE19Flash_kernel_traitsILi128ELi64ELi64ELi4ES3_EELb0ELb1ELb0ELb1ELb0ELb0ELb1ELb0EEEvNS_16Flash_fwd_paramsE)
        /*032c*/ 	.word	0x00000000


	//----- nvinfo : EIATTR_MIN_STACK_SIZE
	.align		4
.L_146:
        /*0330*/ 	.byte	0x04, 0x12
        /*0332*/ 	.short	(.L_148 - .L_147)
	.align		4
.L_147:
        /*0334*/ 	.word	index@(_ZN5flash16flash_fwd_kernelI23Flash_fwd_kernel_traitsILi128ELi128ELi32ELi4ELb0ELb0EN7cutlass10bfloat16_tE19Flash_kernel_traitsILi128ELi128ELi32ELi4ES3_EELb1ELb1ELb0ELb0ELb0ELb0ELb0ELb0EEEvNS_16Flash_fwd_paramsE)
        /*0338*/ 	.word	0x00000060


	//----- nvinfo : EIATTR_MIN_STACK_SIZE
	.align		4
.L_148:
        /*033c*/ 	.byte	0x04, 0x12
        /*033e*/ 	.short	(.L_150 - .L_149)
	.align		4
.L_149:
        /*0340*/ 	.word	index@(_ZN5flash16flash_fwd_kernelI23Flash_fwd_kernel_traitsILi128ELi128ELi32ELi4ELb0ELb0EN7cutlass10bfloat16_tE19Flash_kernel_traitsILi128ELi128ELi32ELi4ES3_EELb1ELb1ELb0ELb0ELb1ELb1ELb0ELb0EEEvNS_16Flash_fwd_paramsE)
        /*0344*/ 	.word	0x00000058


	//----- nvinfo : EIATTR_MIN_STACK_SIZE
	.align		4
.L_150:
        /*0348*/ 	.byte	0x04, 0x12
        /*034a*/ 	.short	(.L_152 - .L_151)
	.align		4
.L_151:
        /*034c*/ 	.word	index@(_ZN5flash16flash_fwd_kernelI23Flash_fwd_kernel_traitsILi128ELi128ELi32ELi4ELb0ELb0EN7cutlass10bfloat16_tE19Flash_kernel_traitsILi128ELi128ELi32ELi4ES3_EELb0ELb1ELb0ELb0ELb1ELb1ELb1ELb0EEEvNS_16Flash_fwd_paramsE)
        /*0350*/ 	.word	0x00000018


	//----- nvinfo : EIATTR_MIN_STACK_SIZE
	.align		4
.L_152:
        /*0354*/ 	.byte	0x04, 0x12
        /*0356*/ 	.short	(.L_154 - .L_153)
	.align		4
.L_153:
        /*0358*/ 	.word	index@(_ZN5flash16flash_fwd_kernelI23Flash_fwd_kernel_traitsILi128ELi128ELi32ELi4ELb0ELb0EN7cutlass10bfloat16_tE19Flash_kernel_traitsILi128ELi128ELi32ELi4ES3_EELb1ELb1ELb0ELb0ELb0ELb1ELb0ELb0EEEvNS_16Flash_fwd_paramsE)
        /*035c*/ 	.word	0x00000070


	//----- nvinfo : EIATTR_MIN_STACK_SIZE
	.align		4
.L_154:
        /*0360*/ 	.byte	0x04, 0x12
        /*0362*/ 	.short	(.L_156 - .L_155)
	.align		4
.L_155:
        /*0364*/ 	.word	index@(_ZN5flash16flash_fwd_kernelI23Flash_fwd_kernel_traitsILi128ELi128ELi32ELi4ELb0ELb0EN7cutlass10bfloat16_tE19Flash_kernel_traitsILi128ELi128ELi32ELi4ES3_EELb0ELb1ELb0ELb0ELb0ELb1ELb1ELb0EEEvNS_16Flash_fwd_paramsE)
        /*0368*/ 	.word	0x00000000


	//----- nvinfo : EIATTR_MIN_STACK_SIZE
	.align		4
.L_156:
        /*036c*/ 	.byte	0x04, 0x12
        /*036e*/ 	.short	(.L_158 - .L_157)
	.align		4
.L_157:
        /*0370*/ 	.word	index@(_ZN5flash16flash_fwd_kernelI23Flash_fwd_kernel_traitsILi128ELi128ELi32ELi4ELb0ELb0EN7cutlass10bfloat16_tE19Flash_kernel_traitsILi128ELi128ELi32ELi4ES3_EELb1ELb1ELb0ELb1ELb0ELb0ELb0ELb0EEEvNS_16Flash_fwd_paramsE)
        /*0374*/ 	.word	0x00000048


	//----- nvinfo : EIATTR_MIN_STACK_SIZE
	.align		4
.L_158:
        /*0378*/ 	.byte	0x04, 0x12
        /*037a*/ 	.short	(.L_160 - .L_159)
	.align		4
.L_159:
        /*037c*/ 	.word	index@(_ZN5flash16flash_fwd_kernelI23Flash_fwd_kernel_traitsILi128ELi128ELi32ELi4ELb0ELb0EN7cutlass10bfloat16_tE19Flash_kernel_traitsILi128ELi128ELi32ELi4ES3_EELb1ELb1ELb0ELb0ELb0ELb0ELb0ELb1EEEvNS_16Flash_fwd_paramsE)
        /*0380*/ 	.word	0x00000140


	//----- nvinfo : EIATTR_MIN_STACK_SIZE
	.align		4
.L_160:
        /*0384*/ 	.byte	0x04, 0x12
        /*0386*/ 	.short	(.L_162 - .L_161)
	.align		4
.L_161:
        /*0388*/ 	.word	index@(_ZN5flash16flash_fwd_kernelI23Flash_fwd_kernel_traitsILi128ELi128ELi32ELi4ELb0ELb0EN7cutlass10bfloat16_tE19Flash_kernel_traitsILi128ELi128ELi32ELi4ES3_EELb0ELb1ELb0ELb0ELb0ELb0ELb1ELb0EEEvNS_16Flash_fwd_paramsE)
        /*038c*/ 	.word	0x00000000


	//----- nvinfo : EIATTR_MIN_STACK_SIZE
	.align		4
.L_162:
        /*0390*/ 	.byte	0x04, 0x12
        /*0392*/ 	.short	(.L_164 - .L_163)
	.align		4
.L_163:
        /*0394*/ 	.word	index@(_ZN5flash16flash_fwd_kernelI23Flash_fwd_kernel_traitsILi128ELi128ELi32ELi4ELb0ELb0EN7cutlass10bfloat16_tE19Flash_kernel_traitsILi128ELi128ELi32ELi4ES3_EELb1ELb1ELb0ELb1ELb0ELb0ELb0ELb1EEEvNS_16Flash_fwd_paramsE)
        /*0398*/ 	.word	0x00000128


	//----- nvinfo : EIATTR_MIN_STACK_SIZE
	.align		4
.L_164:
        /*039c*/ 	.byte	0x04, 0x12
        /*039e*/ 	.short	(.L_166 - .L_165)
	.align		4
.L_165:
        /*03a0*/ 	.word	index@(_ZN5flash16flash_fwd_kernelI23Flash_fwd_kernel_traitsILi128ELi128ELi32ELi4ELb0ELb0EN7cutlass10bfloat16_tE19Flash_kernel_traitsILi128ELi128ELi32ELi4ES3_EELb0ELb1ELb0ELb1ELb0ELb0ELb1ELb0EEEvNS_16Flash_fwd_paramsE)
        /*03a4*/ 	.word	0x00000000
.L_166:


//--------------------- .nv.compat                --------------------------
	.section	.nv.compat,"",@"SHT_CUDA_COMPAT_INFO"
	.align	4
        /*0000*/ 	.byte	0x02, 0x09, 0x01, 0x00, 0x02, 0x02, 0x01, 0x00, 0x02, 0x05, 0x05, 0x00, 0x03, 0x07, 0x01, 0x01
        /*0010*/ 	.byte	0x02, 0x03, 0x00, 0x00, 0x02, 0x06, 0x01, 0x00, 0x04, 0x0b, 0x08, 0x00, 0x00, 0x00, 0x00, 0x00
        /*0020*/ 	.byte	0x00, 0x00, 0x00, 0x00


//--------------------- .nv.info._ZN5flash16flash_fwd_kernelI23Flash_fwd_kernel_traitsILi128ELi128ELi64ELi4ELb0ELb0EN7cutlass10bfloat16_tE19Flash_kernel_traitsILi128ELi128ELi64ELi4ES3_EELb0ELb1ELb0ELb0ELb1ELb1ELb0ELb0EEEvNS_16Flash_fwd_paramsE --------------------------
	.section	.nv.info._ZN5flash16flash_fwd_kernelI23Flash_fwd_kernel_traitsILi128ELi128ELi64ELi4ELb0ELb0EN7cutlass10bfloat16_tE19Flash_kernel_traitsILi128ELi128ELi64ELi4ES3_EELb0ELb1ELb0ELb0ELb1ELb1ELb0ELb0EEEvNS_16Flash_fwd_paramsE,"",@"SHT_CUDA_INFO"
	.sectionflags	@""
	.align	4


	//----- nvinfo : EIATTR_CUDA_API_VERSION
	.align		4
        /*0000*/ 	.byte	0x04, 0x37
        /*0002*/ 	.short	(.L_168 - .L_167)
.L_167:
        /*0004*/ 	.word	0x00000082


	//----- nvinfo : EIATTR_KPARAM_INFO
	.align		4
.L_168:
        /*0008*/ 	.byte	0x04, 0x17
        /*000a*/ 	.short	(.L_170 - .L_169)
.L_169:
        /*000c*/ 	.word	0x00000000
        /*0010*/ 	.short	0x0000
        /*0012*/ 	.short	0x0000
        /*0014*/ 	.byte	0x00, 0xf0, 0x41, 0x07


	//----- nvinfo : EIATTR_SPARSE_MMA_MASK
	.align		4
.L_170:
        /*0018*/ 	.byte	0x03, 0x50
        /*001a*/ 	.short	0x0000


	//----- nvinfo : EIATTR_MAXREG_COUNT
	.align		4
        /*001c*/ 	.byte	0x03, 0x1b
        /*001e*/ 	.short	0x00ff


	//----- nvinfo : EIATTR_NUM_BARRIERS
	.align		4
        /*0020*/ 	.byte	0x02, 0x4c
        /*0022*/ 	.byte	0x01
	.zero		1


	//----- nvinfo : EIATTR_ANNOTATIONS
	.align		4
        /*0024*/ 	.byte	0x04, 0x55
        /*0026*/ 	.short	(.L_172 - .L_171)


	//   ....[0]....
.L_171:
        /*0028*/ 	.word	0x00000001
        /*002c*/ 	.byte	0xc0, 0x02, 0x00, 0x00, 0x01, 0x00, 0x00, 0x00, 0x30, 0x0c, 0x00, 0x00, 0x01, 0x00, 0x00, 0x00
        /* <DEDUP_REMOVED lines=43> */
        /*02ec*/ 	.byte	0x70, 0xe4, 0x00, 0x00, 0x01, 0x00, 0x00, 0x00, 0x80, 0xe4, 0x00, 0x00


	//----- nvinfo : EIATTR_MERCURY_ISA_VERSION
	.align		4
.L_172:
        /*02f8*/ 	.byte	0x03, 0x5f
        /*02fa*/ 	.short	0x0101


	//----- nvinfo : EIATTR_COOP_GROUP_MASK_REGIDS
	.align		4
        /*02fc*/ 	.byte	0x04, 0x29
        /*02fe*/ 	.short	(.L_174 - .L_173)


	//   ....[0]....
.L_173:
        /*0300*/ 	.word	0xffffffff


	//   ....[1]....
        /*0304*/ 	.word	0xffffffff


	//   ....[2]....
        /*0308*/ 	.word	0xffffffff


	//   ....[3]....
        /*030c*/ 	.word	0xffffffff


	//   ....[4]....
        /*0310*/ 	.word	0xffffffff


	//   ....[5]....
        /*0314*/ 	.word	0xffffffff


	//   ....[6]....
        /*0318*/ 	.word	0xffffffff


	//   ....[7]....
        /*031c*/ 	.word	0xffffffff


	//   ....[8]....
        /*0320*/ 	.word	0xffffffff


	//   ....[9]....
        /*0324*/ 	.word	0xffffffff


	//   ....[10]....
        /*0328*/ 	.word	0xffffffff


	//   ....[11]....
        /*032c*/ 	.word	0xffffffff


	//   ....[12]....
        /*0330*/ 	.word	0xffffffff


	//   ....[13]....
        /*0334*/ 	.word	0xffffffff


	//   ....[14]....
        /*0338*/ 	.word	0xffffffff


	//   ....[15]....
        /*033c*/ 	.word	0xffffffff


	//   ....[16]....
        /*0340*/ 	.word	0xffffffff


	//   ....[17]....
        /*0344*/ 	.word	0xffffffff


	//   ....[18]....
        /*0348*/ 	.word	0xffffffff


	//   ....[19]....
        /*034c*/ 	.word	0xffffffff


	//   ....[20]....
        /*0350*/ 	.word	0xffffffff


	//   ....[21]....
        /*0354*/ 	.word	0xffffffff


	//   ....[22]....
        /*0358*/ 	.word	0xffffffff


	//   ....[23]....
        /*035c*/ 	.word	0xffffffff


	//   ....[24]....
        /*0360*/ 	.word	0xffffffff


	//   ....[25]....
        /*0364*/ 	.word	0xffffffff


	//   ....[26]....
        /*0368*/ 	.word	0xffffffff


	//   ....[27]....
        /*036c*/ 	.word	0xffffffff


	//   ....[28]....
        /*0370*/ 	.word	0xffffffff


	//   ....[29]....
        /*0374*/ 	.word	0xffffffff


	//   ....[30]....
        /*0378*/ 	.word	0xffffffff


	//   ....[31]....
        /*037c*/ 	.word	0xffffffff


	//----- nvinfo : EIATTR_COOP_GROUP_INSTR_OFFSETS
	.align		4
.L_174:
        /*0380*/ 	.byte	0x04, 0x28
        /*0382*/ 	.short	(.L_176 - .L_175)


	//   ....[0]....
.L_175:
        /*0384*/ 	.word	0x00002710


	//   ....[1]....
        /*0388*/ 	.word	0x000028e0


	//   ....[2]....
        /*038c*/ 	.word	0x00002a60


	//   ....[3]....
        /*0390*/ 	.word	0x00002c20


	//   ....[4]....
        /*0394*/ 	.word	0x00002e40


	//   ....[5]....
        /*0398*/ 	.word	0x00003070


	//   ....[6]....
        /*039c*/ 	.word	0x000030a0


	//   ....[7]....
        /*03a0*/ 	.word	0x00003100


	//   ....[8]....
        /*03a4*/ 	.word	0x00007ca0


	//   ....[9]....
        /*03a8*/ 	.word	0x00007dd0


	//   ....[10]....
        /*03ac*/ 	.word	0x00007e80


	//   ....[11]....
        /*03b0*/ 	.word	0x00007ef0


	//   ....[12]....
        /*03b4*/ 	.word	0x00007f60


	//   ....[13]....
        /*03b8*/ 	.word	0x00008020


	//   ....[14]....
        /*03bc*/ 	.word	0x00008060


	//   ....[15]....
        /*03c0*/ 	.word	0x00008110


	//   ....[16]....
        /*03c4*/ 	.word	0x0000bc40


	//   ....[17]....
        /*03c8*/ 	.word	0x0000bc80


	//   ....[18]....
        /*03cc*/ 	.word	0x0000bce0


	//   ....[19]....
        /*03d0*/ 	.word	0x0000bd00


	//   ....[20]....
        /*03d4*/ 	.word	0x0000bd50


	//   ....[21]....
        /*03d8*/ 	.word	0x0000bd60


	//   ....[22]....
        /*03dc*/ 	.word	0x0000bd70


	//   ....[23]....
        /*03e0*/ 	.word	0x0000bd80


	//   ....[24]....
        /*03e4*/ 	.word	0x0000e580


	//   ....[25]....
        /*03e8*/ 	.word	0x0000e590


	//   ....[26]....
        /*03ec*/ 	.word	0x0000e5a0


	//   ....[27]....
        /*03f0*/ 	.word	0x0000e5c0


	//   ....[28]....
        /*03f4*/ 	.word	0x0000e5e0


	//   ....[29]....
        /*03f8*/ 	.word	0x0000e600


	//   ....[30]....
        /*03fc*/ 	.word	0x0000e620


	//   ....[31]....
        /*0400*/ 	.word	0x0000e650


	//----- nvinfo : EIATTR_EXIT_INSTR_OFFSETS
	.align		4
.L_176:
        /*0404*/ 	.byte	0x04, 0x1c
        /*0406*/ 	.short	(.L_178 - .L_177)


	//   ....[0]....
.L_177:
        /*0408*/ 	.word	0x000001b0


	//   ....[1]....
        /*040c*/ 	.word	0x00010450


	//   ....[2]....
        /*0410*/ 	.word	0x00010fd0


	//   ....[3]....
        /*0414*/ 	.word	0x00011060


	//----- nvinfo : EIATTR_CRS_STACK_SIZE
	.align		4
.L_178:
        /*0418*/ 	.byte	0x04, 0x1e
        /*041a*/ 	.short	(.L_180 - .L_179)
.L_179:
        /*041c*/ 	.word	0x00000000


	//----- nvinfo : EIATTR_CBANK_PARAM_SIZE
	.align		4
.L_180:
        /*0420*/ 	.byte	0x03, 0x19
        /*0422*/ 	.short	0x01d0


	//----- nvinfo : EIATTR_PARAM_CBANK
	.align		4
        /*0424*/ 	.byte	0x04, 0x0a
        /*0426*/ 	.short	(.L_182 - .L_181)
	.align		4
.L_181:
        /*0428*/ 	.word	index@(.nv.constant0._ZN5flash16flash_fwd_kernelI23Flash_fwd_kernel_traitsILi128ELi128ELi64ELi4ELb0ELb0EN7cutlass10bfloat16_tE19Flash_kernel_traitsILi128ELi128ELi64ELi4ES3_EELb0ELb1ELb0ELb0ELb1ELb1ELb0ELb0EEEvNS_16Flash_fwd_paramsE)
        /*042c*/ 	.short	0x0210
        /*042e*/ 	.short	0x01d0


	//----- nvinfo : EIATTR_SW_WAR
	.align		4
.L_182:
        /*0430*/ 	.byte	0x04, 0x36
        /*0432*/ 	.short	(.L_184 - .L_183)
.L_183:
        /*0434*/ 	.word	0x00000008
.L_184:


//--------------------- .nv.info._ZN5flash16flash_fwd_kernelI23Flash_fwd_kernel_traitsILi128ELi128ELi64ELi4ELb0ELb0EN7cutlass10bfloat16_tE19Flash_kernel_traitsILi128ELi128ELi64ELi4ES3_EELb0ELb1ELb0ELb0ELb1ELb1ELb1ELb0EEEvNS_16Flash_fwd_paramsE --------------------------
	.section	.nv.info._ZN5flash16flash_fwd_kernelI23Flash_fwd_kernel_traitsILi128ELi128ELi64ELi4ELb0ELb0EN7cutlass10bfloat16_tE19Flash_kernel_traitsILi128ELi128ELi64ELi4ES3_EELb0ELb1ELb0ELb0ELb1ELb1ELb1ELb0EEEvNS_16Flash_fwd_paramsE,"",@"SHT_CUDA_INFO"
	.sectionflags	@""
	.align	4


	//----- nvinfo : EIATTR_CUDA_API_VERSION
	.align		4
        /*0000*/ 	.byte	0x04, 0x37
        /*0002*/ 	.short	(.L_186 - .L_185)
.L_185:
        /*0004*/ 	.word	0x00000082


	//----- nvinfo : EIATTR_KPARAM_INFO
	.align		4
.L_186:
        /*0008*/ 	.byte	0x04, 0x17
        /*000a*/ 	.short	(.L_188 - .L_187)
.L_187:
        /*000c*/ 	.word	0x00000000
        /*0010*/ 	.short	0x0000
        /*0012*/ 	.short	0x0000
        /*0014*/ 	.byte	0x00, 0xf0, 0x41, 0x07


	//----- nvinfo : EIATTR_SPARSE_MMA_MASK
	.align		4
.L_188:
        /*0018*/ 	.byte	0x03, 0x50
        /*001a*/ 	.short	0x0000


	//----- nvinfo : EIATTR_MAXREG_COUNT
	.align		4
        /*001c*/ 	.byte	0x03, 0x1b
        /*001e*/ 	.short	0x00ff


	//----- nvinfo : EIATTR_NUM_BARRIERS
	.align		4
        /*0020*/ 	.byte	0x02, 0x4c
        /*0022*/ 	.byte	0x01
	.zero		1


	//----- nvinfo : EIATTR_ANNOTATIONS
	.align		4
        /*0024*/ 	.byte	0x04, 0x55
        /*0026*/ 	.short	(.L_190 - .L_189)


	//   ....[0]....
.L_189:
        /* <DEDUP_REMOVED lines=63> */


	//----- nvinfo : EIATTR_MERCURY_ISA_VERSION
	.align		4
.L_190:
        /*0408*/ 	.byte	0x03, 0x5f
        /*040a*/ 	.short	0x0101


	//----- nvinfo : EIATTR_COOP_GROUP_MASK_REGIDS
	.align		4
        /*040c*/ 	.byte	0x04, 0x29
        /*040e*/ 	.short	(.L_192 - .L_191)


	//   ....[0]....
.L_191:
        /*0410*/ 	.word	0xffffffff


	//   ....[1]....
        /*0414*/ 	.word	0xffffffff


	//   ....[2]....
        /*0418*/ 	.word	0xffffffff


	//   ....[3]....
        /*041c*/ 	.word	0xffffffff


	//   ....[4]....
        /*0420*/ 	.word	0xffffffff


	//   ....[5]....
        /*0424*/ 	.word	0xffffffff


	//   ....[6]....
        /*0428*/ 	.word	0xffffffff


	//   ....[7]....
        /*042c*/ 	.word	0xffffffff


	//   ....[8]....
        /*0430*/ 	.word	0xffffffff


	//   ....[9]....
        /*0434*/ 	.word	0xffffffff


	//   ....[10]....
        /*0438*/ 	.word	0xffffffff


	//   ....[11]....
        /*043c*/ 	.word	0xffffffff


	//   ....[12]....
        /*0440*/ 	.word	0xffffffff


	//   ....[13]....
        /*0444*/ 	.word	0xffffffff


	//   ....[14]....
        /*0448*/ 	.word	0xffffffff


	//   ....[15]....
        /*044c*/ 	.word	0xffffffff


	//   ....[16]....
        /*0450*/ 	.word	0xffffffff


	//   ....[17]....
        /*0454*/ 	.word	0xffffffff


	//   ....[18]....
        /*0458*/ 	.word	0xffffffff


	//   ....[19]....
        /*045c*/ 	.word	0xffffffff


	//   ....[20]....
        /*0460*/ 	.word	0xffffffff


	//   ....[21]....
        /*0464*/ 	.word	0xffffffff


	//   ....[22]....
        /*0468*/ 	.word	0xffffffff


	//   ....[23]....
        /*046c*/ 	.word	0xffffffff


	//   ....[24]....
        /*0470*/ 	.word	0xffffffff


	//   ....[25]....
        /*0474*/ 	.word	0xffffffff


	//   ....[26]....
        /*0478*/ 	.word	0xffffffff


	//   ....[27]....
        /*047c*/ 	.word	0xffffffff


	//   ....[28]....
        /*0480*/ 	.word	0xffffffff


	//   ....[29]....
        /*0484*/ 	.word	0xffffffff


	//   ....[30]....
        /*0488*/ 	.word	0xffffffff


	//   ....[31]....
        /*048c*/ 	.word	0xffffffff


	//----- nvinfo : EIATTR_COOP_GROUP_INSTR_OFFSETS
	.align		4
.L_192:
        /*0490*/ 	.byte	0x04, 0x28
        /*0492*/ 	.short	(.L_194 - .L_193)


	//   ....[0]....
.L_193:
        /*0494*/ 	.word	0x00002ec0


	//   ....[1]....
        /*0498*/ 	.word	0x00003160


	//   ....[2]....
        /*049c*/ 	.word	0x00003320


	//   ....[3]....
        /*04a0*/ 	.word	0x00003480


	//   ....[4]....
        /*04a4*/ 	.word	0x00003590


	//   ....[5]....
        /*04a8*/ 	.word	0x00003850


	//   ....[6]....
        /*04ac*/ 	.word	0x00003870


	//   ....[7]....
        /*04b0*/ 	.word	0x000038d0


	//   ....[8]....
        /*04b4*/ 	.word	0x00008b40


	//   ....[9]....
        /*04b8*/ 	.word	0x00008c90


	//   ....[10]....
        /*04bc*/ 	.word	0x00008d00


	//   ....[11]....
        /*04c0*/ 	.word	0x00008f50


	//   ....[12]....
        /*04c4*/ 	.word	0x00009090


	//   ....[13]....
        /*04c8*/ 	.word	0x00009140


	//   ....[14]....
        /*04cc*/ 	.word	0x00009150


	//   ....[15]....
        /*04d0*/ 	.word	0x00009240


	//   ....[16]....
        /*04d4*/ 	.word	0x0000d7d0


	//   ....[17]....
        /*04d8*/ 	.word	0x0000d7f0


	//   ....[18]....
        /*04dc*/ 	.word	0x0000d810


	//   ....[19]....
        /*04e0*/ 	.word	0x0000d8e0


	//   ....[20]....
        /*04e4*/ 	.word	0x0000d920


	//   ....[21]....
        /*04e8*/ 	.word	0x0000d930


	//   ....[22]....
        /*04ec*/ 	.word	0x0000d940


	//   ....[23]....
        /*04f0*/ 	.word	0x0000d960


	//   ....[24]....
        /*04f4*/ 	.word	0x00010b50


	//   ....[25]....
        /*04f8*/ 	.word	0x00010b60


	//   ....[26]....
        /*04fc*/ 	.word	0x00010b70


	//   ....[27]....
        /*0500*/ 	.word	0x00010b90


	//   ....[28]....
        /*0504*/ 	.word	0x00010bb0


	//   ....[29]....
        /*0508*/ 	.word	0x00010bd0


	//   ....[30]....
        /*050c*/ 	.word	0x00010bf0


	//   ....[31]....
        /*0510*/ 	.word	0x00010c20


	//----- nvinfo : EIATTR_EXIT_INSTR_OFFSETS
	.align		4
.L_194:
        /*0514*/ 	.byte	0x04, 0x1c
        /*0516*/ 	.short	(.L_196 - .L_195)


	//   ....[0]....
.L_195:
        /*0518*/ 	.word	0x000001b0


	//   ....[1]....
        /*051c*/ 	.word	0x00012a20


	//   ....[2]....
        /*0520*/ 	.word	0x000135a0


	//   ....[3]....
        /*0524*/ 	.word	0x00013630


	//----- nvinfo : EIATTR_CRS_STACK_SIZE
	.align		4
.L_196:
        /*0528*/ 	.byte	0x04, 0x1e
        /*052a*/ 	.short	(.L_198 - .L_197)
.L_197:
        /*052c*/ 	.word	0x00000000


	//----- nvinfo : EIATTR_CBANK_PARAM_SIZE
	.align		4
.L_198:
        /*0530*/ 	.byte	0x03, 0x19
        /*0532*/ 	.short	0x01d0


	//----- nvinfo : EIATTR_PARAM_CBANK
	.align		4
        /*0534*/ 	.byte	0x04, 0x0a
        /*0536*/ 	.short	(.L_200 - .L_199)
	.align		4
.L_199:
        /*0538*/ 	.word	index@(.nv.constant0._ZN5flash16flash_fwd_kernelI23Flash_fwd_kernel_traitsILi128ELi128ELi64ELi4ELb0ELb0EN7cutlass10bfloat16_tE19Flash_kernel_traitsILi128ELi128ELi64ELi4ES3_EELb0ELb1ELb0ELb0ELb1ELb1ELb1ELb0EEEvNS_16Flash_fwd_paramsE)
        /*053c*/ 	.short	0x0210
        /*053e*/ 	.short	0x01d0


	//----- nvinfo : EIATTR_SW_WAR
	.align		4
.L_200:
        /*0540*/ 	.byte	0x04, 0x36
        /*0542*/ 	.short	(.L_202 - .L_201)
.L_201:
        /*0544*/ 	.word	0x00000008
.L_202:


//--------------------- .nv.info._ZN5flash16flash_fwd_kernelI23Flash_fwd_kernel_traitsILi128ELi128ELi64ELi4ELb0ELb0EN7cutlass10bfloat16_tE19Flash_kernel_traitsILi128ELi128ELi64ELi4ES3_EELb0ELb1ELb0ELb0ELb0ELb1ELb0ELb0EEEvNS_16Flash_fwd_paramsE --------------------------
	.section	.nv.info._ZN5flash16flash_fwd_kernelI23Flash_fwd_kernel_traitsILi128ELi128ELi64ELi4ELb0ELb0EN7cutlass10bfloat16_tE19Flash_kernel_traitsILi128ELi128ELi64ELi4ES3_EELb0ELb1ELb0ELb0ELb0ELb1ELb0ELb0EEEvNS_16Flash_fwd_paramsE,"",@"SHT_CUDA_INFO"
	.sectionflags	@""
	.align	4


	//----- nvinfo : EIATTR_CUDA_API_VERSION
	.align		4
        /*0000*/ 	.byte	0x04, 0x37
        /*0002*/ 	.short	(.L_204 - .L_203)
.L_203:
        /*0004*/ 	.word	0x00000082


	//----- nvinfo : EIATTR_KPARAM_INFO
	.align		4
.L_204:
        /*0008*/ 	.byte	0x04, 0x17
        /*000a*/ 	.short	(.L_206 - .L_205)
.L_205:
        /*000c*/ 	.word	0x00000000
        /*0010*/ 	.short	0x0000
        /*0012*/ 	.short	0x0000
        /*0014*/ 	.byte	0x00, 0xf0, 0x41, 0x07


	//----- nvinfo : EIATTR_SPARSE_MMA_MASK
	.align		4
.L_206:
        /*0018*/ 	.byte	0x03, 0x50
        /*001a*/ 	.short	0x0000


	//----- nvinfo : EIATTR_MAXREG_COUNT
	.align		4
        /*001c*/ 	.byte	0x03, 0x1b
        /*001e*/ 	.short	0x00ff


	//----- nvinfo : EIATTR_NUM_BARRIERS
	.align		4
        /*0020*/ 	.byte	0x02, 0x4c
        /*0022*/ 	.byte	0x01
	.zero		1


	//----- nvinfo : EIATTR_ANNOTATIONS
	.align		4
        /*0024*/ 	.byte	0x04, 0x55
        /*0026*/ 	.short	(.L_208 - .L_207)


	//   ....[0]....
.L_207:
        /* <DEDUP_REMOVED lines=143> */
        /*090c*/ 	.byte	0x70, 0x7c, 0x01, 0x00


	//----- nvinfo : EIATTR_MERCURY_ISA_VERSION
	.align		4
.L_208:
        /*0910*/ 	.byte	0x03, 0x5f
        /*0912*/ 	.short	0x0101


	//----- nvinfo : EIATTR_INT_WARP_WIDE_INSTR_OFFSETS
	.align		4
        /*0914*/ 	.byte	0x04, 0x31
        /*0916*/ 	.short	(.L_210 - .L_209)


	//   ....[0]....
.L_209:
        /*0918*/ 	.word	0x00001800


	//   ....[1]....
        /*091c*/ 	.word	0x000019c0


	//----- nvinfo : EIATTR_COOP_GROUP_MASK_REGIDS
	.align		4
.L_210:
        /*0920*/ 	.byte	0x04, 0x29
        /*0922*/ 	.short	(.L_212 - .L_211)


	//   ....[0]....
.L_211:
        /*0924*/ 	.word	0xffffffff


	//   ....[1]....
        /*0928*/ 	.word	0xffffffff


	//   ....[2]....
        /*092c*/ 	.word	0xffffffff


	//   ....[3]....
        /*0930*/ 	.word	0xffffffff


	//   ....[4]....
        /*0934*/ 	.word	0xffffffff


	//   ....[5]....
        /*0938*/ 	.word	0xffffffff


	//   ....[6]....
        /*093c*/ 	.word	0xffffffff


	//   ....[7]....
        /*0940*/ 	.word	0xffffffff


	//   ....[8]....
        /*0944*/ 	.word	0xffffffff


	//   ....[9]....
        /*0948*/ 	.word	0xffffffff


	//   ....[10]....
        /*094c*/ 	.word	0xffffffff


	//   ....[11]....
        /*0950*/ 	.word	0xffffffff


	//   ....[12]....
        /*0954*/ 	.word	0xffffffff


	//   ....[13]....
        /*0958*/ 	.word	0xffffffff


	//   ....[14]....
        /*095c*/ 	.word	0xffffffff


	//   ....[15]....
        /*0960*/ 	.word	0xffffffff


	//   ....[16]....
        /*0964*/ 	.word	0xffffffff


	//   ....[17]....
        /*0968*/ 	.word	0xffffffff


	//   ....[18]....
        /*096c*/ 	.word	0xffffffff


	//   ....[19]....
        /*0970*/ 	.word	0xffffffff


	//   ....[20]....
        /*0974*/ 	.word	0xffffffff


	//   ....[21]....
        /*0978*/ 	.word	0xffffffff


	//   ....[22]....
        /*097c*/ 	.word	0xffffffff


	//   ....[23]....
        /*0980*/ 	.word	0xffffffff


	//   ....[24]....
        /*0984*/ 	.word	0xffffffff


	//   ....[25]....
        /*0988*/ 	.word	0xffffffff


	//   ....[26]....
        /*098c*/ 	.word	0xffffffff


	//   ....[27]....
        /*0990*/ 	.word	0xffffffff


	//   ....[28]....
        /*0994*/ 	.word	0xffffffff


	//   ....[29]....
        /*0998*/ 	.word	0xffffffff


	//   ....[30]....
        /*099c*/ 	.word	0xffffffff


	//   ....[31]....
        /*09a0*/ 	.word	0xffffffff


	//   ....[32]....
        /*09a4*/ 	.word	0xffffffff


	//   ....[33]....
        /*09a8*/ 	.word	0xffffffff


	//   ....[34]....
        /*09ac*/ 	.word	0xffffffff


	//   ....[35]....
        /*09b0*/ 	.word	0xffffffff


	//   ....[36]....
        /*09b4*/ 	.word	0xffffffff


	//   ....[37]....
        /*09b8*/ 	.word	0xffffffff


	//   ....[38]....
        /*09bc*/ 	.word	0xffffffff


	//   ....[39]....
        /*09c0*/ 	.word	0xffffffff


	//----- nvinfo : EIATTR_COOP_GROUP_INSTR_OFFSETS
	.align		4
.L_212:
        /*09c4*/ 	.byte	0x04, 0x28
        /*09c6*/ 	.short	(.L_214 - .L_213)


	//   ....[0]....
.L_213:
        /*09c8*/ 	.word	0x000037f0


	//   ....[1]....
        /*09cc*/ 	.word	0x00003a10


	//   ....[2]....
        /*09d0*/ 	.word	0x00003a50


	//   ....[3]....
        /*09d4*/ 	.word	0x00003b30


	//   ....[4]....
        /*09d8*/ 	.word	0x00004130


	//   ....[5]....
        /*09dc*/ 	.word	0x000042b0


	//   ....[6]....
        /*09e0*/ 	.word	0x00004440


	//   ....[7]....
        /*09e4*/ 	.word	0x00004680


	//   ....[8]....
        /*09e8*/ 	.word	0x000092d0


	//   ....[9]....
        /*09ec*/ 	.word	0x00009300


	//   ....[10]....
        /*09f0*/ 	.word	0x000093f0


	//   ....[11]....
        /*09f4*/ 	.word	0x000094e0


	//   ....[12]....
        /*09f8*/ 	.word	0x00009520


	//   ....[13]....
        /*09fc*/ 	.word	0x000095a0


	//   ....[14]....
        /*0a00*/ 	.word	0x000096b0


	//   ....[15]....
        /*0a04*/ 	.word	0x000096d0


	//   ....[16]....
        /*0a08*/ 	.word	0x0000eb60


	//   ....[17]....
        /*0a0c*/ 	.word	0x0000ecc0


	//   ....[18]....
        /*0a10*/ 	.word	0x0000ed10


	//   ....[19]....
        /*0a14*/ 	.word	0x0000eec0


	//   ....[20]....
        /*0a18*/ 	.word	0x0000ef10


	//   ....[21]....
        /*0a1c*/ 	.word	0x0000ef30


	//   ....[22]....
        /*0a20*/ 	.word	0x0000ef40


	//   ....[23]....
        /*0a24*/ 	.word	0x0000ef60


	//   ....[24]....
        /*0a28*/ 	.word	0x00013a00


	//   ....[25]....
        /*0a2c*/ 	.word	0x00013a50


	//   ....[26]....
        /*0a30*/ 	.word	0x00013aa0


	//   ....[27]....
        /*0a34*/ 	.word	0x00013ac0


	//   ....[28]....
        /*0a38*/ 	.word	0x00013b10


	//   ....[29]....
        /*0a3c*/ 	.word	0x00013b20


	//   ....[30]....
        /*0a40*/ 	.word	0x00013b30


	//   ....[31]....
        /*0a44*/ 	.word	0x00013b40


	//   ....[32]....
        /*0a48*/ 	.word	0x000162c0


	//   ....[33]....
        /*0a4c*/ 	.word	0x000162d0


	//   ....[34]....
        /*0a50*/ 	.word	0x000162e0


	//   ....[35]....
        /*0a54*/ 	.word	0x00016300


	//   ....[36]....
        /*0a58*/ 	.word	0x00016320


	//   ....[37]....
        /*0a5c*/ 	.word	0x00016340


	//   ....[38]....
        /*0a60*/ 	.word	0x00016360


	//   ....[39]....
        /*0a64*/ 	.word	0x00016390


	//----- nvinfo : EIATTR_EXIT_INSTR_OFFSETS
	.align		4
.L_214:
        /*0a68*/ 	.byte	0x04, 0x1c
        /*0a6a*/ 	.short	(.L_216 - .L_215)


	//   ....[0]....
.L_215:
        /*0a6c*/ 	.word	0x000004c0


	//   ....[1]....
        /*0a70*/ 	.word	0x000188b0


	//   ....[2]....
        /*0a74*/ 	.word	0x000189a0


	//   ....[3]....
        /*0a78*/ 	.word	0x00019c20


	//   ....[4]....
        /*0a7c*/ 	.word	0x00019cb0


	//----- nvinfo : EIATTR_CRS_STACK_SIZE
	.align		4
.L_216:
        /*0a80*/ 	.byte	0x04, 0x1e
        /*0a82*/ 	.short	(.L_218 - .L_217)
.L_217:
        /*0a84*/ 	.word	0x00000000


	//----- nvinfo : EIATTR_CBANK_PARAM_SIZE
	.align		4
.L_218:
        /*0a88*/ 	.byte	0x03, 0x19
        /*0a8a*/ 	.short	0x01d0


	//----- nvinfo : EIATTR_PARAM_CBANK
	.align		4
        /*0a8c*/ 	.byte	0x04, 0x0a
        /*0a8e*/ 	.short	(.L_220 - .L_219)
	.align		4
.L_219:
        /*0a90*/ 	.word	index@(.nv.constant0._ZN5flash16flash_fwd_kernelI23Flash_fwd_kernel_traitsILi128ELi128ELi64ELi4ELb0ELb0EN7cutlass10bfloat16_tE19Flash_kernel_traitsILi128ELi128ELi64ELi4ES3_EELb0ELb1ELb0ELb0ELb0ELb1ELb0ELb0EEEvNS_16Flash_fwd_paramsE)
        /*0a94*/ 	.short	0x0210
        /*0a96*/ 	.short	0x01d0


	//----- nvinfo : EIATTR_SW_WAR
	.align		4
.L_220:
        /*0a98*/ 	.byte	0x04, 0x36
        /*0a9a*/ 	.short	(.L_222 - .L_221)
.L_221:
        /*0a9c*/ 	.word	0x00000008
.L_222:


//--------------------- .nv.info._ZN5flash16flash_fwd_kernelI23Flash_fwd_kernel_traitsILi128ELi128ELi64ELi4ELb0ELb0EN7cutlass10bfloat16_tE19Flash_kernel_traitsILi128ELi128ELi64ELi4ES3_EELb0ELb1ELb0ELb0ELb0ELb1ELb1ELb0EEEvNS_16Flash_fwd_paramsE --------------------------
	.section	.nv.info._ZN5flash16flash_fwd_kernelI23Flash_fwd_kernel_traitsILi128ELi128ELi64ELi4ELb0ELb0EN7cutlass10bfloat16_tE19Flash_kernel_traitsILi128ELi128ELi64ELi4ES3_EELb0ELb1ELb0ELb0ELb0ELb1ELb1ELb0EEEvNS_16Flash_fwd_paramsE,"",@"SHT_CUDA_INFO"
	.sectionflags	@""
	.align	4


	//----- nvinfo : EIATTR_CUDA_API_VERSION
	.align		4
        /*0000*/ 	.byte	0x04, 0x37
        /*0002*/ 	.short	(.L_224 - .L_223)
.L_223:
        /*0004*/ 	.word	0x00000082


	//----- nvinfo : EIATTR_KPARAM_INFO
	.align		4
.L_224:
        /*0008*/ 	.byte	0x04, 0x17
        /*000a*/ 	.short	(.L_226 - .L_225)
.L_225:
        /*000c*/ 	.word	0x00000000
        /*0010*/ 	.short	0x0000
        /*0012*/ 	.short	0x0000
        /*0014*/ 	.byte	0x00, 0xf0, 0x41, 0x07


	//----- nvinfo : EIATTR_SPARSE_MMA_MASK
	.align		4
.L_226:
        /*0018*/ 	.byte	0x03, 0x50
        /*001a*/ 	.short	0x0000


	//----- nvinfo : EIATTR_MAXREG_COUNT
	.align		4
        /*001c*/ 	.byte	0x03, 0x1b
        /*001e*/ 	.short	0x00ff


	//----- nvinfo : EIATTR_NUM_BARRIERS
	.align		4
        /*0020*/ 	.byte	0x02, 0x4c
        /*0022*/ 	.byte	0x01
	.zero		1


	//----- nvinfo : EIATTR_ANNOTATIONS
	.align		4
        /*0024*/ 	.byte	0x04, 0x55
        /*0026*/ 	.short	(.L_228 - .L_227)


	//   ....[0]....
.L_227:
        /* <DEDUP_REMOVED lines=178> */


	//----- nvinfo : EIATTR_MERCURY_ISA_VERSION
	.align		4
.L_228:
        /*0b30*/ 	.byte	0x03, 0x5f
        /*0b32*/ 	.short	0x0101


	//----- nvinfo : EIATTR_INT_WARP_WIDE_INSTR_OFFSETS
	.align		4
        /*0b34*/ 	.byte	0x04, 0x31
        /*0b36*/ 	.short	(.L_230 - .L_229)


	//   ....[0]....
.L_229:
        /*0b38*/ 	.word	0x000017e0


	//   ....[1]....
        /*0b3c*/ 	.word	0x00001be0


	//----- nvinfo : EIATTR_COOP_GROUP_MASK_REGIDS
	.align		4
.L_230:
        /*0b40*/ 	.byte	0x04, 0x29
        /*0b42*/ 	.short	(.L_232 - .L_231)


	//   ....[0]....
.L_231:
        /*0b44*/ 	.word	0xffffffff


	//   ....[1]....
        /*0b48*/ 	.word	0xffffffff


	//   ....[2]....
        /*0b4c*/ 	.word	0xffffffff


	//   ....[3]....
        /*0b50*/ 	.word	0xffffffff


	//   ....[4]....
        /*0b54*/ 	.word	0xffffffff


	//   ....[5]....
        /*0b58*/ 	.word	0xffffffff


	//   ....[6]....
        /*0b5c*/ 	.word	0xffffffff


	//   ....[7]....
        /*0b60*/ 	.word	0xffffffff


	//   ....[8]....
        /*0b64*/ 	.word	0xffffffff


	//   ....[9]....
        /*0b68*/ 	.word	0xffffffff


	//   ....[10]....
        /*0b6c*/ 	.word	0xffffffff


	//   ....[11]....
        /*0b70*/ 	.word	0xffffffff


	//   ....[12]....
        /*0b74*/ 	.word	0xffffffff


	//   ....[13]....
        /*0b78*/ 	.word	0xffffffff


	//   ....[14]....
        /*0b7c*/ 	.word	0xffffffff


	//   ....[15]....
        /*0b80*/ 	.word	0xffffffff


	//   ....[16]....
        /*0b84*/ 	.word	0xffffffff


	//   ....[17]....
        /*0b88*/ 	.word	0xffffffff


	//   ....[18]....
        /*0b8c*/ 	.word	0xffffffff


	//   ....[19]....
        /*0b90*/ 	.word	0xffffffff


	//   ....[20]....
        /*0b94*/ 	.word	0xffffffff


	//   ....[21]....
        /*0b98*/ 	.word	0xffffffff


	//   ....[22]....
        /*0b9c*/ 	.word	0xffffffff


	//   ....[23]....
        /*0ba0*/ 	.word	0xffffffff


	//   ....[24]....
        /*0ba4*/ 	.word	0xffffffff


	//   ....[25]....
        /*0ba8*/ 	.word	0xffffffff


	//   ....[26]....
        /*0bac*/ 	.word	0xffffffff


	//   ....[27]....
        /*0bb0*/ 	.word	0xffffffff


	//   ....[28]....
        /*0bb4*/ 	.word	0xffffffff


	//   ....[29]....
        /*0bb8*/ 	.word	0xffffffff


	//   ....[30]....
        /*0bbc*/ 	.word	0xffffffff


	//   ....[31]....
        /*0bc0*/ 	.word	0xffffffff


	//   ....[32]....
        /*0bc4*/ 	.word	0xffffffff


	//   ....[33]....
        /*0bc8*/ 	.word	0xffffffff


	//   ....[34]....
        /*0bcc*/ 	.word	0xffffffff


	//   ....[35]....
        /*0bd0*/ 	.word	0xffffffff


	//   ....[36]....
        /*0bd4*/ 	.word	0xffffffff


	//   ....[37]....
        /*0bd8*/ 	.word	0xffffffff


	//   ....[38]....
        /*0bdc*/ 	.word	0xffffffff


	//   ....[39]....
        /*0be0*/ 	.word	0xffffffff


	//----- nvinfo : EIATTR_COOP_GROUP_INSTR_OFFSETS
	.align		4
.L_232:
        /*0be4*/ 	.byte	0x04, 0x28
        /*0be6*/ 	.short	(.L_234 - .L_233)


	//   ....[0]....
.L_233:
        /*0be8*/ 	.word	0x00003f70


	//   ....[1]....
        /*0bec*/ 	.word	0x00004120


	//   ....[2]....
        /*0bf0*/ 	.word	0x00004150


	//   ....[3]....
        /*0bf4*/ 	.word	0x000042a0


	//   ....[4]....
        /*0bf8*/ 	.word	0x00004af0


	//   ....[5]....
        /*0bfc*/ 	.word	0x00004bf0


	//   ....[6]....
        /*0c00*/ 	.word	0x00004de0


	//   ....[7]....
        /*0c04*/ 	.word	0x00004e90


	//   ....[8]....
        /*0c08*/ 	.word	0x0000a200


	//   ....[9]....
        /*0c0c*/ 	.word	0x0000a250


	//   ....[10]....
        /*0c10*/ 	.word	0x0000a280


	//   ....[11]....
        /*0c14*/ 	.word	0x0000a5f0


	//   ....[12]....
        /*0c18*/ 	.word	0x0000a630


	//   ....[13]....
        /*0c1c*/ 	.word	0x0000a670


	//   ....[14]....
        /*0c20*/ 	.word	0x0000a690


	//   ....[15]....
        /*0c24*/ 	.word	0x0000a730


	//   ....[16]....
        /*0c28*/ 	.word	0x00010c80


	//   ....[17]....
        /*0c2c*/ 	.word	0x00010d40


	//   ....[18]....
        /*0c30*/ 	.word	0x00010d90


	//   ....[19]....
        /*0c34*/ 	.word	0x00010e70


	//   ....[20]....
        /*0c38*/ 	.word	0x00010e80


	//   ....[21]....
        /*0c3c*/ 	.word	0x00010ed0


	//   ....[22]....
        /*0c40*/ 	.word	0x00010ee0


	//   ....[23]....
        /*0c44*/ 	.word	0x00010f20


	//   ....[24]....
        /*0c48*/ 	.word	0x00016630


	//   ....[25]....
        /*0c4c*/ 	.word	0x00016650


	//   ....[26]....
        /*0c50*/ 	.word	0x00016660


	//   ....[27]....
        /*0c54*/ 	.word	0x00016710


	//   ....[28]....
        /*0c58*/ 	.word	0x00016750


	//   ....[29]....
        /*0c5c*/ 	.word	0x00016760


	//   ....[30]....
        /*0c60*/ 	.word	0x00016770


	//   ....[31]....
        /*0c64*/ 	.word	0x00016790


	//   ....[32]....
        /*0c68*/ 	.word	0x00019510


	//   ....[33]....
        /*0c6c*/ 	.word	0x00019520


	//   ....[34]....
        /*0c70*/ 	.word	0x00019530


	//   ....[35]....
        /*0c74*/ 	.word	0x00019550


	//   ....[36]....
        /*0c78*/ 	.word	0x00019570


	//   ....[37]....
        /*0c7c*/ 	.word	0x000195a0


	//   ....[38]....
        /*0c80*/ 	.word	0x000195d0


	//   ....[39]....
        /*0c84*/ 	.word	0x00019600


	//----- nvinfo : EIATTR_EXIT_INSTR_OFFSETS
	.align		4
.L_234:
        /*0c88*/ 	.byte	0x04, 0x1c
        /*0c8a*/ 	.short	(.L_236 - .L_235)


	//   ....[0]....
.L_235:
        /*0c8c*/ 	.word	0x000004c0


	//   ....[1]....
        /*0c90*/ 	.word	0x0001bb80


	//   ....[2]....
        /*0c94*/ 	.word	0x0001bc70


	//   ....[3]....
        /*0c98*/ 	.word	0x0001cef0


	//   ....[4]....
        /*0c9c*/ 	.word	0x0001cf80


	//----- nvinfo : EIATTR_CRS_STACK_SIZE
	.align		4
.L_236:
        /*0ca0*/ 	.byte	0x04, 0x1e
        /*0ca2*/ 	.short	(.L_238 - .L_237)
.L_237:
        /*0ca4*/ 	.word	0x00000000


	//----- nvinfo : EIATTR_CBANK_PARAM_SIZE
	.align		4
.L_238:
        /*0ca8*/ 	.byte	0x03, 0x19
        /*0caa*/ 	.short	0x01d0


	//----- nvinfo : EIATTR_PARAM_CBANK
	.align		4
        /*0cac*/ 	.byte	0x04, 0x0a
        /*0cae*/ 	.short	(.L_240 - .L_239)
	.align		4
.L_239:
        /*0cb0*/ 	.word	index@(.nv.constant0._ZN5flash16flash_fwd_kernelI23Flash_fwd_kernel_traitsILi128ELi128ELi64ELi4ELb0ELb0EN7cutlass10bfloat16_tE19Flash_kernel_traitsILi128ELi128ELi64ELi4ES3_EELb0ELb1ELb0ELb0ELb0ELb1ELb1ELb0EEEvNS_16Flash_fwd_paramsE)
        /*0cb4*/ 	.short	0x0210
        /*0cb6*/ 	.short	0x01d0


	//----- nvinfo : EIATTR_SW_WAR
	.align		4
.L_240:
        /*0cb8*/ 	.byte	0x04, 0x36
        /*0cba*/ 	.short	(.L_242 - .L_241)
.L_241:
        /*0cbc*/ 	.word	0x00000008
.L_242:


//--------------------- .nv.info._ZN5flash16flash_fwd_kernelI23Flash_fwd_kernel_traitsILi128ELi128ELi64ELi4ELb0ELb0EN7cutlass10bfloat16_tE19Flash_kernel_traitsILi128ELi128ELi64ELi4ES3_EELb0ELb1ELb0ELb0ELb0ELb0ELb0ELb0EEEvNS_16Flash_fwd_paramsE --------------------------
	.section	.nv.info._ZN5flash16flash_fwd_kernelI23Flash_fwd_kernel_traitsILi128ELi128ELi64ELi4ELb0ELb0EN7cutlass10bfloat16_tE19Flash_kernel_traitsILi128ELi128ELi64ELi4ES3_EELb0ELb1ELb0ELb0ELb0ELb0ELb0ELb0EEEvNS_16Flash_fwd_paramsE,"",@"SHT_CUDA_INFO"
	.sectionflags	@""
	.align	4


	//----- nvinfo : EIATTR_CUDA_API_VERSION
	.align		4
        /*0000*/ 	.byte	0x04, 0x37
        /*0002*/ 	.short	(.L_244 - .L_243)
.L_243:
        /*0004*/ 	.word	0x00000082


	//----- nvinfo : EIATTR_KPARAM_INFO
	.align		4
.L_244:
        /*0008*/ 	.byte	0x04, 0x17
        /*000a*/ 	.short	(.L_246 - .L_245)
.L_245:
        /*000c*/ 	.word	0x00000000
        /*0010*/ 	.short	0x0000
        /*0012*/ 	.short	0x0000
        /*0014*/ 	.byte	0x00, 0xf0, 0x41, 0x07


	//----- nvinfo : EIATTR_SPARSE_MMA_MASK
	.align		4
.L_246:
        /*0018*/ 	.byte	0x03, 0x50
        /*001a*/ 	.short	0x0000


	//----- nvinfo : EIATTR_MAXREG_COUNT
	.align		4
        /*001c*/ 	.byte	0x03, 0x1b
        /*001e*/ 	.short	0x00ff


	//----- nvinfo : EIATTR_NUM_BARRIERS
	.align		4
        /*0020*/ 	.byte	0x02, 0x4c
        /*0022*/ 	.byte	0x01
	.zero		1


	//----- nvinfo : EIATTR_ANNOTATIONS
	.align		4
        /*0024*/ 	.byte	0x04, 0x55
        /*0026*/ 	.short	(.L_248 - .L_247)


	//   ....[0]....
.L_247:
        /* <DEDUP_REMOVED lines=64> */


	//----- nvinfo : EIATTR_MERCURY_ISA_VERSION
	.align		4
.L_248:
        /*0418*/ 	.byte	0x03, 0x5f
        /*041a*/ 	.short	0x0101


	//----- nvinfo : EIATTR_COOP_GROUP_MASK_REGIDS
	.align		4
        /*041c*/ 	.byte	0x04, 0x29
        /*041e*/ 	.short	(.L_250 - .L_249)


	//   ....[0]....
.L_249:
        /*0420*/ 	.word	0xffffffff


	//   ....[1]....
        /*0424*/ 	.word	0xffffffff


	//   ....[2]....
        /*0428*/ 	.word	0xffffffff


	//   ....[3]....
        /*042c*/ 	.word	0xffffffff


	//   ....[4]....
        /*0430*/ 	.word	0xffffffff


	//   ....[5]....
        /*0434*/ 	.word	0xffffffff


	//   ....[6]....
        /*0438*/ 	.word	0xffffffff


	//   ....[7]....
        /*043c*/ 	.word	0xffffffff


	//   ....[8]....
        /*0440*/ 	.word	0xffffffff


	//   ....[9]....
        /*0444*/ 	.word	0xffffffff


	//   ....[10]....
        /*0448*/ 	.word	0xffffffff


	//   ....[11]....
        /*044c*/ 	.word	0xffffffff


	//   ....[12]....
        /*0450*/ 	.word	0xffffffff


	//   ....[13]....
        /*0454*/ 	.word	0xffffffff


	//   ....[14]....
        /*0458*/ 	.word	0xffffffff


	//   ....[15]....
        /*045c*/ 	.word	0xffffffff


	//   ....[16]....
        /*0460*/ 	.word	0xffffffff


	//   ....[17]....
        /*0464*/ 	.word	0xffffffff


	//   ....[18]....
        /*0468*/ 	.word	0xffffffff


	//   ....[19]....
        /*046c*/ 	.word	0xffffffff


	//   ....[20]....
        /*0470*/ 	.word	0xffffffff


	//   ....[21]....
        /*0474*/ 	.word	0xffffffff


	//   ....[22]....
        /*0478*/ 	.word	0xffffffff


	//   ....[23]....
        /*047c*/ 	.word	0xffffffff


	//   ....[24]....
        /*0480*/ 	.word	0xffffffff


	//   ....[25]....
        /*0484*/ 	.word	0xffffffff


	//   ....[26]....
        /*0488*/ 	.word	0xffffffff


	//   ....[27]....
        /*048c*/ 	.word	0xffffffff


	//   ....[28]....
        /*0490*/ 	.word	0xffffffff


	//   ....[29]....
        /*0494*/ 	.word	0xffffffff


	//   ....[30]....
        /*0498*/ 	.word	0xffffffff


	//   ....[31]....
        /*049c*/ 	.word	0xffffffff


	//   ....[32]....
        /*04a0*/ 	.word	0xffffffff


	//   ....[33]....
        /*04a4*/ 	.word	0xffffffff


	//   ....[34]....
        /*04a8*/ 	.word	0xffffffff


	//   ....[35]....
        /*04ac*/ 	.word	0xffffffff


	//   ....[36]....
        /*04b0*/ 	.word	0xffffffff


	//   ....[37]....
        /*04b4*/ 	.word	0xffffffff


	//   ....[38]....
        /*04b8*/ 	.word	0xffffffff


	//   ....[39]....
        /*04bc*/ 	.word	0xffffffff


	//----- nvinfo : EIATTR_COOP_GROUP_INSTR_OFFSETS
	.align		4
.L_250:
        /*04c0*/ 	.byte	0x04, 0x28
        /*04c2*/ 	.short	(.L_252 - .L_251)


	//   ....[0]....
.L_251:
        /*04c4*/ 	.word	0x00004e30


	//   ....[1]....
        /*04c8*/ 	.word	0x00004e50


	//   ....[2]....
        /*04cc*/ 	.word	0x00004f20


	//   ....[3]....
        /*04d0*/ 	.word	0x00004f40


	//   ....[4]....
        /*04d4*/ 	.word	0x00005360


	//   ....[5]....
        /*04d8*/ 	.word	0x00005450


	//   ....[6]....
        /*04dc*/ 	.word	0x00005530


	//   ....[7]....
        /*04e0*/ 	.word	0x00005700


	//   ....[8]....
        /*04e4*/ 	.word	0x00008ed0


	//   ....[9]....
        /*04e8*/ 	.word	0x00009040


	//   ....[10]....
        /*04ec*/ 	.word	0x000091f0


	//   ....[11]....
        /*04f0*/ 	.word	0x00009200


	//   ....[12]....
        /*04f4*/ 	.word	0x00009220


	//   ....[13]....
        /*04f8*/ 	.word	0x00009250


	//   ....[14]....
        /*04fc*/ 	.word	0x00009270


	//   ....[15]....
        /*0500*/ 	.word	0x00009280


	//   ....[16]....
        /*0504*/ 	.word	0x0000df30


	//   ....[17]....
        /*0508*/ 	.word	0x0000e040


	//   ....[18]....
        /*050c*/ 	.word	0x0000e0f0


	//   ....[19]....
        /*0510*/ 	.word	0x0000e110


	//   ....[20]....
        /*0514*/ 	.word	0x0000e180


	//   ....[21]....
        /*0518*/ 	.word	0x0000e220


	//   ....[22]....
        /*051c*/ 	.word	0x0000e270


	//   ....[23]....
        /*0520*/ 	.word	0x0000e2e0


	//   ....[24]....
        /*0524*/ 	.word	0x00013210


	//   ....[25]....
        /*0528*/ 	.word	0x00013290


	//   ....[26]....
        /*052c*/ 	.word	0x000132b0


	//   ....[27]....
        /*0530*/ 	.word	0x000132c0


	//   ....[28]....
        /*0534*/ 	.word	0x00013300


	//   ....[29]....
        /*0538*/ 	.word	0x00013320


	//   ....[30]....
        /*053c*/ 	.word	0x00013330


	//   ....[31]....
        /*0540*/ 	.word	0x00013340


	//   ....[32]....
        /*0544*/ 	.word	0x000157a0


	//   ....[33]....
        /*0548*/ 	.word	0x000157b0


	//   ....[34]....
        /*054c*/ 	.word	0x000157c0


	//   ....[35]....
        /*0550*/ 	.word	0x000157d0


	//   ....[36]....
        /*0554*/ 	.word	0x00015810


	//   ....[37]....
        /*0558*/ 	.word	0x00015850


	//   ....[38]....
        /*055c*/ 	.word	0x00015860


	//   ....[39]....
        /*0560*/ 	.word	0x00015870


	//----- nvinfo : EIATTR_EXIT_INSTR_OFFSETS
	.align		4
.L_252:
        /*0564*/ 	.byte	0x04, 0x1c
        /*0566*/ 	.short	(.L_254 - .L_253)


	//   ....[0]....
.L_253:
        /*0568*/ 	.word	0x000004c0


	//   ....[1]....
        /*056c*/ 	.word	0x00017f40


	//   ....[2]....
        /*0570*/ 	.word	0x00018050


	//   ....[3]....
        /*0574*/ 	.word	0x00018070


	//   ....[4]....
        /*0578*/ 	.word	0x00019470


	//   ....[5]....
        /*057c*/ 	.word	0x00019500


	//----- nvinfo : EIATTR_CRS_STACK_SIZE
	.align		4
.L_254:
        /*0580*/ 	.byte	0x04, 0x1e
        /*0582*/ 	.short	(.L_256 - .L_255)
.L_255:
        /*0584*/ 	.word	0x00000000


	//----- nvinfo : EIATTR_CBANK_PARAM_SIZE
	.align		4
.L_256:
        /*0588*/ 	.byte	0x03, 0x19
        /*058a*/ 	.short	0x01d0


	//----- nvinfo : EIATTR_PARAM_CBANK
	.align		4
        /*058c*/ 	.byte	0x04, 0x0a
        /*058e*/ 	.short	(.L_258 - .L_257)
	.align		4
.L_257:
        /*0590*/ 	.word	index@(.nv.constant0._ZN5flash16flash_fwd_kernelI23Flash_fwd_kernel_traitsILi128ELi128ELi64ELi4ELb0ELb0EN7cutlass10bfloat16_tE19Flash_kernel_traitsILi128ELi128ELi64ELi4ES3_EELb0ELb1ELb0ELb0ELb0ELb0ELb0ELb0EEEvNS_16Flash_fwd_paramsE)
        /*0594*/ 	.short	0x0210
        /*0596*/ 	.short	0x01d0


	//----- nvinfo : EIATTR_SW_WAR
	.align		4
.L_258:
        /*0598*/ 	.byte	0x04, 0x36
        /*059a*/ 	.short	(.L_260 - .L_259)
.L_259:
        /*059c*/ 	.word	0x00000008
.L_260:


//--------------------- .nv.info._ZN5flash16flash_fwd_kernelI23Flash_fwd_kernel_traitsILi128ELi128ELi64ELi4ELb0ELb0EN7cutlass10bfloat16_tE19Flash_kernel_traitsILi128ELi128ELi64ELi4ES3_EELb0ELb1ELb0ELb0ELb0ELb0ELb1ELb0EEEvNS_16Flash_fwd_paramsE --------------------------
	.section	.nv.info._ZN5flash16flash_fwd_kernelI23Flash_fwd_kernel_traitsILi128ELi128ELi64ELi4ELb0ELb0EN7cutlass10bfloat16_tE19Flash_kernel_traitsILi128ELi128ELi64ELi4ES3_EELb0ELb1ELb0ELb0ELb0ELb0ELb1ELb0EEEvNS_16Flash_fwd_paramsE,"",@"SHT_CUDA_INFO"
	.sectionflags	@""
	.align	4


	//----- nvinfo : EIATTR_CUDA_API_VERSION
	.align		4
        /*0000*/ 	.byte	0x04, 0x37
        /*0002*/ 	.short	(.L_262 - .L_261)
.L_261:
        /*0004*/ 	.word	0x00000082


	//----- nvinfo : EIATTR_KPARAM_INFO
	.align		4
.L_262:
        /*0008*/ 	.byte	0x04, 0x17
        /*000a*/ 	.short	(.L_264 - .L_263)
.L_263:
        /*000c*/ 	.word	0x00000000
        /*0010*/ 	.short	0x0000
        /*0012*/ 	.short	0x0000
        /*0014*/ 	.byte	0x00, 0xf0, 0x41, 0x07


	//----- nvinfo : EIATTR_SPARSE_MMA_MASK
	.align		4
.L_264:
        /*0018*/ 	.byte	0x03, 0x50
        /*001a*/ 	.short	0x0000


	//----- nvinfo : EIATTR_MAXREG_COUNT
	.align		4
        /*001c*/ 	.byte	0x03, 0x1b
        /*001e*/ 	.short	0x00ff


	//----- nvinfo : EIATTR_NUM_BARRIERS
	.align		4
        /*0020*/ 	.byte	0x02, 0x4c
        /*0022*/ 	.byte	0x01
	.zero		1


	//----- nvinfo : EIATTR_ANNOTATIONS
	.align		4
        /*0024*/ 	.byte	0x04, 0x55
        /*0026*/ 	.short	(.L_266 - .L_265)


	//   ....[0]....
.L_265:
        /* <DEDUP_REMOVED lines=80> */


	//----- nvinfo : EIATTR_MERCURY_ISA_VERSION
	.align		4
.L_266:
        /*0510*/ 	.byte	0x03, 0x5f
        /*0512*/ 	.short	0x0101


	//----- nvinfo : EIATTR_COOP_GROUP_MASK_REGIDS
	.align		4
        /*0514*/ 	.byte	0x04, 0x29
        /*0516*/ 	.short	(.L_268 - .L_267)


	//   ....[0]....
.L_267:
        /*0518*/ 	.word	0xffffffff


	//   ....[1]....
        /*051c*/ 	.word	0xffffffff


	//   ....[2]....
        /*0520*/ 	.word	0xffffffff


	//   ....[3]....
        /*0524*/ 	.word	0xffffffff


	//   ....[4]....
        /*0528*/ 	.word	0xffffffff


	//   ....[5]....
        /*052c*/ 	.word	0xffffffff


	//   ....[6]....
        /*0530*/ 	.word	0xffffffff


	//   ....[7]....
        /*0534*/ 	.word	0xffffffff


	//   ....[8]....
        /*0538*/ 	.word	0xffffffff


	//   ....[9]....
        /*053c*/ 	.word	0xffffffff


	//   ....[10]....
        /*0540*/ 	.word	0xffffffff


	//   ....[11]....
        /*0544*/ 	.word	0xffffffff


	//   ....[12]....
        /*0548*/ 	.word	0xffffffff


	//   ....[13]....
        /*054c*/ 	.word	0xffffffff


	//   ....[14]....
        /*0550*/ 	.word	0xffffffff


	//   ....[15]....
        /*0554*/ 	.word	0xffffffff


	//   ....[16]....
        /*0558*/ 	.word	0xffffffff


	//   ....[17]....
        /*055c*/ 	.word	0xffffffff


	//   ....[18]....
        /*0560*/ 	.word	0xffffffff


	//   ....[19]....
        /*0564*/ 	.word	0xffffffff


	//   ....[20]....
        /*0568*/ 	.word	0xffffffff


	//   ....[21]....
        /*056c*/ 	.word	0xffffffff


	//   ....[22]....
        /*0570*/ 	.word	0xffffffff


	//   ....[23]....
        /*0574*/ 	.word	0xffffffff


	//   ....[24]....
        /*0578*/ 	.word	0xffffffff


	//   ....[25]....
        /*057c*/ 	.word	0xffffffff


	//   ....[26]....
        /*0580*/ 	.word	0xffffffff


	//   ....[27]....
        /*0584*/ 	.word	0xffffffff


	//   ....[28]....
        /*0588*/ 	.word	0xffffffff


	//   ....[29]....
        /*058c*/ 	.word	0xffffffff


	//   ....[30]....
        /*0590*/ 	.word	0xffffffff


	//   ....[31]....
        /*0594*/ 	.word	0xffffffff


	//   ....[32]....
        /*0598*/ 	.word	0xffffffff


	//   ....[33]....
        /*059c*/ 	.word	0xffffffff


	//   ....[34]....
        /*05a0*/ 	.word	0xffffffff


	//   ....[35]....
        /*05a4*/ 	.word	0xffffffff


	//   ....[36]....
        /*05a8*/ 	.word	0xffffffff


	//   ....[37]....
        /*05ac*/ 	.word	0xffffffff


	//   ....[38]....
        /*05b0*/ 	.word	0xffffffff


	//   ....[39]....
        /*05b4*/ 	.word	0xffffffff


	//----- nvinfo : EIATTR_COOP_GROUP_INSTR_OFFSETS
	.align		4
.L_268:
        /*05b8*/ 	.byte	0x04, 0x28
        /*05ba*/ 	.short	(.L_270 - .L_269)


	//   ....[0]....
.L_269:
        /*05bc*/ 	.word	0x00005740


	//   ....[1]....
        /*05c0*/ 	.word	0x00005810


	//   ....[2]....
        /*05c4*/ 	.word	0x00005820


	//   ....[3]....
        /*05c8*/ 	.word	0x000058a0


	//   ....[4]....
        /*05cc*/ 	.word	0x00005c10


	//   ....[5]....
        /*05d0*/ 	.word	0x00005d20


	//   ....[6]....
        /*05d4*/ 	.word	0x00005ed0


	//   ....[7]....
        /*05d8*/ 	.word	0x00006000


	//   ....[8]....
        /*05dc*/ 	.word	0x0000b570


	//   ....[9]....
        /*05e0*/ 	.word	0x0000b6d0


	//   ....[10]....
        /*05e4*/ 	.word	0x0000b700


	//   ....[11]....
        /*05e8*/ 	.word	0x0000b750


	//   ....[12]....
        /*05ec*/ 	.word	0x0000b790


	//   ....[13]....
        /*05f0*/ 	.word	0x0000b7b0


	//   ....[14]....
        /*05f4*/ 	.word	0x0000b940


	//   ....[15]....
        /*05f8*/ 	.word	0x0000ba80


	//   ....[16]....
        /*05fc*/ 	.word	0x00010fe0


	//   ....[17]....
        /*0600*/ 	.word	0x00011150


	//   ....[18]....
        /*0604*/ 	.word	0x000111a0


	//   ....[19]....
        /*0608*/ 	.word	0x00011200


	//   ....[20]....
        /*060c*/ 	.word	0x00011240


	//   ....[21]....
        /*0610*/ 	.word	0x000112a0


	//   ....[22]....
        /*0614*/ 	.word	0x000112e0


	//   ....[23]....
        /*0618*/ 	.word	0x00011380


	//   ....[24]....
        /*061c*/ 	.word	0x00016250


	//   ....[25]....
        /*0620*/ 	.word	0x000162c0


	//   ....[26]....
        /*0624*/ 	.word	0x00016310


	//   ....[27]....
        /*0628*/ 	.word	0x00016340


	//   ....[28]....
        /*062c*/ 	.word	0x00016400


	//   ....[29]....
        /*0630*/ 	.word	0x00016410


	//   ....[30]....
        /*0634*/ 	.word	0x00016420


	//   ....[31]....
        /*0638*/ 	.word	0x00016430


	//   ....[32]....
        /*063c*/ 	.word	0x00018e90


	//   ....[33]....
        /*0640*/ 	.word	0x00018ea0


	//   ....[34]....
        /*0644*/ 	.word	0x00018eb0


	//   ....[35]....
        /*0648*/ 	.word	0x00018ec0


	//   ....[36]....
        /*064c*/ 	.word	0x00018ef0


	//   ....[37]....
        /*0650*/ 	.word	0x00018f10


	//   ....[38]....
        /*0654*/ 	.word	0x00018f30


	//   ....[39]....
        /*0658*/ 	.word	0x00018f40


	//----- nvinfo : EIATTR_EXIT_INSTR_OFFSETS
	.align		4
.L_270:
        /*065c*/ 	.byte	0x04, 0x1c
        /*065e*/ 	.short	(.L_272 - .L_271)


	//   ....[0]....
.L_271:
        /*0660*/ 	.word	0x000004c0


	//   ....[1]....
        /*0664*/ 	.word	0x0001b5f0


	//   ....[2]....
        /*0668*/ 	.word	0x0001b700


	//   ....[3]....
        /*066c*/ 	.word	0x0001b720


	//   ....[4]....
        /*0670*/ 	.word	0x0001cb30


	//   ....[5]....
        /*0674*/ 	.word	0x0001cbc0


	//----- nvinfo : EIATTR_CRS_STACK_SIZE
	.align		4
.L_272:
        /*0678*/ 	.byte	0x04, 0x1e
        /*067a*/ 	.short	(.L_274 - .L_273)
.L_273:
        /*067c*/ 	.word	0x00000000


	//----- nvinfo : EIATTR_CBANK_PARAM_SIZE
	.align		4
.L_274:
        /*0680*/ 	.byte	0x03, 0x19
        /*0682*/ 	.short	0x01d0


	//----- nvinfo : EIATTR_PARAM_CBANK
	.align		4
        /*0684*/ 	.byte	0x04, 0x0a
        /*0686*/ 	.short	(.L_276 - .L_275)
	.align		4
.L_275:
        /*0688*/ 	.word	index@(.nv.constant0._ZN5flash16flash_fwd_kernelI23Flash_fwd_kernel_traitsILi128ELi128ELi64ELi4ELb0ELb0EN7cutlass10bfloat16_tE19Flash_kernel_traitsILi128ELi128ELi64ELi4ES3_EELb0ELb1ELb0ELb0ELb0ELb0ELb1ELb0EEEvNS_16Flash_fwd_paramsE)
        /*068c*/ 	.short	0x0210
        /*068e*/ 	.short	0x01d0


	//----- nvinfo : EIATTR_SW_WAR
	.align		4
.L_276:
        /*0690*/ 	.byte	0x04, 0x36
        /*0692*/ 	.short	(.L_278 - .L_277)
.L_277:
        /*0694*/ 	.word	0x00000008
.L_278:


//--------------------- .nv.info._ZN5flash16flash_fwd_kernelI23Flash_fwd_kernel_traitsILi128ELi128ELi64ELi4ELb0ELb0EN7cutlass10bfloat16_tE19Flash_kernel_traitsILi128ELi128ELi64ELi4ES3_EELb0ELb1ELb0ELb1ELb0ELb0ELb0ELb0EEEvNS_16Flash_fwd_paramsE --------------------------
	.section	.nv.info._ZN5flash16flash_fwd_kernelI23Flash_fwd_kernel_traitsILi128ELi128ELi64ELi4ELb0ELb0EN7cutlass10bfloat16_tE19Flash_kernel_traitsILi128ELi128ELi64ELi4ES3_EELb0ELb1ELb0ELb1ELb0ELb0ELb0ELb0EEEvNS_16Flash_fwd_paramsE,"",@"SHT_CUDA_INFO"
	.sectionflags	@""
	.align	4


	//----- nvinfo : EIATTR_CUDA_API_VERSION
	.align		4
        /*0000*/ 	.byte	0x04, 0x37
        /*0002*/ 	.short	(.L_280 - .L_279)
.L_279:
        /*0004*/ 	.word	0x00000082


	//----- nvinfo : EIATTR_KPARAM_INFO
	.align		4
.L_280:
        /*0008*/ 	.byte	0x04, 0x17
        /*000a*/ 	.short	(.L_282 - .L_281)
.L_281:
        /*000c*/ 	.word	0x00000000
        /*0010*/ 	.short	0x0000
        /*0012*/ 	.short	0x0000
        /*0014*/ 	.byte	0x00, 0xf0, 0x41, 0x07


	//----- nvinfo : EIATTR_SPARSE_MMA_MASK
	.align		4
.L_282:
        /*0018*/ 	.byte	0x03, 0x50
        /*001a*/ 	.short	0x0000


	//----- nvinfo : EIATTR_MAXREG_COUNT
	.align		4
        /*001c*/ 	.byte	0x03, 0x1b
        /*001e*/ 	.short	0x00ff


	//----- nvinfo : EIATTR_NUM_BARRIERS
	.align		4
        /*0020*/ 	.byte	0x02, 0x4c
        /*0022*/ 	.byte	0x01
	.zero		1


	//----- nvinfo : EIATTR_ANNOTATIONS
	.align		4
        /*0024*/ 	.byte	0x04, 0x55
        /*0026*/ 	.short	(.L_284 - .L_283)


	//   ....[0]....
.L_283:
        /* <DEDUP_REMOVED lines=64> */


	//----- nvinfo : EIATTR_MERCURY_ISA_VERSION
	.align		4
.L_284:
        /*0418*/ 	.byte	0x03, 0x5f
        /*041a*/ 	.short	0x0101


	//----- nvinfo : EIATTR_COOP_GROUP_MASK_REGIDS
	.align		4
        /*041c*/ 	.byte	0x04, 0x29
        /*041e*/ 	.short	(.L_286 - .L_285)


	//   ....[0]....
.L_285:
        /*0420*/ 	.word	0xffffffff


	//   ....[1]....
        /*0424*/ 	.word	0xffffffff


	//   ....[2]....
        /*0428*/ 	.word	0xffffffff


	//   ....[3]....
        /*042c*/ 	.word	0xffffffff


	//   ....[4]....
        /*0430*/ 	.word	0xffffffff


	//   ....[5]....
        /*0434*/ 	.word	0xffffffff


	//   ....[6]....
        /*0438*/ 	.word	0xffffffff


	//   ....[7]....
        /*043c*/ 	.word	0xffffffff


	//   ....[8]....
        /*0440*/ 	.word	0xffffffff


	//   ....[9]....
        /*0444*/ 	.word	0xffffffff


	//   ....[10]....
        /*0448*/ 	.word	0xffffffff


	//   ....[11]....
        /*044c*/ 	.word	0xffffffff


	//   ....[12]....
        /*0450*/ 	.word	0xffffffff


	//   ....[13]....
        /*0454*/ 	.word	0xffffffff


	//   ....[14]....
        /*0458*/ 	.word	0xffffffff


	//   ....[15]....
        /*045c*/ 	.word	0xffffffff


	//   ....[16]....
        /*0460*/ 	.word	0xffffffff


	//   ....[17]....
        /*0464*/ 	.word	0xffffffff


	//   ....[18]....
        /*0468*/ 	.word	0xffffffff


	//   ....[19]....
        /*046c*/ 	.word	0xffffffff


	//   ....[20]....
        /*0470*/ 	.word	0xffffffff


	//   ....[21]....
        /*0474*/ 	.word	0xffffffff


	//   ....[22]....
        /*0478*/ 	.word	0xffffffff


	//   ....[23]....
        /*047c*/ 	.word	0xffffffff


	//   ....[24]....
        /*0480*/ 	.word	0xffffffff


	//   ....[25]....
        /*0484*/ 	.word	0xffffffff


	//   ....[26]....
        /*0488*/ 	.word	0xffffffff


	//   ....[27]....
        /*048c*/ 	.word	0xffffffff


	//   ....[28]....
        /*0490*/ 	.word	0xffffffff


	//   ....[29]....
        /*0494*/ 	.word	0xffffffff


	//   ....[30]....
        /*0498*/ 	.word	0xffffffff


	//   ....[31]....
        /*049c*/ 	.word	0xffffffff


	//   ....[32]....
        /*04a0*/ 	.word	0xffffffff


	//   ....[33]....
        /*04a4*/ 	.word	0xffffffff


	//   ....[34]....
        /*04a8*/ 	.word	0xffffffff


	//   ....[35]....
        /*04ac*/ 	.word	0xffffffff


	//   ....[36]....
        /*04b0*/ 	.word	0xffffffff


	//   ....[37]....
        /*04b4*/ 	.word	0xffffffff


	//   ....[38]....
        /*04b8*/ 	.word	0xffffffff


	//   ....[39]....
        /*04bc*/ 	.word	0xffffffff


	//----- nvinfo : EIATTR_COOP_GROUP_INSTR_OFFSETS
	.align		4
.L_286:
        /*04c0*/ 	.byte	0x04, 0x28
        /*04c2*/ 	.short	(.L_288 - .L_287)


	//   ....[0]....
.L_287:
        /*04c4*/ 	.word	0x000054b0


	//   ....[1]....
        /*04c8*/ 	.word	0x00005550


	//   ....[2]....
        /*04cc*/ 	.word	0x00005630


	//   ....[3]....
        /*04d0*/ 	.word	0x000057a0


	//   ....[4]....
        /*04d4*/ 	.word	0x00005820


	//   ....[5]....
        /*04d8*/ 	.word	0x00005940


	//   ....[6]....
        /*04dc*/ 	.word	0x00005a20


	//   ....[7]....
        /*04e0*/ 	.word	0x00005b60


	//   ....[8]....
        /*04e4*/ 	.word	0x00009ab0


	//   ....[9]....
        /*04e8*/ 	.word	0x00009bd0


	//   ....[10]....
        /*04ec*/ 	.word	0x00009d20


	//   ....[11]....
        /*04f0*/ 	.word	0x00009d70


	//   ....[12]....
        /*04f4*/ 	.word	0x00009e10


	//   ....[13]....
        /*04f8*/ 	.word	0x00009e20


	//   ....[14]....
        /*04fc*/ 	.word	0x00009e50


	//   ....[15]....
        /*0500*/ 	.word	0x00009eb0


	//   ....[16]....
        /*0504*/ 	.word	0x0000f150


	//   ....[17]....
        /*0508*/ 	.word	0x0000f1d0


	//   ....[18]....
        /*050c*/ 	.word	0x0000f250


	//   ....[19]....
        /*0510*/ 	.word	0x0000f270


	//   ....[20]....
        /*0514*/ 	.word	0x0000f2d0


	//   ....[21]....
        /*0518*/ 	.word	0x0000f300


	//   ....[22]....
        /*051c*/ 	.word	0x0000f310


	//   ....[23]....
        /*0520*/ 	.word	0x0000f340


	//   ....[24]....
        /*0524*/ 	.word	0x000149b0


	//   ....[25]....
        /*0528*/ 	.word	0x00014a10


	//   ....[26]....
        /*052c*/ 	.word	0x00014a30


	//   ....[27]....
        /*0530*/ 	.word	0x00014a40


	//   ....[28]....
        /*0534*/ 	.word	0x00014a60


	//   ....[29]....
        /*0538*/ 	.word	0x00014a90


	//   ....[30]....
        /*053c*/ 	.word	0x00014ab0


	//   ....[31]....
        /*0540*/ 	.word	0x00014ac0


	//   ....[32]....
        /*0544*/ 	.word	0x00016f00


	//   ....[33]....
        /*0548*/ 	.word	0x00016f10


	//   ....[34]....
        /*054c*/ 	.word	0x00016f20


	//   ....[35]....
        /*0550*/ 	.word	0x00016f30


	//   ....[36]....
        /*0554*/ 	.word	0x00016f70


	//   ....[37]....
        /*0558*/ 	.word	0x00016f90


	//   ....[38]....
        /*055c*/ 	.word	0x00016fb0


	//   ....[39]....
        /*0560*/ 	.word	0x00016fc0


	//----- nvinfo : EIATTR_EXIT_INSTR_OFFSETS
	.align		4
.L_288:
        /*0564*/ 	.byte	0x04, 0x1c
        /*0566*/ 	.short	(.L_290 - .L_289)


	//   ....[0]....
.L_289:
        /*0568*/ 	.word	0x000004c0


	//   ....[1]....
        /*056c*/ 	.word	0x00019680


	//   ....[2]....
        /*0570*/ 	.word	0x00019790


	//   ....[3]....
        /*0574*/ 	.word	0x000197b0


	//   ....[4]....
        /*0578*/ 	.word	0x0001abb0


	//   ....[5]....
        /*057c*/ 	.word	0x0001ac40


	//----- nvinfo : EIATTR_CRS_STACK_SIZE
	.align		4
.L_290:
        /*0580*/ 	.byte	0x04, 0x1e
        /*0582*/ 	.short	(.L_292 - .L_291)
.L_291:
        /*0584*/ 	.word	0x00000000


	//----- nvinfo : EIATTR_CBANK_PARAM_SIZE
	.align		4
.L_292:
        /*0588*/ 	.byte	0x03, 0x19
        /*058a*/ 	.short	0x01d0


	//----- nvinfo : EIATTR_PARAM_CBANK
	.align		4
        /*058c*/ 	.byte	0x04, 0x0a
        /*058e*/ 	.short	(.L_294 - .L_293)
	.align		4
.L_293:
        /*0590*/ 	.word	index@(.nv.constant0._ZN5flash16flash_fwd_kernelI23Flash_fwd_kernel_traitsILi128ELi128ELi64ELi4ELb0ELb0EN7cutlass10bfloat16_tE19Flash_kernel_traitsILi128ELi128ELi64ELi4ES3_EELb0ELb1ELb0ELb1ELb0ELb0ELb0ELb0EEEvNS_16Flash_fwd_paramsE)
        /*0594*/ 	.short	0x0210
        /*0596*/ 	.short	0x01d0


	//----- nvinfo : EIATTR_SW_WAR
	.align		4
.L_294:
        /*0598*/ 	.byte	0x04, 0x36
        /*059a*/ 	.short	(.L_296 - .L_295)
.L_295:
        /*059c*/ 	.word	0x00000008
.L_296:


//--------------------- .nv.info._ZN5flash16flash_fwd_kernelI23Flash_fwd_kernel_traitsILi128ELi128ELi64ELi4ELb0ELb0EN7cutlass10bfloat16_tE19Flash_kernel_traitsILi128ELi128ELi64ELi4ES3_EELb0ELb1ELb0ELb1ELb0ELb0ELb1ELb0EEEvNS_16Flash_fwd_paramsE --------------------------
	.section	.nv.info._ZN5flash16flash_fwd_kernelI23Flash_fwd_kernel_traitsILi128ELi128ELi64ELi4ELb0ELb0EN7cutlass10bfloat16_tE19Flash_kernel_traitsILi128ELi128ELi64ELi4ES3_EELb0ELb1ELb0ELb1ELb0ELb0ELb1ELb0EEEvNS_16Flash_fwd_paramsE,"",@"SHT_CUDA_INFO"
	.sectionflags	@""
	.align	4


	//----- nvinfo : EIATTR_CUDA_API_VERSION
	.align		4
        /*0000*/ 	.byte	0x04, 0x37
        /*0002*/ 	.short	(.L_298 - .L_297)
.L_297:
        /*0004*/ 	.word	0x00000082


	//----- nvinfo : EIATTR_KPARAM_INFO
	.align		4
.L_298:
        /*0008*/ 	.byte	0x04, 0x17
        /*000a*/ 	.short	(.L_300 - .L_299)
.L_299:
        /*000c*/ 	.word	0x00000000
        /*0010*/ 	.short	0x0000
        /*0012*/ 	.short	0x0000
        /*0014*/ 	.byte	0x00, 0xf0, 0x41, 0x07


	//----- nvinfo : EIATTR_SPARSE_MMA_MASK
	.align		4
.L_300:
        /*0018*/ 	.byte	0x03, 0x50
        /*001a*/ 	.short	0x0000


	//----- nvinfo : EIATTR_MAXREG_COUNT
	.align		4
        /*001c*/ 	.byte	0x03, 0x1b
        /*001e*/ 	.short	0x00ff


	//----- nvinfo : EIATTR_NUM_BARRIERS
	.align		4
        /*0020*/ 	.byte	0x02, 0x4c
        /*0022*/ 	.byte	0x01
	.zero		1


	//----- nvinfo : EIATTR_ANNOTATIONS
	.align		4
        /*0024*/ 	.byte	0x04, 0x55
        /*0026*/ 	.short	(.L_302 - .L_301)


	//   ....[0]....
.L_301:
        /* <DEDUP_REMOVED lines=98> */


	//----- nvinfo : EIATTR_MERCURY_ISA_VERSION
	.align		4
.L_302:
        /*0630*/ 	.byte	0x03, 0x5f
        /*0632*/ 	.short	0x0101


	//----- nvinfo : EIATTR_COOP_GROUP_MASK_REGIDS
	.align		4
        /*0634*/ 	.byte	0x04, 0x29
        /*0636*/ 	.short	(.L_304 - .L_303)


	//   ....[0]....
.L_303:
        /*0638*/ 	.word	0xffffffff


	//   ....[1]....
        /*063c*/ 	.word	0xffffffff


	//   ....[2]....
        /*0640*/ 	.word	0xffffffff


	//   ....[3]....
        /*0644*/ 	.word	0xffffffff


	//   ....[4]....
        /*0648*/ 	.word	0xffffffff


	//   ....[5]....
        /*064c*/ 	.word	0xffffffff


	//   ....[6]....
        /*0650*/ 	.word	0xffffffff


	//   ....[7]....
        /*0654*/ 	.word	0xffffffff


	//   ....[8]....
        /*0658*/ 	.word	0xffffffff


	//   ....[9]....
        /*065c*/ 	.word	0xffffffff


	//   ....[10]....
        /*0660*/ 	.word	0xffffffff


	//   ....[11]....
        /*0664*/ 	.word	0xffffffff


	//   ....[12]....
        /*0668*/ 	.word	0xffffffff


	//   ....[13]....
        /*066c*/ 	.word	0xffffffff


	//   ....[14]....
        /*0670*/ 	.word	0xffffffff


	//   ....[15]....
        /*0674*/ 	.word	0xffffffff


	//   ....[16]....
        /*0678*/ 	.word	0xffffffff


	//   ....[17]....
        /*067c*/ 	.word	0xffffffff


	//   ....[18]....
        /*0680*/ 	.word	0xffffffff


	//   ....[19]....
        /*0684*/ 	.word	0xffffffff


	//   ....[20]....
        /*0688*/ 	.word	0xffffffff


	//   ....[21]....
        /*068c*/ 	.word	0xffffffff


	//   ....[22]....
        /*0690*/ 	.word	0xffffffff


	//   ....[23]....
        /*0694*/ 	.word	0xffffffff


	//   ....[24]....
        /*0698*/ 	.word	0xffffffff


	//   ....[25]....
        /*069c*/ 	.word	0xffffffff


	//   ....[26]....
        /*06a0*/ 	.word	0xffffffff


	//   ....[27]....
        /*06a4*/ 	.word	0xffffffff


	//   ....[28]....
        /*06a8*/ 	.word	0xffffffff


	//   ....[29]....
        /*06ac*/ 	.word	0xffffffff


	//   ....[30]....
        /*06b0*/ 	.word	0xffffffff


	//   ....[31]....
        /*06b4*/ 	.word	0xffffffff


	//   ....[32]....
        /*06b8*/ 	.word	0xffffffff


	//   ....[33]....
        /*06bc*/ 	.word	0xffffffff


	//   ....[34]....
        /*06c0*/ 	.word	0xffffffff


	//   ....[35]....
        /*06c4*/ 	.word	0xffffffff


	//   ....[36]....
        /*06c8*/ 	.word	0xffffffff


	//   ....[37]....
        /*06cc*/ 	.word	0xffffffff


	//   ....[38]....
        /*06d0*/ 	.word	0xffffffff


	//   ....[39]....
        /*06d4*/ 	.word	0xffffffff


	//----- nvinfo : EIATTR_COOP_GROUP_INSTR_OFFSETS
	.align		4
.L_304:
        /*06d8*/ 	.byte	0x04, 0x28
        /*06da*/ 	.short	(.L_306 - .L_305)


	//   ....[0]....
.L_305:
        /*06dc*/ 	.word	0x00005d60


	//   ....[1]....
        /*06e0*/ 	.word	0x00005e50


	//   ....[2]....
        /*06e4*/ 	.word	0x00005f00


	//   ....[3]....
        /*06e8*/ 	.word	0x00006050


	//   ....[4]....
        /*06ec*/ 	.word	0x000060e0


	//   ....[5]....
        /*06f0*/ 	.word	0x00006270


	//   ....[6]....
        /*06f4*/ 	.word	0x000062a0


	//   ....[7]....
        /*06f8*/ 	.word	0x00006360


	//   ....[8]....
        /*06fc*/ 	.word	0x0000c260


	//   ....[9]....
        /*0700*/ 	.word	0x0000c3c0


	//   ....[10]....
        /*0704*/ 	.word	0x0000c3f0


	//   ....[11]....
        /*0708*/ 	.word	0x0000c430


	//   ....[12]....
        /*070c*/ 	.word	0x0000c470


	//   ....[13]....
        /*0710*/ 	.word	0x0000c490


	//   ....[14]....
        /*0714*/ 	.word	0x0000c630


	//   ....[15]....
        /*0718*/ 	.word	0x0000c870


	//   ....[16]....
        /*071c*/ 	.word	0x000121b0


	//   ....[17]....
        /*0720*/ 	.word	0x00012280


	//   ....[18]....
        /*0724*/ 	.word	0x00012300


	//   ....[19]....
        /*0728*/ 	.word	0x00012340


	//   ....[20]....
        /*072c*/ 	.word	0x00012380


	//   ....[21]....
        /*0730*/ 	.word	0x000123c0


	//   ....[22]....
        /*0734*/ 	.word	0x00012410


	//   ....[23]....
        /*0738*/ 	.word	0x000124b0


	//   ....[24]....
        /*073c*/ 	.word	0x000175c0


	//   ....[25]....
        /*0740*/ 	.word	0x00017630


	//   ....[26]....
        /*0744*/ 	.word	0x00017670


	//   ....[27]....
        /*0748*/ 	.word	0x00017680


	//   ....[28]....
        /*074c*/ 	.word	0x00017740


	//   ....[29]....
        /*0750*/ 	.word	0x00017750


	//   ....[30]....
        /*0754*/ 	.word	0x00017760


	//   ....[31]....
        /*0758*/ 	.word	0x00017780


	//   ....[32]....
        /*075c*/ 	.word	0x0001a150


	//   ....[33]....
        /*0760*/ 	.word	0x0001a160


	//   ....[34]....
        /*0764*/ 	.word	0x0001a170


	//   ....[35]....
        /*0768*/ 	.word	0x0001a180


	//   ....[36]....
        /*076c*/ 	.word	0x0001a1b0


	//   ....[37]....
        /*0770*/ 	.word	0x0001a1d0


	//   ....[38]....
        /*0774*/ 	.word	0x0001a1f0


	//   ....[39]....
        /*0778*/ 	.word	0x0001a200


	//----- nvinfo : EIATTR_EXIT_INSTR_OFFSETS
	.align		4
.L_306:
        /*077c*/ 	.byte	0x04, 0x1c
        /*077e*/ 	.short	(.L_308 - .L_307)


	//   ....[0]....
.L_307:
        /*0780*/ 	.word	0x000004c0


	//   ....[1]....
        /*0784*/ 	.word	0x0001c8a0


	//   ....[2]....
        /*0788*/ 	.word	0x0001c9b0


	//   ....[3]....
        /*078c*/ 	.word	0x0001c9d0


	//   ....[4]....
        /*0790*/ 	.word	0x0001dde0


	//   ....[5]....
        /*0794*/ 	.word	0x0001de70


	//----- nvinfo : EIATTR_CRS_STACK_SIZE
	.align		4
.L_308:
        /*0798*/ 	.byte	0x04, 0x1e
        /*079a*/ 	.short	(.L_310 - .L_309)
.L_309:
        /*079c*/ 	.word	0x00000000


	//----- nvinfo : EIATTR_CBANK_PARAM_SIZE
	.align		4
.L_310:
        /*07a0*/ 	.byte	0x03, 0x19
        /*07a2*/ 	.short	0x01d0


	//----- nvinfo : EIATTR_PARAM_CBANK
	.align		4
        /*07a4*/ 	.byte	0x04, 0x0a
        /*07a6*/ 	.short	(.L_312 - .L_311)
	.align		4
.L_311:
        /*07a8*/ 	.word	index@(.nv.constant0._ZN5flash16flash_fwd_kernelI23Flash_fwd_kernel_traitsILi128ELi128ELi64ELi4ELb0ELb0EN7cutlass10bfloat16_tE19Flash_kernel_traitsILi128ELi128ELi64ELi4ES3_EELb0ELb1ELb0ELb1ELb0ELb0ELb1ELb0EEEvNS_16Flash_fwd_paramsE)
        /*07ac*/ 	.short	0x0210
        /*07ae*/ 	.short	0x01d0


	//----- nvinfo : EIATTR_SW_WAR
	.align		4
.L_312:
        /*07b0*/ 	.byte	0x04, 0x36
        /*07b2*/ 	.short	(.L_314 - .L_313)
.L_313:
        /*07b4*/ 	.word	0x00000008
.L_314:


//--------------------- .nv.info._ZN5flash16flash_fwd_kernelI23Flash_fwd_kernel_traitsILi128ELi64ELi64ELi4ELb0ELb0EN7cutlass10bfloat16_tE19Flash_kernel_traitsILi128ELi64ELi64ELi4ES3_EELb0ELb1ELb0ELb0ELb1ELb1ELb0ELb0EEEvNS_16Flash_fwd_paramsE --------------------------
	.section	.nv.info._ZN5flash16flash_fwd_kernelI23Flash_fwd_kernel_traitsILi128ELi64ELi64ELi4ELb0ELb0EN7cutlass10bfloat16_tE19Flash_kernel_traitsILi128ELi64ELi64ELi4ES3_EELb0ELb1ELb0ELb0ELb1ELb1ELb0ELb0EEEvNS_16Flash_fwd_paramsE,"",@"SHT_CUDA_INFO"
	.sectionflags	@""
	.align	4


	//----- nvinfo : EIATTR_CUDA_API_VERSION
	.align		4
        /*0000*/ 	.byte	0x04, 0x37
        /*0002*/ 	.short	(.L_316 - .L_315)
.L_315:
        /*0004*/ 	.word	0x00000082


	//----- nvinfo : EIATTR_KPARAM_INFO
	.align		4
.L_316:
        /*0008*/ 	.byte	0x04, 0x17
        /*000a*/ 	.short	(.L_318 - .L_317)
.L_317:
        /*000c*/ 	.word	0x00000000
        /*0010*/ 	.short	0x0000
        /*0012*/ 	.short	0x0000
        /*0014*/ 	.byte	0x00, 0xf0, 0x41, 0x07


	//----- nvinfo : EIATTR_SPARSE_MMA_MASK
	.align		4
.L_318:
        /*0018*/ 	.byte	0x03, 0x50
        /*001a*/ 	.short	0x0000


	//----- nvinfo : EIATTR_MAXREG_COUNT
	.align		4
        /*001c*/ 	.byte	0x03, 0x1b
        /*001e*/ 	.short	0x00ff


	//----- nvinfo : EIATTR_NUM_BARRIERS
	.align		4
        /*0020*/ 	.byte	0x02, 0x4c
        /*0022*/ 	.byte	0x01
	.zero		1


	//----- nvinfo : EIATTR_MERCURY_ISA_VERSION
	.align		4
        /*0024*/ 	.byte	0x03, 0x5f
        /*0026*/ 	.short	0x0101


	//----- nvinfo : EIATTR_COOP_GROUP_MASK_REGIDS
	.align		4
        /*0028*/ 	.byte	0x04, 0x29
        /*002a*/ 	.short	(.L_320 - .L_319)


	//   ....[0]....
.L_319:
        /*002c*/ 	.word	0xffffffff


	//   ....[1]....
        /*0030*/ 	.word	0xffffffff


	//   ....[2]....
        /*0034*/ 	.word	0xffffffff


	//   ....[3]....
        /*0038*/ 	.word	0xffffffff


	//   ....[4]....
        /*003c*/ 	.word	0xffffffff


	//   ....[5]....
        /*0040*/ 	.word	0xffffffff


	//   ....[6]....
        /*0044*/ 	.word	0xffffffff


	//   ....[7]....
        /*0048*/ 	.word	0xffffffff


	//   ....[8]....
        /*004c*/ 	.word	0xffffffff


	//   ....[9]....
        /*0050*/ 	.word	0xffffffff


	//   ....[10]....
        /*0054*/ 	.word	0xffffffff


	//   ....[11]....
        /*0058*/ 	.word	0xffffffff


	//----- nvinfo : EIATTR_COOP_GROUP_INSTR_OFFSETS
	.align		4
.L_320:
        /*005c*/ 	.byte	0x04, 0x28
        /*005e*/ 	.short	(.L_322 - .L_321)


	//   ....[0]....
.L_321:
        /*0060*/ 	.word	0x00002050


	//   ....[1]....
        /*0064*/ 	.word	0x00002160


	//   ....[2]....
        /*0068*/ 	.word	0x00002190


	//   ....[3]....
        /*006c*/ 	.word	0x000022e0


	//   ....[4]....
        /*0070*/ 	.word	0x00003cf0


	//   ....[5]....
        /*0074*/ 	.word	0x00003d10


	//   ....[6]....
        /*0078*/ 	.word	0x00003d70


	//   ....[7]....
        /*007c*/ 	.word	0x00003d80


	//   ....[8]....
        /*0080*/ 	.word	0x00004f70


	//   ....[9]....
        /*0084*/ 	.word	0x00004fb0


	//   ....[10]....
        /*0088*/ 	.word	0x00005090


	//   ....[11]....
        /*008c*/ 	.word	0x000050b0


	//----- nvinfo : EIATTR_EXIT_INSTR_OFFSETS
	.align		4
.L_322:
        /*0090*/ 	.byte	0x04, 0x1c
        /*0092*/ 	.short	(.L_324 - .L_323)


	//   ....[0]....
.L_323:
        /*0094*/ 	.word	0x000001a0


	//   ....[1]....
        /*0098*/ 	.word	0x000061c0


	//   ....[2]....
        /*009c*/ 	.word	0x000068f0


	//   ....[3]....
        /*00a0*/ 	.word	0x00006980


	//----- nvinfo : EIATTR_CRS_STACK_SIZE
	.align		4
.L_324:
        /*00a4*/ 	.byte	0x04, 0x1e
        /*00a6*/ 	.short	(.L_326 - .L_325)
.L_325:
        /*00a8*/ 	.word	0x00000000


	//----- nvinfo : EIATTR_CBANK_PARAM_SIZE
	.align		4
.L_326:
        /*00ac*/ 	.byte	0x03, 0x19
        /*00ae*/ 	.short	0x01d0


	//----- nvinfo : EIATTR_PARAM_CBANK
	.align		4
        /*00b0*/ 	.byte	0x04, 0x0a
        /*00b2*/ 	.short	(.L_328 - .L_327)
	.align		4
.L_327:
        /*00b4*/ 	.word	index@(.nv.constant0._ZN5flash16flash_fwd_kernelI23Flash_fwd_kernel_traitsILi128ELi64ELi64ELi4ELb0ELb0EN7cutlass10bfloat16_tE19Flash_kernel_traitsILi128ELi64ELi64ELi4ES3_EELb0ELb1ELb0ELb0ELb1ELb1ELb0ELb0EEEvNS_16Flash_fwd_paramsE)
        /*00b8*/ 	.short	0x0210
        /*00ba*/ 	.short	0x01d0


	//----- nvinfo : EIATTR_SW_WAR
	.align		4
.L_328:
        /*00bc*/ 	.byte	0x04, 0x36
        /*00be*/ 	.short	(.L_330 - .L_329)
.L_329:
        /*00c0*/ 	.word	0x00000008
.L_330:


//--------------------- .nv.info._ZN5flash16flash_fwd_kernelI23Flash_fwd_kernel_traitsILi128ELi64ELi64ELi4ELb0ELb0EN7cutlass10bfloat16_tE19Flash_kernel_traitsILi128ELi64ELi64ELi4ES3_EELb0ELb1ELb0ELb0ELb1ELb1ELb1ELb0EEEvNS_16Flash_fwd_paramsE --------------------------
	.section	.nv.info._ZN5flash16flash_fwd_kernelI23Flash_fwd_kernel_traitsILi128ELi64ELi64ELi4ELb0ELb0EN7cutlass10bfloat16_tE19Flash_kernel_traitsILi128ELi64ELi64ELi4ES3_EELb0ELb1ELb0ELb0ELb1ELb1ELb1ELb0EEEvNS_16Flash_fwd_paramsE,"",@"SHT_CUDA_INFO"
	.sectionflags	@""
	.align	4


	//----- nvinfo : EIATTR_CUDA_API_VERSION
	.align		4
        /*0000*/ 	.byte	0x04, 0x37
        /*0002*/ 	.short	(.L_332 - .L_331)
.L_331:
        /*0004*/ 	.word	0x00000082


	//----- nvinfo : EIATTR_KPARAM_INFO
	.align		4
.L_332:
        /*0008*/ 	.byte	0x04, 0x17
        /*000a*/ 	.short	(.L_334 - .L_333)
.L_333:
        /*000c*/ 	.word	0x00000000
        /*0010*/ 	.short	0x0000
        /*0012*/ 	.short	0x0000
        /*0014*/ 	.byte	0x00, 0xf0, 0x41, 0x07


	//----- nvinfo : EIATTR_SPARSE_MMA_MASK
	.align		4
.L_334:
        /*0018*/ 	.byte	0x03, 0x50
        /*001a*/ 	.short	0x0000


	//----- nvinfo : EIATTR_MAXREG_COUNT
	.align		4
        /*001c*/ 	.byte	0x03, 0x1b
        /*001e*/ 	.short	0x00ff


	//----- nvinfo : EIATTR_NUM_BARRIERS
	.align		4
        /*0020*/ 	.byte	0x02, 0x4c
        /*0022*/ 	.byte	0x01
	.zero		1


	//----- nvinfo : EIATTR_MERCURY_ISA_VERSION
	.align		4
        /*0024*/ 	.byte	0x03, 0x5f
        /*0026*/ 	.short	0x0101


	//----- nvinfo : EIATTR_COOP_GROUP_MASK_REGIDS
	.align		4
        /*0028*/ 	.byte	0x04, 0x29
        /*002a*/ 	.short	(.L_336 - .L_335)


	//   ....[0]....
.L_335:
        /*002c*/ 	.word	0xffffffff


	//   ....[1]....
        /*0030*/ 	.word	0xffffffff


	//   ....[2]....
        /*0034*/ 	.word	0xffffffff


	//   ....[3]....
        /*0038*/ 	.word	0xffffffff


	//   ....[4]....
        /*003c*/ 	.word	0xffffffff


	//   ....[5]....
        /*0040*/ 	.word	0xffffffff


	//   ....[6]....
        /*0044*/ 	.word	0xffffffff


	//   ....[7]....
        /*0048*/ 	.word	0xffffffff


	//   ....[8]....
        /*004c*/ 	.word	0xffffffff


	//   ....[9]....
        /*0050*/ 	.word	0xffffffff


	//   ....[10]....
        /*0054*/ 	.word	0xffffffff


	//   ....[11]....
        /*0058*/ 	.word	0xffffffff


	//----- nvinfo : EIATTR_COOP_GROUP_INSTR_OFFSETS
	.align		4
.L_336:
        /*005c*/ 	.byte	0x04, 0x28
        /*005e*/ 	.short	(.L_338 - .L_337)


	//   ....[0]....
.L_337:
        /*0060*/ 	.word	0x00002450


	//   ....[1]....
        /*0064*/ 	.word	0x00002560


	//   ....[2]....
        /*0068*/ 	.word	0x00002590


	//   ....[3]....
        /*006c*/ 	.word	0x00002700


	//   ....[4]....
        /*0070*/ 	.word	0x00004520


	//   ....[5]....
        /*0074*/ 	.word	0x00004540


	//   ....[6]....
        /*0078*/ 	.word	0x000045d0


	//   ....[7]....
        /*007c*/ 	.word	0x000045e0


	//   ....[8]....
        /*0080*/ 	.word	0x000057b0


	//   ....[9]....
        /*0084*/ 	.word	0x000057f0


	//   ....[10]....
        /*0088*/ 	.word	0x000058d0


	//   ....[11]....
        /*008c*/ 	.word	0x000058f0


	//----- nvinfo : EIATTR_EXIT_INSTR_OFFSETS
	.align		4
.L_338:
        /*0090*/ 	.byte	0x04, 0x1c
        /*0092*/ 	.short	(.L_340 - .L_339)


	//   ....[0]....
.L_339:
        /*0094*/ 	.word	0x000001a0


	//   ....[1]....
        /*0098*/ 	.word	0x00006a00


	//   ....[2]....
        /*009c*/ 	.word	0x00007130


	//   ....[3]....
        /*00a0*/ 	.word	0x000071c0


	//----- nvinfo : EIATTR_CRS_STACK_SIZE
	.align		4
.L_340:
        /*00a4*/ 	.byte	0x04, 0x1e
        /*00a6*/ 	.short	(.L_342 - .L_341)
.L_341:
        /*00a8*/ 	.word	0x00000000


	//----- nvinfo : EIATTR_CBANK_PARAM_SIZE
	.align		4
.L_342:
        /*00ac*/ 	.byte	0x03, 0x19
        /*00ae*/ 	.short	0x01d0


	//----- nvinfo : EIATTR_PARAM_CBANK
	.align		4
        /*00b0*/ 	.byte	0x04, 0x0a
        /*00b2*/ 	.short	(.L_344 - .L_343)
	.align		4
.L_343:
        /*00b4*/ 	.word	index@(.nv.constant0._ZN5flash16flash_fwd_kernelI23Flash_fwd_kernel_traitsILi128ELi64ELi64ELi4ELb0ELb0EN7cutlass10bfloat16_tE19Flash_kernel_traitsILi128ELi64ELi64ELi4ES3_EELb0ELb1ELb0ELb0ELb1ELb1ELb1ELb0EEEvNS_16Flash_fwd_paramsE)
        /*00b8*/ 	.short	0x0210
        /*00ba*/ 	.short	0x01d0


	//----- nvinfo : EIATTR_SW_WAR
	.align		4
.L_344:
        /*00bc*/ 	.byte	0x04, 0x36
        /*00be*/ 	.short	(.L_346 - .L_345)
.L_345:
        /*00c0*/ 	.word	0x00000008
.L_346:


//--------------------- .nv.info._ZN5flash16flash_fwd_kernelI23Flash_fwd_kernel_traitsILi128ELi64ELi64ELi4ELb0ELb0EN7cutlass10bfloat16_tE19Flash_kernel_traitsILi128ELi64ELi64ELi4ES3_EELb0ELb1ELb0ELb0ELb0ELb1ELb0ELb0EEEvNS_16Flash_fwd_paramsE --------------------------
	.section	.nv.info._ZN5flash16flash_fwd_kernelI23Flash_fwd_kernel_traitsILi128ELi64ELi64ELi4ELb0ELb0EN7cutlass10bfloat16_tE19Flash_kernel_traitsILi128ELi64ELi64ELi4ES3_EELb0ELb1ELb0ELb0ELb0ELb1ELb0ELb0EEEvNS_16Flash_fwd_paramsE,"",@"SHT_CUDA_INFO"
	.sectionflags	@""
	.align	4


	//----- nvinfo : EIATTR_CUDA_API_VERSION
	.align		4
        /*0000*/ 	.byte	0x04, 0x37
        /*0002*/ 	.short	(.L_348 - .L_347)
.L_347:
        /*0004*/ 	.word	0x00000082


	//----- nvinfo : EIATTR_KPARAM_INFO
	.align		4
.L_348:
        /*0008*/ 	.byte	0x04, 0x17
        /*000a*/ 	.short	(.L_350 - .L_349)
.L_349:
        /*000c*/ 	.word	0x00000000
        /*0010*/ 	.short	0x0000
        /*0012*/ 	.short	0x0000
        /*0014*/ 	.byte	0x00, 0xf0, 0x41, 0x07


	//----- nvinfo : EIATTR_SPARSE_MMA_MASK
	.align		4
.L_350:
        /*0018*/ 	.byte	0x03, 0x50
        /*001a*/ 	.short	0x0000


	//----- nvinfo : EIATTR_MAXREG_COUNT
	.align		4
        /*001c*/ 	.byte	0x03, 0x1b
        /*001e*/ 	.short	0x00ff


	//----- nvinfo : EIATTR_NUM_BARRIERS
	.align		4
        /*0020*/ 	.byte	0x02, 0x4c
        /*0022*/ 	.byte	0x01
	.zero		1


	//----- nvinfo : EIATTR_MERCURY_ISA_VERSION
	.align		4
        /*0024*/ 	.byte	0x03, 0x5f
        /*0026*/ 	.short	0x0101


	//----- nvinfo : EIATTR_COOP_GROUP_MASK_REGIDS
	.align		4
        /*0028*/ 	.byte	0x04, 0x29
        /*002a*/ 	.short	(.L_352 - .L_351)


	//   ....[0]....
.L_351:
        /*002c*/ 	.word	0xffffffff


	//   ....[1]....
        /*0030*/ 	.word	0xffffffff


	//   ....[2]....
        /*0034*/ 	.word	0xffffffff


	//   ....[3]....
        /*0038*/ 	.word	0xffffffff


	//   ....[4]....
        /*003c*/ 	.word	0xffffffff


	//   ....[5]....
        /*0040*/ 	.word	0xffffffff


	//   ....[6]....
        /*0044*/ 	.word	0xffffffff


	//   ....[7]....
        /*0048*/ 	.word	0xffffffff


	//   ....[8]....
        /*004c*/ 	.word	0xffffffff


	//   ....[9]....
        /*0050*/ 	.word	0xffffffff


	//   ....[10]....
        /*0054*/ 	.word	0xffffffff


	//   ....[11]....
        /*0058*/ 	.word	0xffffffff


	//   ....[12]....
        /*005c*/ 	.word	0xffffffff


	//   ....[13]....
        /*0060*/ 	.word	0xffffffff


	//   ....[14]....
        /*0064*/ 	.word	0xffffffff


	//   ....[15]....
        /*0068*/ 	.word	0xffffffff


	//----- nvinfo : EIATTR_COOP_GROUP_INSTR_OFFSETS
	.align		4
.L_352:
        /*006c*/ 	.byte	0x04, 0x28
        /*006e*/ 	.short	(.L_354 - .L_353)


	//   ....[0]....
.L_353:
        /*0070*/ 	.word	0x00002a30


	//   ....[1]....
        /*0074*/ 	.word	0x00002bf0


	//   ....[2]....
        /*0078*/ 	.word	0x00002c10


	//   ....[3]....
        /*007c*/ 	.word	0x00002d00


	//   ....[4]....
        /*0080*/ 	.word	0x00004bb0


	//   ....[5]....
        /*0084*/ 	.word	0x00004ca0


	//   ....[6]....
        /*0088*/ 	.word	0x00004cb0


	//   ....[7]....
        /*008c*/ 	.word	0x00004d00


	//   ....[8]....
        /*0090*/ 	.word	0x00006c70


	//   ....[9]....
        /*0094*/ 	.word	0x00006c90


	//   ....[10]....
        /*0098*/ 	.word	0x00006ce0


	//   ....[11]....
        /*009c*/ 	.word	0x00006cf0


	//   ....[12]....
        /*00a0*/ 	.word	0x00007f10


	//   ....[13]....
        /*00a4*/ 	.word	0x00007f50


	//   ....[14]....
        /*00a8*/ 	.word	0x00007fe0


	//   ....[15]....
        /*00ac*/ 	.word	0x00007ff0


	//----- nvinfo : EIATTR_EXIT_INSTR_OFFSETS
	.align		4
.L_354:
        /*00b0*/ 	.byte	0x04, 0x1c
        /*00b2*/ 	.short	(.L_356 - .L_355)


	//   ....[0]....
.L_355:
        /*00b4*/ 	.word	0x00000320


	//   ....[1]....
        /*00b8*/ 	.word	0x000094b0


	//   ....[2]....
        /*00bc*/ 	.word	0x000095a0


	//   ....[3]....
        /*00c0*/ 	.word	0x0000a020


	//   ....[4]....
        /*00c4*/ 	.word	0x0000a0b0


	//----- nvinfo : EIATTR_CRS_STACK_SIZE
	.align		4
.L_356:
        /*00c8*/ 	.byte	0x04, 0x1e
        /*00ca*/ 	.short	(.L_358 - .L_357)
.L_357:
        /*00cc*/ 	.word	0x00000000


	//----- nvinfo : EIATTR_CBANK_PARAM_SIZE
	.align		4
.L_358:
        /*00d0*/ 	.byte	0x03, 0x19
        /*00d2*/ 	.short	0x01d0


	//----- nvinfo : EIATTR_PARAM_CBANK
	.align		4
        /*00d4*/ 	.byte	0x04, 0x0a
        /*00d6*/ 	.short	(.L_360 - .L_359)
	.align		4
.L_359:
        /*00d8*/ 	.word	index@(.nv.constant0._ZN5flash16flash_fwd_kernelI23Flash_fwd_kernel_traitsILi128ELi64ELi64ELi4ELb0ELb0EN7cutlass10bfloat16_tE19Flash_kernel_traitsILi128ELi64ELi64ELi4ES3_EELb0ELb1ELb0ELb0ELb0ELb1ELb0ELb0EEEvNS_16Flash_fwd_paramsE)
        /*00dc*/ 	.short	0x0210
        /*00de*/ 	.short	0x01d0


	//----- nvinfo : EIATTR_SW_WAR
	.align		4
.L_360:
        /*00e0*/ 	.byte	0x04, 0x36
        /*00e2*/ 	.short	(.L_362 - .L_361)
.L_361:
        /*00e4*/ 	.word	0x00000008
.L_362:


//--------------------- .nv.info._ZN5flash16flash_fwd_kernelI23Flash_fwd_kernel_traitsILi128ELi64ELi64ELi4ELb0ELb0EN7cutlass10bfloat16_tE19Flash_kernel_traitsILi128ELi64ELi64ELi4ES3_EELb0ELb1ELb0ELb0ELb0ELb1ELb1ELb0EEEvNS_16Flash_fwd_paramsE --------------------------
	.section	.nv.info._ZN5flash16flash_fwd_kernelI23Flash_fwd_kernel_traitsILi128ELi64ELi64ELi4ELb0ELb0EN7cutlass10bfloat16_tE19Flash_kernel_traitsILi128ELi64ELi64ELi4ES3_EELb0ELb1ELb0ELb0ELb0ELb1ELb1ELb0EEEvNS_16Flash_fwd_paramsE,"",@"SHT_CUDA_INFO"
	.sectionflags	@""
	.align	4


	//----- nvinfo : EIATTR_CUDA_API_VERSION
	.align		4
        /*0000*/ 	.byte	0x04, 0x37
        /*0002*/ 	.short	(.L_364 - .L_363)
.L_363:
        /*0004*/ 	.word	0x00000082


	//----- nvinfo : EIATTR_KPARAM_INFO
	.align		4
.L_364:
        /*0008*/ 	.byte	0x04, 0x17
        /*000a*/ 	.short	(.L_366 - .L_365)
.L_365:
        /*000c*/ 	.word	0x00000000
        /*0010*/ 	.short	0x0000
        /*0012*/ 	.short	0x0000
        /*0014*/ 	.byte	0x00, 0xf0, 0x41, 0x07


	//----- nvinfo : EIATTR_SPARSE_MMA_MASK
	.align		4
.L_366:
        /*0018*/ 	.byte	0x03, 0x50
        /*001a*/ 	.short	0x0000


	//----- nvinfo : EIATTR_MAXREG_COUNT
	.align		4
        /*001c*/ 	.byte	0x03, 0x1b
        /*001e*/ 	.short	0x00ff


	//----- nvinfo : EIATTR_NUM_BARRIERS
	.align		4
        /*0020*/ 	.byte	0x02, 0x4c
        /*0022*/ 	.byte	0x01
	.zero		1


	//----- nvinfo : EIATTR_MERCURY_ISA_VERSION
	.align		4
        /*0024*/ 	.byte	0x03, 0x5f
        /*0026*/ 	.short	0x0101


	//----- nvinfo : EIATTR_COOP_GROUP_MASK_REGIDS
	.align		4
        /*0028*/ 	.byte	0x04, 0x29
        /*002a*/ 	.short	(.L_368 - .L_367)


	//   ....[0]....
.L_367:
        /*002c*/ 	.word	0xffffffff


	//   ....[1]....
        /*0030*/ 	.word	0xffffffff


	//   ....[2]....
        /*0034*/ 	.word	0xffffffff


	//   ....[3]....
        /*0038*/ 	.word	0xffffffff


	//   ....[4]....
        /*003c*/ 	.word	0xffffffff


	//   ....[5]....
        /*0040*/ 	.word	0xffffffff


	//   ....[6]....
        /*0044*/ 	.word	0xffffffff


	//   ....[7]....
        /*0048*/ 	.word	0xffffffff


	//   ....[8]....
        /*004c*/ 	.word	0xffffffff


	//   ....[9]....
        /*0050*/ 	.word	0xffffffff


	//   ....[10]....
        /*0054*/ 	.word	0xffffffff


	//   ....[11]....
        /*0058*/ 	.word	0xffffffff


	//   ....[12]....
        /*005c*/ 	.word	0xffffffff


	//   ....[13]....
        /*0060*/ 	.word	0xffffffff


	//   ....[14]....
        /*0064*/ 	.word	0xffffffff


	//   ....[15]....
        /*0068*/ 	.word	0xffffffff


	//----- nvinfo : EIATTR_COOP_GROUP_INSTR_OFFSETS
	.align		4
.L_368:
        /*006c*/ 	.byte	0x04, 0x28
        /*006e*/ 	.short	(.L_370 - .L_369)


	//   ....[0]....
.L_369:
        /*0070*/ 	.word	0x00002e60


	//   ....[1]....
        /*0074*/ 	.word	0x00003010


	//   ....[2]....
        /*0078*/ 	.word	0x00003030


	//   ....[3]....
        /*007c*/ 	.word	0x00003120


	//   ....[4]....
        /*0080*/ 	.word	0x000053d0


	//   ....[5]....
        /*0084*/ 	.word	0x000054e0


	//   ....[6]....
        /*0088*/ 	.word	0x000054f0


	//   ....[7]....
        /*008c*/ 	.word	0x00005540


	//   ....[8]....
        /*0090*/ 	.word	0x000078c0


	//   ....[9]....
        /*0094*/ 	.word	0x000078e0


	//   ....[10]....
        /*0098*/ 	.word	0x00007940


	//   ....[11]....
        /*009c*/ 	.word	0x00007950


	//   ....[12]....
        /*00a0*/ 	.word	0x00008b50


	//   ....[13]....
        /*00a4*/ 	.word	0x00008b90


	//   ....[14]....
        /*00a8*/ 	.word	0x00008c10


	//   ....[15]....
        /*00ac*/ 	.word	0x00008c30


	//----- nvinfo : EIATTR_EXIT_INSTR_OFFSETS
	.align		4
.L_370:
        /*00b0*/ 	.byte	0x04, 0x1c
        /*00b2*/ 	.short	(.L_372 - .L_371)


	//   ....[0]....
.L_371:
        /*00b4*/ 	.word	0x00000320


	//   ....[1]....
        /*00b8*/ 	.word	0x0000a0f0


	//   ....[2]....
        /*00bc*/ 	.word	0x0000a1e0


	//   ....[3]....
        /*00c0*/ 	.word	0x0000ac60


	//   ....[4]....
        /*00c4*/ 	.word	0x0000acf0


	//----- nvinfo : EIATTR_CRS_STACK_SIZE
	.align		4
.L_372:
        /*00c8*/ 	.byte	0x04, 0x1e
        /*00ca*/ 	.short	(.L_374 - .L_373)
.L_373:
        /*00cc*/ 	.word	0x00000000


	//----- nvinfo : EIATTR_CBANK_PARAM_SIZE
	.align		4
.L_374:
        /*00d0*/ 	.byte	0x03, 0x19
        /*00d2*/ 	.short	0x01d0


	//----- nvinfo : EIATTR_PARAM_CBANK
	.align		4
        /*00d4*/ 	.byte	0x04, 0x0a
        /*00d6*/ 	.short	(.L_376 - .L_375)
	.align		4
.L_375:
        /*00d8*/ 	.word	index@(.nv.constant0._ZN5flash16flash_fwd_kernelI23Flash_fwd_kernel_traitsILi128ELi64ELi64ELi4ELb0ELb0EN7cutlass10bfloat16_tE19Flash_kernel_traitsILi128ELi64ELi64ELi4ES3_EELb0ELb1ELb0ELb0ELb0ELb1ELb1ELb0EEEvNS_16Flash_fwd_paramsE)
        /*00dc*/ 	.short	0x0210
        /*00de*/ 	.short	0x01d0


	//----- nvinfo : EIATTR_SW_WAR
	.align		4
.L_376:
        /*00e0*/ 	.byte	0x04, 0x36
        /*00e2*/ 	.short	(.L_378 - .L_377)
.L_377:
        /*00e4*/ 	.word	0x00000008
.L_378:


//--------------------- .nv.info._ZN5flash16flash_fwd_kernelI23Flash_fwd_kernel_traitsILi128ELi64ELi64ELi4ELb0ELb0EN7cutlass10bfloat16_tE19Flash_kernel_traitsILi128ELi64ELi64ELi4ES3_EELb0ELb1ELb0ELb0ELb0ELb0ELb0ELb0EEEvNS_16Flash_fwd_paramsE --------------------------
	.section	.nv.info._ZN5flash16flash_fwd_kernelI23Flash_fwd_kernel_traitsILi128ELi64ELi64ELi4ELb0ELb0EN7cutlass10bfloat16_tE19Flash_kernel_traitsILi128ELi64ELi64ELi4ES3_EELb0ELb1ELb0ELb0ELb0ELb0ELb0ELb0EEEvNS_16Flash_fwd_paramsE,"",@"SHT_CUDA_INFO"
	.sectionflags	@""
	.align	4


	//----- nvinfo : EIATTR_CUDA_API_VERSION
	.align		4
        /*0000*/ 	.byte	0x04, 0x37
        /*0002*/ 	.short	(.L_380 - .L_379)
.L_379:
        /*0004*/ 	.word	0x00000082


	//----- nvinfo : EIATTR_KPARAM_INFO
	.align		4
.L_380:
        /*0008*/ 	.byte	0x04, 0x17
        /*000a*/ 	.short	(.L_382 - .L_381)
.L_381:
        /*000c*/ 	.word	0x00000000
        /*0010*/ 	.short	0x0000
        /*0012*/ 	.short	0x0000
        /*0014*/ 	.byte	0x00, 0xf0, 0x41, 0x07


	//----- nvinfo : EIATTR_SPARSE_MMA_MASK
	.align		4
.L_382:
        /*0018*/ 	.byte	0x03, 0x50
        /*001a*/ 	.short	0x0000


	//----- nvinfo : EIATTR_MAXREG_COUNT
	.align		4
        /*001c*/ 	.byte	0x03, 0x1b
        /*001e*/ 	.short	0x00ff


	//----- nvinfo : EIATTR_NUM_BARRIERS
	.align		4
        /*0020*/ 	.byte	0x02, 0x4c
        /*0022*/ 	.byte	0x01
	.zero		1


	//----- nvinfo : EIATTR_MERCURY_ISA_VERSION
	.align		4
        /*0024*/ 	.byte	0x03, 0x5f
        /*0026*/ 	.short	0x0101


	//----- nvinfo : EIATTR_COOP_GROUP_MASK_REGIDS
	.align		4
        /*0028*/ 	.byte	0x04, 0x29
        /*002a*/ 	.short	(.L_384 - .L_383)


	//   ....[0]....
.L_383:
        /*002c*/ 	.word	0xffffffff


	//   ....[1]....
        /*0030*/ 	.word	0xffffffff


	//   ....[2]....
        /*0034*/ 	.word	0xffffffff


	//   ....[3]....
        /*0038*/ 	.word	0xffffffff


	//   ....[4]....
        /*003c*/ 	.word	0xffffffff


	//   ....[5]....
        /*0040*/ 	.word	0xffffffff


	//   ....[6]....
        /*0044*/ 	.word	0xffffffff


	//   ....[7]....
        /*0048*/ 	.word	0xffffffff


	//   ....[8]....
        /*004c*/ 	.word	0xffffffff


	//   ....[9]....
        /*0050*/ 	.word	0xffffffff


	//   ....[10]....
        /*0054*/ 	.word	0xffffffff


	//   ....[11]....
        /*0058*/ 	.word	0xffffffff


	//   ....[12]....
        /*005c*/ 	.word	0xffffffff


	//   ....[13]....
        /*0060*/ 	.word	0xffffffff


	//   ....[14]....
        /*0064*/ 	.word	0xffffffff


	//   ....[15]....
        /*0068*/ 	.word	0xffffffff


	//----- nvinfo : EIATTR_COOP_GROUP_INSTR_OFFSETS
	.align		4
.L_384:
        /*006c*/ 	.byte	0x04, 0x28
        /*006e*/ 	.short	(.L_386 - .L_385)


	//   ....[0]....
.L_385:
        /*0070*/ 	.word	0x00003ae0


	//   ....[1]....
        /*0074*/ 	.word	0x00003b90


	//   ....[2]....
        /*0078*/ 	.word	0x00003ba0


	//   ....[3]....
        /*007c*/ 	.word	0x00003be0


	//   ....[4]....
        /*0080*/ 	.word	0x00006180


	//   ....[5]....
        /*0084*/ 	.word	0x000061a0


	//   ....[6]....
        /*0088*/ 	.word	0x000061c0


	//   ....[7]....
        /*008c*/ 	.word	0x000061e0


	//   ....[8]....
        /*0090*/ 	.word	0x000087b0


	//   ....[9]....
        /*0094*/ 	.word	0x000087d0


	//   ....[10]....
        /*0098*/ 	.word	0x00008820


	//   ....[11]....
        /*009c*/ 	.word	0x00008830


	//   ....[12]....
        /*00a0*/ 	.word	0x00009a30


	//   ....[13]....
        /*00a4*/ 	.word	0x00009a70


	//   ....[14]....
        /*00a8*/ 	.word	0x00009af0


	//   ....[15]....
        /*00ac*/ 	.word	0x00009b00


	//----- nvinfo : EIATTR_EXIT_INSTR_OFFSETS
	.align		4
.L_386:
        /*00b0*/ 	.byte	0x04, 0x1c
        /*00b2*/ 	.short	(.L_388 - .L_387)


	//   ....[0]....
.L_387:
        /*00b4*/ 	.word	0x00000310


	//   ....[1]....
        /*00b8*/ 	.word	0x0000b020


	//   ....[2]....
        /*00bc*/ 	.word	0x0000b130


	//   ....[3]....
        /*00c0*/ 	.word	0x0000b150


	//   ....[4]....
        /*00c4*/ 	.word	0x0000bcb0


	//   ....[5]....
        /*00c8*/ 	.word	0x0000bd40


	//----- nvinfo : EIATTR_CRS_STACK_SIZE
	.align		4
.L_388:
        /*00cc*/ 	.byte	0x04, 0x1e
        /*00ce*/ 	.short	(.L_390 - .L_389)
.L_389:
        /*00d0*/ 	.word	0x00000000


	//----- nvinfo : EIATTR_CBANK_PARAM_SIZE
	.align		4
.L_390:
        /*00d4*/ 	.byte	0x03, 0x19
        /*00d6*/ 	.short	0x01d0


	//----- nvinfo : EIATTR_PARAM_CBANK
	.align		4
        /*00d8*/ 	.byte	0x04, 0x0a
        /*00da*/ 	.short	(.L_392 - .L_391)
	.align		4
.L_391:
        /*00dc*/ 	.word	index@(.nv.constant0._ZN5flash16flash_fwd_kernelI23Flash_fwd_kernel_traitsILi128ELi64ELi64ELi4ELb0ELb0EN7cutlass10bfloat16_tE19Flash_kernel_traitsILi128ELi64ELi64ELi4ES3_EELb0ELb1ELb0ELb0ELb0ELb0ELb0ELb0EEEvNS_16Flash_fwd_paramsE)
        /*00e0*/ 	.short	0x0210
        /*00e2*/ 	.short	0x01d0


	//----- nvinfo : EIATTR_SW_WAR
	.align		4
.L_392:
        /*00e4*/ 	.byte	0x04, 0x36
        /*00e6*/ 	.short	(.L_394 - .L_393)
.L_393:
        /*00e8*/ 	.word	0x00000008
.L_394:


//--------------------- .nv.info._ZN5flash16flash_fwd_kernelI23Flash_fwd_kernel_traitsILi128ELi64ELi64ELi4ELb0ELb0EN7cutlass10bfloat16_tE19Flash_kernel_traitsILi128ELi64ELi64ELi4ES3_EELb0ELb1ELb0ELb0ELb0ELb0ELb1ELb0EEEvNS_16Flash_fwd_paramsE --------------------------
	.section	.nv.info._ZN5flash16flash_fwd_kernelI23Flash_fwd_kernel_traitsILi128ELi64ELi64ELi4ELb0ELb0EN7cutlass10bfloat16_tE19Flash_kernel_traitsILi128ELi64ELi64ELi4ES3_EELb0ELb1ELb0ELb0ELb0ELb0ELb1ELb0EEEvNS_16Flash_fwd_paramsE,"",@"SHT_CUDA_INFO"
	.sectionflags	@""
	.align	4


	//----- nvinfo : EIATTR_CUDA_API_VERSION
	.align		4
        /*0000*/ 	.byte	0x04, 0x37
        /*0002*/ 	.short	(.L_396 - .L_395)
.L_395:
        /*0004*/ 	.word	0x00000082


	//----- nvinfo : EIATTR_KPARAM_INFO
	.align		4
.L_396:
        /*0008*/ 	.byte	0x04, 0x17
        /*000a*/ 	.short	(.L_398 - .L_397)
.L_397:
        /*000c*/ 	.word	0x00000000
        /*0010*/ 	.short	0x0000
        /*0012*/ 	.short	0x0000
        /*0014*/ 	.byte	0x00, 0xf0, 0x41, 0x07


	//----- nvinfo : EIATTR_SPARSE_MMA_MASK
	.align		4
.L_398:
        /*0018*/ 	.byte	0x03, 0x50
        /*001a*/ 	.short	0x0000


	//----- nvinfo : EIATTR_MAXREG_COUNT
	.align		4
        /*001c*/ 	.byte	0x03, 0x1b
        /*001e*/ 	.short	0x00ff


	//----- nvinfo : EIATTR_NUM_BARRIERS
	.align		4
        /*0020*/ 	.byte	0x02, 0x4c
        /*0022*/ 	.byte	0x01
	.zero		1


	//----- nvinfo : EIATTR_MERCURY_ISA_VERSION
	.align		4
        /*0024*/ 	.byte	0x03, 0x5f
        /*0026*/ 	.short	0x0101


	//----- nvinfo : EIATTR_COOP_GROUP_MASK_REGIDS
	.align		4
        /*0028*/ 	.byte	0x04, 0x29
        /*002a*/ 	.short	(.L_400 - .L_399)


	//   ....[0]....
.L_399:
        /*002c*/ 	.word	0xffffffff


	//   ....[1]....
        /*0030*/ 	.word	0xffffffff


	//   ....[2]....
        /*0034*/ 	.word	0xffffffff


	//   ....[3]....
        /*0038*/ 	.word	0xffffffff


	//   ....[4]....
        /*003c*/ 	.word	0xffffffff


	//   ....[5]....
        /*0040*/ 	.word	0xffffffff


	//   ....[6]....
        /*0044*/ 	.word	0xffffffff


	//   ....[7]....
        /*0048*/ 	.word	0xffffffff


	//   ....[8]....
        /*004c*/ 	.word	0xffffffff


	//   ....[9]....
        /*0050*/ 	.word	0xffffffff


	//   ....[10]....
        /*0054*/ 	.word	0xffffffff


	//   ....[11]....
        /*0058*/ 	.word	0xffffffff


	//   ....[12]....
        /*005c*/ 	.word	0xffffffff


	//   ....[13]....
        /*0060*/ 	.word	0xffffffff


	//   ....[14]....
        /*0064*/ 	.word	0xffffffff


	//   ....[15]....
        /*0068*/ 	.word	0xffffffff


	//----- nvinfo : EIATTR_COOP_GROUP_INSTR_OFFSETS
	.align		4
.L_400:
        /*006c*/ 	.byte	0x04, 0x28
        /*006e*/ 	.short	(.L_402 - .L_401)


	//   ....[0]....
.L_401:
        /*0070*/ 	.word	0x00003ef0


	//   ....[1]....
        /*0074*/ 	.word	0x00003f10


	//   ....[2]....
        /*0078*/ 	.word	0x00003fb0


	//   ....[3]....
        /*007c*/ 	.word	0x00004020


	//   ....[4]....
        /*0080*/ 	.word	0x00006990


	//   ....[5]....
        /*0084*/ 	.word	0x000069a0


	//   ....[6]....
        /*0088*/ 	.word	0x000069d0


	//   ....[7]....
        /*008c*/ 	.word	0x000069e0


	//   ....[8]....
        /*0090*/ 	.word	0x000093c0


	//   ....[9]....
        /*0094*/ 	.word	0x00009400


	//   ....[10]....
        /*0098*/ 	.word	0x00009440


	//   ....[11]....
        /*009c*/ 	.word	0x00009460


	//   ....[12]....
        /*00a0*/ 	.word	0x0000a650


	//   ....[13]....
        /*00a4*/ 	.word	0x0000a690


	//   ....[14]....
        /*00a8*/ 	.word	0x0000a710


	//   ....[15]....
        /*00ac*/ 	.word	0x0000a720


	//----- nvinfo : EIATTR_EXIT_INSTR_OFFSETS
	.align		4
.L_402:
        /*00b0*/ 	.byte	0x04, 0x1c
        /*00b2*/ 	.short	(.L_404 - .L_403)


	//   ....[0]....
.L_403:
        /*00b4*/ 	.word	0x00000310


	//   ....[1]....
        /*00b8*/ 	.word	0x0000bc40


	//   ....[2]....
        /*00bc*/ 	.word	0x0000bd50


	//   ....[3]....
        /*00c0*/ 	.word	0x0000bd70


	//   ....[4]....
        /*00c4*/ 	.word	0x0000c8d0


	//   ....[5]....
        /*00c8*/ 	.word	0x0000c960


	//----- nvinfo : EIATTR_CRS_STACK_SIZE
	.align		4
.L_404:
        /*00cc*/ 	.byte	0x04, 0x1e
        /*00ce*/ 	.short	(.L_406 - .L_405)
.L_405:
        /*00d0*/ 	.word	0x00000000


	//----- nvinfo : EIATTR_CBANK_PARAM_SIZE
	.align		4
.L_406:
        /*00d4*/ 	.byte	0x03, 0x19
        /*00d6*/ 	.short	0x01d0


	//----- nvinfo : EIATTR_PARAM_CBANK
	.align		4
        /*00d8*/ 	.byte	0x04, 0x0a
        /*00da*/ 	.short	(.L_408 - .L_407)
	.align		4
.L_407:
        /*00dc*/ 	.word	index@(.nv.constant0._ZN5flash16flash_fwd_kernelI23Flash_fwd_kernel_traitsILi128ELi64ELi64ELi4ELb0ELb0EN7cutlass10bfloat16_tE19Flash_kernel_traitsILi128ELi64ELi64ELi4ES3_EELb0ELb1ELb0ELb0ELb0ELb0ELb1ELb0EEEvNS_16Flash_fwd_paramsE)
        /*00e0*/ 	.short	0x0210
        /*00e2*/ 	.short	0x01d0


	//----- nvinfo : EIATTR_SW_WAR
	.align		4
.L_408:
        /*00e4*/ 	.byte	0x04, 0x36
        /*00e6*/ 	.short	(.L_410 - .L_409)
.L_409:
        /*00e8*/ 	.word	0x00000008
.L_410:


//--------------------- .nv.info._ZN5flash16flash_fwd_kernelI23Flash_fwd_kernel_traitsILi128ELi64ELi64ELi4ELb0ELb0EN7cutlass10bfloat16_tE19Flash_kernel_traitsILi128ELi64ELi64ELi4ES3_EELb0ELb1ELb0ELb1ELb0ELb0ELb0ELb0EEEvNS_16Flash_fwd_paramsE --------------------------
	.section	.nv.info._ZN5flash16flash_fwd_kernelI23Flash_fwd_kernel_traitsILi128ELi64ELi64ELi4ELb0ELb0EN7cutlass10bfloat16_tE19Flash_kernel_traitsILi128ELi64ELi64ELi4ES3_EELb0ELb1ELb0ELb1ELb0ELb0ELb0ELb0EEEvNS_16Flash_fwd_paramsE,"",@"SHT_CUDA_INFO"
	.sectionflags	@""
	.align	4


	//----- nvinfo : EIATTR_CUDA_API_VERSION
	.align		4
        /*0000*/ 	.byte	0x04, 0x37
        /*0002*/ 	.short	(.L_412 - .L_411)
.L_411:
        /*0004*/ 	.word	0x00000082


	//----- nvinfo : EIATTR_KPARAM_INFO
	.align		4
.L_412:
        /*0008*/ 	.byte	0x04, 0x17
        /*000a*/ 	.short	(.L_414 - .L_413)
.L_413:
        /*000c*/ 	.word	0x00000000
        /*0010*/ 	.short	0x0000
        /*0012*/ 	.short	0x0000
        /*0014*/ 	.byte	0x00, 0xf0, 0x41, 0x07


	//----- nvinfo : EIATTR_SPARSE_MMA_MASK
	.align		4
.L_414:
        /*0018*/ 	.byte	0x03, 0x50
        /*001a*/ 	.short	0x0000


	//----- nvinfo : EIATTR_MAXREG_COUNT
	.align		4
        /*001c*/ 	.byte	0x03, 0x1b
        /*001e*/ 	.short	0x00ff


	//----- nvinfo : EIATTR_NUM_BARRIERS
	.align		4
        /*0020*/ 	.byte	0x02, 0x4c
        /*0022*/ 	.byte	0x01
	.zero		1


	//----- nvinfo : EIATTR_MERCURY_ISA_VERSION
	.align		4
        /*0024*/ 	.byte	0x03, 0x5f
        /*0026*/ 	.short	0x0101


	//----- nvinfo : EIATTR_COOP_GROUP_MASK_REGIDS
	.align		4
        /*0028*/ 	.byte	0x04, 0x29
        /*002a*/ 	.short	(.L_416 - .L_415)


	//   ....[0]....
.L_415:
        /*002c*/ 	.word	0xffffffff


	//   ....[1]....
        /*0030*/ 	.word	0xffffffff


	//   ....[2]....
        /*0034*/ 	.word	0xffffffff


	//   ....[3]....
        /*0038*/ 	.word	0xffffffff


	//   ....[4]....
        /*003c*/ 	.word	0xffffffff


	//   ....[5]....
        /*0040*/ 	.word	0xffffffff


	//   ....[6]....
        /*0044*/ 	.word	0xffffffff


	//   ....[7]....
        /*0048*/ 	.word	0xffffffff


	//   ....[8]....
        /*004c*/ 	.word	0xffffffff


	//   ....[9]....
        /*0050*/ 	.word	0xffffffff


	//   ....[10]....
        /*0054*/ 	.word	0xffffffff


	//   ....[11]....
        /*0058*/ 	.word	0xffffffff


	//   ....[12]....
        /*005c*/ 	.word	0xffffffff


	//   ....[13]....
        /*0060*/ 	.word	0xffffffff


	//   ....[14]....
        /*0064*/ 	.word	0xffffffff


	//   ....[15]....
        /*0068*/ 	.word	0xffffffff


	//----- nvinfo : EIATTR_COOP_GROUP_INSTR_OFFSETS
	.align		4
.L_416:
        /*006c*/ 	.byte	0x04, 0x28
        /*006e*/ 	.short	(.L_418 - .L_417)


	//   ....[0]....
.L_417:
        /*0070*/ 	.word	0x00003f10


	//   ....[1]....
        /*0074*/ 	.word	0x00003f60


	//   ....[2]....
        /*0078*/ 	.word	0x00003fc0


	//   ....[3]....
        /*007c*/ 	.word	0x00003fe0


	//   ....[4]....
        /*0080*/ 	.word	0x00006820


	//   ....[5]....
        /*0084*/ 	.word	0x00006830


	//   ....[6]....
        /*0088*/ 	.word	0x00006860


	//   ....[7]....
        /*008c*/ 	.word	0x00006870


	//   ....[8]....
        /*0090*/ 	.word	0x00009280


	//   ....[9]....
        /*0094*/ 	.word	0x00009290


	//   ....[10]....
        /*0098*/ 	.word	0x000092c0


	//   ....[11]....
        /*009c*/ 	.word	0x000092d0


	//   ....[12]....
        /*00a0*/ 	.word	0x0000a4f0


	//   ....[13]....
        /*00a4*/ 	.word	0x0000a530


	//   ....[14]....
        /*00a8*/ 	.word	0x0000a5b0


	//   ....[15]....
        /*00ac*/ 	.word	0x0000a5c0


	//----- nvinfo : EIATTR_EXIT_INSTR_OFFSETS
	.align		4
.L_418:
        /*00b0*/ 	.byte	0x04, 0x1c
        /*00b2*/ 	.short	(.L_420 - .L_419)


	//   ....[0]....
.L_419:
        /*00b4*/ 	.word	0x00000310


	//   ....[1]....
        /*00b8*/ 	.word	0x0000bb10


	//   ....[2]....
        /*00bc*/ 	.word	0x0000bc20


	//   ....[3]....
        /*00c0*/ 	.word	0x0000bc40


	//   ....[4]....
        /*00c4*/ 	.word	0x0000c7b0


	//   ....[5]....
        /*00c8*/ 	.word	0x0000c840


	//----- nvinfo : EIATTR_CRS_STACK_SIZE
	.align		4
.L_420:
        /*00cc*/ 	.byte	0x04, 0x1e
        /*00ce*/ 	.short	(.L_422 - .L_421)
.L_421:
        /*00d0*/ 	.word	0x00000000


	//----- nvinfo : EIATTR_CBANK_PARAM_SIZE
	.align		4
.L_422:
        /*00d4*/ 	.byte	0x03, 0x19
        /*00d6*/ 	.short	0x01d0


	//----- nvinfo : EIATTR_PARAM_CBANK
	.align		4
        /*00d8*/ 	.byte	0x04, 0x0a
        /*00da*/ 	.short	(.L_424 - .L_423)
	.align		4
.L_423:
        /*00dc*/ 	.word	index@(.nv.constant0._ZN5flash16flash_fwd_kernelI23Flash_fwd_kernel_traitsILi128ELi64ELi64ELi4ELb0ELb0EN7cutlass10bfloat16_tE19Flash_kernel_traitsILi128ELi64ELi64ELi4ES3_EELb0ELb1ELb0ELb1ELb0ELb0ELb0ELb0EEEvNS_16Flash_fwd_paramsE)
        /*00e0*/ 	.short	0x0210
        /*00e2*/ 	.short	0x01d0


	//----- nvinfo : EIATTR_SW_WAR
	.align		4
.L_424:
        /*00e4*/ 	.byte	0x04, 0x36
        /*00e6*/ 	.short	(.L_426 - .L_425)
.L_425:
        /*00e8*/ 	.word	0x00000008
.L_426:


//--------------------- .nv.info._ZN5flash16flash_fwd_kernelI23Flash_fwd_kernel_traitsILi128ELi64ELi64ELi4ELb0ELb0EN7cutlass10bfloat16_tE19Flash_kernel_traitsILi128ELi64ELi64ELi4ES3_EELb0ELb1ELb0ELb1ELb0ELb0ELb1ELb0EEEvNS_16Flash_fwd_paramsE --------------------------
	.section	.nv.info._ZN5flash16flash_fwd_kernelI23Flash_fwd_kernel_traitsILi128ELi64ELi64ELi4ELb0ELb0EN7cutlass10bfloat16_tE19Flash_kernel_traitsILi128ELi64ELi64ELi4ES3_EELb0ELb1ELb0ELb1ELb0ELb0ELb1ELb0EEEvNS_16Flash_fwd_paramsE,"",@"SHT_CUDA_INFO"
	.sectionflags	@""
	.align	4


	//----- nvinfo : EIATTR_CUDA_API_VERSION
	.align		4
        /*0000*/ 	.byte	0x04, 0x37
        /*0002*/ 	.short	(.L_428 - .L_427)
.L_427:
        /*0004*/ 	.word	0x00000082


	//----- nvinfo : EIATTR_KPARAM_INFO
	.align		4
.L_428:
        /*0008*/ 	.byte	0x04, 0x17
        /*000a*/ 	.short	(.L_430 - .L_429)
.L_429:
        /*000c*/ 	.word	0x00000000
        /*0010*/ 	.short	0x0000
        /*0012*/ 	.short	0x0000
        /*0014*/ 	.byte	0x00, 0xf0, 0x41, 0x07


	//----- nvinfo : EIATTR_SPARSE_MMA_MASK
	.align		4
.L_430:
        /*0018*/ 	.byte	0x03, 0x50
        /*001a*/ 	.short	0x0000


	//----- nvinfo : EIATTR_MAXREG_COUNT
	.align		4
        /*001c*/ 	.byte	0x03, 0x1b
        /*001e*/ 	.short	0x00ff


	//----- nvinfo : EIATTR_NUM_BARRIERS
	.align		4
        /*0020*/ 	.byte	0x02, 0x4c
        /*0022*/ 	.byte	0x01
	.zero		1


	//----- nvinfo : EIATTR_MERCURY_ISA_VERSION
	.align		4
        /*0024*/ 	.byte	0x03, 0x5f
        /*0026*/ 	.short	0x0101


	//----- nvinfo : EIATTR_COOP_GROUP_MASK_REGIDS
	.align		4
        /*0028*/ 	.byte	0x04, 0x29
        /*002a*/ 	.short	(.L_432 - .L_431)


	//   ....[0]....
.L_431:
        /*002c*/ 	.word	0xffffffff


	//   ....[1]....
        /*0030*/ 	.word	0xffffffff


	//   ....[2]....
        /*0034*/ 	.word	0xffffffff


	//   ....[3]....
        /*0038*/ 	.word	0xffffffff


	//   ....[4]....
        /*003c*/ 	.word	0xffffffff


	//   ....[5]....
        /*0040*/ 	.word	0xffffffff


	//   ....[6]....
        /*0044*/ 	.word	0xffffffff


	//   ....[7]....
        /*0048*/ 	.word	0xffffffff


	//   ....[8]....
        /*004c*/ 	.word	0xffffffff


	//   ....[9]....
        /*0050*/ 	.word	0xffffffff


	//   ....[10]....
        /*0054*/ 	.word	0xffffffff


	//   ....[11]....
        /*0058*/ 	.word	0xffffffff


	//   ....[12]....
        /*005c*/ 	.word	0xffffffff


	//   ....[13]....
        /*0060*/ 	.word	0xffffffff


	//   ....[14]....
        /*0064*/ 	.word	0xffffffff


	//   ....[15]....
        /*0068*/ 	.word	0xffffffff


	//----- nvinfo : EIATTR_COOP_GROUP_INSTR_OFFSETS
	.align		4
.L_432:
        /*006c*/ 	.byte	0x04, 0x28
        /*006e*/ 	.short	(.L_434 - .L_433)


	//   ....[0]....
.L_433:
        /*0070*/ 	.word	0x000042c0


	//   ....[1]....
        /*0074*/ 	.word	0x00004380


	//   ....[2]....
        /*0078*/ 	.word	0x00004390


	//   ....[3]....
        /*007c*/ 	.word	0x00004410


	//   ....[4]....
        /*0080*/ 	.word	0x00007040


	//   ....[5]....
        /*0084*/ 	.word	0x00007050


	//   ....[6]....
        /*0088*/ 	.word	0x00007080


	//   ....[7]....
        /*008c*/ 	.word	0x00007090


	//   ....[8]....
        /*0090*/ 	.word	0x00009ec0


	//   ....[9]....
        /*0094*/ 	.word	0x00009ed0


	//   ....[10]....
        /*0098*/ 	.word	0x00009f00


	//   ....[11]....
        /*009c*/ 	.word	0x00009f10


	//   ....[12]....
        /*00a0*/ 	.word	0x0000b100


	//   ....[13]....
        /*00a4*/ 	.word	0x0000b140


	//   ....[14]....
        /*00a8*/ 	.word	0x0000b1c0


	//   ....[15]....
        /*00ac*/ 	.word	0x0000b1d0


	//----- nvinfo : EIATTR_EXIT_INSTR_OFFSETS
	.align		4
.L_434:
        /*00b0*/ 	.byte	0x04, 0x1c
        /*00b2*/ 	.short	(.L_436 - .L_435)


	//   ....[0]....
.L_435:
        /*00b4*/ 	.word	0x00000310


	//   ....[1]....
        /*00b8*/ 	.word	0x0000c720


	//   ....[2]....
        /*00bc*/ 	.word	0x0000c830


	//   ....[3]....
        /*00c0*/ 	.word	0x0000c850


	//   ....[4]....
        /*00c4*/ 	.word	0x0000d3c0


	//   ....[5]....
        /*00c8*/ 	.word	0x0000d450


	//----- nvinfo : EIATTR_CRS_STACK_SIZE
	.align		4
.L_436:
        /*00cc*/ 	.byte	0x04, 0x1e
        /*00ce*/ 	.short	(.L_438 - .L_437)
.L_437:
        /*00d0*/ 	.word	0x00000000


	//----- nvinfo : EIATTR_CBANK_PARAM_SIZE
	.align		4
.L_438:
        /*00d4*/ 	.byte	0x03, 0x19
        /*00d6*/ 	.short	0x01d0


	//----- nvinfo : EIATTR_PARAM_CBANK
	.align		4
        /*00d8*/ 	.byte	0x04, 0x0a
        /*00da*/ 	.short	(.L_440 - .L_439)
	.align		4
.L_439:
        /*00dc*/ 	.word	index@(.nv.constant0._ZN5flash16flash_fwd_kernelI23Flash_fwd_kernel_traitsILi128ELi64ELi64ELi4ELb0ELb0EN7cutlass10bfloat16_tE19Flash_kernel_traitsILi128ELi64ELi64ELi4ES3_EELb0ELb1ELb0ELb1ELb0ELb0ELb1ELb0EEEvNS_16Flash_fwd_paramsE)
        /*00e0*/ 	.short	0x0210
        /*00e2*/ 	.short	0x01d0


	//----- nvinfo : EIATTR_SW_WAR
	.align		4
.L_440:
        /*00e4*/ 	.byte	0x04, 0x36
        /*00e6*/ 	.short	(.L_442 - .L_441)
.L_441:
        /*00e8*/ 	.word	0x00000008
.L_442:


//--------------------- .nv.info._ZN5flash16flash_fwd_kernelI23Flash_fwd_kernel_traitsILi128ELi128ELi32ELi4ELb0ELb0EN7cutlass10bfloat16_tE19Flash_kernel_traitsILi128ELi128ELi32ELi4ES3_EELb1ELb1ELb0ELb0ELb0ELb0ELb0ELb0EEEvNS_16Flash_fwd_paramsE --------------------------
	.section	.nv.info._ZN5flash16flash_fwd_kernelI23Flash_fwd_kernel_traitsILi128ELi128ELi32ELi4ELb0ELb0EN7cutlass10bfloat16_tE19Flash_kernel_traitsILi128ELi128ELi32ELi4ES3_EELb1ELb1ELb0ELb0ELb0ELb0ELb0ELb0EEEvNS_16Flash_fwd_paramsE,"",@"SHT_CUDA_INFO"
	.sectionflags	@""
	.align	4


	//----- nvinfo : EIATTR_CUDA_API_VERSION
	.align		4
        /*0000*/ 	.byte	0x04, 0x37
        /*0002*/ 	.short	(.L_444 - .L_443)
.L_443:
        /*0004*/ 	.word	0x00000082


	//----- nvinfo : EIATTR_KPARAM_INFO
	.align		4
.L_444:
        /*0008*/ 	.byte	0x04, 0x17
        /*000a*/ 	.short	(.L_446 - .L_445)
.L_445:
        /*000c*/ 	.word	0x00000000
        /*0010*/ 	.short	0x0000
        /*0012*/ 	.short	0x0000
        /*0014*/ 	.byte	0x00, 0xf0, 0x41, 0x07


	//----- nvinfo : EIATTR_SPARSE_MMA_MASK
	.align		4
.L_446:
        /*0018*/ 	.byte	0x03, 0x50
        /*001a*/ 	.short	0x0000


	//----- nvinfo : EIATTR_MAXREG_COUNT
	.align		4
        /*001c*/ 	.byte	0x03, 0x1b
        /*001e*/ 	.short	0x00ff


	//----- nvinfo : EIATTR_NUM_BARRIERS
	.align		4
        /*0020*/ 	.byte	0x02, 0x4c
        /*0022*/ 	.byte	0x01
	.zero		1


	//----- nvinfo : EIATTR_ANNOTATIONS
	.align		4
        /*0024*/ 	.byte	0x04, 0x55
        /*0026*/ 	.short	(.L_448 - .L_447)


	//   ....[0]....
.L_447:
        /* <DEDUP_REMOVED lines=30> */


	//----- nvinfo : EIATTR_MERCURY_ISA_VERSION
	.align		4
.L_448:
        /*01f8*/ 	.byte	0x03, 0x5f
        /*01fa*/ 	.short	0x0101


	//----- nvinfo : EIATTR_COOP_GROUP_MASK_REGIDS
	.align		4
        /*01fc*/ 	.byte	0x04, 0x29
        /*01fe*/ 	.short	(.L_450 - .L_449)


	//   ....[0]....
.L_449:
        /*0200*/ 	.word	0xffffffff


	//   ....[1]....
        /*0204*/ 	.word	0xffffffff


	//   ....[2]....
        /*0208*/ 	.word	0xffffffff


	//   ....[3]....
        /*020c*/ 	.word	0xffffffff


	//   ....[4]....
        /*0210*/ 	.word	0xffffffff


	//   ....[5]....
        /*0214*/ 	.word	0xffffffff


	//   ....[6]....
        /*0218*/ 	.word	0xffffffff


	//   ....[7]....
        /*021c*/ 	.word	0xffffffff


	//   ....[8]....
        /*0220*/ 	.word	0xffffffff


	//   ....[9]....
        /*0224*/ 	.word	0xffffffff


	//   ....[10]....
        /*0228*/ 	.word	0xffffffff


	//   ....[11]....
        /*022c*/ 	.word	0xffffffff


	//   ....[12]....
        /*0230*/ 	.word	0xffffffff


	//   ....[13]....
        /*0234*/ 	.word	0xffffffff


	//   ....[14]....
        /*0238*/ 	.word	0xffffffff


	//   ....[15]....
        /*023c*/ 	.word	0xffffffff


	//   ....[16]....
        /*0240*/ 	.word	0xffffffff


	//   ....[17]....
        /*0244*/ 	.word	0xffffffff


	//   ....[18]....
        /*0248*/ 	.word	0xffffffff


	//   ....[19]....
        /*024c*/ 	.word	0xffffffff


	//   ....[20]....
        /*0250*/ 	.word	0xffffffff


	//   ....[21]....
        /*0254*/ 	.word	0xffffffff


	//   ....[22]....
        /*0258*/ 	.word	0xffffffff


	//   ....[23]....
        /*025c*/ 	.word	0xffffffff


	//   ....[24]....
        /*0260*/ 	.word	0xffffffff


	//   ....[25]....
        /*0264*/ 	.word	0xffffffff


	//   ....[26]....
        /*0268*/ 	.word	0xffffffff


	//   ....[27]....
        /*026c*/ 	.word	0xffffffff


	//   ....[28]....
        /*0270*/ 	.word	0xffffffff


	//   ....[29]....
        /*0274*/ 	.word	0xffffffff


	//   ....[30]....
        /*0278*/ 	.word	0xffffffff


	//   ....[31]....
        /*027c*/ 	.word	0xffffffff


	//   ....[32]....
        /*0280*/ 	.word	0xffffffff


	//   ....[33]....
        /*0284*/ 	.word	0xffffffff


	//   ....[34]....
        /*0288*/ 	.word	0xffffffff


	//   ....[35]....
        /*028c*/ 	.word	0xffffffff


	//   ....[36]....
        /*0290*/ 	.word	0xffffffff


	//   ....[37]....
        /*0294*/ 	.word	0xffffffff


	//   ....[38]....
        /*0298*/ 	.word	0xffffffff


	//   ....[39]....
        /*029c*/ 	.word	0xffffffff


	//   ....[40]....
        /*02a0*/ 	.word	0xffffffff


	//   ....[41]....
        /*02a4*/ 	.word	0xffffffff


	//   ....[42]....
        /*02a8*/ 	.word	0xffffffff


	//   ....[43]....
        /*02ac*/ 	.word	0xffffffff


	//   ....[44]....
        /*02b0*/ 	.word	0xffffffff


	//   ....[45]....
        /*02b4*/ 	.word	0xffffffff


	//   ....[46]....
        /*02b8*/ 	.word	0xffffffff


	//   ....[47]....
        /*02bc*/ 	.word	0xffffffff


	//   ....[48]....
        /*02c0*/ 	.word	0xffffffff


	//   ....[49]....
        /*02c4*/ 	.word	0xffffffff


	//   ....[50]....
        /*02c8*/ 	.word	0xffffffff


	//   ....[51]....
        /*02cc*/ 	.word	0xffffffff


	//   ....[52]....
        /*02d0*/ 	.word	0xffffffff


	//   ....[53]....
        /*02d4*/ 	.word	0xffffffff


	//   ....[54]....
        /*02d8*/ 	.word	0xffffffff


	//   ....[55]....
        /*02dc*/ 	.word	0xffffffff


	//----- nvinfo : EIATTR_COOP_GROUP_INSTR_OFFSETS
	.align		4
.L_450:
        /*02e0*/ 	.byte	0x04, 0x28
        /*02e2*/ 	.short	(.L_452 - .L_451)


	//   ....[0]....
.L_451:
        /*02e4*/ 	.word	0x00003dd0


	//   ....[1]....
        /*02e8*/ 	.word	0x00003e00


	//   ....[2]....
        /*02ec*/ 	.word	0x00003f00


	//   ....[3]....
        /*02f0*/ 	.word	0x00004010


	//   ....[4]....
        /*02f4*/ 	.word	0x00004450


	//   ....[5]....
        /*02f8*/ 	.word	0x00004570


	//   ....[6]....
        /*02fc*/ 	.word	0x000045b0


	//   ....[7]....
        /*0300*/ 	.word	0x00004870


	//   ....[8]....
        /*0304*/ 	.word	0x000069a0


	//   ....[9]....
        /*0308*/ 	.word	0x000069d0


	//   ....[10]....
        /*030c*/ 	.word	0x00006a20


	//   ....[11]....
        /*0310*/ 	.word	0x00006a40


	//   ....[12]....
        /*0314*/ 	.word	0x00006b20


	//   ....[13]....
        /*0318*/ 	.word	0x00006d50


	//   ....[14]....
        /*031c*/ 	.word	0x00006d90


	//   ....[15]....
        /*0320*/ 	.word	0x00006f80


	//   ....[16]....
        /*0324*/ 	.word	0x00009e50


	//   ....[17]....
        /*0328*/ 	.word	0x0000a010


	//   ....[18]....
        /*032c*/ 	.word	0x0000a040


	//   ....[19]....
        /*0330*/ 	.word	0x0000a1f0


	//   ....[20]....
        /*0334*/ 	.word	0x0000a360


	//   ....[21]....
        /*0338*/ 	.word	0x0000a380


	//   ....[22]....
        /*033c*/ 	.word	0x0000a410


	//   ....[23]....
        /*0340*/ 	.word	0x0000a4c0


	//   ....[24]....
        /*0344*/ 	.word	0x0000d700


	//   ....[25]....
        /*0348*/ 	.word	0x0000d8a0


	//   ....[26]....
        /*034c*/ 	.word	0x0000d8d0


	//   ....[27]....
        /*0350*/ 	.word	0x0000da90


	//   ....[28]....
        /*0354*/ 	.word	0x0000dae0


	//   ....[29]....
        /*0358*/ 	.word	0x0000dc40


	//   ....[30]....
        /*035c*/ 	.word	0x0000dc60


	//   ....[31]....
        /*0360*/ 	.word	0x0000dd40


	//   ....[32]....
        /*0364*/ 	.word	0x00011070


	//   ....[33]....
        /*0368*/ 	.word	0x00011090


	//   ....[34]....
        /*036c*/ 	.word	0x00011120


	//   ....[35]....
        /*0370*/ 	.word	0x00011150


	//   ....[36]....
        /*0374*/ 	.word	0x00011180


	//   ....[37]....
        /*0378*/ 	.word	0x000112b0


	//   ....[38]....
        /*037c*/ 	.word	0x000113b0


	//   ....[39]....
        /*0380*/ 	.word	0x00011520


	//   ....[40]....
        /*0384*/ 	.word	0x00014350


	//   ....[41]....
        /*0388*/ 	.word	0x000143e0


	//   ....[42]....
        /*038c*/ 	.word	0x00014430


	//   ....[43]....
        /*0390*/ 	.word	0x00014460


	//   ....[44]....
        /*0394*/ 	.word	0x00014480


	//   ....[45]....
        /*0398*/ 	.word	0x00014740


	//   ....[46]....
        /*039c*/ 	.word	0x00014790


	//   ....[47]....
        /*03a0*/ 	.word	0x000148f0


	//   ....[48]....
        /*03a4*/ 	.word	0x00016480


	//   ....[49]....
        /*03a8*/ 	.word	0x000164c0


	//   ....[50]....
        /*03ac*/ 	.word	0x000164d0


	//   ....[51]....
        /*03b0*/ 	.word	0x000164e0


	//   ....[52]....
        /*03b4*/ 	.word	0x00016520


	//   ....[53]....
        /*03b8*/ 	.word	0x00016540


	//   ....[54]....
        /*03bc*/ 	.word	0x00016550


	//   ....[55]....
        /*03c0*/ 	.word	0x000165d0


	//----- nvinfo : EIATTR_EXIT_INSTR_OFFSETS
	.align		4
.L_452:
        /*03c4*/ 	.byte	0x04, 0x1c
        /*03c6*/ 	.short	(.L_454 - .L_453)


	//   ....[0]....
.L_453:
        /*03c8*/ 	.word	0x00000720


	//   ....[1]....
        /*03cc*/ 	.word	0x00018cd0


	//   ....[2]....
        /*03d0*/ 	.word	0x00018de0


	//   ....[3]....
        /*03d4*/ 	.word	0x00018e00


	//   ....[4]....
        /*03d8*/ 	.word	0x0001a1f0


	//   ....[5]....
        /*03dc*/ 	.word	0x0001a280


	//----- nvinfo : EIATTR_CRS_STACK_SIZE
	.align		4
.L_454:
        /*03e0*/ 	.byte	0x04, 0x1e
        /*03e2*/ 	.short	(.L_456 - .L_455)
.L_455:
        /*03e4*/ 	.word	0x00000000


	//----- nvinfo : EIATTR_CBANK_PARAM_SIZE
	.align		4
.L_456:
        /*03e8*/ 	.byte	0x03, 0x19
        /*03ea*/ 	.short	0x01d0


	//----- nvinfo : EIATTR_PARAM_CBANK
	.align		4
        /*03ec*/ 	.byte	0x04, 0x0a
        /*03ee*/ 	.short	(.L_458 - .L_457)
	.align		4
.L_457:
        /*03f0*/ 	.word	index@(.nv.constant0._ZN5flash16flash_fwd_kernelI23Flash_fwd_kernel_traitsILi128ELi128ELi32ELi4ELb0ELb0EN7cutlass10bfloat16_tE19Flash_kernel_traitsILi128ELi128ELi32ELi4ES3_EELb1ELb1ELb0ELb0ELb0ELb0ELb0ELb0EEEvNS_16Flash_fwd_paramsE)
        /*03f4*/ 	.short	0x0210
        /*03f6*/ 	.short	0x01d0


	//----- nvinfo : EIATTR_SW_WAR
	.align		4
.L_458:
        /*03f8*/ 	.byte	0x04, 0x36
        /*03fa*/ 	.short	(.L_460 - .L_459)
.L_459:
        /*03fc*/ 	.word	0x00000008
.L_460:


//--------------------- .nv.info._ZN5flash16flash_fwd_kernelI23Flash_fwd_kernel_traitsILi128ELi128ELi32ELi4ELb0ELb0EN7cutlass10bfloat16_tE19Flash_kernel_traitsILi128ELi128ELi32ELi4ES3_EELb1ELb1ELb0ELb0ELb1ELb1ELb0ELb0EEEvNS_16Flash_fwd_paramsE --------------------------
	.section	.nv.info._ZN5flash16flash_fwd_kernelI23Flash_fwd_kernel_traitsILi128ELi128ELi32ELi4ELb0ELb0EN7cutlass10bfloat16_tE19Flash_kernel_traitsILi128ELi128ELi32ELi4ES3_EELb1ELb1ELb0ELb0ELb1ELb1ELb0ELb0EEEvNS_16Flash_fwd_paramsE,"",@"SHT_CUDA_INFO"
	.sectionflags	@""
	.align	4


	//----- nvinfo : EIATTR_CUDA_API_VERSION
	.align		4
        /*0000*/ 	.byte	0x04, 0x37
        /*0002*/ 	.short	(.L_462 - .L_461)
.L_461:
        /*0004*/ 	.word	0x00000082


	//----- nvinfo : EIATTR_KPARAM_INFO
	.align		4
.L_462:
        /*0008*/ 	.byte	0x04, 0x17
        /*000a*/ 	.short	(.L_464 - .L_463)
.L_463:
        /*000c*/ 	.word	0x00000000
        /*0010*/ 	.short	0x0000
        /*0012*/ 	.short	0x0000
        /*0014*/ 	.byte	0x00, 0xf0, 0x41, 0x07


	//----- nvinfo : EIATTR_SPARSE_MMA_MASK
	.align		4
.L_464:
        /*0018*/ 	.byte	0x03, 0x50
        /*001a*/ 	.short	0x0000


	//----- nvinfo : EIATTR_MAXREG_COUNT
	.align		4
        /*001c*/ 	.byte	0x03, 0x1b
        /*001e*/ 	.short	0x00ff


	//----- nvinfo : EIATTR_NUM_BARRIERS
	.align		4
        /*0020*/ 	.byte	0x02, 0x4c
        /*0022*/ 	.byte	0x01
	.zero		1


	//----- nvinfo : EIATTR_ANNOTATIONS
	.align		4
        /*0024*/ 	.byte	0x04, 0x55
        /*0026*/ 	.short	(.L_466 - .L_465)


	//   ....[0]....
.L_465:
        /* <DEDUP_REMOVED lines=22> */


	//----- nvinfo : EIATTR_MERCURY_ISA_VERSION
	.align		4
.L_466:
        /*0178*/ 	.byte	0x03, 0x5f
        /*017a*/ 	.short	0x0101


	//----- nvinfo : EIATTR_COOP_GROUP_MASK_REGIDS
	.align		4
        /*017c*/ 	.byte	0x04, 0x29
        /*017e*/ 	.short	(.L_468 - .L_467)


	//   ....[0]....
.L_467:
        /*0180*/ 	.word	0xffffffff


	//   ....[1]....
        /*0184*/ 	.word	0xffffffff


	//   ....[2]....
        /*0188*/ 	.word	0xffffffff


	//   ....[3]....
        /*018c*/ 	.word	0xffffffff


	//   ....[4]....
        /*0190*/ 	.word	0xffffffff


	//   ....[5]....
        /*0194*/ 	.word	0xffffffff


	//   ....[6]....
        /*0198*/ 	.word	0xffffffff


	//   ....[7]....
        /*019c*/ 	.word	0xffffffff


	//   ....[8]....
        /*01a0*/ 	.word	0xffffffff


	//   ....[9]....
        /*01a4*/ 	.word	0xffffffff


	//   ....[10]....
        /*01a8*/ 	.word	0xffffffff


	//   ....[11]....
        /*01ac*/ 	.word	0xffffffff


	//   ....[12]....
        /*01b0*/ 	.word	0xffffffff


	//   ....[13]....
        /*01b4*/ 	.word	0xffffffff


	//   ....[14]....
        /*01b8*/ 	.word	0xffffffff


	//   ....[15]....
        /*01bc*/ 	.word	0xffffffff


	//   ....[16]....
        /*01c0*/ 	.word	0xffffffff


	//   ....[17]....
        /*01c4*/ 	.word	0xffffffff


	//   ....[18]....
        /*01c8*/ 	.word	0xffffffff


	//   ....[19]....
        /*01cc*/ 	.word	0xffffffff


	//   ....[20]....
        /*01d0*/ 	.word	0xffffffff


	//   ....[21]....
        /*01d4*/ 	.word	0xffffffff


	//   ....[22]....
        /*01d8*/ 	.word	0xffffffff


	//   ....[23]....
        /*01dc*/ 	.word	0xffffffff


	//   ....[24]....
        /*01e0*/ 	.word	0xffffffff


	//   ....[25]....
        /*01e4*/ 	.word	0xffffffff


	//   ....[26]....
        /*01e8*/ 	.word	0xffffffff


	//   ....[27]....
        /*01ec*/ 	.word	0xffffffff


	//   ....[28]....
        /*01f0*/ 	.word	0xffffffff


	//   ....[29]....
        /*01f4*/ 	.word	0xffffffff


	//   ....[30]....
        /*01f8*/ 	.word	0xffffffff


	//   ....[31]....
        /*01fc*/ 	.word	0xffffffff


	//   ....[32]....
        /*0200*/ 	.word	0xffffffff


	//   ....[33]....
        /*0204*/ 	.word	0xffffffff


	//   ....[34]....
        /*0208*/ 	.word	0xffffffff


	//   ....[35]....
        /*020c*/ 	.word	0xffffffff


	//   ....[36]....
        /*0210*/ 	.word	0xffffffff


	//   ....[37]....
        /*0214*/ 	.word	0xffffffff


	//   ....[38]....
        /*0218*/ 	.word	0xffffffff


	//   ....[39]....
        /*021c*/ 	.word	0xffffffff


	//   ....[40]....
        /*0220*/ 	.word	0xffffffff


	//   ....[41]....
        /*0224*/ 	.word	0xffffffff


	//   ....[42]....
        /*0228*/ 	.word	0xffffffff


	//   ....[43]....
        /*022c*/ 	.word	0xffffffff


	//   ....[44]....
        /*0230*/ 	.word	0xffffffff


	//   ....[45]....
        /*0234*/ 	.word	0xffffffff


	//   ....[46]....
        /*0238*/ 	.word	0xffffffff


	//   ....[47]....
        /*023c*/ 	.word	0xffffffff


	//----- nvinfo : EIATTR_COOP_GROUP_INSTR_OFFSETS
	.align		4
.L_468:
        /*0240*/ 	.byte	0x04, 0x28
        /*0242*/ 	.short	(.L_470 - .L_469)


	//   ....[0]....
.L_469:
        /*0244*/ 	.word	0x00002130


	//   ....[1]....
        /*0248*/ 	.word	0x00002250


	//   ....[2]....
        /*024c*/ 	.word	0x000023f0


	//   ....[3]....
        /*0250*/ 	.word	0x000024b0


	//   ....[4]....
        /*0254*/ 	.word	0x00002cd0


	//   ....[5]....
        /*0258*/ 	.word	0x00002e30


	//   ....[6]....
        /*025c*/ 	.word	0x00002ed0


	//   ....[7]....
        /*0260*/ 	.word	0x000030d0


	//   ....[8]....
        /*0264*/ 	.word	0x00004920


	//   ....[9]....
        /*0268*/ 	.word	0x00004a40


	//   ....[10]....
        /*026c*/ 	.word	0x00004b00


	//   ....[11]....
        /*0270*/ 	.word	0x00004d10


	//   ....[12]....
        /*0274*/ 	.word	0x00004d40


	//   ....[13]....
        /*0278*/ 	.word	0x00004f10


	//   ....[14]....
        /*027c*/ 	.word	0x00004f60


	//   ....[15]....
        /*0280*/ 	.word	0x00005180


	//   ....[16]....
        /*0284*/ 	.word	0x00007ee0


	//   ....[17]....
        /*0288*/ 	.word	0x000080f0


	//   ....[18]....
        /*028c*/ 	.word	0x00008160


	//   ....[19]....
        /*0290*/ 	.word	0x000082e0


	//   ....[20]....
        /*0294*/ 	.word	0x00008380


	//   ....[21]....
        /*0298*/ 	.word	0x000084b0


	//   ....[22]....
        /*029c*/ 	.word	0x00008560


	//   ....[23]....
        /*02a0*/ 	.word	0x000085f0


	//   ....[24]....
        /*02a4*/ 	.word	0x0000b490


	//   ....[25]....
        /*02a8*/ 	.word	0x0000b650


	//   ....[26]....
        /*02ac*/ 	.word	0x0000b6e0


	//   ....[27]....
        /*02b0*/ 	.word	0x0000b8e0


	//   ....[28]....
        /*02b4*/ 	.word	0x0000b940


	//   ....[29]....
        /*02b8*/ 	.word	0x0000b9e0


	//   ....[30]....
        /*02bc*/ 	.word	0x0000bac0


	//   ....[31]....
        /*02c0*/ 	.word	0x0000bcf0


	//   ....[32]....
        /*02c4*/ 	.word	0x0000e860


	//   ....[33]....
        /*02c8*/ 	.word	0x0000e880


	//   ....[34]....
        /*02cc*/ 	.word	0x0000e8d0


	//   ....[35]....
        /*02d0*/ 	.word	0x0000e8f0


	//   ....[36]....
        /*02d4*/ 	.word	0x0000ea10


	//   ....[37]....
        /*02d8*/ 	.word	0x0000ec60


	//   ....[38]....
        /*02dc*/ 	.word	0x0000ee20


	//   ....[39]....
        /*02e0*/ 	.word	0x0000efe0


	//   ....[40]....
        /*02e4*/ 	.word	0x00010920


	//   ....[41]....
        /*02e8*/ 	.word	0x00010960


	//   ....[42]....
        /*02ec*/ 	.word	0x000109a0


	//   ....[43]....
        /*02f0*/ 	.word	0x000109c0


	//   ....[44]....
        /*02f4*/ 	.word	0x00010a20


	//   ....[45]....
        /*02f8*/ 	.word	0x00010a40


	//   ....[46]....
        /*02fc*/ 	.word	0x00010a60


	//   ....[47]....
        /*0300*/ 	.word	0x00010a80


	//----- nvinfo : EIATTR_EXIT_INSTR_OFFSETS
	.align		4
.L_470:
        /*0304*/ 	.byte	0x04, 0x1c
        /*0306*/ 	.short	(.L_472 - .L_471)


	//   ....[0]....
.L_471:
        /*0308*/ 	.word	0x00000400


	//   ....[1]....
        /*030c*/ 	.word	0x00012930


	//   ....[2]....
        /*0310*/ 	.word	0x000134b0


	//   ....[3]....
        /*0314*/ 	.word	0x00013540


	//----- nvinfo : EIATTR_CRS_STACK_SIZE
	.align		4
.L_472:
        /*0318*/ 	.byte	0x04, 0x1e
        /*031a*/ 	.short	(.L_474 - .L_473)
.L_473:
        /*031c*/ 	.word	0x00000000


	//----- nvinfo : EIATTR_CBANK_PARAM_SIZE
	.align		4
.L_474:
        /*0320*/ 	.byte	0x03, 0x19
        /*0322*/ 	.short	0x01d0


	//----- nvinfo : EIATTR_PARAM_CBANK
	.align		4
        /*0324*/ 	.byte	0x04, 0x0a
        /*0326*/ 	.short	(.L_476 - .L_475)
	.align		4
.L_475:
        /*0328*/ 	.word	index@(.nv.constant0._ZN5flash16flash_fwd_kernelI23Flash_fwd_kernel_traitsILi128ELi128ELi32ELi4ELb0ELb0EN7cutlass10bfloat16_tE19Flash_kernel_traitsILi128ELi128ELi32ELi4ES3_EELb1ELb1ELb0ELb0ELb1ELb1ELb0ELb0EEEvNS_16Flash_fwd_paramsE)
        /*032c*/ 	.short	0x0210
        /*032e*/ 	.short	0x01d0


	//----- nvinfo : EIATTR_SW_WAR
	.align		4
.L_476:
        /*0330*/ 	.byte	0x04, 0x36
        /*0332*/ 	.short	(.L_478 - .L_477)
.L_477:
        /*0334*/ 	.word	0x00000008
.L_478:


//--------------------- .nv.info._ZN5flash16flash_fwd_kernelI23Flash_fwd_kernel_traitsILi128ELi128ELi32ELi4ELb0ELb0EN7cutlass10bfloat16_tE19Flash_kernel_traitsILi128ELi128ELi32ELi4ES3_EELb0ELb1ELb0ELb0ELb1ELb1ELb1ELb0EEEvNS_16Flash_fwd_paramsE --------------------------
	.section	.nv.info._ZN5flash16flash_fwd_kernelI23Flash_fwd_kernel_traitsILi128ELi128ELi32ELi4ELb0ELb0EN7cutlass10bfloat16_tE19Flash_kernel_traitsILi128ELi128ELi32ELi4ES3_EELb0ELb1ELb0ELb0ELb1ELb1ELb1ELb0EEEvNS_16Flash_fwd_paramsE,"",@"SHT_CUDA_INFO"
	.sectionflags	@""
	.align	4


	//----- nvinfo : EIATTR_CUDA_API_VERSION
	.align		4
        /*0000*/ 	.byte	0x04, 0x37
        /*0002*/ 	.short	(.L_480 - .L_479)
.L_479:
        /*0004*/ 	.word	0x00000082


	//----- nvinfo : EIATTR_KPARAM_INFO
	.align		4
.L_480:
        /*0008*/ 	.byte	0x04, 0x17
        /*000a*/ 	.short	(.L_482 - .L_481)
.L_481:
        /*000c*/ 	.word	0x00000000
        /*0010*/ 	.short	0x0000
        /*0012*/ 	.short	0x0000
        /*0014*/ 	.byte	0x00, 0xf0, 0x41, 0x07


	//----- nvinfo : EIATTR_SPARSE_MMA_MASK
	.align		4
.L_482:
        /*0018*/ 	.byte	0x03, 0x50
        /*001a*/ 	.short	0x0000


	//----- nvinfo : EIATTR_MAXREG_COUNT
	.align		4
        /*001c*/ 	.byte	0x03, 0x1b
        /*001e*/ 	.short	0x00ff


	//----- nvinfo : EIATTR_NUM_BARRIERS
	.align		4
        /*0020*/ 	.byte	0x02, 0x4c
        /*0022*/ 	.byte	0x01
	.zero		1


	//----- nvinfo : EIATTR_ANNOTATIONS
	.align		4
        /*0024*/ 	.byte	0x04, 0x55
        /*0026*/ 	.short	(.L_484 - .L_483)


	//   ....[0]....
.L_483:
        /*0028*/ 	.word	0x00000001
        /*002c*/ 	.byte	0x30, 0x0d, 0x00, 0x00, 0x01, 0x00, 0x00, 0x00, 0x20, 0x87, 0x00, 0x00, 0x01, 0x00, 0x00, 0x00
        /*003c*/ 	.byte	0x40, 0x87, 0x00, 0x00, 0x01, 0x00, 0x00, 0x00, 0x30, 0x8c, 0x00, 0x00, 0x01, 0x00, 0x00, 0x00
        /*004c*/ 	.byte	0x60, 0x8c, 0x00, 0x00, 0x01, 0x00, 0x00, 0x00, 0x90, 0xb2, 0x00, 0x00


	//----- nvinfo : EIATTR_MERCURY_ISA_VERSION
	.align		4
.L_484:
        /*0058*/ 	.byte	0x03, 0x5f
        /*005a*/ 	.short	0x0101


	//----- nvinfo : EIATTR_COOP_GROUP_MASK_REGIDS
	.align		4
        /*005c*/ 	.byte	0x04, 0x29
        /*005e*/ 	.short	(.L_486 - .L_485)


	//   ....[0]....
.L_485:
        /*0060*/ 	.word	0xffffffff


	//   ....[1]....
        /*0064*/ 	.word	0xffffffff


	//   ....[2]....
        /*0068*/ 	.word	0xffffffff


	//   ....[3]....
        /*006c*/ 	.word	0xffffffff


	//   ....[4]....
        /*0070*/ 	.word	0xffffffff


	//   ....[5]....
        /*0074*/ 	.word	0xffffffff


	//   ....[6]....
        /*0078*/ 	.word	0xffffffff


	//   ....[7]....
        /*007c*/ 	.word	0xffffffff


	//   ....[8]....
        /*0080*/ 	.word	0xffffffff


	//   ....[9]....
        /*0084*/ 	.word	0xffffffff


	//   ....[10]....
        /*0088*/ 	.word	0xffffffff


	//   ....[11]....
        /*008c*/ 	.word	0xffffffff


	//   ....[12]....
        /*0090*/ 	.word	0xffffffff


	//   ....[13]....
        /*0094*/ 	.word	0xffffffff


	//   ....[14]....
        /*0098*/ 	.word	0xffffffff


	//   ....[15]....
        /*009c*/ 	.word	0xffffffff


	//   ....[16]....
        /*00a0*/ 	.word	0xffffffff


	//   ....[17]....
        /*00a4*/ 	.word	0xffffffff


	//   ....[18]....
        /*00a8*/ 	.word	0xffffffff


	//   ....[19]....
        /*00ac*/ 	.word	0xffffffff


	//   ....[20]....
        /*00b0*/ 	.word	0xffffffff


	//   ....[21]....
        /*00b4*/ 	.word	0xffffffff


	//   ....[22]....
        /*00b8*/ 	.word	0xffffffff


	//   ....[23]....
        /*00bc*/ 	.word	0xffffffff


	//   ....[24]....
        /*00c0*/ 	.word	0xffffffff


	//   ....[25]....
        /*00c4*/ 	.word	0xffffffff


	//   ....[26]....
        /*00c8*/ 	.word	0xffffffff


	//   ....[27]....
        /*00cc*/ 	.word	0xffffffff


	//   ....[28]....
        /*00d0*/ 	.word	0xffffffff


	//   ....[29]....
        /*00d4*/ 	.word	0xffffffff


	//   ....[30]....
        /*00d8*/ 	.word	0xffffffff


	//   ....[31]....
        /*00dc*/ 	.word	0xffffffff


	//   ....[32]....
        /*00e0*/ 	.word	0xffffffff


	//   ....[33]....
        /*00e4*/ 	.word	0xffffffff


	//   ....[34]....
        /*00e8*/ 	.word	0xffffffff


	//   ....[35]....
        /*00ec*/ 	.word	0xffffffff


	//   ....[36]....
        /*00f0*/ 	.word	0xffffffff


	//   ....[37]....
        /*00f4*/ 	.word	0xffffffff


	//   ....[38]....
        /*00f8*/ 	.word	0xffffffff


	//   ....[39]....
        /*00fc*/ 	.word	0xffffffff


	//   ....[40]....
        /*0100*/ 	.word	0xffffffff


	//   ....[41]....
        /*0104*/ 	.word	0xffffffff


	//   ....[42]....
        /*0108*/ 	.word	0xffffffff


	//   ....[43]....
        /*010c*/ 	.word	0xffffffff


	//   ....[44]....
        /*0110*/ 	.word	0xffffffff


	//   ....[45]....
        /*0114*/ 	.word	0xffffffff


	//   ....[46]....
        /*0118*/ 	.word	0xffffffff


	//   ....[47]....
        /*011c*/ 	.word	0xffffffff


	//----- nvinfo : EIATTR_COOP_GROUP_INSTR_OFFSETS
	.align		4
.L_486:
        /*0120*/ 	.byte	0x04, 0x28
        /*0122*/ 	.short	(.L_488 - .L_487)


	//   ....[0]....
.L_487:
        /*0124*/ 	.word	0x00001f30


	//   ....[1]....
        /*0128*/ 	.word	0x000020d0


	//   ....[2]....
        /*012c*/ 	.word	0x00002130


	//   ....[3]....
        /*0130*/ 	.word	0x00002280


	//   ....[4]....
        /*0134*/ 	.word	0x00002400


	//   ....[5]....
        /*0138*/ 	.word	0x000025c0


	//   ....[6]....
        /*013c*/ 	.word	0x00002830


	//   ....[7]....
        /*0140*/ 	.word	0x00002a00


	//   ....[8]....
        /*0144*/ 	.word	0x00004070


	//   ....[9]....
        /*0148*/ 	.word	0x00004240


	//   ....[10]....
        /*014c*/ 	.word	0x00004490


	//   ....[11]....
        /*0150*/ 	.word	0x00004560


	//   ....[12]....
        /*0154*/ 	.word	0x000045a0


	//   ....[13]....
        /*0158*/ 	.word	0x000045c0


	//   ....[14]....
        /*015c*/ 	.word	0x00004690


	//   ....[15]....
        /*0160*/ 	.word	0x00004700


	//   ....[16]....
        /*0164*/ 	.word	0x00006b80


	//   ....[17]....
        /*0168*/ 	.word	0x00006db0


	//   ....[18]....
        /*016c*/ 	.word	0x00007040


	//   ....[19]....
        /*0170*/ 	.word	0x00007090


	//   ....[20]....
        /*0174*/ 	.word	0x000070b0


	//   ....[21]....
        /*0178*/ 	.word	0x00007130


	//   ....[22]....
        /*017c*/ 	.word	0x00007170


	//   ....[23]....
        /*0180*/ 	.word	0x00007190


	//   ....[24]....
        /*0184*/ 	.word	0x00009770


	//   ....[25]....
        /*0188*/ 	.word	0x000098d0


	//   ....[26]....
        /*018c*/ 	.word	0x00009940


	//   ....[27]....
        /*0190*/ 	.word	0x00009b30


	//   ....[28]....
        /*0194*/ 	.word	0x00009b50


	//   ....[29]....
        /*0198*/ 	.word	0x00009b80


	//   ....[30]....
        /*019c*/ 	.word	0x00009cc0


	//   ....[31]....
        /*01a0*/ 	.word	0x00009cf0


	//   ....[32]....
        /*01a4*/ 	.word	0x0000c1e0


	//   ....[33]....
        /*01a8*/ 	.word	0x0000c260


	//   ....[34]....
        /*01ac*/ 	.word	0x0000c290


	//   ....[35]....
        /*01b0*/ 	.word	0x0000c2a0


	//   ....[36]....
        /*01b4*/ 	.word	0x0000c330


	//   ....[37]....
        /*01b8*/ 	.word	0x0000c340


	//   ....[38]....
        /*01bc*/ 	.word	0x0000c350


	//   ....[39]....
        /*01c0*/ 	.word	0x0000c360


	//   ....[40]....
        /*01c4*/ 	.word	0x0000d9d0


	//   ....[41]....
        /*01c8*/ 	.word	0x0000da10


	//   ....[42]....
        /*01cc*/ 	.word	0x0000da50


	//   ....[43]....
        /*01d0*/ 	.word	0x0000da70


	//   ....[44]....
        /*01d4*/ 	.word	0x0000db00


	//   ....[45]....
        /*01d8*/ 	.word	0x0000db30


	//   ....[46]....
        /*01dc*/ 	.word	0x0000db50


	//   ....[47]....
        /*01e0*/ 	.word	0x0000db60


	//----- nvinfo : EIATTR_EXIT_INSTR_OFFSETS
	.align		4
.L_488:
        /*01e4*/ 	.byte	0x04, 0x1c
        /*01e6*/ 	.short	(.L_490 - .L_489)


	//   ....[0]....
.L_489:
        /*01e8*/ 	.word	0x000001b0


	//   ....[1]....
        /*01ec*/ 	.word	0x0000f990


	//   ....[2]....
        /*01f0*/ 	.word	0x00010500


	//   ....[3]....
        /*01f4*/ 	.word	0x00010590


	//----- nvinfo : EIATTR_CRS_STACK_SIZE
	.align		4
.L_490:
        /*01f8*/ 	.byte	0x04, 0x1e
        /*01fa*/ 	.short	(.L_492 - .L_491)
.L_491:
        /*01fc*/ 	.word	0x00000000


	//----- nvinfo : EIATTR_CBANK_PARAM_SIZE
	.align		4
.L_492:
        /*0200*/ 	.byte	0x03, 0x19
        /*0202*/ 	.short	0x01d0


	//----- nvinfo : EIATTR_PARAM_CBANK
	.align		4
        /*0204*/ 	.byte	0x04, 0x0a
        /*0206*/ 	.short	(.L_494 - .L_493)
	.align		4
.L_493:
        /*0208*/ 	.word	index@(.nv.constant0._ZN5flash16flash_fwd_kernelI23Flash_fwd_kernel_traitsILi128ELi128ELi32ELi4ELb0ELb0EN7cutlass10bfloat16_tE19Flash_kernel_traitsILi128ELi128ELi32ELi4ES3_EELb0ELb1ELb0ELb0ELb1ELb1ELb1ELb0EEEvNS_16Flash_fwd_paramsE)
        /*020c*/ 	.short	0x0210
        /*020e*/ 	.short	0x01d0


	//----- nvinfo : EIATTR_SW_WAR
	.align		4
.L_494:
        /*0210*/ 	.byte	0x04, 0x36
        /*0212*/ 	.short	(.L_496 - .L_495)
.L_495:
        /*0214*/ 	.word	0x00000008
.L_496:


//--------------------- .nv.info._ZN5flash16flash_fwd_kernelI23Flash_fwd_kernel_traitsILi128ELi128ELi32ELi4ELb0ELb0EN7cutlass10bfloat16_tE19Flash_kernel_traitsILi128ELi128ELi32ELi4ES3_EELb1ELb1ELb0ELb0ELb0ELb1ELb0ELb0EEEvNS_16Flash_fwd_paramsE --------------------------
	.section	.nv.info._ZN5flash16flash_fwd_kernelI23Flash_fwd_kernel_traitsILi128ELi128ELi32ELi4ELb0ELb0EN7cutlass10bfloat16_tE19Flash_kernel_traitsILi128ELi128ELi32ELi4ES3_EELb1ELb1ELb0ELb0ELb0ELb1ELb0ELb0EEEvNS_16Flash_fwd_paramsE,"",@"SHT_CUDA_INFO"
	.sectionflags	@""
	.align	4


	//----- nvinfo : EIATTR_CUDA_API_VERSION
	.align		4
        /*0000*/ 	.byte	0x04, 0x37
        /*0002*/ 	.short	(.L_498 - .L_497)
.L_497:
        /*0004*/ 	.word	0x00000082


	//----- nvinfo : EIATTR_KPARAM_INFO
	.align		4
.L_498:
        /*0008*/ 	.byte	0x04, 0x17
        /*000a*/ 	.short	(.L_500 - .L_499)
.L_499:
        /*000c*/ 	.word	0x00000000
        /*0010*/ 	.short	0x0000
        /*0012*/ 	.short	0x0000
        /*0014*/ 	.byte	0x00, 0xf0, 0x41, 0x07


	//----- nvinfo : EIATTR_SPARSE_MMA_MASK
	.align		4
.L_500:
        /*0018*/ 	.byte	0x03, 0x50
        /*001a*/ 	.short	0x0000


	//----- nvinfo : EIATTR_MAXREG_COUNT
	.align		4
        /*001c*/ 	.byte	0x03, 0x1b
        /*001e*/ 	.short	0x00ff


	//----- nvinfo : EIATTR_NUM_BARRIERS
	.align		4
        /*0020*/ 	.byte	0x02, 0x4c
        /*0022*/ 	.byte	0x01
	.zero		1


	//----- nvinfo : EIATTR_ANNOTATIONS
	.align		4
        /*0024*/ 	.byte	0x04, 0x55
        /*0026*/ 	.short	(.L_502 - .L_501)


	//   ....[0]....
.L_501:
        /* <DEDUP_REMOVED lines=31> */


	//----- nvinfo : EIATTR_MERCURY_ISA_VERSION
	.align		4
.L_502:
        /*0200*/ 	.byte	0x03, 0x5f
        /*0202*/ 	.short	0x0101


	//----- nvinfo : EIATTR_COOP_GROUP_MASK_REGIDS
	.align		4
        /*0204*/ 	.byte	0x04, 0x29
        /*0206*/ 	.short	(.L_504 - .L_503)


	//   ....[0]....
.L_503:
        /*0208*/ 	.word	0xffffffff


	//   ....[1]....
        /*020c*/ 	.word	0xffffffff


	//   ....[2]....
        /*0210*/ 	.word	0xffffffff


	//   ....[3]....
        /*0214*/ 	.word	0xffffffff


	//   ....[4]....
        /*0218*/ 	.word	0xffffffff


	//   ....[5]....
        /*021c*/ 	.word	0xffffffff


	//   ....[6]....
        /*0220*/ 	.word	0xffffffff


	//   ....[7]....
        /*0224*/ 	.word	0xffffffff


	//   ....[8]....
        /*0228*/ 	.word	0xffffffff


	//   ....[9]....
        /*022c*/ 	.word	0xffffffff


	//   ....[10]....
        /*0230*/ 	.word	0xffffffff


	//   ....[11]....
        /*0234*/ 	.word	0xffffffff


	//   ....[12]....
        /*0238*/ 	.word	0xffffffff


	//   ....[13]....
        /*023c*/ 	.word	0xffffffff


	//   ....[14]....
        /*0240*/ 	.word	0xffffffff


	//   ....[15]....
        /*0244*/ 	.word	0xffffffff


	//   ....[16]....
        /*0248*/ 	.word	0xffffffff


	//   ....[17]....
        /*024c*/ 	.word	0xffffffff


	//   ....[18]....
        /*0250*/ 	.word	0xffffffff


	//   ....[19]....
        /*0254*/ 	.word	0xffffffff


	//   ....[20]....
        /*0258*/ 	.word	0xffffffff


	//   ....[21]....
        /*025c*/ 	.word	0xffffffff


	//   ....[22]....
        /*0260*/ 	.word	0xffffffff


	//   ....[23]....
        /*0264*/ 	.word	0xffffffff


	//   ....[24]....
        /*0268*/ 	.word	0xffffffff


	//   ....[25]....
        /*026c*/ 	.word	0xffffffff


	//   ....[26]....
        /*0270*/ 	.word	0xffffffff


	//   ....[27]....
        /*0274*/ 	.word	0xffffffff


	//   ....[28]....
        /*0278*/ 	.word	0xffffffff


	//   ....[29]....
        /*027c*/ 	.word	0xffffffff


	//   ....[30]....
        /*0280*/ 	.word	0xffffffff


	//   ....[31]....
        /*0284*/ 	.word	0xffffffff


	//   ....[32]....
        /*0288*/ 	.word	0xffffffff


	//   ....[33]....
        /*028c*/ 	.word	0xffffffff


	//   ....[34]....
        /*0290*/ 	.word	0xffffffff


	//   ....[35]....
        /*0294*/ 	.word	0xffffffff


	//   ....[36]....
        /*0298*/ 	.word	0xffffffff


	//   ....[37]....
        /*029c*/ 	.word	0xffffffff


	//   ....[38]....
        /*02a0*/ 	.word	0xffffffff


	//   ....[39]....
        /*02a4*/ 	.word	0xffffffff


	//   ....[40]....
        /*02a8*/ 	.word	0xffffffff


	//   ....[41]....
        /*02ac*/ 	.word	0xffffffff


	//   ....[42]....
        /*02b0*/ 	.word	0xffffffff


	//   ....[43]....
        /*02b4*/ 	.word	0xffffffff


	//   ....[44]....
        /*02b8*/ 	.word	0xffffffff


	//   ....[45]....
        /*02bc*/ 	.word	0xffffffff


	//   ....[46]....
        /*02c0*/ 	.word	0xffffffff


	//   ....[47]....
        /*02c4*/ 	.word	0xffffffff


	//   ....[48]....
        /*02c8*/ 	.word	0xffffffff


	//   ....[49]....
        /*02cc*/ 	.word	0xffffffff


	//   ....[50]....
        /*02d0*/ 	.word	0xffffffff


	//   ....[51]....
        /*02d4*/ 	.word	0xffffffff


	//   ....[52]....
        /*02d8*/ 	.word	0xffffffff


	//   ....[53]....
        /*02dc*/ 	.word	0xffffffff


	//   ....[54]....
        /*02e0*/ 	.word	0xffffffff


	//   ....[55]....
        /*02e4*/ 	.word	0xffffffff


	//----- nvinfo : EIATTR_COOP_GROUP_INSTR_OFFSETS
	.align		4
.L_504:
        /*02e8*/ 	.byte	0x04, 0x28
        /*02ea*/ 	.short	(.L_506 - .L_505)


	//   ....[0]....
.L_505:
        /*02ec*/ 	.word	0x00002d60


	//   ....[1]....
        /*02f0*/ 	.word	0x00002f60


	//   ....[2]....
        /*02f4*/ 	.word	0x00002fa0


	//   ....[3]....
        /*02f8*/ 	.word	0x00003140


	//   ....[4]....
        /*02fc*/ 	.word	0x00003880


	//   ....[5]....
        /*0300*/ 	.word	0x00003b20


	//   ....[6]....
        /*0304*/ 	.word	0x00003b50


	//   ....[7]....
        /*0308*/ 	.word	0x00003db0


	//   ....[8]....
        /*030c*/ 	.word	0x00005a50


	//   ....[9]....
        /*0310*/ 	.word	0x00005bb0


	//   ....[10]....
        /*0314*/ 	.word	0x00005bf0


	//   ....[11]....
        /*0318*/ 	.word	0x00005da0


	//   ....[12]....
        /*031c*/ 	.word	0x00005df0


	//   ....[13]....
        /*0320*/ 	.word	0x00005ed0


	//   ....[14]....
        /*0324*/ 	.word	0x00005f60


	//   ....[15]....
        /*0328*/ 	.word	0x00006050


	//   ....[16]....
        /*032c*/ 	.word	0x00008fd0


	//   ....[17]....
        /*0330*/ 	.word	0x000091c0


	//   ....[18]....
        /*0334*/ 	.word	0x00009220


	//   ....[19]....
        /*0338*/ 	.word	0x00009320


	//   ....[20]....
        /*033c*/ 	.word	0x00009360


	//   ....[21]....
        /*0340*/ 	.word	0x00009430


	//   ....[22]....
        /*0344*/ 	.word	0x00009470


	//   ....[23]....
        /*0348*/ 	.word	0x00009560


	//   ....[24]....
        /*034c*/ 	.word	0x0000c3e0


	//   ....[25]....
        /*0350*/ 	.word	0x0000c5f0


	//   ....[26]....
        /*0354*/ 	.word	0x0000c620


	//   ....[27]....
        /*0358*/ 	.word	0x0000c740


	//   ....[28]....
        /*035c*/ 	.word	0x0000c7a0


	//   ....[29]....
        /*0360*/ 	.word	0x0000c890


	//   ....[30]....
        /*0364*/ 	.word	0x0000c8f0


	//   ....[31]....
        /*0368*/ 	.word	0x0000ca10


	//   ....[32]....
        /*036c*/ 	.word	0x0000f3d0


	//   ....[33]....
        /*0370*/ 	.word	0x0000f670


	//   ....[34]....
        /*0374*/ 	.word	0x0000f6d0


	//   ....[35]....
        /*0378*/ 	.word	0x0000f7b0


	//   ....[36]....
        /*037c*/ 	.word	0x0000f860


	//   ....[37]....
        /*0380*/ 	.word	0x0000f960


	//   ....[38]....
        /*0384*/ 	.word	0x0000f990


	//   ....[39]....
        /*0388*/ 	.word	0x0000fb20


	//   ....[40]....
        /*038c*/ 	.word	0x00012610


	//   ....[41]....
        /*0390*/ 	.word	0x00012630


	//   ....[42]....
        /*0394*/ 	.word	0x00012670


	//   ....[43]....
        /*0398*/ 	.word	0x00012690


	//   ....[44]....
        /*039c*/ 	.word	0x00012810


	//   ....[45]....
        /*03a0*/ 	.word	0x00012a00


	//   ....[46]....
        /*03a4*/ 	.word	0x00012bc0


	//   ....[47]....
        /*03a8*/ 	.word	0x00012d90


	//   ....[48]....
        /*03ac*/ 	.word	0x000146d0


	//   ....[49]....
        /*03b0*/ 	.word	0x00014710


	//   ....[50]....
        /*03b4*/ 	.word	0x00014730


	//   ....[51]....
        /*03b8*/ 	.word	0x00014740


	//   ....[52]....
        /*03bc*/ 	.word	0x00014780


	//   ....[53]....
        /*03c0*/ 	.word	0x000147a0


	//   ....[54]....
        /*03c4*/ 	.word	0x00014820


	//   ....[55]....
        /*03c8*/ 	.word	0x00014850


	//----- nvinfo : EIATTR_EXIT_INSTR_OFFSETS
	.align		4
.L_506:
        /*03cc*/ 	.byte	0x04, 0x1c
        /*03ce*/ 	.short	(.L_508 - .L_507)


	//   ....[0]....
.L_507:
        /*03d0*/ 	.word	0x00000720


	//   ....[1]....
        /*03d4*/ 	.word	0x00016d90


	//   ....[2]....
        /*03d8*/ 	.word	0x00016e80


	//   ....[3]....
        /*03dc*/ 	.word	0x000180e0


	//   ....[4]....
        /*03e0*/ 	.word	0x00018170


	//----- nvinfo : EIATTR_CRS_STACK_SIZE
	.align		4
.L_508:
        /*03e4*/ 	.byte	0x04, 0x1e
        /*03e6*/ 	.short	(.L_510 - .L_509)
.L_509:
        /*03e8*/ 	.word	0x00000000


	//----- nvinfo : EIATTR_CBANK_PARAM_SIZE
	.align		4
.L_510:
        /*03ec*/ 	.byte	0x03, 0x19
        /*03ee*/ 	.short	0x01d0


	//----- nvinfo : EIATTR_PARAM_CBANK
	.align		4
        /*03f0*/ 	.byte	0x04, 0x0a
        /*03f2*/ 	.short	(.L_512 - .L_511)
	.align		4
.L_511:
        /*03f4*/ 	.word	index@(.nv.constant0._ZN5flash16flash_fwd_kernelI23Flash_fwd_kernel_traitsILi128ELi128ELi32ELi4ELb0ELb0EN7cutlass10bfloat16_tE19Flash_kernel_traitsILi128ELi128ELi32ELi4ES3_EELb1ELb1ELb0ELb0ELb0ELb1ELb0ELb0EEEvNS_16Flash_fwd_paramsE)
        /*03f8*/ 	.short	0x0210
        /*03fa*/ 	.short	0x01d0


	//----- nvinfo : EIATTR_SW_WAR
	.align		4
.L_512:
        /*03fc*/ 	.byte	0x04, 0x36
        /*03fe*/ 	.short	(.L_514 - .L_513)
.L_513:
        /*0400*/ 	.word	0x00000008
.L_514:


//--------------------- .nv.info._ZN5flash16flash_fwd_kernelI23Flash_fwd_kernel_traitsILi128ELi128ELi32ELi4ELb0ELb0EN7cutlass10bfloat16_tE19Flash_kernel_traitsILi128ELi128ELi32ELi4ES3_EELb0ELb1ELb0ELb0ELb0ELb1ELb1ELb0EEEvNS_16Flash_fwd_paramsE --------------------------
	.section	.nv.info._ZN5flash16flash_fwd_kernelI23Flash_fwd_kernel_traitsILi128ELi128ELi32ELi4ELb0ELb0EN7cutlass10bfloat16_tE19Flash_kernel_traitsILi128ELi128ELi32ELi4ES3_EELb0ELb1ELb0ELb0ELb0ELb1ELb1ELb0EEEvNS_16Flash_fwd_paramsE,"",@"SHT_CUDA_INFO"
	.sectionflags	@""
	.align	4


	//----- nvinfo : EIATTR_CUDA_API_VERSION
	.align		4
        /*0000*/ 	.byte	0x04, 0x37
        /*0002*/ 	.short	(.L_516 - .L_515)
.L_515:
        /*0004*/ 	.word	0x00000082


	//----- nvinfo : EIATTR_KPARAM_INFO
	.align		4
.L_516:
        /*0008*/ 	.byte	0x04, 0x17
        /*000a*/ 	.short	(.L_518 - .L_517)
.L_517:
        /*000c*/ 	.word	0x00000000
        /*0010*/ 	.short	0x0000
        /*0012*/ 	.short	0x0000
        /*0014*/ 	.byte	0x00, 0xf0, 0x41, 0x07


	//----- nvinfo : EIATTR_SPARSE_MMA_MASK
	.align		4
.L_518:
        /*0018*/ 	.byte	0x03, 0x50
        /*001a*/ 	.short	0x0000


	//----- nvinfo : EIATTR_MAXREG_COUNT
	.align		4
        /*001c*/ 	.byte	0x03, 0x1b
        /*001e*/ 	.short	0x00ff


	//----- nvinfo : EIATTR_NUM_BARRIERS
	.align		4
        /*0020*/ 	.byte	0x02, 0x4c
        /*0022*/ 	.byte	0x01
	.zero		1


	//----- nvinfo : EIATTR_MERCURY_ISA_VERSION
	.align		4
        /*0024*/ 	.byte	0x03, 0x5f
        /*0026*/ 	.short	0x0101


	//----- nvinfo : EIATTR_COOP_GROUP_MASK_REGIDS
	.align		4
        /*0028*/ 	.byte	0x04, 0x29
        /*002a*/ 	.short	(.L_520 - .L_519)


	//   ....[0]....
.L_519:
        /*002c*/ 	.word	0xffffffff


	//   ....[1]....
        /*0030*/ 	.word	0xffffffff


	//   ....[2]....
        /*0034*/ 	.word	0xffffffff


	//   ....[3]....
        /*0038*/ 	.word	0xffffffff


	//   ....[4]....
        /*003c*/ 	.word	0xffffffff


	//   ....[5]....
        /*0040*/ 	.word	0xffffffff


	//   ....[6]....
        /*0044*/ 	.word	0xffffffff


	//   ....[7]....
        /*0048*/ 	.word	0xffffffff


	//   ....[8]....
        /*004c*/ 	.word	0xffffffff


	//   ....[9]....
        /*0050*/ 	.word	0xffffffff


	//   ....[10]....
        /*0054*/ 	.word	0xffffffff


	//   ....[11]....
        /*0058*/ 	.word	0xffffffff


	//   ....[12]....
        /*005c*/ 	.word	0xffffffff


	//   ....[13]....
        /*0060*/ 	.word	0xffffffff


	//   ....[14]....
        /*0064*/ 	.word	0xffffffff


	//   ....[15]....
        /*0068*/ 	.word	0xffffffff


	//   ....[16]....
        /*006c*/ 	.word	0xffffffff


	//   ....[17]....
        /*0070*/ 	.word	0xffffffff


	//   ....[18]....
        /*0074*/ 	.word	0xffffffff


	//   ....[19]....
        /*0078*/ 	.word	0xffffffff


	//   ....[20]....
        /*007c*/ 	.word	0xffffffff


	//   ....[21]....
        /*0080*/ 	.word	0xffffffff


	//   ....[22]....
        /*0084*/ 	.word	0xffffffff


	//   ....[23]....
        /*0088*/ 	.word	0xffffffff


	//   ....[24]....
        /*008c*/ 	.word	0xffffffff


	//   ....[25]....
        /*0090*/ 	.word	0xffffffff


	//   ....[26]....
        /*0094*/ 	.word	0xffffffff


	//   ....[27]....
        /*0098*/ 	.word	0xffffffff


	//   ....[28]....
        /*009c*/ 	.word	0xffffffff


	//   ....[29]....
        /*00a0*/ 	.word	0xffffffff


	//   ....[30]....
        /*00a4*/ 	.word	0xffffffff


	//   ....[31]....
        /*00a8*/ 	.word	0xffffffff


	//   ....[32]....
        /*00ac*/ 	.word	0xffffffff


	//   ....[33]....
        /*00b0*/ 	.word	0xffffffff


	//   ....[34]....
        /*00b4*/ 	.word	0xffffffff


	//   ....[35]....
        /*00b8*/ 	.word	0xffffffff


	//   ....[36]....
        /*00bc*/ 	.word	0xffffffff


	//   ....[37]....
        /*00c0*/ 	.word	0xffffffff


	//   ....[38]....
        /*00c4*/ 	.word	0xffffffff


	//   ....[39]....
        /*00c8*/ 	.word	0xffffffff


	//   ....[40]....
        /*00cc*/ 	.word	0xffffffff


	//   ....[41]....
        /*00d0*/ 	.word	0xffffffff


	//   ....[42]....
        /*00d4*/ 	.word	0xffffffff


	//   ....[43]....
        /*00d8*/ 	.word	0xffffffff


	//   ....[44]....
        /*00dc*/ 	.word	0xffffffff


	//   ....[45]....
        /*00e0*/ 	.word	0xffffffff


	//   ....[46]....
        /*00e4*/ 	.word	0xffffffff


	//   ....[47]....
        /*00e8*/ 	.word	0xffffffff


	//   ....[48]....
        /*00ec*/ 	.word	0xffffffff


	//   ....[49]....
        /*00f0*/ 	.word	0xffffffff


	//   ....[50]....
        /*00f4*/ 	.word	0xffffffff


	//   ....[51]....
        /*00f8*/ 	.word	0xffffffff


	//   ....[52]....
        /*00fc*/ 	.word	0xffffffff


	//   ....[53]....
        /*0100*/ 	.word	0xffffffff


	//   ....[54]....
        /*0104*/ 	.word	0xffffffff


	//   ....[55]....
        /*0108*/ 	.word	0xffffffff


	//----- nvinfo : EIATTR_COOP_GROUP_INSTR_OFFSETS
	.align		4
.L_520:
        /*010c*/ 	.byte	0x04, 0x28
        /*010e*/ 	.short	(.L_522 - .L_521)


	//   ....[0]....
.L_521:
        /*0110*/ 	.word	0x00002ee0


	//   ....[1]....
        /*0114*/ 	.word	0x00002f80


	//   ....[2]....
        /*0118*/ 	.word	0x00003210


	//   ....[3]....
        /*011c*/ 	.word	0x00003250


	//   ....[4]....
        /*0120*/ 	.word	0x00003270


	//   ....[5]....
        /*0124*/ 	.word	0x00003290


	//   ....[6]....
        /*0128*/ 	.word	0x00003300


	//   ....[7]....
        /*012c*/ 	.word	0x00003360


	//   ....[8]....
        /*0130*/ 	.word	0x00004f50


	//   ....[9]....
        /*0134*/ 	.word	0x00005220


	//   ....[10]....
        /*0138*/ 	.word	0x00005420


	//   ....[11]....
        /*013c*/ 	.word	0x00005450


	//   ....[12]....
        /*0140*/ 	.word	0x00005490


	//   ....[13]....
        /*0144*/ 	.word	0x00005560


	//   ....[14]....
        /*0148*/ 	.word	0x00005570


	//   ....[15]....
        /*014c*/ 	.word	0x000055a0


	//   ....[16]....
        /*0150*/ 	.word	0x00007ac0


	//   ....[17]....
        /*0154*/ 	.word	0x00007c60


	//   ....[18]....
        /*0158*/ 	.word	0x00007d20


	//   ....[19]....
        /*015c*/ 	.word	0x00007f10


	//   ....[20]....
        /*0160*/ 	.word	0x00007fb0


	//   ....[21]....
        /*0164*/ 	.word	0x00007ff0


	//   ....[22]....
        /*0168*/ 	.word	0x00008040


	//   ....[23]....
        /*016c*/ 	.word	0x00008090


	//   ....[24]....
        /*0170*/ 	.word	0x0000a620


	//   ....[25]....
        /*0174*/ 	.word	0x0000a780


	//   ....[26]....
        /*0178*/ 	.word	0x0000a860


	//   ....[27]....
        /*017c*/ 	.word	0x0000a990


	//   ....[28]....
        /*0180*/ 	.word	0x0000aa20


	//   ....[29]....
        /*0184*/ 	.word	0x0000aa40


	//   ....[30]....
        /*0188*/ 	.word	0x0000aac0


	//   ....[31]....
        /*018c*/ 	.word	0x0000ab10


	//   ....[32]....
        /*0190*/ 	.word	0x0000d340


	//   ....[33]....
        /*0194*/ 	.word	0x0000d460


	//   ....[34]....
        /*0198*/ 	.word	0x0000d490


	//   ....[35]....
        /*019c*/ 	.word	0x0000d4b0


	//   ....[36]....
        /*01a0*/ 	.word	0x0000d4c0


	//   ....[37]....
        /*01a4*/ 	.word	0x0000d4f0


	//   ....[38]....
        /*01a8*/ 	.word	0x0000d510


	//   ....[39]....
        /*01ac*/ 	.word	0x0000d550


	//   ....[40]....
        /*01b0*/ 	.word	0x0000fb00


	//   ....[41]....
        /*01b4*/ 	.word	0x0000fb90


	//   ....[42]....
        /*01b8*/ 	.word	0x0000fbb0


	//   ....[43]....
        /*01bc*/ 	.word	0x0000fbc0


	//   ....[44]....
        /*01c0*/ 	.word	0x0000fc50


	//   ....[45]....
        /*01c4*/ 	.word	0x0000fc60


	//   ....[46]....
        /*01c8*/ 	.word	0x0000fc70


	//   ....[47]....
        /*01cc*/ 	.word	0x0000fc80


	//   ....[48]....
        /*01d0*/ 	.word	0x000112d0


	//   ....[49]....
        /*01d4*/ 	.word	0x00011310


	//   ....[50]....
        /*01d8*/ 	.word	0x00011320


	//   ....[51]....
        /*01dc*/ 	.word	0x00011340


	//   ....[52]....
        /*01e0*/ 	.word	0x000113d0


	//   ....[53]....
        /*01e4*/ 	.word	0x000113f0


	//   ....[54]....
        /*01e8*/ 	.word	0x00011410


	//   ....[55]....
        /*01ec*/ 	.word	0x00011420


	//----- nvinfo : EIATTR_EXIT_INSTR_OFFSETS
	.align		4
.L_522:
        /*01f0*/ 	.byte	0x04, 0x1c
        /*01f2*/ 	.short	(.L_524 - .L_523)


	//   ....[0]....
.L_523:
        /*01f4*/ 	.word	0x000004b0


	//   ....[1]....
        /*01f8*/ 	.word	0x000139f0


	//   ....[2]....
        /*01fc*/ 	.word	0x00013ae0


	//   ....[3]....
        /*0200*/ 	.word	0x00014d60


	//   ....[4]....
        /*0204*/ 	.word	0x00014df0


	//----- nvinfo : EIATTR_CRS_STACK_SIZE
	.align		4
.L_524:
        /*0208*/ 	.byte	0x04, 0x1e
        /*020a*/ 	.short	(.L_526 - .L_525)
.L_525:
        /*020c*/ 	.word	0x00000000


	//----- nvinfo : EIATTR_CBANK_PARAM_SIZE
	.align		4
.L_526:
        /*0210*/ 	.byte	0x03, 0x19
        /*0212*/ 	.short	0x01d0


	//----- nvinfo : EIATTR_PARAM_CBANK
	.align		4
        /*0214*/ 	.byte	0x04, 0x0a
        /*0216*/ 	.short	(.L_528 - .L_527)
	.align		4
.L_527:
        /*0218*/ 	.word	index@(.nv.constant0._ZN5flash16flash_fwd_kernelI23Flash_fwd_kernel_traitsILi128ELi128ELi32ELi4ELb0ELb0EN7cutlass10bfloat16_tE19Flash_kernel_traitsILi128ELi128ELi32ELi4ES3_EELb0ELb1ELb0ELb0ELb0ELb1ELb1ELb0EEEvNS_16Flash_fwd_paramsE)
        /*021c*/ 	.short	0x0210
        /*021e*/ 	.short	0x01d0


	//----- nvinfo : EIATTR_SW_WAR
	.align		4
.L_528:
        /*0220*/ 	.byte	0x04, 0x36
        /*0222*/ 	.short	(.L_530 - .L_529)
.L_529:
        /*0224*/ 	.word	0x00000008
.L_530:


//--------------------- .nv.info._ZN5flash16flash_fwd_kernelI23Flash_fwd_kernel_traitsILi128ELi128ELi32ELi4ELb0ELb0EN7cutlass10bfloat16_tE19Flash_kernel_traitsILi128ELi128ELi32ELi4ES3_EELb1ELb1ELb0ELb1ELb0ELb0ELb0ELb0EEEvNS_16Flash_fwd_paramsE --------------------------
	.section	.nv.info._ZN5flash16flash_fwd_kernelI23Flash_fwd_kernel_traitsILi128ELi128ELi32ELi4ELb0ELb0EN7cutlass10bfloat16_tE19Flash_kernel_traitsILi128ELi128ELi32ELi4ES3_EELb1ELb1ELb0ELb1ELb0ELb0ELb0ELb0EEEvNS_16Flash_fwd_paramsE,"",@"SHT_CUDA_INFO"
	.sectionflags	@""
	.align	4


	//----- nvinfo : EIATTR_CUDA_API_VERSION
	.align		4
        /*0000*/ 	.byte	0x04, 0x37
        /*0002*/ 	.short	(.L_532 - .L_531)
.L_531:
        /*0004*/ 	.word	0x00000082


	//----- nvinfo : EIATTR_KPARAM_INFO
	.align		4
.L_532:
        /*0008*/ 	.byte	0x04, 0x17
        /*000a*/ 	.short	(.L_534 - .L_533)
.L_533:
        /*000c*/ 	.word	0x00000000
        /*0010*/ 	.short	0x0000
        /*0012*/ 	.short	0x0000
        /*0014*/ 	.byte	0x00, 0xf0, 0x41, 0x07


	//----- nvinfo : EIATTR_SPARSE_MMA_MASK
	.align		4
.L_534:
        /*0018*/ 	.byte	0x03, 0x50
        /*001a*/ 	.short	0x0000


	//----- nvinfo : EIATTR_MAXREG_COUNT
	.align		4
        /*001c*/ 	.byte	0x03, 0x1b
        /*001e*/ 	.short	0x00ff


	//----- nvinfo : EIATTR_NUM_BARRIERS
	.align		4
        /*0020*/ 	.byte	0x02, 0x4c
        /*0022*/ 	.byte	0x01
	.zero		1


	//----- nvinfo : EIATTR_ANNOTATIONS
	.align		4
        /*0024*/ 	.byte	0x04, 0x55
        /*0026*/ 	.short	(.L_536 - .L_535)


	//   ....[0]....
.L_535:
        /* <DEDUP_REMOVED lines=35> */


	//----- nvinfo : EIATTR_MERCURY_ISA_VERSION
	.align		4
.L_536:
        /*0248*/ 	.byte	0x03, 0x5f
        /*024a*/ 	.short	0x0101


	//----- nvinfo : EIATTR_COOP_GROUP_MASK_REGIDS
	.align		4
        /*024c*/ 	.byte	0x04, 0x29
        /*024e*/ 	.short	(.L_538 - .L_537)


	//   ....[0]....
.L_537:
        /*0250*/ 	.word	0xffffffff


	//   ....[1]....
        /*0254*/ 	.word	0xffffffff


	//   ....[2]....
        /*0258*/ 	.word	0xffffffff


	//   ....[3]....
        /*025c*/ 	.word	0xffffffff


	//   ....[4]....
        /*0260*/ 	.word	0xffffffff


	//   ....[5]....
        /*0264*/ 	.word	0xffffffff


	//   ....[6]....
        /*0268*/ 	.word	0xffffffff


	//   ....[7]....
        /*026c*/ 	.word	0xffffffff


	//   ....[8]....
        /*0270*/ 	.word	0xffffffff


	//   ....[9]....
        /*0274*/ 	.word	0xffffffff


	//   ....[10]....
        /*0278*/ 	.word	0xffffffff


	//   ....[11]....
        /*027c*/ 	.word	0xffffffff


	//   ....[12]....
        /*0280*/ 	.word	0xffffffff


	//   ....[13]....
        /*0284*/ 	.word	0xffffffff


	//   ....[14]....
        /*0288*/ 	.word	0xffffffff


	//   ....[15]....
        /*028c*/ 	.word	0xffffffff


	//   ....[16]....
        /*0290*/ 	.word	0xffffffff


	//   ....[17]....
        /*0294*/ 	.word	0xffffffff


	//   ....[18]....
        /*0298*/ 	.word	0xffffffff


	//   ....[19]....
        /*029c*/ 	.word	0xffffffff


	//   ....[20]....
        /*02a0*/ 	.word	0xffffffff


	//   ....[21]....
        /*02a4*/ 	.word	0xffffffff


	//   ....[22]....
        /*02a8*/ 	.word	0xffffffff


	//   ....[23]....
        /*02ac*/ 	.word	0xffffffff


	//   ....[24]....
        /*02b0*/ 	.word	0xffffffff


	//   ....[25]....
        /*02b4*/ 	.word	0xffffffff


	//   ....[26]....
        /*02b8*/ 	.word	0xffffffff


	//   ....[27]....
        /*02bc*/ 	.word	0xffffffff


	//   ....[28]....
        /*02c0*/ 	.word	0xffffffff


	//   ....[29]....
        /*02c4*/ 	.word	0xffffffff


	//   ....[30]....
        /*02c8*/ 	.word	0xffffffff


	//   ....[31]....
        /*02cc*/ 	.word	0xffffffff


	//   ....[32]....
        /*02d0*/ 	.word	0xffffffff


	//   ....[33]....
        /*02d4*/ 	.word	0xffffffff


	//   ....[34]....
        /*02d8*/ 	.word	0xffffffff


	//   ....[35]....
        /*02dc*/ 	.word	0xffffffff


	//   ....[36]....
        /*02e0*/ 	.word	0xffffffff


	//   ....[37]....
        /*02e4*/ 	.word	0xffffffff


	//   ....[38]....
        /*02e8*/ 	.word	0xffffffff


	//   ....[39]....
        /*02ec*/ 	.word	0xffffffff


	//   ....[40]....
        /*02f0*/ 	.word	0xffffffff


	//   ....[41]....
        /*02f4*/ 	.word	0xffffffff


	//   ....[42]....
        /*02f8*/ 	.word	0xffffffff


	//   ....[43]....
        /*02fc*/ 	.word	0xffffffff


	//   ....[44]....
        /*0300*/ 	.word	0xffffffff


	//   ....[45]....
        /*0304*/ 	.word	0xffffffff


	//   ....[46]....
        /*0308*/ 	.word	0xffffffff


	//   ....[47]....
        /*030c*/ 	.word	0xffffffff


	//   ....[48]....
        /*0310*/ 	.word	0xffffffff


	//   ....[49]....
        /*0314*/ 	.word	0xffffffff


	//   ....[50]....
        /*0318*/ 	.word	0xffffffff


	//   ....[51]....
        /*031c*/ 	.word	0xffffffff


	//   ....[52]....
        /*0320*/ 	.word	0xffffffff


	//   ....[53]....
        /*0324*/ 	.word	0xffffffff


	//   ....[54]....
        /*0328*/ 	.word	0xffffffff


	//   ....[55]....
        /*032c*/ 	.word	0xffffffff


	//----- nvinfo : EIATTR_COOP_GROUP_INSTR_OFFSETS
	.align		4
.L_538:
        /*0330*/ 	.byte	0x04, 0x28
        /*0332*/ 	.short	(.L_540 - .L_539)


	//   ....[0]....
.L_539:
        /*0334*/ 	.word	0x000041c0


	//   ....[1]....
        /*0338*/ 	.word	0x00004200


	//   ....[2]....
        /*033c*/ 	.word	0x000042d0


	//   ....[3]....
        /*0340*/ 	.word	0x000042f0


	//   ....[4]....
        /*0344*/ 	.word	0x00004850


	//   ....[5]....
        /*0348*/ 	.word	0x00004940


	//   ....[6]....
        /*034c*/ 	.word	0x00004970


	//   ....[7]....
        /*0350*/ 	.word	0x00004b90


	//   ....[8]....
        /*0354*/ 	.word	0x00006e80


	//   ....[9]....
        /*0358*/ 	.word	0x00006f30


	//   ....[10]....
        /*035c*/ 	.word	0x00006f50


	//   ....[11]....
        /*0360*/ 	.word	0x00007030


	//   ....[12]....
        /*0364*/ 	.word	0x00007090


	//   ....[13]....
        /*0368*/ 	.word	0x00007140


	//   ....[14]....
        /*036c*/ 	.word	0x00007210


	//   ....[15]....
        /*0370*/ 	.word	0x00007330


	//   ....[16]....
        /*0374*/ 	.word	0x0000a8d0


	//   ....[17]....
        /*0378*/ 	.word	0x0000a910


	//   ....[18]....
        /*037c*/ 	.word	0x0000a970


	//   ....[19]....
        /*0380*/ 	.word	0x0000a980


	//   ....[20]....
        /*0384*/ 	.word	0x0000a9b0


	//   ....[21]....
        /*0388*/ 	.word	0x0000a9e0


	//   ....[22]....
        /*038c*/ 	.word	0x0000abe0


	//   ....[23]....
        /*0390*/ 	.word	0x0000acf0


	//   ....[24]....
        /*0394*/ 	.word	0x0000e390


	//   ....[25]....
        /*0398*/ 	.word	0x0000e3d0


	//   ....[26]....
        /*039c*/ 	.word	0x0000e430


	//   ....[27]....
        /*03a0*/ 	.word	0x0000e440


	//   ....[28]....
        /*03a4*/ 	.word	0x0000e470


	//   ....[29]....
        /*03a8*/ 	.word	0x0000e5f0


	//   ....[30]....
        /*03ac*/ 	.word	0x0000e6b0


	//   ....[31]....
        /*03b0*/ 	.word	0x0000e850


	//   ....[32]....
        /*03b4*/ 	.word	0x00011ec0


	//   ....[33]....
        /*03b8*/ 	.word	0x00011f10


	//   ....[34]....
        /*03bc*/ 	.word	0x00011f80


	//   ....[35]....
        /*03c0*/ 	.word	0x00011f90


	//   ....[36]....
        /*03c4*/ 	.word	0x00011fb0


	//   ....[37]....
        /*03c8*/ 	.word	0x00012020


	//   ....[38]....
        /*03cc*/ 	.word	0x00012120


	//   ....[39]....
        /*03d0*/ 	.word	0x00012300


	//   ....[40]....
        /*03d4*/ 	.word	0x000153c0


	//   ....[41]....
        /*03d8*/ 	.word	0x00015400


	//   ....[42]....
        /*03dc*/ 	.word	0x000155a0


	//   ....[43]....
        /*03e0*/ 	.word	0x000155b0


	//   ....[44]....
        /*03e4*/ 	.word	0x00015760


	//   ....[45]....
        /*03e8*/ 	.word	0x00015810


	//   ....[46]....
        /*03ec*/ 	.word	0x00015980


	//   ....[47]....
        /*03f0*/ 	.word	0x000159d0


	//   ....[48]....
        /*03f4*/ 	.word	0x00017670


	//   ....[49]....
        /*03f8*/ 	.word	0x00017680


	//   ....[50]....
        /*03fc*/ 	.word	0x000176c0


	//   ....[51]....
        /*0400*/ 	.word	0x000176d0


	//   ....[52]....
        /*0404*/ 	.word	0x000179f0


	//   ....[53]....
        /*0408*/ 	.word	0x00017a00


	//   ....[54]....
        /*040c*/ 	.word	0x00017a40


	//   ....[55]....
        /*0410*/ 	.word	0x00017a70


	//----- nvinfo : EIATTR_EXIT_INSTR_OFFSETS
	.align		4
.L_540:
        /*0414*/ 	.byte	0x04, 0x1c
        /*0416*/ 	.short	(.L_542 - .L_541)


	//   ....[0]....
.L_541:
        /*0418*/ 	.word	0x00000720


	//   ....[1]....
        /*041c*/ 	.word	0x00019ea0


	//   ....[2]....
        /*0420*/ 	.word	0x00019fb0


	//   ....[3]....
        /*0424*/ 	.word	0x00019fd0


	//   ....[4]....
        /*0428*/ 	.word	0x0001b3c0


	//   ....[5]....
        /*042c*/ 	.word	0x0001b450


	//----- nvinfo : EIATTR_CRS_STACK_SIZE
	.align		4
.L_542:
        /*0430*/ 	.byte	0x04, 0x1e
        /*0432*/ 	.short	(.L_544 - .L_543)
.L_543:
        /*0434*/ 	.word	0x00000000


	//----- nvinfo : EIATTR_CBANK_PARAM_SIZE
	.align		4
.L_544:
        /*0438*/ 	.byte	0x03, 0x19
        /*043a*/ 	.short	0x01d0


	//----- nvinfo : EIATTR_PARAM_CBANK
	.align		4
        /*043c*/ 	.byte	0x04, 0x0a
        /*043e*/ 	.short	(.L_546 - .L_545)
	.align		4
.L_545:
        /*0440*/ 	.word	index@(.nv.constant0._ZN5flash16flash_fwd_kernelI23Flash_fwd_kernel_traitsILi128ELi128ELi32ELi4ELb0ELb0EN7cutlass10bfloat16_tE19Flash_kernel_traitsILi128ELi128ELi32ELi4ES3_EELb1ELb1ELb0ELb1ELb0ELb0ELb0ELb0EEEvNS_16Flash_fwd_paramsE)
        /*0444*/ 	.short	0x0210
        /*0446*/ 	.short	0x01d0


	//----- nvinfo : EIATTR_SW_WAR
	.align		4
.L_546:
        /*0448*/ 	.byte	0x04, 0x36
        /*044a*/ 	.short	(.L_548 - .L_547)
.L_547:
        /*044c*/ 	.word	0x00000008
.L_548:


//--------------------- .nv.info._ZN5flash16flash_fwd_kernelI23Flash_fwd_kernel_traitsILi128ELi128ELi32ELi4ELb0ELb0EN7cutlass10bfloat16_tE19Flash_kernel_traitsILi128ELi128ELi32ELi4ES3_EELb1ELb1ELb0ELb0ELb0ELb0ELb0ELb1EEEvNS_16Flash_fwd_paramsE --------------------------
	.section	.nv.info._ZN5flash16flash_fwd_kernelI23Flash_fwd_kernel_traitsILi128ELi128ELi32ELi4ELb0ELb0EN7cutlass10bfloat16_tE19Flash_kernel_traitsILi128ELi128ELi32ELi4ES3_EELb1ELb1ELb0ELb0ELb0ELb0ELb0ELb1EEEvNS_16Flash_fwd_paramsE,"",@"SHT_CUDA_INFO"
	.sectionflags	@""
	.align	4


	//----- nvinfo : EIATTR_CUDA_API_VERSION
	.align		4
        /*0000*/ 	.byte	0x04, 0x37
        /*0002*/ 	.short	(.L_550 - .L_549)
.L_549:
        /*0004*/ 	.word	0x00000082


	//----- nvinfo : EIATTR_KPARAM_INFO
	.align		4
.L_550:
        /*0008*/ 	.byte	0x04, 0x17
        /*000a*/ 	.short	(.L_552 - .L_551)
.L_551:
        /*000c*/ 	.word	0x00000000
        /*0010*/ 	.short	0x0000
        /*0012*/ 	.short	0x0000
        /*0014*/ 	.byte	0x00, 0xf0, 0x41, 0x07


	//----- nvinfo : EIATTR_SPARSE_MMA_MASK
	.align		4
.L_552:
        /*0018*/ 	.byte	0x03, 0x50
        /*001a*/ 	.short	0x0000


	//----- nvinfo : EIATTR_MAXREG_COUNT
	.align		4
        /*001c*/ 	.byte	0x03, 0x1b
        /*001e*/ 	.short	0x00ff


	//----- nvinfo : EIATTR_NUM_BARRIERS
	.align		4
        /*0020*/ 	.byte	0x02, 0x4c
        /*0022*/ 	.byte	0x01
	.zero		1


	//----- nvinfo : EIATTR_ANNOTATIONS
	.align		4
        /*0024*/ 	.byte	0x04, 0x55
        /*0026*/ 	.short	(.L_554 - .L_553)


	//   ....[0]....
.L_553:
        /* <DEDUP_REMOVED lines=159> */


	//----- nvinfo : EIATTR_MERCURY_ISA_VERSION
	.align		4
.L_554:
        /*0a00*/ 	.byte	0x03, 0x5f
        /*0a02*/ 	.short	0x0101


	//----- nvinfo : EIATTR_COOP_GROUP_MASK_REGIDS
	.align		4
        /*0a04*/ 	.byte	0x04, 0x29
        /*0a06*/ 	.short	(.L_556 - .L_555)


	//   ....[0]....
.L_555:
        /*0a08*/ 	.word	0xffffffff


	//   ....[1]....
        /*0a0c*/ 	.word	0xffffffff


	//   ....[2]....
        /*0a10*/ 	.word	0xffffffff


	//   ....[3]....
        /*0a14*/ 	.word	0xffffffff


	//   ....[4]....
        /*0a18*/ 	.word	0xffffffff


	//   ....[5]....
        /*0a1c*/ 	.word	0xffffffff


	//   ....[6]....
        /*0a20*/ 	.word	0xffffffff


	//   ....[7]....
        /*0a24*/ 	.word	0xffffffff


	//   ....[8]....
        /*0a28*/ 	.word	0xffffffff


	//   ....[9]....
        /*0a2c*/ 	.word	0xffffffff


	//   ....[10]....
        /*0a30*/ 	.word	0xffffffff


	//   ....[11]....
        /*0a34*/ 	.word	0xffffffff


	//   ....[12]....
        /*0a38*/ 	.word	0xffffffff


	//   ....[13]....
        /*0a3c*/ 	.word	0xffffffff


	//   ....[14]....
        /*0a40*/ 	.word	0xffffffff


	//   ....[15]....
        /*0a44*/ 	.word	0xffffffff


	//   ....[16]....
        /*0a48*/ 	.word	0xffffffff


	//   ....[17]....
        /*0a4c*/ 	.word	0xffffffff


	//   ....[18]....
        /*0a50*/ 	.word	0xffffffff


	//   ....[19]....
        /*0a54*/ 	.word	0xffffffff


	//   ....[20]....
        /*0a58*/ 	.word	0xffffffff


	//   ....[21]....
        /*0a5c*/ 	.word	0xffffffff


	//   ....[22]....
        /*0a60*/ 	.word	0xffffffff


	//   ....[23]....
        /*0a64*/ 	.word	0xffffffff


	//   ....[24]....
        /*0a68*/ 	.word	0xffffffff


	//   ....[25]....
        /*0a6c*/ 	.word	0xffffffff


	//   ....[26]....
        /*0a70*/ 	.word	0xffffffff


	//   ....[27]....
        /*0a74*/ 	.word	0xffffffff


	//   ....[28]....
        /*0a78*/ 	.word	0xffffffff


	//   ....[29]....
        /*0a7c*/ 	.word	0xffffffff


	//   ....[30]....
        /*0a80*/ 	.word	0xffffffff


	//   ....[31]....
        /*0a84*/ 	.word	0xffffffff


	//   ....[32]....
        /*0a88*/ 	.word	0xffffffff


	//   ....[33]....
        /*0a8c*/ 	.word	0xffffffff


	//   ....[34]....
        /*0a90*/ 	.word	0xffffffff


	//   ....[35]....
        /*0a94*/ 	.word	0xffffffff


	//   ....[36]....
        /*0a98*/ 	.word	0xffffffff


	//   ....[37]....
        /*0a9c*/ 	.word	0xffffffff


	//   ....[38]....
        /*0aa0*/ 	.word	0xffffffff


	//   ....[39]....
        /*0aa4*/ 	.word	0xffffffff


	//   ....[40]....
        /*0aa8*/ 	.word	0xffffffff


	//   ....[41]....
        /*0aac*/ 	.word	0xffffffff


	//   ....[42]....
        /*0ab0*/ 	.word	0xffffffff


	//   ....[43]....
        /*0ab4*/ 	.word	0xffffffff


	//   ....[44]....
        /*0ab8*/ 	.word	0xffffffff


	//   ....[45]....
        /*0abc*/ 	.word	0xffffffff


	//   ....[46]....
        /*0ac0*/ 	.word	0xffffffff


	//   ....[47]....
        /*0ac4*/ 	.word	0xffffffff


	//   ....[48]....
        /*0ac8*/ 	.word	0xffffffff


	//   ....[49]....
        /*0acc*/ 	.word	0xffffffff


	//   ....[50]....
        /*0ad0*/ 	.word	0xffffffff


	//   ....[51]....
        /*0ad4*/ 	.word	0xffffffff


	//   ....[52]....
        /*0ad8*/ 	.word	0xffffffff


	//   ....[53]....
        /*0adc*/ 	.word	0xffffffff


	//   ....[54]....
        /*0ae0*/ 	.word	0xffffffff


	//   ....[55]....
        /*0ae4*/ 	.word	0xffffffff


	//----- nvinfo : EIATTR_COOP_GROUP_INSTR_OFFSETS
	.align		4
.L_556:
        /*0ae8*/ 	.byte	0x04, 0x28
        /*0aea*/ 	.short	(.L_558 - .L_557)


	//   ....[0]....
.L_557:
        /*0aec*/ 	.word	0x00003f80


	//   ....[1]....
        /*0af0*/ 	.word	0x00004120


	//   ....[2]....
        /*0af4*/ 	.word	0x00004470


	//   ....[3]....
        /*0af8*/ 	.word	0x000044f0


	//   ....[4]....
        /*0afc*/ 	.word	0x00004530


	//   ....[5]....
        /*0b00*/ 	.word	0x00004600


	//   ....[6]....
        /*0b04*/ 	.word	0x00004680


	//   ....[7]....
        /*0b08*/ 	.word	0x000046d0


	//   ....[8]....
        /*0b0c*/ 	.word	0x00007970


	//   ....[9]....
        /*0b10*/ 	.word	0x00007990


	//   ....[10]....
        /*0b14*/ 	.word	0x00008050


	//   ....[11]....
        /*0b18*/ 	.word	0x00008190


	//   ....[12]....
        /*0b1c*/ 	.word	0x000081a0


	//   ....[13]....
        /*0b20*/ 	.word	0x000081b0


	//   ....[14]....
        /*0b24*/ 	.word	0x000081e0


	//   ....[15]....
        /*0b28*/ 	.word	0x00008200


	//   ....[16]....
        /*0b2c*/ 	.word	0x0000caa0


	//   ....[17]....
        /*0b30*/ 	.word	0x0000cb60


	//   ....[18]....
        /*0b34*/ 	.word	0x0000d270


	//   ....[19]....
        /*0b38*/ 	.word	0x0000d290


	//   ....[20]....
        /*0b3c*/ 	.word	0x0000d2b0


	//   ....[21]....
        /*0b40*/ 	.word	0x0000d2e0


	//   ....[22]....
        /*0b44*/ 	.word	0x0000d2f0


	//   ....[23]....
        /*0b48*/ 	.word	0x0000d310


	//   ....[24]....
        /*0b4c*/ 	.word	0x00011c00


	//   ....[25]....
        /*0b50*/ 	.word	0x00011c40


	//   ....[26]....
        /*0b54*/ 	.word	0x00012410


	//   ....[27]....
        /*0b58*/ 	.word	0x00012420


	//   ....[28]....
        /*0b5c*/ 	.word	0x00012430


	//   ....[29]....
        /*0b60*/ 	.word	0x00012470


	//   ....[30]....
        /*0b64*/ 	.word	0x00012480


	//   ....[31]....
        /*0b68*/ 	.word	0x00012490


	//   ....[32]....
        /*0b6c*/ 	.word	0x00016e00


	//   ....[33]....
        /*0b70*/ 	.word	0x00016ed0


	//   ....[34]....
        /*0b74*/ 	.word	0x00017220


	//   ....[35]....
        /*0b78*/ 	.word	0x00017300


	//   ....[36]....
        /*0b7c*/ 	.word	0x00017350


	//   ....[37]....
        /*0b80*/ 	.word	0x00017440


	//   ....[38]....
        /*0b84*/ 	.word	0x00017510


	//   ....[39]....
        /*0b88*/ 	.word	0x00017720


	//   ....[40]....
        /*0b8c*/ 	.word	0x0001c3e0


	//   ....[41]....
        /*0b90*/ 	.word	0x0001c410


	//   ....[42]....
        /*0b94*/ 	.word	0x0001c430


	//   ....[43]....
        /*0b98*/ 	.word	0x0001c460


	//   ....[44]....
        /*0b9c*/ 	.word	0x0001c4f0


	//   ....[45]....
        /*0ba0*/ 	.word	0x0001c530


	//   ....[46]....
        /*0ba4*/ 	.word	0x0001c580


	//   ....[47]....
        /*0ba8*/ 	.word	0x0001c5b0


	//   ....[48]....
        /*0bac*/ 	.word	0x0001f8b0


	//   ....[49]....
        /*0bb0*/ 	.word	0x0001f8f0


	//   ....[50]....
        /*0bb4*/ 	.word	0x0001f910


	//   ....[51]....
        /*0bb8*/ 	.word	0x0001f920


	//   ....[52]....
        /*0bbc*/ 	.word	0x0001f9c0


	//   ....[53]....
        /*0bc0*/ 	.word	0x0001f9e0


	//   ....[54]....
        /*0bc4*/ 	.word	0x0001fa00


	//   ....[55]....
        /*0bc8*/ 	.word	0x0001fa20


	//----- nvinfo : EIATTR_EXIT_INSTR_OFFSETS
	.align		4
.L_558:
        /*0bcc*/ 	.byte	0x04, 0x1c
        /*0bce*/ 	.short	(.L_560 - .L_559)


	//   ....[0]....
.L_559:
        /*0bd0*/ 	.word	0x000006b0


	//   ....[1]....
        /*0bd4*/ 	.word	0x000221c0


	//   ....[2]....
        /*0bd8*/ 	.word	0x000222d0


	//   ....[3]....
        /*0bdc*/ 	.word	0x000222f0


	//   ....[4]....
        /*0be0*/ 	.word	0x00023710


	//   ....[5]....
        /*0be4*/ 	.word	0x000237a0


	//----- nvinfo : EIATTR_CRS_STACK_SIZE
	.align		4
.L_560:
        /*0be8*/ 	.byte	0x04, 0x1e
        /*0bea*/ 	.short	(.L_562 - .L_561)
.L_561:
        /*0bec*/ 	.word	0x00000000


	//----- nvinfo : EIATTR_CBANK_PARAM_SIZE
	.align		4
.L_562:
        /*0bf0*/ 	.byte	0x03, 0x19
        /*0bf2*/ 	.short	0x01d0


	//----- nvinfo : EIATTR_PARAM_CBANK
	.align		4
        /*0bf4*/ 	.byte	0x04, 0x0a
        /*0bf6*/ 	.short	(.L_564 - .L_563)
	.align		4
.L_563:
        /*0bf8*/ 	.word	index@(.nv.constant0._ZN5flash16flash_fwd_kernelI23Flash_fwd_kernel_traitsILi128ELi128ELi32ELi4ELb0ELb0EN7cutlass10bfloat16_tE19Flash_kernel_traitsILi128ELi128ELi32ELi4ES3_EELb1ELb1ELb0ELb0ELb0ELb0ELb0ELb1EEEvNS_16Flash_fwd_paramsE)
        /*0bfc*/ 	.short	0x0210
        /*0bfe*/ 	.short	0x01d0


	//----- nvinfo : EIATTR_SW_WAR
	.align		4
.L_564:
        /*0c00*/ 	.byte	0x04, 0x36
        /*0c02*/ 	.short	(.L_566 - .L_565)
.L_565:
        /*0c04*/ 	.word	0x00000008
.L_566:


//--------------------- .nv.info._ZN5flash16flash_fwd_kernelI23Flash_fwd_kernel_traitsILi128ELi128ELi32ELi4ELb0ELb0EN7cutlass10bfloat16_tE19Flash_kernel_traitsILi128ELi128ELi32ELi4ES3_EELb0ELb1ELb0ELb0ELb0ELb0ELb1ELb0EEEvNS_16Flash_fwd_paramsE --------------------------
	.section	.nv.info._ZN5flash16flash_fwd_kernelI23Flash_fwd_kernel_traitsILi128ELi128ELi32ELi4ELb0ELb0EN7cutlass10bfloat16_tE19Flash_kernel_traitsILi128ELi128ELi32ELi4ES3_EELb0ELb1ELb0ELb0ELb0ELb0ELb1ELb0EEEvNS_16Flash_fwd_paramsE,"",@"SHT_CUDA_INFO"
	.sectionflags	@""
	.align	4


	//----- nvinfo : EIATTR_CUDA_API_VERSION
	.align		4
        /*0000*/ 	.byte	0x04, 0x37
        /*0002*/ 	.short	(.L_568 - .L_567)
.L_567:
        /*0004*/ 	.word	0x00000082


	//----- nvinfo : EIATTR_KPARAM_INFO
	.align		4
.L_568:
        /*0008*/ 	.byte	0x04, 0x17
        /*000a*/ 	.short	(.L_570 - .L_569)
.L_569:
        /*000c*/ 	.word	0x00000000
        /*0010*/ 	.short	0x0000
        /*0012*/ 	.short	0x0000
        /*0014*/ 	.byte	0x00, 0xf0, 0x41, 0x07


	//----- nvinfo : EIATTR_SPARSE_MMA_MASK
	.align		4
.L_570:
        /*0018*/ 	.byte	0x03, 0x50
        /*001a*/ 	.short	0x0000


	//----- nvinfo : EIATTR_MAXREG_COUNT
	.align		4
        /*001c*/ 	.byte	0x03, 0x1b
        /*001e*/ 	.short	0x00ff


	//----- nvinfo : EIATTR_NUM_BARRIERS
	.align		4
        /*0020*/ 	.byte	0x02, 0x4c
        /*0022*/ 	.byte	0x01
	.zero		1


	//----- nvinfo : EIATTR_MERCURY_ISA_VERSION
	.align		4
        /*0024*/ 	.byte	0x03, 0x5f
        /*0026*/ 	.short	0x0101


	//----- nvinfo : EIATTR_COOP_GROUP_MASK_REGIDS
	.align		4
        /*0028*/ 	.byte	0x04, 0x29
        /*002a*/ 	.short	(.L_572 - .L_571)


	//   ....[0]....
.L_571:
        /*002c*/ 	.word	0xffffffff


	//   ....[1]....
        /*0030*/ 	.word	0xffffffff


	//   ....[2]....
        /*0034*/ 	.word	0xffffffff


	//   ....[3]....
        /*0038*/ 	.word	0xffffffff


	//   ....[4]....
        /*003c*/ 	.word	0xffffffff


	//   ....[5]....
        /*0040*/ 	.word	0xffffffff


	//   ....[6]....
        /*0044*/ 	.word	0xffffffff


	//   ....[7]....
        /*0048*/ 	.word	0xffffffff


	//   ....[8]....
        /*004c*/ 	.word	0xffffffff


	//   ....[9]....
        /*0050*/ 	.word	0xffffffff


	//   ....[10]....
        /*0054*/ 	.word	0xffffffff


	//   ....[11]....
        /*0058*/ 	.word	0xffffffff


	//   ....[12]....
        /*005c*/ 	.word	0xffffffff


	//   ....[13]....
        /*0060*/ 	.word	0xffffffff


	//   ....[14]....
        /*0064*/ 	.word	0xffffffff


	//   ....[15]....
        /*0068*/ 	.word	0xffffffff


	//   ....[16]....
        /*006c*/ 	.word	0xffffffff


	//   ....[17]....
        /*0070*/ 	.word	0xffffffff


	//   ....[18]....
        /*0074*/ 	.word	0xffffffff


	//   ....[19]....
        /*0078*/ 	.word	0xffffffff


	//   ....[20]....
        /*007c*/ 	.word	0xffffffff


	//   ....[21]....
        /*0080*/ 	.word	0xffffffff


	//   ....[22]....
        /*0084*/ 	.word	0xffffffff


	//   ....[23]....
        /*0088*/ 	.word	0xffffffff


	//   ....[24]....
        /*008c*/ 	.word	0xffffffff


	//   ....[25]....
        /*0090*/ 	.word	0xffffffff


	//   ....[26]....
        /*0094*/ 	.word	0xffffffff


	//   ....[27]....
        /*0098*/ 	.word	0xffffffff


	//   ....[28]....
        /*009c*/ 	.word	0xffffffff


	//   ....[29]....
        /*00a0*/ 	.word	0xffffffff


	//   ....[30]....
        /*00a4*/ 	.word	0xffffffff


	//   ....[31]....
        /*00a8*/ 	.word	0xffffffff


	//   ....[32]....
        /*00ac*/ 	.word	0xffffffff


	//   ....[33]....
        /*00b0*/ 	.word	0xffffffff


	//   ....[34]....
        /*00b4*/ 	.word	0xffffffff


	//   ....[35]....
        /*00b8*/ 	.word	0xffffffff


	//   ....[36]....
        /*00bc*/ 	.word	0xffffffff


	//   ....[37]....
        /*00c0*/ 	.word	0xffffffff


	//   ....[38]....
        /*00c4*/ 	.word	0xffffffff


	//   ....[39]....
        /*00c8*/ 	.word	0xffffffff


	//   ....[40]....
        /*00cc*/ 	.word	0xffffffff


	//   ....[41]....
        /*00d0*/ 	.word	0xffffffff


	//   ....[42]....
        /*00d4*/ 	.word	0xffffffff


	//   ....[43]....
        /*00d8*/ 	.word	0xffffffff


	//   ....[44]....
        /*00dc*/ 	.word	0xffffffff


	//   ....[45]....
        /*00e0*/ 	.word	0xffffffff


	//   ....[46]....
        /*00e4*/ 	.word	0xffffffff


	//   ....[47]....
        /*00e8*/ 	.word	0xffffffff


	//   ....[48]....
        /*00ec*/ 	.word	0xffffffff


	//   ....[49]....
        /*00f0*/ 	.word	0xffffffff


	//   ....[50]....
        /*00f4*/ 	.word	0xffffffff


	//   ....[51]....
        /*00f8*/ 	.word	0xffffffff


	//   ....[52]....
        /*00fc*/ 	.word	0xffffffff


	//   ....[53]....
        /*0100*/ 	.word	0xffffffff


	//   ....[54]....
        /*0104*/ 	.word	0xffffffff


	//   ....[55]....
        /*0108*/ 	.word	0xffffffff


	//----- nvinfo : EIATTR_COOP_GROUP_INSTR_OFFSETS
	.align		4
.L_572:
        /*010c*/ 	.byte	0x04, 0x28
        /*010e*/ 	.short	(.L_574 - .L_573)


	//   ....[0]....
.L_573:
        /*0110*/ 	.word	0x00003db0


	//   ....[1]....
        /*0114*/ 	.word	0x00003e20


	//   ....[2]....
        /*0118*/ 	.word	0x00003e80


	//   ....[3]....
        /*011c*/ 	.word	0x00003ec0


	//   ....[4]....
        /*0120*/ 	.word	0x00003f30


	//   ....[5]....
        /*0124*/ 	.word	0x00003f80


	//   ....[6]....
        /*0128*/ 	.word	0x00003fd0


	//   ....[7]....
        /*012c*/ 	.word	0x00004150


	//   ....[8]....
        /*0130*/ 	.word	0x000062b0


	//   ....[9]....
        /*0134*/ 	.word	0x00006350


	//   ....[10]....
        /*0138*/ 	.word	0x00006370


	//   ....[11]....
        /*013c*/ 	.word	0x00006390


	//   ....[12]....
        /*0140*/ 	.word	0x000063a0


	//   ....[13]....
        /*0144*/ 	.word	0x000063d0


	//   ....[14]....
        /*0148*/ 	.word	0x000063f0


	//   ....[15]....
        /*014c*/ 	.word	0x00006410


	//   ....[16]....
        /*0150*/ 	.word	0x00008e00


	//   ....[17]....
        /*0154*/ 	.word	0x00009000


	//   ....[18]....
        /*0158*/ 	.word	0x00009030


	//   ....[19]....
        /*015c*/ 	.word	0x000091c0


	//   ....[20]....
        /*0160*/ 	.word	0x000091e0


	//   ....[21]....
        /*0164*/ 	.word	0x00009210


	//   ....[22]....
        /*0168*/ 	.word	0x00009310


	//   ....[23]....
        /*016c*/ 	.word	0x00009330


	//   ....[24]....
        /*0170*/ 	.word	0x0000bc60


	//   ....[25]....
        /*0174*/ 	.word	0x0000bf50


	//   ....[26]....
        /*0178*/ 	.word	0x0000bf80


	//   ....[27]....
        /*017c*/ 	.word	0x0000bfb0


	//   ....[28]....
        /*0180*/ 	.word	0x0000bfc0


	//   ....[29]....
        /*0184*/ 	.word	0x0000c010


	//   ....[30]....
        /*0188*/ 	.word	0x0000c050


	//   ....[31]....
        /*018c*/ 	.word	0x0000c090


	//   ....[32]....
        /*0190*/ 	.word	0x0000ecd0


	//   ....[33]....
        /*0194*/ 	.word	0x0000edd0


	//   ....[34]....
        /*0198*/ 	.word	0x0000edf0


	//   ....[35]....
        /*019c*/ 	.word	0x0000ee00


	//   ....[36]....
        /*01a0*/ 	.word	0x0000ee10


	//   ....[37]....
        /*01a4*/ 	.word	0x0000ee40


	//   ....[38]....
        /*01a8*/ 	.word	0x0000ee60


	//   ....[39]....
        /*01ac*/ 	.word	0x0000ee80


	//   ....[40]....
        /*01b0*/ 	.word	0x00011770


	//   ....[41]....
        /*01b4*/ 	.word	0x00011800


	//   ....[42]....
        /*01b8*/ 	.word	0x00011820


	//   ....[43]....
        /*01bc*/ 	.word	0x00011830


	//   ....[44]....
        /*01c0*/ 	.word	0x000118b0


	//   ....[45]....
        /*01c4*/ 	.word	0x000118c0


	//   ....[46]....
        /*01c8*/ 	.word	0x000118d0


	//   ....[47]....
        /*01cc*/ 	.word	0x000118e0


	//   ....[48]....
        /*01d0*/ 	.word	0x00012f60


	//   ....[49]....
        /*01d4*/ 	.word	0x00012fa0


	//   ....[50]....
        /*01d8*/ 	.word	0x00012fb0


	//   ....[51]....
        /*01dc*/ 	.word	0x00012fc0


	//   ....[52]....
        /*01e0*/ 	.word	0x00013060


	//   ....[53]....
        /*01e4*/ 	.word	0x00013080


	//   ....[54]....
        /*01e8*/ 	.word	0x000130a0


	//   ....[55]....
        /*01ec*/ 	.word	0x000130b0


	//----- nvinfo : EIATTR_EXIT_INSTR_OFFSETS
	.align		4
.L_574:
        /*01f0*/ 	.byte	0x04, 0x1c
        /*01f2*/ 	.short	(.L_576 - .L_575)


	//   ....[0]....
.L_575:
        /*01f4*/ 	.word	0x000004b0


	//   ....[1]....
        /*01f8*/ 	.word	0x00015790


	//   ....[2]....
        /*01fc*/ 	.word	0x000158a0


	//   ....[3]....
        /*0200*/ 	.word	0x000158c0


	//   ....[4]....
        /*0204*/ 	.word	0x00016cc0


	//   ....[5]....
        /*0208*/ 	.word	0x00016d50


	//----- nvinfo : EIATTR_CRS_STACK_SIZE
	.align		4
.L_576:
        /*020c*/ 	.byte	0x04, 0x1e
        /*020e*/ 	.short	(.L_578 - .L_577)
.L_577:
        /*0210*/ 	.word	0x00000000


	//----- nvinfo : EIATTR_CBANK_PARAM_SIZE
	.align		4
.L_578:
        /*0214*/ 	.byte	0x03, 0x19
        /*0216*/ 	.short	0x01d0


	//----- nvinfo : EIATTR_PARAM_CBANK
	.align		4
        /*0218*/ 	.byte	0x04, 0x0a
        /*021a*/ 	.short	(.L_580 - .L_579)
	.align		4
.L_579:
        /*021c*/ 	.word	index@(.nv.constant0._ZN5flash16flash_fwd_kernelI23Flash_fwd_kernel_traitsILi128ELi128ELi32ELi4ELb0ELb0EN7cutlass10bfloat16_tE19Flash_kernel_traitsILi128ELi128ELi32ELi4ES3_EELb0ELb1ELb0ELb0ELb0ELb0ELb1ELb0EEEvNS_16Flash_fwd_paramsE)
        /*0220*/ 	.short	0x0210
        /*0222*/ 	.short	0x01d0


	//----- nvinfo : EIATTR_SW_WAR
	.align		4
.L_580:
        /*0224*/ 	.byte	0x04, 0x36
        /*0226*/ 	.short	(.L_582 - .L_581)
.L_581:
        /*0228*/ 	.word	0x00000008
.L_582:


//--------------------- .nv.info._ZN5flash16flash_fwd_kernelI23Flash_fwd_kernel_traitsILi128ELi128ELi32ELi4ELb0ELb0EN7cutlass10bfloat16_tE19Flash_kernel_traitsILi128ELi128ELi32ELi4ES3_EELb1ELb1ELb0ELb1ELb0ELb0ELb0ELb1EEEvNS_16Flash_fwd_paramsE --------------------------
	.section	.nv.info._ZN5flash16flash_fwd_kernelI23Flash_fwd_kernel_traitsILi128ELi128ELi32ELi4ELb0ELb0EN7cutlass10bfloat16_tE19Flash_kernel_traitsILi128ELi128ELi32ELi4ES3_EELb1ELb1ELb0ELb1ELb0ELb0ELb0ELb1EEEvNS_16Flash_fwd_paramsE,"",@"SHT_CUDA_INFO"
	.sectionflags	@""
	.align	4


	//----- nvinfo : EIATTR_CUDA_API_VERSION
	.align		4
        /*0000*/ 	.byte	0x04, 0x37
        /*0002*/ 	.short	(.L_584 - .L_583)
.L_583:
        /*0004*/ 	.word	0x00000082


	//----- nvinfo : EIATTR_KPARAM_INFO
	.align		4
.L_584:
        /*0008*/ 	.byte	0x04, 0x17
        /*000a*/ 	.short	(.L_586 - .L_585)
.L_585:
        /*000c*/ 	.word	0x00000000
        /*0010*/ 	.short	0x0000
        /*0012*/ 	.short	0x0000
        /*0014*/ 	.byte	0x00, 0xf0, 0x41, 0x07


	//----- nvinfo : EIATTR_SPARSE_MMA_MASK
	.align		4
.L_586:
        /*0018*/ 	.byte	0x03, 0x50
        /*001a*/ 	.short	0x0000


	//----- nvinfo : EIATTR_MAXREG_COUNT
	.align		4
        /*001c*/ 	.byte	0x03, 0x1b
        /*001e*/ 	.short	0x00ff


	//----- nvinfo : EIATTR_NUM_BARRIERS
	.align		4
        /*0020*/ 	.byte	0x02, 0x4c
        /*0022*/ 	.byte	0x01
	.zero		1


	//----- nvinfo : EIATTR_ANNOTATIONS
	.align		4
        /*0024*/ 	.byte	0x04, 0x55
        /*0026*/ 	.short	(.L_588 - .L_587)


	//   ....[0]....
.L_587:
        /* <DEDUP_REMOVED lines=127> */


	//----- nvinfo : EIATTR_MERCURY_ISA_VERSION
	.align		4
.L_588:
        /*0808*/ 	.byte	0x03, 0x5f
        /*080a*/ 	.short	0x0101


	//----- nvinfo : EIATTR_COOP_GROUP_MASK_REGIDS
	.align		4
        /*080c*/ 	.byte	0x04, 0x29
        /*080e*/ 	.short	(.L_590 - .L_589)


	//   ....[0]....
.L_589:
        /*0810*/ 	.word	0xffffffff


	//   ....[1]....
        /*0814*/ 	.word	0xffffffff


	//   ....[2]....
        /*0818*/ 	.word	0xffffffff


	//   ....[3]....
        /*081c*/ 	.word	0xffffffff


	//   ....[4]....
        /*0820*/ 	.word	0xffffffff


	//   ....[5]....
        /*0824*/ 	.word	0xffffffff


	//   ....[6]....
        /*0828*/ 	.word	0xffffffff


	//   ....[7]....
        /*082c*/ 	.word	0xffffffff


	//   ....[8]....
        /*0830*/ 	.word	0xffffffff


	//   ....[9]....
        /*0834*/ 	.word	0xffffffff


	//   ....[10]....
        /*0838*/ 	.word	0xffffffff


	//   ....[11]....
        /*083c*/ 	.word	0xffffffff


	//   ....[12]....
        /*0840*/ 	.word	0xffffffff


	//   ....[13]....
        /*0844*/ 	.word	0xffffffff


	//   ....[14]....
        /*0848*/ 	.word	0xffffffff


	//   ....[15]....
        /*084c*/ 	.word	0xffffffff


	//   ....[16]....
        /*0850*/ 	.word	0xffffffff


	//   ....[17]....
        /*0854*/ 	.word	0xffffffff


	//   ....[18]....
        /*0858*/ 	.word	0xffffffff


	//   ....[19]....
        /*085c*/ 	.word	0xffffffff


	//   ....[20]....
        /*0860*/ 	.word	0xffffffff


	//   ....[21]....
        /*0864*/ 	.word	0xffffffff


	//   ....[22]....
        /*0868*/ 	.word	0xffffffff


	//   ....[23]....
        /*086c*/ 	.word	0xffffffff


	//   ....[24]....
        /*0870*/ 	.word	0xffffffff


	//   ....[25]....
        /*0874*/ 	.word	0xffffffff


	//   ....[26]....
        /*0878*/ 	.word	0xffffffff


	//   ....[27]....
        /*087c*/ 	.word	0xffffffff


	//   ....[28]....
        /*0880*/ 	.word	0xffffffff


	//   ....[29]....
        /*0884*/ 	.word	0xffffffff


	//   ....[30]....
        /*0888*/ 	.word	0xffffffff


	//   ....[31]....
        /*088c*/ 	.word	0xffffffff


	//   ....[32]....
        /*0890*/ 	.word	0xffffffff


	//   ....[33]....
        /*0894*/ 	.word	0xffffffff


	//   ....[34]....
        /*0898*/ 	.word	0xffffffff


	//   ....[35]....
        /*089c*/ 	.word	0xffffffff


	//   ....[36]....
        /*08a0*/ 	.word	0xffffffff


	//   ....[37]....
        /*08a4*/ 	.word	0xffffffff


	//   ....[38]....
        /*08a8*/ 	.word	0xffffffff


	//   ....[39]....
        /*08ac*/ 	.word	0xffffffff


	//   ....[40]....
        /*08b0*/ 	.word	0xffffffff


	//   ....[41]....
        /*08b4*/ 	.word	0xffffffff


	//   ....[42]....
        /*08b8*/ 	.word	0xffffffff


	//   ....[43]....
        /*08bc*/ 	.word	0xffffffff


	//   ....[44]....
        /*08c0*/ 	.word	0xffffffff


	//   ....[45]....
        /*08c4*/ 	.word	0xffffffff


	//   ....[46]....
        /*08c8*/ 	.word	0xffffffff


	//   ....[47]....
        /*08cc*/ 	.word	0xffffffff


	//   ....[48]....
        /*08d0*/ 	.word	0xffffffff


	//   ....[49]....
        /*08d4*/ 	.word	0xffffffff


	//   ....[50]....
        /*08d8*/ 	.word	0xffffffff


	//   ....[51]....
        /*08dc*/ 	.word	0xffffffff


	//   ....[52]....
        /*08e0*/ 	.word	0xffffffff


	//   ....[53]....
        /*08e4*/ 	.word	0xffffffff


	//   ....[54]....
        /*08e8*/ 	.word	0xffffffff


	//   ....[55]....
        /*08ec*/ 	.word	0xffffffff


	//----- nvinfo : EIATTR_COOP_GROUP_INSTR_OFFSETS
	.align		4
.L_590:
        /*08f0*/ 	.byte	0x04, 0x28
        /*08f2*/ 	.short	(.L_592 - .L_591)


	//   ....[0]....
.L_591:
        /*08f4*/ 	.word	0x000041a0


	//   ....[1]....
        /*08f8*/ 	.word	0x000041e0


	//   ....[2]....
        /*08fc*/ 	.word	0x000042f0


	//   ....[3]....
        /*0900*/ 	.word	0x00004300


	//   ....[4]....
        /*0904*/ 	.word	0x00004570


	//   ....[5]....
        /*0908*/ 	.word	0x000045b0


	//   ....[6]....
        /*090c*/ 	.word	0x00004700


	//   ....[7]....
        /*0910*/ 	.word	0x000047b0


	//   ....[8]....
        /*0914*/ 	.word	0x00008510


	//   ....[9]....
        /*0918*/ 	.word	0x00008590


	//   ....[10]....
        /*091c*/ 	.word	0x000085b0


	//   ....[11]....
        /*0920*/ 	.word	0x000085c0


	//   ....[12]....
        /*0924*/ 	.word	0x00008610


	//   ....[13]....
        /*0928*/ 	.word	0x00008660


	//   ....[14]....
        /*092c*/ 	.word	0x000087e0


	//   ....[15]....
        /*0930*/ 	.word	0x00008960


	//   ....[16]....
        /*0934*/ 	.word	0x0000d650


	//   ....[17]....
        /*0938*/ 	.word	0x0000d750


	//   ....[18]....
        /*093c*/ 	.word	0x0000d790


	//   ....[19]....
        /*0940*/ 	.word	0x0000d7a0


	//   ....[20]....
        /*0944*/ 	.word	0x0000d7b0


	//   ....[21]....
        /*0948*/ 	.word	0x0000d7d0


	//   ....[22]....
        /*094c*/ 	.word	0x0000d800


	//   ....[23]....
        /*0950*/ 	.word	0x0000d810


	//   ....[24]....
        /*0954*/ 	.word	0x00012970


	//   ....[25]....
        /*0958*/ 	.word	0x00012a90


	//   ....[26]....
        /*095c*/ 	.word	0x00012ab0


	//   ....[27]....
        /*0960*/ 	.word	0x00012ad0


	//   ....[28]....
        /*0964*/ 	.word	0x00012ae0


	//   ....[29]....
        /*0968*/ 	.word	0x00012b20


	//   ....[30]....
        /*096c*/ 	.word	0x00012b30


	//   ....[31]....
        /*0970*/ 	.word	0x00012b50


	//   ....[32]....
        /*0974*/ 	.word	0x00017ed0


	//   ....[33]....
        /*0978*/ 	.word	0x00017f10


	//   ....[34]....
        /*097c*/ 	.word	0x000180e0


	//   ....[35]....
        /*0980*/ 	.word	0x00018120


	//   ....[36]....
        /*0984*/ 	.word	0x00018220


	//   ....[37]....
        /*0988*/ 	.word	0x00018260


	//   ....[38]....
        /*098c*/ 	.word	0x00018280


	//   ....[39]....
        /*0990*/ 	.word	0x000182f0


	//   ....[40]....
        /*0994*/ 	.word	0x0001d560


	//   ....[41]....
        /*0998*/ 	.word	0x0001d5a0


	//   ....[42]....
        /*099c*/ 	.word	0x0001d5d0


	//   ....[43]....
        /*09a0*/ 	.word	0x0001d610


	//   ....[44]....
        /*09a4*/ 	.word	0x0001d680


	//   ....[45]....
        /*09a8*/ 	.word	0x0001d6b0


	//   ....[46]....
        /*09ac*/ 	.word	0x0001d6f0


	//   ....[47]....
        /*09b0*/ 	.word	0x0001d730


	//   ....[48]....
        /*09b4*/ 	.word	0x00020a20


	//   ....[49]....
        /*09b8*/ 	.word	0x00020a60


	//   ....[50]....
        /*09bc*/ 	.word	0x00020a80


	//   ....[51]....
        /*09c0*/ 	.word	0x00020a90


	//   ....[52]....
        /*09c4*/ 	.word	0x00020b30


	//   ....[53]....
        /*09c8*/ 	.word	0x00020b50


	//   ....[54]....
        /*09cc*/ 	.word	0x00020b70


	//   ....[55]....
        /*09d0*/ 	.word	0x00020b90


	//----- nvinfo : EIATTR_EXIT_INSTR_OFFSETS
	.align		4
.L_592:
        /*09d4*/ 	.byte	0x04, 0x1c
        /*09d6*/ 	.short	(.L_594 - .L_593)


	//   ....[0]....
.L_593:
        /*09d8*/ 	.word	0x000006b0


	//   ....[1]....
        /*09dc*/ 	.word	0x00023330


	//   ....[2]....
        /*09e0*/ 	.word	0x00023440


	//   ....[3]....
        /*09e4*/ 	.word	0x00023460


	//   ....[4]....
        /*09e8*/ 	.word	0x00024880


	//   ....[5]....
        /*09ec*/ 	.word	0x00024910


	//----- nvinfo : EIATTR_CRS_STACK_SIZE
	.align		4
.L_594:
        /*09f0*/ 	.byte	0x04, 0x1e
        /*09f2*/ 	.short	(.L_596 - .L_595)
.L_595:
        /*09f4*/ 	.word	0x00000000


	//----- nvinfo : EIATTR_CBANK_PARAM_SIZE
	.align		4
.L_596:
        /*09f8*/ 	.byte	0x03, 0x19
        /*09fa*/ 	.short	0x01d0


	//----- nvinfo : EIATTR_PARAM_CBANK
	.align		4
        /*09fc*/ 	.byte	0x04, 0x0a
        /*09fe*/ 	.short	(.L_598 - .L_597)
	.align		4
.L_597:
        /*0a00*/ 	.word	index@(.nv.constant0._ZN5flash16flash_fwd_kernelI23Flash_fwd_kernel_traitsILi128ELi128ELi32ELi4ELb0ELb0EN7cutlass10bfloat16_tE19Flash_kernel_traitsILi128ELi128ELi32ELi4ES3_EELb1ELb1ELb0ELb1ELb0ELb0ELb0ELb1EEEvNS_16Flash_fwd_paramsE)
        /*0a04*/ 	.short	0x0210
        /*0a06*/ 	.short	0x01d0


	//----- nvinfo : EIATTR_SW_WAR
	.align		4
.L_598:
        /*0a08*/ 	.byte	0x04, 0x36
        /*0a0a*/ 	.short	(.L_600 - .L_599)
.L_599:
        /*0a0c*/ 	.word	0x00000008
.L_600:


//--------------------- .nv.info._ZN5flash16flash_fwd_kernelI23Flash_fwd_kernel_traitsILi128ELi128ELi32ELi4ELb0ELb0EN7cutlass10bfloat16_tE19Flash_kernel_traitsILi128ELi128ELi32ELi4ES3_EELb0ELb1ELb0ELb1ELb0ELb0ELb1ELb0EEEvNS_16Flash_fwd_paramsE --------------------------
	.section	.nv.info._ZN5flash16flash_fwd_kernelI23Flash_fwd_kernel_traitsILi128ELi128ELi32ELi4ELb0ELb0EN7cutlass10bfloat16_tE19Flash_kernel_traitsILi128ELi128ELi32ELi4ES3_EELb0ELb1ELb0ELb1ELb0ELb0ELb1ELb0EEEvNS_16Flash_fwd_paramsE,"",@"SHT_CUDA_INFO"
	.sectionflags	@""
	.align	4


	//----- nvinfo : EIATTR_CUDA_API_VERSION
	.align		4
        /*0000*/ 	.byte	0x04, 0x37
        /*0002*/ 	.short	(.L_602 - .L_601)
.L_601:
        /*0004*/ 	.word	0x00000082


	//----- nvinfo : EIATTR_KPARAM_INFO
	.align		4
.L_602:
        /*0008*/ 	.byte	0x04, 0x17
        /*000a*/ 	.short	(.L_604 - .L_603)
.L_603:
        /*000c*/ 	.word	0x00000000
        /*0010*/ 	.short	0x0000
        /*0012*/ 	.short	0x0000
        /*0014*/ 	.byte	0x00, 0xf0, 0x41, 0x07


	//----- nvinfo : EIATTR_SPARSE_MMA_MASK
	.align		4
.L_604:
        /*0018*/ 	.byte	0x03, 0x50
        /*001a*/ 	.short	0x0000


	//----- nvinfo : EIATTR_MAXREG_COUNT
	.align		4
        /*001c*/ 	.byte	0x03, 0x1b
        /*001e*/ 	.short	0x00ff


	//----- nvinfo : EIATTR_NUM_BARRIERS
	.align		4
        /*0020*/ 	.byte	0x02, 0x4c
        /*0022*/ 	.byte	0x01
	.zero		1


	//----- nvinfo : EIATTR_MERCURY_ISA_VERSION
	.align		4
        /*0024*/ 	.byte	0x03, 0x5f
        /*0026*/ 	.short	0x0101


	//----- nvinfo : EIATTR_COOP_GROUP_MASK_REGIDS
	.align		4
        /*0028*/ 	.byte	0x04, 0x29
        /*002a*/ 	.short	(.L_606 - .L_605)


	//   ....[0]....
.L_605:
        /*002c*/ 	.word	0xffffffff


	//   ....[1]....
        /*0030*/ 	.word	0xffffffff


	//   ....[2]....
        /*0034*/ 	.word	0xffffffff


	//   ....[3]....
        /*0038*/ 	.word	0xffffffff


	//   ....[4]....
        /*003c*/ 	.word	0xffffffff


	//   ....[5]....
        /*0040*/ 	.word	0xffffffff


	//   ....[6]....
        /*0044*/ 	.word	0xffffffff


	//   ....[7]....
        /*0048*/ 	.word	0xffffffff


	//   ....[8]....
        /*004c*/ 	.word	0xffffffff


	//   ....[9]....
        /*0050*/ 	.word	0xffffffff


	//   ....[10]....
        /*0054*/ 	.word	0xffffffff


	//   ....[11]....
        /*0058*/ 	.word	0xffffffff


	//   ....[12]....
        /*005c*/ 	.word	0xffffffff


	//   ....[13]....
        /*0060*/ 	.word	0xffffffff


	//   ....[14]....
        /*0064*/ 	.word	0xffffffff


	//   ....[15]....
        /*0068*/ 	.word	0xffffffff


	//   ....[16]....
        /*006c*/ 	.word	0xffffffff


	//   ....[17]....
        /*0070*/ 	.word	0xffffffff


	//   ....[18]....
        /*0074*/ 	.word	0xffffffff


	//   ....[19]....
        /*0078*/ 	.word	0xffffffff


	//   ....[20]....
        /*007c*/ 	.word	0xffffffff


	//   ....[21]....
        /*0080*/ 	.word	0xffffffff


	//   ....[22]....
        /*0084*/ 	.word	0xffffffff


	//   ....[23]....
        /*0088*/ 	.word	0xffffffff


	//   ....[24]....
        /*008c*/ 	.word	0xffffffff


	//   ....[25]....
        /*0090*/ 	.word	0xffffffff


	//   ....[26]....
        /*0094*/ 	.word	0xffffffff


	//   ....[27]....
        /*0098*/ 	.word	0xffffffff


	//   ....[28]....
        /*009c*/ 	.word	0xffffffff


	//   ....[29]....
        /*00a0*/ 	.word	0xffffffff


	//   ....[30]....
        /*00a4*/ 	.word	0xffffffff


	//   ....[31]....
        /*00a8*/ 	.word	0xffffffff


	//   ....[32]....
        /*00ac*/ 	.word	0xffffffff


	//   ....[33]....
        /*00b0*/ 	.word	0xffffffff


	//   ....[34]....
        /*00b4*/ 	.word	0xffffffff


	//   ....[35]....
        /*00b8*/ 	.word	0xffffffff


	//   ....[36]....
        /*00bc*/ 	.word	0xffffffff


	//   ....[37]....
        /*00c0*/ 	.word	0xffffffff


	//   ....[38]....
        /*00c4*/ 	.word	0xffffffff


	//   ....[39]....
        /*00c8*/ 	.word	0xffffffff


	//   ....[40]....
        /*00cc*/ 	.word	0xffffffff


	//   ....[41]....
        /*00d0*/ 	.word	0xffffffff


	//   ....[42]....
        /*00d4*/ 	.word	0xffffffff


	//   ....[43]....
        /*00d8*/ 	.word	0xffffffff


	//   ....[44]....
        /*00dc*/ 	.word	0xffffffff


	//   ....[45]....
        /*00e0*/ 	.word	0xffffffff


	//   ....[46]....
        /*00e4*/ 	.word	0xffffffff


	//   ....[47]....
        /*00e8*/ 	.word	0xffffffff


	//   ....[48]....
        /*00ec*/ 	.word	0xffffffff


	//   ....[49]....
        /*00f0*/ 	.word	0xffffffff


	//   ....[50]....
        /*00f4*/ 	.word	0xffffffff


	//   ....[51]....
        /*00f8*/ 	.word	0xffffffff


	//   ....[52]....
        /*00fc*/ 	.word	0xffffffff


	//   ....[53]....
        /*0100*/ 	.word	0xffffffff


	//   ....[54]....
        /*0104*/ 	.word	0xffffffff


	//   ....[55]....
        /*0108*/ 	.word	0xffffffff


	//----- nvinfo : EIATTR_COOP_GROUP_INSTR_OFFSETS
	.align		4
.L_606:
        /*010c*/ 	.byte	0x04, 0x28
        /*010e*/ 	.short	(.L_608 - .L_607)


	//   ....[0]....
.L_607:
        /*0110*/ 	.word	0x00004190


	//   ....[1]....
        /*0114*/ 	.word	0x00004210


	//   ....[2]....
        /*0118*/ 	.word	0x00004280


	//   ....[3]....
        /*011c*/ 	.word	0x000042b0


	//   ....[4]....
        /*0120*/ 	.word	0x000042d0


	//   ....[5]....
        /*0124*/ 	.word	0x00004330


	//   ....[6]....
        /*0128*/ 	.word	0x00004370


	//   ....[7]....
        /*012c*/ 	.word	0x000043d0


	//   ....[8]....
        /*0130*/ 	.word	0x000068d0


	//   ....[9]....
        /*0134*/ 	.word	0x000069d0


	//   ....[10]....
        /*0138*/ 	.word	0x000069f0


	//   ....[11]....
        /*013c*/ 	.word	0x00006a00


	//   ....[12]....
        /*0140*/ 	.word	0x00006a10


	//   ....[13]....
        /*0144*/ 	.word	0x00006a40


	//   ....[14]....
        /*0148*/ 	.word	0x00006a60


	//   ....[15]....
        /*014c*/ 	.word	0x00006a80


	//   ....[16]....
        /*0150*/ 	.word	0x00009930


	//   ....[17]....
        /*0154*/ 	.word	0x000099c0


	//   ....[18]....
        /*0158*/ 	.word	0x00009a00


	//   ....[19]....
        /*015c*/ 	.word	0x00009a20


	//   ....[20]....
        /*0160*/ 	.word	0x00009a70


	//   ....[21]....
        /*0164*/ 	.word	0x00009ab0


	//   ....[22]....
        /*0168*/ 	.word	0x00009ad0


	//   ....[23]....
        /*016c*/ 	.word	0x00009c30


	//   ....[24]....
        /*0170*/ 	.word	0x0000c9a0


	//   ....[25]....
        /*0174*/ 	.word	0x0000caa0


	//   ....[26]....
        /*0178*/ 	.word	0x0000cac0


	//   ....[27]....
        /*017c*/ 	.word	0x0000cad0


	//   ....[28]....
        /*0180*/ 	.word	0x0000cae0


	//   ....[29]....
        /*0184*/ 	.word	0x0000cb10


	//   ....[30]....
        /*0188*/ 	.word	0x0000cb30


	//   ....[31]....
        /*018c*/ 	.word	0x0000cb50


	//   ....[32]....
        /*0190*/ 	.word	0x0000fa10


	//   ....[33]....
        /*0194*/ 	.word	0x0000fb20


	//   ....[34]....
        /*0198*/ 	.word	0x0000fb30


	//   ....[35]....
        /*019c*/ 	.word	0x0000fb40


	//   ....[36]....
        /*01a0*/ 	.word	0x0000fb50


	//   ....[37]....
        /*01a4*/ 	.word	0x0000fb80


	//   ....[38]....
        /*01a8*/ 	.word	0x0000fba0


	//   ....[39]....
        /*01ac*/ 	.word	0x0000fbc0


	//   ....[40]....
        /*01b0*/ 	.word	0x000127f0


	//   ....[41]....
        /*01b4*/ 	.word	0x00012830


	//   ....[42]....
        /*01b8*/ 	.word	0x00012880


	//   ....[43]....
        /*01bc*/ 	.word	0x00012890


	//   ....[44]....
        /*01c0*/ 	.word	0x00012910


	//   ....[45]....
        /*01c4*/ 	.word	0x00012920


	//   ....[46]....
        /*01c8*/ 	.word	0x00012930


	//   ....[47]....
        /*01cc*/ 	.word	0x00012940


	//   ....[48]....
        /*01d0*/ 	.word	0x00013fd0


	//   ....[49]....
        /*01d4*/ 	.word	0x00014010


	//   ....[50]....
        /*01d8*/ 	.word	0x00014020


	//   ....[51]....
        /*01dc*/ 	.word	0x00014030


	//   ....[52]....
        /*01e0*/ 	.word	0x000140d0


	//   ....[53]....
        /*01e4*/ 	.word	0x000140f0


	//   ....[54]....
        /*01e8*/ 	.word	0x00014110


	//   ....[55]....
        /*01ec*/ 	.word	0x00014120


	//----- nvinfo : EIATTR_EXIT_INSTR_OFFSETS
	.align		4
.L_608:
        /*01f0*/ 	.byte	0x04, 0x1c
        /*01f2*/ 	.short	(.L_610 - .L_609)


	//   ....[0]....
.L_609:
        /*01f4*/ 	.word	0x000004b0


	//   ....[1]....
        /*01f8*/ 	.word	0x000167f0


	//   ....[2]....
        /*01fc*/ 	.word	0x00016900


	//   ....[3]....
        /*0200*/ 	.word	0x00016920


	//   ....[4]....
        /*0204*/ 	.word	0x00017d20


	//   ....[5]....
        /*0208*/ 	.word	0x00017db0


	//----- nvinfo : EIATTR_CRS_STACK_SIZE
	.align		4
.L_610:
        /*020c*/ 	.byte	0x04, 0x1e
        /*020e*/ 	.short	(.L_612 - .L_611)
.L_611:
        /*0210*/ 	.word	0x00000000


	//----- nvinfo : EIATTR_CBANK_PARAM_SIZE
	.align		4
.L_612:
        /*0214*/ 	.byte	0x03, 0x19
        /*0216*/ 	.short	0x01d0


	//----- nvinfo : EIATTR_PARAM_CBANK
	.align		4
        /*0218*/ 	.byte	0x04, 0x0a
        /*021a*/ 	.short	(.L_614 - .L_613)
	.align		4
.L_613:
        /*021c*/ 	.word	index@(.nv.constant0._ZN5flash16flash_fwd_kernelI23Flash_fwd_kernel_traitsILi128ELi128ELi32ELi4ELb0ELb0EN7cutlass10bfloat16_tE19Flash_kernel_traitsILi128ELi128ELi32ELi4ES3_EELb0ELb1ELb0ELb1ELb0ELb0ELb1ELb0EEEvNS_16Flash_fwd_paramsE)
        /*0220*/ 	.short	0x0210
        /*0222*/ 	.short	0x01d0


	//----- nvinfo : EIATTR_SW_WAR
	.align		4
.L_614:
        /*0224*/ 	.byte	0x04, 0x36
        /*0226*/ 	.short	(.L_616 - .L_615)
.L_615:
        /*0228*/ 	.word	0x00000008
.L_616:


//--------------------- .nv.callgraph             --------------------------
	.section	.nv.callgraph,"",@"SHT_CUDA_CALLGRAPH"
	.align	4
	.sectionentsize	8
	.align		4
        /*0000*/ 	.word	0x00000000
	.align		4
        /*0004*/ 	.word	0xffffffff
	.align		4
        /*0008*/ 	.word	0x00000000
	.align		4
        /*000c*/ 	.word	0xfffffffe
	.align		4
        /*0010*/ 	.word	0x00000000
	.align		4
        /*0014*/ 	.word	0xfffffffd
	.align		4
        /*0018*/ 	.word	0x00000000
	.align		4
        /*001c*/ 	.word	0xfffffffc


//--------------------- .nv.constant4             --------------------------
	.section	.nv.constant4,"a",@progbits
	.align	8
	.align		8
.nv.constant4:
        /*0000*/ 	.dword	_ZN73_INTERNAL_82ef1d61_37_flash_fwd_hdim128_bf16_causal_sm80_cu_9949e2e8_33554cuda3std3__45__cpo5beginE
	.align		8
        /*0008*/ 	.dword	_ZN73_INTERNAL_82ef1d61_37_flash_fwd_hdim128_bf16_causal_sm80_cu_9949e2e8_33554cuda3std3__45__cpo3endE
	.align		8
        /*0010*/ 	.dword	_ZN73_INTERNAL_82ef1d61_37_flash_fwd_hdim128_bf16_causal_sm80_cu_9949e2e8_33554cuda3std3__45__cpo6cbeginE
	.align		8
        /*0018*/ 	.dword	_ZN73_INTERNAL_82ef1d61_37_flash_fwd_hdim128_bf16_causal_sm80_cu_9949e2e8_33554cuda3std3__45__cpo4cendE
	.align		8
        /*0020*/ 	.dword	_ZN73_INTERNAL_82ef1d61_37_flash_fwd_hdim128_bf16_causal_sm80_cu_9949e2e8_33554cuda3std3__475_GLOBAL__N__82ef1d61_37_flash_fwd_hdim128_bf16_causal_sm80_cu_9949e2e8_33556ignoreE
	.align		8
        /*0028*/ 	.dword	_ZN73_INTERNAL_82ef1d61_37_flash_fwd_hdim128_bf16_causal_sm80_cu_9949e2e8_33554cuda3std3__419piecewise_constructE
	.align		8
        /*0030*/ 	.dword	_ZN73_INTERNAL_82ef1d61_37_flash_fwd_hdim128_bf16_causal_sm80_cu_9949e2e8_33554cuda3std3__48in_placeE
	.align		8
        /*0038*/ 	.dword	_ZN73_INTERNAL_82ef1d61_37_flash_fwd_hdim128_bf16_causal_sm80_cu_9949e2e8_33554cuda3std6ranges3__45__cpo4swapE
	.align		8
        /*0040*/ 	.dword	_ZN73_INTERNAL_82ef1d61_37_flash_fwd_hdim128_bf16_causal_sm80_cu_9949e2e8_33554cuda3std6ranges3__45__cpo9iter_moveE
	.align		8
        /*0048*/ 	.dword	_ZN73_INTERNAL_82ef1d61_37_flash_fwd_hdim128_bf16_causal_sm80_cu_9949e2e8_33554cute7productE
	.align		8
        /*0050*/ 	.dword	_ZN73_INTERNAL_82ef1d61_37_flash_fwd_hdim128_bf16_causal_sm80_cu_9949e2e8_33554cute1_E


//--------------------- .text._ZN5flash16flash_fwd_kernelI23Flash_fwd_kernel_traitsILi128ELi128ELi64ELi4ELb0ELb0EN7cutlass10bfloat16_tE19Flash_kernel_traitsILi128ELi128ELi64ELi4ES3_EELb0ELb1ELb0ELb0ELb1ELb1ELb0ELb0EEEvNS_16Flash_fwd_paramsE --------------------------
	.section	.text._ZN5flash16flash_fwd_kernelI23Flash_fwd_kernel_traitsILi128ELi128ELi64ELi4ELb0ELb0EN7cutlass10bfloat16_tE19Flash_kernel_traitsILi128ELi128ELi64ELi4ES3_EELb0ELb1ELb0ELb0ELb1ELb1ELb0ELb0EEEvNS_16Flash_fwd_paramsE,"ax",@progbits
	.align	128
        .global         _ZN5flash16flash_fwd_kernelI23Flash_fwd_kernel_traitsILi128ELi128ELi64ELi4ELb0ELb0EN7cutlass10bfloat16_tE19Flash_kernel_traitsILi128ELi128ELi64ELi4ES3_EELb0ELb1ELb0ELb0ELb1ELb1ELb0ELb0EEEvNS_16Flash_fwd_paramsE
        .type           _ZN5flash16flash_fwd_kernelI23Flash_fwd_kernel_traitsILi128ELi128ELi64ELi4ELb0ELb0EN7cutlass10bfloat16_tE19Flash_kernel_traitsILi128ELi128ELi64ELi4ES3_EELb0ELb1ELb0ELb0ELb1ELb1ELb0ELb0EEEvNS_16Flash_fwd_paramsE,@function
        .size           _ZN5flash16flash_fwd_kernelI23Flash_fwd_kernel_traitsILi128ELi128ELi64ELi4ELb0ELb0EN7cutlass10bfloat16_tE19Flash_kernel_traitsILi128ELi128ELi64ELi4ES3_EELb0ELb1ELb0ELb0ELb1ELb1ELb0ELb0EEEvNS_16Flash_fwd_paramsE,(.L_x_1737 - _ZN5flash16flash_fwd_kernelI23Flash_fwd_kernel_traitsILi128ELi128ELi64ELi4ELb0ELb0EN7cutlass10bfloat16_tE19Flash_kernel_traitsILi128ELi128ELi64ELi4ES3_EELb0ELb1ELb0ELb0ELb1ELb1ELb0ELb0EEEvNS_16Flash_fwd_paramsE)
        .other          _ZN5flash16flash_fwd_kernelI23Flash_fwd_kernel_traitsILi128ELi128ELi64ELi4ELb0ELb0EN7cutlass10bfloat16_tE19Flash_kernel_traitsILi128ELi128ELi64ELi4ES3_EELb0ELb1ELb0ELb0ELb1ELb1ELb0ELb0EEEvNS_16Flash_fwd_paramsE,@"STO_CUDA_ENTRY STV_DEFAULT"
_ZN5flash16flash_fwd_kernelI23Flash_fwd_kernel_traitsILi128ELi128ELi64ELi4ELb0ELb0EN7cutlass10bfloat16_tE19Flash_kernel_traitsILi128ELi128ELi64ELi4ES3_EELb0ELb1ELb0ELb0ELb1ELb1ELb0ELb0EEEvNS_16Flash_fwd_paramsE:
.text._ZN5flash16flash_fwd_kernelI23Flash_fwd_kernel_traitsILi128ELi128ELi64ELi4ELb0ELb0EN7cutlass10bfloat16_tE19Flash_kernel_traitsILi128ELi128ELi64ELi4ES3_EELb0ELb1ELb0ELb0ELb1ELb1ELb0ELb0EEEvNS_16Flash_fwd_paramsE:
[----:B------:R-:W1:Y:S08]  /*0000*/  LDC R1, c[0x0][0x28] ;  /* 0x00000a00ff017b82 */ /* 0x000e700000000800 */
[----:B------:R-:W2:Y:S01]  /*0010*/  LDC.64 R4, c[0x0][0x300] ;  /* 0x0000c000ff047b82 */ /* 0x000ea20000000a00 */
[----:B------:R-:W3:Y:S01]  /*0020*/  S2R R28, SR_CTAID.Y ;  /* 0x00000000001c7919 */ /* 0x000ee20000002600 */
[----:B------:R-:W-:Y:S01]  /*0030*/  IMAD.MOV.U32 R9, RZ, RZ, RZ ;  /* 0x000000ffff097224 */ /* 0x000fe200078e00ff */
[----:B------:R-:W-:Y:S01]  /*0040*/  ULDC.64 UR20, c[0x0][0x208] ;  /* 0x0000820000147ab9 */ /* 0x000fe20000000a00 */
[----:B------:R-:W-:Y:S01]  /*0050*/  ULDC UR17, c[0x0][0x2c4] ;  /* 0x0000b10000117ab9 */ /* 0x000fe20000000800 */
[----:B-1----:R-:W-:-:S03]  /*0060*/  VIADD R1, R1, 0xffffff80 ;  /* 0xffffff8001017836 */ /* 0x002fc60000000000 */
[----:B------:R-:W1:Y:S01]  /*0070*/  LDC.64 R2, c[0x0][0x308] ;  /* 0x0000c200ff027b82 */ /* 0x000e620000000a00 */
[----:B--2---:R-:W-:-:S04]  /*0080*/  ISETP.NE.U32.AND P0, PT, R4, RZ, PT ;  /* 0x000000ff0400720c */ /* 0x004fc80003f05070 */
[----:B------:R-:W-:Y:S02]  /*0090*/  ISETP.NE.AND.EX P0, PT, R5, RZ, PT, P0 ;  /* 0x000000ff0500720c */ /* 0x000fe40003f05300 */
[----:B-1----:R-:W-:-:S04]  /*00a0*/  ISETP.NE.U32.AND P2, PT, R2, RZ, PT ;  /* 0x000000ff0200720c */ /* 0x002fc80003f45070 */
[----:B------:R-:W-:-:S07]  /*00b0*/  ISETP.NE.AND.EX P2, PT, R3, RZ, PT, P2 ;  /* 0x000000ff0300720c */ /* 0x000fce0003f45320 */
[----:B------:R-:W3:Y:S08]  /*00c0*/  @P0 LDC.64 R2, c[0x0][0x300] ;  /* 0x0000c000ff020b82 */ /* 0x000ef00000000a00 */
[----:B------:R-:W1:Y:S01]  /*00d0*/  @P2 LDC.64 R6, c[0x0][0x308] ;  /* 0x0000c200ff062b82 */ /* 0x000e620000000a00 */
[----:B---3--:R-:W-:-:S05]  /*00e0*/  @P0 IMAD.WIDE R4, R28, 0x4, R2 ;  /* 0x000000041c040825 */ /* 0x008fca00078e0202 */
[----:B------:R2:W3:Y:S01]  /*00f0*/  @P0 LDG.E R9, desc[UR20][R4.64] ;  /* 0x0000001404090981 */ /* 0x0004e2000c1e1900 */
[----:B-1----:R-:W-:-:S05]  /*0100*/  @P2 IMAD.WIDE R2, R28, 0x4, R6 ;  /* 0x000000041c022825 */ /* 0x002fca00078e0206 */
[----:B------:R-:W3:Y:S01]  /*0110*/  @P2 LDG.E R0, desc[UR20][R2.64] ;  /* 0x0000001402002981 */ /* 0x000ee2000c1e1900 */
[----:B------:R-:W1:Y:S01]  /*0120*/  S2R R31, SR_CTAID.X ;  /* 0x00000000001f7919 */ /* 0x000e620000002500 */
[----:B--2---:R-:W2:Y:S08]  /*0130*/  @!P2 LDC.64 R4, c[0x0][0x2c8] ;  /* 0x0000b200ff04ab82 */ /* 0x004eb00000000a00 */
[----:B------:R-:W4:Y:S01]  /*0140*/  @!P2 LDC.64 R2, c[0x0][0x318] ;  /* 0x0000c600ff02ab82 */ /* 0x000f220000000a00 */
[----:B-1----:R-:W-:-:S05]  /*0150*/  IMAD.SHL.U32 R159, R31, 0x80, RZ ;  /* 0x000000801f9f7824 */ /* 0x002fca00078e00ff */
[----:B------:R-:W-:Y:S02]  /*0160*/  ISETP.GE.AND P1, PT, R159, UR17, PT ;  /* 0x000000119f007c0c */ /* 0x000fe4000bf26270 */
[----:B----4-:R-:W-:-:S04]  /*0170*/  @!P2 ISETP.NE.U32.AND P0, PT, R2, RZ, PT ;  /* 0x000000ff0200a20c */ /* 0x010fc80003f05070 */
[----:B------:R-:W-:Y:S01]  /*0180*/  @!P2 ISETP.NE.AND.EX P0, PT, R3, RZ, PT, P0 ;  /* 0x000000ff0300a20c */ /* 0x000fe20003f05300 */
[----:B---3--:R-:W-:-:S03]  /*0190*/  @P2 IMAD.IADD R116, R0, 0x1, -R9 ;  /* 0x0000000100742824 */ /* 0x008fc600078e0a09 */
[----:B--2---:R-:W-:-:S03]  /*01a0*/  @!P2 SEL R0, R5, RZ, P0 ;  /* 0x000000ff0500a207 */ /* 0x004fc60000000000 */
[----:B------:R-:W-:Y:S06]  /*01b0*/  @P1 EXIT ;  /* 0x000000000000194d */ /* 0x000fec0003800000 */
[----:B------:R-:W-:Y:S01]  /*01c0*/  VIADD R2, R159, 0xbf ;  /* 0x000000bf9f027836 */ /* 0x000fe20000000000 */
[----:B------:R-:W-:Y:S01]  /*01d0*/  @!P2 IADD3 R116, R0, R4, -R9 ;  /* 0x000000040074a210 */ /* 0x000fe20007ffe809 */
[----:B------:R-:W-:Y:S01]  /*01e0*/  ULDC UR16, c[0x0][0x398] ;  /* 0x0000e60000107ab9 */ /* 0x000fe20000000800 */
[----:B------:R-:W1:Y:S02]  /*01f0*/  S2R R29, SR_CTAID.Z ;  /* 0x00000000001d7919 */ /* 0x000e640000002700 */
[C---:B------:R-:W-:Y:S01]  /*0200*/  IADD3 R0, R116.reuse, -UR17, R2 ;  /* 0x8000001174007c10 */ /* 0x040fe2000fffe002 */
[----:B------:R-:W-:Y:S01]  /*0210*/  VIADD R2, R116, 0x3f ;  /* 0x0000003f74027836 */ /* 0x000fe20000000000 */
[----:B------:R-:W2:Y:S03]  /*0220*/  S2R R157, SR_TID.X ;  /* 0x00000000009d7919 */ /* 0x000ea60000002100 */
[----:B------:R-:W-:Y:S01]  /*0230*/  VIADD R3, R0, UR16 ;  /* 0x0000001000037c36 */ /* 0x000fe20008000000 */
[----:B------:R-:W-:-:S04]  /*0240*/  SHF.R.S32.HI R0, RZ, 0x1f, R2 ;  /* 0x0000001fff007819 */ /* 0x000fc80000011402 */
[----:B------:R-:W-:Y:S02]  /*0250*/  SHF.R.S32.HI R4, RZ, 0x1f, R3 ;  /* 0x0000001fff047819 */ /* 0x000fe40000011403 */
[----:B------:R-:W-:Y:S02]  /*0260*/  LEA.HI R0, R0, R2, RZ, 0x6 ;  /* 0x0000000200007211 */ /* 0x000fe400078f30ff */
[----:B------:R-:W-:Y:S02]  /*0270*/  LEA.HI R2, R4, R3, RZ, 0x6 ;  /* 0x0000000304027211 */ /* 0x000fe400078f30ff */
[----:B------:R-:W-:Y:S02]  /*0280*/  SHF.R.S32.HI R0, RZ, 0x6, R0 ;  /* 0x00000006ff007819 */ /* 0x000fe40000011400 */
[----:B------:R-:W-:-:S04]  /*0290*/  SHF.R.S32.HI R2, RZ, 0x6, R2 ;  /* 0x00000006ff027819 */ /* 0x000fc80000011402 */
[----:B------:R-:W-:-:S04]  /*02a0*/  VIMNMX R162, R0, R2, PT ;  /* 0x0000000200a27248 */ /* 0x000fc80003fe0100 */
[----:B------:R-:W-:Y:S01]  /*02b0*/  ISETP.GE.AND P0, PT, R162, 0x1, PT ;  /* 0x00000001a200780c */ /* 0x000fe20003f06270 */
[----:B------:R3:W-:-:S12]  /*02c0*/  STL [R1+0xc], R162 ;  /* 0x00000ca201007387 */ /* 0x0007d80000100800 */
[----:B-12---:R-:W-:Y:S05]  /*02d0*/  @!P0 BRA `(.L_x_0) ;  /* 0x0000010000608947 */ /* 0x006fea0003800000 */
[----:B------:R-:W1:Y:S01]  /*02e0*/  LDC R30, c[0x0][0x278] ;  /* 0x00009e00ff1e7b82 */ /* 0x000e620000000800 */
[----:B------:R-:W-:Y:S01]  /*02f0*/  SHF.R.S32.HI R24, RZ, 0x1f, R157 ;  /* 0x0000001fff187819 */ /* 0x000fe2000001149d */
[----:B------:R-:W-:Y:S01]  /*0300*/  ULDC.64 UR10, c[0x0][0x248] ;  /* 0x00009200000a7ab9 */ /* 0x000fe20000000a00 */
[----:B------:R-:W-:Y:S01]  /*0310*/  VIADD R119, R162, 0xffffffff ;  /* 0xffffffffa2777836 */ /* 0x000fe20000000000 */
[----:B------:R-:W-:Y:S01]  /*0320*/  USHF.L.U64.HI UR18, UR10, 0x6, UR11 ;  /* 0x000000060a127899 */ /* 0x000fe2000801020b */
[CC--:B------:R-:W-:Y:S01]  /*0330*/  LEA.HI R22, R24.reuse, R157.reuse, RZ, 0x3 ;  /* 0x0000009d18167211 */ /* 0x0c0fe200078f18ff */
[----:B------:R-:W-:Y:S01]  /*0340*/  USHF.L.U32 UR19, UR10, 0x6, URZ ;  /* 0x000000060a137899 */ /* 0x000fe2000800063f */
[-C--:B------:R-:W-:Y:S01]  /*0350*/  LEA.HI R12, R24, R157.reuse, RZ, 0x4 ;  /* 0x0000009d180c7211 */ /* 0x080fe200078f20ff */
[----:B------:R-:W-:Y:S01]  /*0360*/  ULDC.64 UR12, c[0x0][0x250] ;  /* 0x00009400000c7ab9 */ /* 0x000fe20000000a00 */
[----:B------:R-:W-:Y:S01]  /*0370*/  SHF.R.S32.HI R4, RZ, 0x3, R22 ;  /* 0x00000003ff047819 */ /* 0x000fe20000011416 */
[----:B------:R-:W-:Y:S01]  /*0380*/  IMAD R5, R119, UR18, RZ ;  /* 0x0000001277057c24 */ /* 0x000fe2000f8e02ff */
[----:B------:R-:W-:Y:S01]  /*0390*/  LOP3.LUT R2, R22, 0xfffffff8, RZ, 0xc0, !PT ;  /* 0xfffffff816027812 */ /* 0x000fe200078ec0ff */
[----:B------:R-:W-:Y:S01]  /*03a0*/  USHF.L.U64.HI UR14, UR12, 0x6, UR13 ;  /* 0x000000060c0e7899 */ /* 0x000fe2000801020d */
[----:B------:R-:W-:Y:S01]  /*03b0*/  SHF.R.S32.HI R8, RZ, 0x1f, R119 ;  /* 0x0000001fff087819 */ /* 0x000fe20000011477 */
[----:B------:R-:W-:Y:S01]  /*03c0*/  USHF.L.U32 UR15, UR12, 0x6, URZ ;  /* 0x000000060c0f7899 */ /* 0x000fe2000800063f */
[----:B------:R-:W-:Y:S01]  /*03d0*/  SHF.R.S32.HI R10, RZ, 0x4, R12 ;  /* 0x00000004ff0a7819 */ /* 0x000fe2000001140c */
[----:B------:R-:W-:Y:S01]  /*03e0*/  IMAD.IADD R25, R157, 0x1, -R2 ;  /* 0x000000019d197824 */ /* 0x000fe200078e0a02 */
[----:B------:R-:W-:Y:S01]  /*03f0*/  SHF.R.S32.HI R17, RZ, 0x1f, R28 ;  /* 0x0000001fff117819 */ /* 0x000fe2000001141c */
[----:B------:R-:W-:Y:S01]  /*0400*/  IMAD R21, R8, UR19, R5 ;  /* 0x0000001308157c24 */ /* 0x000fe2000f8e0205 */
[----:B------:R-:W-:Y:S01]  /*0410*/  LEA.HI R5, R24, R157, RZ, 0x6 ;  /* 0x0000009d18057211 */ /* 0x000fe200078f30ff */
[----:B------:R-:W-:Y:S01]  /*0420*/  IMAD.SHL.U32 R2, R25, 0x8, RZ ;  /* 0x0000000819027824 */ /* 0x000fe200078e00ff */
[C---:B------:R-:W-:Y:S01]  /*0430*/  LEA.HI R11, R12.reuse, R10, RZ, 0x1 ;  /* 0x0000000a0c0b7211 */ /* 0x040fe200078f08ff */
[----:B------:R-:W-:Y:S01]  /*0440*/  IMAD R3, R119, UR14, RZ ;  /* 0x0000000e77037c24 */ /* 0x000fe2000f8e02ff */
[----:B------:R-:W-:Y:S01]  /*0450*/  LOP3.LUT R12, R12, 0xfffffff0, RZ, 0xc0, !PT ;  /* 0xfffffff00c0c7812 */ /* 0x000fe200078ec0ff */
[----:B------:R-:W-:Y:S01]  /*0460*/  IMAD.SHL.U32 R5, R5, 0x8, RZ ;  /* 0x0000000805057824 */ /* 0x000fe200078e00ff */
[----:B-1----:R-:W-:Y:S01]  /*0470*/  IABS R0, R30 ;  /* 0x0000001e00007213 */ /* 0x002fe20000000000 */
[----:B------:R-:W-:Y:S01]  /*0480*/  IMAD R23, R8, UR15, R3 ;  /* 0x0000000f08177c24 */ /* 0x000fe2000f8e0203 */
[----:B------:R-:W-:Y:S01]  /*0490*/  LOP3.LUT R3, R11, 0xfffffffe, RZ, 0xc0, !PT ;  /* 0xfffffffe0b037812 */ /* 0x000fe200078ec0ff */
[----:B------:R-:W-:Y:S01]  /*04a0*/  IMAD.IADD R12, R157, 0x1, -R12 ;  /* 0x000000019d0c7824 */ /* 0x000fe200078e0a0c */
[----:B------:R-:W-:Y:S01]  /*04b0*/  IADD3 R8, P0, R4, R9, RZ ;  /* 0x0000000904087210 */ /* 0x000fe20007f1e0ff */
[----:B------:R-:W-:Y:S01]  /*04c0*/  IMAD.MOV.U32 R27, RZ, RZ, R0 ;  /* 0x000000ffff1b7224 */ /* 0x000fe200078e0000 */
[----:B------:R-:W-:Y:S01]  /*04d0*/  ULDC.64 UR4, c[0x0][0x228] ;  /* 0x00008a0000047ab9 */ /* 0x000fe20000000a00 */
[----:B------:R-:W-:Y:S01]  /*04e0*/  IMAD.IADD R20, R10, 0x1, -R3 ;  /* 0x000000010a147824 */ /* 0x000fe200078e0a03 */
[----:B------:R-:W-:Y:S01]  /*04f0*/  SHF.R.S32.HI R3, RZ, 0x1f, R2 ;  /* 0x0000001fff037819 */ /* 0x000fe20000011402 */
[----:B------:R-:W1:Y:S01]  /*0500*/  I2F.RP R0, R27 ;  /* 0x0000001b00007306 */ /* 0x000e620000209400 */
[----:B------:R-:W-:Y:S01]  /*0510*/  IMAD R15, R17, UR4, RZ ;  /* 0x00000004110f7c24 */ /* 0x000fe2000f8e02ff */
[----:B------:R-:W-:Y:S01]  /*0520*/  SHF.R.S32.HI R10, RZ, 0x1f, R12 ;  /* 0x0000001fff0a7819 */ /* 0x000fe2000001140c */
[----:B------:R-:W-:Y:S01]  /*0530*/  ULDC.64 UR8, c[0x0][0x258] ;  /* 0x0000960000087ab9 */ /* 0x000fe20000000a00 */
[----:B------:R-:W-:Y:S01]  /*0540*/  IABS R18, R29 ;  /* 0x0000001d00127213 */ /* 0x000fe20000000000 */
[----:B------:R-:W-:Y:S01]  /*0550*/  IMAD R15, R28, UR5, R15 ;  /* 0x000000051c0f7c24 */ /* 0x000fe2000f8e020f */
[----:B------:R-:W-:Y:S01]  /*0560*/  LEA.HI R19, R10, R12, RZ, 0x3 ;  /* 0x0000000c0a137211 */ /* 0x000fe200078f18ff */
[----:B------:R-:W-:Y:S01]  /*0570*/  IMAD.WIDE.U32 R10, R8, UR10, R2 ;  /* 0x0000000a080a7c25 */ /* 0x000fe2000f8e0002 */
[----:B------:R-:W-:Y:S01]  /*0580*/  ULDC.64 UR6, c[0x0][0x230] ;  /* 0x00008c0000067ab9 */ /* 0x000fe20000000a00 */
[----:B------:R-:W-:Y:S01]  /*0590*/  ISETP.NE.AND P2, PT, R30, RZ, PT ;  /* 0x000000ff1e00720c */ /* 0x000fe20003f45270 */
[----:B------:R-:W-:Y:S01]  /*05a0*/  USHF.L.U32 UR23, UR10, 0x5, URZ ;  /* 0x000000050a177899 */ /* 0x000fe2000800063f */
[----:B------:R-:W-:Y:S01]  /*05b0*/  LEA.HI R158, R24, R157, RZ, 0x5 ;  /* 0x0000009d189e7211 */ /* 0x000fe200078f28ff */
[----:B------:R-:W-:Y:S01]  /*05c0*/  USHF.L.U32 UR24, UR12, 0x5, URZ ;  /* 0x000000050c187899 */ /* 0x000fe2000800063f */
[----:B------:R-:W-:Y:S01]  /*05d0*/  IMAD.MOV.U32 R163, RZ, RZ, R119 ;  /* 0x000000ffffa37224 */ /* 0x000fe200078e0077 */
[----:B-1----:R-:W1:Y:S01]  /*05e0*/  MUFU.RCP R0, R0 ;  /* 0x0000000000007308 */ /* 0x002e620000001000 */
[----:B------:R-:W-:Y:S01]  /*05f0*/  SHF.R.S32.HI R156, RZ, 0x5, R158 ;  /* 0x00000005ff9c7819 */ /* 0x000fe2000001149e */
[----:B-1----:R-:W-:-:S02]  /*0600*/  VIADD R6, R0, 0xffffffe ;  /* 0x0ffffffe00067836 */ /* 0x002fc40000000000 */
[----:B------:R-:W-:-:S04]  /*0610*/  IMAD.SHL.U32 R0, R4, 0x40, RZ ;  /* 0x0000004004007824 */ /* 0x000fc800078e00ff */
[----:B------:R1:W2:Y:S01]  /*0620*/  F2I.FTZ.U32.TRUNC.NTZ R7, R6 ;  /* 0x0000000600077305 */ /* 0x0002a2000021f000 */
[----:B------:R-:W-:-:S04]  /*0630*/  LOP3.LUT R0, R0, 0x1c0, RZ, 0xc0, !PT ;  /* 0x000001c000007812 */ /* 0x000fc800078ec0ff */
[----:B-1----:R-:W-:Y:S02]  /*0640*/  SHF.R.U32.HI R6, RZ, 0x3, R0 ;  /* 0x00000003ff067819 */ /* 0x002fe40000011600 */
[----:B------:R-:W-:-:S04]  /*0650*/  LOP3.LUT R0, R0, 0x38, R2, 0xf8, !PT ;  /* 0x0000003800007812 */ /* 0x000fc800078ef802 */
[----:B------:R-:W-:Y:S01]  /*0660*/  LOP3.LUT R6, R0, R6, RZ, 0x3c, !PT ;  /* 0x0000000600067212 */ /* 0x000fe200078e3cff */
[----:B--2---:R-:W-:-:S03]  /*0670*/  IMAD.MOV R0, RZ, RZ, -R7 ;  /* 0x000000ffff007224 */ /* 0x004fc600078e0a07 */
[----:B------:R-:W-:Y:S01]  /*0680*/  LOP3.LUT R247, R6, 0x7ffffe00, R5, 0xf8, !PT ;  /* 0x7ffffe0006f77812 */ /* 0x000fe200078ef805 */
[----:B------:R-:W-:Y:S01]  /*0690*/  IMAD R0, R0, R27, RZ ;  /* 0x0000001b00007224 */ /* 0x000fe200078e02ff */
[----:B------:R-:W-:Y:S01]  /*06a0*/  SHF.R.S32.HI R5, RZ, 0x1f, R4 ;  /* 0x0000001fff057819 */ /* 0x000fe20000011404 */
[----:B------:R-:W-:-:S04]  /*06b0*/  IMAD.MOV.U32 R6, RZ, RZ, RZ ;  /* 0x000000ffff067224 */ /* 0x000fc800078e00ff */
[----:B------:R-:W-:Y:S01]  /*06c0*/  IMAD.HI.U32 R16, R7, R0, R6 ;  /* 0x0000000007107227 */ /* 0x000fe200078e0006 */
[----:B------:R-:W-:-:S03]  /*06d0*/  LEA.HI.X.SX32 R0, R9, R5, 0x1, P0 ;  /* 0x0000000509007211 */ /* 0x000fc600000f0eff */
[----:B------:R-:W-:Y:S01]  /*06e0*/  IMAD.WIDE.U32 R6, R28, UR4, R2 ;  /* 0x000000041c067c25 */ /* 0x000fe2000f8e0002 */
[----:B------:R-:W-:-:S03]  /*06f0*/  ULDC.64 UR4, c[0x0][0x238] ;  /* 0x00008e0000047ab9 */ /* 0x000fc60000000a00 */
[C---:B------:R-:W-:Y:S02]  /*0700*/  IMAD R9, R0.reuse, UR10, RZ ;  /* 0x0000000a00097c24 */ /* 0x040fe4000f8e02ff */
[----:B------:R-:W-:Y:S02]  /*0710*/  IMAD R0, R0, UR12, RZ ;  /* 0x0000000c00007c24 */ /* 0x000fe4000f8e02ff */
[C---:B------:R-:W-:Y:S02]  /*0720*/  IMAD R13, R8.reuse, UR11, R9 ;  /* 0x0000000b080d7c24 */ /* 0x040fe4000f8e0209 */
[C---:B------:R-:W-:Y:S01]  /*0730*/  IMAD R14, R8.reuse, UR13, R0 ;  /* 0x0000000d080e7c24 */ /* 0x040fe2000f8e0200 */
[----:B------:R-:W-:Y:S01]  /*0740*/  LOP3.LUT R0, R19, 0xfffffff8, RZ, 0xc0, !PT ;  /* 0xfffffff813007812 */ /* 0x000fe200078ec0ff */
[----:B------:R-:W-:Y:S01]  /*0750*/  IMAD.WIDE.U32 R8, R8, UR12, R2 ;  /* 0x0000000c08087c25 */ /* 0x000fe2000f8e0002 */
[----:B------:R-:W-:-:S03]  /*0760*/  USHF.L.U64.HI UR12, UR12, 0x5, UR13 ;  /* 0x000000050c0c7899 */ /* 0x000fc6000801020d */
[----:B------:R-:W-:Y:S02]  /*0770*/  IMAD.IADD R7, R7, 0x1, R15 ;  /* 0x0000000107077824 */ /* 0x000fe400078e020f */
[----:B------:R-:W-:Y:S01]  /*0780*/  IMAD.HI.U32 R15, R16, R18, RZ ;  /* 0x00000012100f7227 */ /* 0x000fe200078e00ff */
[----:B------:R-:W-:-:S03]  /*0790*/  SHF.R.S32.HI R16, RZ, 0x1f, R29 ;  /* 0x0000001fff107819 */ /* 0x000fc6000001141d */
[----:B------:R-:W-:Y:S02]  /*07a0*/  IMAD.IADD R9, R9, 0x1, R14 ;  /* 0x0000000109097824 */ /* 0x000fe400078e020e */
[----:B------:R-:W-:Y:S02]  /*07b0*/  IMAD.MOV R14, RZ, RZ, -R15 ;  /* 0x000000ffff0e7224 */ /* 0x000fe400078e0a0f */
[----:B------:R-:W-:Y:S02]  /*07c0*/  IMAD.IADD R26, R12, 0x1, -R0 ;  /* 0x000000010c1a7824 */ /* 0x000fe400078e0a00 */
[----:B------:R-:W-:Y:S02]  /*07d0*/  IMAD R14, R27, R14, R18 ;  /* 0x0000000e1b0e7224 */ /* 0x000fe400078e0212 */
[----:B------:R-:W-:Y:S02]  /*07e0*/  IMAD.SHL.U32 R0, R25, 0x40, RZ ;  /* 0x0000004019007824 */ /* 0x000fe400078e00ff */
[----:B------:R-:W-:Y:S01]  /*07f0*/  IMAD.IADD R3, R11, 0x1, R13 ;  /* 0x000000010b037824 */ /* 0x000fe200078e020d */
[----:B------:R-:W-:Y:S01]  /*0800*/  ISETP.GT.U32.AND P0, PT, R27, R14, PT ;  /* 0x0000000e1b00720c */ /* 0x000fe20003f04070 */
[----:B------:R-:W-:Y:S01]  /*0810*/  IMAD.MOV.U32 R2, RZ, RZ, R10 ;  /* 0x000000ffff027224 */ /* 0x000fe200078e000a */
[----:B------:R-:W-:Y:S01]  /*0820*/  LOP3.LUT R0, R0, 0x1c0, RZ, 0xc0, !PT ;  /* 0x000001c000007812 */ /* 0x000fe200078ec0ff */
[----:B------:R-:W-:-:S02]  /*0830*/  IMAD R16, R16, UR8, RZ ;  /* 0x0000000810107c24 */ /* 0x000fc4000f8e02ff */
[----:B------:R-:W-:Y:S02]  /*0840*/  IMAD R18, R17, UR6, RZ ;  /* 0x0000000611127c24 */ /* 0x000fe4000f8e02ff */
[----:B------:R-:W-:Y:S01]  /*0850*/  IMAD.WIDE.U32 R12, R28, UR6, R2 ;  /* 0x000000061c0c7c25 */ /* 0x000fe2000f8e0002 */
[----:B------:R-:W-:Y:S02]  /*0860*/  LOP3.LUT R2, R0, 0x8, R22, 0xf8, !PT ;  /* 0x0000000800027812 */ /* 0x000fe400078ef816 */
[----:B------:R-:W-:Y:S01]  /*0870*/  SHF.R.U32.HI R0, RZ, 0x3, R0 ;  /* 0x00000003ff007819 */ /* 0x000fe20000011600 */
[C---:B------:R-:W-:Y:S01]  /*0880*/  IMAD R16, R29.reuse, UR9, R16 ;  /* 0x000000091d107c24 */ /* 0x040fe2000f8e0210 */
[----:B------:R-:W-:Y:S01]  /*0890*/  UMOV UR9, 0x400 ;  /* 0x0000040000097882 */ /* 0x000fe20000000000 */
[----:B------:R-:W-:Y:S01]  /*08a0*/  IMAD.WIDE.U32 R10, R29, UR8, R6 ;  /* 0x000000081d0a7c25 */ /* 0x000fe2000f8e0006 */
[----:B------:R-:W1:Y:S03]  /*08b0*/  S2UR UR8, SR_CgaCtaId ;  /* 0x00000000000879c3 */ /* 0x000e660000008800 */
[----:B------:R-:W-:-:S04]  /*08c0*/  IMAD.WIDE R4, R31, 0x80, R4 ;  /* 0x000000801f047825 */ /* 0x000fc800078e0204 */
[----:B------:R-:W-:Y:S01]  /*08d0*/  IMAD R18, R28, UR7, R18 ;  /* 0x000000071c127c24 */ /* 0x000fe2000f8e0212 */
[----:B------:R-:W-:Y:S01]  /*08e0*/  ULDC.64 UR6, c[0x0][0x240] ;  /* 0x0000900000067ab9 */ /* 0x000fe20000000a00 */
[----:B------:R-:W-:Y:S01]  /*08f0*/  IMAD.IADD R3, R11, 0x1, R16 ;  /* 0x000000010b037824 */ /* 0x000fe200078e0210 */
[----:B------:R-:W-:Y:S01]  /*0900*/  LOP3.LUT R16, R2, R0, RZ, 0x3c, !PT ;  /* 0x0000000002107212 */ /* 0x000fe200078e3cff */
[----:B------:R-:W-:Y:S01]  /*0910*/  IMAD R0, R5, UR6, RZ ;  /* 0x0000000605007c24 */ /* 0x000fe2000f8e02ff */
[----:B------:R-:W-:Y:S01]  /*0920*/  USHF.L.U64.HI UR22, UR6, 0x5, UR7 ;  /* 0x0000000506167899 */ /* 0x000fe20008010207 */
[----:B------:R-:W-:Y:S02]  /*0930*/  IMAD.MOV.U32 R2, RZ, RZ, R10 ;  /* 0x000000ffff027224 */ /* 0x000fe400078e000a */
[----:B------:R-:W-:Y:S02]  /*0940*/  @!P0 IMAD.IADD R14, R14, 0x1, -R27 ;  /* 0x000000010e0e8824 */ /* 0x000fe400078e0a1b */
[----:B------:R-:W-:-:S02]  /*0950*/  IMAD R17, R17, UR4, RZ ;  /* 0x0000000411117c24 */ /* 0x000fc4000f8e02ff */
[----:B------:R-:W-:Y:S01]  /*0960*/  IMAD.WIDE.U32 R6, R28, UR4, R8 ;  /* 0x000000041c067c25 */ /* 0x000fe2000f8e0008 */
[----:B------:R-:W-:-:S03]  /*0970*/  ISETP.GE.U32.AND P3, PT, R14, R27, PT ;  /* 0x0000001b0e00720c */ /* 0x000fc60003f66070 */
[C---:B------:R-:W-:Y:S02]  /*0980*/  IMAD R0, R4.reuse, UR7, R0 ;  /* 0x0000000704007c24 */ /* 0x040fe4000f8e0200 */
[----:B------:R-:W-:-:S04]  /*0990*/  IMAD.WIDE.U32 R2, R4, UR6, R2 ;  /* 0x0000000604027c25 */ /* 0x000fc8000f8e0002 */
[----:B------:R-:W-:Y:S01]  /*09a0*/  IMAD R17, R28, UR5, R17 ;  /* 0x000000051c117c24 */ /* 0x000fe2000f8e0211 */
[----:B------:R-:W-:Y:S01]  /*09b0*/  ULDC.64 UR4, c[0x0][0x210] ;  /* 0x0000840000047ab9 */ /* 0x000fe20000000a00 */
[----:B------:R-:W-:Y:S01]  /*09c0*/  IMAD.MOV.U32 R10, RZ, RZ, R6 ;  /* 0x000000ffff0a7224 */ /* 0x000fe200078e0006 */
[C---:B------:R-:W-:Y:S01]  /*09d0*/  LEA R6, P1, R2.reuse, UR4, 0x1 ;  /* 0x0000000402067c11 */ /* 0x040fe2000f8208ff */
[----:B------:R-:W-:Y:S01]  /*09e0*/  IMAD.IADD R0, R3, 0x1, R0 ;  /* 0x0000000103007824 */ /* 0x000fe200078e0200 */
[----:B------:R-:W-:Y:S01]  /*09f0*/  LOP3.LUT R3, R29, R30, RZ, 0x3c, !PT ;  /* 0x0000001e1d037212 */ /* 0x000fe200078e3cff */
[----:B------:R-:W-:Y:S01]  /*0a00*/  USHF.L.U32 UR4, UR6, 0x5, URZ ;  /* 0x0000000506047899 */ /* 0x000fe2000800063f */
[----:B------:R-:W-:Y:S02]  /*0a10*/  IMAD.IADD R11, R7, 0x1, R17 ;  /* 0x00000001070b7824 */ /* 0x000fe400078e0211 */
[----:B------:R-:W-:Y:S01]  /*0a20*/  LEA.HI.X R7, R2, UR5, R0, 0x1, P1 ;  /* 0x0000000502077c11 */ /* 0x000fe200088f0c00 */
[----:B------:R-:W-:Y:S01]  /*0a30*/  @!P0 VIADD R15, R15, 0x1 ;  /* 0x000000010f0f8836 */ /* 0x000fe20000000000 */
[----:B------:R-:W-:Y:S01]  /*0a40*/  ISETP.GE.AND P1, PT, R3, RZ, PT ;  /* 0x000000ff0300720c */ /* 0x000fe20003f26270 */
[----:B-1----:R-:W-:Y:S01]  /*0a50*/  ULEA UR5, UR8, UR9, 0x18 ;  /* 0x0000000908057291 */ /* 0x002fe2000f8ec03f */
[----:B------:R-:W-:Y:S01]  /*0a60*/  IADD3 R4, P0, R6, UR4, RZ ;  /* 0x0000000406047c10 */ /* 0x000fe2000ff1e0ff */
[----:B------:R-:W-:Y:S01]  /*0a70*/  @P3 VIADD R15, R15, 0x1 ;  /* 0x000000010f0f3836 */ /* 0x000fe20000000000 */
[----:B------:R-:W-:Y:S01]  /*0a80*/  ULDC.64 UR6, c[0x0][0x260] ;  /* 0x0000980000067ab9 */ /* 0x000fe20000000a00 */
[----:B------:R-:W-:Y:S01]  /*0a90*/  IMAD.IADD R13, R13, 0x1, R18 ;  /* 0x000000010d0d7824 */ /* 0x000fe200078e0212 */
[----:B------:R-:W-:Y:S01]  /*0aa0*/  IADD3.X R5, R7, UR22, RZ, P0, !PT ;  /* 0x0000001607057c10 */ /* 0x000fe200087fe4ff */
[----:B------:R-:W-:Y:S01]  /*0ab0*/  IMAD.MOV.U32 R0, RZ, RZ, R15 ;  /* 0x000000ffff007224 */ /* 0x000fe200078e000f */
[----:B------:R-:W-:Y:S01]  /*0ac0*/  IADD3 R2, P0, R4, UR4, RZ ;  /* 0x0000000404027c10 */ /* 0x000fe2000ff1e0ff */
[----:B------:R-:W-:Y:S01]  /*0ad0*/  ULDC.64 UR8, c[0x0][0x218] ;  /* 0x0000860000087ab9 */ /* 0x000fe20000000a00 */
[----:B------:R-:W-:-:S02]  /*0ae0*/  LEA R247, R247, UR5, 0x1 ;  /* 0x00000005f7f77c11 */ /* 0x000fc4000f8e08ff */
[----:B------:R-:W-:Y:S01]  /*0af0*/  IADD3.X R3, R5, UR22, RZ, P0, !PT ;  /* 0x0000001605037c10 */ /* 0x000fe200087fe4ff */
[----:B------:R-:W-:Y:S01]  /*0b00*/  @!P1 IMAD.MOV R0, RZ, RZ, -R0 ;  /* 0x000000ffff009224 */ /* 0x000fe200078e0a00 */
[----:B------:R-:W-:Y:S01]  /*0b10*/  IADD3 R8, P0, R2, UR4, RZ ;  /* 0x0000000402087c10 */ /* 0x000fe2000ff1e0ff */
[----:B------:R-:W-:Y:S01]  /*0b20*/  @!PT LDS RZ, [RZ] ;  /* 0x00000000fffff984 */ /* 0x000fe20000000800 */
[----:B------:R-:W-:Y:S01]  /*0b30*/  @!PT LDS RZ, [RZ] ;  /* 0x00000000fffff984 */ /* 0x000fe20000000800 */
[----:B------:R-:W-:Y:S01]  /*0b40*/  @!PT LDS RZ, [RZ] ;  /* 0x00000000fffff984 */ /* 0x000fe20000000800 */
[----:B------:R-:W-:Y:S01]  /*0b50*/  LDGSTS.E.BYPASS.LTC128B.128 [R247], desc[UR20][R6.64] ;  /* 0x0000000006f77fae */ /* 0x000fe2000b901d54 */
[----:B------:R-:W-:Y:S02]  /*0b60*/  @!P2 LOP3.LUT R0, RZ, R30, RZ, 0x33, !PT ;  /* 0x0000001eff00a212 */ /* 0x000fe400078e33ff */
[----:B------:R-:W-:Y:S01]  /*0b70*/  IADD3.X R9, R3, UR22, RZ, P0, !PT ;  /* 0x0000001603097c10 */ /* 0x000fe200087fe4ff */
[----:B------:R1:W-:Y:S01]  /*0b80*/  LDGSTS.E.BYPASS.LTC128B.128 [R247+0x4000], desc[UR20][R6.64+0x80] ;  /* 0x0400008006f77fae */ /* 0x0003e2000b901d54 */
[----:B------:R-:W-:Y:S01]  /*0b90*/  SHF.R.S32.HI R14, RZ, 0x1f, R0 ;  /* 0x0000001fff0e7819 */ /* 0x000fe20000011400 */
[----:B------:R-:W-:Y:S02]  /*0ba0*/  IMAD.WIDE.U32 R32, R0, UR6, R12 ;  /* 0x0000000600207c25 */ /* 0x000fe4000f8e000c */
[----:B------:R-:W-:Y:S02]  /*0bb0*/  LDGSTS.E.BYPASS.LTC128B.128 [R247+0x800], desc[UR20][R4.64] ;  /* 0x0080000004f77fae */ /* 0x000fe4000b901d54 */
[----:B------:R-:W-:-:S02]  /*0bc0*/  IMAD.MOV.U32 R160, RZ, RZ, R32 ;  /* 0x000000ffffa07224 */ /* 0x000fc400078e0020 */
[----:B------:R2:W-:Y:S04]  /*0bd0*/  LDGSTS.E.BYPASS.LTC128B.128 [R247+0x4800], desc[UR20][R4.64+0x80] ;  /* 0x0480008004f77fae */ /* 0x0005e8000b901d54 */
[----:B------:R-:W-:Y:S04]  /*0be0*/  LDGSTS.E.BYPASS.LTC128B.128 [R247+0x1000], desc[UR20][R2.64] ;  /* 0x0100000002f77fae */ /* 0x000fe8000b901d54 */
[----:B------:R4:W-:Y:S04]  /*0bf0*/  LDGSTS.E.BYPASS.LTC128B.128 [R247+0x5000], desc[UR20][R2.64+0x80] ;  /* 0x0500008002f77fae */ /* 0x0009e8000b901d54 */
[----:B------:R-:W-:Y:S04]  /*0c00*/  LDGSTS.E.BYPASS.LTC128B.128 [R247+0x1800], desc[UR20][R8.64] ;  /* 0x0180000008f77fae */ /* 0x000fe8000b901d54 */
[----:B------:R5:W-:Y:S01]  /*0c10*/  LDGSTS.E.BYPASS.LTC128B.128 [R247+0x5800], desc[UR20][R8.64+0x80] ;  /* 0x0580008008f77fae */ /* 0x000be2000b901d54 */
[----:B-1----:R-:W-:-:S03]  /*0c20*/  IADD3 R6, P0, R8, UR4, RZ ;  /* 0x0000000408067c10 */ /* 0x002fc6000ff1e0ff */
[----:B------:R-:W-:Y:S01]  /*0c30*/  STL.64 [R1+0x28], R32 ;  /* 0x0000282001007387 */ /* 0x000fe20000100a00 */
[----:B------:R-:W-:Y:S02]  /*0c40*/  IADD3.X R7, R9, UR22, RZ, P0, !PT ;  /* 0x0000001609077c10 */ /* 0x000fe400087fe4ff */
[----:B--2---:R-:W-:-:S03]  /*0c50*/  IADD3 R4, P0, R6, UR4, RZ ;  /* 0x0000000406047c10 */ /* 0x004fc6000ff1e0ff */
[----:B------:R-:W-:Y:S01]  /*0c60*/  LDGSTS.E.BYPASS.LTC128B.128 [R247+0x2000], desc[UR20][R6.64] ;  /* 0x0200000006f77fae */ /* 0x000fe2000b901d54 */
[----:B------:R-:W-:-:S03]  /*0c70*/  IADD3.X R5, R7, UR22, RZ, P0, !PT ;  /* 0x0000001607057c10 */ /* 0x000fc600087fe4ff */
[----:B------:R1:W-:Y:S01]  /*0c80*/  LDGSTS.E.BYPASS.LTC128B.128 [R247+0x6000], desc[UR20][R6.64+0x80] ;  /* 0x0600008006f77fae */ /* 0x0003e2000b901d54 */
[----:B----4-:R-:W-:-:S03]  /*0c90*/  IMAD R2, R14, UR6, RZ ;  /* 0x000000060e027c24 */ /* 0x010fc6000f8e02ff */
[----:B------:R-:W-:Y:S04]  /*0ca0*/  LDGSTS.E.BYPASS.LTC128B.128 [R247+0x2800], desc[UR20][R4.64] ;  /* 0x0280000004f77fae */ /* 0x000fe8000b901d54 */
[----:B------:R2:W-:Y:S01]  /*0cb0*/  LDGSTS.E.BYPASS.LTC128B.128 [R247+0x6800], desc[UR20][R4.64+0x80] ;  /* 0x0680008004f77fae */ /* 0x0005e2000b901d54 */
[----:B-----5:R-:W-:Y:S01]  /*0cc0*/  IMAD R8, R0, UR7, R2 ;  /* 0x0000000700087c24 */ /* 0x020fe2000f8e0202 */
[----:B------:R-:W-:Y:S01]  /*0cd0*/  IADD3 R2, P0, R4, UR4, RZ ;  /* 0x0000000404027c10 */ /* 0x000fe2000ff1e0ff */
[----:B------:R-:W-:Y:S02]  /*0ce0*/  ULDC.64 UR6, c[0x0][0x268] ;  /* 0x00009a0000067ab9 */ /* 0x000fe40000000a00 */
[----:B------:R-:W-:Y:S01]  /*0cf0*/  IMAD.IADD R161, R33, 0x1, R8 ;  /* 0x0000000121a17824 */ /* 0x000fe200078e0208 */
[----:B------:R-:W-:Y:S01]  /*0d00*/  IADD3.X R3, R5, UR22, RZ, P0, !PT ;  /* 0x0000001605037c10 */ /* 0x000fe200087fe4ff */
[----:B------:R-:W-:-:S03]  /*0d10*/  IMAD.WIDE.U32 R10, R0, UR6, R10 ;  /* 0x00000006000a7c25 */ /* 0x000fc6000f8e000a */
[----:B------:R-:W-:Y:S01]  /*0d20*/  STL.64 [R1+0x20], R160 ;  /* 0x000020a001007387 */ /* 0x000fe20000100a00 */
[----:B------:R-:W-:-:S03]  /*0d30*/  IMAD.MOV.U32 R8, RZ, RZ, R10 ;  /* 0x000000ffff087224 */ /* 0x000fc600078e000a */
[----:B------:R-:W-:Y:S01]  /*0d40*/  LDGSTS.E.BYPASS.LTC128B.128 [R247+0x3000], desc[UR20][R2.64] ;  /* 0x0300000002f77fae */ /* 0x000fe2000b901d54 */
[----:B-1----:R-:W-:-:S03]  /*0d50*/  IMAD.WIDE.U32 R6, R119, UR19, R160 ;  /* 0x0000001377067c25 */ /* 0x002fc6000f8e00a0 */
[----:B------:R1:W-:Y:S04]  /*0d60*/  LDGSTS.E.BYPASS.LTC128B.128 [R247+0x7000], desc[UR20][R2.64+0x80] ;  /* 0x0700008002f77fae */ /* 0x0003e8000b901d54 */
[----:B------:R-:W-:Y:S01]  /*0d70*/  STL.64 [R1+0x40], R10 ;  /* 0x0000400a01007387 */ /* 0x000fe20000100a00 */
[----:B--2---:R-:W-:Y:S01]  /*0d80*/  IMAD.IADD R5, R7, 0x1, R21 ;  /* 0x0000000107057824 */ /* 0x004fe200078e0215 */
[----:B------:R-:W-:Y:S01]  /*0d90*/  LEA R4, P0, R6, UR8, 0x1 ;  /* 0x0000000806047c11 */ /* 0x000fe2000f8008ff */
[----:B------:R-:W-:-:S03]  /*0da0*/  IMAD R7, R14, UR6, RZ ;  /* 0x000000060e077c24 */ /* 0x000fc6000f8e02ff */
[----:B------:R-:W-:Y:S01]  /*0db0*/  LEA.HI.X R5, R6, UR9, R5, 0x1, P0 ;  /* 0x0000000906057c11 */ /* 0x000fe200080f0c05 */
[----:B------:R-:W-:Y:S01]  /*0dc0*/  IMAD R0, R0, UR7, R7 ;  /* 0x0000000700007c24 */ /* 0x000fe2000f8e0207 */
[----:B------:R-:W-:Y:S01]  /*0dd0*/  IADD3 R6, P0, R4, UR23, RZ ;  /* 0x0000001704067c10 */ /* 0x000fe2000ff1e0ff */
[----:B------:R-:W-:Y:S02]  /*0de0*/  ULDC.64 UR6, c[0x0][0x220] ;  /* 0x0000880000067ab9 */ /* 0x000fe40000000a00 */
[----:B------:R-:W-:Y:S02]  /*0df0*/  IMAD.IADD R9, R11, 0x1, R0 ;  /* 0x000000010b097824 */ /* 0x000fe400078e0200 */
[----:B------:R-:W-:-:S03]  /*0e00*/  IMAD.SHL.U32 R0, R26, 0x40, RZ ;  /* 0x000000401a007824 */ /* 0x000fc600078e00ff */
[----:B------:R-:W-:Y:S04]  /*0e10*/  STL.64 [R1+0x38], R8 ;  /* 0x0000380801007387 */ /* 0x000fe80000100a00 */
[----:B------:R-:W-:Y:S01]  /*0e20*/  STL [R1+0x30], R163 ;  /* 0x000030a301007387 */ /* 0x000fe20000100800 */
[----:B-1----:R-:W-:Y:S01]  /*0e30*/  IADD3 R2, P1, R2, UR4, RZ ;  /* 0x0000000402027c10 */ /* 0x002fe2000ff3e0ff */
[----:B------:R-:W-:-:S03]  /*0e40*/  UIADD3 UR4, UR5, 0x8000, URZ ;  /* 0x0000800005047890 */ /* 0x000fc6000fffe03f */
[----:B------:R-:W-:Y:S01]  /*0e50*/  IADD3.X R3, R3, UR22, RZ, P1, !PT ;  /* 0x0000001603037c10 */ /* 0x000fe20008ffe4ff */
[----:B------:R-:W-:Y:S01]  /*0e60*/  USHF.L.U64.HI UR22, UR10, 0x5, UR11 ;  /* 0x000000050a167899 */ /* 0x000fe2000801020b */
[----:B------:R-:W-:-:S03]  /*0e70*/  LOP3.LUT P1, RZ, R26, 0x2, RZ, 0xc0, !PT ;  /* 0x000000021aff7812 */ /* 0x000fc6000782c0ff */
[----:B------:R-:W-:Y:S02]  /*0e80*/  LDGSTS.E.BYPASS.LTC128B.128 [R247+0x3800], desc[UR20][R2.64] ;  /* 0x0380000002f77fae */ /* 0x000fe4000b901d54 */
[----:B------:R-:W-:Y:S02]  /*0e90*/  IADD3.X R7, R5, UR22, RZ, P0, !PT ;  /* 0x0000001605077c10 */ /* 0x000fe400087fe4ff */
[----:B------:R1:W-:Y:S04]  /*0ea0*/  LDGSTS.E.BYPASS.LTC128B.128 [R247+0x7800], desc[UR20][R2.64+0x80] ;  /* 0x0780008002f77fae */ /* 0x0003e8000b901d54 */
[----:B------:R-:W-:Y:S04]  /*0eb0*/  LDGSTS.E.BYPASS.LTC128B.128 [R247+0x8000], desc[UR20][R4.64] ;  /* 0x0800000004f77fae */ /* 0x000fe8000b901d54 */
[----:B------:R2:W-:Y:S04]  /*0ec0*/  LDGSTS.E.BYPASS.LTC128B.128 [R247+0xa000], desc[UR20][R4.64+0x80] ;  /* 0x0a00008004f77fae */ /* 0x0005e8000b901d54 */
[----:B------:R-:W-:Y:S04]  /*0ed0*/  LDGSTS.E.BYPASS.LTC128B.128 [R247+0x8800], desc[UR20][R6.64] ;  /* 0x0880000006f77fae */ /* 0x000fe8000b901d54 */
[----:B------:R4:W-:Y:S01]  /*0ee0*/  LDGSTS.E.BYPASS.LTC128B.128 [R247+0xa800], desc[UR20][R6.64+0x80] ;  /* 0x0a80008006f77fae */ /* 0x0009e2000b901d54 */
[----:B-1----:R-:W-:-:S04]  /*0ef0*/  IADD3 R2, P0, R6, UR23, RZ ;  /* 0x0000001706027c10 */ /* 0x002fc8000ff1e0ff */
[----:B------:R-:W-:Y:S02]  /*0f00*/  IADD3.X R3, R7, UR22, RZ, P0, !PT ;  /* 0x0000001607037c10 */ /* 0x000fe400087fe4ff */
[----:B--2---:R-:W-:-:S03]  /*0f10*/  IADD3 R4, P0, R2, UR23, RZ ;  /* 0x0000001702047c10 */ /* 0x004fc6000ff1e0ff */
[----:B------:R-:W-:Y:S01]  /*0f20*/  LDGSTS.E.BYPASS.LTC128B.128 [R247+0x9000], desc[UR20][R2.64] ;  /* 0x0900000002f77fae */ /* 0x000fe2000b901d54 */
[----:B------:R-:W-:-:S03]  /*0f30*/  IADD3.X R5, R3, UR22, RZ, P0, !PT ;  /* 0x0000001603057c10 */ /* 0x000fc600087fe4ff */
[----:B------:R1:W-:Y:S01]  /*0f40*/  LDGSTS.E.BYPASS.LTC128B.128 [R247+0xb000], desc[UR20][R2.64+0x80] ;  /* 0x0b00008002f77fae */ /* 0x0003e2000b901d54 */
[----:B----4-:R-:W-:-:S03]  /*0f50*/  IMAD.SHL.U32 R6, R20, 0x8, RZ ;  /* 0x0000000814067824 */ /* 0x010fc600078e00ff */
[----:B------:R-:W-:Y:S04]  /*0f60*/  LDGSTS.E.BYPASS.LTC128B.128 [R247+0x9800], desc[UR20][R4.64] ;  /* 0x0980000004f77fae */ /* 0x000fe8000b901d54 */
[----:B------:R2:W-:Y:S04]  /*0f70*/  LDGSTS.E.BYPASS.LTC128B.128 [R247+0xb800], desc[UR20][R4.64+0x80] ;  /* 0x0b80008004f77fae */ /* 0x0005e8000b901d54 */
[----:B------:R-:W0:Y:S01]  /*0f80*/  LDGDEPBAR ;  /* 0x00000000000079af */ /* 0x000e220000000000 */
[----:B-1----:R-:W-:-:S04]  /*0f90*/  IMAD.WIDE.U32 R2, R119, UR15, R8 ;  /* 0x0000000f77027c25 */ /* 0x002fc8000f8e0008 */
[----:B--2---:R-:W-:Y:S01]  /*0fa0*/  IMAD.IADD R5, R3, 0x1, R23 ;  /* 0x0000000103057824 */ /* 0x004fe200078e0217 */
[----:B------:R-:W-:-:S04]  /*0fb0*/  DEPBAR.LE SB0, 0x0 ;  /* 0x000080000000791a */ /* 0x000fc80000000000 */
[----:B------:R-:W-:Y:S01]  /*0fc0*/  BAR.SYNC.DEFER_BLOCKING 0x0 ;  /* 0x0000000000007b1d */ /* 0x000fe20000010000 */
[----:B------:R-:W-:Y:S02]  /*0fd0*/  LEA R4, P0, R2, UR6, 0x1 ;  /* 0x0000000602047c11 */ /* 0x000fe4000f8008ff */
[----:B------:R-:W-:Y:S01]  /*0fe0*/  LOP3.LUT R3, R0, 0x1c0, RZ, 0xc0, !PT ;  /* 0x000001c000037812 */ /* 0x000fe200078ec0ff */
[----:B------:R-:W-:Y:S01]  /*0ff0*/  IMAD R0, R20, 0x200, R16 ;  /* 0x0000020014007824 */ /* 0x000fe200078e0210 */
[----:B------:R-:W-:Y:S02]  /*1000*/  LEA.HI.X R5, R2, UR7, R5, 0x1, P0 ;  /* 0x0000000702057c11 */ /* 0x000fe400080f0c05 */
[----:B------:R-:W-:Y:S02]  /*1010*/  LOP3.LUT R6, R3, 0x8, R6, 0xf8, !PT ;  /* 0x0000000803067812 */ /* 0x000fe400078ef806 */
[----:B------:R-:W-:Y:S01]  /*1020*/  SHF.R.U32.HI R2, RZ, 0x3, R3 ;  /* 0x00000003ff027819 */ /* 0x000fe20000011603 */
[----:B------:R-:W-:Y:S01]  /*1030*/  IMAD.SHL.U32 R3, R19, 0x40, RZ ;  /* 0x0000004013037824 */ /* 0x000fe200078e00ff */
[----:B------:R-:W-:-:S02]  /*1040*/  LEA R24, R0, UR5, 0x1 ;  /* 0x0000000500187c11 */ /* 0x000fc4000f8e08ff */
[----:B------:R-:W-:Y:S02]  /*1050*/  LOP3.LUT R118, R6, R2, RZ, 0x3c, !PT ;  /* 0x0000000206767212 */ /* 0x000fe400078e3cff */
[----:B------:R-:W-:Y:S02]  /*1060*/  IADD3 R2, P0, R4, UR24, RZ ;  /* 0x0000001804027c10 */ /* 0x000fe4000ff1e0ff */
[----:B------:R-:W-:Y:S02]  /*1070*/  LOP3.LUT R117, R3, 0xfffffe00, RZ, 0xc0, !PT ;  /* 0xfffffe0003757812 */ /* 0x000fe400078ec0ff */
[----:B------:R-:W-:Y:S02]  /*1080*/  IADD3.X R3, R5, UR12, RZ, P0, !PT ;  /* 0x0000000c05037c10 */ /* 0x000fe400087fe4ff */
[----:B------:R-:W-:Y:S02]  /*1090*/  IADD3 R6, P0, R2, UR24, RZ ;  /* 0x0000001802067c10 */ /* 0x000fe4000ff1e0ff */
[----:B------:R-:W-:Y:S01]  /*10a0*/  LEA R233, R0, UR4, 0x1 ;  /* 0x0000000400e97c11 */ /* 0x000fe2000f8e08ff */
[----:B------:R-:W-:Y:S01]  /*10b0*/  @!PT LDS RZ, [RZ] ;  /* 0x00000000fffff984 */ /* 0x000fe20000000800 */
[----:B------:R-:W-:Y:S01]  /*10c0*/  @!PT LDS RZ, [RZ] ;  /* 0x00000000fffff984 */ /* 0x000fe20000000800 */
[----:B------:R-:W-:Y:S01]  /*10d0*/  @!PT LDS RZ, [RZ] ;  /* 0x00000000fffff984 */ /* 0x000fe20000000800 */
[----:B------:R-:W-:Y:S01]  /*10e0*/  LDGSTS.E.BYPASS.LTC128B.128 [R247+0xc000], desc[UR20][R4.64] ;  /* 0x0c00000004f77fae */ /* 0x000fe2000b901d54 */
[----:B------:R-:W-:Y:S01]  /*10f0*/  IADD3.X R7, R3, UR12, RZ, P0, !PT ;  /* 0x0000000c03077c10 */ /* 0x000fe200087fe4ff */
[----:B------:R-:W-:-:S02]  /*1100*/  IMAD.MOV.U32 R0, RZ, RZ, 0x40 ;  /* 0x00000040ff007424 */ /* 0x000fc400078e00ff */
[----:B------:R1:W-:Y:S01]  /*1110*/  LDGSTS.E.BYPASS.LTC128B.128 [R247+0xe000], desc[UR20][R4.64+0x80] ;  /* 0x0e00008004f77fae */ /* 0x0003e2000b901d54 */
[----:B------:R-:W-:-:S03]  /*1120*/  VIADD R238, R233, 0x20 ;  /* 0x00000020e9ee7836 */ /* 0x000fc60000000000 */
[----:B------:R-:W-:Y:S04]  /*1130*/  LDGSTS.E.BYPASS.LTC128B.128 [R247+0xc800], desc[UR20][R2.64] ;  /* 0x0c80000002f77fae */ /* 0x000fe8000b901d54 */
[----:B------:R2:W-:Y:S04]  /*1140*/  LDGSTS.E.BYPASS.LTC128B.128 [R247+0xe800], desc[UR20][R2.64+0x80] ;  /* 0x0e80008002f77fae */ /* 0x0005e8000b901d54 */
[----:B------:R-:W-:Y:S04]  /*1150*/  LDGSTS.E.BYPASS.LTC128B.128 [R247+0xd000], desc[UR20][R6.64] ;  /* 0x0d00000006f77fae */ /* 0x000fe8000b901d54 */
[----:B------:R-:W-:Y:S01]  /*1160*/  LDGSTS.E.BYPASS.LTC128B.128 [R247+0xf000], desc[UR20][R6.64+0x80] ;  /* 0x0f00008006f77fae */ /* 0x000fe2000b901d54 */
[----:B-1----:R-:W-:Y:S01]  /*1170*/  IMAD R5, R156, 0x400, R117 ;  /* 0x000004009c057824 */ /* 0x002fe200078e0275 */
[----:B------:R-:W-:-:S03]  /*1180*/  IADD3 R4, P0, R6, UR24, RZ ;  /* 0x0000001806047c10 */ /* 0x000fc6000ff1e0ff */
[----:B--2---:R-:W-:Y:S01]  /*1190*/  IMAD.IADD R2, R5, 0x1, R118 ;  /* 0x0000000105027824 */ /* 0x004fe200078e0276 */
[----:B------:R-:W-:Y:S01]  /*11a0*/  IADD3.X R5, R7, UR12, RZ, P0, !PT ;  /* 0x0000000c07057c10 */ /* 0x000fe200087fe4ff */
[----:B------:R-:W-:Y:S01]  /*11b0*/  IMAD.MOV.U32 R3, RZ, RZ, 0x20 ;  /* 0x00000020ff037424 */ /* 0x000fe200078e00ff */
[----:B------:R-:W-:Y:S02]  /*11c0*/  LOP3.LUT P0, RZ, R25, 0x2, RZ, 0xc0, !PT ;  /* 0x0000000219ff7812 */ /* 0x000fe4000780c0ff */
[----:B------:R-:W-:Y:S01]  /*11d0*/  LEA R234, R2, UR5, 0x1 ;  /* 0x0000000502ea7c11 */ /* 0x000fe2000f8e08ff */
[----:B------:R-:W-:Y:S01]  /*11e0*/  LDGSTS.E.BYPASS.LTC128B.128 [R247+0xd800], desc[UR20][R4.64] ;  /* 0x0d80000004f77fae */ /* 0x000fe2000b901d54 */
[----:B------:R-:W-:Y:S02]  /*11f0*/  SEL R3, R3, 0xffffffe0, !P1 ;  /* 0xffffffe003037807 */ /* 0x000fe40004800000 */
[----:B------:R-:W-:Y:S01]  /*1200*/  LOP3.LUT P1, RZ, R26, 0x4, RZ, 0xc0, !PT ;  /* 0x000000041aff7812 */ /* 0x000fe2000782c0ff */
[----:B------:R1:W-:Y:S02]  /*1210*/  LDGSTS.E.BYPASS.LTC128B.128 [R247+0xf800], desc[UR20][R4.64+0x80] ;  /* 0x0f80008004f77fae */ /* 0x0003e4000b901d54 */
[----:B------:R-:W-:Y:S01]  /*1220*/  IMAD.IADD R235, R234, 0x1, R3 ;  /* 0x00000001eaeb7824 */ /* 0x000fe200078e0203 */
[----:B------:R-:W-:Y:S01]  /*1230*/  SEL R2, R0, 0xffffffc0, !P1 ;  /* 0xffffffc000027807 */ /* 0x000fe20004800000 */
[----:B------:R-:W-:Y:S02]  /*1240*/  LDSM.16.M88.4 R12, [R234] ;  /* 0x00000000ea0c783b */ /* 0x000fe40000000200 */
[----:B------:R-:W-:Y:S01]  /*1250*/  @P0 VIADD R238, R233, 0xffffffe0 ;  /* 0xffffffe0e9ee0836 */ /* 0x000fe20000000000 */
[----:B------:R-:W-:Y:S01]  /*1260*/  LOP3.LUT P0, RZ, R25, 0x4, RZ, 0xc0, !PT ;  /* 0x0000000419ff7812 */ /* 0x000fe2000780c0ff */
[----:B------:R-:W2:Y:S01]  /*1270*/  LDSM.16.M88.4 R8, [R24+0x8000] ;  /* 0x008000001808783b */ /* 0x000ea20000000200 */
[----:B------:R-:W-:-:S02]  /*1280*/  IMAD.IADD R237, R234, 0x1, R2 ;  /* 0x00000001eaed7824 */ /* 0x000fc400078e0202 */
[----:B------:R-:W-:Y:S01]  /*1290*/  SEL R0, R0, 0xffffffc0, !P0 ;  /* 0xffffffc000007807 */ /* 0x000fe20004000000 */
[----:B------:R-:W4:Y:S01]  /*12a0*/  LDSM.16.M88.4 R16, [R24+0x8800] ;  /* 0x008800001810783b */ /* 0x000f220000000200 */
[----:B------:R-:W-:-:S03]  /*12b0*/  IMAD.IADD R236, R235, 0x1, R2 ;  /* 0x00000001ebec7824 */ /* 0x000fc600078e0202 */
[----:B------:R-:W-:Y:S01]  /*12c0*/  LDSM.16.M88.4 R20, [R24+0x9000] ;  /* 0x009000001814783b */ /* 0x000fe20000000200 */
[----:B------:R-:W-:Y:S02]  /*12d0*/  IMAD.IADD R232, R233, 0x1, R0 ;  /* 0x00000001e9e87824 */ /* 0x000fe400078e0200 */
[----:B------:R-:W-:Y:S01]  /*12e0*/  IMAD.IADD R231, R0, 0x1, R238 ;  /* 0x0000000100e77824 */ /* 0x000fe200078e02ee */
[----:B------:R-:W-:Y:S01]  /*12f0*/  LDSM.16.M88.4 R44, [R24+0x9800] ;  /* 0x00980000182c783b */ /* 0x000fe20000000200 */
[----:B------:R-:W-:-:S03]  /*1300*/  LOP3.LUT R0, R158, 0xffffffe0, RZ, 0xc0, !PT ;  /* 0xffffffe09e007812 */ /* 0x000fc600078ec0ff */
[----:B------:R-:W-:Y:S02]  /*1310*/  LDSM.16.M88.4 R40, [R238] ;  /* 0x00000000ee28783b */ /* 0x000fe40000000200 */
[----:B------:R-:W-:Y:S02]  /*1320*/  IMAD.IADD R0, R157, 0x1, -R0 ;  /* 0x000000019d007824 */ /* 0x000fe400078e0a00 */
[----:B-1----:R-:W1:Y:S04]  /*1330*/  LDSM.16.M88.4 R4, [R234+0x2000] ;  /* 0x00200000ea04783b */ /* 0x002e680000000200 */
[----:B------:R-:W-:Y:S04]  /*1340*/  LDSM.16.M88.4 R36, [R238+0x800] ;  /* 0x00080000ee24783b */ /* 0x000fe80000000200 */
[----:B------:R-:W-:Y:S04]  /*1350*/  LDSM.16.M88.4 R28, [R238+0x1000] ;  /* 0x00100000ee1c783b */ /* 0x000fe80000000200 */
[----:B------:R-:W-:Y:S04]  /*1360*/  LDSM.16.M88.4 R32, [R238+0x1800] ;  /* 0x00180000ee20783b */ /* 0x000fe80000000200 */
[----:B------:R-:W-:Y:S01]  /*1370*/  LDSM.16.M88.4 R88, [R232] ;  /* 0x00000000e858783b */ /* 0x000fe20000000200 */
[C---:B--2---:R-:W-:Y:S03]  /*1380*/  HMMA.16816.F32.BF16 R112, R12.reuse, R8, RZ ;  /* 0x000000080c70723c */ /* 0x044fe600000418ff */
[----:B------:R-:W-:Y:S04]  /*1390*/  LDSM.16.M88.4 R72, [R232+0x800] ;  /* 0x00080000e848783b */ /* 0x000fe80000000200 */
[----:B------:R-:W-:Y:S01]  /*13a0*/  LDSM.16.M88.4 R108, [R232+0x1000] ;  /* 0x00100000e86c783b */ /* 0x000fe20000000200 */
[C---:B------:R-:W-:Y:S03]  /*13b0*/  HMMA.16816.F32.BF16 R96, R12.reuse, R10, RZ ;  /* 0x0000000a0c60723c */ /* 0x040fe600000418ff */
[----:B------:R-:W0:Y:S03]  /*13c0*/  LDGDEPBAR ;  /* 0x00000000000079af */ /* 0x000e260000000000 */
[C---:B----4-:R-:W-:Y:S06]  /*13d0*/  HMMA.16816.F32.BF16 R60, R12.reuse, R16, RZ ;  /* 0x000000100c3c723c */ /* 0x050fec00000418ff */
[----:B------:R-:W-:Y:S06]  /*13e0*/  HMMA.16816.F32.BF16 R56, R12, R18, RZ ;  /* 0x000000120c38723c */ /* 0x000fec00000418ff */
[C---:B-1----:R-:W-:Y:S06]  /*13f0*/  HMMA.16816.F32.BF16 R104, R4.reuse, R8, RZ ;  /* 0x000000080468723c */ /* 0x042fec00000418ff */
[C---:B------:R-:W-:Y:S01]  /*1400*/  HMMA.16816.F32.BF16 R100, R4.reuse, R10, RZ ;  /* 0x0000000a0464723c */ /* 0x040fe200000418ff */
[----:B------:R-:W1:Y:S05]  /*1410*/  LDSM.16.M88.4 R8, [R235+0x2000] ;  /* 0x00200000eb08783b */ /* 0x000e6a0000000200 */
[C---:B------:R-:W-:Y:S06]  /*1420*/  HMMA.16816.F32.BF16 R92, R4.reuse, R16, RZ ;  /* 0x00000010045c723c */ /* 0x040fec00000418ff */
[C---:B------:R-:W-:Y:S06]  /*1430*/  HMMA.16816.F32.BF16 R80, R4.reuse, R20, RZ ;  /* 0x000000140450723c */ /* 0x040fec00000418ff */
[C---:B------:R-:W-:Y:S06]  /*1440*/  HMMA.16816.F32.BF16 R68, R4.reuse, R44, RZ ;  /* 0x0000002c0444723c */ /* 0x040fec00000418ff */
[C---:B------:R-:W-:Y:S06]  /*1450*/  HMMA.16816.F32.BF16 R84, R4.reuse, R18, RZ ;  /* 0x000000120454723c */ /* 0x040fec00000418ff */
[C---:B------:R-:W-:Y:S06]  /*1460*/  HMMA.16816.F32.BF16 R76, R4.reuse, R22, RZ ;  /* 0x00000016044c723c */ /* 0x040fec00000418ff */
[----:B------:R-:W-:Y:S01]  /*1470*/  HMMA.16816.F32.BF16 R64, R4, R46, RZ ;  /* 0x0000002e0440723c */ /* 0x000fe200000418ff */
[----:B------:R-:W2:Y:S05]  /*1480*/  LDSM.16.M88.4 R4, [R235] ;  /* 0x00000000eb04783b */ /* 0x000eaa0000000200 */
[C---:B------:R-:W-:Y:S06]  /*1490*/  HMMA.16816.F32.BF16 R52, R12.reuse, R20, RZ ;  /* 0x000000140c34723c */ /* 0x040fec00000418ff */
[C---:B------:R-:W-:Y:S01]  /*14a0*/  HMMA.16816.F32.BF16 R48, R12.reuse, R22, RZ ;  /* 0x000000160c30723c */ /* 0x040fe200000418ff */
[----:B------:R-:W4:Y:S05]  /*14b0*/  LDSM.16.M88.4 R20, [R237+0x2000] ;  /* 0x00200000ed14783b */ /* 0x000f2a0000000200 */
[C---:B------:R-:W-:Y:S06]  /*14c0*/  HMMA.16816.F32.BF16 R16, R12.reuse, R44, RZ ;  /* 0x0000002c0c10723c */ /* 0x040fec00000418ff */
[----:B------:R-:W-:Y:S06]  /*14d0*/  HMMA.16816.F32.BF16 R12, R12, R46, RZ ;  /* 0x0000002e0c0c723c */ /* 0x000fec00000418ff */
[C---:B-1----:R-:W-:Y:S01]  /*14e0*/  HMMA.16816.F32.BF16 R44, R8.reuse, R40, R104 ;  /* 0x00000028082c723c */ /* 0x042fe20000041868 */
[----:B------:R-:W1:Y:S05]  /*14f0*/  LDSM.16.M88.4 R104, [R232+0x1800] ;  /* 0x00180000e868783b */ /* 0x000e6a0000000200 */
[C---:B------:R-:W-:Y:S06]  /*1500*/  HMMA.16816.F32.BF16 R132, R8.reuse, R42, R100 ;  /* 0x0000002a0884723c */ /* 0x040fec0000041864 */
[C---:B------:R-:W-:Y:S06]  /*1510*/  HMMA.16816.F32.BF16 R128, R8.reuse, R36, R92 ;  /* 0x000000240880723c */ /* 0x040fec000004185c */
[C---:B------:R-:W-:Y:S06]  /*1520*/  HMMA.16816.F32.BF16 R124, R8.reuse, R28, R80 ;  /* 0x0000001c087c723c */ /* 0x040fec0000041850 */
[C---:B------:R-:W-:Y:S06]  /*1530*/  HMMA.16816.F32.BF16 R120, R8.reuse, R32, R68 ;  /* 0x000000200878723c */ /* 0x040fec0000041844 */
[C---:B------:R-:W-:Y:S06]  /*1540*/  HMMA.16816.F32.BF16 R100, R8.reuse, R38, R84 ;  /* 0x000000260864723c */ /* 0x040fec0000041854 */
[C---:B------:R-:W-:Y:S06]  /*1550*/  HMMA.16816.F32.BF16 R144, R8.reuse, R30, R76 ;  /* 0x0000001e0890723c */ /* 0x040fec000004184c */
[----:B------:R-:W-:Y:S01]  /*1560*/  HMMA.16816.F32.BF16 R84, R8, R34, R64 ;  /* 0x000000220854723c */ /* 0x000fe20000041840 */
[----:B------:R-:W5:Y:S05]  /*1570*/  LDSM.16.M88.4 R8, [R237] ;  /* 0x00000000ed08783b */ /* 0x000f6a0000000200 */
[C---:B--2---:R-:W-:Y:S06]  /*1580*/  HMMA.16816.F32.BF16 R92, R4.reuse, R40, R112 ;  /* 0x00000028045c723c */ /* 0x044fec0000041870 */
[C---:B------:R-:W-:Y:S06]  /*1590*/  HMMA.16816.F32.BF16 R112, R4.reuse, R36, R60 ;  /* 0x000000240470723c */ /* 0x040fec000004183c */
[C---:B------:R-:W-:Y:S06]  /*15a0*/  HMMA.16816.F32.BF16 R136, R4.reuse, R28, R52 ;  /* 0x0000001c0488723c */ /* 0x040fec0000041834 */
[C---:B------:R-:W-:Y:S01]  /*15b0*/  HMMA.16816.F32.BF16 R140, R4.reuse, R32, R16 ;  /* 0x00000020048c723c */ /* 0x040fe20000041810 */
[----:B------:R-:W-:Y:S05]  /*15c0*/  LDSM.16.M88.4 R16, [R236] ;  /* 0x00000000ec10783b */ /* 0x000fea0000000200 */
[C---:B------:R-:W-:Y:S06]  /*15d0*/  HMMA.16816.F32.BF16 R96, R4.reuse, R42, R96 ;  /* 0x0000002a0460723c */ /* 0x040fec0000041860 */
[C---:B------:R-:W-:Y:S01]  /*15e0*/  HMMA.16816.F32.BF16 R80, R4.reuse, R38, R56 ;  /* 0x000000260450723c */ /* 0x040fe20000041838 */
[----:B------:R-:W-:Y:S04]  /*15f0*/  LDSM.16.M88.4 R36, [R231+0x1000] ;  /* 0x00100000e724783b */ /* 0x000fe80000000200 */
[----:B------:R-:W-:Y:S01]  /*1600*/  LDSM.16.M88.4 R56, [R231+0x1800] ;  /* 0x00180000e738783b */ /* 0x000fe20000000200 */
[C---:B------:R-:W-:Y:S03]  /*1610*/  HMMA.16816.F32.BF16 R76, R4.reuse, R30, R48 ;  /* 0x0000001e044c723c */ /* 0x040fe60000041830 */
[----:B------:R-:W-:Y:S03]  /*1620*/  LDSM.16.M88.4 R28, [R231] ;  /* 0x00000000e71c783b */ /* 0x000fe60000000200 */
[----:B------:R-:W-:Y:S01]  /*1630*/  HMMA.16816.F32.BF16 R68, R4, R34, R12 ;  /* 0x000000220444723c */ /* 0x000fe2000004180c */
[----:B------:R-:W2:Y:S04]  /*1640*/  LDSM.16.M88.4 R4, [R236+0x2000] ;  /* 0x00200000ec04783b */ /* 0x000ea80000000200 */
[----:B------:R-:W3:Y:S01]  /*1650*/  LDSM.16.M88.4 R32, [R231+0x800] ;  /* 0x00080000e720783b */ /* 0x000ee20000000200 */
[C---:B----4-:R-:W-:Y:S06]  /*1660*/  HMMA.16816.F32.BF16 R64, R20.reuse, R88, R44 ;  /* 0x000000581440723c */ /* 0x050fec000004182c */
[C---:B------:R-:W-:Y:S06]  /*1670*/  HMMA.16816.F32.BF16 R52, R20.reuse, R72, R128 ;  /* 0x000000481434723c */ /* 0x040fec0000041880 */
[C---:B------:R-:W-:Y:S06]  /*1680*/  HMMA.16816.F32.BF16 R44, R20.reuse, R108, R124 ;  /* 0x0000006c142c723c */ /* 0x040fec000004187c */
[C---:B-1----:R-:W-:Y:S06]  /*1690*/  HMMA.16816.F32.BF16 R12, R20.reuse, R104, R120 ;  /* 0x00000068140c723c */ /* 0x042fec0000041878 */
[C---:B------:R-:W-:Y:S06]  /*16a0*/  HMMA.16816.F32.BF16 R60, R20.reuse, R90, R132 ;  /* 0x0000005a143c723c */ /* 0x040fec0000041884 */
[C---:B------:R-:W-:Y:S06]  /*16b0*/  HMMA.16816.F32.BF16 R48, R20.reuse, R74, R100 ;  /* 0x0000004a1430723c */ /* 0x040fec0000041864 */
[C---:B------:R-:W-:Y:S06]  /*16c0*/  HMMA.16816.F32.BF16 R40, R20.reuse, R110, R144 ;  /* 0x0000006e1428723c */ /* 0x040fec0000041890 */
[----:B------:R-:W-:Y:S06]  /*16d0*/  HMMA.16816.F32.BF16 R20, R20, R106, R84 ;  /* 0x0000006a1414723c */ /* 0x000fec0000041854 */
[C---:B-----5:R-:W-:Y:S06]  /*16e0*/  HMMA.16816.F32.BF16 R84, R8.reuse, R74, R80 ;  /* 0x0000004a0854723c */ /* 0x060fec0000041850 */
[C---:B------:R-:W-:Y:S06]  /*16f0*/  HMMA.16816.F32.BF16 R92, R8.reuse, R88, R92 ;  /* 0x00000058085c723c */ /* 0x040fec000004185c */
[C---:B------:R-:W-:Y:S06]  /*1700*/  HMMA.16816.F32.BF16 R96, R8.reuse, R90, R96 ;  /* 0x0000005a0860723c */ /* 0x040fec0000041860 */
[----:B------:R-:W-:Y:S06]  /*1710*/  HMMA.16816.F32.BF16 R80, R8, R108, R136 ;  /* 0x0000006c0850723c */ /* 0x000fec0000041888 */
[----:B--2---:R-:W-:Y:S06]  /*1720*/  HMMA.16816.F32.BF16 R128, R4, R28, R64 ;  /* 0x0000001c0480723c */ /* 0x004fec0000041840 */
[----:B------:R-:W-:Y:S06]  /*1730*/  HMMA.16816.F32.BF16 R88, R8, R72, R112 ;  /* 0x000000480858723c */ /* 0x000fec0000041870 */
[C---:B---3--:R-:W-:Y:S01]  /*1740*/  HMMA.16816.F32.BF16 R64, R4.reuse, R34, R48 ;  /* 0x000000220440723c */ /* 0x048fe20000041830 */
[----:B------:R-:W-:Y:S05]  /*1750*/  LDSM.16.M88.4 R48, [R24+0xa000] ;  /* 0x00a000001830783b */ /* 0x000fea0000000200 */
[C---:B------:R-:W-:Y:S01]  /*1760*/  HMMA.16816.F32.BF16 R136, R4.reuse, R38, R40 ;  /* 0x000000260488723c */ /* 0x040fe20000041828 */
[----:B------:R-:W-:Y:S05]  /*1770*/  LDSM.16.M88.4 R40, [R24+0xa800] ;  /* 0x00a800001828783b */ /* 0x000fea0000000200 */
[----:B------:R-:W-:Y:S01]  /*1780*/  HMMA.16816.F32.BF16 R120, R4, R58, R20 ;  /* 0x0000003a0478723c */ /* 0x000fe20000041814 */
[----:B------:R-:W-:Y:S04]  /*1790*/  LDSM.16.M88.4 R20, [R24+0xb000] ;  /* 0x00b000001814783b */ /* 0x000fe80000000200 */
[----:B------:R-:W-:Y:S01]  /*17a0*/  LDSM.16.M88.4 R24, [R24+0xb800] ;  /* 0x00b800001818783b */ /* 0x000fe20000000200 */
[C---:B------:R-:W-:Y:S06]  /*17b0*/  HMMA.16816.F32.BF16 R72, R8.reuse, R104, R140 ;  /* 0x000000680848723c */ /* 0x040fec000004188c */
[----:B------:R-:W-:Y:S06]  /*17c0*/  HMMA.16816.F32.BF16 R68, R8, R106, R68 ;  /* 0x0000006a0844723c */ /* 0x000fec0000041844 */
[----:B------:R-:W-:Y:S01]  /*17d0*/  HMMA.16816.F32.BF16 R132, R4, R56, R12 ;  /* 0x000000380484723c */ /* 0x000fe2000004180c */
[----:B------:R-:W1:Y:S05]  /*17e0*/  LDSM.16.M88.4 R12, [R234+0x6000] ;  /* 0x00600000ea0c783b */ /* 0x000e6a0000000200 */
[----:B------:R-:W-:Y:S01]  /*17f0*/  HMMA.16816.F32.BF16 R76, R8, R110, R76 ;  /* 0x0000006e084c723c */ /* 0x000fe2000004184c */
[----:B------:R-:W2:Y:S05]  /*1800*/  LDSM.16.M88.4 R8, [R234+0x4000] ;  /* 0x00400000ea08783b */ /* 0x000eaa0000000200 */
[C---:B------:R-:W-:Y:S06]  /*1810*/  HMMA.16816.F32.BF16 R124, R4.reuse, R30, R60 ;  /* 0x0000001e047c723c */ /* 0x040fec000004183c */
[C---:B------:R-:W-:Y:S01]  /*1820*/  HMMA.16816.F32.BF16 R60, R4.reuse, R32, R52 ;  /* 0x00000020043c723c */ /* 0x040fe20000041834 */
[----:B------:R-:W-:Y:S05]  /*1830*/  LDSM.16.M88.4 R52, [R238+0x3000] ;  /* 0x00300000ee34783b */ /* 0x000fea0000000200 */
[----:B------:R-:W-:Y:S01]  /*1840*/  HMMA.16816.F32.BF16 R140, R4, R36, R44 ;  /* 0x00000024048c723c */ /* 0x000fe2000004182c */
[----:B------:R-:W3:Y:S04]  /*1850*/  LDSM.16.M88.4 R4, [R235+0x6000] ;  /* 0x00600000eb04783b */ /* 0x000ee80000000200 */
[----:B------:R-:W-:Y:S01]  /*1860*/  LDSM.16.M88.4 R44, [R238+0x2800] ;  /* 0x00280000ee2c783b */ /* 0x000fe20000000200 */
[C---:B------:R-:W-:Y:S06]  /*1870*/  HMMA.16816.F32.BF16 R112, R16.reuse, R28, R92 ;  /* 0x0000001c1070723c */ /* 0x040fec000004185c */
[C---:B------:R-:W-:Y:S06]  /*1880*/  HMMA.16816.F32.BF16 R92, R16.reuse, R30, R96 ;  /* 0x0000001e105c723c */ /* 0x040fec0000041860 */
[C---:B------:R-:W-:Y:S06]  /*1890*/  HMMA.16816.F32.BF16 R108, R16.reuse, R36, R80 ;  /* 0x00000024106c723c */ /* 0x040fec0000041850 */
[C---:B------:R-:W-:Y:S06]  /*18a0*/  HMMA.16816.F32.BF16 R96, R16.reuse, R56, R72 ;  /* 0x000000381060723c */ /* 0x040fec0000041848 */
[C---:B------:R-:W-:Y:S01]  /*18b0*/  HMMA.16816.F32.BF16 R80, R16.reuse, R58, R68 ;  /* 0x0000003a1050723c */ /* 0x040fe20000041844 */
[----:B------:R-:W4:Y:S05]  /*18c0*/  LDSM.16.M88.4 R56, [R238+0x3800] ;  /* 0x00380000ee38783b */ /* 0x000f2a0000000200 */
[C---:B------:R-:W-:Y:S06]  /*18d0*/  HMMA.16816.F32.BF16 R104, R16.reuse, R32, R88 ;  /* 0x000000201068723c */ /* 0x040fec0000041858 */
[C---:B------:R-:W-:Y:S06]  /*18e0*/  HMMA.16816.F32.BF16 R88, R16.reuse, R34, R84 ;  /* 0x000000221058723c */ /* 0x040fec0000041854 */
[----:B------:R-:W-:Y:S01]  /*18f0*/  HMMA.16816.F32.BF16 R100, R16, R38, R76 ;  /* 0x000000261064723c */ /* 0x000fe2000004184c */
[----:B------:R-:W5:Y:S04]  /*1900*/  LDSM.16.M88.4 R36, [R238+0x2000] ;  /* 0x00200000ee24783b */ /* 0x000f680000000200 */
[----:B------:R-:W5:Y:S01]  /*1910*/  LDSM.16.M88.4 R16, [R235+0x4000] ;  /* 0x00400000eb10783b */ /* 0x000f620000000200 */
[C---:B-1----:R-:W-:Y:S06]  /*1920*/  HMMA.16816.F32.BF16 R32, R12.reuse, R22, R136 ;  /* 0x000000160c20723c */ /* 0x042fec0000041888 */
[C---:B------:R-:W-:Y:S06]  /*1930*/  HMMA.16816.F32.BF16 R28, R12.reuse, R24, R132 ;  /* 0x000000180c1c723c */ /* 0x040fec0000041884 */
[C---:B------:R-:W-:Y:S06]  /*1940*/  HMMA.16816.F32.BF16 R68, R12.reuse, R40, R60 ;  /* 0x000000280c44723c */ /* 0x040fec000004183c */
[C---:B------:R-:W-:Y:S06]  /*1950*/  HMMA.16816.F32.BF16 R76, R12.reuse, R48, R128 ;  /* 0x000000300c4c723c */ /* 0x040fec0000041880 */
[C---:B------:R-:W-:Y:S06]  /*1960*/  HMMA.16816.F32.BF16 R72, R12.reuse, R50, R124 ;  /* 0x000000320c48723c */ /* 0x040fec000004187c */
[C---:B------:R-:W-:Y:S06]  /*1970*/  HMMA.16816.F32.BF16 R64, R12.reuse, R42, R64 ;  /* 0x0000002a0c40723c */ /* 0x040fec0000041840 */
[C---:B------:R-:W-:Y:S06]  /*1980*/  HMMA.16816.F32.BF16 R60, R12.reuse, R20, R140 ;  /* 0x000000140c3c723c */ /* 0x040fec000004188c */
[----:B------:R-:W-:Y:S06]  /*1990*/  HMMA.16816.F32.BF16 R12, R12, R26, R120 ;  /* 0x0000001a0c0c723c */ /* 0x000fec0000041878 */
[C---:B--2---:R-:W-:Y:S06]  /*19a0*/  HMMA.16816.F32.BF16 R84, R8.reuse, R48, R112 ;  /* 0x000000300854723c */ /* 0x044fec0000041870 */
[C---:B------:R-:W-:Y:S06]  /*19b0*/  HMMA.16816.F32.BF16 R92, R8.reuse, R50, R92 ;  /* 0x00000032085c723c */ /* 0x040fec000004185c */
[C---:B------:R-:W-:Y:S06]  /*19c0*/  HMMA.16816.F32.BF16 R104, R8.reuse, R40, R104 ;  /* 0x000000280868723c */ /* 0x040fec0000041868 */
[C---:B------:R-:W-:Y:S06]  /*19d0*/  HMMA.16816.F32.BF16 R88, R8.reuse, R42, R88 ;  /* 0x0000002a0858723c */ /* 0x040fec0000041858 */
[C---:B------:R-:W-:Y:S06]  /*19e0*/  HMMA.16816.F32.BF16 R40, R8.reuse, R20, R108 ;  /* 0x000000140828723c */ /* 0x040fec000004186c */
[C---:B------:R-:W-:Y:S01]  /*19f0*/  HMMA.16816.F32.BF16 R48, R8.reuse, R22, R100 ;  /* 0x000000160830723c */ /* 0x040fe20000041864 */
[----:B------:R-:W-:Y:S05]  /*1a00*/  LDSM.16.M88.4 R20, [R232+0x3800] ;  /* 0x00380000e814783b */ /* 0x000fea0000000200 */
[C---:B------:R-:W-:Y:S06]  /*1a10*/  HMMA.16816.F32.BF16 R96, R8.reuse, R24, R96 ;  /* 0x000000180860723c */ /* 0x040fec0000041860 */
[----:B------:R-:W-:Y:S01]  /*1a20*/  HMMA.16816.F32.BF16 R80, R8, R26, R80 ;  /* 0x0000001a0850723c */ /* 0x000fe20000041850 */
[----:B------:R-:W-:Y:S04]  /*1a30*/  LDSM.16.M88.4 R8, [R237+0x6000] ;  /* 0x00600000ed08783b */ /* 0x000fe80000000200 */
[----:B------:R-:W-:Y:S01]  /*1a40*/  LDSM.16.M88.4 R24, [R232+0x3000] ;  /* 0x00300000e818783b */ /* 0x000fe20000000200 */
[C---:B---3--:R-:W-:Y:S03]  /*1a50*/  HMMA.16816.F32.BF16 R152, R4.reuse, R54, R32 ;  /* 0x000000360498723c */ /* 0x048fe60000041820 */
[----:B------:R-:W1:Y:S03]  /*1a60*/  LDSM.16.M88.4 R32, [R232+0x2000] ;  /* 0x00200000e820783b */ /* 0x000e660000000200 */
[C---:B----4-:R-:W-:Y:S01]  /*1a70*/  HMMA.16816.F32.BF16 R148, R4.reuse, R56, R28 ;  /* 0x000000380494723c */ /* 0x050fe2000004181c */
[----:B------:R-:W2:Y:S05]  /*1a80*/  LDSM.16.M88.4 R28, [R232+0x2800] ;  /* 0x00280000e81c783b */ /* 0x000eaa0000000200 */
[C---:B------:R-:W-:Y:S01]  /*1a90*/  HMMA.16816.F32.BF16 R132, R4.reuse, R58, R12 ;  /* 0x0000003a0484723c */ /* 0x040fe2000004180c */
[----:B------:R-:W3:Y:S05]  /*1aa0*/  LDSM.16.M88.4 R12, [R237+0x4000] ;  /* 0x00400000ed0c783b */ /* 0x000eea0000000200 */
[C---:B-----5:R-:W-:Y:S06]  /*1ab0*/  HMMA.16816.F32.BF16 R124, R4.reuse, R36, R76 ;  /* 0x00000024047c723c */ /* 0x060fec000004184c */
[C---:B------:R-:W-:Y:S06]  /*1ac0*/  HMMA.16816.F32.BF16 R120, R4.reuse, R38, R72 ;  /* 0x000000260478723c */ /* 0x040fec0000041848 */
[C---:B------:R-:W-:Y:S06]  /*1ad0*/  HMMA.16816.F32.BF16 R144, R4.reuse, R44, R68 ;  /* 0x0000002c0490723c */ /* 0x040fec0000041844 */
[C---:B------:R-:W-:Y:S06]  /*1ae0*/  HMMA.16816.F32.BF16 R140, R4.reuse, R46, R64 ;  /* 0x0000002e048c723c */ /* 0x040fec0000041840 */
[----:B------:R-:W-:Y:S01]  /*1af0*/  HMMA.16816.F32.BF16 R136, R4, R52, R60 ;  /* 0x000000340488723c */ /* 0x000fe2000004183c */
[----:B------:R-:W-:Y:S05]  /*1b00*/  LDSM.16.M88.4 R4, [R236+0x6000] ;  /* 0x00600000ec04783b */ /* 0x000fea0000000200 */
[C---:B------:R-:W-:Y:S06]  /*1b10*/  HMMA.16816.F32.BF16 R128, R16.reuse, R36, R84 ;  /* 0x000000241080723c */ /* 0x040fec0000041854 */
[C---:B------:R-:W-:Y:S01]  /*1b20*/  HMMA.16816.F32.BF16 R112, R16.reuse, R38, R92 ;  /* 0x000000261070723c */ /* 0x040fe2000004185c */
[----:B------:R-:W4:Y:S05]  /*1b30*/  LDSM.16.M88.4 R36, [R231+0x2000] ;  /* 0x00200000e724783b */ /* 0x000f2a0000000200 */
[C---:B------:R-:W-:Y:S06]  /*1b40*/  HMMA.16816.F32.BF16 R108, R16.reuse, R44, R104 ;  /* 0x0000002c106c723c */ /* 0x040fec0000041868 */
[C---:B------:R-:W-:Y:S01]  /*1b50*/  HMMA.16816.F32.BF16 R92, R16.reuse, R54, R48 ;  /* 0x00000036105c723c */ /* 0x040fe20000041830 */
[----:B------:R-:W5:Y:S05]  /*1b60*/  LDSM.16.M88.4 R48, [R231+0x3800] ;  /* 0x00380000e730783b */ /* 0x000f6a0000000200 */
[C---:B------:R-:W-:Y:S01]  /*1b70*/  HMMA.16816.F32.BF16 R104, R16.reuse, R46, R88 ;  /* 0x0000002e1068723c */ /* 0x040fe20000041858 */
[----:B------:R-:W-:Y:S05]  /*1b80*/  LDSM.16.M88.4 R44, [R231+0x3000] ;  /* 0x00300000e72c783b */ /* 0x000fea0000000200 */
[C---:B------:R-:W-:Y:S01]  /*1b90*/  HMMA.16816.F32.BF16 R100, R16.reuse, R52, R40 ;  /* 0x000000341064723c */ /* 0x040fe20000041828 */
[----:B------:R-:W5:Y:S05]  /*1ba0*/  LDSM.16.M88.4 R40, [R231+0x2800] ;  /* 0x00280000e728783b */ /* 0x000f6a0000000200 */
[C---:B------:R-:W-:Y:S06]  /*1bb0*/  HMMA.16816.F32.BF16 R88, R16.reuse, R56, R96 ;  /* 0x000000381058723c */ /* 0x040fec0000041860 */
[----:B------:R-:W-:Y:S01]  /*1bc0*/  HMMA.16816.F32.BF16 R76, R16, R58, R80 ;  /* 0x0000003a104c723c */ /* 0x000fe20000041850 */
[----:B------:R-:W5:Y:S01]  /*1bd0*/  LDSM.16.M88.4 R16, [R236+0x4000] ;  /* 0x00400000ec10783b */ /* 0x000f620000000200 */
[----:B------:R-:W-:-:S04]  /*1be0*/  DEPBAR.LE SB0, 0x0 ;  /* 0x000080000000791a */ /* 0x000fc80000000000 */
[C---:B-1----:R-:W-:Y:S06]  /*1bf0*/  HMMA.16816.F32.BF16 R72, R8.reuse, R32, R124 ;  /* 0x000000200848723c */ /* 0x042fec000004187c */
[C---:B------:R-:W-:Y:S06]  /*1c00*/  HMMA.16816.F32.BF16 R68, R8.reuse, R34, R120 ;  /* 0x000000220844723c */ /* 0x040fec0000041878 */
[C---:B--2---:R-:W-:Y:S06]  /*1c10*/  HMMA.16816.F32.BF16 R64, R8.reuse, R28, R144 ;  /* 0x0000001c0840723c */ /* 0x044fec0000041890 */
[C---:B------:R-:W-:Y:S06]  /*1c20*/  HMMA.16816.F32.BF16 R60, R8.reuse, R30, R140 ;  /* 0x0000001e083c723c */ /* 0x040fec000004188c */
[C---:B------:R-:W-:Y:S06]  /*1c30*/  HMMA.16816.F32.BF16 R56, R8.reuse, R24, R136 ;  /* 0x000000180838723c */ /* 0x040fec0000041888 */
[C---:B------:R-:W-:Y:S06]  /*1c40*/  HMMA.16816.F32.BF16 R80, R8.reuse, R26, R152 ;  /* 0x0000001a0850723c */ /* 0x040fec0000041898 */
[C---:B------:R-:W-:Y:S06]  /*1c50*/  HMMA.16816.F32.BF16 R84, R8.reuse, R20, R148 ;  /* 0x000000140854723c */ /* 0x040fec0000041894 */
[----:B------:R-:W-:Y:S06]  /*1c60*/  HMMA.16816.F32.BF16 R8, R8, R22, R132 ;  /* 0x000000160808723c */ /* 0x000fec0000041884 */
[C---:B---3--:R-:W-:Y:S06]  /*1c70*/  HMMA.16816.F32.BF16 R52, R12.reuse, R32, R128 ;  /* 0x000000200c34723c */ /* 0x048fec0000041880 */
[C---:B------:R-:W-:Y:S06]  /*1c80*/  HMMA.16816.F32.BF16 R32, R12.reuse, R34, R112 ;  /* 0x000000220c20723c */ /* 0x040fec0000041870 */
[C---:B------:R-:W-:Y:S06]  /*1c90*/  HMMA.16816.F32.BF16 R96, R12.reuse, R28, R108 ;  /* 0x0000001c0c60723c */ /* 0x040fec000004186c */
[C---:B------:R-:W-:Y:S06]  /*1ca0*/  HMMA.16816.F32.BF16 R104, R12.reuse, R30, R104 ;  /* 0x0000001e0c68723c */ /* 0x040fec0000041868 */
[C---:B------:R-:W-:Y:S06]  /*1cb0*/  HMMA.16816.F32.BF16 R100, R12.reuse, R24, R100 ;  /* 0x000000180c64723c */ /* 0x040fec0000041864 */
[C---:B------:R-:W-:Y:S06]  /*1cc0*/  HMMA.16816.F32.BF16 R92, R12.reuse, R26, R92 ;  /* 0x0000001a0c5c723c */ /* 0x040fec000004185c */
[C---:B------:R-:W-:Y:S06]  /*1cd0*/  HMMA.16816.F32.BF16 R88, R12.reuse, R20, R88 ;  /* 0x000000140c58723c */ /* 0x040fec0000041858 */
[----:B------:R-:W-:Y:S06]  /*1ce0*/  HMMA.16816.F32.BF16 R76, R12, R22, R76 ;  /* 0x000000160c4c723c */ /* 0x000fec000004184c */
[----:B----4-:R-:W-:Y:S01]  /*1cf0*/  HMMA.16816.F32.BF16 R112, R4, R36, R72 ;  /* 0x000000240470723c */ /* 0x010fe20000041848 */
[----:B------:R-:W-:-:S04]  /*1d00*/  SHF.R.S32.HI R12, RZ, 0x1f, R0 ;  /* 0x0000001fff0c7819 */ /* 0x000fc80000011400 */
[----:B------:R-:W-:Y:S01]  /*1d10*/  LEA.HI R0, R12, R0, RZ, 0x2 ;  /* 0x000000000c007211 */ /* 0x000fe200078f10ff */
[----:B-----5:R-:W-:Y:S03]  /*1d20*/  HMMA.16816.F32.BF16 R120, R4, R48, R84 ;  /* 0x000000300478723c */ /* 0x020fe60000041854 */
[----:B------:R-:W-:-:S03]  /*1d30*/  SHF.R.S32.HI R0, RZ, 0x2, R0 ;  /* 0x00000002ff007819 */ /* 0x000fc60000011400 */
[C---:B------:R-:W-:Y:S06]  /*1d40*/  HMMA.16816.F32.BF16 R68, R4.reuse, R38, R68 ;  /* 0x000000260444723c */ /* 0x040fec0000041844 */
[C---:B------:R-:W-:Y:S06]  /*1d50*/  HMMA.16816.F32.BF16 R72, R4.reuse, R40, R64 ;  /* 0x000000280448723c */ /* 0x040fec0000041840 */
[C---:B------:R-:W-:Y:S06]  /*1d60*/  HMMA.16816.F32.BF16 R108, R4.reuse, R42, R60 ;  /* 0x0000002a046c723c */ /* 0x040fec000004183c */
[C---:B------:R-:W-:Y:S06]  /*1d70*/  HMMA.16816.F32.BF16 R152, R4.reuse, R44, R56 ;  /* 0x0000002c0498723c */ /* 0x040fec0000041838 */
[C---:B------:R-:W-:Y:S06]  /*1d80*/  HMMA.16816.F32.BF16 R80, R4.reuse, R46, R80 ;  /* 0x0000002e0450723c */ /* 0x040fec0000041850 */
[----:B------:R-:W-:Y:S06]  /*1d90*/  HMMA.16816.F32.BF16 R84, R4, R50, R8 ;  /* 0x000000320454723c */ /* 0x000fec0000041808 */
[----:B------:R-:W-:Y:S01]  /*1da0*/  HMMA.16816.F32.BF16 R12, R16, R38, R32 ;  /* 0x00000026100c723c */ /* 0x000fe20000041820 */
[----:B------:R-:W-:-:S02]  /*1db0*/  IMAD R4, R156, 0x10, R159 ;  /* 0x000000109c047824 */ /* 0x000fc400078e029f */
[----:B------:R-:W-:-:S03]  /*1dc0*/  IMAD.SHL.U32 R5, R157, 0x2, RZ ;  /* 0x000000029d057824 */ /* 0x000fc600078e00ff */
[----:B------:R-:W-:Y:S01]  /*1dd0*/  IADD3 R0, R4, 0x1, R0 ;  /* 0x0000000104007810 */ /* 0x000fe20007ffe000 */
[----:B------:R-:W-:Y:S01]  /*1de0*/  HMMA.16816.F32.BF16 R8, R16, R40, R96 ;  /* 0x000000281008723c */ /* 0x000fe20000041860 */
[----:B------:R-:W-:Y:S02]  /*1df0*/  LOP3.LUT R5, R5, 0x6, RZ, 0xc0, !PT ;  /* 0x0000000605057812 */ /* 0x000fe400078ec0ff */
[----:B------:R-:W-:-:S03]  /*1e00*/  IADD3 R4, R116, -UR17, R0 ;  /* 0x8000001174047c10 */ /* 0x000fc6000fffe000 */
[----:B------:R-:W-:Y:S01]  /*1e10*/  IMAD R0, R163, 0x40, R5 ;  /* 0x00000040a3007824 */ /* 0x000fe200078e0205 */
[----:B------:R-:W-:Y:S01]  /*1e20*/  HMMA.16816.F32.BF16 R28, R16, R36, R52 ;  /* 0x00000024101c723c */ /* 0x000fe20000041834 */
[----:B------:R-:W-:Y:S02]  /*1e30*/  VIADD R5, R4, UR16 ;  /* 0x0000001004057c36 */ /* 0x000fe40008000000 */
[----:B------:R-:W-:-:S03]  /*1e40*/  VIADD R4, R0, 0x1 ;  /* 0x0000000100047836 */ /* 0x000fc60000000000 */
[C---:B------:R-:W-:Y:S01]  /*1e50*/  VIMNMX R23, R5.reuse, R116, PT ;  /* 0x0000007405177248 */ /* 0x040fe20003fe0100 */
[C---:B------:R-:W-:Y:S01]  /*1e60*/  HMMA.16816.F32.BF16 R52, R16.reuse, R42, R104 ;  /* 0x0000002a1034723c */ /* 0x040fe20000041868 */
[C-C-:B------:R-:W-:Y:S02]  /*1e70*/  VIADDMNMX R24, R5.reuse, 0x8, R116.reuse, PT ;  /* 0x0000000805187846 */ /* 0x140fe40003800174 */
[C-C-:B------:R-:W-:Y:S02]  /*1e80*/  VIADDMNMX R25, R5.reuse, 0x40, R116.reuse, PT ;  /* 0x0000004005197846 */ /* 0x140fe40003800174 */
[----:B------:R-:W-:Y:S01]  /*1e90*/  VIADDMNMX R26, R5, 0x48, R116, PT ;  /* 0x00000048051a7846 */ /* 0x000fe20003800174 */
[----:B------:R-:W-:Y:S01]  /*1ea0*/  VIADD R5, R0, 0x8 ;  /* 0x0000000800057836 */ /* 0x000fe20000000000 */
[C---:B------:R-:W-:Y:S01]  /*1eb0*/  ISETP.GE.AND P6, PT, R4.reuse, R23, PT ;  /* 0x000000170400720c */ /* 0x040fe20003fc6270 */
[----:B------:R-:W-:Y:S01]  /*1ec0*/  HMMA.16816.F32.BF16 R56, R16, R44, R100 ;  /* 0x0000002c1038723c */ /* 0x000fe20000041864 */
[----:B------:R-:W-:-:S02]  /*1ed0*/  ISETP.GE.AND P4, PT, R4, R24, PT ;  /* 0x000000180400720c */ /* 0x000fc40003f86270 */
[C---:B------:R-:W-:Y:S02]  /*1ee0*/  ISETP.GE.AND P2, PT, R4.reuse, R25, PT ;  /* 0x000000190400720c */ /* 0x040fe40003f46270 */
[----:B------:R-:W-:Y:S01]  /*1ef0*/  ISETP.GE.AND P0, PT, R4, R26, PT ;  /* 0x0000001a0400720c */ /* 0x000fe20003f06270 */
[----:B------:R-:W-:Y:S01]  /*1f00*/  VIADD R4, R0, 0x9 ;  /* 0x0000000900047836 */ /* 0x000fe20000000000 */
[----:B------:R-:W-:Y:S01]  /*1f10*/  BAR.SYNC.DEFER_BLOCKING 0x0 ;  /* 0x0000000000007b1d */ /* 0x000fe20000010000 */
[C---:B------:R-:W-:Y:S01]  /*1f20*/  ISETP.GE.AND P1, PT, R5.reuse, R23, PT ;  /* 0x000000170500720c */ /* 0x040fe20003f26270 */
[C---:B------:R-:W-:Y:S01]  /*1f30*/  HMMA.16816.F32.BF16 R36, R16.reuse, R48, R88 ;  /* 0x000000301024723c */ /* 0x040fe20000041858 */
[C---:B------:R-:W-:Y:S02]  /*1f40*/  ISETP.GE.AND P3, PT, R5.reuse, R24, PT ;  /* 0x000000180500720c */ /* 0x040fe40003f66270 */
[----:B------:R-:W-:Y:S01]  /*1f50*/  FSEL R35, R12, -INF , !P1 ;  /* 0xff8000000c237808 */ /* 0x000fe20004800000 */
[----:B------:R-:W-:Y:S01]  /*1f60*/  VIADD R12, R0, 0x11 ;  /* 0x00000011000c7836 */ /* 0x000fe20000000000 */
[----:B------:R-:W-:Y:S01]  /*1f70*/  FSEL R62, R14, -INF , !P3 ;  /* 0xff8000000e3e7808 */ /* 0x000fe20005800000 */
[----:B------:R-:W-:Y:S01]  /*1f80*/  HMMA.16816.F32.BF16 R44, R16, R46, R92 ;  /* 0x0000002e102c723c */ /* 0x000fe2000004185c */
[----:B------:R-:W-:-:S02]  /*1f90*/  ISETP.GE.AND P5, PT, R5, R25, PT ;  /* 0x000000190500720c */ /* 0x000fc40003fa6270 */
[----:B------:R-:W-:Y:S02]  /*1fa0*/  ISETP.GE.AND P1, PT, R5, R26, PT ;  /* 0x0000001a0500720c */ /* 0x000fe40003f26270 */
[----:B------:R-:W-:Y:S01]  /*1fb0*/  ISETP.GE.AND P3, PT, R4, R23, PT ;  /* 0x000000170400720c */ /* 0x000fe20003f66270 */
[----:B------:R-:W-:Y:S01]  /*1fc0*/  HMMA.16816.F32.BF16 R48, R16, R50, R76 ;  /* 0x000000321030723c */ /* 0x000fe2000004184c */
[----:B------:R-:W-:Y:S02]  /*1fd0*/  FSEL R65, R68, -INF , !P5 ;  /* 0xff80000044417808 */ /* 0x000fe40006800000 */
[----:B------:R-:W-:Y:S02]  /*1fe0*/  FSEL R66, R70, -INF , !P1 ;  /* 0xff80000046427808 */ /* 0x000fe40004800000 */
[----:B------:R-:W-:Y:S02]  /*1ff0*/  FSEL R40, R13, -INF , !P3 ;  /* 0xff8000000d287808 */ /* 0x000fe40005800000 */
[----:B------:R-:W-:-:S02]  /*2000*/  ISETP.GE.AND P5, PT, R4, R24, PT ;  /* 0x000000180400720c */ /* 0x000fc40003fa6270 */
[C---:B------:R-:W-:Y:S02]  /*2010*/  ISETP.GE.AND P1, PT, R4.reuse, R25, PT ;  /* 0x000000190400720c */ /* 0x040fe40003f26270 */
[----:B------:R-:W-:Y:S01]  /*2020*/  ISETP.GE.AND P3, PT, R4, R26, PT ;  /* 0x0000001a0400720c */ /* 0x000fe20003f66270 */
[----:B------:R-:W-:Y:S01]  /*2030*/  VIADD R4, R0, 0x10 ;  /* 0x0000001000047836 */ /* 0x000fe20000000000 */
[----:B------:R-:W-:Y:S02]  /*2040*/  FSEL R61, R15, -INF , !P5 ;  /* 0xff8000000f3d7808 */ /* 0x000fe40006800000 */
[----:B------:R-:W-:Y:S02]  /*2050*/  FSEL R60, R31, -INF , !P4 ;  /* 0xff8000001f3c7808 */ /* 0x000fe40006000000 */
[----:B------:R-:W-:Y:S02]  /*2060*/  ISETP.GE.AND P5, PT, R4, R24, PT ;  /* 0x000000180400720c */ /* 0x000fe40003fa6270 */
[----:B------:R-:W-:-:S02]  /*2070*/  FSEL R64, R71, -INF , !P3 ;  /* 0xff80000047407808 */ /* 0x000fc40005800000 */
[----:B------:R-:W-:Y:S02]  /*2080*/  FSEL R43, R10, -INF , !P5 ;  /* 0xff8000000a2b7808 */ /* 0x000fe40006800000 */
[-C--:B------:R-:W-:Y:S02]  /*2090*/  ISETP.GE.AND P5, PT, R12, R23.reuse, PT ;  /* 0x000000170c00720c */ /* 0x080fe40003fa6270 */
[----:B------:R-:W-:Y:S02]  /*20a0*/  ISETP.GE.AND P3, PT, R0, R23, PT ;  /* 0x000000170000720c */ /* 0x000fe40003f66270 */
[----:B------:R-:W-:Y:S02]  /*20b0*/  FSEL R31, R9, -INF , !P5 ;  /* 0xff800000091f7808 */ /* 0x000fe40006800000 */
[----:B------:R-:W-:Y:S02]  /*20c0*/  ISETP.NE.AND P5, PT, R162, 0x1, PT ;  /* 0x00000001a200780c */ /* 0x000fe40003fa5270 */
[----:B------:R-:W-:-:S02]  /*20d0*/  FSEL R21, R29, -INF , !P6 ;  /* 0xff8000001d157808 */ /* 0x000fc40007000000 */
[----:B------:R-:W-:Y:S02]  /*20e0*/  ISETP.GE.AND P6, PT, R4, R23, PT ;  /* 0x000000170400720c */ /* 0x000fe40003fc6270 */
[----:B------:R-:W-:Y:S02]  /*20f0*/  FSEL R14, R28, -INF , !P3 ;  /* 0xff8000001c0e7808 */ /* 0x000fe40005800000 */
[----:B------:R-:W-:Y:S02]  /*2100*/  FSEL R63, R69, -INF , !P1 ;  /* 0xff800000453f7808 */ /* 0x000fe40004800000 */
[C---:B------:R-:W-:Y:S02]  /*2110*/  ISETP.GE.AND P4, PT, R4.reuse, R25, PT ;  /* 0x000000190400720c */ /* 0x040fe40003f86270 */
[----:B------:R-:W-:Y:S02]  /*2120*/  ISETP.GE.AND P1, PT, R4, R26, PT ;  /* 0x0000001a0400720c */ /* 0x000fe40003f26270 */
[----:B------:R-:W-:-:S02]  /*2130*/  FSEL R32, R8, -INF , !P6 ;  /* 0xff80000008207808 */ /* 0x000fc40007000000 */
[-C--:B------:R-:W-:Y:S02]  /*2140*/  ISETP.GE.AND P6, PT, R0, R24.reuse, PT ;  /* 0x000000180000720c */ /* 0x080fe40003fc6270 */
[----:B------:R-:W-:Y:S02]  /*2150*/  ISETP.GE.AND P3, PT, R12, R24, PT ;  /* 0x000000180c00720c */ /* 0x000fe40003f66270 */
[----:B------:R-:W-:Y:S02]  /*2160*/  FMNMX.FTZ R4, R14, R21, !PT ;  /* 0x000000150e047209 */ /* 0x000fe40007810000 */
[----:B------:R-:W-:Y:S02]  /*2170*/  FSEL R41, R30, -INF , !P6 ;  /* 0xff8000001e297808 */ /* 0x000fe40007000000 */
[----:B------:R-:W-:Y:S02]  /*2180*/  FSEL R42, R11, -INF , !P3 ;  /* 0xff8000000b2a7808 */ /* 0x000fe40005800000 */
[----:B------:R-:W-:Y:S01]  /*2190*/  FMNMX.FTZ R13, R35, R4, !PT ;  /* 0x00000004230d7209 */ /* 0x000fe20007810000 */
[----:B------:R-:W-:Y:S06]  /*21a0*/  @!P5 BRA `(.L_x_1) ;  /* 0x000000000068d947 */ /* 0x000fec0003800000 */
[----:B------:R-:W-:-:S04]  /*21b0*/  VIADD R4, R162, 0xfffffffe ;  /* 0xfffffffea2047836 */ /* 0x000fc80000000000 */
[C---:B------:R-:W-:Y:S01]  /*21c0*/  IMAD R6, R4.reuse, UR18, RZ ;  /* 0x0000001204067c24 */ /* 0x040fe2000f8e02ff */
[----:B------:R-:W-:Y:S01]  /*21d0*/  SHF.R.S32.HI R7, RZ, 0x1f, R4 ;  /* 0x0000001fff077819 */ /* 0x000fe20000011404 */
[----:B------:R-:W-:-:S04]  /*21e0*/  IMAD.WIDE.U32 R4, R4, UR19, R160 ;  /* 0x0000001304047c25 */ /* 0x000fc8000f8e00a0 */
[----:B------:R-:W-:Y:S01]  /*21f0*/  IMAD R6, R7, UR19, R6 ;  /* 0x0000001307067c24 */ /* 0x000fe2000f8e0206 */
[----:B------:R-:W-:-:S03]  /*2200*/  LEA R8, P5, R4, UR8, 0x1 ;  /* 0x0000000804087c11 */ /* 0x000fc6000f8a08ff */
[----:B------:R-:W-:Y:S01]  /*2210*/  IMAD.IADD R5, R5, 0x1, R6 ;  /* 0x0000000105057824 */ /* 0x000fe200078e0206 */
[----:B------:R-:W-:-:S04]  /*2220*/  IADD3 R6, P3, R8, UR23, RZ ;  /* 0x0000001708067c10 */ /* 0x000fc8000ff7e0ff */
[----:B------:R-:W-:Y:S02]  /*2230*/  LEA.HI.X R9, R4, UR9, R5, 0x1, P5 ;  /* 0x0000000904097c11 */ /* 0x000fe4000a8f0c05 */
[----:B------:R-:W-:Y:S02]  /*2240*/  IADD3 R4, P5, R6, UR23, RZ ;  /* 0x0000001706047c10 */ /* 0x000fe4000ffbe0ff */
[----:B------:R-:W-:Y:S01]  /*2250*/  IADD3.X R7, R9, UR22, RZ, P3, !PT ;  /* 0x0000001609077c10 */ /* 0x000fe20009ffe4ff */
[----:B------:R-:W-:Y:S01]  /*2260*/  @!PT LDS RZ, [RZ] ;  /* 0x00000000fffff984 */ /* 0x000fe20000000800 */
[----:B------:R-:W-:Y:S01]  /*2270*/  @!PT LDS RZ, [RZ] ;  /* 0x00000000fffff984 */ /* 0x000fe20000000800 */
[----:B------:R-:W-:Y:S01]  /*2280*/  @!PT LDS RZ, [RZ] ;  /* 0x00000000fffff984 */ /* 0x000fe20000000800 */
[----:B------:R1:W-:Y:S01]  /*2290*/  LDGSTS.E.BYPASS.LTC128B.128 [R247+0x8000], desc[UR20][R8.64] ;  /* 0x0800000008f77fae */ /* 0x0003e2000b901d54 */
[----:B------:R-:W-:Y:S02]  /*22a0*/  IADD3 R10, P3, R4, UR23, RZ ;  /* 0x00000017040a7c10 */ /* 0x000fe4000ff7e0ff */
[----:B------:R-:W-:Y:S01]  /*22b0*/  IADD3.X R5, R7, UR22, RZ, P5, !PT ;  /* 0x0000001607057c10 */ /* 0x000fe2000affe4ff */
[----:B------:R1:W-:Y:S03]  /*22c0*/  LDGSTS.E.BYPASS.LTC128B.128 [R247+0xa000], desc[UR20][R8.64+0x80] ;  /* 0x0a00008008f77fae */ /* 0x0003e6000b901d54 */
[----:B------:R-:W-:Y:S01]  /*22d0*/  IADD3.X R11, R5, UR22, RZ, P3, !PT ;  /* 0x00000016050b7c10 */ /* 0x000fe20009ffe4ff */
[----:B------:R1:W-:Y:S04]  /*22e0*/  LDGSTS.E.BYPASS.LTC128B.128 [R247+0x8800], desc[UR20][R6.64] ;  /* 0x0880000006f77fae */ /* 0x0003e8000b901d54 */
[----:B------:R1:W-:Y:S04]  /*22f0*/  LDGSTS.E.BYPASS.LTC128B.128 [R247+0xa800], desc[UR20][R6.64+0x80] ;  /* 0x0a80008006f77fae */ /* 0x0003e8000b901d54 */
[----:B------:R1:W-:Y:S04]  /*2300*/  LDGSTS.E.BYPASS.LTC128B.128 [R247+0x9000], desc[UR20][R4.64] ;  /* 0x0900000004f77fae */ /* 0x0003e8000b901d54 */
[----:B------:R1:W-:Y:S04]  /*2310*/  LDGSTS.E.BYPASS.LTC128B.128 [R247+0xb000], desc[UR20][R4.64+0x80] ;  /* 0x0b00008004f77fae */ /* 0x0003e8000b901d54 */
[----:B------:R1:W-:Y:S04]  /*2320*/  LDGSTS.E.BYPASS.LTC128B.128 [R247+0x9800], desc[UR20][R10.64] ;  /* 0x098000000af77fae */ /* 0x0003e8000b901d54 */
[----:B------:R1:W-:Y:S04]  /*2330*/  LDGSTS.E.BYPASS.LTC128B.128 [R247+0xb800], desc[UR20][R10.64+0x80] ;  /* 0x0b8000800af77fae */ /* 0x0003e8000b901d54 */
[----:B------:R-:W0:Y:S02]  /*2340*/  LDGDEPBAR ;  /* 0x00000000000079af */ /* 0x000e240000000000 */
.L_x_1:
[----:B-1----:R-:W-:Y:S01]  /*2350*/  VIADD R7, R0, 0x18 ;  /* 0x0000001800077836 */ /* 0x002fe20000000000 */
[----:B------:R-:W-:Y:S01]  /*2360*/  FMNMX.FTZ R4, R40, R13, !PT ;  /* 0x0000000d28047209 */ /* 0x000fe20007810000 */
[C---:B------:R-:W-:Y:S01]  /*2370*/  VIADD R8, R0.reuse, 0x19 ;  /* 0x0000001900087836 */ /* 0x040fe20000000000 */
[C---:B------:R-:W-:Y:S01]  /*2380*/  IADD3 R9, R0.reuse, 0x20, RZ ;  /* 0x0000002000097810 */ /* 0x040fe20007ffe0ff */
[C---:B------:R-:W-:Y:S01]  /*2390*/  VIADD R10, R0.reuse, 0x21 ;  /* 0x00000021000a7836 */ /* 0x040fe20000000000 */
[-C--:B------:R-:W-:Y:S01]  /*23a0*/  ISETP.GE.AND P3, PT, R7, R23.reuse, PT ;  /* 0x000000170700720c */ /* 0x080fe20003f66270 */
[----:B------:R-:W-:Y:S01]  /*23b0*/  VIADD R11, R0, 0x28 ;  /* 0x00000028000b7836 */ /* 0x000fe20000000000 */
[----:B------:R-:W-:Y:S01]  /*23c0*/  FMNMX.FTZ R4, R32, R4, !PT ;  /* 0x0000000420047209 */ /* 0x000fe20007810000 */
[----:B------:R-:W-:Y:S01]  /*23d0*/  VIADD R18, R0, 0x30 ;  /* 0x0000003000127836 */ /* 0x000fe20000000000 */
[-C--:B------:R-:W-:Y:S01]  /*23e0*/  ISETP.GE.AND P5, PT, R8, R23.reuse, PT ;  /* 0x000000170800720c */ /* 0x080fe20003fa6270 */
[----:B------:R-:W-:Y:S01]  /*23f0*/  VIADD R20, R0, 0x31 ;  /* 0x0000003100147836 */ /* 0x000fe20000000000 */
[----:B------:R-:W-:Y:S01]  /*2400*/  FSEL R16, R52, -INF , !P3 ;  /* 0xff80000034107808 */ /* 0x000fe20005800000 */
[----:B------:R-:W-:Y:S01]  /*2410*/  VIADD R30, R0, 0x39 ;  /* 0x00000039001e7836 */ /* 0x000fe20000000000 */
[----:B------:R-:W-:Y:S01]  /*2420*/  FMNMX.FTZ R4, R31, R4, !PT ;  /* 0x000000041f047209 */ /* 0x000fe20007810000 */
[----:B------:R-:W-:Y:S01]  /*2430*/  ULDC UR4, c[0x0][0x2ec] ;  /* 0x0000bb0000047ab9 */ /* 0x000fe20000000800 */
[----:B------:R-:W-:Y:S01]  /*2440*/  ISETP.GE.AND P3, PT, R9, R23, PT ;  /* 0x000000170900720c */ /* 0x000fe20003f66270 */
[----:B------:R-:W-:Y:S01]  /*2450*/  STL [R1+0x68], R238 ;  /* 0x000068ee01007387 */ /* 0x000fe20000100800 */
[----:B------:R-:W-:-:S02]  /*2460*/  FSEL R17, R53, -INF , !P5 ;  /* 0xff80000035117808 */ /* 0x000fc40006800000 */
[----:B------:R-:W-:Y:S01]  /*2470*/  FMNMX.FTZ R4, R16, R4, !PT ;  /* 0x0000000410047209 */ /* 0x000fe20007810000 */
[----:B------:R-:W-:Y:S01]  /*2480*/  STL [R1+0x64], R247 ;  /* 0x000064f701007387 */ /* 0x000fe20000100800 */
[-C--:B------:R-:W-:Y:S02]  /*2490*/  ISETP.GE.AND P5, PT, R10, R23.reuse, PT ;  /* 0x000000170a00720c */ /* 0x080fe40003fa6270 */
[----:B------:R-:W-:Y:S01]  /*24a0*/  FSEL R172, R56, -INF , !P3 ;  /* 0xff80000038ac7808 */ /* 0x000fe20005800000 */
[----:B------:R-:W-:Y:S01]  /*24b0*/  STL [R1+0x60], R237 ;  /* 0x000060ed01007387 */ /* 0x000fe20000100800 */
[----:B------:R-:W-:Y:S02]  /*24c0*/  FMNMX.FTZ R4, R17, R4, !PT ;  /* 0x0000000411047209 */ /* 0x000fe40007810000 */
[----:B------:R-:W-:Y:S01]  /*24d0*/  IADD3 R13, R0, 0x29, RZ ;  /* 0x00000029000d7810 */ /* 0x000fe20007ffe0ff */
[----:B------:R-:W-:Y:S01]  /*24e0*/  STL [R1+0x5c], R236 ;  /* 0x00005cec01007387 */ /* 0x000fe20000100800 */
[----:B------:R-:W-:-:S02]  /*24f0*/  ISETP.GE.AND P3, PT, R11, R23, PT ;  /* 0x000000170b00720c */ /* 0x000fc40003f66270 */
[----:B------:R-:W-:Y:S01]  /*2500*/  FSEL R171, R57, -INF , !P5 ;  /* 0xff80000039ab7808 */ /* 0x000fe20006800000 */
[----:B------:R-:W-:Y:S01]  /*2510*/  STL [R1+0x58], R235 ;  /* 0x000058eb01007387 */ /* 0x000fe20000100800 */
[----:B------:R-:W-:Y:S02]  /*2520*/  FMNMX.FTZ R4, R172, R4, !PT ;  /* 0x00000004ac047209 */ /* 0x000fe40007810000 */
[-C--:B------:R-:W-:Y:S01]  /*2530*/  ISETP.GE.AND P5, PT, R13, R23.reuse, PT ;  /* 0x000000170d00720c */ /* 0x080fe20003fa6270 */
[----:B------:R-:W-:Y:S01]  /*2540*/  STL [R1+0x54], R234 ;  /* 0x000054ea01007387 */ /* 0x000fe20000100800 */
[----:B------:R-:W-:Y:S02]  /*2550*/  FSEL R170, R44, -INF , !P3 ;  /* 0xff8000002caa7808 */ /* 0x000fe40005800000 */
[----:B------:R-:W-:Y:S01]  /*2560*/  FMNMX.FTZ R4, R171, R4, !PT ;  /* 0x00000004ab047209 */ /* 0x000fe20007810000 */
[----:B------:R-:W-:Y:S01]  /*2570*/  STL [R1+0x50], R233 ;  /* 0x000050e901007387 */ /* 0x000fe20000100800 */
[----:B------:R-:W-:-:S02]  /*2580*/  ISETP.GE.AND P3, PT, R18, R23, PT ;  /* 0x000000171200720c */ /* 0x000fc40003f66270 */
[----:B------:R-:W-:Y:S01]  /*2590*/  FSEL R169, R45, -INF , !P5 ;  /* 0xff8000002da97808 */ /* 0x000fe20006800000 */
[----:B------:R-:W-:Y:S01]  /*25a0*/  STL [R1+0x4c], R232 ;  /* 0x00004ce801007387 */ /* 0x000fe20000100800 */
[----:B------:R-:W-:Y:S02]  /*25b0*/  FMNMX.FTZ R4, R170, R4, !PT ;  /* 0x00000004aa047209 */ /* 0x000fe40007810000 */
[----:B------:R-:W-:Y:S01]  /*25c0*/  IADD3 R27, R0, 0x38, RZ ;  /* 0x00000038001b7810 */ /* 0x000fe20007ffe0ff */
[----:B------:R-:W-:Y:S01]  /*25d0*/  STL [R1+0x48], R231 ;  /* 0x000048e701007387 */ /* 0x000fe20000100800 */
[----:B------:R-:W-:Y:S02]  /*25e0*/  ISETP.GE.AND P5, PT, R20, R23, PT ;  /* 0x000000171400720c */ /* 0x000fe40003fa6270 */
[----:B------:R-:W-:Y:S01]  /*25f0*/  FSEL R211, R36, -INF , !P3 ;  /* 0xff80000024d37808 */ /* 0x000fe20005800000 */
[----:B------:R-:W-:Y:S01]  /*2600*/  STL [R1+0x6c], R23 ;  /* 0x00006c1701007387 */ /* 0x000fe20000100800 */
[----:B------:R-:W-:-:S02]  /*2610*/  FMNMX.FTZ R4, R169, R4, !PT ;  /* 0x00000004a9047209 */ /* 0x000fc40007810000 */
[-C--:B------:R-:W-:Y:S01]  /*2620*/  ISETP.GE.AND P3, PT, R27, R23.reuse, PT ;  /* 0x000000171b00720c */ /* 0x080fe20003f66270 */
[----:B------:R-:W-:Y:S01]  /*2630*/  STL [R1+0x70], R24 ;  /* 0x0000701801007387 */ /* 0x000fe20000100800 */
[----:B------:R-:W-:Y:S02]  /*2640*/  FSEL R220, R37, -INF , !P5 ;  /* 0xff80000025dc7808 */ /* 0x000fe40006800000 */
[----:B------:R-:W-:Y:S02]  /*2650*/  FMNMX.FTZ R5, R211, R4, !PT ;  /* 0x00000004d3057209 */ /* 0x000fe40007810000 */
[----:B------:R-:W-:Y:S02]  /*2660*/  FMNMX.FTZ R4, R41, R60, !PT ;  /* 0x0000003c29047209 */ /* 0x000fe40007810000 */
[----:B------:R-:W-:Y:S02]  /*2670*/  FSEL R48, R48, -INF , !P3 ;  /* 0xff80000030307808 */ /* 0x000fe40005800000 */
[----:B------:R-:W-:-:S02]  /*2680*/  ISETP.GE.AND P6, PT, R30, R23, PT ;  /* 0x000000171e00720c */ /* 0x000fc40003fc6270 */
[----:B------:R-:W-:Y:S02]  /*2690*/  FMNMX.FTZ R5, R220, R5, !PT ;  /* 0x00000005dc057209 */ /* 0x000fe40007810000 */
[----:B------:R-:W-:Y:S02]  /*26a0*/  FMNMX.FTZ R4, R62, R4, !PT ;  /* 0x000000043e047209 */ /* 0x000fe40007810000 */
[----:B------:R-:W-:Y:S02]  /*26b0*/  FSEL R250, R49, -INF , !P6 ;  /* 0xff80000031fa7808 */ /* 0x000fe40007000000 */
[----:B------:R-:W-:Y:S02]  /*26c0*/  FMNMX.FTZ R6, R48, R5, !PT ;  /* 0x0000000530067209 */ /* 0x000fe40007810000 */
[----:B------:R-:W-:Y:S02]  /*26d0*/  FMNMX.FTZ R5, R61, R4, !PT ;  /* 0x000000043d057209 */ /* 0x000fe40007810000 */
[----:B------:R-:W-:-:S02]  /*26e0*/  FMNMX.FTZ R4, R250, R6, !PT ;  /* 0x00000006fa047209 */ /* 0x000fc40007810000 */
[----:B------:R-:W-:Y:S02]  /*26f0*/  FSEL R33, R72, -INF , !P4 ;  /* 0xff80000048217808 */ /* 0x000fe40006000000 */
[-C--:B------:R-:W-:Y:S01]  /*2700*/  ISETP.GE.AND P4, PT, R7, R24.reuse, PT ;  /* 0x000000180700720c */ /* 0x080fe20003f86270 */
[----:B------:R-:W1:Y:S01]  /*2710*/  SHFL.BFLY PT, R6, R4, 0x2, 0x1f ;  /* 0x0c401f0004067f89 */ /* 0x000e6200000e0000 */
[----:B------:R-:W-:Y:S02]  /*2720*/  FMNMX.FTZ R5, R43, R5, !PT ;  /* 0x000000052b057209 */ /* 0x000fe40007810000 */
[----:B------:R-:W-:Y:S02]  /*2730*/  ISETP.GE.AND P5, PT, R12, R25, PT ;  /* 0x000000190c00720c */ /* 0x000fe40003fa6270 */
[----:B------:R-:W-:Y:S02]  /*2740*/  FSEL R37, R74, -INF , !P1 ;  /* 0xff8000004a257808 */ /* 0x000fe40004800000 */
[----:B------:R-:W-:-:S02]  /*2750*/  ISETP.GE.AND P1, PT, R8, R24, PT ;  /* 0x000000180800720c */ /* 0x000fc40003f26270 */
[----:B------:R-:W-:Y:S02]  /*2760*/  FSEL R19, R54, -INF , !P4 ;  /* 0xff80000036137808 */ /* 0x000fe40006000000 */
[----:B------:R-:W-:Y:S02]  /*2770*/  FMNMX.FTZ R5, R42, R5, !PT ;  /* 0x000000052a057209 */ /* 0x000fe40007810000 */
[----:B------:R-:W-:Y:S02]  /*2780*/  ISETP.GE.AND P3, PT, R12, R26, PT ;  /* 0x0000001a0c00720c */ /* 0x000fe40003f66270 */
[----:B------:R-:W-:Y:S02]  /*2790*/  FSEL R34, R73, -INF , !P5 ;  /* 0xff80000049227808 */ /* 0x000fe40006800000 */
[----:B------:R-:W-:Y:S02]  /*27a0*/  FSEL R28, R55, -INF , !P1 ;  /* 0xff800000371c7808 */ /* 0x000fe40004800000 */
[----:B------:R-:W-:-:S02]  /*27b0*/  ISETP.GE.AND P5, PT, R9, R24, PT ;  /* 0x000000180900720c */ /* 0x000fc40003fa6270 */
[----:B------:R-:W-:Y:S02]  /*27c0*/  FMNMX.FTZ R5, R19, R5, !PT ;  /* 0x0000000513057209 */ /* 0x000fe40007810000 */
[----:B------:R-:W-:Y:S02]  /*27d0*/  FSEL R44, R75, -INF , !P3 ;  /* 0xff8000004b2c7808 */ /* 0x000fe40005800000 */
[----:B------:R-:W-:Y:S02]  /*27e0*/  ISETP.GE.AND P3, PT, R10, R24, PT ;  /* 0x000000180a00720c */ /* 0x000fe40003f66270 */
[----:B------:R-:W-:Y:S02]  /*27f0*/  FSEL R168, R58, -INF , !P5 ;  /* 0xff8000003aa87808 */ /* 0x000fe40006800000 */
[----:B------:R-:W-:Y:S02]  /*2800*/  FMNMX.FTZ R5, R28, R5, !PT ;  /* 0x000000051c057209 */ /* 0x000fe40007810000 */
[----:B------:R-:W-:-:S02]  /*2810*/  FSEL R166, R59, -INF , !P3 ;  /* 0xff8000003ba67808 */ /* 0x000fc40005800000 */
[-C--:B------:R-:W-:Y:S02]  /*2820*/  ISETP.GE.AND P3, PT, R11, R24.reuse, PT ;  /* 0x000000180b00720c */ /* 0x080fe40003f66270 */
[----:B------:R-:W-:Y:S02]  /*2830*/  FMNMX.FTZ R5, R168, R5, !PT ;  /* 0x00000005a8057209 */ /* 0x000fe40007810000 */
[----:B------:R-:W-:Y:S02]  /*2840*/  ISETP.GE.AND P6, PT, R13, R24, PT ;  /* 0x000000180d00720c */ /* 0x000fe40003fc6270 */
[----:B------:R-:W-:Y:S02]  /*2850*/  FSEL R165, R46, -INF , !P3 ;  /* 0xff8000002ea57808 */ /* 0x000fe40005800000 */
[----:B------:R-:W-:Y:S02]  /*2860*/  FMNMX.FTZ R5, R166, R5, !PT ;  /* 0x00000005a6057209 */ /* 0x000fe40007810000 */
[----:B-1----:R-:W-:-:S02]  /*2870*/  FMNMX.FTZ R4, R4, R6, !PT ;  /* 0x0000000604047209 */ /* 0x002fc40007810000 */
[----:B------:R-:W-:Y:S02]  /*2880*/  ISETP.GE.AND P5, PT, R18, R24, PT ;  /* 0x000000181200720c */ /* 0x000fe40003fa6270 */
[----:B------:R-:W-:Y:S02]  /*2890*/  FSEL R161, R47, -INF , !P6 ;  /* 0xff8000002fa17808 */ /* 0x000fe40007000000 */
[----:B------:R-:W-:Y:S02]  /*28a0*/  FMNMX.FTZ R5, R165, R5, !PT ;  /* 0x00000005a5057209 */ /* 0x000fe40007810000 */
[C---:B------:R-:W-:Y:S02]  /*28b0*/  ISETP.GE.AND P1, PT, R7.reuse, R25, PT ;  /* 0x000000190700720c */ /* 0x040fe40003f26270 */
[----:B------:R-:W-:Y:S02]  /*28c0*/  ISETP.GE.AND P4, PT, R7, R26, PT ;  /* 0x0000001a0700720c */ /* 0x000fe40003f86270 */
[----:B------:R-:W-:Y:S01]  /*28d0*/  ISETP.GE.AND P3, PT, R20, R24, PT ;  /* 0x000000181400720c */ /* 0x000fe20003f66270 */
[----:B------:R-:W1:Y:S01]  /*28e0*/  SHFL.BFLY PT, R7, R4, 0x1, 0x1f ;  /* 0x0c201f0004077f89 */ /* 0x000e6200000e0000 */
[----:B------:R-:W-:-:S02]  /*28f0*/  FSEL R252, R38, -INF , !P5 ;  /* 0xff80000026fc7808 */ /* 0x000fc40006800000 */
[----:B------:R-:W-:Y:S02]  /*2900*/  FMNMX.FTZ R5, R161, R5, !PT ;  /* 0x00000005a1057209 */ /* 0x000fe40007810000 */
[----:B------:R-:W-:Y:S01]  /*2910*/  FSEL R214, R39, -INF , !P3 ;  /* 0xff80000027d67808 */ /* 0x000fe20005800000 */
[----:B------:R-:W-:Y:S01]  /*2920*/  STL [R1+0x74], R252 ;  /* 0x000074fc01007387 */ /* 0x000fe20000100800 */
[----:B------:R-:W-:Y:S02]  /*2930*/  FSEL R15, R113, -INF , !P2 ;  /* 0xff800000710f7808 */ /* 0x000fe40005000000 */
[----:B------:R-:W-:Y:S02]  /*2940*/  ISETP.GE.AND P3, PT, R27, R24, PT ;  /* 0x000000181b00720c */ /* 0x000fe40003f66270 */
[----:B------:R-:W-:Y:S02]  /*2950*/  FMNMX.FTZ R5, R252, R5, !PT ;  /* 0x00000005fc057209 */ /* 0x000fe40007810000 */
[----:B------:R-:W-:-:S02]  /*2960*/  ISETP.GE.AND P2, PT, R0, R25, PT ;  /* 0x000000190000720c */ /* 0x000fc40003f46270 */
[----:B------:R-:W-:Y:S02]  /*2970*/  ISETP.GE.AND P6, PT, R30, R24, PT ;  /* 0x000000181e00720c */ /* 0x000fe40003fc6270 */
[----:B------:R-:W-:Y:S02]  /*2980*/  FSEL R246, R50, -INF , !P3 ;  /* 0xff80000032f67808 */ /* 0x000fe40005800000 */
[----:B------:R-:W-:Y:S02]  /*2990*/  FMNMX.FTZ R5, R214, R5, !PT ;  /* 0x00000005d6057209 */ /* 0x000fe40007810000 */
[----:B------:R-:W-:Y:S01]  /*29a0*/  FSEL R12, R112, -INF , !P2 ;  /* 0xff800000700c7808 */ /* 0x000fe20005000000 */
[----:B------:R-:W-:Y:S01]  /*29b0*/  STL [R1+0x78], R246 ;  /* 0x000078f601007387 */ /* 0x000fe20000100800 */
[----:B------:R-:W-:Y:S02]  /*29c0*/  FSEL R245, R51, -INF , !P6 ;  /* 0xff80000033f57808 */ /* 0x000fe40007000000 */
[----:B------:R-:W-:-:S02]  /*29d0*/  FMNMX.FTZ R5, R246, R5, !PT ;  /* 0x00000005f6057209 */ /* 0x000fc40007810000 */
[----:B------:R-:W-:Y:S02]  /*29e0*/  FMNMX.FTZ R6, R12, R15, !PT ;  /* 0x0000000f0c067209 */ /* 0x000fe40007810000 */
[----:B------:R-:W-:Y:S02]  /*29f0*/  FMNMX.FTZ R5, R245, R5, !PT ;  /* 0x00000005f5057209 */ /* 0x000fe40007810000 */
[----:B------:R-:W-:Y:S02]  /*2a00*/  FMNMX.FTZ R6, R65, R6, !PT ;  /* 0x0000000641067209 */ /* 0x000fe40007810000 */
[----:B------:R-:W-:Y:S02]  /*2a10*/  FSEL R36, R110, -INF , !P4 ;  /* 0xff8000006e247808 */ /* 0x000fe40006000000 */
[----:B------:R-:W-:Y:S02]  /*2a20*/  ISETP.GE.AND P4, PT, R0, R26, PT ;  /* 0x0000001a0000720c */ /* 0x000fe40003f86270 */
[----:B------:R-:W-:-:S02]  /*2a30*/  ISETP.GE.AND P5, PT, R8, R25, PT ;  /* 0x000000190800720c */ /* 0x000fc40003fa6270 */
[----:B------:R-:W-:Y:S02]  /*2a40*/  ISETP.GE.AND P3, PT, R8, R26, PT ;  /* 0x0000001a0800720c */ /* 0x000fe40003f66270 */
[----:B------:R-:W-:Y:S01]  /*2a50*/  FMNMX.FTZ R0, R63, R6, !PT ;  /* 0x000000063f007209 */ /* 0x000fe20007810000 */
[----:B------:R-:W2:Y:S01]  /*2a60*/  SHFL.BFLY PT, R8, R5, 0x2, 0x1f ;  /* 0x0c401f0005087f89 */ /* 0x000ea200000e0000 */
[----:B-1----:R-:W-:Y:S02]  /*2a70*/  FMNMX.FTZ R164, R4, R7, !PT ;  /* 0x0000000704a47209 */ /* 0x002fe40007810000 */
[----:B------:R-:W-:Y:S02]  /*2a80*/  FMNMX.FTZ R0, R33, R0, !PT ;  /* 0x0000000021007209 */ /* 0x000fe40007810000 */
[----:B------:R-:W-:Y:S02]  /*2a90*/  FSEL R29, R115, -INF , !P0 ;  /* 0xff800000731d7808 */ /* 0x000fe40004000000 */
[----:B------:R-:W-:-:S02]  /*2aa0*/  ISETP.GE.AND P0, PT, R9, R25, PT ;  /* 0x000000190900720c */ /* 0x000fc40003f06270 */
[----:B------:R-:W-:Y:S02]  /*2ab0*/  ISETP.GE.AND P2, PT, R9, R26, PT ;  /* 0x0000001a0900720c */ /* 0x000fe40003f46270 */
[----:B------:R-:W-:Y:S02]  /*2ac0*/  FSEL R9, R108, -INF , !P1 ;  /* 0xff8000006c097808 */ /* 0x000fe40004800000 */
[----:B------:R-:W-:Y:S01]  /*2ad0*/  FMNMX.FTZ R4, R34, R0, !PT ;  /* 0x0000000022047209 */ /* 0x000fe20007810000 */
[----:B------:R-:W-:Y:S01]  /*2ae0*/  FMUL.FTZ R0, R164, UR4 ;  /* 0x00000004a4007c20 */ /* 0x000fe20008410000 */
[----:B------:R-:W-:Y:S02]  /*2af0*/  FSEL R7, R114, -INF , !P4 ;  /* 0xff80000072077808 */ /* 0x000fe40006000000 */
[----:B------:R-:W-:Y:S02]  /*2b00*/  FSETP.NEU.FTZ.AND P4, PT, R164, -INF , PT ;  /* 0xff800000a400780b */ /* 0x000fe40003f9d000 */
[----:B------:R-:W-:-:S02]  /*2b10*/  ISETP.GE.AND P6, PT, R10, R25, PT ;  /* 0x000000190a00720c */ /* 0x000fc40003fc6270 */
[----:B------:R-:W-:Y:S02]  /*2b20*/  ISETP.GE.AND P1, PT, R10, R26, PT ;  /* 0x0000001a0a00720c */ /* 0x000fe40003f26270 */
[----:B------:R-:W-:Y:S02]  /*2b30*/  FSEL R10, R109, -INF , !P5 ;  /* 0xff8000006d0a7808 */ /* 0x000fe40006800000 */
[----:B------:R-:W-:Y:S02]  /*2b40*/  FMNMX.FTZ R4, R9, R4, !PT ;  /* 0x0000000409047209 */ /* 0x000fe40007810000 */
[----:B------:R-:W-:Y:S02]  /*2b50*/  FSEL R22, R0, RZ, P4 ;  /* 0x000000ff00167208 */ /* 0x000fe40002000000 */
[----:B------:R-:W-:Y:S02]  /*2b60*/  FSEL R159, R152, -INF , !P0 ;  /* 0xff800000989f7808 */ /* 0x000fe40004000000 */
[----:B------:R-:W-:Y:S01]  /*2b70*/  FMNMX.FTZ R0, R10, R4, !PT ;  /* 0x000000040a007209 */ /* 0x000fe20007810000 */
[----:B------:R-:W-:Y:S01]  /*2b80*/  FFMA.FTZ R4, R14, UR4, -R22 ;  /* 0x000000040e047c23 */ /* 0x000fe20008010816 */
[----:B------:R-:W-:-:S02]  /*2b90*/  ISETP.GE.AND P5, PT, R11, R25, PT ;  /* 0x000000190b00720c */ /* 0x000fc40003fa6270 */
[----:B------:R-:W-:Y:S01]  /*2ba0*/  FSEL R157, R153, -INF , !P6 ;  /* 0xff800000999d7808 */ /* 0x000fe20007000000 */
[----:B------:R1:W-:Y:S01]  /*2bb0*/  MUFU.EX2 R248, R4 ;  /* 0x0000000400f87308 */ /* 0x0003e20000000800 */
[----:B------:R-:W-:Y:S02]  /*2bc0*/  FMNMX.FTZ R0, R159, R0, !PT ;  /* 0x000000009f007209 */ /* 0x000fe40007810000 */
[----:B------:R-:W-:Y:S02]  /*2bd0*/  FSEL R156, R80, -INF , !P5 ;  /* 0xff800000509c7808 */ /* 0x000fe40006800000 */
[----:B------:R-:W-:Y:S02]  /*2be0*/  ISETP.GE.AND P5, PT, R13, R25, PT ;  /* 0x000000190d00720c */ /* 0x000fe40003fa6270 */
[----:B--2---:R-:W-:Y:S02]  /*2bf0*/  FMNMX.FTZ R6, R5, R8, !PT ;  /* 0x0000000805067209 */ /* 0x004fe40007810000 */
[----:B------:R-:W-:-:S02]  /*2c00*/  FMNMX.FTZ R5, R7, R29, !PT ;  /* 0x0000001d07057209 */ /* 0x000fc40007810000 */
[----:B------:R-:W-:Y:S01]  /*2c10*/  FSEL R158, R81, -INF , !P5 ;  /* 0xff800000519e7808 */ /* 0x000fe20006800000 */
[----:B------:R-:W2:Y:S01]  /*2c20*/  SHFL.BFLY PT, R163, R6, 0x1, 0x1f ;  /* 0x0c201f0006a37f89 */ /* 0x000ea200000e0000 */
[-C--:B------:R-:W-:Y:S02]  /*2c30*/  ISETP.GE.AND P5, PT, R18, R25.reuse, PT ;  /* 0x000000191200720c */ /* 0x080fe40003fa6270 */
[-C--:B------:R-:W-:Y:S02]  /*2c40*/  ISETP.GE.AND P6, PT, R27, R25.reuse, PT ;  /* 0x000000191b00720c */ /* 0x080fe40003fc6270 */
[----:B-1----:R-:W-:Y:S01]  /*2c50*/  FMNMX.FTZ R4, R157, R0, !PT ;  /* 0x000000009d047209 */ /* 0x002fe20007810000 */
[----:B------:R-:W-:Y:S01]  /*2c60*/  FFMA.FTZ R0, R21, UR4, -R22 ;  /* 0x0000000415007c23 */ /* 0x000fe20008010816 */
[----:B------:R-:W-:Y:S02]  /*2c70*/  FSEL R244, R120, -INF , !P5 ;  /* 0xff80000078f47808 */ /* 0x000fe40006800000 */
[----:B------:R-:W-:Y:S01]  /*2c80*/  FMNMX.FTZ R4, R156, R4, !PT ;  /* 0x000000049c047209 */ /* 0x000fe20007810000 */
[----:B------:R1:W-:Y:S01]  /*2c90*/  MUFU.EX2 R249, R0 ;  /* 0x0000000000f97308 */ /* 0x0003e20000000800 */
[----:B------:R-:W-:-:S02]  /*2ca0*/  ISETP.GE.AND P5, PT, R20, R25, PT ;  /* 0x000000191400720c */ /* 0x000fc40003fa6270 */
[----:B------:R-:W-:Y:S02]  /*2cb0*/  FMNMX.FTZ R4, R158, R4, !PT ;  /* 0x000000049e047209 */ /* 0x000fe40007810000 */
[----:B------:R-:W-:Y:S02]  /*2cc0*/  FSEL R239, R121, -INF , !P5 ;  /* 0xff80000079ef7808 */ /* 0x000fe40006800000 */
[----:B------:R-:W-:Y:S02]  /*2cd0*/  FMNMX.FTZ R4, R244, R4, !PT ;  /* 0x00000004f4047209 */ /* 0x000fe40007810000 */
[----:B------:R-:W-:Y:S02]  /*2ce0*/  ISETP.GE.AND P5, PT, R30, R25, PT ;  /* 0x000000191e00720c */ /* 0x000fe40003fa6270 */
[----:B------:R-:W-:Y:S02]  /*2cf0*/  FMNMX.FTZ R162, R239, R4, !PT ;  /* 0x00000004efa27209 */ /* 0x000fe40007810000 */
[----:B------:R-:W-:-:S02]  /*2d00*/  FSEL R222, R84, -INF , !P6 ;  /* 0xff80000054de7808 */ /* 0x000fc40007000000 */
[----:B------:R-:W-:Y:S02]  /*2d10*/  FSEL R8, R111, -INF , !P3 ;  /* 0xff8000006f087808 */ /* 0x000fe40005800000 */
[----:B-1----:R-:W-:Y:S01]  /*2d20*/  FMNMX.FTZ R0, R66, R5, !PT ;  /* 0x0000000542007209 */ /* 0x002fe20007810000 */
[----:B------:R-:W-:Y:S01]  /*2d30*/  FFMA.FTZ R5, R35, UR4, -R22 ;  /* 0x0000000423057c23 */ /* 0x000fe20008010816 */
[----:B------:R-:W-:Y:S02]  /*2d40*/  FSEL R223, R85, -INF , !P5 ;  /* 0xff80000055df7808 */ /* 0x000fe40006800000 */
[----:B------:R-:W-:Y:S01]  /*2d50*/  FMNMX.FTZ R0, R64, R0, !PT ;  /* 0x0000000040007209 */ /* 0x000fe20007810000 */
[----:B------:R1:W-:Y:S01]  /*2d60*/  MUFU.EX2 R207, R5 ;  /* 0x0000000500cf7308 */ /* 0x0003e20000000800 */
[----:B------:R-:W-:Y:S02]  /*2d70*/  FMNMX.FTZ R162, R222, R162, !PT ;  /* 0x000000a2dea27209 */ /* 0x000fe40007810000 */
[----:B------:R-:W-:-:S02]  /*2d80*/  FSEL R154, R154, -INF , !P2 ;  /* 0xff8000009a9a7808 */ /* 0x000fc40005000000 */
[----:B------:R-:W-:Y:S02]  /*2d90*/  FMNMX.FTZ R162, R223, R162, !PT ;  /* 0x000000a2dfa27209 */ /* 0x000fe40007810000 */
[-C--:B------:R-:W-:Y:S02]  /*2da0*/  ISETP.GE.AND P0, PT, R11, R26.reuse, PT ;  /* 0x0000001a0b00720c */ /* 0x080fe40003f06270 */
[----:B------:R-:W-:Y:S02]  /*2db0*/  FSEL R153, R155, -INF , !P1 ;  /* 0xff8000009b997808 */ /* 0x000fe40004800000 */
[-C--:B------:R-:W-:Y:S02]  /*2dc0*/  ISETP.GE.AND P4, PT, R13, R26.reuse, PT ;  /* 0x0000001a0d00720c */ /* 0x080fe40003f86270 */
[----:B------:R-:W-:Y:S02]  /*2dd0*/  FSEL R152, R82, -INF , !P0 ;  /* 0xff80000052987808 */ /* 0x000fe40004000000 */
[----:B------:R-:W-:-:S02]  /*2de0*/  ISETP.GE.AND P1, PT, R27, R26, PT ;  /* 0x0000001a1b00720c */ /* 0x000fc40003f26270 */
[----:B-1----:R-:W-:Y:S01]  /*2df0*/  FMNMX.FTZ R5, R37, R0, !PT ;  /* 0x0000000025057209 */ /* 0x002fe20007810000 */
[----:B------:R-:W-:Y:S01]  /*2e00*/  FFMA.FTZ R0, R40, UR4, -R22 ;  /* 0x0000000428007c23 */ /* 0x000fe20008010816 */
[----:B------:R-:W-:Y:S02]  /*2e10*/  ISETP.GE.AND P3, PT, R18, R26, PT ;  /* 0x0000001a1200720c */ /* 0x000fe40003f66270 */
[----:B------:R-:W-:Y:S01]  /*2e20*/  FMNMX.FTZ R4, R44, R5, !PT ;  /* 0x000000052c047209 */ /* 0x000fe20007810000 */
[----:B------:R1:W3:Y:S01]  /*2e30*/  MUFU.EX2 R213, R0 ;  /* 0x0000000000d57308 */ /* 0x0002e20000000800 */
[----:B------:R-:W4:Y:S01]  /*2e40*/  SHFL.BFLY PT, R5, R162, 0x2, 0x1f ;  /* 0x0c401f00a2057f89 */ /* 0x000f2200000e0000 */
[----:B------:R-:W-:Y:S02]  /*2e50*/  FSEL R27, R83, -INF , !P4 ;  /* 0xff800000531b7808 */ /* 0x000fe40006000000 */
[----:B------:R-:W-:Y:S02]  /*2e60*/  FMNMX.FTZ R4, R36, R4, !PT ;  /* 0x0000000424047209 */ /* 0x000fe40007810000 */
[----:B------:R-:W-:-:S02]  /*2e70*/  ISETP.GE.AND P2, PT, R20, R26, PT ;  /* 0x0000001a1400720c */ /* 0x000fc40003f46270 */
[----:B------:R-:W-:Y:S02]  /*2e80*/  FMNMX.FTZ R4, R8, R4, !PT ;  /* 0x0000000408047209 */ /* 0x000fe40007810000 */
[----:B------:R-:W-:Y:S02]  /*2e90*/  FSEL R221, R122, -INF , !P3 ;  /* 0xff8000007add7808 */ /* 0x000fe40005800000 */
[----:B------:R-:W-:Y:S02]  /*2ea0*/  FMNMX.FTZ R4, R154, R4, !PT ;  /* 0x000000049a047209 */ /* 0x000fe40007810000 */
[----:B--2---:R-:W-:Y:S02]  /*2eb0*/  FMNMX.FTZ R163, R6, R163, !PT ;  /* 0x000000a306a37209 */ /* 0x004fe40007810000 */
[----:B------:R-:W-:Y:S01]  /*2ec0*/  FSEL R203, R123, -INF , !P2 ;  /* 0xff8000007bcb7808 */ /* 0x000fe20005000000 */
[----:B-1----:R-:W-:Y:S01]  /*2ed0*/  FFMA.FTZ R0, R32, UR4, -R22 ;  /* 0x0000000420007c23 */ /* 0x002fe20008010816 */
[----:B------:R-:W-:Y:S01]  /*2ee0*/  ISETP.GE.AND P0, PT, R30, R26, PT ;  /* 0x0000001a1e00720c */ /* 0x000fe20003f06270 */
[C---:B------:R-:W-:Y:S01]  /*2ef0*/  FMUL.FTZ R21, R163.reuse, UR4 ;  /* 0x00000004a3157c20 */ /* 0x040fe20008410000 */
[----:B------:R-:W-:Y:S01]  /*2f00*/  FSEL R201, R86, -INF , !P1 ;  /* 0xff80000056c97808 */ /* 0x000fe20004800000 */
[----:B------:R1:W-:Y:S01]  /*2f10*/  MUFU.EX2 R175, R0 ;  /* 0x0000000000af7308 */ /* 0x0003e20000000800 */
[----:B------:R-:W-:-:S02]  /*2f20*/  FSETP.NEU.FTZ.AND P3, PT, R163, -INF , PT ;  /* 0xff800000a300780b */ /* 0x000fc40003f7d000 */
[----:B------:R-:W-:Y:S02]  /*2f30*/  FSEL R202, R87, -INF , !P0 ;  /* 0xff80000057ca7808 */ /* 0x000fe40004000000 */
[----:B------:R-:W-:Y:S02]  /*2f40*/  FSEL R21, R21, RZ, P3 ;  /* 0x000000ff15157208 */ /* 0x000fe40001800000 */
[----:B----4-:R-:W-:Y:S02]  /*2f50*/  FMNMX.FTZ R162, R162, R5, !PT ;  /* 0x00000005a2a27209 */ /* 0x010fe40007810000 */
[----:B---3--:R-:W-:Y:S01]  /*2f60*/  F2FP.BF16.F32.PACK_AB R18, R213, R207 ;  /* 0x000000cfd512723e */ /* 0x008fe200000010ff */
[----:B-1----:R-:W-:-:S04]  /*2f70*/  FFMA.FTZ R0, R31, UR4, -R22 ;  /* 0x000000041f007c23 */ /* 0x002fc80008010816 */
[----:B------:R1:W-:Y:S02]  /*2f80*/  MUFU.EX2 R88, R0 ;  /* 0x0000000000587308 */ /* 0x0003e40000000800 */
[----:B-1----:R-:W-:Y:S01]  /*2f90*/  FMNMX.FTZ R0, R153, R4, !PT ;  /* 0x0000000499007209 */ /* 0x002fe20007810000 */
[----:B------:R-:W-:Y:S01]  /*2fa0*/  FFMA.FTZ R4, R16, UR4, -R22 ;  /* 0x0000000410047c23 */ /* 0x000fe20008010816 */
[----:B------:R-:W-:Y:S02]  /*2fb0*/  F2FP.BF16.F32.PACK_AB R16, R249, R248 ;  /* 0x000000f8f910723e */ /* 0x000fe400000010ff */
[----:B------:R-:W-:Y:S02]  /*2fc0*/  FMNMX.FTZ R0, R152, R0, !PT ;  /* 0x0000000098007209 */ /* 0x000fe40007810000 */
[----:B------:R1:W-:Y:S02]  /*2fd0*/  MUFU.EX2 R24, R4 ;  /* 0x0000000400187308 */ /* 0x0003e40000000800 */
[----:B------:R-:W-:-:S04]  /*2fe0*/  FMNMX.FTZ R0, R27, R0, !PT ;  /* 0x000000001b007209 */ /* 0x000fc80007810000 */
[----:B------:R-:W-:-:S04]  /*2ff0*/  FMNMX.FTZ R0, R221, R0, !PT ;  /* 0x00000000dd007209 */ /* 0x000fc80007810000 */
[----:B------:R-:W-:Y:S01]  /*3000*/  FMNMX.FTZ R160, R203, R0, !PT ;  /* 0x00000000cba07209 */ /* 0x000fe20007810000 */
[----:B------:R-:W-:-:S03]  /*3010*/  FFMA.FTZ R0, R41, UR4, -R21 ;  /* 0x0000000429007c23 */ /* 0x000fc60008010815 */
[----:B------:R-:W-:Y:S01]  /*3020*/  FMNMX.FTZ R160, R201, R160, !PT ;  /* 0x000000a0c9a07209 */ /* 0x000fe20007810000 */
[----:B------:R2:W-:Y:S01]  /*3030*/  MUFU.EX2 R233, R0 ;  /* 0x0000000000e97308 */ /* 0x0005e20000000800 */
[----:B-1----:R-:W-:Y:S02]  /*3040*/  FFMA.FTZ R4, R17, UR4, -R22 ;  /* 0x0000000411047c23 */ /* 0x002fe40008010816 */
[----:B------:R-:W-:-:S05]  /*3050*/  FMNMX.FTZ R160, R202, R160, !PT ;  /* 0x000000a0caa07209 */ /* 0x000fca0007810000 */
[----:B------:R1:W-:Y:S01]  /*3060*/  MUFU.EX2 R206, R4 ;  /* 0x0000000400ce7308 */ /* 0x0003e20000000800 */
[----:B------:R-:W3:Y:S01]  /*3070*/  SHFL.BFLY PT, R5, R160, 0x2, 0x1f ;  /* 0x0c401f00a0057f89 */ /* 0x000ee200000e0000 */
[----:B--2---:R-:W-:-:S06]  /*3080*/  FFMA.FTZ R0, R60, UR4, -R21 ;  /* 0x000000043c007c23 */ /* 0x004fcc0008010815 */
[----:B------:R2:W4:Y:S01]  /*3090*/  MUFU.EX2 R232, R0 ;  /* 0x0000000000e87308 */ /* 0x0005220000000800 */
[----:B-1----:R-:W1:Y:S01]  /*30a0*/  SHFL.BFLY PT, R4, R162, 0x1, 0x1f ;  /* 0x0c201f00a2047f89 */ /* 0x002e6200000e0000 */
[----:B---3--:R-:W-:Y:S01]  /*30b0*/  FMNMX.FTZ R160, R160, R5, !PT ;  /* 0x00000005a0a07209 */ /* 0x008fe20007810000 */
[----:B--2---:R-:W-:Y:S01]  /*30c0*/  FFMA.FTZ R0, R62, UR4, -R21 ;  /* 0x000000043e007c23 */ /* 0x004fe20008010815 */
[----:B----4-:R-:W-:-:S04]  /*30d0*/  F2FP.BF16.F32.PACK_AB R17, R232, R233 ;  /* 0x000000e9e811723e */ /* 0x010fc800000010ff */
[----:B------:R2:W-:Y:S01]  /*30e0*/  MUFU.EX2 R208, R0 ;  /* 0x0000000000d07308 */ /* 0x0005e20000000800 */
[----:B-1----:R-:W-:Y:S02]  /*30f0*/  FMNMX.FTZ R162, R162, R4, !PT ;  /* 0x00000004a2a27209 */ /* 0x002fe40007810000 */
[----:B------:R-:W1:Y:S02]  /*3100*/  SHFL.BFLY PT, R4, R160, 0x1, 0x1f ;  /* 0x0c201f00a0047f89 */ /* 0x000e6400000e0000 */
[C---:B------:R-:W-:Y:S01]  /*3110*/  FSETP.NEU.FTZ.AND P0, PT, R162.reuse, -INF , PT ;  /* 0xff800000a200780b */ /* 0x040fe20003f1d000 */
[----:B------:R-:W-:Y:S01]  /*3120*/  FMUL.FTZ R20, R162, UR4 ;  /* 0x00000004a2147c20 */ /* 0x000fe20008410000 */
[----:B--2---:R-:W-:-:S04]  /*3130*/  FFMA.FTZ R0, R61, UR4, -R21 ;  /* 0x000000043d007c23 */ /* 0x004fc80008010815 */
[----:B------:R-:W-:Y:S01]  /*3140*/  FSEL R20, R20, RZ, P0 ;  /* 0x000000ff14147208 */ /* 0x000fe20000000000 */
[----:B------:R2:W3:Y:S01]  /*3150*/  MUFU.EX2 R212, R0 ;  /* 0x0000000000d47308 */ /* 0x0004e20000000800 */
[----:B-1----:R-:W-:-:S03]  /*3160*/  FMNMX.FTZ R160, R160, R4, !PT ;  /* 0x00000004a0a07209 */ /* 0x002fc60007810000 */
[--C-:B------:R-:W-:Y:S01]  /*3170*/  FFMA.FTZ R4, R33, UR4, -R20.reuse ;  /* 0x0000000421047c23 */ /* 0x100fe20008010814 */
[C---:B------:R-:W-:Y:S01]  /*3180*/  FSETP.NEU.FTZ.AND P0, PT, R160.reuse, -INF , PT ;  /* 0xff800000a000780b */ /* 0x040fe20003f1d000 */
[----:B--2---:R-:W-:Y:S01]  /*3190*/  FFMA.FTZ R0, R43, UR4, -R21 ;  /* 0x000000042b007c23 */ /* 0x004fe20008010815 */
[----:B------:R-:W-:Y:S01]  /*31a0*/  FMUL.FTZ R5, R160, UR4 ;  /* 0x00000004a0057c20 */ /* 0x000fe20008410000 */
[----:B------:R1:W-:Y:S08]  /*31b0*/  MUFU.EX2 R252, R4 ;  /* 0x0000000400fc7308 */ /* 0x0003f00000000800 */
[----:B------:R2:W-:Y:S01]  /*31c0*/  MUFU.EX2 R246, R0 ;  /* 0x0000000000f67308 */ /* 0x0005e20000000800 */
[----:B-1----:R-:W-:-:S07]  /*31d0*/  FFMA.FTZ R4, R34, UR4, -R20 ;  /* 0x0000000422047c23 */ /* 0x002fce0008010814 */
[----:B------:R-:W-:Y:S01]  /*31e0*/  MUFU.EX2 R204, R4 ;  /* 0x0000000400cc7308 */ /* 0x000fe20000000800 */
[----:B--2---:R-:W-:-:S07]  /*31f0*/  FFMA.FTZ R0, R42, UR4, -R21 ;  /* 0x000000042a007c23 */ /* 0x004fce0008010815 */
[----:B------:R1:W-:Y:S02]  /*3200*/  MUFU.EX2 R209, R0 ;  /* 0x0000000000d17308 */ /* 0x0003e40000000800 */
[----:B-1----:R-:W-:Y:S01]  /*3210*/  FFMA.FTZ R0, R19, UR4, -R21 ;  /* 0x0000000413007c23 */ /* 0x002fe20008010815 */
[----:B---3--:R-:W-:-:S05]  /*3220*/  F2FP.BF16.F32.PACK_AB R19, R212, R208 ;  /* 0x000000d0d413723e */ /* 0x008fca00000010ff */
[----:B------:R1:W-:Y:S02]  /*3230*/  MUFU.EX2 R23, R0 ;  /* 0x0000000000177308 */ /* 0x0003e40000000800 */
[----:B-1----:R-:W-:-:S06]  /*3240*/  FFMA.FTZ R0, R28, UR4, -R21 ;  /* 0x000000041c007c23 */ /* 0x002fcc0008010815 */
[----:B------:R1:W2:Y:S02]  /*3250*/  MUFU.EX2 R234, R0 ;  /* 0x0000000000ea7308 */ /* 0x0002a40000000800 */
[----:B-1----:R-:W-:Y:S01]  /*3260*/  FFMA.FTZ R0, R12, UR4, -R20 ;  /* 0x000000040c007c23 */ /* 0x002fe20008010814 */
[----:B--2---:R-:W-:-:S05]  /*3270*/  F2FP.BF16.F32.PACK_AB R11, R234, R23 ;  /* 0x00000017ea0b723e */ /* 0x004fca00000010ff */
        /* <DEDUP_REMOVED lines=8> */
[----:B-1----:R-:W-:Y:S02]  /*3300*/  LOP3.LUT R0, R118, R117, RZ, 0xfc, !PT ;  /* 0x0000007576007212 */ /* 0x002fe400078efcff */
[----:B--2---:R-:W-:Y:S02]  /*3310*/  F2FP.BF16.F32.PACK_AB R14, R231, R205 ;  /* 0x000000cde70e723e */ /* 0x004fe400000010ff */
[----:B------:R-:W-:Y:S02]  /*3320*/  LEA R167, R0, UR5, 0x1 ;  /* 0x0000000500a77c11 */ /* 0x000fe4000f8e08ff */
[----:B------:R-:W-:Y:S02]  /*3330*/  FSEL R0, R5, RZ, P0 ;  /* 0x000000ff05007208 */ /* 0x000fe40000000000 */
[----:B------:R-:W-:Y:S01]  /*3340*/  IADD3 R230, R2, R167, RZ ;  /* 0x000000a702e67210 */ /* 0x000fe20007ffe0ff */
[----:B------:R-:W-:Y:S01]  /*3350*/  IMAD.IADD R228, R3, 0x1, R167 ;  /* 0x0000000103e47824 */ /* 0x000fe200078e02a7 */
[----:B------:R-:W1:Y:S01]  /*3360*/  LDSM.16.MT88.4 R52, [R167+0xc000] ;  /* 0x00c00000a734783b */ /* 0x000e620000004200 */
[--C-:B------:R-:W-:Y:S01]  /*3370*/  FFMA.FTZ R3, R66, UR4, -R0.reuse ;  /* 0x0000000442037c23 */ /* 0x100fe20008010800 */
[----:B------:R-:W-:Y:S01]  /*3380*/  FFMA.FTZ R4, R7, UR4, -R0 ;  /* 0x0000000407047c23 */ /* 0x000fe20008010800 */
[----:B------:R-:W-:Y:S01]  /*3390*/  IMAD.IADD R229, R2, 0x1, R228 ;  /* 0x0000000102e57824 */ /* 0x000fe200078e02e4 */
[----:B------:R-:W2:Y:S01]  /*33a0*/  LDSM.16.MT88.4 R32, [R228+0xc000] ;  /* 0x00c00000e420783b */ /* 0x000ea20000004200 */
[----:B------:R3:W-:Y:S01]  /*33b0*/  MUFU.EX2 R237, R3 ;  /* 0x0000000300ed7308 */ /* 0x0007e20000000800 */
[----:B------:R-:W-:Y:S01]  /*33c0*/  FFMA.FTZ R2, R9, UR4, -R20 ;  /* 0x0000000409027c23 */ /* 0x000fe20008010814 */
[----:B------:R-:W-:Y:S01]  /*33d0*/  F2FP.BF16.F32.PACK_AB R9, R209, R246 ;  /* 0x000000f6d109723e */ /* 0x000fe200000010ff */
[----:B------:R-:W-:Y:S04]  /*33e0*/  LDSM.16.MT88.4 R68, [R167+0xe000] ;  /* 0x00e00000a744783b */ /* 0x000fe80000004200 */
[----:B------:R-:W-:Y:S01]  /*33f0*/  LDSM.16.MT88.4 R84, [R167+0xc800] ;  /* 0x00c80000a754783b */ /* 0x000fe20000004200 */
[----:B------:R4:W-:Y:S03]  /*3400*/  MUFU.EX2 R251, R4 ;  /* 0x0000000400fb7308 */ /* 0x0009e60000000800 */
[----:B------:R-:W-:Y:S04]  /*3410*/  LDSM.16.MT88.4 R80, [R228+0xc800] ;  /* 0x00c80000e450783b */ /* 0x000fe80000004200 */
[----:B------:R-:W-:Y:S01]  /*3420*/  LDSM.16.MT88.4 R76, [R230+0xc000] ;  /* 0x00c00000e64c783b */ /* 0x000fe20000004200 */
[----:B------:R1:W-:Y:S01]  /*3430*/  MUFU.EX2 R238, R2 ;  /* 0x0000000200ee7308 */ /* 0x0003e20000000800 */
[----:B---3--:R-:W-:-:S02]  /*3440*/  FFMA.FTZ R3, R64, UR4, -R0 ;  /* 0x0000000440037c23 */ /* 0x008fc40008010800 */
[----:B------:R-:W3:Y:S04]  /*3450*/  LDSM.16.MT88.4 R64, [R228+0xe000] ;  /* 0x00e00000e440783b */ /* 0x000ee80000004200 */
[----:B------:R-:W3:Y:S01]  /*3460*/  LDSM.16.MT88.4 R72, [R229+0xc000] ;  /* 0x00c00000e548783b */ /* 0x000ee20000004200 */
[----:B------:R2:W2:Y:S01]  /*3470*/  MUFU.EX2 R174, R3 ;  /* 0x0000000300ae7308 */ /* 0x0004a20000000800 */
[----:B----4-:R-:W-:Y:S02]  /*3480*/  FFMA.FTZ R4, R29, UR4, -R0 ;  /* 0x000000041d047c23 */ /* 0x010fe40008010800 */
[----:B------:R-:W4:Y:S04]  /*3490*/  LDSM.16.MT88.4 R56, [R230+0xe000] ;  /* 0x00e00000e638783b */ /* 0x000f280000004200 */
[----:B------:R-:W4:Y:S01]  /*34a0*/  LDSM.16.MT88.4 R60, [R229+0xe000] ;  /* 0x00e00000e53c783b */ /* 0x000f220000004200 */
[----:B------:R-:W2:Y:S01]  /*34b0*/  MUFU.EX2 R247, R4 ;  /* 0x0000000400f77308 */ /* 0x000ea20000000800 */
[----:B-1----:R-:W-:Y:S01]  /*34c0*/  FFMA.FTZ R2, R10, UR4, -R20 ;  /* 0x000000040a027c23 */ /* 0x002fe20008010814 */
[----:B------:R-:W-:Y:S01]  /*34d0*/  F2FP.BF16.F32.PACK_AB R10, R206, R24 ;  /* 0x00000018ce0a723e */ /* 0x000fe200000010ff */
[C---:B------:R-:W-:Y:S01]  /*34e0*/  HMMA.16816.F32.BF16 R120, R16.reuse, R52, RZ ;  /* 0x000000341078723c */ /* 0x040fe200000418ff */
[----:B------:R-:W-:Y:S04]  /*34f0*/  LDSM.16.MT88.4 R40, [R167+0xe800] ;  /* 0x00e80000a728783b */ /* 0x000fe80000004200 */
[----:B------:R1:W1:Y:S01]  /*3500*/  MUFU.EX2 R173, R2 ;  /* 0x0000000200ad7308 */ /* 0x0002620000000800 */
[----:B--2---:R-:W-:Y:S01]  /*3510*/  FFMA.FTZ R3, R37, UR4, -R0 ;  /* 0x0000000425037c23 */ /* 0x004fe20008010800 */
[----:B------:R-:W-:Y:S01]  /*3520*/  F2FP.BF16.F32.PACK_AB R15, R174, R237 ;  /* 0x000000edae0f723e */ /* 0x000fe200000010ff */
[----:B------:R-:W-:Y:S01]  /*3530*/  HMMA.16816.F32.BF16 R112, R16, R32, RZ ;  /* 0x000000201070723c */ /* 0x000fe200000418ff */
[----:B------:R-:W-:Y:S04]  /*3540*/  LDSM.16.MT88.4 R28, [R230+0xe800] ;  /* 0x00e80000e61c783b */ /* 0x000fe80000004200 */
[----:B------:R2:W-:Y:S01]  /*3550*/  MUFU.EX2 R235, R3 ;  /* 0x0000000300eb7308 */ /* 0x0005e20000000800 */
[----:B------:R-:W-:-:S02]  /*3560*/  F2FP.BF16.F32.PACK_AB R13, R247, R251 ;  /* 0x000000fbf70d723e */ /* 0x000fc400000010ff */
[----:B------:R-:W-:-:S05]  /*3570*/  F2FP.BF16.F32.PACK_AB R4, R204, R252 ;  /* 0x000000fccc04723e */ /* 0x000fca00000010ff */
[C---:B------:R-:W-:Y:S01]  /*3580*/  HMMA.16816.F32.BF16 R116, R12.reuse, R52, RZ ;  /* 0x000000340c74723c */ /* 0x040fe200000418ff */
[----:B-1----:R-:W-:Y:S01]  /*3590*/  FFMA.FTZ R2, R44, UR4, -R0 ;  /* 0x000000042c027c23 */ /* 0x002fe20008010800 */
[----:B------:R-:W-:Y:S01]  /*35a0*/  F2FP.BF16.F32.PACK_AB R6, R173, R238 ;  /* 0x000000eead06723e */ /* 0x000fe200000010ff */
[----:B------:R-:W-:Y:S02]  /*35b0*/  LDSM.16.MT88.4 R44, [R229+0xc800] ;  /* 0x00c80000e52c783b */ /* 0x000fe40000004200 */
[----:B------:R1:W4:Y:S01]  /*35c0*/  MUFU.EX2 R215, R2 ;  /* 0x0000000200d77308 */ /* 0x0003220000000800 */
[C---:B---3--:R-:W-:Y:S01]  /*35d0*/  HMMA.16816.F32.BF16 R92, R12.reuse, R64, RZ ;  /* 0x000000400c5c723c */ /* 0x048fe200000418ff */
[----:B------:R-:W-:Y:S01]  /*35e0*/  MOV R53, R88 ;  /* 0x0000005800357202 */ /* 0x000fe20000000f00 */
[----:B--2---:R-:W-:Y:S01]  /*35f0*/  IMAD.MOV.U32 R3, RZ, RZ, R48 ;  /* 0x000000ffff037224 */ /* 0x004fe200078e0030 */
[----:B------:R-:W-:Y:S03]  /*3600*/  LDSM.16.MT88.4 R88, [R229+0xe800] ;  /* 0x00e80000e558783b */ /* 0x000fe60000004200 */
[C---:B------:R-:W-:Y:S01]  /*3610*/  HMMA.16816.F32.BF16 R108, R12.reuse, R32, RZ ;  /* 0x000000200c6c723c */ /* 0x040fe200000418ff */
[----:B------:R-:W-:Y:S05]  /*3620*/  LDSM.16.MT88.4 R48, [R230+0xc800] ;  /* 0x00c80000e630783b */ /* 0x000fea0000004200 */
[C---:B------:R-:W-:Y:S01]  /*3630*/  HMMA.16816.F32.BF16 R96, R12.reuse, R68, RZ ;  /* 0x000000440c60723c */ /* 0x040fe200000418ff */
[--C-:B-1----:R-:W-:Y:S01]  /*3640*/  FFMA.FTZ R2, R36, UR4, -R0.reuse ;  /* 0x0000000424027c23 */ /* 0x102fe20008010800 */
[----:B----4-:R-:W-:Y:S01]  /*3650*/  F2FP.BF16.F32.PACK_AB R5, R215, R235 ;  /* 0x000000ebd705723e */ /* 0x010fe200000010ff */
[----:B------:R-:W1:Y:S03]  /*3660*/  LDSM.16.MT88.4 R36, [R228+0xe800] ;  /* 0x00e80000e424783b */ /* 0x000e660000004200 */
[C---:B------:R-:W-:Y:S01]  /*3670*/  HMMA.16816.F32.BF16 R104, R12.reuse, R76, RZ ;  /* 0x0000004c0c68723c */ /* 0x040fe200000418ff */
[----:B------:R2:W-:Y:S05]  /*3680*/  MUFU.EX2 R210, R2 ;  /* 0x0000000200d27308 */ /* 0x0005ea0000000800 */
[C---:B------:R-:W-:Y:S06]  /*3690*/  HMMA.16816.F32.BF16 R100, R12.reuse, R72, RZ ;  /* 0x000000480c64723c */ /* 0x040fec00000418ff */
[----:B------:R-:W-:Y:S01]  /*36a0*/  HMMA.16816.F32.BF16 R124, R12, R56, RZ ;  /* 0x000000380c7c723c */ /* 0x000fe200000418ff */
[----:B--2---:R-:W-:Y:S01]  /*36b0*/  FFMA.FTZ R2, R8, UR4, -R0 ;  /* 0x0000000408027c23 */ /* 0x004fe20008010800 */
[----:B------:R-:W-:-:S04]  /*36c0*/  F2FP.BF16.F32.PACK_AB R8, R53, R175 ;  /* 0x000000af3508723e */ /* 0x000fc800000010ff */
[----:B------:R-:W-:Y:S01]  /*36d0*/  HMMA.16816.F32.BF16 R148, R12, R54, RZ ;  /* 0x000000360c94723c */ /* 0x000fe200000418ff */
[----:B------:R-:W2:Y:S05]  /*36e0*/  MUFU.EX2 R236, R2 ;  /* 0x0000000200ec7308 */ /* 0x000eaa0000000800 */
[C---:B------:R-:W-:Y:S06]  /*36f0*/  HMMA.16816.F32.BF16 R176, R8.reuse, R84, R120 ;  /* 0x0000005408b0723c */ /* 0x040fec0000041878 */
[----:B------:R-:W-:Y:S06]  /*3700*/  HMMA.16816.F32.BF16 R188, R8, R80, R112 ;  /* 0x0000005008bc723c */ /* 0x000fec0000041870 */
[----:B------:R-:W-:Y:S01]  /*3710*/  HMMA.16816.F32.BF16 R144, R12, R34, RZ ;  /* 0x000000220c90723c */ /* 0x000fe200000418ff */
[----:B--2---:R-:W-:-:S05]  /*3720*/  F2FP.BF16.F32.PACK_AB R7, R236, R210 ;  /* 0x000000d2ec07723e */ /* 0x004fca00000010ff */
[----:B------:R-:W-:Y:S06]  /*3730*/  HMMA.16816.F32.BF16 R140, R12, R78, RZ ;  /* 0x0000004e0c8c723c */ /* 0x000fec00000418ff */
[----:B------:R-:W-:Y:S06]  /*3740*/  HMMA.16816.F32.BF16 R180, R4, R84, R116 ;  /* 0x0000005404b4723c */ /* 0x000fec0000041874 */
[C---:B------:R-:W-:Y:S06]  /*3750*/  HMMA.16816.F32.BF16 R116, R12.reuse, R60, RZ ;  /* 0x0000003c0c74723c */ /* 0x040fec00000418ff */
[C---:B------:R-:W-:Y:S06]  /*3760*/  HMMA.16816.F32.BF16 R136, R12.reuse, R74, RZ ;  /* 0x0000004a0c88723c */ /* 0x040fec00000418ff */
[C---:B------:R-:W-:Y:S06]  /*3770*/  HMMA.16816.F32.BF16 R132, R12.reuse, R70, RZ ;  /* 0x000000460c84723c */ /* 0x040fec00000418ff */
[C---:B------:R-:W-:Y:S06]  /*3780*/  HMMA.16816.F32.BF16 R128, R12.reuse, R66, RZ ;  /* 0x000000420c80723c */ /* 0x040fec00000418ff */
[C---:B------:R-:W-:Y:S06]  /*3790*/  HMMA.16816.F32.BF16 R120, R12.reuse, R58, RZ ;  /* 0x0000003a0c78723c */ /* 0x040fec00000418ff */
[----:B------:R-:W-:Y:S06]  /*37a0*/  HMMA.16816.F32.BF16 R112, R12, R62, RZ ;  /* 0x0000003e0c70723c */ /* 0x000fec00000418ff */
[C---:B-1----:R-:W-:Y:S06]  /*37b0*/  HMMA.16816.F32.BF16 R12, R4.reuse, R36, R92 ;  /* 0x00000024040c723c */ /* 0x042fec000004185c */
[----:B------:R-:W-:Y:S06]  /*37c0*/  HMMA.16816.F32.BF16 R184, R4, R80, R108 ;  /* 0x0000005004b8723c */ /* 0x000fec000004186c */
[----:B------:R-:W-:Y:S06]  /*37d0*/  HMMA.16816.F32.BF16 R108, R16, R76, RZ ;  /* 0x0000004c106c723c */ /* 0x000fec00000418ff */
[C---:B------:R-:W-:Y:S06]  /*37e0*/  HMMA.16816.F32.BF16 R196, R4.reuse, R40, R96 ;  /* 0x0000002804c4723c */ /* 0x040fec0000041860 */
[----:B------:R-:W-:Y:S01]  /*37f0*/  IMAD.MOV.U32 R32, RZ, RZ, R15 ;  /* 0x000000ffff207224 */ /* 0x000fe200078e000f */
[----:B------:R-:W-:Y:S01]  /*3800*/  MOV R2, R12 ;  /* 0x0000000c00027202 */ /* 0x000fe20000000f00 */
[----:B------:R-:W-:Y:S01]  /*3810*/  IMAD.MOV.U32 R85, RZ, RZ, R13 ;  /* 0x000000ffff557224 */ /* 0x000fe200078e000d */
[----:B------:R-:W-:Y:S01]  /*3820*/  HMMA.16816.F32.BF16 R192, R4, R48, R104 ;  /* 0x0000003004c0723c */ /* 0x000fe20000041868 */
[----:B------:R-:W-:-:S05]  /*3830*/  IMAD.MOV.U32 R84, RZ, RZ, R14 ;  /* 0x000000ffff547224 */ /* 0x000fca00078e000e */
[C---:B------:R-:W-:Y:S06]  /*3840*/  HMMA.16816.F32.BF16 R12, R16.reuse, R60, RZ ;  /* 0x0000003c100c723c */ /* 0x040fec00000418ff */
[----:B------:R-:W-:Y:S01]  /*3850*/  HMMA.16816.F32.BF16 R104, R16, R72, RZ ;  /* 0x000000481068723c */ /* 0x000fe200000418ff */
[----:B------:R-:W-:Y:S01]  /*3860*/  MOV R60, R212 ;  /* 0x000000d4003c7202 */ /* 0x000fe20000000f00 */
[----:B------:R-:W-:Y:S01]  /*3870*/  IMAD.MOV.U32 R61, RZ, RZ, R32 ;  /* 0x000000ffff3d7224 */ /* 0x000fe200078e0020 */
[----:B------:R-:W-:Y:S01]  /*3880*/  MOV R33, R197 ;  /* 0x000000c500217202 */ /* 0x000fe20000000f00 */
[----:B------:R-:W-:-:S02]  /*3890*/  IMAD.MOV.U32 R81, RZ, RZ, R198 ;  /* 0x000000ffff517224 */ /* 0x000fc400078e00c6 */
[----:B------:R-:W-:Y:S01]  /*38a0*/  HMMA.16816.F32.BF16 R96, R16, R64, RZ ;  /* 0x000000401060723c */ /* 0x000fe200000418ff */
[----:B------:R-:W-:Y:S02]  /*38b0*/  IMAD.MOV.U32 R52, RZ, RZ, R199 ;  /* 0x000000ffff347224 */ /* 0x000fe400078e00c7 */
[----:B------:R-:W-:-:S03]  /*38c0*/  IMAD.MOV.U32 R80, RZ, RZ, R196 ;  /* 0x000000ffff507224 */ /* 0x000fc600078e00c4 */
[----:B------:R-:W-:Y:S01]  /*38d0*/  HMMA.16816.F32.BF16 R216, R4, R44, R100 ;  /* 0x0000002c04d8723c */ /* 0x000fe20000041864 */
[----:B------:R-:W-:Y:S01]  /*38e0*/  MOV R65, R2 ;  /* 0x0000000200417202 */ /* 0x000fe20000000f00 */
[----:B------:R-:W-:Y:S01]  /*38f0*/  FFMA.FTZ R2, R172, UR4, -R22 ;  /* 0x00000004ac027c23 */ /* 0x000fe20008010816 */
[----:B------:R-:W-:-:S03]  /*3900*/  MOV R64, R209 ;  /* 0x000000d100407202 */ /* 0x000fc60000000f00 */
[----:B------:R-:W-:Y:S06]  /*3910*/  HMMA.16816.F32.BF16 R108, R8, R48, R108 ;  /* 0x00000030086c723c */ /* 0x000fec000004186c */
[----:B------:R-:W-:Y:S01]  /*3920*/  HMMA.16816.F32.BF16 R100, R16, R68, RZ ;  /* 0x000000441064723c */ /* 0x000fe200000418ff */
[----:B------:R-:W-:Y:S02]  /*3930*/  IMAD.MOV.U32 R49, RZ, RZ, R213 ;  /* 0x000000ffff317224 */ /* 0x000fe400078e00d5 */
[----:B------:R1:W-:Y:S01]  /*3940*/  MUFU.EX2 R213, R2 ;  /* 0x0000000200d57308 */ /* 0x0003e20000000800 */
[----:B------:R-:W-:-:S02]  /*3950*/  IMAD.MOV.U32 R48, RZ, RZ, R214 ;  /* 0x000000ffff307224 */ /* 0x000fc400078e00d6 */
[C---:B------:R-:W-:Y:S06]  /*3960*/  HMMA.16816.F32.BF16 R240, R4.reuse, R28, R124 ;  /* 0x0000001c04f0723c */ /* 0x040fec000004187c */
[C---:B------:R-:W-:Y:S06]  /*3970*/  HMMA.16816.F32.BF16 R124, R4.reuse, R42, R132 ;  /* 0x0000002a047c723c */ /* 0x040fec0000041884 */
[----:B------:R-:W-:Y:S01]  /*3980*/  HMMA.16816.F32.BF16 R132, R4, R30, R120 ;  /* 0x0000001e0484723c */ /* 0x000fe20000041878 */
[----:B-1----:R-:W-:-:S04]  /*3990*/  FFMA.FTZ R2, R171, UR4, -R22 ;  /* 0x00000004ab027c23 */ /* 0x002fc80008010816 */
[----:B------:R1:W2:Y:S01]  /*39a0*/  MUFU.EX2 R214, R2 ;  /* 0x0000000200d67308 */ /* 0x0002a20000000800 */
[----:B------:R-:W-:Y:S01]  /*39b0*/  HMMA.16816.F32.BF16 R92, R16, R56, RZ ;  /* 0x00000038105c723c */ /* 0x000fe200000418ff */
[----:B------:R-:W-:Y:S01]  /*39c0*/  IMAD.MOV.U32 R122, RZ, RZ, R81 ;  /* 0x000000ffff7a7224 */ /* 0x000fe200078e0051 */
[----:B------:R-:W-:Y:S01]  /*39d0*/  MOV R81, R215 ;  /* 0x000000d700517202 */ /* 0x000fe20000000f00 */
[----:B------:R-:W-:Y:S01]  /*39e0*/  IMAD.MOV.U32 R123, RZ, RZ, R52 ;  /* 0x000000ffff7b7224 */ /* 0x000fe200078e0034 */
[----:B------:R-:W-:Y:S01]  /*39f0*/  MOV R121, R33 ;  /* 0x0000002100797202 */ /* 0x000fe20000000f00 */
[----:B------:R-:W-:Y:S01]  /*3a00*/  IMAD.MOV.U32 R120, RZ, RZ, R53 ;  /* 0x000000ffff787224 */ /* 0x000fe200078e0035 */
[----:B------:R-:W-:Y:S01]  /*3a10*/  HMMA.16816.F32.BF16 R12, R8, R88, R12 ;  /* 0x00000058080c723c */ /* 0x000fe2000004180c */
[----:B------:R-:W-:Y:S02]  /*3a20*/  IMAD.MOV.U32 R56, RZ, RZ, R207 ;  /* 0x000000ffff387224 */ /* 0x000fe400078e00cf */
[----:B------:R-:W-:-:S03]  /*3a30*/  IMAD.MOV.U32 R57, RZ, RZ, R208 ;  /* 0x000000ffff397224 */ /* 0x000fc600078e00d0 */
[----:B------:R-:W-:Y:S01]  /*3a40*/  HMMA.16816.F32.BF16 R104, R8, R44, R104 ;  /* 0x0000002c0868723c */ /* 0x000fe20000041868 */
[----:B-1----:R-:W-:-:S05]  /*3a50*/  FFMA.FTZ R2, R170, UR4, -R22 ;  /* 0x00000004aa027c23 */ /* 0x002fca0008010816 */
[----:B------:R-:W-:Y:S01]  /*3a60*/  HMMA.16816.F32.BF16 R224, R4, R88, R116 ;  /* 0x0000005804e0723c */ /* 0x000fe20000041874 */
[----:B------:R-:W-:Y:S01]  /*3a70*/  IMAD.MOV.U32 R45, RZ, RZ, R220 ;  /* 0x000000ffff2d7224 */ /* 0x000fe200078e00dc */
[----:B------:R1:W-:Y:S01]  /*3a80*/  MUFU.EX2 R215, R2 ;  /* 0x0000000200d77308 */ /* 0x0003e20000000800 */
[----:B------:R-:W-:-:S03]  /*3a90*/  IMAD.MOV.U32 R44, RZ, RZ, R211 ;  /* 0x000000ffff2c7224 */ /* 0x000fc600078e00d3 */
[----:B------:R-:W-:Y:S06]  /*3aa0*/  HMMA.16816.F32.BF16 R116, R4, R90, R112 ;  /* 0x0000005a0474723c */ /* 0x000fec0000041870 */
[----:B------:R-:W-:Y:S06]  /*3ab0*/  HMMA.16816.F32.BF16 R112, R8, R40, R100 ;  /* 0x000000280870723c */ /* 0x000fec0000041864 */
[----:B------:R-:W-:Y:S01]  /*3ac0*/  HMMA.16816.F32.BF16 R196, R4, R38, R128 ;  /* 0x0000002604c4723c */ /* 0x000fe20000041880 */
[----:B-1----:R-:W-:Y:S01]  /*3ad0*/  FFMA.FTZ R2, R169, UR4, -R22 ;  /* 0x00000004a9027c23 */ /* 0x002fe20008010816 */
[----:B------:R-:W-:-:S02]  /*3ae0*/  IMAD.MOV.U32 R103, RZ, RZ, R210 ;  /* 0x000000ffff677224 */ /* 0x000fc400078e00d2 */
[----:B------:R-:W-:Y:S01]  /*3af0*/  IMAD.MOV.U32 R102, RZ, RZ, R205 ;  /* 0x000000ffff667224 */ /* 0x000fe200078e00cd */
[----:B------:R1:W-:Y:S01]  /*3b00*/  MUFU.EX2 R220, R2 ;  /* 0x0000000200dc7308 */ /* 0x0003e20000000800 */
[C---:B------:R-:W-:Y:S01]  /*3b10*/  HMMA.16816.F32.BF16 R128, R8.reuse, R28, R92 ;  /* 0x0000001c0880723c */ /* 0x040fe2000004185c */
[----:B------:R-:W-:Y:S02]  /*3b20*/  IMAD.MOV.U32 R101, RZ, RZ, R206 ;  /* 0x000000ffff657224 */ /* 0x000fe400078e00ce */
[----:B------:R-:W-:Y:S01]  /*3b30*/  IMAD.MOV.U32 R100, RZ, RZ, R103 ;  /* 0x000000ffff647224 */ /* 0x000fe200078e0067 */
[----:B------:R-:W-:Y:S01]  /*3b40*/  MOV R103, R120 ;  /* 0x0000007800677202 */ /* 0x000fe20000000f00 */
[----:B------:R-:W-:Y:S01]  /*3b50*/  IMAD.MOV.U32 R120, RZ, RZ, R80 ;  /* 0x000000ffff787224 */ /* 0x000fe200078e0050 */
[----:B------:R-:W-:Y:S01]  /*3b60*/  HMMA.16816.F32.BF16 R96, R8, R36, R96 ;  /* 0x000000240860723c */ /* 0x000fe20000041860 */
[----:B------:R-:W-:Y:S01]  /*3b70*/  MOV R93, R15 ;  /* 0x0000000f005d7202 */ /* 0x000fe20000000f00 */
[----:B------:R-:W-:Y:S01]  /*3b80*/  IMAD.MOV.U32 R92, RZ, RZ, R12 ;  /* 0x000000ffff5c7224 */ /* 0x000fe200078e000c */
[----:B------:R-:W-:Y:S01]  /*3b90*/  MOV R28, R13 ;  /* 0x0000000d001c7202 */ /* 0x000fe20000000f00 */
[----:B------:R-:W-:-:S02]  /*3ba0*/  IMAD.MOV.U32 R29, RZ, RZ, R14 ;  /* 0x000000ffff1d7224 */ /* 0x000fc400078e000e */
[----:B------:R-:W-:Y:S01]  /*3bb0*/  HMMA.16816.F32.BF16 R12, R16, R66, RZ ;  /* 0x00000042100c723c */ /* 0x000fe200000418ff */
[----:B------:R-:W-:Y:S02]  /*3bc0*/  IMAD.MOV.U32 R80, RZ, RZ, R173 ;  /* 0x000000ffff507224 */ /* 0x000fe400078e00ad */
[----:B-1----:R-:W-:-:S03]  /*3bd0*/  FFMA.FTZ R2, R168, UR4, -R21 ;  /* 0x00000004a8027c23 */ /* 0x002fc60008010815 */
[C---:B------:R-:W-:Y:S01]  /*3be0*/  HMMA.16816.F32.BF16 R148, R4.reuse, R86, R148 ;  /* 0x000000560494723c */ /* 0x040fe20000041894 */
[----:B------:R1:W-:Y:S05]  /*3bf0*/  MUFU.EX2 R209, R2 ;  /* 0x0000000200d17308 */ /* 0x0003ea0000000800 */
[C---:B------:R-:W-:Y:S06]  /*3c00*/  HMMA.16816.F32.BF16 R144, R4.reuse, R82, R144 ;  /* 0x000000520490723c */ /* 0x040fec0000041890 */
[----:B------:R-:W-:Y:S06]  /*3c10*/  HMMA.16816.F32.BF16 R140, R4, R50, R140 ;  /* 0x00000032048c723c */ /* 0x000fec000004188c */
[----:B------:R-:W-:Y:S01]  /*3c20*/  HMMA.16816.F32.BF16 R36, R8, R38, R12 ;  /* 0x000000260824723c */ /* 0x000fe2000004180c */
[--C-:B-1----:R-:W-:Y:S01]  /*3c30*/  FFMA.FTZ R2, R166, UR4, -R21.reuse ;  /* 0x00000004a6027c23 */ /* 0x102fe20008010815 */
[----:B------:R-:W1:Y:S03]  /*3c40*/  LDSM.16.MT88.4 R12, [R167+0xd000] ;  /* 0x00d00000a70c783b */ /* 0x000e660000004200 */
[----:B------:R3:W4:Y:S01]  /*3c50*/  MUFU.EX2 R210, R2 ;  /* 0x0000000200d27308 */ /* 0x0007220000000800 */
[----:B------:R-:W-:Y:S06]  /*3c60*/  HMMA.16816.F32.BF16 R136, R4, R46, R136 ;  /* 0x0000002e0488723c */ /* 0x000fec0000041888 */
[C---:B------:R-:W-:Y:S06]  /*3c70*/  HMMA.16816.F32.BF16 R68, R16.reuse, R70, RZ ;  /* 0x000000461044723c */ /* 0x040fec00000418ff */
[----:B------:R-:W-:Y:S01]  /*3c80*/  HMMA.16816.F32.BF16 R4, R16, R58, RZ ;  /* 0x0000003a1004723c */ /* 0x000fe200000418ff */
[----:B---3--:R-:W-:-:S05]  /*3c90*/  FFMA.FTZ R2, R165, UR4, -R21 ;  /* 0x00000004a5027c23 */ /* 0x008fca0008010815 */
[C---:B------:R-:W-:Y:S01]  /*3ca0*/  HMMA.16816.F32.BF16 R52, R16.reuse, R54, RZ ;  /* 0x000000361034723c */ /* 0x040fe200000418ff */
[----:B------:R3:W-:Y:S05]  /*3cb0*/  MUFU.EX2 R211, R2 ;  /* 0x0000000200d37308 */ /* 0x0007ea0000000800 */
[C---:B------:R-:W-:Y:S06]  /*3cc0*/  HMMA.16816.F32.BF16 R32, R16.reuse, R34, RZ ;  /* 0x000000221020723c */ /* 0x040fec00000418ff */
[C---:B------:R-:W-:Y:S06]  /*3cd0*/  HMMA.16816.F32.BF16 R76, R16.reuse, R78, RZ ;  /* 0x0000004e104c723c */ /* 0x040fec00000418ff */
[----:B------:R-:W-:Y:S01]  /*3ce0*/  HMMA.16816.F32.BF16 R72, R16, R74, RZ ;  /* 0x0000004a1048723c */ /* 0x000fe200000418ff */
[----:B---3--:R-:W-:-:S04]  /*3cf0*/  FFMA.FTZ R2, R161, UR4, -R21 ;  /* 0x00000004a1027c23 */ /* 0x008fc80008010815 */
[----:B------:R3:W1:Y:S01]  /*3d00*/  MUFU.EX2 R212, R2 ;  /* 0x0000000200d47308 */ /* 0x0006620000000800 */
[----:B------:R-:W-:Y:S06]  /*3d10*/  HMMA.16816.F32.BF16 R16, R16, R62, RZ ;  /* 0x0000003e1010723c */ /* 0x000fec00000418ff */
[C---:B------:R-:W-:Y:S06]  /*3d20*/  HMMA.16816.F32.BF16 R68, R8.reuse, R42, R68 ;  /* 0x0000002a0844723c */ /* 0x040fec0000041844 */
[----:B------:R-:W-:Y:S01]  /*3d30*/  HMMA.16816.F32.BF16 R40, R8, R30, R4 ;  /* 0x0000001e0828723c */ /* 0x000fe20000041804 */
[----:B---3--:R-:W-:Y:S01]  /*3d40*/  FFMA.FTZ R2, R159, UR4, -R20 ;  /* 0x000000049f027c23 */ /* 0x008fe20008010814 */
[----:B------:R-:W-:-:S04]  /*3d50*/  MOV R159, R48 ;  /* 0x00000030009f7202 */ /* 0x000fc80000000f00 */
[C---:B------:R-:W-:Y:S01]  /*3d60*/  HMMA.16816.F32.BF16 R52, R8.reuse, R86, R52 ;  /* 0x000000560834723c */ /* 0x040fe20000041834 */
[----:B------:R3:W-:Y:S05]  /*3d70*/  MUFU.EX2 R207, R2 ;  /* 0x0000000200cf7308 */ /* 0x0007ea0000000800 */
[C---:B------:R-:W-:Y:S01]  /*3d80*/  HMMA.16816.F32.BF16 R88, R8.reuse, R90, R16 ;  /* 0x0000005a0858723c */ /* 0x040fe20000041810 */
[----:B------:R-:W1:Y:S05]  /*3d90*/  LDSM.16.MT88.4 R16, [R230+0xd000] ;  /* 0x00d00000e610783b */ /* 0x000e6a0000004200 */
[C---:B------:R-:W-:Y:S06]  /*3da0*/  HMMA.16816.F32.BF16 R32, R8.reuse, R82, R32 ;  /* 0x000000520820723c */ /* 0x040fec0000041820 */
[----:B------:R-:W-:Y:S01]  /*3db0*/  HMMA.16816.F32.BF16 R76, R8, R50, R76 ;  /* 0x00000032084c723c */ /* 0x000fe2000004184c */
[----:B---3--:R-:W-:Y:S01]  /*3dc0*/  FFMA.FTZ R2, R157, UR4, -R20 ;  /* 0x000000049d027c23 */ /* 0x008fe20008010814 */
[----:B------:R-:W-:-:S03]  /*3dd0*/  IMAD.MOV.U32 R157, RZ, RZ, R49 ;  /* 0x000000ffff9d7224 */ /* 0x000fc600078e0031 */
[----:B------:R3:W3:Y:S01]  /*3de0*/  MUFU.EX2 R208, R2 ;  /* 0x0000000200d07308 */ /* 0x0006e20000000800 */
[----:B------:R-:W-:Y:S07]  /*3df0*/  HMMA.16816.F32.BF16 R72, R8, R46, R72 ;  /* 0x0000002e0848723c */ /* 0x000fee0000041848 */
[----:B--2---:R-:W-:Y:S02]  /*3e00*/  F2FP.BF16.F32.PACK_AB R8, R214, R213 ;  /* 0x000000d5d608723e */ /* 0x004fe400000010ff */
[----:B----4-:R-:W-:-:S02]  /*3e10*/  F2FP.BF16.F32.PACK_AB R9, R210, R209 ;  /* 0x000000d1d209723e */ /* 0x010fc400000010ff */
[----:B------:R-:W-:Y:S02]  /*3e20*/  F2FP.BF16.F32.PACK_AB R10, R220, R215 ;  /* 0x000000d7dc0a723e */ /* 0x000fe400000010ff */
[----:B-1----:R-:W-:Y:S01]  /*3e30*/  F2FP.BF16.F32.PACK_AB R11, R212, R211 ;  /* 0x000000d3d40b723e */ /* 0x002fe200000010ff */
[----:B---3--:R-:W-:Y:S01]  /*3e40*/  FFMA.FTZ R2, R156, UR4, -R20 ;  /* 0x000000049c027c23 */ /* 0x008fe20008010814 */
[----:B------:R-:W-:Y:S01]  /*3e50*/  F2FP.BF16.F32.PACK_AB R4, R208, R207 ;  /* 0x000000cfd004723e */ /* 0x000fe200000010ff */
[----:B------:R-:W-:Y:S02]  /*3e60*/  IMAD.MOV.U32 R156, RZ, RZ, R60 ;  /* 0x000000ffff9c7224 */ /* 0x000fe400078e003c */
[----:B------:R1:W-:Y:S02]  /*3e70*/  MUFU.EX2 R205, R2 ;  /* 0x0000000200cd7308 */ /* 0x0003e40000000800 */
[----:B------:R-:W-:Y:S01]  /*3e80*/  HMMA.16816.F32.BF16 R52, R8, R14, R52 ;  /* 0x0000000e0834723c */ /* 0x000fe20000041834 */
[----:B-1----:R-:W-:Y:S01]  /*3e90*/  FFMA.FTZ R2, R158, UR4, -R20 ;  /* 0x000000049e027c23 */ /* 0x002fe20008010814 */
[----:B------:R-:W-:Y:S01]  /*3ea0*/  MOV R158, R102 ;  /* 0x00000066009e7202 */ /* 0x000fe20000000f00 */
[----:B------:R-:W-:Y:S01]  /*3eb0*/  IMAD.MOV.U32 R102, RZ, RZ, R45 ;  /* 0x000000ffff667224 */ /* 0x000fe200078e002d */
[----:B------:R-:W-:-:S02]  /*3ec0*/  MOV R45, R174 ;  /* 0x000000ae002d7202 */ /* 0x000fc40000000f00 */
[----:B------:R1:W2:Y:S03]  /*3ed0*/  MUFU.EX2 R206, R2 ;  /* 0x0000000200ce7308 */ /* 0x0002a60000000800 */
[----:B------:R-:W-:Y:S02]  /*3ee0*/  IMAD.MOV.U32 R83, RZ, RZ, R45 ;  /* 0x000000ffff537224 */ /* 0x000fe400078e002d */
[----:B-1----:R-:W-:Y:S01]  /*3ef0*/  FFMA.FTZ R2, R154, UR4, -R0 ;  /* 0x000000049a027c23 */ /* 0x002fe20008010800 */
[----:B--2---:R-:W-:-:S03]  /*3f00*/  F2FP.BF16.F32.PACK_AB R6, R206, R205 ;  /* 0x000000cdce06723e */ /* 0x004fc600000010ff */
[----:B------:R1:W-:Y:S02]  /*3f10*/  MUFU.EX2 R161, R2 ;  /* 0x0000000200a17308 */ /* 0x0003e40000000800 */
[----:B-1----:R-:W-:-:S06]  /*3f20*/  FFMA.FTZ R2, R153, UR4, -R0 ;  /* 0x0000000499027c23 */ /* 0x002fcc0008010800 */
[----:B------:R1:W2:Y:S02]  /*3f30*/  MUFU.EX2 R165, R2 ;  /* 0x0000000200a57308 */ /* 0x0002a40000000800 */
[----:B-1----:R-:W-:Y:S01]  /*3f40*/  FFMA.FTZ R2, R152, UR4, -R0 ;  /* 0x0000000498027c23 */ /* 0x002fe20008010800 */
[----:B--2---:R-:W-:-:S05]  /*3f50*/  F2FP.BF16.F32.PACK_AB R5, R165, R161 ;  /* 0x000000a1a505723e */ /* 0x004fca00000010ff */
[----:B------:R1:W-:Y:S02]  /*3f60*/  MUFU.EX2 R166, R2 ;  /* 0x0000000200a67308 */ /* 0x0003e40000000800 */
[----:B-1----:R-:W-:Y:S01]  /*3f70*/  FFMA.FTZ R2, R27, UR4, -R0 ;  /* 0x000000041b027c23 */ /* 0x002fe20008010800 */
[----:B------:R-:W-:-:S05]  /*3f80*/  MOV R27, R204 ;  /* 0x000000cc001b7202 */ /* 0x000fca0000000f00 */
[----:B------:R-:W1:Y:S02]  /*3f90*/  MUFU.EX2 R204, R2 ;  /* 0x0000000200cc7308 */ /* 0x000e640000000800 */
[----:B-1----:R-:W-:Y:S01]  /*3fa0*/  F2FP.BF16.F32.PACK_AB R7, R204, R166 ;  /* 0x000000a6cc07723e */ /* 0x002fe200000010ff */
[----:B------:R-:W-:Y:S02]  /*3fb0*/  IMAD.MOV.U32 R2, RZ, RZ, R44 ;  /* 0x000000ffff027224 */ /* 0x000fe400078e002c */
[----:B------:R-:W-:Y:S02]  /*3fc0*/  IMAD.MOV.U32 R44, RZ, RZ, R175 ;  /* 0x000000ffff2c7224 */ /* 0x000fe400078e00af */
[----:B------:R-:W-:Y:S02]  /*3fd0*/  HMMA.16816.F32.BF16 R172, R8, R12, R176 ;  /* 0x0000000c08ac723c */ /* 0x000fe400000418b0 */
[----:B------:R-:W-:-:S04]  /*3fe0*/  IMAD.MOV.U32 R82, RZ, RZ, R44 ;  /* 0x000000ffff527224 */ /* 0x000fc800078e002c */
[C---:B------:R-:W-:Y:S01]  /*3ff0*/  HMMA.16816.F32.BF16 R168, R4.reuse, R12, R180 ;  /* 0x0000000c04a8723c */ /* 0x040fe200000418b4 */
[----:B------:R-:W-:Y:S01]  /*4000*/  IMAD.MOV.U32 R176, RZ, RZ, R93 ;  /* 0x000000ffffb07224 */ /* 0x000fe200078e005d */
[----:B------:R-:W-:Y:S01]  /*4010*/  MOV R178, R101 ;  /* 0x0000006500b27202 */ /* 0x000fe20000000f00 */
[----:B------:R-:W-:Y:S02]  /*4020*/  IMAD.MOV.U32 R177, RZ, RZ, R92 ;  /* 0x000000ffffb17224 */ /* 0x000fe400078e005c */
[----:B------:R-:W-:Y:S01]  /*4030*/  IMAD.MOV.U32 R179, RZ, RZ, R100 ;  /* 0x000000ffffb37224 */ /* 0x000fe200078e0064 */
[C---:B------:R-:W-:Y:S01]  /*4040*/  HMMA.16816.F32.BF16 R180, R4.reuse, R14, R148 ;  /* 0x0000000e04b4723c */ /* 0x040fe20000041894 */
[----:B------:R-:W1:Y:S05]  /*4050*/  LDSM.16.MT88.4 R12, [R229+0xd000] ;  /* 0x00d00000e50c783b */ /* 0x000e6a0000004200 */
[----:B------:R-:W-:Y:S01]  /*4060*/  HMMA.16816.F32.BF16 R92, R4, R18, R140 ;  /* 0x00000012045c723c */ /* 0x000fe2000004188c */
[----:B------:R-:W-:Y:S01]  /*4070*/  MOV R151, R29 ;  /* 0x0000001d00977202 */ /* 0x000fe20000000f00 */
[----:B------:R-:W-:Y:S01]  /*4080*/  IMAD.MOV.U32 R150, RZ, RZ, R28 ;  /* 0x000000ffff967224 */ /* 0x000fe200078e001c */
[----:B------:R-:W-:Y:S01]  /*4090*/  MOV R148, R103 ;  /* 0x0000006700947202 */ /* 0x000fe20000000f00 */
[----:B------:R-:W2:Y:S01]  /*40a0*/  LDSM.16.MT88.4 R28, [R228+0xd000] ;  /* 0x00d00000e41c783b */ /* 0x000ea20000004200 */
[----:B------:R-:W-:-:S02]  /*40b0*/  IMAD.MOV.U32 R149, RZ, RZ, R102 ;  /* 0x000000ffff957224 */ /* 0x000fc400078e0066 */
[----:B------:R-:W-:Y:S01]  /*40c0*/  FFMA.FTZ R2, R2, UR4, -R22 ;  /* 0x0000000402027c23 */ /* 0x000fe20008010816 */
[C---:B------:R-:W-:Y:S06]  /*40d0*/  HMMA.16816.F32.BF16 R100, R8.reuse, R18, R76 ;  /* 0x000000120864723c */ /* 0x040fec000004184c */
[C---:B-1----:R-:W-:Y:S06]  /*40e0*/  HMMA.16816.F32.BF16 R104, R8.reuse, R12, R104 ;  /* 0x0000000c0868723c */ /* 0x042fec0000041868 */
[-C--:B--2---:R-:W-:Y:S06]  /*40f0*/  HMMA.16816.F32.BF16 R44, R8, R28.reuse, R188 ;  /* 0x0000001c082c723c */ /* 0x084fec00000418bc */
[----:B------:R-:W-:Y:S01]  /*4100*/  HMMA.16816.F32.BF16 R48, R4, R28, R184 ;  /* 0x0000001c0430723c */ /* 0x000fe200000418b8 */
[----:B------:R-:W-:Y:S01]  /*4110*/  MOV R188, R61 ;  /* 0x0000003d00bc7202 */ /* 0x000fe20000000f00 */
[----:B------:R-:W-:Y:S01]  /*4120*/  IMAD.MOV.U32 R189, RZ, RZ, R56 ;  /* 0x000000ffffbd7224 */ /* 0x000fe200078e0038 */
[----:B------:R-:W-:Y:S01]  /*4130*/  MOV R191, R64 ;  /* 0x0000004000bf7202 */ /* 0x000fe20000000f00 */
[----:B------:R-:W-:-:S02]  /*4140*/  IMAD.MOV.U32 R190, RZ, RZ, R57 ;  /* 0x000000ffffbe7224 */ /* 0x000fc400078e0039 */
[----:B------:R-:W-:Y:S01]  /*4150*/  HMMA.16816.F32.BF16 R60, R4, R30, R144 ;  /* 0x0000001e043c723c */ /* 0x000fe20000041890 */
[----:B------:R-:W-:Y:S01]  /*4160*/  IMAD.MOV.U32 R185, RZ, RZ, R65 ;  /* 0x000000ffffb97224 */ /* 0x000fe200078e0041 */
[----:B------:R-:W-:Y:S01]  /*4170*/  MOV R187, R84 ;  /* 0x0000005400bb7202 */ /* 0x000fe20000000f00 */
[----:B------:R-:W-:-:S03]  /*4180*/  IMAD.MOV.U32 R186, RZ, RZ, R85 ;  /* 0x000000ffffba7224 */ /* 0x000fc600078e0055 */
[----:B------:R-:W-:Y:S01]  /*4190*/  MOV R153, R106 ;  /* 0x0000006a00997202 */ /* 0x000fe20000000f00 */
[----:B------:R-:W-:Y:S01]  /*41a0*/  IMAD.MOV.U32 R184, RZ, RZ, R104 ;  /* 0x000000ffffb87224 */ /* 0x000fe200078e0068 */
[-C--:B------:R-:W-:Y:S01]  /*41b0*/  HMMA.16816.F32.BF16 R64, R4, R16.reuse, R192 ;  /* 0x000000100440723c */ /* 0x080fe200000418c0 */
[----:B------:R-:W-:Y:S01]  /*41c0*/  IMAD.MOV.U32 R144, RZ, RZ, R185 ;  /* 0x000000ffff907224 */ /* 0x000fe200078e00b9 */
[----:B------:R-:W-:Y:S01]  /*41d0*/  MOV R145, R186 ;  /* 0x000000ba00917202 */ /* 0x000fe20000000f00 */
        /* <DEDUP_REMOVED lines=13> */
[----:B------:R-:W-:Y:S01]  /*42b0*/  HMMA.16816.F32.BF16 R84, R8, R16, R108 ;  /* 0x000000100854723c */ /* 0x000fe2000004186c */
[----:B------:R-:W-:Y:S01]  /*42c0*/  IMAD.MOV.U32 R147, RZ, RZ, R148 ;  /* 0x000000ffff937224 */ /* 0x000fe200078e0094 */
[----:B------:R-:W-:Y:S01]  /*42d0*/  MOV R77, R238 ;  /* 0x000000ee004d7202 */ /* 0x000fe20000000f00 */
[----:B------:R-:W-:Y:S01]  /*42e0*/  IMAD.MOV.U32 R144, RZ, RZ, R188 ;  /* 0x000000ffff907224 */ /* 0x000fe200078e00bc */
[----:B------:R-:W1:Y:S01]  /*42f0*/  LDSM.16.MT88.4 R16, [R167+0xf000] ;  /* 0x00f00000a710783b */ /* 0x000e620000004200 */
        /* <DEDUP_REMOVED lines=8> */
[----:B------:R-:W-:-:S02]  /*4380*/  IMAD.MOV.U32 R158, RZ, RZ, R246 ;  /* 0x000000ffff9e7224 */ /* 0x000fc400078e00f6 */
[----:B------:R-:W2:Y:S01]  /*4390*/  LDL.LU R246, [R1+0x78] ;  /* 0x0000780001f67983 */ /* 0x000ea20000300800 */
[----:B------:R-:W-:Y:S01]  /*43a0*/  IMAD.MOV.U32 R146, RZ, RZ, R187 ;  /* 0x000000ffff927224 */ /* 0x000fe200078e00bb */
[----:B------:R-:W-:Y:S01]  /*43b0*/  HMMA.16816.F32.BF16 R56, R8, R30, R32 ;  /* 0x0000001e0838723c */ /* 0x000fe20000041820 */
[----:B------:R-:W-:Y:S01]  /*43c0*/  IMAD.MOV.U32 R187, RZ, RZ, R190 ;  /* 0x000000ffffbb7224 */ /* 0x000fe200078e00be */
[----:B------:R-:W3:Y:S01]  /*43d0*/  LDL.LU R252, [R1+0x74] ;  /* 0x0000740001fc7983 */ /* 0x000ee20000300800 */
[----:B------:R-:W-:Y:S01]  /*43e0*/  IMAD.MOV.U32 R189, RZ, RZ, R150 ;  /* 0x000000ffffbd7224 */ /* 0x000fe200078e0096 */
[----:B------:R-:W-:Y:S01]  /*43f0*/  MOV R190, R151 ;  /* 0x0000009700be7202 */ /* 0x000fe20000000f00 */
[----:B------:R-:W-:Y:S01]  /*4400*/  IMAD.MOV.U32 R151, RZ, RZ, R179 ;  /* 0x000000ffff977224 */ /* 0x000fe200078e00b3 */
[----:B------:R-:W-:Y:S01]  /*4410*/  MOV R150, R178 ;  /* 0x000000b200967202 */ /* 0x000fe20000000f00 */
[----:B------:R-:W-:Y:S01]  /*4420*/  IMAD.MOV.U32 R178, RZ, RZ, R3 ;  /* 0x000000ffffb27224 */ /* 0x000fe200078e0003 */
[----:B------:R-:W-:Y:S01]  /*4430*/  LDSM.16.MT88.4 R28, [R230+0xf000] ;  /* 0x00f00000e61c783b */ /* 0x000fe20000004200 */
[----:B------:R-:W-:-:S02]  /*4440*/  IMAD.MOV.U32 R154, RZ, RZ, R105 ;  /* 0x000000ffff9a7224 */ /* 0x000fc400078e0069 */
[----:B------:R-:W-:Y:S01]  /*4450*/  IMAD.MOV.U32 R152, RZ, RZ, R107 ;  /* 0x000000ffff987224 */ /* 0x000fe200078e006b */
[----:B------:R-:W-:Y:S01]  /*4460*/  LDSM.16.MT88.4 R32, [R229+0xf000] ;  /* 0x00f00000e520783b */ /* 0x000fe20000004200 */
[----:B------:R-:W-:Y:S01]  /*4470*/  IMAD.MOV.U32 R179, RZ, RZ, R251 ;  /* 0x000000ffffb37224 */ /* 0x000fe200078e00fb */
[----:B------:R-:W-:Y:S01]  /*4480*/  HMMA.16816.F32.BF16 R104, R4, R12, R216 ;  /* 0x0000000c0468723c */ /* 0x000fe200000418d8 */
[----:B------:R-:W-:Y:S02]  /*4490*/  IMAD.MOV.U32 R3, RZ, RZ, R248 ;  /* 0x000000ffff037224 */ /* 0x000fe400078e00f8 */
[----:B------:R-:W-:Y:S02]  /*44a0*/  IMAD.MOV.U32 R193, RZ, RZ, R145 ;  /* 0x000000ffffc17224 */ /* 0x000fe400078e0091 */
[----:B------:R-:W-:Y:S01]  /*44b0*/  IMAD.MOV.U32 R145, RZ, RZ, R189 ;  /* 0x000000ffff917224 */ /* 0x000fe200078e00bd */
[----:B------:R-:W-:Y:S01]  /*44c0*/  HMMA.16816.F32.BF16 R248, R8, R14, R72 ;  /* 0x0000000e08f8723c */ /* 0x000fe20000041848 */
[----:B------:R-:W4:Y:S01]  /*44d0*/  LDSM.16.MT88.4 R12, [R228+0xf000] ;  /* 0x00f00000e40c783b */ /* 0x000f220000004200 */
[----:B------:R-:W-:Y:S01]  /*44e0*/  MOV R189, R150 ;  /* 0x0000009600bd7202 */ /* 0x000fe20000000f00 */
[----:B------:R-:W-:Y:S01]  /*44f0*/  IMAD.MOV.U32 R150, RZ, RZ, R178 ;  /* 0x000000ffff967224 */ /* 0x000fe200078e00b2 */
[----:B------:R-:W-:Y:S01]  /*4500*/  MOV R178, R157 ;  /* 0x0000009d00b27202 */ /* 0x000fe20000000f00 */
[----:B------:R-:W-:Y:S01]  /*4510*/  IMAD.MOV.U32 R194, RZ, RZ, R146 ;  /* 0x000000ffffc27224 */ /* 0x000fe200078e0092 */
[----:B------:R-:W-:Y:S01]  /*4520*/  MOV R146, R190 ;  /* 0x000000be00927202 */ /* 0x000fe20000000f00 */
[----:B------:R-:W-:Y:S01]  /*4530*/  IMAD.MOV.U32 R190, RZ, RZ, R151 ;  /* 0x000000ffffbe7224 */ /* 0x000fe200078e0097 */
[----:B-1----:R-:W-:Y:S01]  /*4540*/  HMMA.16816.F32.BF16 R120, R4, R16, R120 ;  /* 0x000000100478723c */ /* 0x002fe20000041878 */
[----:B------:R-:W-:-:S02]  /*4550*/  IMAD.MOV.U32 R151, RZ, RZ, R179 ;  /* 0x000000ffff977224 */ /* 0x000fc400078e00b3 */
[----:B------:R-:W-:Y:S02]  /*4560*/  IMAD.MOV.U32 R72, RZ, RZ, R150 ;  /* 0x000000ffff487224 */ /* 0x000fe400078e0096 */
[----:B------:R-:W-:Y:S02]  /*4570*/  IMAD.MOV.U32 R179, RZ, RZ, R159 ;  /* 0x000000ffffb37224 */ /* 0x000fe400078e009f */
[----:B------:R-:W-:Y:S01]  /*4580*/  IMAD.MOV.U32 R73, RZ, RZ, R176 ;  /* 0x000000ffff497224 */ /* 0x000fe200078e00b0 */
[----:B------:R-:W-:Y:S01]  /*4590*/  MOV R75, R178 ;  /* 0x000000b2004b7202 */ /* 0x000fe20000000f00 */
[----:B------:R-:W-:Y:S02]  /*45a0*/  IMAD.MOV.U32 R74, RZ, RZ, R177 ;  /* 0x000000ffff4a7224 */ /* 0x000fe400078e00b1 */
[----:B------:R-:W-:Y:S02]  /*45b0*/  IMAD.MOV.U32 R76, RZ, RZ, R179 ;  /* 0x000000ffff4c7224 */ /* 0x000fe400078e00b3 */
[----:B------:R-:W-:-:S02]  /*45c0*/  IMAD.MOV.U32 R78, RZ, RZ, R190 ;  /* 0x000000ffff4e7224 */ /* 0x000fc400078e00be */
[----:B------:R-:W-:Y:S01]  /*45d0*/  IMAD.MOV.U32 R79, RZ, RZ, R189 ;  /* 0x000000ffff4f7224 */ /* 0x000fe200078e00bd */
[----:B----4-:R-:W-:Y:S07]  /*45e0*/  HMMA.16816.F32.BF16 R140, R4, R14, R196 ;  /* 0x0000000e048c723c */ /* 0x010fee00000418c4 */
[----:B------:R-:W-:-:S04]  /*45f0*/  IMAD.MOV.U32 R199, RZ, RZ, R191 ;  /* 0x000000ffffc77224 */ /* 0x000fc800078e00bf */
[----:B------:R-:W-:Y:S01]  /*4600*/  IMAD.MOV.U32 R198, RZ, RZ, R199 ;  /* 0x000000ffffc67224 */ /* 0x000fe200078e00c7 */
[----:B------:R-:W-:Y:S01]  /*4610*/  MOV R199, R72 ;  /* 0x0000004800c77202 */ /* 0x000fe20000000f00 */
[----:B------:R-:W-:Y:S01]  /*4620*/  IMAD.MOV.U32 R72, RZ, RZ, R73 ;  /* 0x000000ffff487224 */ /* 0x000fe200078e0049 */
[----:B------:R-:W-:Y:S01]  /*4630*/  HMMA.16816.F32.BF16 R216, R8, R14, R36 ;  /* 0x0000000e08d8723c */ /* 0x000fe20000041824 */
[----:B------:R-:W-:Y:S01]  /*4640*/  IMAD.MOV.U32 R73, RZ, RZ, R74 ;  /* 0x000000ffff497224 */ /* 0x000fe200078e004a */
[----:B------:R-:W-:Y:S01]  /*4650*/  MOV R74, R75 ;  /* 0x0000004b004a7202 */ /* 0x000fe20000000f00 */
[----:B------:R-:W-:Y:S01]  /*4660*/  IMAD.MOV.U32 R75, RZ, RZ, R76 ;  /* 0x000000ffff4b7224 */ /* 0x000fe200078e004c */
[----:B------:R1:W-:Y:S01]  /*4670*/  MUFU.EX2 R36, R2 ;  /* 0x0000000200247308 */ /* 0x0003e20000000800 */
[----:B------:R-:W-:Y:S01]  /*4680*/  IMAD.MOV.U32 R76, RZ, RZ, R77 ;  /* 0x000000ffff4c7224 */ /* 0x000fe200078e004d */
[----:B------:R-:W-:Y:S01]  /*4690*/  MOV R77, R78 ;  /* 0x0000004e004d7202 */ /* 0x000fe20000000f00 */
[----:B------:R-:W-:Y:S01]  /*46a0*/  HMMA.16816.F32.BF16 R136, R4, R12, R192 ;  /* 0x0000000c0488723c */ /* 0x000fe200000418c0 */
[----:B------:R-:W-:-:S02]  /*46b0*/  IMAD.MOV.U32 R78, RZ, RZ, R79 ;  /* 0x000000ffff4e7224 */ /* 0x000fc400078e004f */
[----:B------:R-:W-:Y:S01]  /*46c0*/  IMAD.MOV.U32 R79, RZ, RZ, R144 ;  /* 0x000000ffff4f7224 */ /* 0x000fe200078e0090 */
[----:B------:R-:W-:-:S03]  /*46d0*/  MOV R144, R185 ;  /* 0x000000b900907202 */ /* 0x000fc60000000f00 */
[----:B------:R-:W-:Y:S02]  /*46e0*/  MOV R193, R145 ;  /* 0x0000009100c17202 */ /* 0x000fe40000000f00 */
[----:B------:R-:W-:Y:S01]  /*46f0*/  MOV R145, R148 ;  /* 0x0000009400917202 */ /* 0x000fe20000000f00 */
[----:B-1----:R-:W-:Y:S01]  /*4700*/  FFMA.FTZ R2, R198, UR4, -R22 ;  /* 0x00000004c6027c23 */ /* 0x002fe20008010816 */
[----:B------:R-:W-:Y:S01]  /*4710*/  IMAD.MOV.U32 R198, RZ, RZ, R199 ;  /* 0x000000ffffc67224 */ /* 0x000fe200078e00c7 */
[----:B------:R-:W-:Y:S01]  /*4720*/  MOV R199, R72 ;  /* 0x0000004800c77202 */ /* 0x000fe20000000f00 */
[----:B------:R-:W-:Y:S01]  /*4730*/  IMAD.MOV.U32 R72, RZ, RZ, R75 ;  /* 0x000000ffff487224 */ /* 0x000fe200078e004b */
[----:B------:R1:W4:Y:S01]  /*4740*/  MUFU.EX2 R37, R2 ;  /* 0x0000000200257308 */ /* 0x0003220000000800 */
[----:B------:R-:W-:Y:S01]  /*4750*/  IMAD.MOV.U32 R75, RZ, RZ, R76 ;  /* 0x000000ffff4b7224 */ /* 0x000fe200078e004c */
[----:B------:R-:W-:Y:S01]  /*4760*/  MOV R76, R77 ;  /* 0x0000004d004c7202 */ /* 0x000fe20000000f00 */
[----:B------:R-:W-:-:S02]  /*4770*/  IMAD.MOV.U32 R77, RZ, RZ, R78 ;  /* 0x000000ffff4d7224 */ /* 0x000fc400078e004e */
[----:B------:R-:W-:Y:S01]  /*4780*/  IMAD.MOV.U32 R78, RZ, RZ, R79 ;  /* 0x000000ffff4e7224 */ /* 0x000fe200078e004f */
[----:B------:R-:W-:Y:S01]  /*4790*/  MOV R79, R144 ;  /* 0x00000090004f7202 */ /* 0x000fe20000000f00 */
[----:B------:R-:W-:Y:S02]  /*47a0*/  IMAD.MOV.U32 R194, RZ, RZ, R146 ;  /* 0x000000ffffc27224 */ /* 0x000fe400078e0092 */
[----:B------:R-:W-:Y:S02]  /*47b0*/  IMAD.MOV.U32 R144, RZ, RZ, R145 ;  /* 0x000000ffff907224 */ /* 0x000fe400078e0091 */
[----:B------:R-:W-:Y:S02]  /*47c0*/  IMAD.MOV.U32 R146, RZ, RZ, R149 ;  /* 0x000000ffff927224 */ /* 0x000fe400078e0095 */
[----:B-1----:R-:W-:Y:S01]  /*47d0*/  FFMA.FTZ R2, R198, UR4, -R22 ;  /* 0x00000004c6027c23 */ /* 0x002fe20008010816 */
[----:B------:R-:W-:Y:S01]  /*47e0*/  MOV R198, R199 ;  /* 0x000000c700c67202 */ /* 0x000fe20000000f00 */
[----:B------:R-:W-:-:S02]  /*47f0*/  IMAD.MOV.U32 R199, RZ, RZ, R72 ;  /* 0x000000ffffc77224 */ /* 0x000fc400078e0048 */
[----:B------:R-:W-:Y:S01]  /*4800*/  IMAD.MOV.U32 R72, RZ, RZ, R75 ;  /* 0x000000ffff487224 */ /* 0x000fe200078e004b */
[----:B------:R-:W-:Y:S01]  /*4810*/  MOV R75, R76 ;  /* 0x0000004c004b7202 */ /* 0x000fe20000000f00 */
[----:B------:R-:W-:Y:S02]  /*4820*/  IMAD.MOV.U32 R145, RZ, RZ, R237 ;  /* 0x000000ffff917224 */ /* 0x000fe400078e00ed */
[----:B------:R-:W-:Y:S02]  /*4830*/  IMAD.MOV.U32 R76, RZ, RZ, R77 ;  /* 0x000000ffff4c7224 */ /* 0x000fe400078e004d */
[----:B------:R-:W-:Y:S02]  /*4840*/  IMAD.MOV.U32 R157, RZ, RZ, R24 ;  /* 0x000000ffff9d7224 */ /* 0x000fe400078e0018 */
[----:B------:R-:W-:Y:S01]  /*4850*/  IMAD.MOV.U32 R77, RZ, RZ, R78 ;  /* 0x000000ffff4d7224 */ /* 0x000fe200078e004e */
[----:B------:R1:W5:Y:S01]  /*4860*/  LDL.LU R24, [R1+0x70] ;  /* 0x0000700001187983 */ /* 0x0003620000300800 */
[----:B------:R-:W-:Y:S01]  /*4870*/  IMAD.MOV.U32 R159, RZ, RZ, R23 ;  /* 0x000000ffff9f7224 */ /* 0x000fe200078e0017 */
[----:B------:R-:W-:Y:S01]  /*4880*/  MOV R78, R79 ;  /* 0x0000004f004e7202 */ /* 0x000fe20000000f00 */
[----:B------:R-:W-:Y:S01]  /*4890*/  IMAD.MOV.U32 R79, RZ, RZ, R144 ;  /* 0x000000ffff4f7224 */ /* 0x000fe200078e0090 */
[----:B------:R1:W5:Y:S01]  /*48a0*/  LDL.LU R23, [R1+0x6c] ;  /* 0x00006c0001177983 */ /* 0x0003620000300800 */
[----:B------:R-:W-:-:S02]  /*48b0*/  IMAD.MOV.U32 R185, RZ, RZ, R247 ;  /* 0x000000ffffb97224 */ /* 0x000fc400078e00f7 */
[----:B------:R-:W-:Y:S01]  /*48c0*/  IMAD.MOV.U32 R144, RZ, RZ, R145 ;  /* 0x000000ffff907224 */ /* 0x000fe200078e0091 */
[----:B------:R-:W4:Y:S01]  /*48d0*/  LDL.LU R238, [R1+0x68] ;  /* 0x0000680001ee7983 */ /* 0x000f220000300800 */
[----:B------:R-:W-:Y:S01]  /*48e0*/  MOV R145, R146 ;  /* 0x0000009200917202 */ /* 0x000fe20000000f00 */
[----:B------:R-:W-:Y:S02]  /*48f0*/  IMAD.MOV.U32 R146, RZ, RZ, R236 ;  /* 0x000000ffff927224 */ /* 0x000fe400078e00ec */
[----:B------:R1:W5:Y:S01]  /*4900*/  LDL.LU R247, [R1+0x64] ;  /* 0x0000640001f77983 */ /* 0x0003620000300800 */
[----:B------:R-:W-:-:S03]  /*4910*/  MOV R196, R75 ;  /* 0x0000004b00c47202 */ /* 0x000fc60000000f00 */
[----:B------:R1:W5:Y:S04]  /*4920*/  LDL.LU R237, [R1+0x60] ;  /* 0x0000600001ed7983 */ /* 0x0003680000300800 */
[----:B------:R1:W5:Y:S04]  /*4930*/  LDL.LU R236, [R1+0x5c] ;  /* 0x00005c0001ec7983 */ /* 0x0003680000300800 */
[----:B------:R-:W4:Y:S01]  /*4940*/  LDL R75, [R1+0xc] ;  /* 0x00000c00014b7983 */ /* 0x000f220000100800 */
        /* <DEDUP_REMOVED lines=8> */
[----:B------:R1:W-:Y:S01]  /*49d0*/  MUFU.EX2 R38, R2 ;  /* 0x0000000200267308 */ /* 0x0003e20000000800 */
[----:B------:R-:W-:-:S04]  /*49e0*/  IMAD.MOV.U32 R197, RZ, RZ, R79 ;  /* 0x000000ffffc57224 */ /* 0x000fc800078e004f */
[----:B------:R-:W-:Y:S01]  /*49f0*/  HMMA.16816.F32.BF16 R156, R4, R32, R224 ;  /* 0x00000020049c723c */ /* 0x000fe200000418e0 */
[----:B------:R-:W-:-:S05]  /*4a00*/  IMAD.MOV.U32 R79, RZ, RZ, R144 ;  /* 0x000000ffff4f7224 */ /* 0x000fca00078e0090 */
[C---:B------:R-:W-:Y:S06]  /*4a10*/  HMMA.16816.F32.BF16 R124, R4.reuse, R18, R124 ;  /* 0x00000012047c723c */ /* 0x040fec000004187c */
[----:B------:R-:W-:Y:S01]  /*4a20*/  HMMA.16816.F32.BF16 R188, R4, R30, R132 ;  /* 0x0000001e04bc723c */ /* 0x000fe20000041884 */
[----:B-1----:R-:W-:Y:S01]  /*4a30*/  FFMA.FTZ R2, R198, UR4, -R22 ;  /* 0x00000004c6027c23 */ /* 0x002fe20008010816 */
[----:B------:R-:W-:-:S04]  /*4a40*/  MOV R198, R78 ;  /* 0x0000004e00c67202 */ /* 0x000fc80000000f00 */
[----:B------:R-:W-:Y:S01]  /*4a50*/  HMMA.16816.F32.BF16 R116, R4, R34, R116 ;  /* 0x000000220474723c */ /* 0x000fe20000041874 */
[----:B------:R-:W-:-:S06]  /*4a60*/  MOV R78, R145 ;  /* 0x00000091004e7202 */ /* 0x000fcc0000000f00 */
[----:B------:R-:W-:Y:S02]  /*4a70*/  IMAD.MOV.U32 R6, RZ, RZ, R199 ;  /* 0x000000ffff067224 */ /* 0x000fe400078e00c7 */
[----:B------:R-:W-:Y:S02]  /*4a80*/  IMAD.MOV.U32 R7, RZ, RZ, R76 ;  /* 0x000000ffff077224 */ /* 0x000fe400078e004c */
[----:B------:R-:W-:Y:S02]  /*4a90*/  IMAD.MOV.U32 R199, RZ, RZ, R77 ;  /* 0x000000ffffc77224 */ /* 0x000fe400078e004d */
[----:B------:R-:W-:Y:S02]  /*4aa0*/  IMAD.MOV.U32 R77, RZ, RZ, R146 ;  /* 0x000000ffff4d7224 */ /* 0x000fe400078e0092 */
[----:B------:R-:W-:Y:S02]  /*4ab0*/  IMAD.MOV.U32 R76, RZ, RZ, R147 ;  /* 0x000000ffff4c7224 */ /* 0x000fe400078e0093 */
[C---:B------:R-:W-:Y:S01]  /*4ac0*/  HMMA.16816.F32.BF16 R144, R8.reuse, R28, R128 ;  /* 0x0000001c0890723c */ /* 0x040fe20000041880 */
[----:B------:R3:W-:Y:S05]  /*4ad0*/  MUFU.EX2 R28, R2 ;  /* 0x00000002001c7308 */ /* 0x0007ea0000000800 */
[C---:B------:R-:W-:Y:S06]  /*4ae0*/  HMMA.16816.F32.BF16 R224, R8.reuse, R18, R68 ;  /* 0x0000001208e0723c */ /* 0x040fec0000041844 */
[----:B------:R-:W-:Y:S07]  /*4af0*/  HMMA.16816.F32.BF16 R240, R8, R16, R112 ;  /* 0x0000001008f0723c */ /* 0x000fee0000041870 */
[----:B------:R-:W-:Y:S01]  /*4b00*/  MOV R114, R27 ;  /* 0x0000001b00727202 */ /* 0x000fe20000000f00 */
[----:B------:R-:W-:-:S02]  /*4b10*/  IMAD.MOV.U32 R115, RZ, RZ, R235 ;  /* 0x000000ffff737224 */ /* 0x000fc400078e00eb */
[----:B------:R-:W-:Y:S01]  /*4b20*/  IMAD.MOV.U32 R4, RZ, RZ, R234 ;  /* 0x000000ffff047224 */ /* 0x000fe200078e00ea */
[C---:B------:R-:W-:Y:S01]  /*4b30*/  HMMA.16816.F32.BF16 R192, R8.reuse, R32, R192 ;  /* 0x0000002008c0723c */ /* 0x040fe200000418c0 */
[----:B------:R-:W-:Y:S01]  /*4b40*/  IMAD.MOV.U32 R39, RZ, RZ, R114 ;  /* 0x000000ffff277224 */ /* 0x000fe200078e0072 */
[----:B------:R-:W-:Y:S01]  /*4b50*/  MOV R114, R115 ;  /* 0x0000007300727202 */ /* 0x000fe20000000f00 */
[----:B------:R-:W-:Y:S01]  /*4b60*/  IMAD.MOV.U32 R113, RZ, RZ, R4 ;  /* 0x000000ffff717224 */ /* 0x000fe200078e0004 */
[----:B------:R-:W-:Y:S01]  /*4b70*/  MOV R115, R178 ;  /* 0x000000b200737202 */ /* 0x000fe20000000f00 */
[----:B------:R-:W-:Y:S01]  /*4b80*/  IMAD.MOV.U32 R71, RZ, RZ, R176 ;  /* 0x000000ffff477224 */ /* 0x000fe200078e00b0 */
[----:B------:R-:W-:Y:S01]  /*4b90*/  HMMA.16816.F32.BF16 R132, R8, R12, R96 ;  /* 0x0000000c0884723c */ /* 0x000fe20000041860 */
[----:B------:R-:W-:-:S05]  /*4ba0*/  IMAD.MOV.U32 R112, RZ, RZ, R177 ;  /* 0x000000ffff707224 */ /* 0x000fca00078e00b1 */
[C---:B------:R-:W-:Y:S01]  /*4bb0*/  HMMA.16816.F32.BF16 R40, R8.reuse, R30, R40 ;  /* 0x0000001e0828723c */ /* 0x040fe20000041828 */
[----:B------:R-:W-:Y:S01]  /*4bc0*/  IMAD.MOV.U32 R4, RZ, RZ, R179 ;  /* 0x000000ffff047224 */ /* 0x000fe200078e00b3 */
[----:B------:R-:W-:Y:S01]  /*4bd0*/  MOV R5, R233 ;  /* 0x000000e900057202 */ /* 0x000fe20000000f00 */
[----:B------:R-:W1:Y:S03]  /*4be0*/  LDSM.16.MT88.4 R176, [R167+0xd800] ;  /* 0x00d80000a7b0783b */ /* 0x000e660000004200 */
[----:B------:R-:W-:Y:S01]  /*4bf0*/  HMMA.16816.F32.BF16 R32, R8, R34, R88 ;  /* 0x000000220820723c */ /* 0x000fe20000041858 */
[----:B---3--:R-:W-:Y:S01]  /*4c00*/  FFMA.FTZ R2, R252, UR4, -R21 ;  /* 0x00000004fc027c23 */ /* 0x008fe20008010815 */
[----:B------:R-:W-:Y:S02]  /*4c10*/  IMAD.MOV.U32 R68, RZ, RZ, R7 ;  /* 0x000000ffff447224 */ /* 0x000fe400078e0007 */
[----:B------:R-:W-:Y:S01]  /*4c20*/  IMAD.MOV.U32 R69, RZ, RZ, R196 ;  /* 0x000000ffff457224 */ /* 0x000fe200078e00c4 */
[----:B------:R3:W-:Y:S01]  /*4c30*/  MUFU.EX2 R18, R2 ;  /* 0x0000000200127308 */ /* 0x0007e20000000800 */
[----:B------:R-:W-:Y:S01]  /*4c40*/  MOV R70, R72 ;  /* 0x0000004800467202 */ /* 0x000fe20000000f00 */
[----:B------:R-:W-:Y:S01]  /*4c50*/  FADD.FTZ R3, R3, R39 ;  /* 0x0000002703037221 */ /* 0x000fe20000010000 */
[----:B------:R-:W-:Y:S01]  /*4c60*/  IMAD.MOV.U32 R29, RZ, RZ, R77 ;  /* 0x000000ffff1d7224 */ /* 0x000fe200078e004d */
[----:B------:R-:W-:Y:S04]  /*4c70*/  LDSM.16.MT88.4 R96, [R230+0xd800] ;  /* 0x00d80000e660783b */ /* 0x000fe80000004200 */
[----:B------:R1:W5:Y:S01]  /*4c80*/  LDL.LU R235, [R1+0x58] ;  /* 0x0000580001eb7983 */ /* 0x0003620000300800 */
[----:B---3--:R-:W-:Y:S01]  /*4c90*/  FFMA.FTZ R2, R6, UR4, -R21 ;  /* 0x0000000406027c23 */ /* 0x008fe20008010815 */
[----:B------:R-:W-:-:S02]  /*4ca0*/  IMAD.MOV.U32 R13, RZ, RZ, R5 ;  /* 0x000000ffff0d7224 */ /* 0x000fc400078e0005 */
[----:B------:R-:W-:Y:S01]  /*4cb0*/  IMAD.MOV.U32 R7, RZ, RZ, R80 ;  /* 0x000000ffff077224 */ /* 0x000fe200078e0050 */
[----:B------:R2:W3:Y:S01]  /*4cc0*/  MUFU.EX2 R22, R2 ;  /* 0x0000000200167308 */ /* 0x0004e20000000800 */
[----:B------:R-:W-:Y:S01]  /*4cd0*/  IMAD.MOV.U32 R196, RZ, RZ, R81 ;  /* 0x000000ffffc47224 */ /* 0x000fe200078e0051 */
[----:B------:R-:W-:Y:S01]  /*4ce0*/  MOV R130, R69 ;  /* 0x0000004500827202 */ /* 0x000fe20000000f00 */
[----:B------:R-:W-:Y:S01]  /*4cf0*/  IMAD.MOV.U32 R129, RZ, RZ, R68 ;  /* 0x000000ffff817224 */ /* 0x000fe200078e0044 */
[----:B------:R-:W-:Y:S01]  /*4d00*/  MOV R39, R71 ;  /* 0x0000004700277202 */ /* 0x000fe20000000f00 */
[----:B------:R-:W-:Y:S01]  /*4d10*/  IMAD.MOV.U32 R131, RZ, RZ, R70 ;  /* 0x000000ffff837224 */ /* 0x000fe200078e0046 */
[----:B------:R-:W-:Y:S01]  /*4d20*/  MOV R72, R231 ;  /* 0x000000e700487202 */ /* 0x000fe20000000f00 */
[----:B------:R1:W5:Y:S01]  /*4d30*/  LDL.LU R234, [R1+0x54] ;  /* 0x0000540001ea7983 */ /* 0x0003620000300800 */
[----:B--2---:R-:W-:Y:S01]  /*4d40*/  FFMA.FTZ R2, R246, UR4, -R21 ;  /* 0x00000004f6027c23 */ /* 0x004fe20008010815 */
[----:B------:R-:W-:-:S02]  /*4d50*/  IMAD.MOV.U32 R6, RZ, RZ, R232 ;  /* 0x000000ffff067224 */ /* 0x000fc400078e00e8 */
[----:B------:R-:W-:Y:S01]  /*4d60*/  IMAD.MOV.U32 R5, RZ, RZ, R82 ;  /* 0x000000ffff057224 */ /* 0x000fe200078e0052 */
[----:B------:R2:W-:Y:S01]  /*4d70*/  MUFU.EX2 R27, R2 ;  /* 0x00000002001b7308 */ /* 0x0005e20000000800 */
        /* <DEDUP_REMOVED lines=10> */
[----:B------:R-:W-:Y:S01]  /*4e20*/  MOV R12, R6 ;  /* 0x00000006000c7202 */ /* 0x000fe20000000f00 */
[----:B------:R-:W-:Y:S01]  /*4e30*/  IMAD.MOV.U32 R112, RZ, RZ, R199 ;  /* 0x000000ffff707224 */ /* 0x000fe200078e00c7 */
[----:B----4-:R-:W-:Y:S01]  /*4e40*/  F2FP.BF16.F32.PACK_AB R196, R37, R36 ;  /* 0x0000002425c4723e */ /* 0x010fe200000010ff */
[----:B------:R2:W4:Y:S01]  /*4e50*/  MUFU.EX2 R19, R2 ;  /* 0x0000000200137308 */ /* 0x0005220000000800 */
[----:B---3--:R-:W-:Y:S01]  /*4e60*/  F2FP.BF16.F32.PACK_AB R197, R22, R18 ;  /* 0x0000001216c5723e */ /* 0x008fe200000010ff */
[----:B------:R-:W-:Y:S01]  /*4e70*/  IMAD.MOV.U32 R246, RZ, RZ, R113 ;  /* 0x000000fffff67224 */ /* 0x000fe200078e0071 */
[----:B------:R-:W-:Y:S01]  /*4e80*/  F2FP.BF16.F32.PACK_AB R198, R28, R38 ;  /* 0x000000261cc6723e */ /* 0x000fe200000010ff */
[----:B------:R3:W5:Y:S01]  /*4e90*/  LDL.LU R232, [R1+0x4c] ;  /* 0x00004c0001e87983 */ /* 0x0007620000300800 */
[----:B------:R-:W-:Y:S01]  /*4ea0*/  IMAD.MOV.U32 R128, RZ, RZ, R12 ;  /* 0x000000ffff807224 */ /* 0x000fe200078e000c */
[----:B------:R-:W-:-:S02]  /*4eb0*/  MOV R6, R83 ;  /* 0x0000005300067202 */ /* 0x000fc40000000f00 */
[----:B------:R-:W3:Y:S01]  /*4ec0*/  LDSM.16.MT88.4 R80, [R228+0xd800] ;  /* 0x00d80000e450783b */ /* 0x000ee20000004200 */
[----:B--2---:R-:W-:Y:S01]  /*4ed0*/  FFMA.FTZ R2, R244, UR4, -R20 ;  /* 0x00000004f4027c23 */ /* 0x004fe20008010814 */
[----:B----4-:R-:W-:Y:S01]  /*4ee0*/  F2FP.BF16.F32.PACK_AB R199, R19, R27 ;  /* 0x0000001b13c7723e */ /* 0x010fe200000010ff */
[----:B------:R-:W-:Y:S01]  /*4ef0*/  IMAD.MOV.U32 R245, RZ, RZ, R130 ;  /* 0x000000fffff57224 */ /* 0x000fe200078e0082 */
[----:B------:R-:W-:Y:S01]  /*4f00*/  MOV R21, R129 ;  /* 0x0000008100157202 */ /* 0x000fe20000000f00 */
[----:B------:R2:W-:Y:S01]  /*4f10*/  MUFU.EX2 R15, R2 ;  /* 0x00000002000f7308 */ /* 0x0005e20000000800 */
[----:B------:R4:W5:Y:S01]  /*4f20*/  LDL.LU R231, [R1+0x48] ;  /* 0x0000480001e77983 */ /* 0x0009620000300800 */
[----:B--2---:R-:W-:-:S06]  /*4f30*/  FFMA.FTZ R2, R239, UR4, -R20 ;  /* 0x00000004ef027c23 */ /* 0x004fcc0008010814 */
[----:B------:R2:W-:Y:S02]  /*4f40*/  MUFU.EX2 R16, R2 ;  /* 0x0000000200107308 */ /* 0x0005e40000000800 */
[----:B--2---:R-:W-:-:S06]  /*4f50*/  FFMA.FTZ R2, R222, UR4, -R20 ;  /* 0x00000004de027c23 */ /* 0x004fcc0008010814 */
[----:B------:R2:W-:Y:S02]  /*4f60*/  MUFU.EX2 R17, R2 ;  /* 0x0000000200117308 */ /* 0x0005e40000000800 */
[----:B--2---:R-:W-:-:S06]  /*4f70*/  FFMA.FTZ R2, R223, UR4, -R20 ;  /* 0x00000004df027c23 */ /* 0x004fcc0008010814 */
[----:B------:R2:W1:Y:S02]  /*4f80*/  MUFU.EX2 R14, R2 ;  /* 0x00000002000e7308 */ /* 0x0004640000000800 */
[----:B--2---:R-:W-:-:S06]  /*4f90*/  FFMA.FTZ R2, R221, UR4, -R0 ;  /* 0x00000004dd027c23 */ /* 0x004fcc0008010800 */
[----:B------:R2:W-:Y:S02]  /*4fa0*/  MUFU.EX2 R9, R2 ;  /* 0x0000000200097308 */ /* 0x0005e40000000800 */
[----:B--2---:R-:W-:-:S06]  /*4fb0*/  FFMA.FTZ R2, R203, UR4, -R0 ;  /* 0x00000004cb027c23 */ /* 0x004fcc0008010800 */
[----:B------:R2:W3:Y:S02]  /*4fc0*/  MUFU.EX2 R10, R2 ;  /* 0x00000002000a7308 */ /* 0x0004e40000000800 */
[--C-:B--2---:R-:W-:Y:S01]  /*4fd0*/  FFMA.FTZ R2, R201, UR4, -R0.reuse ;  /* 0x00000004c9027c23 */ /* 0x104fe20008010800 */
[----:B------:R-:W-:-:S05]  /*4fe0*/  FFMA.FTZ R0, R202, UR4, -R0 ;  /* 0x00000004ca007c23 */ /* 0x000fca0008010800 */
[----:B------:R-:W-:Y:S08]  /*4ff0*/  MUFU.EX2 R11, R2 ;  /* 0x00000002000b7308 */ /* 0x000ff00000000800 */
[----:B------:R2:W4:Y:S01]  /*5000*/  MUFU.EX2 R12, R0 ;  /* 0x00000000000c7308 */ /* 0x0005220000000800 */
[----:B-1----:R-:W-:Y:S02]  /*5010*/  F2FP.BF16.F32.PACK_AB R202, R14, R17 ;  /* 0x000000110eca723e */ /* 0x002fe400000010ff */
[----:B---3--:R-:W-:Y:S01]  /*5020*/  F2FP.BF16.F32.PACK_AB R201, R10, R9 ;  /* 0x000000090ac9723e */ /* 0x008fe200000010ff */
[----:B------:R-:W-:Y:S01]  /*5030*/  HMMA.16816.F32.BF16 R172, R196, R176, R172 ;  /* 0x000000b0c4ac723c */ /* 0x000fe200000418ac */
[----:B--2---:R-:W-:Y:S01]  /*5040*/  FADD.FTZ R0, R200, R155 ;  /* 0x0000009bc8007221 */ /* 0x004fe20000010000 */
[----:B------:R-:W-:-:S02]  /*5050*/  F2FP.BF16.F32.PACK_AB R200, R16, R15 ;  /* 0x0000000f10c8723e */ /* 0x000fc400000010ff */
[----:B----4-:R-:W-:-:S07]  /*5060*/  F2FP.BF16.F32.PACK_AB R203, R12, R11 ;  /* 0x0000000b0ccb723e */ /* 0x010fce00000010ff */
[C---:B------:R-:W-:Y:S06]  /*5070*/  HMMA.16816.F32.BF16 R168, R200.reuse, R176, R168 ;  /* 0x000000b0c8a8723c */ /* 0x040fec00000418a8 */
[-C--:B------:R-:W-:Y:S06]  /*5080*/  HMMA.16816.F32.BF16 R180, R200, R178.reuse, R180 ;  /* 0x000000b2c8b4723c */ /* 0x080fec00000418b4 */
[----:B------:R-:W-:Y:S07]  /*5090*/  HMMA.16816.F32.BF16 R176, R196, R178, R52 ;  /* 0x000000b2c4b0723c */ /* 0x000fee0000041834 */
[----:B------:R-:W-:Y:S01]  /*50a0*/  MOV R54, R4 ;  /* 0x0000000400367202 */ /* 0x000fe20000000f00 */
[----:B------:R-:W-:Y:S01]  /*50b0*/  IMAD.MOV.U32 R53, RZ, RZ, R5 ;  /* 0x000000ffff357224 */ /* 0x000fe200078e0005 */
[----:B------:R-:W-:-:S02]  /*50c0*/  MOV R52, R6 ;  /* 0x0000000600347202 */ /* 0x000fc40000000f00 */
[----:B------:R-:W1:Y:S01]  /*50d0*/  LDSM.16.MT88.4 R4, [R229+0xf800] ;  /* 0x00f80000e504783b */ /* 0x000e620000004200 */
[----:B------:R-:W-:Y:S01]  /*50e0*/  MOV R244, R68 ;  /* 0x0000004400f47202 */ /* 0x000fe20000000f00 */
[----:B------:R-:W-:Y:S01]  /*50f0*/  IMAD.MOV.U32 R239, RZ, RZ, R69 ;  /* 0x000000ffffef7224 */ /* 0x000fe200078e0045 */
[----:B------:R-:W-:Y:S01]  /*5100*/  MOV R222, R70 ;  /* 0x0000004600de7202 */ /* 0x000fe20000000f00 */
[----:B------:R-:W-:Y:S02]  /*5110*/  IMAD.MOV.U32 R20, RZ, RZ, R71 ;  /* 0x000000ffff147224 */ /* 0x000fe400078e0047 */
[----:B------:R-:W-:Y:S01]  /*5120*/  HMMA.16816.F32.BF16 R68, R196, R80, R44 ;  /* 0x00000050c444723c */ /* 0x000fe2000004182c */
[----:B------:R-:W-:Y:S01]  /*5130*/  IMAD.MOV.U32 R39, RZ, RZ, R75 ;  /* 0x000000ffff277224 */ /* 0x000fe200078e004b */
[----:B------:R-:W-:-:S05]  /*5140*/  MOV R2, R76 ;  /* 0x0000004c00027202 */ /* 0x000fca0000000f00 */
[----:B------:R-:W-:Y:S01]  /*5150*/  MOV R47, R72 ;  /* 0x00000048002f7202 */ /* 0x000fe20000000f00 */
[----:B------:R-:W-:Y:S02]  /*5160*/  IMAD.MOV.U32 R46, RZ, RZ, R73 ;  /* 0x000000ffff2e7224 */ /* 0x000fe400078e0049 */
[C---:B------:R-:W-:Y:S01]  /*5170*/  HMMA.16816.F32.BF16 R72, R200.reuse, R80, R48 ;  /* 0x00000050c848723c */ /* 0x040fe20000041830 */
[----:B------:R-:W-:Y:S01]  /*5180*/  FADD.FTZ R13, R13, R128 ;  /* 0x000000800d0d7221 */ /* 0x000fe20000010000 */
[----:B------:R-:W-:Y:S01]  /*5190*/  MOV R44, R78 ;  /* 0x0000004e002c7202 */ /* 0x000fe20000000f00 */
[----:B------:R-:W-:Y:S01]  /*51a0*/  IMAD.MOV.U32 R45, RZ, RZ, R79 ;  /* 0x000000ffff2d7224 */ /* 0x000fe200078e004f */
[----:B------:R-:W-:Y:S01]  /*51b0*/  MOV R221, R114 ;  /* 0x0000007200dd7202 */ /* 0x000fe20000000f00 */
[----:B------:R-:W-:Y:S01]  /*51c0*/  IMAD.MOV.U32 R55, RZ, RZ, R115 ;  /* 0x000000ffff377224 */ /* 0x000fe200078e0073 */
[----:B------:R-:W-:Y:S02]  /*51d0*/  MOV R223, R112 ;  /* 0x0000007000df7202 */ /* 0x000fe40000000f00 */
[----:B------:R-:W-:Y:S01]  /*51e0*/  MOV R49, R185 ;  /* 0x000000b900317202 */ /* 0x000fe20000000f00 */
[----:B------:R-:W-:Y:S01]  /*51f0*/  IMAD.MOV.U32 R50, RZ, RZ, R186 ;  /* 0x000000ffff327224 */ /* 0x000fe200078e00ba */
[----:B------:R-:W-:Y:S01]  /*5200*/  MOV R51, R187 ;  /* 0x000000bb00337202 */ /* 0x000fe20000000f00 */
[----:B------:R-:W-:Y:S01]  /*5210*/  FADD.FTZ R0, R44, R0 ;  /* 0x000000002c007221 */ /* 0x000fe20000010000 */
[-C--:B-1----:R-:W-:Y:S01]  /*5220*/  HMMA.16816.F32.BF16 R156, R200, R4.reuse, R156 ;  /* 0x00000004c89c723c */ /* 0x082fe2000004189c */
[----:B------:R-:W-:Y:S01]  /*5230*/  FADD.FTZ R2, R2, R49 ;  /* 0x0000003102027221 */ /* 0x000fe20000010000 */
[----:B------:R-:W-:Y:S01]  /*5240*/  FADD.FTZ R3, R50, R3 ;  /* 0x0000000332037221 */ /* 0x000fe20000010000 */
[----:B------:R-:W-:Y:S01]  /*5250*/  FADD.FTZ R13, R51, R13 ;  /* 0x0000000d330d7221 */ /* 0x000fe20000010000 */
[----:B------:R-:W1:Y:S01]  /*5260*/  LDSM.16.MT88.4 R112, [R229+0xd800] ;  /* 0x00d80000e570783b */ /* 0x000e620000004200 */
[----:B------:R-:W-:Y:S01]  /*5270*/  FADD.FTZ R2, R45, R2 ;  /* 0x000000022d027221 */ /* 0x000fe20000010000 */
[----:B------:R-:W-:Y:S01]  /*5280*/  FADD.FTZ R8, R8, R3 ;  /* 0x0000000308087221 */ /* 0x000fe20000010000 */
[----:B------:R-:W-:Y:S01]  /*5290*/  FADD.FTZ R13, R46, R13 ;  /* 0x0000000d2e0d7221 */ /* 0x000fe20000010000 */
[----:B------:R-:W-:Y:S01]  /*52a0*/  FADD.FTZ R3, R47, R0 ;  /* 0x000000002f037221 */ /* 0x000fe20000010000 */
[----:B------:R-:W-:Y:S01]  /*52b0*/  FADD.FTZ R0, R52, R2 ;  /* 0x0000000234007221 */ /* 0x000fe20000010000 */
[----:B------:R-:W-:Y:S01]  /*52c0*/  FADD.FTZ R2, R53, R8 ;  /* 0x0000000835027221 */ /* 0x000fe20000010000 */
[----:B------:R-:W-:Y:S01]  /*52d0*/  HMMA.16816.F32.BF16 R192, R196, R4, R192 ;  /* 0x00000004c4c0723c */ /* 0x000fe200000418c0 */
[----:B------:R-:W-:Y:S01]  /*52e0*/  FADD.FTZ R8, R54, R13 ;  /* 0x0000000d36087221 */ /* 0x000fe20000010000 */
[----:B------:R-:W2:Y:S05]  /*52f0*/  LDSM.16.MT88.4 R128, [R167+0xf800] ;  /* 0x00f80000a780783b */ /* 0x000eaa0000004200 */
[----:B------:R-:W-:Y:S01]  /*5300*/  FADD.FTZ R5, R55, R3 ;  /* 0x0000000337057221 */ /* 0x000fe20000010000 */
        /* <DEDUP_REMOVED lines=22> */
[----:B------:R-:W-:Y:S01]  /*5470*/  FADD.FTZ R4, R215, R4 ;  /* 0x00000004d7047221 */ /* 0x000fe20000010000 */
[----:B------:R-:W-:Y:S01]  /*5480*/  FADD.FTZ R3, R211, R3 ;  /* 0x00000003d3037221 */ /* 0x000fe20000010000 */
[----:B------:R-:W-:-:S03]  /*5490*/  FADD.FTZ R2, R205, R2 ;  /* 0x00000002cd027221 */ /* 0x000fc60000010000 */
[----:B------:R-:W-:Y:S01]  /*54a0*/  IMAD.MOV.U32 R60, RZ, RZ, R184 ;  /* 0x000000ffff3c7224 */ /* 0x000fe200078e00b8 */
[----:B------:R-:W-:Y:S01]  /*54b0*/  MOV R61, R154 ;  /* 0x0000009a003d7202 */ /* 0x000fe20000000f00 */
[----:B------:R-:W-:Y:S01]  /*54c0*/  IMAD.MOV.U32 R62, RZ, RZ, R153 ;  /* 0x000000ffff3e7224 */ /* 0x000fe200078e0099 */
[----:B------:R-:W-:Y:S01]  /*54d0*/  MOV R63, R152 ;  /* 0x00000098003f7202 */ /* 0x000fe20000000f00 */
[----:B------:R-:W3:Y:S01]  /*54e0*/  LDSM.16.MT88.4 R184, [R228+0xf800] ;  /* 0x00f80000e4b8783b */ /* 0x000ee20000004200 */
[----:B------:R-:W-:-:S03]  /*54f0*/  FADD.FTZ R0, R166, R0 ;  /* 0x00000000a6007221 */ /* 0x000fc60000010000 */
[----:B------:R-:W4:Y:S01]  /*5500*/  LDSM.16.MT88.4 R152, [R230+0xf800] ;  /* 0x00f80000e698783b */ /* 0x000f220000004200 */
        /* <DEDUP_REMOVED lines=19> */
[----:B------:R-:W-:-:S02]  /*5640*/  FADD.FTZ R0, R12, R0 ;  /* 0x000000000c007221 */ /* 0x000fc40000010000 */
[----:B------:R1:W-:Y:S01]  /*5650*/  STL [R1+0x8], R4 ;  /* 0x0000080401007387 */ /* 0x0003e20000100800 */
[----:B------:R-:W-:-:S03]  /*5660*/  IMAD.MOV.U32 R246, RZ, RZ, R39 ;  /* 0x000000fffff67224 */ /* 0x000fc600078e0027 */
[----:B------:R1:W-:Y:S04]  /*5670*/  STL [R1+0x4], R3 ;  /* 0x0000040301007387 */ /* 0x0003e80000100800 */
[----:B------:R2:W-:Y:S04]  /*5680*/  STL [R1+0x10], R2 ;  /* 0x0000100201007387 */ /* 0x0005e80000100800 */
[----:B------:R2:W-:Y:S01]  /*5690*/  STL [R1+0x14], R0 ;  /* 0x0000140001007387 */ /* 0x0005e20000100800 */
[----:B------:R-:W-:Y:S01]  /*56a0*/  ISETP.GE.AND P0, PT, R246, 0x2, PT ;  /* 0x00000002f600780c */ /* 0x000fe20003f06270 */
[-C--:B------:R-:W-:Y:S06]  /*56b0*/  HMMA.16816.F32.BF16 R84, R196, R96.reuse, R84 ;  /* 0x00000060c454723c */ /* 0x080fec0000041854 */
[C---:B------:R-:W-:Y:S06]  /*56c0*/  HMMA.16816.F32.BF16 R88, R200.reuse, R96, R64 ;  /* 0x00000060c858723c */ /* 0x040fec0000041840 */
[C---:B------:R-:W-:Y:S06]  /*56d0*/  HMMA.16816.F32.BF16 R92, R200.reuse, R98, R92 ;  /* 0x00000062c85c723c */ /* 0x040fec000004185c */
[C---:B-1----:R-:W-:Y:S06]  /*56e0*/  HMMA.16816.F32.BF16 R104, R200.reuse, R112, R104 ;  /* 0x00000070c868723c */ /* 0x042fec0000041868 */
[C---:B------:R-:W-:Y:S06]  /*56f0*/  HMMA.16816.F32.BF16 R108, R200.reuse, R114, R108 ;  /* 0x00000072c86c723c */ /* 0x040fec000004186c */
[C---:B--2---:R-:W-:Y:S06]  /*5700*/  HMMA.16816.F32.BF16 R120, R200.reuse, R128, R120 ;  /* 0x00000080c878723c */ /* 0x044fec0000041878 */
[C---:B------:R-:W-:Y:S06]  /*5710*/  HMMA.16816.F32.BF16 R124, R200.reuse, R130, R124 ;  /* 0x00000082c87c723c */ /* 0x040fec000004187c */
[C---:B---3--:R-:W-:Y:S06]  /*5720*/  HMMA.16816.F32.BF16 R136, R200.reuse, R184, R136 ;  /* 0x000000b8c888723c */ /* 0x048fec0000041888 */
[C---:B------:R-:W-:Y:S06]  /*5730*/  HMMA.16816.F32.BF16 R140, R200.reuse, R186, R140 ;  /* 0x000000bac88c723c */ /* 0x040fec000004188c */
[C---:B----4-:R-:W-:Y:S06]  /*5740*/  HMMA.16816.F32.BF16 R148, R200.reuse, R152, R148 ;  /* 0x00000098c894723c */ /* 0x050fec0000041894 */
[----:B------:R-:W-:Y:S06]  /*5750*/  HMMA.16816.F32.BF16 R188, R200, R154, R188 ;  /* 0x0000009ac8bc723c */ /* 0x000fec00000418bc */
[----:B------:R-:W-:Y:S06]  /*5760*/  HMMA.16816.F32.BF16 R96, R196, R98, R100 ;  /* 0x00000062c460723c */ /* 0x000fec0000041864 */
[----:B------:R-:W-:Y:S01]  /*5770*/  HMMA.16816.F32.BF16 R200, R200, R6, R116 ;  /* 0x00000006c8c8723c */ /* 0x000fe20000041874 */
[----:B------:R-:W-:-:S05]  /*5780*/  IADD3 R245, R238, 0x800, RZ ;  /* 0x00000800eef57810 */ /* 0x000fca0007ffe0ff */
[----:B------:R-:W-:Y:S01]  /*5790*/  HMMA.16816.F32.BF16 R100, R196, R112, R60 ;  /* 0x00000070c464723c */ /* 0x000fe2000004183c */
[----:B------:R-:W-:-:S05]  /*57a0*/  VIADD R244, R238, 0x1000 ;  /* 0x00001000eef47836 */ /* 0x000fca0000000000 */
[----:B------:R-:W-:Y:S01]  /*57b0*/  HMMA.16816.F32.BF16 R116, R196, R128, R240 ;  /* 0x00000080c474723c */ /* 0x000fe200000418f0 */
[----:B------:R-:W-:-:S05]  /*57c0*/  IADD3 R239, R238, 0x3800, RZ ;  /* 0x00003800eeef7810 */ /* 0x000fca0007ffe0ff */
[----:B------:R-:W-:Y:S01]  /*57d0*/  HMMA.16816.F32.BF16 R132, R196, R184, R132 ;  /* 0x000000b8c484723c */ /* 0x000fe20000041884 */
[----:B------:R-:W-:-:S05]  /*57e0*/  IADD3 R243, R238, 0x1800, RZ ;  /* 0x00001800eef37810 */ /* 0x000fca0007ffe0ff */
[----:B------:R-:W-:Y:S01]  /*57f0*/  HMMA.16816.F32.BF16 R144, R196, R152, R144 ;  /* 0x00000098c490723c */ /* 0x000fe20000041890 */
[C---:B------:R-:W-:Y:S01]  /*5800*/  VIADD R242, R238.reuse, 0x2000 ;  /* 0x00002000eef27836 */ /* 0x040fe20000000000 */
[----:B------:R-:W-:-:S04]  /*5810*/  IADD3 R241, R238, 0x2800, RZ ;  /* 0x00002800eef17810 */ /* 0x000fc80007ffe0ff */
[----:B------:R-:W-:Y:S01]  /*5820*/  HMMA.16816.F32.BF16 R80, R196, R82, R56 ;  /* 0x00000052c450723c */ /* 0x000fe20000041838 */
[----:B------:R-:W-:-:S05]  /*5830*/  VIADD R240, R238, 0x3000 ;  /* 0x00003000eef07836 */ /* 0x000fca0000000000 */
[C---:B------:R-:W-:Y:S06]  /*5840*/  HMMA.16816.F32.BF16 R112, R196.reuse, R114, R248 ;  /* 0x00000072c470723c */ /* 0x040fec00000418f8 */
[C---:B------:R-:W-:Y:S06]  /*5850*/  HMMA.16816.F32.BF16 R128, R196.reuse, R130, R224 ;  /* 0x00000082c480723c */ /* 0x040fec00000418e0 */
[C---:B------:R-:W-:Y:S06]  /*5860*/  HMMA.16816.F32.BF16 R184, R196.reuse, R186, R216 ;  /* 0x000000bac4b8723c */ /* 0x040fec00000418d8 */
[C---:B------:R-:W-:Y:S06]  /*5870*/  HMMA.16816.F32.BF16 R152, R196.reuse, R154, R40 ;  /* 0x0000009ac498723c */ /* 0x040fec0000041828 */
[----:B------:R-:W-:Y:S01]  /*5880*/  HMMA.16816.F32.BF16 R196, R196, R6, R32 ;  /* 0x00000006c4c4723c */ /* 0x000fe20000041820 */
[----:B------:R-:W-:-:S08]  /*5890*/  NOP ;  /* 0x0000000000007918 */ /* 0x000fd00000000000 */
[----:B------:R-:W-:-:S15]  /*58a0*/  @!P0 BRA `(.L_x_2) ;  /* 0x0000005000048947 */ /* 0x000fde0003800000 */
[----:B------:R-:W2:Y:S01]  /*58b0*/  LDL.64 R30, [R1+0x38] ;  /* 0x00003800011e7983 */ /* 0x000ea20000100a00 */
[----:B------:R-:W-:Y:S01]  /*58c0*/  VIADD R2, R246, 0xfffffffe ;  /* 0xfffffffef6027836 */ /* 0x000fe20000000000 */
[----:B------:R-:W-:-:S04]  /*58d0*/  DEPBAR.LE SB0, 0x0 ;  /* 0x000080000000791a */ /* 0x000fc80000000000 */
[----:B------:R-:W-:Y:S01]  /*58e0*/  SHF.R.S32.HI R0, RZ, 0x1f, R2 ;  /* 0x0000001fff007819 */ /* 0x000fe20000011402 */
[----:B------:R-:W-:Y:S01]  /*58f0*/  IMAD R4, R2, UR14, RZ ;  /* 0x0000000e02047c24 */ /* 0x000fe2000f8e02ff */
[----:B------:R2:W-:Y:S03]  /*5900*/  STL [R1+0x30], R2 ;  /* 0x0000300201007387 */ /* 0x0005e60000100800 */
[----:B------:R-:W-:Y:S01]  /*5910*/  IMAD R0, R0, UR15, R4 ;  /* 0x0000000f00007c24 */ /* 0x000fe2000f8e0204 */
[----:B------:R-:W-:Y:S01]  /*5920*/  BAR.SYNC.DEFER_BLOCKING 0x0 ;  /* 0x0000000000007b1d */ /* 0x000fe20000010000 */
[----:B--2---:R-:W-:-:S04]  /*5930*/  IMAD.WIDE.U32 R2, R2, UR15, R30 ;  /* 0x0000000f02027c25 */ /* 0x004fc8000f8e001e */
[----:B------:R-:W-:Y:S01]  /*5940*/  IMAD.IADD R0, R3, 0x1, R0 ;  /* 0x0000000103007824 */ /* 0x000fe200078e0200 */
[----:B------:R-:W-:-:S04]  /*5950*/  LEA R6, P1, R2, UR6, 0x1 ;  /* 0x0000000602067c11 */ /* 0x000fc8000f8208ff */
[----:B------:R-:W-:Y:S02]  /*5960*/  IADD3 R4, P0, R6, UR24, RZ ;  /* 0x0000001806047c10 */ /* 0x000fe4000ff1e0ff */
[----:B------:R-:W-:Y:S02]  /*5970*/  LEA.HI.X R7, R2, UR7, R0, 0x1, P1 ;  /* 0x0000000702077c11 */ /* 0x000fe400088f0c00 */
[----:B------:R-:W-:Y:S02]  /*5980*/  IADD3 R2, P1, R4, UR24, RZ ;  /* 0x0000001804027c10 */ /* 0x000fe4000ff3e0ff */
[----:B------:R-:W-:Y:S01]  /*5990*/  IADD3.X R5, R7, UR12, RZ, P0, !PT ;  /* 0x0000000c07057c10 */ /* 0x000fe200087fe4ff */
[----:B------:R-:W-:Y:S01]  /*59a0*/  @!PT LDS RZ, [RZ] ;  /* 0x00000000fffff984 */ /* 0x000fe20000000800 */
[----:B------:R-:W-:Y:S01]  /*59b0*/  @!PT LDS RZ, [RZ] ;  /* 0x00000000fffff984 */ /* 0x000fe20000000800 */
[----:B------:R-:W-:Y:S01]  /*59c0*/  @!PT LDS RZ, [RZ] ;  /* 0x00000000fffff984 */ /* 0x000fe20000000800 */
[----:B-----5:R-:W-:Y:S01]  /*59d0*/  LDGSTS.E.BYPASS.LTC128B.128 [R247+0xc000], desc[UR20][R6.64] ;  /* 0x0c00000006f77fae */ /* 0x020fe2000b901d54 */
[----:B------:R-:W-:Y:S02]  /*59e0*/  IADD3 R8, P0, R2, UR24, RZ ;  /* 0x0000001802087c10 */ /* 0x000fe4000ff1e0ff */
[----:B------:R-:W-:Y:S01]  /*59f0*/  IADD3.X R3, R5, UR12, RZ, P1, !PT ;  /* 0x0000000c05037c10 */ /* 0x000fe20008ffe4ff */
[----:B------:R-:W-:Y:S03]  /*5a00*/  LDGSTS.E.BYPASS.LTC128B.128 [R247+0xe000], desc[UR20][R6.64+0x80] ;  /* 0x0e00008006f77fae */ /* 0x000fe6000b901d54 */
[----:B------:R-:W-:Y:S01]  /*5a10*/  IADD3.X R9, R3, UR12, RZ, P0, !PT ;  /* 0x0000000c03097c10 */ /* 0x000fe200087fe4ff */
[----:B------:R-:W-:Y:S04]  /*5a20*/  LDGSTS.E.BYPASS.LTC128B.128 [R247+0xc800], desc[UR20][R4.64] ;  /* 0x0c80000004f77fae */ /* 0x000fe8000b901d54 */
[----:B------:R-:W-:Y:S04]  /*5a30*/  LDGSTS.E.BYPASS.LTC128B.128 [R247+0xe800], desc[UR20][R4.64+0x80] ;  /* 0x0e80008004f77fae */ /* 0x000fe8000b901d54 */
[----:B------:R-:W-:Y:S04]  /*5a40*/  LDGSTS.E.BYPASS.LTC128B.128 [R247+0xd000], desc[UR20][R2.64] ;  /* 0x0d00000002f77fae */ /* 0x000fe8000b901d54 */
[----:B------:R-:W-:Y:S04]  /*5a50*/  LDGSTS.E.BYPASS.LTC128B.128 [R247+0xf000], desc[UR20][R2.64+0x80] ;  /* 0x0f00008002f77fae */ /* 0x000fe8000b901d54 */
[----:B------:R-:W-:Y:S04]  /*5a60*/  LDGSTS.E.BYPASS.LTC128B.128 [R247+0xd800], desc[UR20][R8.64] ;  /* 0x0d80000008f77fae */ /* 0x000fe8000b901d54 */
[----:B------:R1:W-:Y:S04]  /*5a70*/  LDGSTS.E.BYPASS.LTC128B.128 [R247+0xf800], desc[UR20][R8.64+0x80] ;  /* 0x0f80008008f77fae */ /* 0x0003e8000b901d54 */
[----:B------:R-:W-:Y:S04]  /*5a80*/  LDSM.16.M88.4 R16, [R234] ;  /* 0x00000000ea10783b */ /* 0x000fe80000000200 */
[----:B------:R-:W2:Y:S04]  /*5a90*/  LDSM.16.M88.4 R32, [R233] ;  /* 0x00000000e920783b */ /* 0x000ea80000000200 */
[----:B------:R-:W-:Y:S04]  /*5aa0*/  LDSM.16.M88.4 R44, [R238] ;  /* 0x00000000ee2c783b */ /* 0x000fe80000000200 */
[----:B------:R-:W3:Y:S04]  /*5ab0*/  LDSM.16.M88.4 R12, [R234+0x2000] ;  /* 0x00200000ea0c783b */ /* 0x000ee80000000200 */
[----:B------:R-:W4:Y:S04]  /*5ac0*/  LDSM.16.M88.4 R52, [R233+0x1000] ;  /* 0x00100000e934783b */ /* 0x000f280000000200 */
[----:B------:R-:W-:Y:S04]  /*5ad0*/  LDSM.16.M88.4 R48, [R233+0x1800] ;  /* 0x00180000e930783b */ /* 0x000fe80000000200 */
[----:B-1----:R-:W1:Y:S04]  /*5ae0*/  LDSM.16.M88.4 R8, [R235] ;  /* 0x00000000eb08783b */ /* 0x002e680000000200 */
[----:B------:R-:W-:Y:S04]  /*5af0*/  LDSM.16.M88.4 R4, [R235+0x2000] ;  /* 0x00200000eb04783b */ /* 0x000fe80000000200 */
[----:B------:R-:W-:Y:S04]  /*5b00*/  LDSM.16.M88.4 R36, [R244] ;  /* 0x00000000f424783b */ /* 0x000fe80000000200 */
[----:B------:R-:W1:Y:S04]  /*5b10*/  LDSM.16.M88.4 R56, [R233+0x800] ;  /* 0x00080000e938783b */ /* 0x000e680000000200 */
[----:B------:R-:W1:Y:S01]  /*5b20*/  LDSM.16.M88.4 R28, [R243] ;  /* 0x00000000f31c783b */ /* 0x000e620000000200 */
[-C--:B--2---:R-:W-:Y:S03]  /*5b30*/  HMMA.16816.F32.BF16 R64, R16, R32.reuse, RZ ;  /* 0x000000201040723c */ /* 0x084fe600000418ff */
[----:B------:R-:W2:Y:S04]  /*5b40*/  LDSM.16.M88.4 R40, [R245] ;  /* 0x00000000f528783b */ /* 0x000ea80000000200 */
[----:B------:R-:W0:Y:S01]  /*5b50*/  LDGDEPBAR ;  /* 0x00000000000079af */ /* 0x000e220000000000 */
[C---:B---3--:R-:W-:Y:S06]  /*5b60*/  HMMA.16816.F32.BF16 R60, R12.reuse, R32, RZ ;  /* 0x000000200c3c723c */ /* 0x048fec00000418ff */
[C---:B----4-:R-:W-:Y:S06]  /*5b70*/  HMMA.16816.F32.BF16 R212, R12.reuse, R52, RZ ;  /* 0x000000340cd4723c */ /* 0x050fec00000418ff */
[----:B------:R-:W-:Y:S06]  /*5b80*/  HMMA.16816.F32.BF16 R224, R12, R34, RZ ;  /* 0x000000220ce0723c */ /* 0x000fec00000418ff */
[----:B-1----:R-:W-:Y:S06]  /*5b90*/  HMMA.16816.F32.BF16 R204, R8, R44, R64 ;  /* 0x0000002c08cc723c */ /* 0x002fec0000041840 */
[----:B------:R-:W-:Y:S06]  /*5ba0*/  HMMA.16816.F32.BF16 R220, R12, R56, RZ ;  /* 0x000000380cdc723c */ /* 0x000fec00000418ff */
[----:B------:R-:W-:Y:S06]  /*5bb0*/  HMMA.16816.F32.BF16 R212, R4, R36, R212 ;  /* 0x0000002404d4723c */ /* 0x000fec00000418d4 */
[C---:B------:R-:W-:Y:S06]  /*5bc0*/  HMMA.16816.F32.BF16 R216, R12.reuse, R58, RZ ;  /* 0x0000003a0cd8723c */ /* 0x040fec00000418ff */
[----:B------:R-:W-:Y:S01]  /*5bd0*/  IMAD.MOV.U32 R0, RZ, RZ, R204 ;  /* 0x000000ffff007224 */ /* 0x000fe200078e00cc */
[----:B------:R-:W-:Y:S01]  /*5be0*/  HMMA.16816.F32.BF16 R208, R12, R54, RZ ;  /* 0x000000360cd0723c */ /* 0x000fe200000418ff */
[----:B------:R-:W-:-:S02]  /*5bf0*/  IMAD.MOV.U32 R252, RZ, RZ, R205 ;  /* 0x000000fffffc7224 */ /* 0x000fc400078e00cd */
[----:B------:R-:W-:Y:S02]  /*5c00*/  IMAD.MOV.U32 R33, RZ, RZ, R206 ;  /* 0x000000ffff217224 */ /* 0x000fe400078e00ce */
[----:B------:R-:W-:Y:S01]  /*5c10*/  IMAD.MOV.U32 R32, RZ, RZ, R207 ;  /* 0x000000ffff207224 */ /* 0x000fe200078e00cf */
[C---:B------:R-:W-:Y:S05]  /*5c20*/  HMMA.16816.F32.BF16 R64, R12.reuse, R50, RZ ;  /* 0x000000320c40723c */ /* 0x040fea00000418ff */
[----:B------:R-:W-:Y:S01]  /*5c30*/  IMAD.MOV.U32 R20, RZ, RZ, R212 ;  /* 0x000000ffff147224 */ /* 0x000fe200078e00d4 */
[----:B------:R-:W-:Y:S01]  /*5c40*/  HMMA.16816.F32.BF16 R204, R12, R48, RZ ;  /* 0x000000300ccc723c */ /* 0x000fe200000418ff */
[----:B------:R-:W-:-:S02]  /*5c50*/  IMAD.MOV.U32 R3, RZ, RZ, R213 ;  /* 0x000000ffff037224 */ /* 0x000fc400078e00d5 */
[----:B------:R-:W-:-:S03]  /*5c60*/  IMAD.MOV.U32 R2, RZ, RZ, R214 ;  /* 0x000000ffff027224 */ /* 0x000fc600078e00d6 */
[----:B------:R-:W-:Y:S06]  /*5c70*/  HMMA.16816.F32.BF16 R12, R16, R52, RZ ;  /* 0x00000034100c723c */ /* 0x000fec00000418ff */
[----:B------:R-:W-:Y:S06]  /*5c80*/  HMMA.16816.F32.BF16 R248, R4, R44, R60 ;  /* 0x0000002c04f8723c */ /* 0x000fec000004183c */
[----:B------:R-:W-:Y:S06]  /*5c90*/  HMMA.16816.F32.BF16 R60, R16, R56, RZ ;  /* 0x00000038103c723c */ /* 0x000fec00000418ff */
[----:B------:R-:W-:Y:S01]  /*5ca0*/  HMMA.16816.F32.BF16 R204, R4, R28, R204 ;  /* 0x0000001c04cc723c */ /* 0x000fe200000418cc */
[----:B------:R-:W-:-:S02]  /*5cb0*/  IMAD.MOV.U32 R57, RZ, RZ, R0 ;  /* 0x000000ffff397224 */ /* 0x000fc400078e0000 */
[----:B------:R-:W-:-:S03]  /*5cc0*/  IMAD.MOV.U32 R0, RZ, RZ, R215 ;  /* 0x000000ffff007224 */ /* 0x000fc600078e00d7 */
[C---:B--2---:R-:W-:Y:S06]  /*5cd0*/  HMMA.16816.F32.BF16 R220, R4.reuse, R40, R220 ;  /* 0x0000002804dc723c */ /* 0x044fec00000418dc */
[C---:B------:R-:W-:Y:S06]  /*5ce0*/  HMMA.16816.F32.BF16 R224, R4.reuse, R46, R224 ;  /* 0x0000002e04e0723c */ /* 0x040fec00000418e0 */
[C---:B------:R-:W-:Y:S06]  /*5cf0*/  HMMA.16816.F32.BF16 R212, R4.reuse, R42, R216 ;  /* 0x0000002a04d4723c */ /* 0x040fec00000418d8 */
[----:B------:R-:W-:Y:S01]  /*5d00*/  HMMA.16816.F32.BF16 R208, R4, R38, R208 ;  /* 0x0000002604d0723c */ /* 0x000fe200000418d0 */
[----:B------:R-:W-:-:S02]  /*5d10*/  IMAD.MOV.U32 R166, RZ, RZ, R204 ;  /* 0x000000ffffa67224 */ /* 0x000fc400078e00cc */
[----:B------:R-:W-:Y:S02]  /*5d20*/  IMAD.MOV.U32 R165, RZ, RZ, R205 ;  /* 0x000000ffffa57224 */ /* 0x000fe400078e00cd */
[----:B------:R-:W-:Y:S01]  /*5d30*/  IMAD.MOV.U32 R161, RZ, RZ, R206 ;  /* 0x000000ffffa17224 */ /* 0x000fe200078e00ce */
[----:B------:R-:W-:Y:S01]  /*5d40*/  HMMA.16816.F32.BF16 R64, R4, R30, R64 ;  /* 0x0000001e0440723c */ /* 0x000fe20000041840 */
[----:B------:R-:W-:-:S05]  /*5d50*/  IMAD.MOV.U32 R45, RZ, RZ, R207 ;  /* 0x000000ffff2d7224 */ /* 0x000fca00078e00cf */
[C---:B------:R-:W-:Y:S06]  /*5d60*/  HMMA.16816.F32.BF16 R4, R8.reuse, R36, R12 ;  /* 0x000000240804723c */ /* 0x040fec000004180c */
[----:B------:R-:W-:Y:S06]  /*5d70*/  HMMA.16816.F32.BF16 R204, R8, R40, R60 ;  /* 0x0000002808cc723c */ /* 0x000fec000004183c */
[----:B------:R-:W-:Y:S01]  /*5d80*/  HMMA.16816.F32.BF16 R52, R16, R54, RZ ;  /* 0x000000361034723c */ /* 0x000fe200000418ff */
[----:B------:R-:W-:-:S02]  /*5d90*/  IMAD.MOV.U32 R61, RZ, RZ, R252 ;  /* 0x000000ffff3d7224 */ /* 0x000fc400078e00fc */
[----:B------:R-:W-:Y:S02]  /*5da0*/  IMAD.MOV.U32 R60, RZ, RZ, R57 ;  /* 0x000000ffff3c7224 */ /* 0x000fe400078e0039 */
[----:B------:R-:W-:Y:S01]  /*5db0*/  IMAD.MOV.U32 R62, RZ, RZ, R33 ;  /* 0x000000ffff3e7224 */ /* 0x000fe200078e0021 */
[C---:B------:R-:W-:Y:S01]  /*5dc0*/  HMMA.16816.F32.BF16 R56, R16.reuse, R58, RZ ;  /* 0x0000003a1038723c */ /* 0x040fe200000418ff */
[----:B------:R-:W-:Y:S01]  /*5dd0*/  IMAD.MOV.U32 R63, RZ, RZ, R32 ;  /* 0x000000ffff3f7224 */ /* 0x000fe200078e0020 */
[----:B------:R-:W-:Y:S01]  /*5de0*/  MOV R27, R65 ;  /* 0x00000041001b7202 */ /* 0x000fe20000000f00 */
[----:B------:R-:W-:Y:S02]  /*5df0*/  IMAD.MOV.U32 R44, RZ, RZ, R64 ;  /* 0x000000ffff2c7224 */ /* 0x000fe400078e0040 */
[----:B------:R-:W-:Y:S01]  /*5e00*/  IMAD.MOV.U32 R22, RZ, RZ, R66 ;  /* 0x000000ffff167224 */ /* 0x000fe200078e0042 */
[----:B------:R-:W-:Y:S01]  /*5e10*/  HMMA.16816.F32.BF16 R32, R16, R34, RZ ;  /* 0x000000221020723c */ /* 0x000fe200000418ff */
[----:B------:R-:W-:-:S02]  /*5e20*/  IMAD.MOV.U32 R12, RZ, RZ, R4 ;  /* 0x000000ffff0c7224 */ /* 0x000fc400078e0004 */
[----:B------:R-:W-:Y:S02]  /*5e30*/  IMAD.MOV.U32 R252, RZ, RZ, R5 ;  /* 0x000000fffffc7224 */ /* 0x000fe400078e0005 */
[----:B------:R-:W-:Y:S02]  /*5e40*/  IMAD.MOV.U32 R37, RZ, RZ, R6 ;  /* 0x000000ffff257224 */ /* 0x000fe400078e0006 */
[----:B------:R-:W-:Y:S02]  /*5e50*/  IMAD.MOV.U32 R36, RZ, RZ, R7 ;  /* 0x000000ffff247224 */ /* 0x000fe400078e0007 */
[----:B------:R-:W-:Y:S01]  /*5e60*/  HMMA.16816.F32.BF16 R4, R16, R48, RZ ;  /* 0x000000301004723c */ /* 0x000fe200000418ff */
[----:B------:R-:W-:-:S05]  /*5e70*/  IMAD.MOV.U32 R21, RZ, RZ, R67 ;  /* 0x000000ffff157224 */ /* 0x000fca00078e0043 */
[----:B------:R-:W-:Y:S01]  /*5e80*/  HMMA.16816.F32.BF16 R16, R16, R50, RZ ;  /* 0x000000321010723c */ /* 0x000fe200000418ff */
[----:B------:R-:W-:Y:S02]  /*5e90*/  IMAD.MOV.U32 R49, RZ, RZ, R12 ;  /* 0x000000ffff317224 */ /* 0x000fe400078e000c */
[----:B------:R-:W-:Y:S03]  /*5ea0*/  LDSM.16.M88.4 R12, [R232+0x800] ;  /* 0x00080000e80c783b */ /* 0x000fe60000000200 */
[C---:B------:R-:W-:Y:S06]  /*5eb0*/  HMMA.16816.F32.BF16 R40, R8.reuse, R42, R56 ;  /* 0x0000002a0828723c */ /* 0x040fec0000041838 */
[C---:B------:R-:W-:Y:S06]  /*5ec0*/  HMMA.16816.F32.BF16 R32, R8.reuse, R46, R32 ;  /* 0x0000002e0820723c */ /* 0x040fec0000041820 */
[C---:B------:R-:W-:Y:S01]  /*5ed0*/  HMMA.16816.F32.BF16 R216, R8.reuse, R28, R4 ;  /* 0x0000001c08d8723c */ /* 0x040fe20000041804 */
[----:B------:R-:W-:Y:S05]  /*5ee0*/  LDSM.16.M88.4 R4, [R237+0x2000] ;  /* 0x00200000ed04783b */ /* 0x000fea0000000200 */
[C---:B------:R-:W-:Y:S01]  /*5ef0*/  HMMA.16816.F32.BF16 R28, R8.reuse, R30, R16 ;  /* 0x0000001e081c723c */ /* 0x040fe20000041810 */
[----:B------:R-:W1:Y:S05]  /*5f00*/  LDSM.16.M88.4 R16, [R232] ;  /* 0x00000000e810783b */ /* 0x000e6a0000000200 */
[----:B------:R-:W-:Y:S01]  /*5f10*/  HMMA.16816.F32.BF16 R52, R8, R38, R52 ;  /* 0x000000260834723c */ /* 0x000fe20000041834 */
[----:B------:R-:W2:Y:S05]  /*5f20*/  LDSM.16.M88.4 R8, [R237] ;  /* 0x00000000ed08783b */ /* 0x000eaa0000000200 */
[C---:B-1----:R-:W-:Y:S06]  /*5f30*/  HMMA.16816.F32.BF16 R64, R4.reuse, R16, R248 ;  /* 0x000000100440723c */ /* 0x042fec00000418f8 */
[----:B------:R-:W-:Y:S01]  /*5f40*/  HMMA.16816.F32.BF16 R56, R4, R18, R224 ;  /* 0x000000120438723c */ /* 0x000fe200000418e0 */
[----:B------:R-:W-:-:S02]  /*5f50*/  IMAD.MOV.U32 R248, RZ, RZ, R49 ;  /* 0x000000fffff87224 */ /* 0x000fc400078e0031 */
[----:B------:R-:W-:Y:S02]  /*5f60*/  IMAD.MOV.U32 R250, RZ, RZ, R37 ;  /* 0x000000fffffa7224 */ /* 0x000fe400078e0025 */
[----:B------:R-:W-:Y:S01]  /*5f70*/  IMAD.MOV.U32 R251, RZ, RZ, R36 ;  /* 0x000000fffffb7224 */ /* 0x000fe200078e0024 */
[----:B--2---:R-:W-:Y:S01]  /*5f80*/  HMMA.16816.F32.BF16 R48, R8, R18, R32 ;  /* 0x000000120830723c */ /* 0x004fe20000041820 */
[----:B------:R-:W-:Y:S01]  /*5f90*/  IMAD.MOV.U32 R227, RZ, RZ, R45 ;  /* 0x000000ffffe37224 */ /* 0x000fe200078e002d */
[----:B------:R-:W-:Y:S01]  /*5fa0*/  MOV R224, R166 ;  /* 0x000000a600e07202 */ /* 0x000fe20000000f00 */
[----:B------:R-:W-:Y:S02]  /*5fb0*/  IMAD.MOV.U32 R249, RZ, RZ, R252 ;  /* 0x000000fffff97224 */ /* 0x000fe400078e00fc */
[----:B------:R-:W-:Y:S01]  /*5fc0*/  IMAD.MOV.U32 R225, RZ, RZ, R165 ;  /* 0x000000ffffe17224 */ /* 0x000fe200078e00a5 */
[----:B------:R-:W-:Y:S01]  /*5fd0*/  HMMA.16816.F32.BF16 R32, R4, R12, R220 ;  /* 0x0000000c0420723c */ /* 0x000fe200000418dc */
[----:B------:R-:W-:-:S05]  /*5fe0*/  IMAD.MOV.U32 R226, RZ, RZ, R161 ;  /* 0x000000ffffe27224 */ /* 0x000fca00078e00a1 */
[C---:B------:R-:W-:Y:S01]  /*5ff0*/  HMMA.16816.F32.BF16 R60, R8.reuse, R16, R60 ;  /* 0x00000010083c723c */ /* 0x040fe2000004183c */
[----:B------:R-:W-:Y:S01]  /*6000*/  IMAD.MOV.U32 R220, RZ, RZ, R44 ;  /* 0x000000ffffdc7224 */ /* 0x000fe200078e002c */
[----:B------:R-:W1:Y:S01]  /*6010*/  LDSM.16.M88.4 R16, [R232+0x1000] ;  /* 0x00100000e810783b */ /* 0x000e620000000200 */
[----:B------:R-:W-:Y:S02]  /*6020*/  IMAD.MOV.U32 R221, RZ, RZ, R27 ;  /* 0x000000ffffdd7224 */ /* 0x000fe400078e001b */
[----:B------:R-:W-:Y:S01]  /*6030*/  IMAD.MOV.U32 R222, RZ, RZ, R22 ;  /* 0x000000ffffde7224 */ /* 0x000fe200078e0016 */
[----:B------:R-:W-:Y:S01]  /*6040*/  HMMA.16816.F32.BF16 R36, R8, R12, R204 ;  /* 0x0000000c0824723c */ /* 0x000fe200000418cc */
[----:B------:R-:W-:-:S05]  /*6050*/  IMAD.MOV.U32 R223, RZ, RZ, R21 ;  /* 0x000000ffffdf7224 */ /* 0x000fca00078e0015 */
[-C--:B------:R-:W-:Y:S06]  /*6060*/  HMMA.16816.F32.BF16 R204, R4, R14.reuse, R212 ;  /* 0x0000000e04cc723c */ /* 0x080fec00000418d4 */
[----:B------:R-:W-:Y:S01]  /*6070*/  HMMA.16816.F32.BF16 R44, R8, R14, R40 ;  /* 0x0000000e082c723c */ /* 0x000fe20000041828 */
[----:B------:R-:W2:Y:S01]  /*6080*/  LDSM.16.M88.4 R12, [R232+0x1800] ;  /* 0x00180000e80c783b */ /* 0x000ea20000000200 */
[----:B------:R-:W-:Y:S02]  /*6090*/  IMAD.MOV.U32 R212, RZ, RZ, R20 ;  /* 0x000000ffffd47224 */ /* 0x000fe400078e0014 */
[----:B------:R-:W-:-:S02]  /*60a0*/  IMAD.MOV.U32 R213, RZ, RZ, R3 ;  /* 0x000000ffffd57224 */ /* 0x000fc400078e0003 */
[----:B------:R-:W-:Y:S02]  /*60b0*/  IMAD.MOV.U32 R214, RZ, RZ, R2 ;  /* 0x000000ffffd67224 */ /* 0x000fe400078e0002 */
[----:B------:R-:W-:Y:S01]  /*60c0*/  IMAD.MOV.U32 R215, RZ, RZ, R0 ;  /* 0x000000ffffd77224 */ /* 0x000fe200078e0000 */
[-C--:B-1----:R-:W-:Y:S06]  /*60d0*/  HMMA.16816.F32.BF16 R40, R8, R16.reuse, R248 ;  /* 0x000000100828723c */ /* 0x082fec00000418f8 */
[C---:B------:R-:W-:Y:S06]  /*60e0*/  HMMA.16816.F32.BF16 R212, R4.reuse, R16, R212 ;  /* 0x0000001004d4723c */ /* 0x040fec00000418d4 */
[C---:B------:R-:W-:Y:S06]  /*60f0*/  HMMA.16816.F32.BF16 R208, R4.reuse, R18, R208 ;  /* 0x0000001204d0723c */ /* 0x040fec00000418d0 */
[C---:B--2---:R-:W-:Y:S06]  /*6100*/  HMMA.16816.F32.BF16 R224, R4.reuse, R12, R224 ;  /* 0x0000000c04e0723c */ /* 0x044fec00000418e0 */
[----:B------:R-:W-:Y:S01]  /*6110*/  HMMA.16816.F32.BF16 R220, R4, R14, R220 ;  /* 0x0000000e04dc723c */ /* 0x000fe200000418dc */
[----:B------:R-:W-:Y:S01]  /*6120*/  LDSM.16.M88.4 R4, [R236+0x2000] ;  /* 0x00200000ec04783b */ /* 0x000fe20000000200 */
[----:B------:R-:W-:-:S02]  /*6130*/  IMAD.MOV.U32 R20, RZ, RZ, R40 ;  /* 0x000000ffff147224 */ /* 0x000fc400078e0028 */
[----:B------:R-:W-:Y:S02]  /*6140*/  IMAD.MOV.U32 R3, RZ, RZ, R41 ;  /* 0x000000ffff037224 */ /* 0x000fe400078e0029 */
[C---:B------:R-:W-:Y:S01]  /*6150*/  HMMA.16816.F32.BF16 R248, R8.reuse, R18, R52 ;  /* 0x0000001208f8723c */ /* 0x040fe20000041834 */
[----:B------:R-:W1:Y:S01]  /*6160*/  LDSM.16.M88.4 R16, [R231] ;  /* 0x00000000e710783b */ /* 0x000e620000000200 */
[----:B------:R-:W-:Y:S02]  /*6170*/  IMAD.MOV.U32 R2, RZ, RZ, R42 ;  /* 0x000000ffff027224 */ /* 0x000fe400078e002a */
[----:B------:R-:W-:Y:S02]  /*6180*/  IMAD.MOV.U32 R0, RZ, RZ, R43 ;  /* 0x000000ffff007224 */ /* 0x000fe400078e002b */
[C---:B------:R-:W-:Y:S06]  /*6190*/  HMMA.16816.F32.BF16 R216, R8.reuse, R12, R216 ;  /* 0x0000000c08d8723c */ /* 0x040fec00000418d8 */
[----:B------:R-:W-:Y:S01]  /*61a0*/  HMMA.16816.F32.BF16 R28, R8, R14, R28 ;  /* 0x0000000e081c723c */ /* 0x000fe2000004181c */
[----:B------:R-:W2:Y:S04]  /*61b0*/  LDSM.16.M88.4 R8, [R236] ;  /* 0x00000000ec08783b */ /* 0x000ea80000000200 */
[----:B------:R-:W3:Y:S01]  /*61c0*/  LDSM.16.M88.4 R12, [R231+0x800] ;  /* 0x00080000e70c783b */ /* 0x000ee20000000200 */
[----:B-1----:R-:W-:Y:S07]  /*61d0*/  HMMA.16816.F32.BF16 R40, R4, R16, R64 ;  /* 0x000000100428723c */ /* 0x002fee0000041840 */
[----:B------:R-:W-:-:S02]  /*61e0*/  IMAD.MOV.U32 R67, RZ, RZ, R0 ;  /* 0x000000ffff437224 */ /* 0x000fc400078e0000 */
[----:B------:R-:W-:Y:S02]  /*61f0*/  IMAD.MOV.U32 R64, RZ, RZ, R20 ;  /* 0x000000ffff407224 */ /* 0x000fe400078e0014 */
[----:B------:R-:W-:Y:S02]  /*6200*/  IMAD.MOV.U32 R65, RZ, RZ, R3 ;  /* 0x000000ffff417224 */ /* 0x000fe400078e0003 */
[----:B------:R-:W-:-:S11]  /*6210*/  IMAD.MOV.U32 R66, RZ, RZ, R2 ;  /* 0x000000ffff427224 */ /* 0x000fd600078e0002 */
[----:B------:R-:W-:Y:S01]  /*6220*/  MOV R161, R40 ;  /* 0x0000002800a17202 */ /* 0x000fe20000000f00 */
[----:B------:R-:W-:Y:S02]  /*6230*/  IMAD.MOV.U32 R27, RZ, RZ, R41 ;  /* 0x000000ffff1b7224 */ /* 0x000fe400078e0029 */
[----:B------:R-:W-:Y:S02]  /*6240*/  IMAD.MOV.U32 R22, RZ, RZ, R42 ;  /* 0x000000ffff167224 */ /* 0x000fe400078e002a */
[----:B------:R-:W-:Y:S02]  /*6250*/  IMAD.MOV.U32 R21, RZ, RZ, R43 ;  /* 0x000000ffff157224 */ /* 0x000fe400078e002b */
[C---:B--2---:R-:W-:Y:S06]  /*6260*/  HMMA.16816.F32.BF16 R40, R8.reuse, R16, R60 ;  /* 0x000000100828723c */ /* 0x044fec000004183c */
[----:B------:R-:W-:-:S15]  /*6270*/  HMMA.16816.F32.BF16 R60, R8, R18, R48 ;  /* 0x00000012083c723c */ /* 0x000fde0000041830 */
[----:B------:R-:W-:-:S03]  /*6280*/  NOP ;  /* 0x0000000000007918 */ /* 0x000fc60000000000 */
[----:B------:R-:W-:Y:S02]  /*6290*/  IMAD.MOV.U32 R0, RZ, RZ, R40 ;  /* 0x000000ffff007224 */ /* 0x000fe400078e0028 */
[----:B------:R-:W-:Y:S02]  /*62a0*/  IMAD.MOV.U32 R252, RZ, RZ, R41 ;  /* 0x000000fffffc7224 */ /* 0x000fe400078e0029 */
[----:B------:R-:W-:Y:S02]  /*62b0*/  IMAD.MOV.U32 R166, RZ, RZ, R42 ;  /* 0x000000ffffa67224 */ /* 0x000fe400078e002a */
[----:B------:R-:W-:Y:S02]  /*62c0*/  IMAD.MOV.U32 R165, RZ, RZ, R43 ;  /* 0x000000ffffa57224 */ /* 0x000fe400078e002b */
[----:B------:R-:W-:Y:S01]  /*62d0*/  HMMA.16816.F32.BF16 R40, R4, R18, R56 ;  /* 0x000000120428723c */ /* 0x000fe20000041838 */
[----:B------:R-:W1:Y:S05]  /*62e0*/  LDSM.16.M88.4 R16, [R231+0x1000] ;  /* 0x00100000e710783b */ /* 0x000e6a0000000200 */
[----:B---3--:R-:W-:Y:S06]  /*62f0*/  HMMA.16816.F32.BF16 R56, R8, R12, R36 ;  /* 0x0000000c0838723c */ /* 0x008fec0000041824 */
[----:B------:R-:W-:Y:S07]  /*6300*/  HMMA.16816.F32.BF16 R36, R4, R14, R204 ;  /* 0x0000000e0424723c */ /* 0x000fee00000418cc */
[----:B------:R-:W-:-:S05]  /*6310*/  MOV R207, R0 ;  /* 0x0000000000cf7202 */ /* 0x000fca0000000f00 */
[----:B------:R-:W-:Y:S02]  /*6320*/  IMAD.MOV.U32 R55, RZ, RZ, R40 ;  /* 0x000000ffff377224 */ /* 0x000fe400078e0028 */
[----:B------:R-:W-:Y:S02]  /*6330*/  IMAD.MOV.U32 R54, RZ, RZ, R41 ;  /* 0x000000ffff367224 */ /* 0x000fe400078e0029 */
[----:B------:R-:W-:Y:S02]  /*6340*/  IMAD.MOV.U32 R53, RZ, RZ, R42 ;  /* 0x000000ffff357224 */ /* 0x000fe400078e002a */
[----:B------:R-:W-:Y:S02]  /*6350*/  IMAD.MOV.U32 R52, RZ, RZ, R43 ;  /* 0x000000ffff347224 */ /* 0x000fe400078e002b */
[----:B------:R-:W-:Y:S06]  /*6360*/  HMMA.16816.F32.BF16 R40, R4, R12, R32 ;  /* 0x0000000c0428723c */ /* 0x000fec0000041820 */
[----:B------:R-:W-:Y:S01]  /*6370*/  HMMA.16816.F32.BF16 R32, R8, R14, R44 ;  /* 0x0000000e0820723c */ /* 0x000fe2000004182c */
[----:B------:R-:W2:Y:S05]  /*6380*/  LDSM.16.M88.4 R12, [R231+0x1800] ;  /* 0x00180000e70c783b */ /* 0x000eaa0000000200 */
[-C--:B-1----:R-:W-:Y:S06]  /*6390*/  HMMA.16816.F32.BF16 R48, R4, R16.reuse, R212 ;  /* 0x000000100430723c */ /* 0x082fec00000418d4 */
[----:B------:R-:W-:Y:S01]  /*63a0*/  HMMA.16816.F32.BF16 R64, R8, R16, R64 ;  /* 0x000000100840723c */ /* 0x000fe20000041840 */
[----:B------:R-:W-:-:S02]  /*63b0*/  IMAD.MOV.U32 R212, RZ, RZ, R55 ;  /* 0x000000ffffd47224 */ /* 0x000fc400078e0037 */
[----:B------:R-:W-:Y:S02]  /*63c0*/  IMAD.MOV.U32 R213, RZ, RZ, R54 ;  /* 0x000000ffffd57224 */ /* 0x000fe400078e0036 */
[----:B------:R-:W-:Y:S02]  /*63d0*/  IMAD.MOV.U32 R214, RZ, RZ, R53 ;  /* 0x000000ffffd67224 */ /* 0x000fe400078e0035 */
[----:B------:R-:W-:Y:S02]  /*63e0*/  IMAD.MOV.U32 R215, RZ, RZ, R52 ;  /* 0x000000ffffd77224 */ /* 0x000fe400078e0034 */
[----:B------:R-:W-:Y:S09]  /*63f0*/  HMMA.16816.F32.BF16 R52, R4, R18, R208 ;  /* 0x000000120434723c */ /* 0x000ff200000418d0 */
[----:B------:R-:W-:-:S02]  /*6400*/  IMAD.MOV.U32 R20, RZ, RZ, R48 ;  /* 0x000000ffff147224 */ /* 0x000fc400078e0030 */
[----:B------:R-:W-:Y:S02]  /*6410*/  IMAD.MOV.U32 R3, RZ, RZ, R49 ;  /* 0x000000ffff037224 */ /* 0x000fe400078e0031 */
[----:B------:R-:W-:Y:S02]  /*6420*/  IMAD.MOV.U32 R2, RZ, RZ, R50 ;  /* 0x000000ffff027224 */ /* 0x000fe400078e0032 */
[----:B------:R-:W-:Y:S02]  /*6430*/  IMAD.MOV.U32 R0, RZ, RZ, R51 ;  /* 0x000000ffff007224 */ /* 0x000fe400078e0033 */
[C---:B--2---:R-:W-:Y:S06]  /*6440*/  HMMA.16816.F32.BF16 R48, R4.reuse, R12, R224 ;  /* 0x0000000c0430723c */ /* 0x044fec00000418e0 */
[----:B------:R-:W-:Y:S01]  /*6450*/  HMMA.16816.F32.BF16 R44, R4, R14, R220 ;  /* 0x0000000e042c723c */ /* 0x000fe200000418dc */
[----:B------:R-:W-:Y:S01]  /*6460*/  IMAD.MOV.U32 R224, RZ, RZ, R207 ;  /* 0x000000ffffe07224 */ /* 0x000fe200078e00cf */
[----:B------:R-:W-:Y:S01]  /*6470*/  LDSM.16.M88.4 R4, [R234+0x6000] ;  /* 0x00600000ea04783b */ /* 0x000fe20000000200 */
[----:B------:R-:W-:-:S02]  /*6480*/  IMAD.MOV.U32 R225, RZ, RZ, R252 ;  /* 0x000000ffffe17224 */ /* 0x000fc400078e00fc */
[----:B------:R-:W-:Y:S01]  /*6490*/  IMAD.MOV.U32 R226, RZ, RZ, R166 ;  /* 0x000000ffffe27224 */ /* 0x000fe200078e00a6 */
[C---:B------:R-:W-:Y:S01]  /*64a0*/  HMMA.16816.F32.BF16 R204, R8.reuse, R18, R248 ;  /* 0x0000001208cc723c */ /* 0x040fe200000418f8 */
[----:B------:R-:W1:Y:S01]  /*64b0*/  LDSM.16.M88.4 R16, [R233+0x2000] ;  /* 0x00200000e910783b */ /* 0x000e620000000200 */
[----:B------:R-:W-:Y:S01]  /*64c0*/  IMAD.MOV.U32 R220, RZ, RZ, R161 ;  /* 0x000000ffffdc7224 */ /* 0x000fe200078e00a1 */
[----:B------:R-:W-:Y:S01]  /*64d0*/  MOV R223, R21 ;  /* 0x0000001500df7202 */ /* 0x000fe20000000f00 */
[----:B------:R-:W-:Y:S02]  /*64e0*/  IMAD.MOV.U32 R221, RZ, RZ, R27 ;  /* 0x000000ffffdd7224 */ /* 0x000fe400078e001b */
[----:B------:R-:W-:Y:S01]  /*64f0*/  HMMA.16816.F32.BF16 R208, R8, R12, R216 ;  /* 0x0000000c08d0723c */ /* 0x000fe200000418d8 */
[----:B------:R-:W-:Y:S02]  /*6500*/  IMAD.MOV.U32 R222, RZ, RZ, R22 ;  /* 0x000000ffffde7224 */ /* 0x000fe400078e0016 */
[----:B------:R-:W-:-:S02]  /*6510*/  IMAD.MOV.U32 R227, RZ, RZ, R165 ;  /* 0x000000ffffe37224 */ /* 0x000fc400078e00a5 */
[----:B------:R-:W-:Y:S01]  /*6520*/  IMAD.MOV.U32 R248, RZ, RZ, R20 ;  /* 0x000000fffff87224 */ /* 0x000fe200078e0014 */
[----:B------:R-:W-:Y:S01]  /*6530*/  HMMA.16816.F32.BF16 R28, R8, R14, R28 ;  /* 0x0000000e081c723c */ /* 0x000fe2000004181c */
[----:B------:R-:W2:Y:S01]  /*6540*/  LDSM.16.M88.4 R8, [R234+0x4000] ;  /* 0x00400000ea08783b */ /* 0x000ea20000000200 */
[----:B------:R-:W-:Y:S02]  /*6550*/  IMAD.MOV.U32 R249, RZ, RZ, R3 ;  /* 0x000000fffff97224 */ /* 0x000fe400078e0003 */
[----:B------:R-:W-:Y:S01]  /*6560*/  IMAD.MOV.U32 R250, RZ, RZ, R2 ;  /* 0x000000fffffa7224 */ /* 0x000fe200078e0002 */
[----:B------:R-:W3:Y:S01]  /*6570*/  LDSM.16.M88.4 R12, [R233+0x2800] ;  /* 0x00280000e90c783b */ /* 0x000ee20000000200 */
[----:B------:R-:W-:Y:S01]  /*6580*/  IMAD.MOV.U32 R251, RZ, RZ, R0 ;  /* 0x000000fffffb7224 */ /* 0x000fe200078e0000 */
[----:B-1----:R-:W-:Y:S06]  /*6590*/  HMMA.16816.F32.BF16 R220, R4, R16, R220 ;  /* 0x0000001004dc723c */ /* 0x002fec00000418dc */
[----:B--2---:R-:W-:Y:S06]  /*65a0*/  HMMA.16816.F32.BF16 R216, R8, R18, R60 ;  /* 0x0000001208d8723c */ /* 0x004fec000004183c */
[----:B---3--:R-:W-:-:S12]  /*65b0*/  HMMA.16816.F32.BF16 R60, R4, R12, R40 ;  /* 0x0000000c043c723c */ /* 0x008fd80000041828 */
[----:B------:R-:W-:Y:S01]  /*65c0*/  IMAD.MOV.U32 R20, RZ, RZ, R220 ;  /* 0x000000ffff147224 */ /* 0x000fe200078e00dc */
[C---:B------:R-:W-:Y:S01]  /*65d0*/  HMMA.16816.F32.BF16 R32, R8.reuse, R14, R32 ;  /* 0x0000000e0820723c */ /* 0x040fe20000041820 */
[----:B------:R-:W-:Y:S02]  /*65e0*/  IMAD.MOV.U32 R3, RZ, RZ, R221 ;  /* 0x000000ffff037224 */ /* 0x000fe400078e00dd */
[----:B------:R-:W-:Y:S02]  /*65f0*/  IMAD.MOV.U32 R2, RZ, RZ, R222 ;  /* 0x000000ffff027224 */ /* 0x000fe400078e00de */
[----:B------:R-:W-:Y:S02]  /*6600*/  IMAD.MOV.U32 R0, RZ, RZ, R223 ;  /* 0x000000ffff007224 */ /* 0x000fe400078e00df */
[----:B------:R-:W-:Y:S06]  /*6610*/  HMMA.16816.F32.BF16 R220, R8, R16, R224 ;  /* 0x0000001008dc723c */ /* 0x000fec00000418e0 */
[----:B------:R-:W-:Y:S01]  /*6620*/  HMMA.16816.F32.BF16 R224, R4, R18, R212 ;  /* 0x0000001204e0723c */ /* 0x000fe200000418d4 */
[----:B------:R-:W1:Y:S05]  /*6630*/  LDSM.16.M88.4 R16, [R233+0x3000] ;  /* 0x00300000e910783b */ /* 0x000e6a0000000200 */
[----:B------:R-:W-:Y:S06]  /*6640*/  HMMA.16816.F32.BF16 R212, R8, R12, R56 ;  /* 0x0000000c08d4723c */ /* 0x000fec0000041838 */
[C---:B------:R-:W-:Y:S01]  /*6650*/  HMMA.16816.F32.BF16 R56, R4.reuse, R14, R36 ;  /* 0x0000000e0438723c */ /* 0x040fe20000041824 */
[----:B------:R-:W2:Y:S05]  /*6660*/  LDSM.16.M88.4 R12, [R233+0x3800] ;  /* 0x00380000e90c783b */ /* 0x000eaa0000000200 */
[-C--:B-1----:R-:W-:Y:S06]  /*6670*/  HMMA.16816.F32.BF16 R248, R4, R16.reuse, R248 ;  /* 0x0000001004f8723c */ /* 0x082fec00000418f8 */
[----:B------:R-:W-:Y:S06]  /*6680*/  HMMA.16816.F32.BF16 R36, R8, R16, R64 ;  /* 0x000000100824723c */ /* 0x000fec0000041840 */
[----:B--2---:R-:W-:Y:S01]  /*6690*/  HMMA.16816.F32.BF16 R40, R4, R14, R44 ;  /* 0x0000000e0428723c */ /* 0x004fe2000004182c */
[----:B------:R-:W-:Y:S01]  /*66a0*/  IMAD.MOV.U32 R64, RZ, RZ, R20 ;  /* 0x000000ffff407224 */ /* 0x000fe200078e0014 */
[----:B------:R-:W-:Y:S01]  /*66b0*/  MOV R66, R2 ;  /* 0x0000000200427202 */ /* 0x000fe20000000f00 */
[----:B------:R-:W-:-:S02]  /*66c0*/  IMAD.MOV.U32 R65, RZ, RZ, R3 ;  /* 0x000000ffff417224 */ /* 0x000fc400078e0003 */
[----:B------:R-:W-:Y:S01]  /*66d0*/  IMAD.MOV.U32 R67, RZ, RZ, R0 ;  /* 0x000000ffff437224 */ /* 0x000fe200078e0000 */
[C---:B------:R-:W-:Y:S06]  /*66e0*/  HMMA.16816.F32.BF16 R44, R8.reuse, R18, R204 ;  /* 0x00000012082c723c */ /* 0x040fec00000418cc */
[----:B------:R-:W-:Y:S01]  /*66f0*/  IMAD.MOV.U32 R161, RZ, RZ, R248 ;  /* 0x000000ffffa17224 */ /* 0x000fe200078e00f8 */
[----:B------:R-:W-:Y:S01]  /*6700*/  HMMA.16816.F32.BF16 R28, R8, R14, R28 ;  /* 0x0000000e081c723c */ /* 0x000fe2000004181c */
[----:B------:R-:W-:Y:S02]  /*6710*/  IMAD.MOV.U32 R27, RZ, RZ, R249 ;  /* 0x000000ffff1b7224 */ /* 0x000fe400078e00f9 */
[----:B------:R-:W-:-:S02]  /*6720*/  IMAD.MOV.U32 R22, RZ, RZ, R250 ;  /* 0x000000ffff167224 */ /* 0x000fc400078e00fa */
[----:B------:R-:W-:Y:S02]  /*6730*/  IMAD.MOV.U32 R21, RZ, RZ, R251 ;  /* 0x000000ffff157224 */ /* 0x000fe400078e00fb */
[C---:B------:R-:W-:Y:S01]  /*6740*/  HMMA.16816.F32.BF16 R248, R4.reuse, R18, R52 ;  /* 0x0000001204f8723c */ /* 0x040fe20000041834 */
[----:B------:R-:W-:Y:S05]  /*6750*/  LDSM.16.M88.4 R16, [R242] ;  /* 0x00000000f210783b */ /* 0x000fea0000000200 */
[-C--:B------:R-:W-:Y:S01]  /*6760*/  HMMA.16816.F32.BF16 R52, R4, R12.reuse, R48 ;  /* 0x0000000c0434723c */ /* 0x080fe20000041830 */
[----:B------:R-:W1:Y:S05]  /*6770*/  LDSM.16.M88.4 R4, [R235+0x6000] ;  /* 0x00600000eb04783b */ /* 0x000e6a0000000200 */
[----:B------:R-:W-:Y:S01]  /*6780*/  HMMA.16816.F32.BF16 R48, R8, R12, R208 ;  /* 0x0000000c0830723c */ /* 0x000fe200000418d0 */
[----:B------:R-:W2:Y:S04]  /*6790*/  LDSM.16.M88.4 R8, [R235+0x4000] ;  /* 0x00400000eb08783b */ /* 0x000ea80000000200 */
[----:B------:R-:W3:Y:S01]  /*67a0*/  LDSM.16.M88.4 R12, [R241] ;  /* 0x00000000f10c783b */ /* 0x000ee20000000200 */
[-C--:B-1----:R-:W-:Y:S06]  /*67b0*/  HMMA.16816.F32.BF16 R64, R4, R16.reuse, R64 ;  /* 0x000000100440723c */ /* 0x082fec0000041840 */
[----:B--2---:R-:W-:Y:S06]  /*67c0*/  HMMA.16816.F32.BF16 R208, R8, R16, R220 ;  /* 0x0000001008d0723c */ /* 0x004fec00000418dc */
[-C--:B------:R-:W-:Y:S06]  /*67d0*/  HMMA.16816.F32.BF16 R224, R4, R18.reuse, R224 ;  /* 0x0000001204e0723c */ /* 0x080fec00000418e0 */
[C---:B------:R-:W-:Y:S01]  /*67e0*/  HMMA.16816.F32.BF16 R220, R8.reuse, R18, R216 ;  /* 0x0000001208dc723c */ /* 0x040fe200000418d8 */
[----:B------:R-:W1:Y:S05]  /*67f0*/  LDSM.16.M88.4 R16, [R240] ;  /* 0x00000000f010783b */ /* 0x000e6a0000000200 */
[----:B------:R-:W-:Y:S01]  /*6800*/  IMAD.MOV.U32 R20, RZ, RZ, R64 ;  /* 0x000000ffff147224 */ /* 0x000fe200078e0040 */
[----:B---3--:R-:W-:Y:S01]  /*6810*/  HMMA.16816.F32.BF16 R216, R8, R12, R212 ;  /* 0x0000000c08d8723c */ /* 0x008fe200000418d4 */
[----:B------:R-:W-:-:S02]  /*6820*/  IMAD.MOV.U32 R3, RZ, RZ, R65 ;  /* 0x000000ffff037224 */ /* 0x000fc400078e0041 */
[----:B------:R-:W-:Y:S02]  /*6830*/  IMAD.MOV.U32 R2, RZ, RZ, R66 ;  /* 0x000000ffff027224 */ /* 0x000fe400078e0042 */
[----:B------:R-:W-:Y:S01]  /*6840*/  IMAD.MOV.U32 R0, RZ, RZ, R67 ;  /* 0x000000ffff007224 */ /* 0x000fe200078e0043 */
[C---:B------:R-:W-:Y:S06]  /*6850*/  HMMA.16816.F32.BF16 R212, R4.reuse, R12, R60 ;  /* 0x0000000c04d4723c */ /* 0x040fec000004183c */
[----:B------:R-:W-:Y:S01]  /*6860*/  HMMA.16816.F32.BF16 R204, R4, R14, R56 ;  /* 0x0000000e04cc723c */ /* 0x000fe20000041838 */
[----:B------:R-:W-:-:S02]  /*6870*/  IMAD.MOV.U32 R60, RZ, RZ, R161 ;  /* 0x000000ffff3c7224 */ /* 0x000fc400078e00a1 */
[----:B------:R-:W-:Y:S02]  /*6880*/  IMAD.MOV.U32 R61, RZ, RZ, R27 ;  /* 0x000000ffff3d7224 */ /* 0x000fe400078e001b */
[----:B------:R-:W-:Y:S01]  /*6890*/  IMAD.MOV.U32 R62, RZ, RZ, R22 ;  /* 0x000000ffff3e7224 */ /* 0x000fe200078e0016 */
[----:B------:R-:W-:Y:S01]  /*68a0*/  HMMA.16816.F32.BF16 R64, R8, R14, R32 ;  /* 0x0000000e0840723c */ /* 0x000fe20000041820 */
[----:B------:R-:W2:Y:S01]  /*68b0*/  LDSM.16.M88.4 R12, [R239] ;  /* 0x00000000ef0c783b */ /* 0x000ea20000000200 */
[----:B------:R-:W-:Y:S02]  /*68c0*/  IMAD.MOV.U32 R63, RZ, RZ, R21 ;  /* 0x000000ffff3f7224 */ /* 0x000fe400078e0015 */
[----:B------:R-:W-:Y:S02]  /*68d0*/  IMAD.MOV.U32 R56, RZ, RZ, R20 ;  /* 0x000000ffff387224 */ /* 0x000fe400078e0014 */
[----:B------:R-:W-:Y:S02]  /*68e0*/  IMAD.MOV.U32 R57, RZ, RZ, R3 ;  /* 0x000000ffff397224 */ /* 0x000fe400078e0003 */
[----:B------:R-:W-:-:S02]  /*68f0*/  IMAD.MOV.U32 R58, RZ, RZ, R2 ;  /* 0x000000ffff3a7224 */ /* 0x000fc400078e0002 */
[----:B------:R-:W-:Y:S01]  /*6900*/  IMAD.MOV.U32 R59, RZ, RZ, R0 ;  /* 0x000000ffff3b7224 */ /* 0x000fe200078e0000 */
[C---:B-1----:R-:W-:Y:S06]  /*6910*/  HMMA.16816.F32.BF16 R60, R4.reuse, R16, R60 ;  /* 0x00000010043c723c */ /* 0x042fec000004183c */
[----:B------:R-:W-:-:S15]  /*6920*/  HMMA.16816.F32.BF16 R32, R4, R18, R248 ;  /* 0x000000120420723c */ /* 0x000fde00000418f8 */
[----:B------:R-:W-:-:S03]  /*6930*/  NOP ;  /* 0x0000000000007918 */ /* 0x000fc60000000000 */
[----:B------:R-:W-:Y:S01]  /*6940*/  IMAD.MOV.U32 R20, RZ, RZ, R60 ;  /* 0x000000ffff147224 */ /* 0x000fe200078e003c */
[----:B------:R-:W-:Y:S01]  /*6950*/  MOV R3, R61 ;  /* 0x0000003d00037202 */ /* 0x000fe20000000f00 */
[----:B------:R-:W-:Y:S01]  /*6960*/  IMAD.MOV.U32 R2, RZ, RZ, R62 ;  /* 0x000000ffff027224 */ /* 0x000fe200078e003e */
[C---:B--2---:R-:W-:Y:S01]  /*6970*/  HMMA.16816.F32.BF16 R248, R4.reuse, R12, R52 ;  /* 0x0000000c04f8723c */ /* 0x044fe20000041834 */
[----:B------:R-:W-:Y:S02]  /*6980*/  IMAD.MOV.U32 R0, RZ, RZ, R63 ;  /* 0x000000ffff007224 */ /* 0x000fe400078e003f */
[----:B------:R-:W-:Y:S02]  /*6990*/  IMAD.MOV.U32 R161, RZ, RZ, R32 ;  /* 0x000000ffffa17224 */ /* 0x000fe400078e0020 */
[----:B------:R-:W-:Y:S01]  /*69a0*/  IMAD.MOV.U32 R27, RZ, RZ, R33 ;  /* 0x000000ffff1b7224 */ /* 0x000fe200078e0021 */
[----:B------:R-:W-:Y:S01]  /*69b0*/  HMMA.16816.F32.BF16 R60, R4, R14, R40 ;  /* 0x0000000e043c723c */ /* 0x000fe20000041828 */
[----:B------:R-:W-:Y:S01]  /*69c0*/  IMAD.MOV.U32 R22, RZ, RZ, R34 ;  /* 0x000000ffff167224 */ /* 0x000fe200078e0022 */
[----:B------:R-:W-:Y:S01]  /*69d0*/  LDSM.16.M88.4 R4, [R237+0x6000] ;  /* 0x00600000ed04783b */ /* 0x000fe20000000200 */
[----:B------:R-:W-:-:S03]  /*69e0*/  IMAD.MOV.U32 R21, RZ, RZ, R35 ;  /* 0x000000ffff157224 */ /* 0x000fc600078e0023 */
[C---:B------:R-:W-:Y:S06]  /*69f0*/  HMMA.16816.F32.BF16 R40, R8.reuse, R16, R36 ;  /* 0x000000100828723c */ /* 0x040fec0000041824 */
[C---:B------:R-:W-:Y:S01]  /*6a00*/  HMMA.16816.F32.BF16 R36, R8.reuse, R18, R44 ;  /* 0x000000120824723c */ /* 0x040fe2000004182c */
[----:B------:R-:W1:Y:S05]  /*6a10*/  LDSM.16.M88.4 R16, [R232+0x2000] ;  /* 0x00200000e810783b */ /* 0x000e6a0000000200 */
[C---:B------:R-:W-:Y:S06]  /*6a20*/  HMMA.16816.F32.BF16 R32, R8.reuse, R12, R48 ;  /* 0x0000000c0820723c */ /* 0x040fec0000041830 */
[----:B------:R-:W-:Y:S01]  /*6a30*/  HMMA.16816.F32.BF16 R28, R8, R14, R28 ;  /* 0x0000000e081c723c */ /* 0x000fe2000004181c */
[----:B------:R-:W2:Y:S04]  /*6a40*/  LDSM.16.M88.4 R8, [R237+0x4000] ;  /* 0x00400000ed08783b */ /* 0x000ea80000000200 */
[----:B------:R-:W3:Y:S01]  /*6a50*/  LDSM.16.M88.4 R12, [R232+0x2800] ;  /* 0x00280000e80c783b */ /* 0x000ee20000000200 */
[C---:B-1----:R-:W-:Y:S06]  /*6a60*/  HMMA.16816.F32.BF16 R52, R4.reuse, R16, R56 ;  /* 0x000000100434723c */ /* 0x042fec0000041838 */
[----:B------:R-:W-:Y:S06]  /*6a70*/  HMMA.16816.F32.BF16 R56, R4, R18, R224 ;  /* 0x000000120438723c */ /* 0x000fec00000418e0 */
[C---:B--2---:R-:W-:Y:S06]  /*6a80*/  HMMA.16816.F32.BF16 R44, R8.reuse, R16, R208 ;  /* 0x00000010082c723c */ /* 0x044fec00000418d0 */
[----:B------:R-:W-:Y:S01]  /*6a90*/  HMMA.16816.F32.BF16 R48, R8, R18, R220 ;  /* 0x000000120830723c */ /* 0x000fe200000418dc */
[----:B------:R-:W1:Y:S05]  /*6aa0*/  LDSM.16.M88.4 R16, [R232+0x3000] ;  /* 0x00300000e810783b */ /* 0x000e6a0000000200 */
[C---:B---3--:R-:W-:Y:S06]  /*6ab0*/  HMMA.16816.F32.BF16 R224, R4.reuse, R12, R212 ;  /* 0x0000000c04e0723c */ /* 0x048fec00000418d4 */
[----:B------:R-:W-:Y:S06]  /*6ac0*/  HMMA.16816.F32.BF16 R212, R4, R14, R204 ;  /* 0x0000000e04d4723c */ /* 0x000fec00000418cc */
[----:B------:R-:W-:Y:S01]  /*6ad0*/  HMMA.16816.F32.BF16 R208, R8, R12, R216 ;  /* 0x0000000c08d0723c */ /* 0x000fe200000418d8 */
[----:B------:R-:W-:-:S02]  /*6ae0*/  IMAD.MOV.U32 R204, RZ, RZ, R20 ;  /* 0x000000ffffcc7224 */ /* 0x000fc400078e0014 */
[----:B------:R-:W-:Y:S02]  /*6af0*/  IMAD.MOV.U32 R205, RZ, RZ, R3 ;  /* 0x000000ffffcd7224 */ /* 0x000fe400078e0003 */
[----:B------:R-:W-:Y:S01]  /*6b00*/  IMAD.MOV.U32 R206, RZ, RZ, R2 ;  /* 0x000000ffffce7224 */ /* 0x000fe200078e0002 */
[----:B------:R-:W-:Y:S01]  /*6b10*/  HMMA.16816.F32.BF16 R220, R8, R14, R64 ;  /* 0x0000000e08dc723c */ /* 0x000fe20000041840 */
[----:B------:R-:W-:Y:S01]  /*6b20*/  IMAD.MOV.U32 R207, RZ, RZ, R0 ;  /* 0x000000ffffcf7224 */ /* 0x000fe200078e0000 */
[----:B------:R-:W2:Y:S01]  /*6b30*/  LDSM.16.M88.4 R12, [R232+0x3800] ;  /* 0x00380000e80c783b */ /* 0x000ea20000000200 */
[----:B------:R-:W-:Y:S02]  /*6b40*/  IMAD.MOV.U32 R216, RZ, RZ, R161 ;  /* 0x000000ffffd87224 */ /* 0x000fe400078e00a1 */
[----:B------:R-:W-:Y:S02]  /*6b50*/  IMAD.MOV.U32 R217, RZ, RZ, R27 ;  /* 0x000000ffffd97224 */ /* 0x000fe400078e001b */
[----:B------:R-:W-:-:S02]  /*6b60*/  IMAD.MOV.U32 R218, RZ, RZ, R22 ;  /* 0x000000ffffda7224 */ /* 0x000fc400078e0016 */
[----:B------:R-:W-:Y:S01]  /*6b70*/  IMAD.MOV.U32 R219, RZ, RZ, R21 ;  /* 0x000000ffffdb7224 */ /* 0x000fe200078e0015 */
[-C--:B-1----:R-:W-:Y:S06]  /*6b80*/  HMMA.16816.F32.BF16 R204, R4, R16.reuse, R204 ;  /* 0x0000001004cc723c */ /* 0x082fec00000418cc */
[----:B------:R-:W-:-:S15]  /*6b90*/  HMMA.16816.F32.BF16 R40, R8, R16, R40 ;  /* 0x000000100828723c */ /* 0x000fde0000041828 */
[----:B------:R-:W-:-:S03]  /*6ba0*/  NOP ;  /* 0x0000000000007918 */ /* 0x000fc60000000000 */
[----:B------:R-:W-:Y:S01]  /*6bb0*/  MOV R64, R204 ;  /* 0x000000cc00407202 */ /* 0x000fe20000000f00 */
[----:B------:R-:W-:Y:S01]  /*6bc0*/  IMAD.MOV.U32 R252, RZ, RZ, R205 ;  /* 0x000000fffffc7224 */ /* 0x000fe200078e00cd */
[----:B--2---:R-:W-:Y:S01]  /*6bd0*/  HMMA.16816.F32.BF16 R28, R8, R14, R28 ;  /* 0x0000000e081c723c */ /* 0x004fe2000004181c */
[----:B------:R-:W-:Y:S02]  /*6be0*/  IMAD.MOV.U32 R166, RZ, RZ, R206 ;  /* 0x000000ffffa67224 */ /* 0x000fe400078e00ce */
[----:B------:R-:W-:-:S03]  /*6bf0*/  IMAD.MOV.U32 R165, RZ, RZ, R207 ;  /* 0x000000ffffa57224 */ /* 0x000fc600078e00cf */
[-C--:B------:R-:W-:Y:S06]  /*6c00*/  HMMA.16816.F32.BF16 R204, R4, R18.reuse, R216 ;  /* 0x0000001204cc723c */ /* 0x080fec00000418d8 */
[C---:B------:R-:W-:Y:S01]  /*6c10*/  HMMA.16816.F32.BF16 R216, R8.reuse, R18, R36 ;  /* 0x0000001208d8723c */ /* 0x040fe20000041824 */
[----:B------:R-:W-:Y:S05]  /*6c20*/  LDSM.16.M88.4 R16, [R231+0x3000] ;  /* 0x00300000e710783b */ /* 0x000fea0000000200 */
[----:B------:R-:W-:Y:S01]  /*6c30*/  HMMA.16816.F32.BF16 R36, R8, R12, R32 ;  /* 0x0000000c0824723c */ /* 0x000fe20000041820 */
[----:B------:R-:W-:Y:S11]  /*6c40*/  LDSM.16.M88.4 R8, [R236+0x4000] ;  /* 0x00400000ec08783b */ /* 0x000ff60000000200 */
[----:B------:R-:W-:-:S02]  /*6c50*/  IMAD.MOV.U32 R20, RZ, RZ, R204 ;  /* 0x000000ffff147224 */ /* 0x000fc400078e00cc */
[----:B------:R-:W-:Y:S02]  /*6c60*/  IMAD.MOV.U32 R3, RZ, RZ, R205 ;  /* 0x000000ffff037224 */ /* 0x000fe400078e00cd */
[----:B------:R-:W-:Y:S02]  /*6c70*/  IMAD.MOV.U32 R2, RZ, RZ, R206 ;  /* 0x000000ffff027224 */ /* 0x000fe400078e00ce */
[----:B------:R-:W-:Y:S02]  /*6c80*/  IMAD.MOV.U32 R0, RZ, RZ, R207 ;  /* 0x000000ffff007224 */ /* 0x000fe400078e00cf */
[C---:B------:R-:W-:Y:S06]  /*6c90*/  HMMA.16816.F32.BF16 R204, R4.reuse, R12, R248 ;  /* 0x0000000c04cc723c */ /* 0x040fec00000418f8 */
[----:B------:R-:W-:Y:S01]  /*6ca0*/  HMMA.16816.F32.BF16 R248, R4, R14, R60 ;  /* 0x0000000e04f8723c */ /* 0x000fe2000004183c */
[----:B------:R-:W1:Y:S04]  /*6cb0*/  LDSM.16.M88.4 R12, [R231+0x2000] ;  /* 0x00200000e70c783b */ /* 0x000e680000000200 */
[----:B------:R-:W2:Y:S02]  /*6cc0*/  LDSM.16.M88.4 R4, [R236+0x6000] ;  /* 0x00600000ec04783b */ /* 0x000ea40000000200 */
[----:B------:R-:W-:-:S11]  /*6cd0*/  IMAD.MOV.U32 R63, RZ, RZ, R64 ;  /* 0x000000ffff3f7224 */ /* 0x000fd600078e0040 */
[----:B------:R-:W-:Y:S02]  /*6ce0*/  IMAD.MOV.U32 R161, RZ, RZ, R204 ;  /* 0x000000ffffa17224 */ /* 0x000fe400078e00cc */
[----:B------:R-:W-:Y:S02]  /*6cf0*/  IMAD.MOV.U32 R27, RZ, RZ, R205 ;  /* 0x000000ffff1b7224 */ /* 0x000fe400078e00cd */
[----:B------:R-:W-:Y:S02]  /*6d00*/  IMAD.MOV.U32 R22, RZ, RZ, R206 ;  /* 0x000000ffff167224 */ /* 0x000fe400078e00ce */
[----:B------:R-:W-:Y:S01]  /*6d10*/  IMAD.MOV.U32 R21, RZ, RZ, R207 ;  /* 0x000000ffff157224 */ /* 0x000fe200078e00cf */
[-C--:B-1----:R-:W-:Y:S06]  /*6d20*/  HMMA.16816.F32.BF16 R32, R8, R12.reuse, R44 ;  /* 0x0000000c0820723c */ /* 0x082fec000004182c */
[C---:B--2---:R-:W-:Y:S06]  /*6d30*/  HMMA.16816.F32.BF16 R204, R4.reuse, R12, R52 ;  /* 0x0000000c04cc723c */ /* 0x044fec0000041834 */
[-C--:B------:R-:W-:Y:S06]  /*6d40*/  HMMA.16816.F32.BF16 R64, R4, R14.reuse, R56 ;  /* 0x0000000e0440723c */ /* 0x080fec0000041838 */
[C---:B------:R-:W-:Y:S01]  /*6d50*/  HMMA.16816.F32.BF16 R44, R8.reuse, R14, R48 ;  /* 0x0000000e082c723c */ /* 0x040fe20000041830 */
[----:B------:R-:W1:Y:S05]  /*6d60*/  LDSM.16.M88.4 R12, [R231+0x2800] ;  /* 0x00280000e70c783b */ /* 0x000e6a0000000200 */
[----:B------:R-:W-:Y:S01]  /*6d70*/  HMMA.16816.F32.BF16 R52, R8, R16, R40 ;  /* 0x000000100834723c */ /* 0x000fe20000041828 */
[----:B------:R-:W-:Y:S01]  /*6d80*/  IMAD.MOV.U32 R48, RZ, RZ, R63 ;  /* 0x000000ffff307224 */ /* 0x000fe200078e003f */
[----:B------:R-:W-:Y:S01]  /*6d90*/  MOV R50, R166 ;  /* 0x000000a600327202 */ /* 0x000fe20000000f00 */
[----:B------:R-:W-:-:S02]  /*6da0*/  IMAD.MOV.U32 R49, RZ, RZ, R252 ;  /* 0x000000ffff317224 */ /* 0x000fc400078e00fc */
[----:B------:R-:W-:Y:S01]  /*6db0*/  IMAD.MOV.U32 R51, RZ, RZ, R165 ;  /* 0x000000ffff337224 */ /* 0x000fe200078e00a5 */
[----:B------:R-:W-:Y:S06]  /*6dc0*/  HMMA.16816.F32.BF16 R40, R8, R18, R216 ;  /* 0x000000120828723c */ /* 0x000fec00000418d8 */
[----:B------:R-:W-:Y:S06]  /*6dd0*/  HMMA.16816.F32.BF16 R48, R4, R16, R48 ;  /* 0x000000100430723c */ /* 0x000fec0000041830 */
[C---:B-1----:R-:W-:Y:S06]  /*6de0*/  HMMA.16816.F32.BF16 R56, R8.reuse, R14, R220 ;  /* 0x0000000e0838723c */ /* 0x042fec00000418dc */
[----:B------:R-:W-:Y:S01]  /*6df0*/  HMMA.16816.F32.BF16 R208, R8, R12, R208 ;  /* 0x0000000c08d0723c */ /* 0x000fe200000418d0 */
[----:B------:R-:W-:-:S02]  /*6e00*/  IMAD.MOV.U32 R222, RZ, RZ, R2 ;  /* 0x000000ffffde7224 */ /* 0x000fc400078e0002 */
[----:B------:R-:W1:Y:S01]  /*6e10*/  S2R R2, SR_TID.X ;  /* 0x0000000000027919 */ /* 0x000e620000002100 */
[----:B------:R-:W-:Y:S02]  /*6e20*/  IMAD.MOV.U32 R223, RZ, RZ, R0 ;  /* 0x000000ffffdf7224 */ /* 0x000fe400078e0000 */
[C---:B------:R-:W-:Y:S01]  /*6e30*/  HMMA.16816.F32.BF16 R60, R4.reuse, R12, R224 ;  /* 0x0000000c043c723c */ /* 0x040fe200000418e0 */
[----:B------:R-:W-:Y:S02]  /*6e40*/  VIADD R0, R246, 0xfffffffe ;  /* 0xfffffffef6007836 */ /* 0x000fe40000000000 */
[----:B------:R-:W-:Y:S02]  /*6e50*/  IMAD.MOV.U32 R220, RZ, RZ, R20 ;  /* 0x000000ffffdc7224 */ /* 0x000fe400078e0014 */
[----:B------:R-:W-:Y:S01]  /*6e60*/  IMAD.MOV.U32 R221, RZ, RZ, R3 ;  /* 0x000000ffffdd7224 */ /* 0x000fe200078e0003 */
[----:B------:R-:W-:Y:S01]  /*6e70*/  HMMA.16816.F32.BF16 R212, R4, R14, R212 ;  /* 0x0000000e04d4723c */ /* 0x000fe200000418d4 */
[----:B------:R-:W2:Y:S01]  /*6e80*/  LDSM.16.M88.4 R12, [R231+0x3800] ;  /* 0x00380000e70c783b */ /* 0x000ea20000000200 */
[----:B------:R-:W-:Y:S01]  /*6e90*/  IMAD.MOV.U32 R224, RZ, RZ, R161 ;  /* 0x000000ffffe07224 */ /* 0x000fe200078e00a1 */
[----:B------:R-:W-:-:S04]  /*6ea0*/  DEPBAR.LE SB0, 0x0 ;  /* 0x000080000000791a */ /* 0x000fc80000000000 */
[----:B------:R-:W-:Y:S01]  /*6eb0*/  IMAD.MOV.U32 R225, RZ, RZ, R27 ;  /* 0x000000ffffe17224 */ /* 0x000fe200078e001b */
[----:B------:R-:W-:Y:S01]  /*6ec0*/  HMMA.16816.F32.BF16 R220, R4, R18, R220 ;  /* 0x0000001204dc723c */ /* 0x000fe200000418dc */
[----:B------:R-:W-:Y:S02]  /*6ed0*/  IMAD.MOV.U32 R226, RZ, RZ, R22 ;  /* 0x000000ffffe27224 */ /* 0x000fe400078e0016 */
[----:B------:R-:W-:Y:S02]  /*6ee0*/  IMAD.MOV.U32 R227, RZ, RZ, R21 ;  /* 0x000000ffffe37224 */ /* 0x000fe400078e0015 */
[----:B-1----:R-:W-:-:S05]  /*6ef0*/  IMAD.SHL.U32 R2, R2, 0x2, RZ ;  /* 0x0000000202027824 */ /* 0x002fca00078e00ff */
[----:B------:R-:W-:-:S05]  /*6f00*/  LOP3.LUT R2, R2, 0x6, RZ, 0xc0, !PT ;  /* 0x0000000602027812 */ /* 0x000fca00078ec0ff */
[----:B------:R-:W-:-:S04]  /*6f10*/  IMAD R0, R0, 0x40, R2 ;  /* 0x0000004000007824 */ /* 0x000fc800078e0202 */
[C---:B------:R-:W-:Y:S01]  /*6f20*/  VIADD R2, R0.reuse, 0x1 ;  /* 0x0000000100027836 */ /* 0x040fe20000000000 */
[CC--:B------:R-:W-:Y:S01]  /*6f30*/  ISETP.GE.AND P3, PT, R0.reuse, R23.reuse, PT ;  /* 0x000000170000720c */ /* 0x0c0fe20003f66270 */
[C---:B------:R-:W-:Y:S01]  /*6f40*/  VIADD R3, R0.reuse, 0x31 ;  /* 0x0000003100037836 */ /* 0x040fe20000000000 */
[-C--:B------:R-:W-:Y:S01]  /*6f50*/  ISETP.GE.AND P0, PT, R0, R24.reuse, PT ;  /* 0x000000180000720c */ /* 0x080fe20003f06270 */
[C---:B--2---:R-:W-:Y:S01]  /*6f60*/  HMMA.16816.F32.BF16 R224, R4.reuse, R12, R224 ;  /* 0x0000000c04e0723c */ /* 0x044fe200000418e0 */
[C---:B------:R-:W-:Y:S01]  /*6f70*/  ISETP.GE.AND P6, PT, R2.reuse, R23, PT ;  /* 0x000000170200720c */ /* 0x040fe20003fc6270 */
[----:B------:R-:W-:Y:S01]  /*6f80*/  BAR.SYNC.DEFER_BLOCKING 0x0 ;  /* 0x0000000000007b1d */ /* 0x000fe20000010000 */
[C---:B------:R-:W-:Y:S02]  /*6f90*/  ISETP.GE.AND P5, PT, R2.reuse, R24, PT ;  /* 0x000000180200720c */ /* 0x040fe40003fa6270 */
[CC--:B------:R-:W-:Y:S01]  /*6fa0*/  ISETP.GE.AND P1, PT, R2.reuse, R25.reuse, PT ;  /* 0x000000190200720c */ /* 0x0c0fe20003f26270 */
[----:B------:R-:W-:Y:S01]  /*6fb0*/  HMMA.16816.F32.BF16 R248, R4, R14, R248 ;  /* 0x0000000e04f8723c */ /* 0x000fe200000418f8 */
[----:B------:R-:W-:Y:S01]  /*6fc0*/  ISETP.GE.AND P4, PT, R2, R26, PT ;  /* 0x0000001a0200720c */ /* 0x000fe20003f86270 */
[C---:B------:R-:W-:Y:S01]  /*6fd0*/  VIADD R2, R0.reuse, 0x8 ;  /* 0x0000000800027836 */ /* 0x040fe20000000000 */
[----:B------:R-:W-:-:S02]  /*6fe0*/  ISETP.GE.AND P2, PT, R0, R25, PT ;  /* 0x000000190000720c */ /* 0x000fc40003f46270 */
[----:B------:R-:W-:Y:S01]  /*6ff0*/  FSEL R19, R205, -INF , !P1 ;  /* 0xff800000cd137808 */ /* 0x000fe20004800000 */
[C---:B------:R-:W-:Y:S01]  /*7000*/  HMMA.16816.F32.BF16 R36, R8.reuse, R12, R36 ;  /* 0x0000000c0824723c */ /* 0x040fe20000041824 */
[----:B------:R-:W-:Y:S01]  /*7010*/  FSEL R6, R32, -INF , !P3 ;  /* 0xff80000020067808 */ /* 0x000fe20005800000 */
[C---:B------:R-:W-:Y:S01]  /*7020*/  VIADD R4, R0.reuse, 0x30 ;  /* 0x0000003000047836 */ /* 0x040fe20000000000 */
[-C--:B------:R-:W-:Y:S02]  /*7030*/  ISETP.GE.AND P3, PT, R0, R26.reuse, PT ;  /* 0x0000001a0000720c */ /* 0x080fe40003f66270 */
[----:B------:R-:W-:Y:S01]  /*7040*/  ISETP.GE.AND P1, PT, R2, R26, PT ;  /* 0x0000001a0200720c */ /* 0x000fe20003f26270 */
[----:B------:R-:W-:Y:S01]  /*7050*/  HMMA.16816.F32.BF16 R28, R8, R14, R28 ;  /* 0x0000000e081c723c */ /* 0x000fe2000004181c */
[----:B------:R-:W-:Y:S02]  /*7060*/  FSEL R13, R204, -INF , !P2 ;  /* 0xff800000cc0d7808 */ /* 0x000fe40005000000 */
[----:B------:R-:W-:-:S02]  /*7070*/  FSEL R17, R206, -INF , !P3 ;  /* 0xff800000ce117808 */ /* 0x000fc40005800000 */
[----:B------:R-:W-:Y:S02]  /*7080*/  ISETP.GE.AND P2, PT, R2, R24, PT ;  /* 0x000000180200720c */ /* 0x000fe40003f46270 */
[----:B------:R-:W-:Y:S02]  /*7090*/  FSEL R11, R34, -INF , !P0 ;  /* 0xff800000220b7808 */ /* 0x000fe40004000000 */
[C---:B------:R-:W-:Y:S02]  /*70a0*/  ISETP.GE.AND P0, PT, R2.reuse, R23, PT ;  /* 0x000000170200720c */ /* 0x040fe40003f06270 */
[----:B------:R-:W-:Y:S02]  /*70b0*/  ISETP.GE.AND P3, PT, R2, R25, PT ;  /* 0x000000190200720c */ /* 0x000fe40003f66270 */
[----:B------:R-:W-:Y:S02]  /*70c0*/  IADD3 R2, R0, 0x9, RZ ;  /* 0x0000000900027810 */ /* 0x000fe40007ffe0ff */
[----:B------:R-:W-:-:S02]  /*70d0*/  FSEL R27, R207, -INF , !P4 ;  /* 0xff800000cf1b7808 */ /* 0x000fc40006000000 */
[----:B------:R-:W-:Y:S02]  /*70e0*/  FSEL R8, R33, -INF , !P6 ;  /* 0xff80000021087808 */ /* 0x000fe40007000000 */
[----:B------:R-:W-:Y:S02]  /*70f0*/  FSEL R12, R35, -INF , !P5 ;  /* 0xff800000230c7808 */ /* 0x000fe40006800000 */
[----:B------:R-:W-:Y:S02]  /*7100*/  FSEL R10, R44, -INF , !P0 ;  /* 0xff8000002c0a7808 */ /* 0x000fe40004000000 */
[C---:B------:R-:W-:Y:S02]  /*7110*/  ISETP.GE.AND P6, PT, R2.reuse, R23, PT ;  /* 0x000000170200720c */ /* 0x040fe40003fc6270 */
[C---:B------:R-:W-:Y:S02]  /*7120*/  ISETP.GE.AND P5, PT, R2.reuse, R24, PT ;  /* 0x000000180200720c */ /* 0x040fe40003fa6270 */
[----:B------:R-:W-:-:S02]  /*7130*/  ISETP.GE.AND P4, PT, R2, R25, PT ;  /* 0x000000190200720c */ /* 0x000fc40003f86270 */
[----:B------:R-:W-:Y:S01]  /*7140*/  ISETP.GE.AND P0, PT, R2, R26, PT ;  /* 0x0000001a0200720c */ /* 0x000fe20003f06270 */
[----:B------:R-:W-:Y:S01]  /*7150*/  VIADD R2, R0, 0x10 ;  /* 0x0000001000027836 */ /* 0x000fe20000000000 */
[----:B------:R-:W-:Y:S02]  /*7160*/  FSEL R14, R46, -INF , !P2 ;  /* 0xff8000002e0e7808 */ /* 0x000fe40005000000 */
[----:B------:R-:W-:Y:S02]  /*7170*/  FSEL R18, R64, -INF , !P3 ;  /* 0xff80000040127808 */ /* 0x000fe40005800000 */
[----:B------:R-:W-:Y:S02]  /*7180*/  FSEL R32, R66, -INF , !P1 ;  /* 0xff80000042207808 */ /* 0x000fe40004800000 */
[----:B------:R-:W-:Y:S02]  /*7190*/  FSEL R22, R65, -INF , !P4 ;  /* 0xff80000041167808 */ /* 0x000fe40006000000 */
[----:B------:R-:W-:-:S02]  /*71a0*/  ISETP.GE.AND P2, PT, R2, R23, PT ;  /* 0x000000170200720c */ /* 0x000fc40003f46270 */
[C---:B------:R-:W-:Y:S02]  /*71b0*/  ISETP.GE.AND P3, PT, R2.reuse, R24, PT ;  /* 0x000000180200720c */ /* 0x040fe40003f66270 */
[C---:B------:R-:W-:Y:S02]  /*71c0*/  ISETP.GE.AND P1, PT, R2.reuse, R25, PT ;  /* 0x000000190200720c */ /* 0x040fe40003f26270 */
[----:B------:R-:W-:Y:S01]  /*71d0*/  ISETP.GE.AND P4, PT, R2, R26, PT ;  /* 0x0000001a0200720c */ /* 0x000fe20003f86270 */
[----:B------:R-:W-:Y:S01]  /*71e0*/  VIADD R2, R0, 0x11 ;  /* 0x0000001100027836 */ /* 0x000fe20000000000 */
[----:B------:R-:W-:Y:S02]  /*71f0*/  FSEL R33, R67, -INF , !P0 ;  /* 0xff80000043217808 */ /* 0x000fe40004000000 */
[----:B------:R-:W-:Y:S02]  /*7200*/  FSEL R9, R45, -INF , !P6 ;  /* 0xff8000002d097808 */ /* 0x000fe40007000000 */
[----:B------:R-:W-:-:S02]  /*7210*/  FSEL R16, R47, -INF , !P5 ;  /* 0xff8000002f107808 */ /* 0x000fc40006800000 */
[----:B------:R-:W-:Y:S01]  /*7220*/  FSEL R64, R208, -INF , !P2 ;  /* 0xff800000d0407808 */ /* 0x000fe20005000000 */
[----:B------:R-:W-:Y:S01]  /*7230*/  IMAD.MOV.U32 R208, RZ, RZ, R246 ;  /* 0x000000ffffd07224 */ /* 0x000fe200078e00f6 */
[C---:B------:R-:W-:Y:S02]  /*7240*/  ISETP.GE.AND P0, PT, R2.reuse, R23, PT ;  /* 0x000000170200720c */ /* 0x040fe40003f06270 */
[C---:B------:R-:W-:Y:S02]  /*7250*/  ISETP.GE.AND P6, PT, R2.reuse, R24, PT ;  /* 0x000000180200720c */ /* 0x040fe40003fc6270 */
[C---:B------:R-:W-:Y:S02]  /*7260*/  ISETP.GE.AND P5, PT, R2.reuse, R25, PT ;  /* 0x000000190200720c */ /* 0x040fe40003fa6270 */
[----:B------:R-:W-:Y:S01]  /*7270*/  ISETP.GE.AND P2, PT, R2, R26, PT ;  /* 0x0000001a0200720c */ /* 0x000fe20003f46270 */
[----:B------:R-:W-:Y:S01]  /*7280*/  VIADD R2, R0, 0x18 ;  /* 0x0000001800027836 */ /* 0x000fe20000000000 */
        /* <DEDUP_REMOVED lines=21> */
[----:B------:R-:W-:Y:S02]  /*73e0*/  FSEL R46, R213, -INF , !P2 ;  /* 0xff800000d52e7808 */ /* 0x000fe40005000000 */
        /* <DEDUP_REMOVED lines=32> */
[----:B------:R-:W-:Y:S01]  /*75f0*/  FSEL R213, R42, -INF , !P0 ;  /* 0xff8000002ad57808 */ /* 0x000fe20004000000 */
[----:B------:R-:W-:Y:S01]  /*7600*/  VIADD R0, R0, 0x39 ;  /* 0x0000003900007836 */ /* 0x000fe20000000000 */
[----:B------:R-:W-:-:S02]  /*7610*/  FSEL R220, R220, -INF , !P2 ;  /* 0xff800000dcdc7808 */ /* 0x000fc40005000000 */
[-C--:B------:R-:W-:Y:S02]  /*7620*/  ISETP.GE.AND P0, PT, R4, R23.reuse, PT ;  /* 0x000000170400720c */ /* 0x080fe40003f06270 */
[----:B------:R-:W-:Y:S02]  /*7630*/  ISETP.GE.AND P2, PT, R3, R23, PT ;  /* 0x000000170300720c */ /* 0x000fe40003f46270 */
[----:B------:R-:W-:Y:S02]  /*7640*/  FSEL R216, R36, -INF , !P0 ;  /* 0xff80000024d87808 */ /* 0x000fe40004000000 */
[----:B------:R-:W-:Y:S02]  /*7650*/  FSEL R215, R37, -INF , !P2 ;  /* 0xff80000025d77808 */ /* 0x000fe40005000000 */
[-C--:B------:R-:W-:Y:S02]  /*7660*/  ISETP.GE.AND P0, PT, R3, R24.reuse, PT ;  /* 0x000000180300720c */ /* 0x080fe40003f06270 */
[----:B------:R-:W-:-:S02]  /*7670*/  ISETP.GE.AND P2, PT, R2, R24, PT ;  /* 0x000000180200720c */ /* 0x000fc40003f46270 */
[----:B------:R-:W-:Y:S02]  /*7680*/  FSEL R5, R222, -INF , !P6 ;  /* 0xff800000de057808 */ /* 0x000fe40007000000 */
[----:B------:R-:W-:Y:S02]  /*7690*/  FSEL R246, R39, -INF , !P0 ;  /* 0xff80000027f67808 */ /* 0x000fe40004000000 */
[----:B------:R-:W-:Y:S01]  /*76a0*/  FSEL R222, R30, -INF , !P2 ;  /* 0xff8000001ede7808 */ /* 0x000fe20005000000 */
[----:B------:R1:W-:Y:S01]  /*76b0*/  STL [R1], R5 ;  /* 0x0000000501007387 */ /* 0x0003e20000100800 */
[C---:B------:R-:W-:Y:S02]  /*76c0*/  ISETP.GE.AND P0, PT, R3.reuse, R25, PT ;  /* 0x000000190300720c */ /* 0x040fe40003f06270 */
[----:B------:R-:W-:Y:S02]  /*76d0*/  ISETP.GE.AND P2, PT, R3, R26, PT ;  /* 0x0000001a0300720c */ /* 0x000fe40003f46270 */
[----:B------:R-:W-:-:S02]  /*76e0*/  FMNMX.FTZ R3, R164, R6, !PT ;  /* 0x00000006a4037209 */ /* 0x000fc40007810000 */
[----:B------:R-:W-:Y:S02]  /*76f0*/  FSEL R205, R41, -INF , !P1 ;  /* 0xff80000029cd7808 */ /* 0x000fe40004800000 */
[----:B------:R-:W-:Y:S02]  /*7700*/  FSEL R206, R43, -INF , !P3 ;  /* 0xff8000002bce7808 */ /* 0x000fe40005800000 */
[----:B------:R-:W-:Y:S02]  /*7710*/  ISETP.GE.AND P1, PT, R0, R23, PT ;  /* 0x000000170000720c */ /* 0x000fe40003f26270 */
[----:B------:R-:W-:Y:S02]  /*7720*/  ISETP.GE.AND P3, PT, R4, R24, PT ;  /* 0x000000180400720c */ /* 0x000fe40003f66270 */
[----:B------:R-:W-:Y:S02]  /*7730*/  FMNMX.FTZ R3, R8, R3, !PT ;  /* 0x0000000308037209 */ /* 0x000fe40007810000 */
[----:B------:R-:W-:-:S02]  /*7740*/  FSEL R207, R29, -INF , !P1 ;  /* 0xff8000001dcf7808 */ /* 0x000fc40004800000 */
[----:B------:R-:W-:Y:S02]  /*7750*/  FSEL R217, R38, -INF , !P3 ;  /* 0xff80000026d97808 */ /* 0x000fe40005800000 */
[C---:B------:R-:W-:Y:S02]  /*7760*/  ISETP.GE.AND P1, PT, R4.reuse, R25, PT ;  /* 0x000000190400720c */ /* 0x040fe40003f26270 */
[----:B------:R-:W-:Y:S02]  /*7770*/  ISETP.GE.AND P3, PT, R4, R26, PT ;  /* 0x0000001a0400720c */ /* 0x000fe40003f66270 */
[----:B------:R-:W-:Y:S02]  /*7780*/  FMNMX.FTZ R4, R10, R3, !PT ;  /* 0x000000030a047209 */ /* 0x000fe40007810000 */
[----:B------:R-:W-:Y:S02]  /*7790*/  FMNMX.FTZ R3, R163, R11, !PT ;  /* 0x0000000ba3037209 */ /* 0x000fe40007810000 */
[----:B------:R-:W-:-:S02]  /*77a0*/  FMNMX.FTZ R4, R9, R4, !PT ;  /* 0x0000000409047209 */ /* 0x000fc40007810000 */
[----:B------:R-:W-:Y:S02]  /*77b0*/  FMNMX.FTZ R3, R12, R3, !PT ;  /* 0x000000030c037209 */ /* 0x000fe40007810000 */
[----:B------:R-:W-:Y:S02]  /*77c0*/  FMNMX.FTZ R4, R64, R4, !PT ;  /* 0x0000000440047209 */ /* 0x000fe40007810000 */
[----:B------:R-:W-:Y:S02]  /*77d0*/  FMNMX.FTZ R3, R14, R3, !PT ;  /* 0x000000030e037209 */ /* 0x000fe40007810000 */
[----:B------:R-:W-:Y:S02]  /*77e0*/  FMNMX.FTZ R4, R60, R4, !PT ;  /* 0x000000043c047209 */ /* 0x000fe40007810000 */
[----:B------:R-:W-:Y:S02]  /*77f0*/  FMNMX.FTZ R3, R16, R3, !PT ;  /* 0x0000000310037209 */ /* 0x000fe40007810000 */
[----:B------:R-:W-:-:S02]  /*7800*/  FMNMX.FTZ R4, R44, R4, !PT ;  /* 0x000000042c047209 */ /* 0x000fc40007810000 */
[----:B------:R-:W-:Y:S02]  /*7810*/  FMNMX.FTZ R3, R65, R3, !PT ;  /* 0x0000000341037209 */ /* 0x000fe40007810000 */
[----:B------:R-:W-:Y:S02]  /*7820*/  ISETP.GE.AND P6, PT, R2, R23, PT ;  /* 0x000000170200720c */ /* 0x000fe40003fc6270 */
[----:B------:R-:W-:Y:S02]  /*7830*/  FMNMX.FTZ R4, R34, R4, !PT ;  /* 0x0000000422047209 */ /* 0x000fe40007810000 */
[----:B------:R-:W-:Y:S02]  /*7840*/  FMNMX.FTZ R3, R62, R3, !PT ;  /* 0x000000033e037209 */ /* 0x000fe40007810000 */
[----:B------:R-:W-:Y:S02]  /*7850*/  FSEL R214, R28, -INF , !P6 ;  /* 0xff8000001cd67808 */ /* 0x000fe40007000000 */
[----:B------:R-:W-:-:S02]  /*7860*/  FMNMX.FTZ R4, R59, R4, !PT ;  /* 0x000000043b047209 */ /* 0x000fc40007810000 */
[----:B------:R-:W-:Y:S02]  /*7870*/  FSEL R225, R225, -INF , !P0 ;  /* 0xff800000e1e17808 */ /* 0x000fe40004000000 */
[----:B------:R-:W-:Y:S02]  /*7880*/  ISETP.GE.AND P6, PT, R0, R24, PT ;  /* 0x000000180000720c */ /* 0x000fe40003fc6270 */
[----:B------:R-:W-:Y:S02]  /*7890*/  ISETP.NE.AND P0, PT, R208, 0x2, PT ;  /* 0x00000002d000780c */ /* 0x000fe40003f05270 */
[----:B------:R-:W-:Y:S02]  /*78a0*/  FMNMX.FTZ R3, R45, R3, !PT ;  /* 0x000000032d037209 */ /* 0x000fe40007810000 */
        /* <DEDUP_REMOVED lines=9> */
[----:B------:R-:W-:Y:S02]  /*7940*/  FSEL R221, R221, -INF , !P5 ;  /* 0xff800000dddd7808 */ /* 0x000fe40006800000 */
[----:B------:R-:W-:Y:S02]  /*7950*/  ISETP.GE.AND P5, PT, R0, R25, PT ;  /* 0x000000190000720c */ /* 0x000fe40003fa6270 */
[----:B------:R-:W-:Y:S02]  /*7960*/  FMNMX.FTZ R15, R252, R2, !PT ;  /* 0x00000002fc0f7209 */ /* 0x000fe40007810000 */
[----:B------:R-:W-:Y:S01]  /*7970*/  FMNMX.FTZ R7, R216, R3, !PT ;  /* 0x00000003d8077209 */ /* 0x000fe20007810000 */
[----:B-1----:R-:W-:Y:S08]  /*7980*/  @!P0 BRA `(.L_x_3) ;  /* 0x0000000000788947 */ /* 0x002ff00003800000 */
[----:B------:R-:W2:Y:S04]  /*7990*/  LDL.64 R50, [R1+0x28] ;  /* 0x0000280001327983 */ /* 0x000ea80000100a00 */
[----:B------:R-:W3:Y:S01]  /*79a0*/  LDL.64 R210, [R1+0x20] ;  /* 0x0000200001d27983 */ /* 0x000ee20000100a00 */
[----:B------:R-:W-:-:S05]  /*79b0*/  VIADD R2, R208, 0xfffffffd ;  /* 0xfffffffdd0027836 */ /* 0x000fca0000000000 */
[----:B------:R-:W-:-:S05]  /*79c0*/  SHF.R.S32.HI R3, RZ, 0x1f, R2 ;  /* 0x0000001fff037819 */ /* 0x000fca0000011402 */
[----:B------:R-:W-:-:S04]  /*79d0*/  IMAD R3, R3, UR10, RZ ;  /* 0x0000000a03037c24 */ /* 0x000fc8000f8e02ff */
[C---:B------:R-:W-:Y:S02]  /*79e0*/  IMAD R4, R2.reuse, UR11, R3 ;  /* 0x0000000b02047c24 */ /* 0x040fe4000f8e0203 */
[----:B------:R-:W-:-:S04]  /*79f0*/  IMAD.WIDE.U32 R2, R2, UR10, RZ ;  /* 0x0000000a02027c25 */ /* 0x000fc8000f8e00ff */
[----:B------:R-:W-:Y:S01]  /*7a00*/  IMAD.IADD R4, R3, 0x1, R4 ;  /* 0x0000000103047824 */ /* 0x000fe200078e0204 */
[----:B--2---:R-:W-:-:S04]  /*7a10*/  LEA R3, P0, R2, R50, 0x6 ;  /* 0x0000003202037211 */ /* 0x004fc800078030ff */
[----:B---3--:R-:W-:Y:S02]  /*7a20*/  LEA.HI.X R4, R2, R211, R4, 0x6, P0 ;  /* 0x000000d302047211 */ /* 0x008fe400000f3404 */
[----:B------:R-:W-:-:S04]  /*7a30*/  LEA R2, P0, R3, UR8, 0x1 ;  /* 0x0000000803027c11 */ /* 0x000fc8000f8008ff */
[----:B------:R-:W-:-:S05]  /*7a40*/  LEA.HI.X R3, R3, UR9, R4, 0x1, P0 ;  /* 0x0000000903037c11 */ /* 0x000fca00080f0c04 */
[----:B------:R-:W-:Y:S01]  /*7a50*/  @!PT LDS RZ, [RZ] ;  /* 0x00000000fffff984 */ /* 0x000fe20000000800 */
[----:B------:R-:W-:Y:S01]  /*7a60*/  @!PT LDS RZ, [RZ] ;  /* 0x00000000fffff984 */ /* 0x000fe20000000800 */
[----:B------:R-:W-:Y:S01]  /*7a70*/  @!PT LDS RZ, [RZ] ;  /* 0x00000000fffff984 */ /* 0x000fe20000000800 */
[----:B------:R-:W-:Y:S04]  /*7a80*/  LDGSTS.E.BYPASS.LTC128B.128 [R247+0x8000], desc[UR20][R2.64] ;  /* 0x0800000002f77fae */ /* 0x000fe8000b901d54 */
[----:B------:R1:W-:Y:S02]  /*7a90*/  LDGSTS.E.BYPASS.LTC128B.128 [R247+0xa000], desc[UR20][R2.64+0x80] ;  /* 0x0a00008002f77fae */ /* 0x0003e4000b901d54 */
[----:B-1----:R-:W-:-:S04]  /*7aa0*/  IADD3 R2, P0, R2, UR23, RZ ;  /* 0x0000001702027c10 */ /* 0x002fc8000ff1e0ff */
[----:B------:R-:W-:-:S05]  /*7ab0*/  IADD3.X R3, R3, UR22, RZ, P0, !PT ;  /* 0x0000001603037c10 */ /* 0x000fca00087fe4ff */
[----:B------:R-:W-:Y:S04]  /*7ac0*/  LDGSTS.E.BYPASS.LTC128B.128 [R247+0x8800], desc[UR20][R2.64] ;  /* 0x0880000002f77fae */ /* 0x000fe8000b901d54 */
[----:B------:R1:W-:Y:S02]  /*7ad0*/  LDGSTS.E.BYPASS.LTC128B.128 [R247+0xa800], desc[UR20][R2.64+0x80] ;  /* 0x0a80008002f77fae */ /* 0x0003e4000b901d54 */
[----:B-1----:R-:W-:-:S04]  /*7ae0*/  IADD3 R2, P0, R2, UR23, RZ ;  /* 0x0000001702027c10 */ /* 0x002fc8000ff1e0ff */
[----:B------:R-:W-:Y:S02]  /*7af0*/  IADD3.X R3, R3, UR22, RZ, P0, !PT ;  /* 0x0000001603037c10 */ /* 0x000fe400087fe4ff */
[----:B------:R-:W-:-:S03]  /*7b00*/  IADD3 R4, P0, R2, UR23, RZ ;  /* 0x0000001702047c10 */ /* 0x000fc6000ff1e0ff */
[----:B------:R1:W-:Y:S01]  /*7b10*/  LDGSTS.E.BYPASS.LTC128B.128 [R247+0x9000], desc[UR20][R2.64] ;  /* 0x0900000002f77fae */ /* 0x0003e2000b901d54 */
[----:B------:R-:W-:-:S03]  /*7b20*/  IADD3.X R5, R3, UR22, RZ, P0, !PT ;  /* 0x0000001603057c10 */ /* 0x000fc600087fe4ff */
[----:B------:R1:W-:Y:S04]  /*7b30*/  LDGSTS.E.BYPASS.LTC128B.128 [R247+0xb000], desc[UR20][R2.64+0x80] ;  /* 0x0b00008002f77fae */ /* 0x0003e8000b901d54 */
[----:B------:R1:W-:Y:S04]  /*7b40*/  LDGSTS.E.BYPASS.LTC128B.128 [R247+0x9800], desc[UR20][R4.64] ;  /* 0x0980000004f77fae */ /* 0x0003e8000b901d54 */
[----:B------:R1:W-:Y:S04]  /*7b50*/  LDGSTS.E.BYPASS.LTC128B.128 [R247+0xb800], desc[UR20][R4.64+0x80] ;  /* 0x0b80008004f77fae */ /* 0x0003e8000b901d54 */
[----:B------:R-:W0:Y:S02]  /*7b60*/  LDGDEPBAR ;  /* 0x00000000000079af */ /* 0x000e240000000000 */
.L_x_3:
[----:B------:R-:W-:Y:S01]  /*7b70*/  STL [R1+0x6c], R240 ;  /* 0x00006cf001007387 */ /* 0x000fe20000100800 */
[----:B------:R-:W-:-:S03]  /*7b80*/  MOV R24, R20 ;  /* 0x0000001400187202 */ /* 0x000fc60000000f00 */
[----:B------:R-:W-:Y:S04]  /*7b90*/  STL [R1+0x68], R239 ;  /* 0x000068ef01007387 */ /* 0x000fe80000100800 */
[----:B------:R2:W-:Y:S04]  /*7ba0*/  STL [R1+0x64], R238 ;  /* 0x000064ee01007387 */ /* 0x0005e80000100800 */
[----:B--2---:R-:W2:Y:S01]  /*7bb0*/  LDL.LU R238, [R1] ;  /* 0x0000000001ee7983 */ /* 0x004ea20000300800 */
[----:B-1----:R-:W-:Y:S02]  /*7bc0*/  FMNMX.FTZ R3, R215, R7, !PT ;  /* 0x00000007d7037209 */ /* 0x002fe40007810000 */
[----:B------:R-:W-:Y:S01]  /*7bd0*/  ISETP.GE.AND P0, PT, R0, R26, PT ;  /* 0x0000001a0000720c */ /* 0x000fe20003f06270 */
[----:B------:R-:W-:Y:S01]  /*7be0*/  STL [R1+0x60], R237 ;  /* 0x000060ed01007387 */ /* 0x000fe20000100800 */
[----:B------:R-:W-:-:S02]  /*7bf0*/  FMNMX.FTZ R2, R213, R15, !PT ;  /* 0x0000000fd5027209 */ /* 0x000fc40007810000 */
[----:B------:R-:W-:Y:S01]  /*7c00*/  FMNMX.FTZ R0, R162, R13, !PT ;  /* 0x0000000da2007209 */ /* 0x000fe20007810000 */
[----:B------:R-:W-:Y:S01]  /*7c10*/  STL [R1+0x5c], R236 ;  /* 0x00005cec01007387 */ /* 0x000fe20000100800 */
[----:B------:R-:W-:Y:S02]  /*7c20*/  FMNMX.FTZ R4, R214, R3, !PT ;  /* 0x00000003d6047209 */ /* 0x000fe40007810000 */
[----:B------:R-:W-:Y:S01]  /*7c30*/  FMNMX.FTZ R3, R206, R2, !PT ;  /* 0x00000002ce037209 */ /* 0x000fe20007810000 */
[----:B------:R-:W-:Y:S01]  /*7c40*/  STL [R1+0x58], R235 ;  /* 0x000058eb01007387 */ /* 0x000fe20000100800 */
[----:B------:R-:W-:Y:S02]  /*7c50*/  FMNMX.FTZ R2, R19, R0, !PT ;  /* 0x0000000013027209 */ /* 0x000fe40007810000 */
[----:B------:R-:W-:Y:S01]  /*7c60*/  FMNMX.FTZ R0, R207, R4, !PT ;  /* 0x00000004cf007209 */ /* 0x000fe20007810000 */
[----:B------:R-:W-:Y:S01]  /*7c70*/  STL [R1+0x54], R234 ;  /* 0x000054ea01007387 */ /* 0x000fe20000100800 */
[----:B------:R-:W-:-:S02]  /*7c80*/  FMNMX.FTZ R2, R18, R2, !PT ;  /* 0x0000000212027209 */ /* 0x000fc40007810000 */
[----:B------:R-:W-:Y:S01]  /*7c90*/  FMNMX.FTZ R3, R217, R3, !PT ;  /* 0x00000003d9037209 */ /* 0x000fe20007810000 */
[----:B------:R-:W1:Y:S01]  /*7ca0*/  SHFL.BFLY PT, R5, R0, 0x2, 0x1f ;  /* 0x0c401f0000057f89 */ /* 0x000e6200000e0000 */
        /* <DEDUP_REMOVED lines=8> */
[----:B------:R-:W-:Y:S01]  /*7d30*/  STL [R1+0x48], R231 ;  /* 0x000048e701007387 */ /* 0x000fe20000100800 */
[----:B------:R-:W-:Y:S02]  /*7d40*/  FMNMX.FTZ R4, R56, R4, !PT ;  /* 0x0000000438047209 */ /* 0x000fe40007810000 */
[----:B------:R-:W-:Y:S02]  /*7d50*/  FMNMX.FTZ R2, R32, R2, !PT ;  /* 0x0000000220027209 */ /* 0x000fe40007810000 */
[----:B------:R-:W-:Y:S02]  /*7d60*/  FMNMX.FTZ R4, R46, R4, !PT ;  /* 0x000000042e047209 */ /* 0x000fe40007810000 */
[----:B------:R-:W-:Y:S02]  /*7d70*/  FMNMX.FTZ R2, R33, R2, !PT ;  /* 0x0000000221027209 */ /* 0x000fe40007810000 */
[----:B------:R-:W-:-:S02]  /*7d80*/  FMNMX.FTZ R4, R24, R4, !PT ;  /* 0x0000000418047209 */ /* 0x000fc40007810000 */
[----:B------:R-:W-:Y:S02]  /*7d90*/  FMNMX.FTZ R2, R204, R2, !PT ;  /* 0x00000002cc027209 */ /* 0x000fe40007810000 */
[----:B-1----:R-:W-:Y:S02]  /*7da0*/  FMNMX.FTZ R0, R0, R5, !PT ;  /* 0x0000000500007209 */ /* 0x002fe40007810000 */
[----:B------:R-:W-:Y:S02]  /*7db0*/  FMNMX.FTZ R4, R49, R4, !PT ;  /* 0x0000000431047209 */ /* 0x000fe40007810000 */
[----:B------:R-:W-:Y:S01]  /*7dc0*/  FMNMX.FTZ R2, R67, R2, !PT ;  /* 0x0000000243027209 */ /* 0x000fe20007810000 */
[----:B------:R-:W1:Y:S01]  /*7dd0*/  SHFL.BFLY PT, R5, R0, 0x1, 0x1f ;  /* 0x0c201f0000057f89 */ /* 0x000e6200000e0000 */
[----:B------:R-:W-:Y:S02]  /*7de0*/  FMNMX.FTZ R4, R220, R4, !PT ;  /* 0x00000004dc047209 */ /* 0x000fe40007810000 */
[----:B------:R-:W-:-:S02]  /*7df0*/  FMNMX.FTZ R3, R222, R3, !PT ;  /* 0x00000003de037209 */ /* 0x000fc40007810000 */
[----:B------:R-:W-:Y:S02]  /*7e00*/  FMNMX.FTZ R4, R221, R4, !PT ;  /* 0x00000004dd047209 */ /* 0x000fe40007810000 */
[----:B------:R-:W-:Y:S02]  /*7e10*/  FMNMX.FTZ R2, R63, R2, !PT ;  /* 0x000000023f027209 */ /* 0x000fe40007810000 */
[----:B------:R-:W-:Y:S02]  /*7e20*/  FMNMX.FTZ R4, R224, R4, !PT ;  /* 0x00000004e0047209 */ /* 0x000fe40007810000 */
[----:B------:R-:W-:Y:S02]  /*7e30*/  FSEL R248, R248, -INF , !P6 ;  /* 0xff800000f8f87808 */ /* 0x000fe40007000000 */
[----:B------:R-:W-:Y:S02]  /*7e40*/  FMNMX.FTZ R4, R225, R4, !PT ;  /* 0x00000004e1047209 */ /* 0x000fe40007810000 */
[----:B------:R-:W-:-:S02]  /*7e50*/  FMNMX.FTZ R3, R218, R3, !PT ;  /* 0x00000003da037209 */ /* 0x000fc40007810000 */
[----:B------:R-:W-:Y:S02]  /*7e60*/  FMNMX.FTZ R2, R58, R2, !PT ;  /* 0x000000023a027209 */ /* 0x000fe40007810000 */
[----:B------:R-:W-:Y:S01]  /*7e70*/  FSEL R249, R249, -INF , !P5 ;  /* 0xff800000f9f97808 */ /* 0x000fe20006800000 */
[----:B------:R-:W3:Y:S01]  /*7e80*/  SHFL.BFLY PT, R7, R3, 0x2, 0x1f ;  /* 0x0c401f0003077f89 */ /* 0x000ee200000e0000 */
[----:B------:R-:W-:Y:S02]  /*7e90*/  FMNMX.FTZ R4, R248, R4, !PT ;  /* 0x00000004f8047209 */ /* 0x000fe40007810000 */
[----:B------:R-:W-:Y:S02]  /*7ea0*/  FMNMX.FTZ R2, R52, R2, !PT ;  /* 0x0000000234027209 */ /* 0x000fe40007810000 */
[----:B------:R-:W-:Y:S02]  /*7eb0*/  FMNMX.FTZ R15, R249, R4, !PT ;  /* 0x00000004f90f7209 */ /* 0x000fe40007810000 */
[----:B------:R-:W-:-:S02]  /*7ec0*/  FMNMX.FTZ R2, R53, R2, !PT ;  /* 0x0000000235027209 */ /* 0x000fc40007810000 */
[----:B-1----:R-:W-:Y:S02]  /*7ed0*/  FMNMX.FTZ R166, R0, R5, !PT ;  /* 0x0000000500a67209 */ /* 0x002fe40007810000 */
[----:B------:R-:W-:Y:S01]  /*7ee0*/  FSEL R223, R223, -INF , !P4 ;  /* 0xff800000dfdf7808 */ /* 0x000fe20006000000 */
[----:B------:R-:W1:Y:S01]  /*7ef0*/  SHFL.BFLY PT, R5, R15, 0x2, 0x1f ;  /* 0x0c401f000f057f89 */ /* 0x000e6200000e0000 */
[----:B------:R-:W-:Y:S02]  /*7f00*/  FSEL R226, R226, -INF , !P3 ;  /* 0xff800000e2e27808 */ /* 0x000fe40005800000 */
[----:B------:R-:W-:Y:S02]  /*7f10*/  FSEL R227, R227, -INF , !P2 ;  /* 0xff800000e3e37808 */ /* 0x000fe40005000000 */
[----:B------:R-:W-:Y:S02]  /*7f20*/  FSEL R250, R250, -INF , !P1 ;  /* 0xff800000fafa7808 */ /* 0x000fe40004800000 */
[----:B------:R-:W-:-:S02]  /*7f30*/  FSEL R251, R251, -INF , !P0 ;  /* 0xff800000fbfb7808 */ /* 0x000fc40004000000 */
[----:B------:R-:W-:Y:S02]  /*7f40*/  FSETP.NEU.FTZ.AND P1, PT, R166, -INF , PT ;  /* 0xff800000a600780b */ /* 0x000fe40003f3d000 */
[----:B---3--:R-:W-:-:S05]  /*7f50*/  FMNMX.FTZ R3, R3, R7, !PT ;  /* 0x0000000703037209 */ /* 0x008fca0007810000 */
[----:B------:R-:W3:Y:S01]  /*7f60*/  SHFL.BFLY PT, R7, R3, 0x1, 0x1f ;  /* 0x0c201f0003077f89 */ /* 0x000ee200000e0000 */
[----:B-1----:R-:W-:Y:S02]  /*7f70*/  FMNMX.FTZ R15, R15, R5, !PT ;  /* 0x000000050f0f7209 */ /* 0x002fe40007810000 */
[----:B---3--:R-:W-:-:S04]  /*7f80*/  FMNMX.FTZ R165, R3, R7, !PT ;  /* 0x0000000703a57209 */ /* 0x008fc80007810000 */
[----:B------:R-:W-:Y:S02]  /*7f90*/  FSETP.NEU.FTZ.AND P3, PT, R165, -INF , PT ;  /* 0xff800000a500780b */ /* 0x000fe40003f7d000 */
[----:B--2---:R-:W-:-:S04]  /*7fa0*/  FMNMX.FTZ R2, R238, R2, !PT ;  /* 0x00000002ee027209 */ /* 0x004fc80007810000 */
[----:B------:R-:W-:Y:S01]  /*7fb0*/  FMNMX.FTZ R0, R223, R2, !PT ;  /* 0x00000002df007209 */ /* 0x000fe20007810000 */
[----:B------:R-:W-:-:S03]  /*7fc0*/  FMUL.FTZ R2, R166, UR4 ;  /* 0x00000004a6027c20 */ /* 0x000fc60008410000 */
[----:B------:R-:W-:Y:S02]  /*7fd0*/  FMNMX.FTZ R0, R226, R0, !PT ;  /* 0x00000000e2007209 */ /* 0x000fe40007810000 */
[----:B------:R-:W-:Y:S02]  /*7fe0*/  FSEL R2, R2, RZ, P1 ;  /* 0x000000ff02027208 */ /* 0x000fe40000800000 */
[----:B------:R-:W-:-:S03]  /*7ff0*/  FMNMX.FTZ R0, R227, R0, !PT ;  /* 0x00000000e3007209 */ /* 0x000fc60007810000 */
[--C-:B------:R-:W-:Y:S01]  /*8000*/  FFMA.FTZ R4, R6, UR4, -R2.reuse ;  /* 0x0000000406047c23 */ /* 0x100fe20008010802 */
[----:B------:R-:W-:Y:S01]  /*8010*/  FMNMX.FTZ R0, R250, R0, !PT ;  /* 0x00000000fa007209 */ /* 0x000fe20007810000 */
[----:B------:R-:W1:Y:S01]  /*8020*/  SHFL.BFLY PT, R6, R15, 0x1, 0x1f ;  /* 0x0c201f000f067f89 */ /* 0x000e6200000e0000 */
[----:B------:R-:W-:Y:S01]  /*8030*/  FFMA.FTZ R3, R10, UR4, -R2 ;  /* 0x000000040a037c23 */ /* 0x000fe20008010802 */
[----:B------:R2:W-:Y:S01]  /*8040*/  MUFU.EX2 R57, R4 ;  /* 0x0000000400397308 */ /* 0x0005e20000000800 */
[----:B------:R-:W-:-:S05]  /*8050*/  FMNMX.FTZ R0, R251, R0, !PT ;  /* 0x00000000fb007209 */ /* 0x000fca0007810000 */
[----:B------:R-:W3:Y:S02]  /*8060*/  SHFL.BFLY PT, R5, R0, 0x2, 0x1f ;  /* 0x0c401f0000057f89 */ /* 0x000ee400000e0000 */
[----:B------:R4:W-:Y:S01]  /*8070*/  MUFU.EX2 R236, R3 ;  /* 0x0000000300ec7308 */ /* 0x0009e20000000800 */
[----:B--2---:R-:W-:-:S07]  /*8080*/  FFMA.FTZ R4, R8, UR4, -R2 ;  /* 0x0000000408047c23 */ /* 0x004fce0008010802 */
[----:B------:R2:W-:Y:S01]  /*8090*/  MUFU.EX2 R21, R4 ;  /* 0x0000000400157308 */ /* 0x0005e20000000800 */
[----:B-1----:R-:W-:Y:S01]  /*80a0*/  FMNMX.FTZ R161, R15, R6, !PT ;  /* 0x000000060fa17209 */ /* 0x002fe20007810000 */
[----:B----4-:R-:W-:-:S03]  /*80b0*/  FMUL.FTZ R3, R165, UR4 ;  /* 0x00000004a5037c20 */ /* 0x010fc60008410000 */
[C---:B------:R-:W-:Y:S01]  /*80c0*/  FSETP.NEU.FTZ.AND P2, PT, R161.reuse, -INF , PT ;  /* 0xff800000a100780b */ /* 0x040fe20003f5d000 */
[----:B------:R-:W-:Y:S01]  /*80d0*/  FMUL.FTZ R20, R161, UR4 ;  /* 0x00000004a1147c20 */ /* 0x000fe20008410000 */
[----:B---3--:R-:W-:Y:S02]  /*80e0*/  FMNMX.FTZ R0, R0, R5, !PT ;  /* 0x0000000500007209 */ /* 0x008fe40007810000 */
[----:B------:R-:W-:Y:S02]  /*80f0*/  FSEL R3, R3, RZ, P3 ;  /* 0x000000ff03037208 */ /* 0x000fe40001800000 */
[----:B------:R-:W-:Y:S01]  /*8100*/  FSEL R20, R20, RZ, P2 ;  /* 0x000000ff14147208 */ /* 0x000fe20001000000 */
[----:B------:R-:W1:Y:S01]  /*8110*/  SHFL.BFLY PT, R5, R0, 0x1, 0x1f ;  /* 0x0c201f0000057f89 */ /* 0x000e6200000e0000 */
[----:B--2---:R-:W-:-:S04]  /*8120*/  FFMA.FTZ R4, R9, UR4, -R2 ;  /* 0x0000000409047c23 */ /* 0x004fc80008010802 */
[----:B------:R2:W3:Y:S02]  /*8130*/  MUFU.EX2 R233, R4 ;  /* 0x0000000400e97308 */ /* 0x0004e40000000800 */
[----:B--2---:R-:W-:Y:S01]  /*8140*/  FFMA.FTZ R4, R11, UR4, -R3 ;  /* 0x000000040b047c23 */ /* 0x004fe20008010803 */
[----:B-1----:R-:W-:Y:S01]  /*8150*/  FMNMX.FTZ R47, R0, R5, !PT ;  /* 0x00000005002f7209 */ /* 0x002fe20007810000 */
[----:B------:R-:W-:Y:S01]  /*8160*/  FFMA.FTZ R0, R19, UR4, -R20 ;  /* 0x0000000413007c23 */ /* 0x000fe20008010814 */
[----:B---3--:R-:W-:-:S03]  /*8170*/  F2FP.BF16.F32.PACK_AB R10, R233, R236 ;  /* 0x000000ece90a723e */ /* 0x008fc600000010ff */
[----:B------:R1:W-:Y:S01]  /*8180*/  MUFU.EX2 R15, R4 ;  /* 0x00000004000f7308 */ /* 0x0003e20000000800 */
[----:B------:R-:W-:-:S07]  /*8190*/  FSETP.NEU.FTZ.AND P0, PT, R47, -INF , PT ;  /* 0xff8000002f00780b */ /* 0x000fce0003f1d000 */
[----:B------:R2:W-:Y:S01]  /*81a0*/  MUFU.EX2 R6, R0 ;  /* 0x0000000000067308 */ /* 0x0005e20000000800 */
[----:B-1----:R-:W-:-:S07]  /*81b0*/  FFMA.FTZ R4, R12, UR4, -R3 ;  /* 0x000000040c047c23 */ /* 0x002fce0008010803 */
[----:B------:R1:W-:Y:S01]  /*81c0*/  MUFU.EX2 R23, R4 ;  /* 0x0000000400177308 */ /* 0x0003e20000000800 */
[----:B--2---:R-:W-:-:S07]  /*81d0*/  FFMA.FTZ R0, R18, UR4, -R20 ;  /* 0x0000000412007c23 */ /* 0x004fce0008010814 */
[----:B------:R2:W-:Y:S01]  /*81e0*/  MUFU.EX2 R234, R0 ;  /* 0x0000000000ea7308 */ /* 0x0005e20000000800 */
[----:B-1----:R-:W-:Y:S01]  /*81f0*/  FFMA.FTZ R4, R14, UR4, -R3 ;  /* 0x000000040e047c23 */ /* 0x002fe20008010803 */
[----:B------:R-:W-:-:S06]  /*8200*/  MOV R14, R49 ;  /* 0x00000031000e7202 */ /* 0x000fcc0000000f00 */
[----:B------:R1:W-:Y:S01]  /*8210*/  MUFU.EX2 R235, R4 ;  /* 0x0000000400eb7308 */ /* 0x0003e20000000800 */
[----:B--2---:R-:W-:-:S07]  /*8220*/  FFMA.FTZ R0, R22, UR4, -R20 ;  /* 0x0000000416007c23 */ /* 0x004fce0008010814 */
[----:B------:R-:W-:Y:S01]  /*8230*/  MUFU.EX2 R231, R0 ;  /* 0x0000000000e77308 */ /* 0x000fe20000000800 */
[----:B-1----:R-:W-:-:S07]  /*8240*/  FFMA.FTZ R4, R16, UR4, -R3 ;  /* 0x0000000410047c23 */ /* 0x002fce0008010803 */
[----:B------:R1:W2:Y:S02]  /*8250*/  MUFU.EX2 R232, R4 ;  /* 0x0000000400e87308 */ /* 0x0002a40000000800 */
[----:B-1----:R-:W-:Y:S01]  /*8260*/  FFMA.FTZ R4, R13, UR4, -R20 ;  /* 0x000000040d047c23 */ /* 0x002fe20008010814 */
[----:B------:R-:W-:Y:S01]  /*8270*/  MOV R13, R21 ;  /* 0x00000015000d7202 */ /* 0x000fe20000000f00 */
[----:B------:R-:W-:Y:S01]  /*8280*/  FMUL.FTZ R21, R47, UR4 ;  /* 0x000000042f157c20 */ /* 0x000fe20008410000 */
[----:B--2---:R-:W-:-:S03]  /*8290*/  F2FP.BF16.F32.PACK_AB R11, R232, R235 ;  /* 0x000000ebe80b723e */ /* 0x004fc600000010ff */
[----:B------:R1:W-:Y:S01]  /*82a0*/  MUFU.EX2 R240, R4 ;  /* 0x0000000400f07308 */ /* 0x0003e20000000800 */
[----:B------:R-:W-:Y:S02]  /*82b0*/  F2FP.BF16.F32.PACK_AB R8, R13, R57 ;  /* 0x000000390d08723e */ /* 0x000fe400000010ff */
[----:B------:R-:W-:-:S05]  /*82c0*/  FSEL R21, R21, RZ, P0 ;  /* 0x000000ff15157208 */ /* 0x000fca0000000000 */
[----:B------:R-:W-:Y:S02]  /*82d0*/  FFMA.FTZ R0, R17, UR4, -R21 ;  /* 0x0000000411007c23 */ /* 0x000fe40008010815 */
[----:B------:R-:W2:Y:S02]  /*82e0*/  LDSM.16.MT88.4 R16, [R167+0xc000] ;  /* 0x00c00000a710783b */ /* 0x000ea40000004200 */
[----:B------:R3:W-:Y:S01]  /*82f0*/  MUFU.EX2 R239, R0 ;  /* 0x0000000000ef7308 */ /* 0x0007e20000000800 */
[----:B-1----:R-:W-:-:S05]  /*8300*/  FSEL R4, R166, RZ, P1 ;  /* 0x000000ffa6047208 */ /* 0x002fca0000800000 */
[----:B------:R-:W-:-:S04]  /*8310*/  FADD.FTZ R4, R164, -R4 ;  /* 0x80000004a4047221 */ /* 0x000fc80000010000 */
[----:B------:R-:W-:Y:S01]  /*8320*/  FMUL.FTZ R12, R4, UR4 ;  /* 0x00000004040c7c20 */ /* 0x000fe20008410000 */
[----:B---3--:R-:W-:-:S05]  /*8330*/  FFMA.FTZ R0, R27, UR4, -R21 ;  /* 0x000000041b007c23 */ /* 0x008fca0008010815 */
[----:B------:R-:W1:Y:S08]  /*8340*/  MUFU.EX2 R12, R12 ;  /* 0x0000000c000c7308 */ /* 0x000e700000000800 */
[----:B------:R3:W-:Y:S01]  /*8350*/  MUFU.EX2 R237, R0 ;  /* 0x0000000000ed7308 */ /* 0x0007e20000000800 */
[-C--:B-1----:R-:W-:Y:S01]  /*8360*/  FMUL.FTZ R172, R172, R12.reuse ;  /* 0x0000000cacac7220 */ /* 0x082fe20000410000 */
[-C--:B------:R-:W-:Y:S01]  /*8370*/  FMUL.FTZ R173, R173, R12.reuse ;  /* 0x0000000cadad7220 */ /* 0x080fe20000410000 */
[-C--:B------:R-:W-:Y:S01]  /*8380*/  FMUL.FTZ R176, R176, R12.reuse ;  /* 0x0000000cb0b07220 */ /* 0x080fe20000410000 */
[-C--:B------:R-:W-:Y:S01]  /*8390*/  FMUL.FTZ R177, R177, R12.reuse ;  /* 0x0000000cb1b17220 */ /* 0x080fe20000410000 */
[-C--:B------:R-:W-:Y:S01]  /*83a0*/  FMUL.FTZ R68, R68, R12.reuse ;  /* 0x0000000c44447220 */ /* 0x080fe20000410000 */
[----:B------:R-:W-:Y:S01]  /*83b0*/  FMUL.FTZ R69, R69, R12 ;  /* 0x0000000c45457220 */ /* 0x000fe20000410000 */
[----:B---3--:R-:W-:Y:S01]  /*83c0*/  FFMA.FTZ R0, R32, UR4, -R21 ;  /* 0x0000000420007c23 */ /* 0x008fe20008010815 */
[----:B------:R-:W-:-:S03]  /*83d0*/  MOV R32, R23 ;  /* 0x0000001700207202 */ /* 0x000fc60000000f00 */
[----:B------:R1:W-:Y:S01]  /*83e0*/  MUFU.EX2 R164, R0 ;  /* 0x0000000000a47308 */ /* 0x0003e20000000800 */
[----:B------:R-:W-:Y:S02]  /*83f0*/  F2FP.BF16.F32.PACK_AB R9, R32, R15 ;  /* 0x0000000f2009723e */ /* 0x000fe400000010ff */
[----:B-1----:R-:W-:-:S05]  /*8400*/  FSEL R0, R165, RZ, P3 ;  /* 0x000000ffa5007208 */ /* 0x002fca0001800000 */
[----:B------:R-:W-:Y:S01]  /*8410*/  FADD.FTZ R4, R163, -R0 ;  /* 0x80000000a3047221 */ /* 0x000fe20000010000 */
[----:B------:R-:W-:Y:S02]  /*8420*/  FSEL R0, R161, RZ, P2 ;  /* 0x000000ffa1007208 */ /* 0x000fe40001000000 */
[----:B------:R-:W-:Y:S01]  /*8430*/  MOV R163, R6 ;  /* 0x0000000600a37202 */ /* 0x000fe20000000f00 */
[----:B------:R-:W-:Y:S01]  /*8440*/  FMUL.FTZ R4, R4, UR4 ;  /* 0x0000000404047c20 */ /* 0x000fe20008410000 */
[----:B------:R-:W-:Y:S01]  /*8450*/  F2FP.BF16.F32.PACK_AB R6, R231, R234 ;  /* 0x000000eae706723e */ /* 0x000fe200000010ff */
[----:B------:R-:W-:Y:S01]  /*8460*/  FADD.FTZ R5, R162, -R0 ;  /* 0x80000000a2057221 */ /* 0x000fe20000010000 */
[-C--:B------:R-:W-:Y:S01]  /*8470*/  FMUL.FTZ R80, R80, R12.reuse ;  /* 0x0000000c50507220 */ /* 0x080fe20000410000 */
[----:B------:R1:W3:Y:S01]  /*8480*/  MUFU.EX2 R0, R4 ;  /* 0x0000000400007308 */ /* 0x0002e20000000800 */
[----:B------:R-:W-:Y:S01]  /*8490*/  FMUL.FTZ R81, R81, R12 ;  /* 0x0000000c51517220 */ /* 0x000fe20000410000 */
[----:B------:R-:W-:Y:S01]  /*84a0*/  FMUL.FTZ R5, R5, UR4 ;  /* 0x0000000405057c20 */ /* 0x000fe20008410000 */
[----:B------:R-:W-:-:S05]  /*84b0*/  MOV R162, R208 ;  /* 0x000000d000a27202 */ /* 0x000fca0000000f00 */
[----:B------:R-:W4:Y:S01]  /*84c0*/  MUFU.EX2 R22, R5 ;  /* 0x0000000500167308 */ /* 0x000f220000000800 */
[----:B-1----:R-:W-:Y:S01]  /*84d0*/  FSEL R4, R47, RZ, P0 ;  /* 0x000000ff2f047208 */ /* 0x002fe20000000000 */
[-C--:B---3--:R-:W-:Y:S01]  /*84e0*/  FMUL.FTZ R174, R174, R0.reuse ;  /* 0x00000000aeae7220 */ /* 0x088fe20000410000 */
[-C--:B------:R-:W-:Y:S01]  /*84f0*/  FMUL.FTZ R175, R175, R0.reuse ;  /* 0x00000000afaf7220 */ /* 0x080fe20000410000 */
[-C--:B------:R-:W-:Y:S01]  /*8500*/  FMUL.FTZ R178, R178, R0.reuse ;  /* 0x00000000b2b27220 */ /* 0x080fe20000410000 */
[-C--:B------:R-:W-:Y:S01]  /*8510*/  FMUL.FTZ R179, R179, R0.reuse ;  /* 0x00000000b3b37220 */ /* 0x080fe20000410000 */
[----:B------:R-:W-:Y:S01]  /*8520*/  FADD.FTZ R4, R160, -R4 ;  /* 0x80000004a0047221 */ /* 0x000fe20000010000 */
[-C--:B------:R-:W-:Y:S01]  /*8530*/  FMUL.FTZ R70, R70, R0.reuse ;  /* 0x0000000046467220 */ /* 0x080fe20000410000 */
[----:B------:R-:W-:Y:S01]  /*8540*/  FMUL.FTZ R71, R71, R0 ;  /* 0x0000000047477220 */ /* 0x000fe20000410000 */
[-C--:B----4-:R-:W-:Y:S01]  /*8550*/  FMUL.FTZ R168, R168, R22.reuse ;  /* 0x00000016a8a87220 */ /* 0x090fe20000410000 */
[----:B------:R-:W-:Y:S01]  /*8560*/  FMUL.FTZ R4, R4, UR4 ;  /* 0x0000000404047c20 */ /* 0x000fe20008410000 */
[-C--:B------:R-:W-:Y:S01]  /*8570*/  FMUL.FTZ R169, R169, R22.reuse ;  /* 0x00000016a9a97220 */ /* 0x080fe20000410000 */
[----:B------:R-:W-:Y:S01]  /*8580*/  F2FP.BF16.F32.PACK_AB R5, R237, R239 ;  /* 0x000000efed05723e */ /* 0x000fe200000010ff */
[-C--:B------:R-:W-:Y:S01]  /*8590*/  FMUL.FTZ R180, R180, R22.reuse ;  /* 0x00000016b4b47220 */ /* 0x080fe20000410000 */
[----:B------:R1:W3:Y:S01]  /*85a0*/  MUFU.EX2 R23, R4 ;  /* 0x0000000400177308 */ /* 0x0002e20000000800 */
[-C--:B------:R-:W-:Y:S01]  /*85b0*/  FMUL.FTZ R181, R181, R22.reuse ;  /* 0x00000016b5b57220 */ /* 0x080fe20000410000 */
[----:B--2---:R-:W-:Y:S01]  /*85c0*/  HMMA.16816.F32.BF16 R172, R8, R16, R172 ;  /* 0x0000001008ac723c */ /* 0x004fe200000418ac */
[-C--:B------:R-:W-:Y:S01]  /*85d0*/  FMUL.FTZ R72, R72, R22.reuse ;  /* 0x0000001648487220 */ /* 0x080fe20000410000 */
[----:B------:R-:W-:-:S04]  /*85e0*/  FMUL.FTZ R73, R73, R22 ;  /* 0x0000001649497220 */ /* 0x000fc80000410000 */
[----:B------:R-:W-:Y:S01]  /*85f0*/  HMMA.16816.F32.BF16 R48, R8, R18, R176 ;  /* 0x000000120830723c */ /* 0x000fe200000418b0 */
[----:B-1----:R-:W-:Y:S01]  /*8600*/  FFMA.FTZ R4, R33, UR4, -R21 ;  /* 0x0000000421047c23 */ /* 0x002fe20008010815 */
[-C--:B---3--:R-:W-:Y:S01]  /*8610*/  FMUL.FTZ R170, R170, R23.reuse ;  /* 0x00000017aaaa7220 */ /* 0x088fe20000410000 */
[-C--:B------:R-:W-:Y:S01]  /*8620*/  FMUL.FTZ R171, R171, R23.reuse ;  /* 0x00000017abab7220 */ /* 0x080fe20000410000 */
[-C--:B------:R-:W-:Y:S01]  /*8630*/  FMUL.FTZ R182, R182, R23.reuse ;  /* 0x00000017b6b67220 */ /* 0x080fe20000410000 */
[----:B------:R1:W2:Y:S01]  /*8640*/  MUFU.EX2 R160, R4 ;  /* 0x0000000400a07308 */ /* 0x0002a20000000800 */
[-C--:B------:R-:W-:Y:S01]  /*8650*/  FMUL.FTZ R183, R183, R23.reuse ;  /* 0x00000017b7b77220 */ /* 0x080fe20000410000 */
[-C--:B------:R-:W-:Y:S01]  /*8660*/  FMUL.FTZ R74, R74, R23.reuse ;  /* 0x000000174a4a7220 */ /* 0x080fe20000410000 */
[-C--:B------:R-:W-:Y:S01]  /*8670*/  FMUL.FTZ R75, R75, R23.reuse ;  /* 0x000000174b4b7220 */ /* 0x080fe20000410000 */
[----:B------:R-:W-:Y:S01]  /*8680*/  FMUL.FTZ R82, R82, R0 ;  /* 0x0000000052527220 */ /* 0x000fe20000410000 */
[-C--:B------:R-:W-:Y:S01]  /*8690*/  FMUL.FTZ R76, R76, R22.reuse ;  /* 0x000000164c4c7220 */ /* 0x080fe20000410000 */
[----:B------:R-:W-:Y:S01]  /*86a0*/  FMUL.FTZ R77, R77, R22 ;  /* 0x000000164d4d7220 */ /* 0x000fe20000410000 */
[-C--:B------:R-:W-:Y:S01]  /*86b0*/  FMUL.FTZ R78, R78, R23.reuse ;  /* 0x000000174e4e7220 */ /* 0x080fe20000410000 */
[----:B------:R-:W-:Y:S01]  /*86c0*/  FMUL.FTZ R79, R79, R23 ;  /* 0x000000174f4f7220 */ /* 0x000fe20000410000 */
[----:B------:R-:W-:Y:S01]  /*86d0*/  FMUL.FTZ R83, R83, R0 ;  /* 0x0000000053537220 */ /* 0x000fe20000410000 */
[-C--:B------:R-:W-:Y:S01]  /*86e0*/  FMUL.FTZ R84, R84, R12.reuse ;  /* 0x0000000c54547220 */ /* 0x080fe20000410000 */
[----:B------:R-:W-:Y:S01]  /*86f0*/  FMUL.FTZ R85, R85, R12 ;  /* 0x0000000c55557220 */ /* 0x000fe20000410000 */
[-C--:B------:R-:W-:Y:S01]  /*8700*/  FMUL.FTZ R86, R86, R0.reuse ;  /* 0x0000000056567220 */ /* 0x080fe20000410000 */
[----:B------:R-:W-:Y:S01]  /*8710*/  FMUL.FTZ R87, R87, R0 ;  /* 0x0000000057577220 */ /* 0x000fe20000410000 */
[----:B------:R-:W-:-:S02]  /*8720*/  MOV R33, R53 ;  /* 0x0000003500217202 */ /* 0x000fc40000000f00 */
[----:B-1----:R-:W-:Y:S02]  /*8730*/  F2FP.BF16.F32.PACK_AB R4, R163, R240 ;  /* 0x000000f0a304723e */ /* 0x002fe400000010ff */
[----:B--2---:R-:W-:-:S07]  /*8740*/  F2FP.BF16.F32.PACK_AB R7, R160, R164 ;  /* 0x000000a4a007723e */ /* 0x004fce00000010ff */
[C---:B------:R-:W-:Y:S06]  /*8750*/  HMMA.16816.F32.BF16 R168, R4.reuse, R16, R168 ;  /* 0x0000001004a8723c */ /* 0x040fec00000418a8 */
[C---:B------:R-:W-:Y:S01]  /*8760*/  HMMA.16816.F32.BF16 R180, R4.reuse, R18, R180 ;  /* 0x0000001204b4723c */ /* 0x040fe200000418b4 */
[----:B------:R-:W1:Y:S05]  /*8770*/  LDSM.16.MT88.4 R16, [R228+0xc000] ;  /* 0x00c00000e410783b */ /* 0x000e6a0000004200 */
[-C--:B-1----:R-:W-:Y:S01]  /*8780*/  HMMA.16816.F32.BF16 R176, R4, R16.reuse, R72 ;  /* 0x0000001004b0723c */ /* 0x082fe20000041848 */
[----:B------:R-:W2:Y:S05]  /*8790*/  LDL.LU R72, [R1+0x4] ;  /* 0x0000040001487983 */ /* 0x000eaa0000300800 */
[----:B------:R-:W-:Y:S01]  /*87a0*/  HMMA.16816.F32.BF16 R208, R8, R16, R68 ;  /* 0x0000001008d0723c */ /* 0x000fe20000041844 */
[----:B------:R-:W-:-:S02]  /*87b0*/  MOV R74, R54 ;  /* 0x00000036004a7202 */ /* 0x000fc40000000f00 */
[----:B------:R-:W-:Y:S01]  /*87c0*/  MOV R75, R52 ;  /* 0x00000034004b7202 */ /* 0x000fe20000000f00 */
[-C--:B------:R-:W-:Y:S01]  /*87d0*/  FMUL.FTZ R88, R88, R22.reuse ;  /* 0x0000001658587220 */ /* 0x080fe20000410000 */
[----:B------:R-:W-:Y:S01]  /*87e0*/  FMUL.FTZ R89, R89, R22 ;  /* 0x0000001659597220 */ /* 0x000fe20000410000 */
[-C--:B------:R-:W-:Y:S01]  /*87f0*/  HMMA.16816.F32.BF16 R40, R4, R18.reuse, R76 ;  /* 0x000000120428723c */ /* 0x080fe2000004184c */
[-C--:B------:R-:W-:Y:S01]  /*8800*/  FMUL.FTZ R90, R90, R23.reuse ;  /* 0x000000175a5a7220 */ /* 0x080fe20000410000 */
[-C--:B------:R-:W-:Y:S01]  /*8810*/  FMUL.FTZ R91, R91, R23.reuse ;  /* 0x000000175b5b7220 */ /* 0x080fe20000410000 */
[-C--:B------:R-:W-:Y:S01]  /*8820*/  FMUL.FTZ R96, R96, R12.reuse ;  /* 0x0000000c60607220 */ /* 0x080fe20000410000 */
[----:B------:R-:W-:Y:S01]  /*8830*/  FMUL.FTZ R97, R97, R12 ;  /* 0x0000000c61617220 */ /* 0x000fe20000410000 */
[----:B------:R-:W-:Y:S01]  /*8840*/  FMUL.FTZ R98, R98, R0 ;  /* 0x0000000062627220 */ /* 0x000fe20000410000 */
[C---:B------:R-:W-:Y:S01]  /*8850*/  HMMA.16816.F32.BF16 R36, R8.reuse, R18, R80 ;  /* 0x000000120824723c */ /* 0x040fe20000041850 */
[----:B------:R-:W1:Y:S01]  /*8860*/  LDSM.16.MT88.4 R16, [R230+0xc000] ;  /* 0x00c00000e610783b */ /* 0x000e620000004200 */
[-C--:B------:R-:W-:Y:S01]  /*8870*/  FMUL.FTZ R92, R92, R22.reuse ;  /* 0x000000165c5c7220 */ /* 0x080fe20000410000 */
[----:B------:R-:W-:Y:S01]  /*8880*/  FMUL.FTZ R93, R93, R22 ;  /* 0x000000165d5d7220 */ /* 0x000fe20000410000 */
[-C--:B------:R-:W-:Y:S01]  /*8890*/  FMUL.FTZ R94, R94, R23.reuse ;  /* 0x000000175e5e7220 */ /* 0x080fe20000410000 */
[-C--:B------:R-:W-:Y:S01]  /*88a0*/  FMUL.FTZ R95, R95, R23.reuse ;  /* 0x000000175f5f7220 */ /* 0x080fe20000410000 */
[----:B------:R-:W-:Y:S01]  /*88b0*/  FMUL.FTZ R99, R99, R0 ;  /* 0x0000000063637220 */ /* 0x000fe20000410000 */
[-C--:B------:R-:W-:Y:S01]  /*88c0*/  FMUL.FTZ R100, R100, R12.reuse ;  /* 0x0000000c64647220 */ /* 0x080fe20000410000 */
[----:B------:R-:W-:Y:S01]  /*88d0*/  FMUL.FTZ R101, R101, R12 ;  /* 0x0000000c65657220 */ /* 0x000fe20000410000 */
[-C--:B------:R-:W-:Y:S01]  /*88e0*/  FMUL.FTZ R102, R102, R0.reuse ;  /* 0x0000000066667220 */ /* 0x080fe20000410000 */
[----:B------:R-:W-:Y:S01]  /*88f0*/  FMUL.FTZ R103, R103, R0 ;  /* 0x0000000067677220 */ /* 0x000fe20000410000 */
[-C--:B------:R-:W-:Y:S01]  /*8900*/  FMUL.FTZ R104, R104, R22.reuse ;  /* 0x0000001668687220 */ /* 0x080fe20000410000 */
[----:B------:R-:W-:Y:S01]  /*8910*/  FMUL.FTZ R105, R105, R22 ;  /* 0x0000001669697220 */ /* 0x000fe20000410000 */
[-C--:B------:R-:W-:Y:S01]  /*8920*/  FMUL.FTZ R106, R106, R23.reuse ;  /* 0x000000176a6a7220 */ /* 0x080fe20000410000 */
[-C--:B------:R-:W-:Y:S01]  /*8930*/  FMUL.FTZ R107, R107, R23.reuse ;  /* 0x000000176b6b7220 */ /* 0x080fe20000410000 */
[-C--:B------:R-:W-:Y:S01]  /*8940*/  FMUL.FTZ R112, R112, R12.reuse ;  /* 0x0000000c70707220 */ /* 0x080fe20000410000 */
[----:B------:R-:W-:Y:S01]  /*8950*/  FMUL.FTZ R113, R113, R12 ;  /* 0x0000000c71717220 */ /* 0x000fe20000410000 */
[----:B------:R-:W-:Y:S01]  /*8960*/  FMUL.FTZ R114, R114, R0 ;  /* 0x0000000072727220 */ /* 0x000fe20000410000 */
        /* <DEDUP_REMOVED lines=23> */
[-C--:B-1----:R-:W-:Y:S01]  /*8ae0*/  HMMA.16816.F32.BF16 R52, R8, R16.reuse, R84 ;  /* 0x000000100834723c */ /* 0x082fe20000041854 */
[----:B------:R-:W3:Y:S01]  /*8af0*/  LDL.LU R87, [R1+0x8] ;  /* 0x0000080001577983 */ /* 0x000ee20000300800 */
[-C--:B------:R-:W-:Y:S01]  /*8b00*/  FMUL.FTZ R134, R134, R0.reuse ;  /* 0x0000000086867220 */ /* 0x080fe20000410000 */
[----:B------:R-:W-:Y:S01]  /*8b10*/  FMUL.FTZ R135, R135, R0 ;  /* 0x0000000087877220 */ /* 0x000fe20000410000 */
[-C--:B------:R-:W-:Y:S01]  /*8b20*/  FMUL.FTZ R136, R136, R22.reuse ;  /* 0x0000001688887220 */ /* 0x080fe20000410000 */
[----:B------:R-:W-:Y:S01]  /*8b30*/  FMUL.FTZ R137, R137, R22 ;  /* 0x0000001689897220 */ /* 0x000fe20000410000 */
[C---:B------:R-:W-:Y:S01]  /*8b40*/  HMMA.16816.F32.BF16 R28, R4.reuse, R16, R88 ;  /* 0x00000010041c723c */ /* 0x040fe20000041858 */
[-C--:B------:R-:W-:Y:S01]  /*8b50*/  FMUL.FTZ R138, R138, R23.reuse ;  /* 0x000000178a8a7220 */ /* 0x080fe20000410000 */
[-C--:B------:R-:W-:Y:S01]  /*8b60*/  FMUL.FTZ R139, R139, R23.reuse ;  /* 0x000000178b8b7220 */ /* 0x080fe20000410000 */
[-C--:B------:R-:W-:Y:S01]  /*8b70*/  FMUL.FTZ R184, R184, R12.reuse ;  /* 0x0000000cb8b87220 */ /* 0x080fe20000410000 */
[----:B------:R-:W-:Y:S01]  /*8b80*/  FMUL.FTZ R185, R185, R12 ;  /* 0x0000000cb9b97220 */ /* 0x000fe20000410000 */
[----:B------:R-:W-:Y:S01]  /*8b90*/  FMUL.FTZ R186, R186, R0 ;  /* 0x00000000baba7220 */ /* 0x000fe20000410000 */
[-C--:B------:R-:W-:Y:S01]  /*8ba0*/  HMMA.16816.F32.BF16 R92, R4, R18.reuse, R92 ;  /* 0x00000012045c723c */ /* 0x080fe2000004185c */
[-C--:B------:R-:W-:Y:S01]  /*8bb0*/  FMUL.FTZ R140, R140, R22.reuse ;  /* 0x000000168c8c7220 */ /* 0x080fe20000410000 */
[----:B------:R-:W-:Y:S01]  /*8bc0*/  FMUL.FTZ R141, R141, R22 ;  /* 0x000000168d8d7220 */ /* 0x000fe20000410000 */
[-C--:B------:R-:W-:Y:S01]  /*8bd0*/  FMUL.FTZ R142, R142, R23.reuse ;  /* 0x000000178e8e7220 */ /* 0x080fe20000410000 */
[----:B------:R-:W-:Y:S01]  /*8be0*/  FMUL.FTZ R143, R143, R23 ;  /* 0x000000178f8f7220 */ /* 0x000fe20000410000 */
[-C--:B------:R-:W-:Y:S01]  /*8bf0*/  FMUL.FTZ R187, R187, R0.reuse ;  /* 0x00000000bbbb7220 */ /* 0x080fe20000410000 */
[----:B------:R-:W-:Y:S01]  /*8c00*/  HMMA.16816.F32.BF16 R68, R8, R18, R96 ;  /* 0x000000120844723c */ /* 0x000fe20000041860 */
[----:B------:R-:W1:Y:S01]  /*8c10*/  LDSM.16.MT88.4 R16, [R229+0xc000] ;  /* 0x00c00000e510783b */ /* 0x000e620000004200 */
[-C--:B------:R-:W-:Y:S01]  /*8c20*/  FMUL.FTZ R146, R146, R0.reuse ;  /* 0x0000000092927220 */ /* 0x080fe20000410000 */
[-C--:B------:R-:W-:Y:S01]  /*8c30*/  FMUL.FTZ R147, R147, R0.reuse ;  /* 0x0000000093937220 */ /* 0x080fe20000410000 */
[-C--:B------:R-:W-:Y:S01]  /*8c40*/  FMUL.FTZ R154, R154, R0.reuse ;  /* 0x000000009a9a7220 */ /* 0x080fe20000410000 */
[-C--:B------:R-:W-:Y:S01]  /*8c50*/  FMUL.FTZ R155, R155, R0.reuse ;  /* 0x000000009b9b7220 */ /* 0x080fe20000410000 */
[-C--:B------:R-:W-:Y:S01]  /*8c60*/  FMUL.FTZ R194, R194, R0.reuse ;  /* 0x00000000c2c27220 */ /* 0x080fe20000410000 */
[-C--:B------:R-:W-:Y:S01]  /*8c70*/  FMUL.FTZ R195, R195, R0.reuse ;  /* 0x00000000c3c37220 */ /* 0x080fe20000410000 */
[-C--:B------:R-:W-:Y:S01]  /*8c80*/  FMUL.FTZ R198, R198, R0.reuse ;  /* 0x00000000c6c67220 */ /* 0x080fe20000410000 */
[----:B------:R-:W-:Y:S01]  /*8c90*/  FMUL.FTZ R199, R199, R0 ;  /* 0x00000000c7c77220 */ /* 0x000fe20000410000 */
[----:B------:R-:W-:-:S02]  /*8ca0*/  MOV R73, R24 ;  /* 0x0000001800497202 */ /* 0x000fc40000000f00 */
[----:B------:R-:W-:Y:S01]  /*8cb0*/  MOV R85, R162 ;  /* 0x000000a200557202 */ /* 0x000fe20000000f00 */
[----:B------:R-:W-:Y:S01]  /*8cc0*/  LDSM.16.MT88.4 R24, [R230+0xe000] ;  /* 0x00e00000e618783b */ /* 0x000fe20000004200 */
[-C--:B-1----:R-:W-:Y:S06]  /*8cd0*/  HMMA.16816.F32.BF16 R100, R8, R16.reuse, R100 ;  /* 0x000000100864723c */ /* 0x082fec0000041864 */
[C---:B------:R-:W-:Y:S06]  /*8ce0*/  HMMA.16816.F32.BF16 R104, R4.reuse, R16, R104 ;  /* 0x000000100468723c */ /* 0x040fec0000041868 */
[-C--:B------:R-:W-:Y:S06]  /*8cf0*/  HMMA.16816.F32.BF16 R108, R4, R18.reuse, R108 ;  /* 0x00000012046c723c */ /* 0x080fec000004186c */
[C---:B------:R-:W-:Y:S01]  /*8d00*/  HMMA.16816.F32.BF16 R112, R8.reuse, R18, R112 ;  /* 0x000000120870723c */ /* 0x040fe20000041870 */
[----:B------:R-:W1:Y:S05]  /*8d10*/  LDSM.16.MT88.4 R16, [R167+0xe000] ;  /* 0x00e00000a710783b */ /* 0x000e6a0000004200 */
[-C--:B-1----:R-:W-:Y:S06]  /*8d20*/  HMMA.16816.F32.BF16 R116, R8, R16.reuse, R116 ;  /* 0x000000100874723c */ /* 0x082fec0000041874 */
[C---:B------:R-:W-:Y:S06]  /*8d30*/  HMMA.16816.F32.BF16 R120, R4.reuse, R16, R120 ;  /* 0x000000100478723c */ /* 0x040fec0000041878 */
[-C--:B------:R-:W-:Y:S06]  /*8d40*/  HMMA.16816.F32.BF16 R124, R4, R18.reuse, R124 ;  /* 0x00000012047c723c */ /* 0x080fec000004187c */
[C---:B------:R-:W-:Y:S01]  /*8d50*/  HMMA.16816.F32.BF16 R128, R8.reuse, R18, R128 ;  /* 0x000000120880723c */ /* 0x040fe20000041880 */
[----:B------:R-:W1:Y:S01]  /*8d60*/  LDSM.16.MT88.4 R16, [R228+0xe000] ;  /* 0x00e00000e410783b */ /* 0x000e620000004200 */
[-C--:B------:R-:W-:Y:S01]  /*8d70*/  FMUL.FTZ R156, R156, R22.reuse ;  /* 0x000000169c9c7220 */ /* 0x080fe20000410000 */
[-C--:B------:R-:W-:Y:S01]  /*8d80*/  FMUL.FTZ R157, R157, R22.reuse ;  /* 0x000000169d9d7220 */ /* 0x080fe20000410000 */
[-C--:B------:R-:W-:Y:S01]  /*8d90*/  FMUL.FTZ R200, R200, R22.reuse ;  /* 0x00000016c8c87220 */ /* 0x080fe20000410000 */
[----:B------:R-:W-:Y:S01]  /*8da0*/  FMUL.FTZ R201, R201, R22 ;  /* 0x00000016c9c97220 */ /* 0x000fe20000410000 */
[-C--:B------:R-:W-:Y:S01]  /*8db0*/  FMUL.FTZ R158, R158, R23.reuse ;  /* 0x000000179e9e7220 */ /* 0x080fe20000410000 */
[-C--:B------:R-:W-:Y:S01]  /*8dc0*/  FMUL.FTZ R159, R159, R23.reuse ;  /* 0x000000179f9f7220 */ /* 0x080fe20000410000 */
[-C--:B-1----:R-:W-:Y:S06]  /*8dd0*/  HMMA.16816.F32.BF16 R80, R8, R16.reuse, R132 ;  /* 0x000000100850723c */ /* 0x082fec0000041884 */
[C---:B------:R-:W-:Y:S06]  /*8de0*/  HMMA.16816.F32.BF16 R136, R4.reuse, R16, R136 ;  /* 0x000000100488723c */ /* 0x040fec0000041888 */
[-C--:B------:R-:W-:Y:S06]  /*8df0*/  HMMA.16816.F32.BF16 R140, R4, R18.reuse, R140 ;  /* 0x00000012048c723c */ /* 0x080fec000004188c */
[----:B------:R-:W-:Y:S01]  /*8e00*/  HMMA.16816.F32.BF16 R76, R8, R18, R184 ;  /* 0x00000012084c723c */ /* 0x000fe200000418b8 */
[----:B------:R-:W1:Y:S01]  /*8e10*/  LDSM.16.MT88.4 R16, [R229+0xe000] ;  /* 0x00e00000e510783b */ /* 0x000e620000004200 */
[-C--:B------:R-:W-:Y:S01]  /*8e20*/  FMUL.FTZ R202, R202, R23.reuse ;  /* 0x00000017caca7220 */ /* 0x080fe20000410000 */
[----:B------:R-:W-:Y:S01]  /*8e30*/  FMUL.FTZ R203, R203, R23 ;  /* 0x00000017cbcb7220 */ /* 0x000fe20000410000 */
[-C--:B------:R-:W-:Y:S01]  /*8e40*/  FMUL.FTZ R192, R192, R12.reuse ;  /* 0x0000000cc0c07220 */ /* 0x080fe20000410000 */
[-C--:B------:R-:W-:Y:S01]  /*8e50*/  FMUL.FTZ R193, R193, R12.reuse ;  /* 0x0000000cc1c17220 */ /* 0x080fe20000410000 */
[-C--:B------:R-:W-:Y:S01]  /*8e60*/  FMUL.FTZ R196, R196, R12.reuse ;  /* 0x0000000cc4c47220 */ /* 0x080fe20000410000 */
[----:B------:R-:W-:Y:S01]  /*8e70*/  FMUL.FTZ R197, R197, R12 ;  /* 0x0000000cc5c57220 */ /* 0x000fe20000410000 */
[----:B------:R-:W-:Y:S01]  /*8e80*/  MOV R86, R163 ;  /* 0x000000a300567202 */ /* 0x000fe20000000f00 */
[----:B--2---:R-:W-:Y:S01]  /*8e90*/  FFMA.FTZ R96, R72, R0, R15 ;  /* 0x0000000048607223 */ /* 0x004fe2000001000f */
[----:B------:R-:W-:-:S04]  /*8ea0*/  FFMA.FTZ R0, R64, UR4, -R2 ;  /* 0x0000000440007c23 */ /* 0x000fc80008010802 */
[----:B------:R2:W-:Y:S02]  /*8eb0*/  MUFU.EX2 R162, R0 ;  /* 0x0000000000a27308 */ /* 0x0005e40000000800 */
[----:B--2---:R-:W-:-:S06]  /*8ec0*/  FFMA.FTZ R0, R60, UR4, -R2 ;  /* 0x000000043c007c23 */ /* 0x004fcc0008010802 */
[----:B------:R2:W4:Y:S01]  /*8ed0*/  MUFU.EX2 R88, R0 ;  /* 0x0000000000587308 */ /* 0x0005220000000800 */
[----:B-1----:R-:W-:Y:S01]  /*8ee0*/  HMMA.16816.F32.BF16 R156, R4, R16, R156 ;  /* 0x00000010049c723c */ /* 0x002fe2000004189c */
[----:B--2---:R-:W-:-:S06]  /*8ef0*/  FFMA.FTZ R0, R44, UR4, -R2 ;  /* 0x000000042c007c23 */ /* 0x004fcc0008010802 */
[----:B------:R1:W-:Y:S01]  /*8f00*/  MUFU.EX2 R187, R0 ;  /* 0x0000000000bb7308 */ /* 0x0003e20000000800 */
[----:B------:R-:W-:Y:S06]  /*8f10*/  HMMA.16816.F32.BF16 R200, R4, R18, R200 ;  /* 0x0000001204c8723c */ /* 0x000fec00000418c8 */
[----:B------:R-:W-:Y:S01]  /*8f20*/  HMMA.16816.F32.BF16 R192, R8, R16, R192 ;  /* 0x0000001008c0723c */ /* 0x000fe200000418c0 */
[----:B-1----:R-:W-:-:S05]  /*8f30*/  FFMA.FTZ R0, R34, UR4, -R2 ;  /* 0x0000000422007c23 */ /* 0x002fca0008010802 */
[----:B------:R-:W-:Y:S01]  /*8f40*/  HMMA.16816.F32.BF16 R196, R8, R18, R196 ;  /* 0x0000001208c4723c */ /* 0x000fe200000418c4 */
[----:B------:R-:W1:Y:S01]  /*8f50*/  LDSM.16.MT88.4 R16, [R228+0xc800] ;  /* 0x00c80000e410783b */ /* 0x000e620000004200 */
[----:B------:R2:W-:Y:S01]  /*8f60*/  MUFU.EX2 R84, R0 ;  /* 0x0000000000547308 */ /* 0x0005e20000000800 */
[-C--:B------:R-:W-:Y:S01]  /*8f70*/  FMUL.FTZ R144, R144, R12.reuse ;  /* 0x0000000c90907220 */ /* 0x080fe20000410000 */
[-C--:B------:R-:W-:Y:S01]  /*8f80*/  FMUL.FTZ R145, R145, R12.reuse ;  /* 0x0000000c91917220 */ /* 0x080fe20000410000 */
[-C--:B------:R-:W-:Y:S01]  /*8f90*/  FMUL.FTZ R152, R152, R12.reuse ;  /* 0x0000000c98987220 */ /* 0x080fe20000410000 */
[----:B------:R-:W-:Y:S01]  /*8fa0*/  FMUL.FTZ R153, R153, R12 ;  /* 0x0000000c99997220 */ /* 0x000fe20000410000 */
[----:B------:R-:W-:Y:S01]  /*8fb0*/  MOV R72, R14 ;  /* 0x0000000e00487202 */ /* 0x000fe20000000f00 */
[----:B------:R-:W3:Y:S01]  /*8fc0*/  LDL.LU R34, [R1+0x10] ;  /* 0x0000100001227983 */ /* 0x000ee20000300800 */
[----:B--2---:R-:W-:-:S04]  /*8fd0*/  FFMA.FTZ R0, R65, UR4, -R3 ;  /* 0x0000000441007c23 */ /* 0x004fc80008010803 */
[----:B------:R2:W-:Y:S02]  /*8fe0*/  MUFU.EX2 R163, R0 ;  /* 0x0000000000a37308 */ /* 0x0005e40000000800 */
[----:B--2---:R-:W-:-:S06]  /*8ff0*/  FFMA.FTZ R0, R62, UR4, -R3 ;  /* 0x000000043e007c23 */ /* 0x004fcc0008010803 */
[----:B------:R2:W1:Y:S02]  /*9000*/  MUFU.EX2 R184, R0 ;  /* 0x0000000000b87308 */ /* 0x0004640000000800 */
[----:B--2---:R-:W-:-:S06]  /*9010*/  FFMA.FTZ R0, R45, UR4, -R3 ;  /* 0x000000042d007c23 */ /* 0x004fcc0008010803 */
[----:B------:R2:W-:Y:S02]  /*9020*/  MUFU.EX2 R98, R0 ;  /* 0x0000000000627308 */ /* 0x0005e40000000800 */
[----:B--2---:R-:W-:-:S06]  /*9030*/  FFMA.FTZ R0, R35, UR4, -R3 ;  /* 0x0000000423007c23 */ /* 0x004fcc0008010803 */
[----:B------:R2:W1:Y:S01]  /*9040*/  MUFU.EX2 R135, R0 ;  /* 0x0000000000877308 */ /* 0x0004620000000800 */
[C---:B------:R-:W-:Y:S06]  /*9050*/  HMMA.16816.F32.BF16 R144, R8.reuse, R24, R144 ;  /* 0x000000180890723c */ /* 0x040fec0000041890 */
[----:B------:R-:W-:Y:S01]  /*9060*/  HMMA.16816.F32.BF16 R152, R8, R26, R152 ;  /* 0x0000001a0898723c */ /* 0x000fe20000041898 */
[----:B--2---:R-:W-:-:S04]  /*9070*/  FFMA.FTZ R0, R66, UR4, -R20 ;  /* 0x0000000442007c23 */ /* 0x004fc80008010814 */
[----:B------:R2:W-:Y:S02]  /*9080*/  MUFU.EX2 R90, R0 ;  /* 0x00000000005a7308 */ /* 0x0005e40000000800 */
[----:B----4-:R-:W-:Y:S02]  /*9090*/  F2FP.BF16.F32.PACK_AB R8, R88, R162 ;  /* 0x000000a25808723e */ /* 0x010fe400000010ff */
[----:B-1----:R-:W-:Y:S02]  /*90a0*/  F2FP.BF16.F32.PACK_AB R9, R184, R163 ;  /* 0x000000a3b809723e */ /* 0x002fe400000010ff */
[----:B------:R-:W-:Y:S02]  /*90b0*/  F2FP.BF16.F32.PACK_AB R10, R84, R187 ;  /* 0x000000bb540a723e */ /* 0x000fe400000010ff */
[----:B------:R-:W-:Y:S01]  /*90c0*/  F2FP.BF16.F32.PACK_AB R11, R135, R98 ;  /* 0x00000062870b723e */ /* 0x000fe200000010ff */
[----:B--2---:R-:W-:-:S04]  /*90d0*/  FFMA.FTZ R0, R61, UR4, -R20 ;  /* 0x000000043d007c23 */ /* 0x004fc80008010814 */
[----:B------:R1:W-:Y:S01]  /*90e0*/  MUFU.EX2 R185, R0 ;  /* 0x0000000000b97308 */ /* 0x0003e20000000800 */
[----:B------:R-:W-:Y:S02]  /*90f0*/  MOV R45, R72 ;  /* 0x00000048002d7202 */ /* 0x000fe40000000f00 */
[----:B------:R-:W-:Y:S02]  /*9100*/  MOV R134, R74 ;  /* 0x0000004a00867202 */ /* 0x000fe40000000f00 */
[----:B------:R-:W-:Y:S01]  /*9110*/  MOV R133, R75 ;  /* 0x0000004b00857202 */ /* 0x000fe20000000f00 */
[----:B-1----:R-:W-:-:S04]  /*9120*/  FFMA.FTZ R0, R56, UR4, -R20 ;  /* 0x0000000438007c23 */ /* 0x002fc80008010814 */
[----:B------:R1:W-:Y:S02]  /*9130*/  MUFU.EX2 R99, R0 ;  /* 0x0000000000637308 */ /* 0x0003e40000000800 */
[----:B-1----:R-:W-:Y:S01]  /*9140*/  FFMA.FTZ R0, R46, UR4, -R20 ;  /* 0x000000042e007c23 */ /* 0x002fe20008010814 */
[----:B------:R-:W-:Y:S02]  /*9150*/  MOV R46, R73 ;  /* 0x00000049002e7202 */ /* 0x000fe40000000f00 */
[----:B------:R-:W-:Y:S01]  /*9160*/  HMMA.16816.F32.BF16 R72, R8, R16, R208 ;  /* 0x000000100848723c */ /* 0x000fe200000418d0 */
[----:B------:R-:W2:Y:S01]  /*9170*/  LDL.LU R208, [R1+0x14] ;  /* 0x0000140001d07983 */ /* 0x000ea20000300800 */
[-C--:B------:R-:W-:Y:S01]  /*9180*/  FMUL.FTZ R148, R148, R22.reuse ;  /* 0x0000001694947220 */ /* 0x080fe20000410000 */
[-C--:B------:R-:W-:Y:S01]  /*9190*/  FMUL.FTZ R149, R149, R22.reuse ;  /* 0x0000001695957220 */ /* 0x080fe20000410000 */
[-C--:B------:R-:W-:Y:S01]  /*91a0*/  FMUL.FTZ R188, R188, R22.reuse ;  /* 0x00000016bcbc7220 */ /* 0x080fe20000410000 */
[-C--:B------:R-:W-:Y:S01]  /*91b0*/  FMUL.FTZ R150, R150, R23.reuse ;  /* 0x0000001796967220 */ /* 0x080fe20000410000 */
[-C--:B------:R-:W-:Y:S01]  /*91c0*/  FMUL.FTZ R151, R151, R23.reuse ;  /* 0x0000001797977220 */ /* 0x080fe20000410000 */
[----:B------:R-:W-:Y:S01]  /*91d0*/  FMUL.FTZ R189, R189, R22 ;  /* 0x00000016bdbd7220 */ /* 0x000fe20000410000 */
[-C--:B------:R-:W-:Y:S01]  /*91e0*/  FMUL.FTZ R190, R190, R23.reuse ;  /* 0x00000017bebe7220 */ /* 0x080fe20000410000 */
[----:B------:R-:W-:Y:S01]  /*91f0*/  FMUL.FTZ R191, R191, R23 ;  /* 0x00000017bfbf7220 */ /* 0x000fe20000410000 */
[----:B---3--:R-:W-:-:S03]  /*9200*/  FFMA.FTZ R97, R87, R12, R57 ;  /* 0x0000000c57617223 */ /* 0x008fc60000010039 */
[C---:B------:R-:W-:Y:S01]  /*9210*/  HMMA.16816.F32.BF16 R148, R4.reuse, R24, R148 ;  /* 0x000000180494723c */ /* 0x040fe20000041894 */
[----:B------:R-:W-:Y:S02]  /*9220*/  MOV R87, R13 ;  /* 0x0000000d00577202 */ /* 0x000fe40000000f00 */
[----:B------:R-:W1:Y:S03]  /*9230*/  LDSM.16.MT88.4 R12, [R167+0xc800] ;  /* 0x00c80000a70c783b */ /* 0x000e660000004200 */
[----:B------:R-:W-:Y:S01]  /*9240*/  HMMA.16816.F32.BF16 R188, R4, R26, R188 ;  /* 0x0000001a04bc723c */ /* 0x000fe200000418bc */
[----:B------:R3:W4:Y:S01]  /*9250*/  MUFU.EX2 R4, R0 ;  /* 0x0000000000047308 */ /* 0x0007220000000800 */
[----:B------:R-:W-:Y:S01]  /*9260*/  MOV R132, R59 ;  /* 0x0000003b00847202 */ /* 0x000fe20000000f00 */
[----:B------:R-:W-:Y:S01]  /*9270*/  LDSM.16.MT88.4 R24, [R228+0xe800] ;  /* 0x00e80000e418783b */ /* 0x000fe20000004200 */
[----:B---3--:R-:W-:-:S05]  /*9280*/  FFMA.FTZ R0, R204, UR4, -R21 ;  /* 0x00000004cc007c23 */ /* 0x008fca0008010815 */
[----:B------:R3:W-:Y:S02]  /*9290*/  MUFU.EX2 R89, R0 ;  /* 0x0000000000597308 */ /* 0x0007e40000000800 */
[----:B---3--:R-:W-:-:S06]  /*92a0*/  FFMA.FTZ R0, R67, UR4, -R21 ;  /* 0x0000000443007c23 */ /* 0x008fcc0008010815 */
[----:B------:R3:W1:Y:S02]  /*92b0*/  MUFU.EX2 R186, R0 ;  /* 0x0000000000ba7308 */ /* 0x0006640000000800 */
[----:B---3--:R-:W-:-:S06]  /*92c0*/  FFMA.FTZ R0, R63, UR4, -R21 ;  /* 0x000000043f007c23 */ /* 0x008fcc0008010815 */
[----:B------:R3:W-:Y:S02]  /*92d0*/  MUFU.EX2 R91, R0 ;  /* 0x00000000005b7308 */ /* 0x0007e40000000800 */
[----:B---3--:R-:W-:-:S06]  /*92e0*/  FFMA.FTZ R0, R58, UR4, -R21 ;  /* 0x000000043a007c23 */ /* 0x008fcc0008010815 */
[----:B------:R-:W3:Y:S01]  /*92f0*/  MUFU.EX2 R44, R0 ;  /* 0x00000000002c7308 */ /* 0x000ee20000000800 */
[----:B----4-:R-:W-:Y:S02]  /*9300*/  MOV R204, R4 ;  /* 0x0000000400cc7202 */ /* 0x010fe40000000f00 */
[----:B------:R-:W-:Y:S02]  /*9310*/  F2FP.BF16.F32.PACK_AB R4, R185, R90 ;  /* 0x0000005ab904723e */ /* 0x000fe400000010ff */
[----:B-1----:R-:W-:Y:S02]  /*9320*/  F2FP.BF16.F32.PACK_AB R5, R186, R89 ;  /* 0x00000059ba05723e */ /* 0x002fe400000010ff */
[----:B------:R-:W-:Y:S01]  /*9330*/  F2FP.BF16.F32.PACK_AB R6, R204, R99 ;  /* 0x00000063cc06723e */ /* 0x000fe200000010ff */
[----:B------:R-:W-:Y:S01]  /*9340*/  HMMA.16816.F32.BF16 R172, R8, R12, R172 ;  /* 0x0000000c08ac723c */ /* 0x000fe200000418ac */
[----:B---3--:R-:W-:-:S05]  /*9350*/  F2FP.BF16.F32.PACK_AB R7, R44, R91 ;  /* 0x0000005b2c07723e */ /* 0x008fca00000010ff */
[----:B------:R-:W-:Y:S06]  /*9360*/  HMMA.16816.F32.BF16 R48, R8, R14, R48 ;  /* 0x0000000e0830723c */ /* 0x000fec0000041830 */
[C---:B------:R-:W-:Y:S06]  /*9370*/  HMMA.16816.F32.BF16 R168, R4.reuse, R12, R168 ;  /* 0x0000000c04a8723c */ /* 0x040fec00000418a8 */
[C---:B------:R-:W-:Y:S01]  /*9380*/  HMMA.16816.F32.BF16 R180, R4.reuse, R14, R180 ;  /* 0x0000000e04b4723c */ /* 0x040fe200000418b4 */
[----:B------:R-:W1:Y:S05]  /*9390*/  LDSM.16.MT88.4 R12, [R230+0xc800] ;  /* 0x00c80000e60c783b */ /* 0x000e6a0000004200 */
[C---:B------:R-:W-:Y:S06]  /*93a0*/  HMMA.16816.F32.BF16 R64, R4.reuse, R16, R176 ;  /* 0x000000100440723c */ /* 0x040fec00000418b0 */
[-C--:B------:R-:W-:Y:S06]  /*93b0*/  HMMA.16816.F32.BF16 R60, R4, R18.reuse, R40 ;  /* 0x00000012043c723c */ /* 0x080fec0000041828 */
[C---:B------:R-:W-:Y:S01]  /*93c0*/  HMMA.16816.F32.BF16 R56, R8.reuse, R18, R36 ;  /* 0x000000120838723c */ /* 0x040fe20000041824 */
[----:B------:R-:W3:Y:S05]  /*93d0*/  LDSM.16.MT88.4 R16, [R229+0xc800] ;  /* 0x00c80000e510783b */ /* 0x000eea0000004200 */
[-C--:B-1----:R-:W-:Y:S06]  /*93e0*/  HMMA.16816.F32.BF16 R52, R8, R12.reuse, R52 ;  /* 0x0000000c0834723c */ /* 0x082fec0000041834 */
[C---:B------:R-:W-:Y:S06]  /*93f0*/  HMMA.16816.F32.BF16 R28, R4.reuse, R12, R28 ;  /* 0x0000000c041c723c */ /* 0x040fec000004181c */
[-C--:B------:R-:W-:Y:S06]  /*9400*/  HMMA.16816.F32.BF16 R92, R4, R14.reuse, R92 ;  /* 0x0000000e045c723c */ /* 0x080fec000004185c */
[C---:B------:R-:W-:Y:S01]  /*9410*/  HMMA.16816.F32.BF16 R68, R8.reuse, R14, R68 ;  /* 0x0000000e0844723c */ /* 0x040fe20000041844 */
[----:B------:R-:W1:Y:S05]  /*9420*/  LDSM.16.MT88.4 R12, [R167+0xe800] ;  /* 0x00e80000a70c783b */ /* 0x000e6a0000004200 */
[-C--:B---3--:R-:W-:Y:S06]  /*9430*/  HMMA.16816.F32.BF16 R100, R8, R16.reuse, R100 ;  /* 0x000000100864723c */ /* 0x088fec0000041864 */
[C---:B------:R-:W-:Y:S06]  /*9440*/  HMMA.16816.F32.BF16 R104, R4.reuse, R16, R104 ;  /* 0x000000100468723c */ /* 0x040fec0000041868 */
[-C--:B------:R-:W-:Y:S06]  /*9450*/  HMMA.16816.F32.BF16 R108, R4, R18.reuse, R108 ;  /* 0x00000012046c723c */ /* 0x080fec000004186c */
[C---:B------:R-:W-:Y:S01]  /*9460*/  HMMA.16816.F32.BF16 R112, R8.reuse, R18, R112 ;  /* 0x000000120870723c */ /* 0x040fe20000041870 */
[----:B------:R-:W3:Y:S05]  /*9470*/  LDSM.16.MT88.4 R16, [R230+0xe800] ;  /* 0x00e80000e610783b */ /* 0x000eea0000004200 */
[-C--:B-1----:R-:W-:Y:S06]  /*9480*/  HMMA.16816.F32.BF16 R116, R8, R12.reuse, R116 ;  /* 0x0000000c0874723c */ /* 0x082fec0000041874 */
[C---:B------:R-:W-:Y:S06]  /*9490*/  HMMA.16816.F32.BF16 R120, R4.reuse, R12, R120 ;  /* 0x0000000c0478723c */ /* 0x040fec0000041878 */
[-C--:B------:R-:W-:Y:S06]  /*94a0*/  HMMA.16816.F32.BF16 R124, R4, R14.reuse, R124 ;  /* 0x0000000e047c723c */ /* 0x080fec000004187c */
[----:B------:R-:W-:Y:S01]  /*94b0*/  HMMA.16816.F32.BF16 R128, R8, R14, R128 ;  /* 0x0000000e0880723c */ /* 0x000fe20000041880 */
[----:B------:R-:W1:Y:S01]  /*94c0*/  LDSM.16.MT88.4 R12, [R229+0xe800] ;  /* 0x00e80000e50c783b */ /* 0x000e620000004200 */
[----:B------:R-:W-:-:S04]  /*94d0*/  FFMA.FTZ R0, R132, UR4, -R2 ;  /* 0x0000000484007c23 */ /* 0x000fc80008010802 */
[C---:B------:R-:W-:Y:S06]  /*94e0*/  HMMA.16816.F32.BF16 R136, R4.reuse, R24, R136 ;  /* 0x000000180488723c */ /* 0x040fec0000041888 */
[C---:B------:R-:W-:Y:S06]  /*94f0*/  HMMA.16816.F32.BF16 R140, R4.reuse, R26, R140 ;  /* 0x0000001a048c723c */ /* 0x040fec000004188c */
[C---:B---3--:R-:W-:Y:S06]  /*9500*/  HMMA.16816.F32.BF16 R148, R4.reuse, R16, R148 ;  /* 0x000000100494723c */ /* 0x048fec0000041894 */
[----:B------:R-:W-:Y:S01]  /*9510*/  HMMA.16816.F32.BF16 R188, R4, R18, R188 ;  /* 0x0000001204bc723c */ /* 0x000fe200000418bc */
[----:B------:R-:W-:-:S05]  /*9520*/  MOV R35, R133 ;  /* 0x0000008500237202 */ /* 0x000fca0000000f00 */
[C---:B-1----:R-:W-:Y:S06]  /*9530*/  HMMA.16816.F32.BF16 R156, R4.reuse, R12, R156 ;  /* 0x0000000c049c723c */ /* 0x042fec000004189c */
[----:B------:R-:W-:Y:S01]  /*9540*/  HMMA.16816.F32.BF16 R200, R4, R14, R200 ;  /* 0x0000000e04c8723c */ /* 0x000fe200000418c8 */
[----:B------:R1:W3:Y:S02]  /*9550*/  MUFU.EX2 R4, R0 ;  /* 0x0000000000047308 */ /* 0x0002e40000000800 */
[----:B-1----:R-:W-:-:S06]  /*9560*/  FFMA.FTZ R0, R219, UR4, -R2 ;  /* 0x00000004db007c23 */ /* 0x002fcc0008010802 */
[----:B------:R1:W-:Y:S02]  /*9570*/  MUFU.EX2 R176, R0 ;  /* 0x0000000000b07308 */ /* 0x0003e40000000800 */
        /* <DEDUP_REMOVED lines=9> */
[----:B------:R1:W-:Y:S01]  /*9610*/  MUFU.EX2 R132, R0 ;  /* 0x0000000000847308 */ /* 0x0003e20000000800 */
[----:B---3--:R-:W-:Y:S01]  /*9620*/  MOV R205, R4 ;  /* 0x0000000400cd7202 */ /* 0x008fe20000000f00 */
[----:B-1----:R-:W-:-:S06]  /*9630*/  FFMA.FTZ R0, R206, UR4, -R3 ;  /* 0x00000004ce007c23 */ /* 0x002fcc0008010803 */
[----:B------:R1:W3:Y:S01]  /*9640*/  MUFU.EX2 R7, R0 ;  /* 0x0000000000077308 */ /* 0x0002e20000000800 */
[----:B------:R-:W-:Y:S01]  /*9650*/  HMMA.16816.F32.BF16 R144, R8, R16, R144 ;  /* 0x000000100890723c */ /* 0x000fe20000041890 */
[----:B-1----:R-:W-:-:S06]  /*9660*/  FFMA.FTZ R0, R46, UR4, -R20 ;  /* 0x000000042e007c23 */ /* 0x002fcc0008010814 */
[----:B------:R1:W-:Y:S01]  /*9670*/  MUFU.EX2 R252, R0 ;  /* 0x0000000000fc7308 */ /* 0x0003e20000000800 */
[----:B------:R-:W-:Y:S01]  /*9680*/  HMMA.16816.F32.BF16 R152, R8, R18, R152 ;  /* 0x000000120898723c */ /* 0x000fe20000041898 */
[----:B------:R-:W4:Y:S01]  /*9690*/  LDSM.16.MT88.4 R16, [R228+0xd000] ;  /* 0x00d00000e410783b */ /* 0x000f220000004200 */
[----:B-1----:R-:W-:-:S05]  /*96a0*/  FFMA.FTZ R0, R45, UR4, -R20 ;  /* 0x000000042d007c23 */ /* 0x002fca0008010814 */
[----:B------:R1:W-:Y:S01]  /*96b0*/  MUFU.EX2 R4, R0 ;  /* 0x0000000000047308 */ /* 0x0003e20000000800 */
[C---:B------:R-:W-:Y:S06]  /*96c0*/  HMMA.16816.F32.BF16 R192, R8.reuse, R12, R192 ;  /* 0x0000000c08c0723c */ /* 0x040fec00000418c0 */
[----:B------:R-:W-:Y:S01]  /*96d0*/  HMMA.16816.F32.BF16 R196, R8, R14, R196 ;  /* 0x0000000e08c4723c */ /* 0x000fe200000418c4 */
[----:B------:R-:W4:Y:S01]  /*96e0*/  LDSM.16.MT88.4 R12, [R230+0xd000] ;  /* 0x00d00000e60c783b */ /* 0x000f220000004200 */
[----:B-1----:R-:W-:-:S04]  /*96f0*/  FFMA.FTZ R0, R220, UR4, -R20 ;  /* 0x00000004dc007c23 */ /* 0x002fc80008010814 */
[C---:B------:R-:W-:Y:S01]  /*9700*/  HMMA.16816.F32.BF16 R80, R8.reuse, R24, R80 ;  /* 0x000000180850723c */ /* 0x040fe20000041850 */
[----:B------:R1:W-:Y:S05]  /*9710*/  MUFU.EX2 R5, R0 ;  /* 0x0000000000057308 */ /* 0x0003ea0000000800 */
[----:B------:R-:W-:Y:S01]  /*9720*/  HMMA.16816.F32.BF16 R76, R8, R26, R76 ;  /* 0x0000001a084c723c */ /* 0x000fe2000004184c */
[----:B------:R-:W4:Y:S01]  /*9730*/  LDSM.16.MT88.4 R24, [R167+0xd000] ;  /* 0x00d00000a718783b */ /* 0x000f220000004200 */
[----:B-1----:R-:W-:-:S04]  /*9740*/  FFMA.FTZ R0, R221, UR4, -R20 ;  /* 0x00000004dd007c23 */ /* 0x002fc80008010814 */
[----:B------:R1:W3:Y:S01]  /*9750*/  MUFU.EX2 R8, R0 ;  /* 0x0000000000087308 */ /* 0x0002e20000000800 */
[----:B------:R-:W-:Y:S01]  /*9760*/  MOV R209, R44 ;  /* 0x0000002c00d17202 */ /* 0x000fe20000000f00 */
[--C-:B------:R-:W-:Y:S01]  /*9770*/  FFMA.FTZ R45, R216, UR4, -R2.reuse ;  /* 0x00000004d82d7c23 */ /* 0x100fe20008010802 */
[--C-:B------:R-:W-:Y:S01]  /*9780*/  FFMA.FTZ R44, R215, UR4, -R2.reuse ;  /* 0x00000004d72c7c23 */ /* 0x100fe20008010802 */
[--C-:B------:R-:W-:Y:S01]  /*9790*/  FFMA.FTZ R43, R214, UR4, -R2.reuse ;  /* 0x00000004d62b7c23 */ /* 0x100fe20008010802 */
[----:B------:R-:W-:Y:S01]  /*97a0*/  FFMA.FTZ R41, R207, UR4, -R2 ;  /* 0x00000004cf297c23 */ /* 0x000fe20008010802 */
[--C-:B------:R-:W-:Y:S01]  /*97b0*/  FFMA.FTZ R2, R223, UR4, -R21.reuse ;  /* 0x00000004df027c23 */ /* 0x100fe20008010815 */
[----:B-1----:R-:W-:-:S04]  /*97c0*/  FFMA.FTZ R0, R35, UR4, -R21 ;  /* 0x0000000423007c23 */ /* 0x002fc80008010815 */
[----:B------:R1:W-:Y:S01]  /*97d0*/  MUFU.EX2 R211, R0 ;  /* 0x0000000000d37308 */ /* 0x0003e20000000800 */
[----:B--2---:R-:W-:Y:S01]  /*97e0*/  FFMA.FTZ R42, R208, R23, R239 ;  /* 0x00000017d02a7223 */ /* 0x004fe200000100ef */
[----:B------:R-:W-:-:S06]  /*97f0*/  MOV R206, R209 ;  /* 0x000000d100ce7202 */ /* 0x000fcc0000000f00 */
[----:B------:R-:W-:Y:S01]  /*9800*/  MUFU.EX2 R208, R2 ;  /* 0x0000000200d07308 */ /* 0x000fe20000000800 */
[----:B-1----:R-:W-:-:S07]  /*9810*/  FFMA.FTZ R0, R33, UR4, -R21 ;  /* 0x0000000421007c23 */ /* 0x002fce0008010815 */
[----:B------:R1:W-:Y:S01]  /*9820*/  MUFU.EX2 R210, R0 ;  /* 0x0000000000d27308 */ /* 0x0003e20000000800 */
[----:B------:R-:W-:Y:S01]  /*9830*/  FFMA.FTZ R38, R246, UR4, -R3 ;  /* 0x00000004f6267c23 */ /* 0x000fe20008010803 */
[----:B------:R-:W-:Y:S01]  /*9840*/  MOV R246, R84 ;  /* 0x0000005400f67202 */ /* 0x000fe20000000f00 */
[----:B------:R-:W-:Y:S01]  /*9850*/  FFMA.FTZ R46, R34, R22, R240 ;  /* 0x00000016222e7223 */ /* 0x000fe200000100f0 */
[----:B------:R-:W-:Y:S01]  /*9860*/  MOV R84, R85 ;  /* 0x0000005500547202 */ /* 0x000fe20000000f00 */
[----:B-1----:R-:W-:Y:S01]  /*9870*/  FFMA.FTZ R0, R238, UR4, -R21 ;  /* 0x00000004ee007c23 */ /* 0x002fe20008010815 */
[--C-:B------:R-:W-:Y:S01]  /*9880*/  FFMA.FTZ R34, R225, UR4, -R20.reuse ;  /* 0x00000004e1227c23 */ /* 0x100fe20008010814 */
[--C-:B------:R-:W-:Y:S01]  /*9890*/  FFMA.FTZ R33, R248, UR4, -R20.reuse ;  /* 0x00000004f8217c23 */ /* 0x100fe20008010814 */
[--C-:B------:R-:W-:Y:S01]  /*98a0*/  FFMA.FTZ R40, R217, UR4, -R3.reuse ;  /* 0x00000004d9287c23 */ /* 0x100fe20008010803 */
[----:B------:R-:W1:Y:S01]  /*98b0*/  MUFU.EX2 R209, R0 ;  /* 0x0000000000d17308 */ /* 0x000e620000000800 */
[----:B------:R-:W-:Y:S01]  /*98c0*/  MOV R85, R86 ;  /* 0x0000005600557202 */ /* 0x000fe20000000f00 */
[--C-:B------:R-:W-:Y:S01]  /*98d0*/  FFMA.FTZ R37, R222, UR4, -R3.reuse ;  /* 0x00000004de257c23 */ /* 0x100fe20008010803 */
[----:B------:R-:W-:Y:S01]  /*98e0*/  MOV R86, R87 ;  /* 0x0000005700567202 */ /* 0x000fe20000000f00 */
[----:B------:R-:W-:Y:S01]  /*98f0*/  FFMA.FTZ R36, R218, UR4, -R3 ;  /* 0x00000004da247c23 */ /* 0x000fe20008010803 */
[----:B---3--:R-:W-:Y:S01]  /*9900*/  MOV R225, R7 ;  /* 0x0000000700e17202 */ /* 0x008fe20000000f00 */
[--C-:B------:R-:W-:Y:S01]  /*9910*/  FFMA.FTZ R35, R224, UR4, -R20.reuse ;  /* 0x00000004e0237c23 */ /* 0x100fe20008010814 */
[----:B------:R-:W-:Y:S01]  /*9920*/  MOV R248, R6 ;  /* 0x0000000600f87202 */ /* 0x000fe20000000f00 */
[----:B------:R-:W-:Y:S01]  /*9930*/  FFMA.FTZ R3, R249, UR4, -R20 ;  /* 0x00000004f9037c23 */ /* 0x000fe20008010814 */
[----:B------:R-:W-:Y:S01]  /*9940*/  MOV R87, R32 ;  /* 0x0000002000577202 */ /* 0x000fe20000000f00 */
[----:B------:R-:W-:Y:S01]  /*9950*/  FFMA.FTZ R32, R250, UR4, -R21 ;  /* 0x00000004fa207c23 */ /* 0x000fe20008010815 */
[----:B------:R-:W-:-:S02]  /*9960*/  MOV R224, R8 ;  /* 0x0000000800e07202 */ /* 0x000fc40000000f00 */
[----:B------:R-:W-:Y:S02]  /*9970*/  F2FP.BF16.F32.PACK_AB R9, R134, R177 ;  /* 0x000000b18609723e */ /* 0x000fe400000010ff */
[----:B------:R-:W-:Y:S01]  /*9980*/  MOV R207, R204 ;  /* 0x000000cc00cf7202 */ /* 0x000fe20000000f00 */
[--C-:B------:R-:W-:Y:S01]  /*9990*/  FFMA.FTZ R2, R226, UR4, -R21.reuse ;  /* 0x00000004e2027c23 */ /* 0x100fe20008010815 */
[----:B------:R-:W-:Y:S01]  /*99a0*/  MOV R249, R5 ;  /* 0x0000000500f97202 */ /* 0x000fe20000000f00 */
[----:B------:R-:W-:Y:S01]  /*99b0*/  FFMA.FTZ R39, R251, UR4, -R21 ;  /* 0x00000004fb277c23 */ /* 0x000fe20008010815 */
[----:B------:R-:W-:Y:S01]  /*99c0*/  MOV R250, R4 ;  /* 0x0000000400fa7202 */ /* 0x000fe20000000f00 */
[----:B------:R-:W-:Y:S01]  /*99d0*/  MUFU.EX2 R45, R45 ;  /* 0x0000002d002d7308 */ /* 0x000fe20000000800 */
[----:B------:R-:W-:Y:S01]  /*99e0*/  F2FP.BF16.F32.PACK_AB R8, R176, R205 ;  /* 0x000000cdb008723e */ /* 0x000fe200000010ff */
[----:B------:R2:W5:Y:S01]  /*99f0*/  LDL.LU R240, [R1+0x6c] ;  /* 0x00006c0001f07983 */ /* 0x0005620000300800 */
[----:B------:R-:W-:-:S02]  /*9a00*/  F2FP.BF16.F32.PACK_AB R10, R248, R133 ;  /* 0x00000085f80a723e */ /* 0x000fc400000010ff */
[----:B------:R-:W-:Y:S02]  /*9a10*/  F2FP.BF16.F32.PACK_AB R11, R225, R132 ;  /* 0x00000084e10b723e */ /* 0x000fe400000010ff */
[----:B------:R-:W-:Y:S02]  /*9a20*/  MOV R22, R135 ;  /* 0x0000008700167202 */ /* 0x000fe40000000f00 */
[----:B-1----:R-:W-:Y:S01]  /*9a30*/  F2FP.BF16.F32.PACK_AB R7, R208, R209 ;  /* 0x000000d1d007723e */ /* 0x002fe200000010ff */
[----:B------:R-:W-:Y:S01]  /*9a40*/  FFMA.FTZ R0, R227, UR4, -R21 ;  /* 0x00000004e3007c23 */ /* 0x000fe20008010815 */
[----:B------:R-:W-:Y:S02]  /*9a50*/  F2FP.BF16.F32.PACK_AB R4, R250, R252 ;  /* 0x000000fcfa04723e */ /* 0x000fe400000010ff */
[----:B------:R-:W-:Y:S02]  /*9a60*/  F2FP.BF16.F32.PACK_AB R5, R210, R211 ;  /* 0x000000d3d205723e */ /* 0x000fe400000010ff */
[----:B------:R-:W-:Y:S01]  /*9a70*/  F2FP.BF16.F32.PACK_AB R6, R224, R249 ;  /* 0x000000f9e006723e */ /* 0x000fe200000010ff */
[----:B----4-:R-:W-:Y:S01]  /*9a80*/  HMMA.16816.F32.BF16 R220, R8, R16, R72 ;  /* 0x0000001008dc723c */ /* 0x010fe20000041848 */
[----:B------:R-:W-:-:S02]  /*9a90*/  MOV R135, R84 ;  /* 0x0000005400877202 */ /* 0x000fc40000000f00 */
[----:B------:R-:W-:Y:S01]  /*9aa0*/  MOV R178, R86 ;  /* 0x0000005600b27202 */ /* 0x000fe20000000f00 */
[----:B------:R-:W-:Y:S01]  /*9ab0*/  MUFU.EX2 R44, R44 ;  /* 0x0000002c002c7308 */ /* 0x000fe20000000800 */
[----:B------:R-:W-:Y:S01]  /*9ac0*/  MOV R204, R85 ;  /* 0x0000005500cc7202 */ /* 0x000fe20000000f00 */
[C---:B------:R-:W-:Y:S01]  /*9ad0*/  HMMA.16816.F32.BF16 R212, R8.reuse, R14, R68 ;  /* 0x0000000e08d4723c */ /* 0x040fe20000041844 */
[----:B------:R-:W-:Y:S01]  /*9ae0*/  MOV R75, R91 ;  /* 0x0000005b004b7202 */ /* 0x000fe20000000f00 */
[----:B------:R2:W5:Y:S01]  /*9af0*/  LDL.LU R239, [R1+0x68] ;  /* 0x0000680001ef7983 */ /* 0x0005620000300800 */
[----:B------:R-:W-:Y:S02]  /*9b00*/  MOV R74, R90 ;  /* 0x0000005a004a7202 */ /* 0x000fe40000000f00 */
[----:B------:R-:W-:Y:S01]  /*9b10*/  MOV R73, R89 ;  /* 0x0000005900497202 */ /* 0x000fe20000000f00 */
[-C--:B------:R-:W-:Y:S01]  /*9b20*/  HMMA.16816.F32.BF16 R172, R8, R24.reuse, R172 ;  /* 0x0000001808ac723c */ /* 0x080fe200000418ac */
[----:B------:R-:W-:Y:S01]  /*9b30*/  MOV R72, R88 ;  /* 0x0000005800487202 */ /* 0x000fe20000000f00 */
[----:B------:R-:W-:Y:S01]  /*9b40*/  MUFU.EX2 R43, R43 ;  /* 0x0000002b002b7308 */ /* 0x000fe20000000800 */
[----:B------:R-:W-:Y:S01]  /*9b50*/  MOV R179, R87 ;  /* 0x0000005700b37202 */ /* 0x000fe20000000f00 */
[----:B------:R2:W5:Y:S01]  /*9b60*/  LDL.LU R238, [R1+0x64] ;  /* 0x0000640001ee7983 */ /* 0x0005620000300800 */
[----:B------:R-:W-:Y:S01]  /*9b70*/  MOV R70, R22 ;  /* 0x0000001600467202 */ /* 0x000fe20000000f00 */
[C---:B------:R-:W-:Y:S02]  /*9b80*/  HMMA.16816.F32.BF16 R168, R4.reuse, R24, R168 ;  /* 0x0000001804a8723c */ /* 0x040fe400000418a8 */
[----:B------:R-:W-:Y:S04]  /*9b90*/  LDSM.16.MT88.4 R20, [R167+0xf000] ;  /* 0x00f00000a714783b */ /* 0x000fe80000004200 */
[-C--:B------:R-:W-:Y:S06]  /*9ba0*/  HMMA.16816.F32.BF16 R180, R4, R26.reuse, R180 ;  /* 0x0000001a04b4723c */ /* 0x080fec00000418b4 */
[----:B------:R-:W-:Y:S01]  /*9bb0*/  HMMA.16816.F32.BF16 R48, R8, R26, R48 ;  /* 0x0000001a0830723c */ /* 0x000fe20000041830 */
[----:B------:R-:W1:Y:S05]  /*9bc0*/  LDSM.16.MT88.4 R24, [R229+0xd000] ;  /* 0x00d00000e518783b */ /* 0x000e6a0000004200 */
[C---:B------:R-:W-:Y:S06]  /*9bd0*/  HMMA.16816.F32.BF16 R64, R4.reuse, R16, R64 ;  /* 0x000000100440723c */ /* 0x040fec0000041840 */
[-C--:B------:R-:W-:Y:S06]  /*9be0*/  HMMA.16816.F32.BF16 R60, R4, R18.reuse, R60 ;  /* 0x00000012043c723c */ /* 0x080fec000004183c */
[C---:B------:R-:W-:Y:S01]  /*9bf0*/  HMMA.16816.F32.BF16 R216, R8.reuse, R18, R56 ;  /* 0x0000001208d8723c */ /* 0x040fe20000041838 */
[----:B------:R-:W3:Y:S05]  /*9c00*/  LDSM.16.MT88.4 R16, [R228+0xf000] ;  /* 0x00f00000e410783b */ /* 0x000eea0000004200 */
[-C--:B------:R-:W-:Y:S06]  /*9c10*/  HMMA.16816.F32.BF16 R84, R8, R12.reuse, R52 ;  /* 0x0000000c0854723c */ /* 0x080fec0000041834 */
[C---:B------:R-:W-:Y:S01]  /*9c20*/  HMMA.16816.F32.BF16 R88, R4.reuse, R12, R28 ;  /* 0x0000000c0458723c */ /* 0x040fe2000004181c */
[----:B------:R-:W-:Y:S05]  /*9c30*/  LDSM.16.MT88.4 R28, [R229+0xf000] ;  /* 0x00f00000e51c783b */ /* 0x000fea0000004200 */
[C---:B------:R-:W-:Y:S01]  /*9c40*/  HMMA.16816.F32.BF16 R92, R4.reuse, R14, R92 ;  /* 0x0000000e045c723c */ /* 0x040fe2000004185c */
[----:B------:R-:W4:Y:S05]  /*9c50*/  LDSM.16.MT88.4 R12, [R230+0xf000] ;  /* 0x00f00000e60c783b */ /* 0x000f2a0000004200 */
[C---:B-1----:R-:W-:Y:S06]  /*9c60*/  HMMA.16816.F32.BF16 R104, R4.reuse, R24, R104 ;  /* 0x000000180468723c */ /* 0x042fec0000041868 */
[C---:B------:R-:W-:Y:S06]  /*9c70*/  HMMA.16816.F32.BF16 R108, R4.reuse, R26, R108 ;  /* 0x0000001a046c723c */ /* 0x040fec000004186c */
[C---:B------:R-:W-:Y:S06]  /*9c80*/  HMMA.16816.F32.BF16 R120, R4.reuse, R20, R120 ;  /* 0x000000140478723c */ /* 0x040fec0000041878 */
[C---:B------:R-:W-:Y:S06]  /*9c90*/  HMMA.16816.F32.BF16 R124, R4.reuse, R22, R124 ;  /* 0x00000016047c723c */ /* 0x040fec000004187c */
[C---:B---3--:R-:W-:Y:S06]  /*9ca0*/  HMMA.16816.F32.BF16 R136, R4.reuse, R16, R136 ;  /* 0x000000100488723c */ /* 0x048fec0000041888 */
[C---:B------:R-:W-:Y:S06]  /*9cb0*/  HMMA.16816.F32.BF16 R140, R4.reuse, R18, R140 ;  /* 0x00000012048c723c */ /* 0x040fec000004188c */
[C---:B----4-:R-:W-:Y:S06]  /*9cc0*/  HMMA.16816.F32.BF16 R148, R4.reuse, R12, R148 ;  /* 0x0000000c0494723c */ /* 0x050fec0000041894 */
[C---:B------:R-:W-:Y:S06]  /*9cd0*/  HMMA.16816.F32.BF16 R188, R4.reuse, R14, R188 ;  /* 0x0000000e04bc723c */ /* 0x040fec00000418bc */
[C---:B------:R-:W-:Y:S06]  /*9ce0*/  HMMA.16816.F32.BF16 R156, R4.reuse, R28, R156 ;  /* 0x0000001c049c723c */ /* 0x040fec000004189c */
[----:B------:R-:W-:Y:S07]  /*9cf0*/  HMMA.16816.F32.BF16 R52, R4, R30, R200 ;  /* 0x0000001e0434723c */ /* 0x000fee00000418c8 */
[----:B------:R-:W-:-:S02]  /*9d00*/  MOV R202, R177 ;  /* 0x000000b100ca7202 */ /* 0x000fc40000000f00 */
[----:B------:R-:W-:Y:S02]  /*9d10*/  MOV R201, R176 ;  /* 0x000000b000c97202 */ /* 0x000fe40000000f00 */
[----:B------:R-:W-:Y:S02]  /*9d20*/  MOV R6, R178 ;  /* 0x000000b200067202 */ /* 0x000fe40000000f00 */
[----:B------:R-:W-:Y:S02]  /*9d30*/  MOV R7, R179 ;  /* 0x000000b300077202 */ /* 0x000fe40000000f00 */
[----:B------:R-:W1:Y:S01]  /*9d40*/  LDSM.16.MT88.4 R176, [R167+0xd800] ;  /* 0x00d80000a7b0783b */ /* 0x000e620000004200 */
[----:B------:R-:W-:Y:S01]  /*9d50*/  MOV R71, R246 ;  /* 0x000000f600477202 */ /* 0x000fe20000000f00 */
[----:B------:R-:W-:Y:S01]  /*9d60*/  HMMA.16816.F32.BF16 R116, R8, R20, R116 ;  /* 0x000000140874723c */ /* 0x000fe20000041874 */
[----:B------:R-:W-:Y:S02]  /*9d70*/  MOV R69, R207 ;  /* 0x000000cf00457202 */ /* 0x000fe40000000f00 */
[----:B------:R-:W-:-:S02]  /*9d80*/  MOV R68, R206 ;  /* 0x000000ce00447202 */ /* 0x000fc40000000f00 */
[----:B------:R-:W-:Y:S02]  /*9d90*/  MOV R203, R205 ;  /* 0x000000cd00cb7202 */ /* 0x000fe40000000f00 */
[----:B------:R-:W-:Y:S01]  /*9da0*/  MOV R200, R204 ;  /* 0x000000cc00c87202 */ /* 0x000fe20000000f00 */
[C---:B------:R-:W-:Y:S01]  /*9db0*/  HMMA.16816.F32.BF16 R144, R8.reuse, R12, R144 ;  /* 0x0000000c0890723c */ /* 0x040fe20000041890 */
[----:B------:R-:W-:Y:S02]  /*9dc0*/  MOV R251, R134 ;  /* 0x0000008600fb7202 */ /* 0x000fe40000000f00 */
[----:B------:R-:W-:Y:S02]  /*9dd0*/  MOV R227, R133 ;  /* 0x0000008500e37202 */ /* 0x000fe40000000f00 */
[----:B------:R-:W-:Y:S01]  /*9de0*/  MOV R226, R132 ;  /* 0x0000008400e27202 */ /* 0x000fe20000000f00 */
[C---:B------:R-:W-:Y:S01]  /*9df0*/  HMMA.16816.F32.BF16 R204, R8.reuse, R22, R128 ;  /* 0x0000001608cc723c */ /* 0x040fe20000041880 */
[----:B------:R-:W-:Y:S01]  /*9e00*/  MOV R246, R135 ;  /* 0x0000008700f67202 */ /* 0x000fe20000000f00 */
[----:B------:R-:W-:Y:S08]  /*9e10*/  MUFU.EX2 R41, R41 ;  /* 0x0000002900297308 */ /* 0x000ff00000000800 */
[----:B------:R-:W-:Y:S01]  /*9e20*/  MUFU.EX2 R40, R40 ;  /* 0x0000002800287308 */ /* 0x000fe20000000800 */
[C---:B------:R-:W-:Y:S07]  /*9e30*/  HMMA.16816.F32.BF16 R132, R8.reuse, R16, R80 ;  /* 0x000000100884723c */ /* 0x040fee0000041850 */
[----:B------:R-:W-:Y:S01]  /*9e40*/  MUFU.EX2 R38, R38 ;  /* 0x0000002600267308 */ /* 0x000fe20000000800 */
[C---:B------:R-:W-:Y:S07]  /*9e50*/  HMMA.16816.F32.BF16 R20, R8.reuse, R14, R152 ;  /* 0x0000000e0814723c */ /* 0x040fee0000041898 */
[----:B------:R-:W-:Y:S08]  /*9e60*/  MUFU.EX2 R37, R37 ;  /* 0x0000002500257308 */ /* 0x000ff00000000800 */
[----:B------:R-:W-:Y:S08]  /*9e70*/  MUFU.EX2 R36, R36 ;  /* 0x0000002400247308 */ /* 0x000ff00000000800 */
[----:B------:R-:W-:Y:S08]  /*9e80*/  MUFU.EX2 R35, R35 ;  /* 0x0000002300237308 */ /* 0x000ff00000000800 */
[----:B------:R-:W3:Y:S01]  /*9e90*/  MUFU.EX2 R34, R34 ;  /* 0x0000002200227308 */ /* 0x000ee20000000800 */
[C---:B------:R-:W-:Y:S01]  /*9ea0*/  HMMA.16816.F32.BF16 R100, R8.reuse, R24, R100 ;  /* 0x000000180864723c */ /* 0x040fe20000041864 */
[----:B------:R-:W-:Y:S01]  /*9eb0*/  FADD.FTZ R5, R237, R42 ;  /* 0x0000002aed057221 */ /* 0x000fe20000010000 */
[----:B------:R-:W4:Y:S04]  /*9ec0*/  LDSM.16.MT88.4 R80, [R228+0xd800] ;  /* 0x00d80000e450783b */ /* 0x000f280000004200 */
[C---:B------:R-:W-:Y:S01]  /*9ed0*/  HMMA.16816.F32.BF16 R56, R8.reuse, R26, R112 ;  /* 0x0000001a0838723c */ /* 0x040fe20000041870 */
[----:B------:R-:W-:Y:S01]  /*9ee0*/  MUFU.EX2 R16, R33 ;  /* 0x0000002100107308 */ /* 0x000fe20000000800 */
[----:B------:R-:W-:Y:S04]  /*9ef0*/  LDSM.16.MT88.4 R112, [R229+0xd800] ;  /* 0x00d80000e570783b */ /* 0x000fe80000004200 */
[C---:B------:R-:W-:Y:S01]  /*9f00*/  HMMA.16816.F32.BF16 R192, R8.reuse, R28, R192 ;  /* 0x0000001c08c0723c */ /* 0x040fe200000418c0 */
[----:B------:R-:W-:Y:S02]  /*9f10*/  LDSM.16.MT88.4 R128, [R167+0xf800] ;  /* 0x00f80000a780783b */ /* 0x000fe40000004200 */
[----:B------:R-:W-:Y:S02]  /*9f20*/  MUFU.EX2 R17, R3 ;  /* 0x0000000300117308 */ /* 0x000fe40000000800 */
[----:B------:R-:W-:Y:S06]  /*9f30*/  LDSM.16.MT88.4 R152, [R230+0xf800] ;  /* 0x00f80000e698783b */ /* 0x000fec0000004200 */
[----:B------:R-:W-:Y:S08]  /*9f40*/  MUFU.EX2 R12, R2 ;  /* 0x00000002000c7308 */ /* 0x000ff00000000800 */
[----:B------:R2:W1:Y:S08]  /*9f50*/  MUFU.EX2 R13, R0 ;  /* 0x00000000000d7308 */ /* 0x0004700000000800 */
[----:B------:R4:W-:Y:S08]  /*9f60*/  MUFU.EX2 R15, R32 ;  /* 0x00000020000f7308 */ /* 0x0009f00000000800 */
[----:B------:R-:W1:Y:S01]  /*9f70*/  MUFU.EX2 R14, R39 ;  /* 0x00000027000e7308 */ /* 0x000e620000000800 */
[C---:B------:R-:W-:Y:S01]  /*9f80*/  HMMA.16816.F32.BF16 R24, R8.reuse, R18, R76 ;  /* 0x000000120818723c */ /* 0x040fe2000004184c */
[----:B--2---:R-:W-:Y:S01]  /*9f90*/  FADD.FTZ R0, R6, R97 ;  /* 0x0000006106007221 */ /* 0x004fe20000010000 */
[----:B------:R-:W-:Y:S01]  /*9fa0*/  FADD.FTZ R2, R200, R46 ;  /* 0x0000002ec8027221 */ /* 0x000fe20000010000 */
[----:B------:R-:W-:Y:S01]  /*9fb0*/  MOV R33, R202 ;  /* 0x000000ca00217202 */ /* 0x000fe20000000f00 */
[----:B------:R2:W5:Y:S01]  /*9fc0*/  LDL.LU R237, [R1+0x60] ;  /* 0x0000600001ed7983 */ /* 0x0005620000300800 */
[----:B---3--:R-:W-:Y:S01]  /*9fd0*/  F2FP.BF16.F32.PACK_AB R200, R34, R35 ;  /* 0x0000002322c8723e */ /* 0x008fe200000010ff */
[----:B------:R-:W-:Y:S01]  /*9fe0*/  HMMA.16816.F32.BF16 R8, R8, R30, R196 ;  /* 0x0000001e0808723c */ /* 0x000fe200000418c4 */
[----:B------:R-:W-:-:S02]  /*9ff0*/  MOV R19, R201 ;  /* 0x000000c900137202 */ /* 0x000fc40000000f00 */
[----:B----4-:R-:W-:Y:S02]  /*a000*/  MOV R32, R203 ;  /* 0x000000cb00207202 */ /* 0x010fe40000000f00 */
[----:B-1----:R-:W-:Y:S02]  /*a010*/  F2FP.BF16.F32.PACK_AB R201, R13, R12 ;  /* 0x0000000c0dc9723e */ /* 0x002fe400000010ff */
[----:B------:R-:W-:Y:S02]  /*a020*/  F2FP.BF16.F32.PACK_AB R196, R44, R45 ;  /* 0x0000002d2cc4723e */ /* 0x000fe400000010ff */
[----:B------:R-:W-:Y:S02]  /*a030*/  F2FP.BF16.F32.PACK_AB R197, R38, R40 ;  /* 0x0000002826c5723e */ /* 0x000fe400000010ff */
[----:B------:R-:W-:Y:S02]  /*a040*/  F2FP.BF16.F32.PACK_AB R198, R41, R43 ;  /* 0x0000002b29c6723e */ /* 0x000fe400000010ff */
[----:B------:R-:W-:-:S02]  /*a050*/  F2FP.BF16.F32.PACK_AB R199, R36, R37 ;  /* 0x0000002524c7723e */ /* 0x000fc400000010ff */
[----:B------:R-:W-:Y:S02]  /*a060*/  F2FP.BF16.F32.PACK_AB R202, R17, R16 ;  /* 0x0000001011ca723e */ /* 0x000fe400000010ff */
[----:B------:R-:W-:Y:S01]  /*a070*/  F2FP.BF16.F32.PACK_AB R203, R14, R15 ;  /* 0x0000000f0ecb723e */ /* 0x000fe200000010ff */
[----:B------:R-:W-:Y:S01]  /*a080*/  FADD.FTZ R4, R236, R0 ;  /* 0x00000000ec047221 */ /* 0x000fe20000010000 */
[----:B------:R-:W-:Y:S01]  /*a090*/  FADD.FTZ R3, R7, R96 ;  /* 0x0000006007037221 */ /* 0x000fe20000010000 */
[----:B------:R-:W-:Y:S01]  /*a0a0*/  FADD.FTZ R0, R164, R5 ;  /* 0x00000005a4007221 */ /* 0x000fe20000010000 */
[----:B------:R-:W-:Y:S01]  /*a0b0*/  HMMA.16816.F32.BF16 R172, R196, R176, R172 ;  /* 0x000000b0c4ac723c */ /* 0x000fe200000418ac */
[----:B------:R-:W-:Y:S01]  /*a0c0*/  FADD.FTZ R18, R233, R4 ;  /* 0x00000004e9127221 */ /* 0x000fe20000010000 */
[----:B------:R-:W-:Y:S01]  /*a0d0*/  MOV R31, R99 ;  /* 0x00000063001f7202 */ /* 0x000fe20000000f00 */
[----:B------:R-:W1:Y:S01]  /*a0e0*/  LDSM.16.MT88.4 R4, [R229+0xf800] ;  /* 0x00f80000e504783b */ /* 0x000e620000004200 */
[----:B------:R-:W-:-:S02]  /*a0f0*/  MOV R30, R98 ;  /* 0x00000062001e7202 */ /* 0x000fc40000000f00 */
[C---:B------:R-:W-:Y:S01]  /*a100*/  HMMA.16816.F32.BF16 R168, R200.reuse, R176, R168 ;  /* 0x000000b0c8a8723c */ /* 0x040fe200000418a8 */
[----:B------:R-:W3:Y:S05]  /*a110*/  LDSM.16.MT88.4 R96, [R230+0xd800] ;  /* 0x00d80000e660783b */ /* 0x000eea0000004200 */
[-C--:B------:R-:W-:Y:S01]  /*a120*/  HMMA.16816.F32.BF16 R180, R200, R178.reuse, R180 ;  /* 0x000000b2c8b4723c */ /* 0x080fe200000418b4 */
[----:B------:R-:W-:Y:S01]  /*a130*/  MOV R28, R71 ;  /* 0x00000047001c7202 */ /* 0x000fe20000000f00 */
[----:B------:R-:W-:Y:S01]  /*a140*/  FADD.FTZ R2, R234, R2 ;  /* 0x00000002ea027221 */ /* 0x000fe20000010000 */
[----:B------:R-:W-:Y:S01]  /*a150*/  MOV R42, R69 ;  /* 0x00000045002a7202 */ /* 0x000fe20000000f00 */
[----:B------:R2:W5:Y:S02]  /*a160*/  LDL.LU R236, [R1+0x5c] ;  /* 0x00005c0001ec7983 */ /* 0x0005640000300800 */
[----:B------:R-:W-:Y:S07]  /*a170*/  HMMA.16816.F32.BF16 R176, R196, R178, R48 ;  /* 0x000000b2c4b0723c */ /* 0x000fee0000041830 */
[----:B------:R-:W-:-:S02]  /*a180*/  MOV R51, R187 ;  /* 0x000000bb00337202 */ /* 0x000fc40000000f00 */
[----:B------:R-:W-:Y:S02]  /*a190*/  MOV R50, R186 ;  /* 0x000000ba00327202 */ /* 0x000fe40000000f00 */
[----:B------:R-:W-:Y:S02]  /*a1a0*/  MOV R49, R185 ;  /* 0x000000b900317202 */ /* 0x000fe40000000f00 */
[----:B------:R-:W-:Y:S02]  /*a1b0*/  MOV R48, R184 ;  /* 0x000000b800307202 */ /* 0x000fe40000000f00 */
[----:B------:R-:W4:Y:S01]  /*a1c0*/  LDSM.16.MT88.4 R184, [R228+0xf800] ;  /* 0x00f80000e4b8783b */ /* 0x000f220000004200 */
[----:B------:R-:W-:Y:S01]  /*a1d0*/  FADD.FTZ R3, R235, R3 ;  /* 0x00000003eb037221 */ /* 0x000fe20000010000 */
[----:B------:R-:W-:Y:S01]  /*a1e0*/  MOV R29, R70 ;  /* 0x00000046001d7202 */ /* 0x000fe20000000f00 */
[----:B------:R-:W-:Y:S01]  /*a1f0*/  HMMA.16816.F32.BF16 R76, R200, R82, R60 ;  /* 0x00000052c84c723c */ /* 0x000fe2000004183c */
[----:B------:R-:W-:-:S02]  /*a200*/  MOV R71, R74 ;  /* 0x0000004a00477202 */ /* 0x000fc40000000f00 */
[----:B------:R-:W-:Y:S01]  /*a210*/  MOV R39, R75 ;  /* 0x0000004b00277202 */ /* 0x000fe20000000f00 */
[----:B------:R-:W-:Y:S01]  /*a220*/  FADD.FTZ R2, R231, R2 ;  /* 0x00000002e7027221 */ /* 0x000fe20000010000 */
[----:B------:R-:W-:Y:S01]  /*a230*/  MOV R69, R72 ;  /* 0x0000004800457202 */ /* 0x000fe20000000f00 */
[----:B------:R-:W-:Y:S01]  /*a240*/  FADD.FTZ R0, R160, R0 ;  /* 0x00000000a0007221 */ /* 0x000fe20000010000 */
[----:B------:R-:W-:Y:S01]  /*a250*/  MOV R70, R73 ;  /* 0x0000004900467202 */ /* 0x000fe20000000f00 */
[C---:B-1----:R-:W-:Y:S01]  /*a260*/  HMMA.16816.F32.BF16 R156, R200.reuse, R4, R156 ;  /* 0x00000004c89c723c */ /* 0x042fe2000004189c */
[----:B------:R-:W-:Y:S01]  /*a270*/  MOV R63, R162 ;  /* 0x000000a2003f7202 */ /* 0x000fe20000000f00 */
[----:B------:R-:W-:Y:S01]  /*a280*/  FADD.FTZ R3, R232, R3 ;  /* 0x00000003e8037221 */ /* 0x000fe20000010000 */
[----:B------:R-:W-:Y:S01]  /*a290*/  MOV R46, R68 ;  /* 0x00000044002e7202 */ /* 0x000fe20000000f00 */
[----:B------:R2:W5:Y:S02]  /*a2a0*/  LDL.LU R235, [R1+0x58] ;  /* 0x0000580001eb7983 */ /* 0x0005640000300800 */
[----:B------:R-:W-:Y:S02]  /*a2b0*/  HMMA.16816.F32.BF16 R72, R200, R80, R64 ;  /* 0x00000050c848723c */ /* 0x000fe40000041840 */
[----:B------:R2:W5:Y:S04]  /*a2c0*/  LDL.LU R234, [R1+0x54] ;  /* 0x0000540001ea7983 */ /* 0x0005680000300800 */
[----:B------:R-:W-:Y:S01]  /*a2d0*/  HMMA.16816.F32.BF16 R192, R196, R4, R192 ;  /* 0x00000004c4c0723c */ /* 0x000fe200000418c0 */
[----:B------:R-:W-:Y:S01]  /*a2e0*/  MOV R64, R163 ;  /* 0x000000a300407202 */ /* 0x000fe20000000f00 */
[----:B------:R2:W5:Y:S01]  /*a2f0*/  LDL.LU R233, [R1+0x50] ;  /* 0x0000500001e97983 */ /* 0x0005620000300800 */
[----:B------:R-:W-:-:S02]  /*a300*/  MOV R65, R71 ;  /* 0x0000004700417202 */ /* 0x000fc40000000f00 */
[----:B------:R-:W-:Y:S02]  /*a310*/  MOV R66, R70 ;  /* 0x0000004600427202 */ /* 0x000fe40000000f00 */
[----:B------:R-:W-:Y:S01]  /*a320*/  MOV R67, R69 ;  /* 0x0000004500437202 */ /* 0x000fe20000000f00 */
[----:B------:R-:W-:Y:S01]  /*a330*/  FADD.FTZ R4, R63, R18 ;  /* 0x000000123f047221 */ /* 0x000fe20000010000 */
[C---:B---3--:R-:W-:Y:S01]  /*a340*/  HMMA.16816.F32.BF16 R88, R200.reuse, R96, R88 ;  /* 0x00000060c858723c */ /* 0x048fe20000041858 */
[----:B------:R-:W-:Y:S01]  /*a350*/  FADD.FTZ R3, R64, R3 ;  /* 0x0000000340037221 */ /* 0x000fe20000010000 */
[----:B------:R-:W-:Y:S01]  /*a360*/  FADD.FTZ R2, R65, R2 ;  /* 0x0000000241027221 */ /* 0x000fe20000010000 */
[----:B------:R-:W-:Y:S01]  /*a370*/  FADD.FTZ R0, R66, R0 ;  /* 0x0000000042007221 */ /* 0x000fe20000010000 */
[----:B------:R2:W5:Y:S02]  /*a380*/  LDL.LU R232, [R1+0x4c] ;  /* 0x00004c0001e87983 */ /* 0x0005640000300800 */
[C---:B------:R-:W-:Y:S01]  /*a390*/  HMMA.16816.F32.BF16 R92, R200.reuse, R98, R92 ;  /* 0x00000062c85c723c */ /* 0x040fe2000004185c */
[----:B------:R-:W-:Y:S01]  /*a3a0*/  FADD.FTZ R5, R49, R2 ;  /* 0x0000000231057221 */ /* 0x000fe20000010000 */
[----:B------:R2:W5:Y:S04]  /*a3b0*/  LDL.LU R231, [R1+0x48] ;  /* 0x0000480001e77983 */ /* 0x0005680000300800 */
[C---:B------:R-:W-:Y:S06]  /*a3c0*/  HMMA.16816.F32.BF16 R104, R200.reuse, R112, R104 ;  /* 0x00000070c868723c */ /* 0x040fec0000041868 */
[C---:B------:R-:W-:Y:S06]  /*a3d0*/  HMMA.16816.F32.BF16 R108, R200.reuse, R114, R108 ;  /* 0x00000072c86c723c */ /* 0x040fec000004186c */
[C---:B------:R-:W-:Y:S06]  /*a3e0*/  HMMA.16816.F32.BF16 R120, R200.reuse, R128, R120 ;  /* 0x00000080c878723c */ /* 0x040fec0000041878 */
[C---:B------:R-:W-:Y:S06]  /*a3f0*/  HMMA.16816.F32.BF16 R124, R200.reuse, R130, R124 ;  /* 0x00000082c87c723c */ /* 0x040fec000004187c */
[C---:B----4-:R-:W-:Y:S06]  /*a400*/  HMMA.16816.F32.BF16 R136, R200.reuse, R184, R136 ;  /* 0x000000b8c888723c */ /* 0x050fec0000041888 */
[C---:B------:R-:W-:Y:S06]  /*a410*/  HMMA.16816.F32.BF16 R140, R200.reuse, R186, R140 ;  /* 0x000000bac88c723c */ /* 0x040fec000004188c */
[C---:B------:R-:W-:Y:S06]  /*a420*/  HMMA.16816.F32.BF16 R148, R200.reuse, R152, R148 ;  /* 0x00000098c894723c */ /* 0x040fec0000041894 */
[----:B------:R-:W-:Y:S06]  /*a430*/  HMMA.16816.F32.BF16 R188, R200, R154, R188 ;  /* 0x0000009ac8bc723c */ /* 0x000fec00000418bc */
[C---:B------:R-:W-:Y:S06]  /*a440*/  HMMA.16816.F32.BF16 R68, R196.reuse, R80, R220 ;  /* 0x00000050c444723c */ /* 0x040fec00000418dc */
        /* <DEDUP_REMOVED lines=10> */
[----:B------:R-:W-:Y:S06]  /*a4f0*/  HMMA.16816.F32.BF16 R152, R196, R154, R20 ;  /* 0x0000009ac498723c */ /* 0x000fec0000041814 */
[-C--:B------:R-:W-:Y:S06]  /*a500*/  HMMA.16816.F32.BF16 R200, R200, R6.reuse, R52 ;  /* 0x00000006c8c8723c */ /* 0x080fec0000041834 */
[----:B------:R-:W-:Y:S07]  /*a510*/  HMMA.16816.F32.BF16 R196, R196, R6, R8 ;  /* 0x00000006c4c4723c */ /* 0x000fee0000041808 */
[----:B------:R-:W-:Y:S01]  /*a520*/  FADD.FTZ R7, R67, R4 ;  /* 0x0000000443077221 */ /* 0x000fe20000010000 */
[----:B------:R-:W-:Y:S01]  /*a530*/  FADD.FTZ R6, R48, R3 ;  /* 0x0000000330067221 */ /* 0x000fe20000010000 */
[----:B------:R-:W-:-:S02]  /*a540*/  FADD.FTZ R4, R50, R0 ;  /* 0x0000000032047221 */ /* 0x000fc40000010000 */
        /* <DEDUP_REMOVED lines=40> */
[----:B------:R2:W-:Y:S04]  /*a7d0*/  STL [R1+0x8], R4 ;  /* 0x0000080401007387 */ /* 0x0005e80000100800 */
[----:B------:R2:W-:Y:S04]  /*a7e0*/  STL [R1+0x4], R3 ;  /* 0x0000040301007387 */ /* 0x0005e80000100800 */
[----:B------:R2:W-:Y:S04]  /*a7f0*/  STL [R1+0x10], R2 ;  /* 0x0000100201007387 */ /* 0x0005e80000100800 */
[----:B------:R2:W-:Y:S01]  /*a800*/  STL [R1+0x14], R0 ;  /* 0x0000140001007387 */ /* 0x0005e20000100800 */
[----:B------:R-:W-:-:S02]  /*a810*/  ISETP.GE.AND P0, PT, R246, 0x3, PT ;  /* 0x00000003f600780c */ /* 0x000fc40003f06270 */
[----:B------:R-:W-:Y:S02]  /*a820*/  MOV R163, R165 ;  /* 0x000000a500a37202 */ /* 0x000fe40000000f00 */
[----:B------:R-:W-:Y:S02]  /*a830*/  MOV R164, R166 ;  /* 0x000000a600a47202 */ /* 0x000fe40000000f00 */
[----:B------:R-:W-:Y:S02]  /*a840*/  MOV R160, R47 ;  /* 0x0000002f00a07202 */ /* 0x000fe40000000f00 */
[----:B------:R-:W-:-:S05]  /*a850*/  MOV R162, R161 ;  /* 0x000000a100a27202 */ /* 0x000fca0000000f00 */
[----:B------:R-:W-:Y:S02]  /*a860*/  @P0 MOV R163, R165 ;  /* 0x000000a500a30202 */ /* 0x000fe40000000f00 */
[----:B------:R-:W-:Y:S02]  /*a870*/  @P0 MOV R164, R166 ;  /* 0x000000a600a40202 */ /* 0x000fe40000000f00 */
[----:B------:R-:W-:Y:S02]  /*a880*/  @P0 MOV R160, R47 ;  /* 0x0000002f00a00202 */ /* 0x000fe40000000f00 */
[----:B------:R-:W-:Y:S02]  /*a890*/  @P0 MOV R162, R161 ;  /* 0x000000a100a20202 */ /* 0x000fe40000000f00 */
[----:B------:R-:W-:Y:S01]  /*a8a0*/  @P0 IADD3 R246, R246, -0x3, RZ ;  /* 0xfffffffdf6f60810 */ /* 0x000fe20007ffe0ff */
[----:B------:R-:W-:Y:S06]  /*a8b0*/  @P0 BRA `(.L_x_4) ;  /* 0x0000000000080947 */ /* 0x000fec0003800000 */
.L_x_2:
[----:B--2---:R-:W2:Y:S02]  /*a8c0*/  LDL.LU R0, [R1+0x30] ;  /* 0x0000300001007983 */ /* 0x004ea40000300800 */
[----:B--2---:R-:W-:-:S07]  /*a8d0*/  IADD3 R246, R0, -0x1, RZ ;  /* 0xffffffff00f67810 */ /* 0x004fce0007ffe0ff */
.L_x_4:
[----:B------:R-:W-:-:S13]  /*a8e0*/  ISETP.GE.AND P0, PT, R246, RZ, PT ;  /* 0x000000fff600720c */ /* 0x000fda0003f06270 */
[----:B------:R-:W-:Y:S05]  /*a8f0*/  @!P0 BRA `(.L_x_5) ;  /* 0x0000003800d48947 */ /* 0x000fea0003800000 */
[----:B------:R-:W3:Y:S01]  /*a900*/  LDL.LU.64 R6, [R1+0x38] ;  /* 0x0000380001067983 */ /* 0x000ee20000300a00 */
[----:B------:R-:W-:Y:S01]  /*a910*/  MOV R161, R163 ;  /* 0x000000a300a17202 */ /* 0x000fe20000000f00 */
[----:B------:R-:W-:Y:S01]  /*a920*/  IMAD.MOV.U32 R166, RZ, RZ, R160 ;  /* 0x000000ffffa67224 */ /* 0x000fe200078e00a0 */
[----:B--2---:R-:W-:Y:S01]  /*a930*/  MOV R3, R164 ;  /* 0x000000a400037202 */ /* 0x004fe20000000f00 */
[----:B------:R-:W3:Y:S01]  /*a940*/  LDL.LU.64 R4, [R1+0x40] ;  /* 0x0000400001047983 */ /* 0x000ee20000300a00 */
[----:B------:R-:W-:Y:S01]  /*a950*/  MOV R165, R162 ;  /* 0x000000a200a57202 */ /* 0x000fe20000000f00 */
[----:B------:R-:W-:Y:S01]  /*a960*/  ULDC UR4, c[0x0][0x2ec] ;  /* 0x0000bb0000047ab9 */ /* 0x000fe20000000800 */
[----:B------:R-:W-:Y:S01]  /*a970*/  ULDC.64 UR10, c[0x0][0x220] ;  /* 0x00008800000a7ab9 */ /* 0x000fe20000000a00 */
[----:B------:R-:W-:Y:S01]  /*a980*/  ULDC.64 UR6, c[0x0][0x218] ;  /* 0x0000860000067ab9 */ /* 0x000fe20000000a00 */
[----:B------:R-:W-:Y:S01]  /*a990*/  ULDC.64 UR8, c[0x0][0x248] ;  /* 0x0000920000087ab9 */ /* 0x000fe20000000a00 */
[----:B---3--:R-:W-:-:S05]  /*a9a0*/  IMAD.MOV.U32 R5, RZ, RZ, R7 ;  /* 0x000000ffff057224 */ /* 0x008fca00078e0007 */
[----:B------:R1:W-:Y:S01]  /*a9b0*/  STL.64 [R1+0x18], R4 ;  /* 0x0000180401007387 */ /* 0x0003e20000100a00 */
[----:B------:R-:W-:Y:S05]  /*a9c0*/  BRA `(.L_x_6) ;  /* 0x00000000007c7947 */ /* 0x000fea0003800000 */
.L_x_8:
[----:B------:R-:W2:Y:S01]  /*a9d0*/  LDL.64 R250, [R1+0x28] ;  /* 0x0000280001fa7983 */ /* 0x000ea20000100a00 */
[----:B------:R-:W-:Y:S03]  /*a9e0*/  VIADD R0, R246, 0xffffffff ;  /* 0xfffffffff6007836 */ /* 0x000fe60000000000 */
[----:B------:R-:W3:Y:S01]  /*a9f0*/  LDL.64 R248, [R1+0x20] ;  /* 0x0000200001f87983 */ /* 0x000ee20000100a00 */
[----:B------:R-:W-:Y:S01]  /*aa00*/  IMAD.WIDE.U32 R162, R0, UR8, RZ ;  /* 0x0000000800a27c25 */ /* 0x000fe2000f8e00ff */
[----:B------:R-:W-:Y:S05]  /*aa10*/  SHF.R.S32.HI R2, RZ, 0x1f, R0 ;  /* 0x0000001fff027819 */ /* 0x000fea0000011400 */
[----:B------:R-:W-:Y:S04]  /*aa20*/  IMAD R2, R2, UR8, RZ ;  /* 0x0000000802027c24 */ /* 0x000fe8000f8e02ff */
[----:B------:R-:W-:Y:S04]  /*aa30*/  IMAD R2, R0, UR9, R2 ;  /* 0x0000000900027c24 */ /* 0x000fe8000f8e0202 */
[----:B------:R-:W-:Y:S01]  /*aa40*/  IMAD.IADD R2, R163, 0x1, R2 ;  /* 0x00000001a3027824 */ /* 0x000fe200078e0202 */
[----:B--2---:R-:W-:Y:S04]  /*aa50*/  LEA R0, P1, R162, R250, 0x6 ;  /* 0x000000faa2007211 */ /* 0x004fe800078230ff */
[----:B------:R-:W-:Y:S02]  /*aa60*/  LEA R206, P2, R0, UR6, 0x1 ;  /* 0x0000000600ce7c11 */ /* 0x000fe4000f8408ff */
[----:B---3--:R-:W-:Y:S02]  /*aa70*/  LEA.HI.X R2, R162, R249, R2, 0x6, P1 ;  /* 0x000000f9a2027211 */ /* 0x008fe400008f3402 */
[----:B------:R-:W-:Y:S02]  /*aa80*/  IADD3 R204, P1, R206, UR23, RZ ;  /* 0x00000017cecc7c10 */ /* 0x000fe4000ff3e0ff */
        /* <DEDUP_REMOVED lines=17> */
[----:B------:R-:W0:Y:S01]  /*aba0*/  LDGDEPBAR ;  /* 0x00000000000079af */ /* 0x000e220000000000 */
[----:B------:R-:W-:Y:S05]  /*abb0*/  BRA `(.L_x_7) ;  /* 0x0000001000207947 */ /* 0x000fea0003800000 */
.L_x_6:
[----:B-1----:R-:W2:Y:S01]  /*abc0*/  LDL.64 R4, [R1+0x18] ;  /* 0x0000180001047983 */ /* 0x002ea20000100a00 */
[----:B------:R-:W-:Y:S04]  /*abd0*/  DEPBAR.LE SB0, 0x0 ;  /* 0x000080000000791a */ /* 0x000fe80000000000 */
[----:B------:R-:W-:Y:S01]  /*abe0*/  BAR.SYNC.DEFER_BLOCKING 0x0 ;  /* 0x0000000000007b1d */ /* 0x000fe20000010000 */
[----:B---3--:R-:W-:Y:S01]  /*abf0*/  SHF.R.S32.HI R2, RZ, 0x1f, R246 ;  /* 0x0000001fff027819 */ /* 0x008fe200000114f6 */
[----:B------:R-:W-:Y:S04]  /*ac00*/  IMAD R0, R246, UR14, RZ ;  /* 0x0000000ef6007c24 */ /* 0x000fe8000f8e02ff */
[----:B------:R-:W-:Y:S02]  /*ac10*/  IMAD R0, R2, UR15, R0 ;  /* 0x0000000f02007c24 */ /* 0x000fe4000f8e0200 */
[----:B--2---:R-:W-:Y:S04]  /*ac20*/  IMAD.WIDE.U32 R4, R246, UR15, R4 ;  /* 0x0000000ff6047c25 */ /* 0x004fe8000f8e0004 */
[----:B------:R-:W-:Y:S01]  /*ac30*/  IMAD.IADD R0, R5, 0x1, R0 ;  /* 0x0000000105007824 */ /* 0x000fe200078e0200 */
[C---:B------:R-:W-:Y:S04]  /*ac40*/  LEA R8, P1, R4.reuse, UR10, 0x1 ;  /* 0x0000000a04087c11 */ /* 0x040fe8000f8208ff */
[----:B------:R-:W-:Y:S02]  /*ac50*/  LEA.HI.X R9, R4, UR11, R0, 0x1, P1 ;  /* 0x0000000b04097c11 */ /* 0x000fe400088f0c00 */
[----:B------:R-:W-:Y:S03]  /*ac60*/  IADD3 R6, P0, R8, UR24, RZ ;  /* 0x0000001808067c10 */ /* 0x000fe6000ff1e0ff */
[----:B------:R-:W-:Y:S01]  /*ac70*/  @!PT LDS RZ, [RZ] ;  /* 0x00000000fffff984 */ /* 0x000fe20000000800 */
[----:B------:R-:W-:Y:S01]  /*ac80*/  @!PT LDS RZ, [RZ] ;  /* 0x00000000fffff984 */ /* 0x000fe20000000800 */
[----:B------:R-:W-:Y:S01]  /*ac90*/  @!PT LDS RZ, [RZ] ;  /* 0x00000000fffff984 */ /* 0x000fe20000000800 */
[----:B-----5:R-:W-:Y:S01]  /*aca0*/  LDGSTS.E.BYPASS.LTC128B.128 [R247+0xc000], desc[UR20][R8.64] ;  /* 0x0c00000008f77fae */ /* 0x020fe2000b901d54 */
[----:B------:R-:W-:Y:S02]  /*acb0*/  IADD3.X R7, R9, UR12, RZ, P0, !PT ;  /* 0x0000000c09077c10 */ /* 0x000fe400087fe4ff */
[----:B------:R-:W-:Y:S03]  /*acc0*/  IADD3 R4, P1, R6, UR24, RZ ;  /* 0x0000001806047c10 */ /* 0x000fe6000ff3e0ff */
[----:B------:R-:W-:Y:S01]  /*acd0*/  LDGSTS.E.BYPASS.LTC128B.128 [R247+0xe000], desc[UR20][R8.64+0x80] ;  /* 0x0e00008008f77fae */ /* 0x000fe2000b901d54 */
[----:B------:R-:W-:Y:S05]  /*ace0*/  IADD3.X R5, R7, UR12, RZ, P1, !PT ;  /* 0x0000000c07057c10 */ /* 0x000fea0008ffe4ff */
[----:B------:R-:W-:Y:S01]  /*acf0*/  LDGSTS.E.BYPASS.LTC128B.128 [R247+0xc800], desc[UR20][R6.64] ;  /* 0x0c80000006f77fae */ /* 0x000fe2000b901d54 */
[----:B------:R-:W-:Y:S05]  /*ad00*/  IADD3 R10, P0, R4, UR24, RZ ;  /* 0x00000018040a7c10 */ /* 0x000fea000ff1e0ff */
[----:B------:R-:W-:Y:S01]  /*ad10*/  LDGSTS.E.BYPASS.LTC128B.128 [R247+0xe800], desc[UR20][R6.64+0x80] ;  /* 0x0e80008006f77fae */ /* 0x000fe2000b901d54 */
[----:B------:R-:W-:Y:S02]  /*ad20*/  IADD3.X R11, R5, UR12, RZ, P0, !PT ;  /* 0x0000000c050b7c10 */ /* 0x000fe400087fe4ff */
[----:B------:R-:W-:Y:S03]  /*ad30*/  ISETP.GT.AND P0, PT, R246, RZ, PT ;  /* 0x000000fff600720c */ /* 0x000fe60003f04270 */
[----:B------:R-:W-:Y:S06]  /*ad40*/  LDGSTS.E.BYPASS.LTC128B.128 [R247+0xd000], desc[UR20][R4.64] ;  /* 0x0d00000004f77fae */ /* 0x000fec000b901d54 */
[----:B------:R1:W-:Y:S06]  /*ad50*/  LDGSTS.E.BYPASS.LTC128B.128 [R247+0xf000], desc[UR20][R4.64+0x80] ;  /* 0x0f00008004f77fae */ /* 0x0003ec000b901d54 */
[----:B------:R-:W-:Y:S06]  /*ad60*/  LDGSTS.E.BYPASS.LTC128B.128 [R247+0xd800], desc[UR20][R10.64] ;  /* 0x0d8000000af77fae */ /* 0x000fec000b901d54 */
[----:B------:R2:W-:Y:S06]  /*ad70*/  LDGSTS.E.BYPASS.LTC128B.128 [R247+0xf800], desc[UR20][R10.64+0x80] ;  /* 0x0f8000800af77fae */ /* 0x0005ec000b901d54 */
[----:B------:R-:W-:Y:S06]  /*ad80*/  LDSM.16.M88.4 R64, [R234] ;  /* 0x00000000ea40783b */ /* 0x000fec0000000200 */
[----:B------:R-:W1:Y:S06]  /*ad90*/  LDSM.16.M88.4 R16, [R233] ;  /* 0x00000000e910783b */ /* 0x000e6c0000000200 */
[----:B------:R-:W2:Y:S06]  /*ada0*/  LDSM.16.M88.4 R60, [R234+0x2000] ;  /* 0x00200000ea3c783b */ /* 0x000eac0000000200 */
[----:B------:R-:W3:Y:S06]  /*adb0*/  LDSM.16.M88.4 R32, [R233+0x800] ;  /* 0x00080000e920783b */ /* 0x000eec0000000200 */
[----:B------:R-:W0:Y:S06]  /*adc0*/  LDGDEPBAR ;  /* 0x00000000000079af */ /* 0x000e2c0000000000 */
[----:B------:R-:W4:Y:S06]  /*add0*/  LDSM.16.M88.4 R48, [R233+0x1000] ;  /* 0x00100000e930783b */ /* 0x000f2c0000000200 */
[----:B------:R-:W4:Y:S06]  /*ade0*/  LDSM.16.M88.4 R204, [R233+0x1800] ;  /* 0x00180000e9cc783b */ /* 0x000f2c0000000200 */
[----:B------:R-:W-:Y:S01]  /*adf0*/  LDSM.16.M88.4 R208, [R235] ;  /* 0x00000000ebd0783b */ /* 0x000fe20000000200 */
[-C--:B-1----:R-:W-:Y:S05]  /*ae00*/  HMMA.16816.F32.BF16 R4, R64, R16.reuse, RZ ;  /* 0x000000104004723c */ /* 0x082fea00000418ff */
[----:B------:R-:W1:Y:S01]  /*ae10*/  LDSM.16.M88.4 R212, [R238] ;  /* 0x00000000eed4783b */ /* 0x000e620000000200 */
[C---:B--2---:R-:W-:Y:S05]  /*ae20*/  HMMA.16816.F32.BF16 R8, R60.reuse, R16, RZ ;  /* 0x000000103c08723c */ /* 0x044fea00000418ff */
[----:B------:R-:W2:Y:S01]  /*ae30*/  LDSM.16.M88.4 R216, [R235+0x2000] ;  /* 0x00200000ebd8783b */ /* 0x000ea20000000200 */
[-C--:B------:R-:W-:Y:S05]  /*ae40*/  HMMA.16816.F32.BF16 R12, R60, R18.reuse, RZ ;  /* 0x000000123c0c723c */ /* 0x080fea00000418ff */
[----:B------:R-:W-:Y:S01]  /*ae50*/  LDSM.16.M88.4 R220, [R244] ;  /* 0x00000000f4dc783b */ /* 0x000fe20000000200 */
[C---:B------:R-:W-:Y:S05]  /*ae60*/  HMMA.16816.F32.BF16 R16, R64.reuse, R18, RZ ;  /* 0x000000124010723c */ /* 0x040fea00000418ff */
[----:B------:R-:W-:Y:S01]  /*ae70*/  LDSM.16.M88.4 R224, [R243] ;  /* 0x00000000f3e0783b */ /* 0x000fe20000000200 */
[-C--:B---3--:R-:W-:Y:S06]  /*ae80*/  HMMA.16816.F32.BF16 R20, R64, R32.reuse, RZ ;  /* 0x000000204014723c */ /* 0x088fec00000418ff */
[C---:B------:R-:W-:Y:S06]  /*ae90*/  HMMA.16816.F32.BF16 R24, R60.reuse, R32, RZ ;  /* 0x000000203c18723c */ /* 0x040fec00000418ff */
[-C--:B------:R-:W-:Y:S06]  /*aea0*/  HMMA.16816.F32.BF16 R28, R60, R34.reuse, RZ ;  /* 0x000000223c1c723c */ /* 0x080fec00000418ff */
[C---:B------:R-:W-:Y:S06]  /*aeb0*/  HMMA.16816.F32.BF16 R32, R64.reuse, R34, RZ ;  /* 0x000000224020723c */ /* 0x040fec00000418ff */
[-C--:B----4-:R-:W-:Y:S06]  /*aec0*/  HMMA.16816.F32.BF16 R36, R64, R48.reuse, RZ ;  /* 0x000000304024723c */ /* 0x090fec00000418ff */
[C---:B------:R-:W-:Y:S06]  /*aed0*/  HMMA.16816.F32.BF16 R40, R60.reuse, R48, RZ ;  /* 0x000000303c28723c */ /* 0x040fec00000418ff */
[-C--:B------:R-:W-:Y:S06]  /*aee0*/  HMMA.16816.F32.BF16 R44, R60, R50.reuse, RZ ;  /* 0x000000323c2c723c */ /* 0x080fec00000418ff */
[C---:B------:R-:W-:Y:S06]  /*aef0*/  HMMA.16816.F32.BF16 R48, R64.reuse, R50, RZ ;  /* 0x000000324030723c */ /* 0x040fec00000418ff */
[-C--:B------:R-:W-:Y:S06]  /*af00*/  HMMA.16816.F32.BF16 R52, R64, R204.reuse, RZ ;  /* 0x000000cc4034723c */ /* 0x080fec00000418ff */
[C---:B------:R-:W-:Y:S06]  /*af10*/  HMMA.16816.F32.BF16 R56, R60.reuse, R204, RZ ;  /* 0x000000cc3c38723c */ /* 0x040fec00000418ff */
[-C--:B------:R-:W-:Y:S06]  /*af20*/  HMMA.16816.F32.BF16 R60, R60, R206.reuse, RZ ;  /* 0x000000ce3c3c723c */ /* 0x080fec00000418ff */
[----:B------:R-:W-:Y:S01]  /*af30*/  HMMA.16816.F32.BF16 R64, R64, R206, RZ ;  /* 0x000000ce4040723c */ /* 0x000fe200000418ff */
[----:B------:R-:W3:Y:S05]  /*af40*/  LDSM.16.M88.4 R204, [R245] ;  /* 0x00000000f5cc783b */ /* 0x000eea0000000200 */
[-C--:B-1----:R-:W-:Y:S06]  /*af50*/  HMMA.16816.F32.BF16 R4, R208, R212.reuse, R4 ;  /* 0x000000d4d004723c */ /* 0x082fec0000041804 */
[C---:B--2---:R-:W-:Y:S06]  /*af60*/  HMMA.16816.F32.BF16 R8, R216.reuse, R212, R8 ;  /* 0x000000d4d808723c */ /* 0x044fec0000041808 */
[-C--:B------:R-:W-:Y:S06]  /*af70*/  HMMA.16816.F32.BF16 R12, R216, R214.reuse, R12 ;  /* 0x000000d6d80c723c */ /* 0x080fec000004180c */
[C---:B------:R-:W-:Y:S01]  /*af80*/  HMMA.16816.F32.BF16 R16, R208.reuse, R214, R16 ;  /* 0x000000d6d010723c */ /* 0x040fe20000041810 */
[----:B------:R-:W-:Y:S05]  /*af90*/  LDSM.16.M88.4 R212, [R232] ;  /* 0x00000000e8d4783b */ /* 0x000fea0000000200 */
[-C--:B---3--:R-:W-:Y:S06]  /*afa0*/  HMMA.16816.F32.BF16 R20, R208, R204.reuse, R20 ;  /* 0x000000ccd014723c */ /* 0x088fec0000041814 */
[C---:B------:R-:W-:Y:S06]  /*afb0*/  HMMA.16816.F32.BF16 R24, R216.reuse, R204, R24 ;  /* 0x000000ccd818723c */ /* 0x040fec0000041818 */
[-C--:B------:R-:W-:Y:S06]  /*afc0*/  HMMA.16816.F32.BF16 R28, R216, R206.reuse, R28 ;  /* 0x000000ced81c723c */ /* 0x080fec000004181c */
[C---:B------:R-:W-:Y:S01]  /*afd0*/  HMMA.16816.F32.BF16 R32, R208.reuse, R206, R32 ;  /* 0x000000ced020723c */ /* 0x040fe20000041820 */
[----:B------:R-:W1:Y:S05]  /*afe0*/  LDSM.16.M88.4 R204, [R237] ;  /* 0x00000000edcc783b */ /* 0x000e6a0000000200 */
[-C--:B------:R-:W-:Y:S06]  /*aff0*/  HMMA.16816.F32.BF16 R36, R208, R220.reuse, R36 ;  /* 0x000000dcd024723c */ /* 0x080fec0000041824 */
[C---:B------:R-:W-:Y:S06]  /*b000*/  HMMA.16816.F32.BF16 R40, R216.reuse, R220, R40 ;  /* 0x000000dcd828723c */ /* 0x040fec0000041828 */
[-C--:B------:R-:W-:Y:S06]  /*b010*/  HMMA.16816.F32.BF16 R44, R216, R222.reuse, R44 ;  /* 0x000000ded82c723c */ /* 0x080fec000004182c */
[C---:B------:R-:W-:Y:S01]  /*b020*/  HMMA.16816.F32.BF16 R48, R208.reuse, R222, R48 ;  /* 0x000000ded030723c */ /* 0x040fe20000041830 */
[----:B------:R-:W2:Y:S05]  /*b030*/  LDSM.16.M88.4 R220, [R237+0x2000] ;  /* 0x00200000eddc783b */ /* 0x000eaa0000000200 */
[-C--:B------:R-:W-:Y:S06]  /*b040*/  HMMA.16816.F32.BF16 R52, R208, R224.reuse, R52 ;  /* 0x000000e0d034723c */ /* 0x080fec0000041834 */
[C---:B------:R-:W-:Y:S06]  /*b050*/  HMMA.16816.F32.BF16 R56, R216.reuse, R224, R56 ;  /* 0x000000e0d838723c */ /* 0x040fec0000041838 */
[-C--:B------:R-:W-:Y:S01]  /*b060*/  HMMA.16816.F32.BF16 R60, R216, R226.reuse, R60 ;  /* 0x000000e2d83c723c */ /* 0x080fe2000004183c */
[----:B------:R-:W-:Y:S05]  /*b070*/  LDSM.16.M88.4 R216, [R232+0x1000] ;  /* 0x00100000e8d8783b */ /* 0x000fea0000000200 */
[----:B------:R-:W-:Y:S01]  /*b080*/  HMMA.16816.F32.BF16 R64, R208, R226, R64 ;  /* 0x000000e2d040723c */ /* 0x000fe20000041840 */
[----:B------:R-:W3:Y:S05]  /*b090*/  LDSM.16.M88.4 R208, [R232+0x800] ;  /* 0x00080000e8d0783b */ /* 0x000eea0000000200 */
[-C--:B-1----:R-:W-:Y:S01]  /*b0a0*/  HMMA.16816.F32.BF16 R4, R204, R212.reuse, R4 ;  /* 0x000000d4cc04723c */ /* 0x082fe20000041804 */
[----:B------:R-:W1:Y:S05]  /*b0b0*/  LDSM.16.M88.4 R224, [R232+0x1800] ;  /* 0x00180000e8e0783b */ /* 0x000e6a0000000200 */
        /* <DEDUP_REMOVED lines=8> */
[----:B------:R-:W2:Y:S05]  /*b140*/  LDSM.16.M88.4 R208, [R236] ;  /* 0x00000000ecd0783b */ /* 0x000eaa0000000200 */
[-C--:B------:R-:W-:Y:S06]  /*b150*/  HMMA.16816.F32.BF16 R36, R204, R216.reuse, R36 ;  /* 0x000000d8cc24723c */ /* 0x080fec0000041824 */
[C---:B------:R-:W-:Y:S06]  /*b160*/  HMMA.16816.F32.BF16 R40, R220.reuse, R216, R40 ;  /* 0x000000d8dc28723c */ /* 0x040fec0000041828 */
[-C--:B------:R-:W-:Y:S06]  /*b170*/  HMMA.16816.F32.BF16 R44, R220, R218.reuse, R44 ;  /* 0x000000dadc2c723c */ /* 0x080fec000004182c */
[C---:B------:R-:W-:Y:S01]  /*b180*/  HMMA.16816.F32.BF16 R48, R204.reuse, R218, R48 ;  /* 0x000000dacc30723c */ /* 0x040fe20000041830 */
[----:B------:R-:W3:Y:S05]  /*b190*/  LDSM.16.M88.4 R216, [R236+0x2000] ;  /* 0x00200000ecd8783b */ /* 0x000eea0000000200 */
[-C--:B-1----:R-:W-:Y:S06]  /*b1a0*/  HMMA.16816.F32.BF16 R52, R204, R224.reuse, R52 ;  /* 0x000000e0cc34723c */ /* 0x082fec0000041834 */
[C---:B------:R-:W-:Y:S06]  /*b1b0*/  HMMA.16816.F32.BF16 R56, R220.reuse, R224, R56 ;  /* 0x000000e0dc38723c */ /* 0x040fec0000041838 */
[-C--:B------:R-:W-:Y:S01]  /*b1c0*/  HMMA.16816.F32.BF16 R60, R220, R226.reuse, R60 ;  /* 0x000000e2dc3c723c */ /* 0x080fe2000004183c */
[----:B------:R-:W-:Y:S05]  /*b1d0*/  LDSM.16.M88.4 R220, [R231+0x1000] ;  /* 0x00100000e7dc783b */ /* 0x000fea0000000200 */
[----:B------:R-:W-:Y:S01]  /*b1e0*/  HMMA.16816.F32.BF16 R64, R204, R226, R64 ;  /* 0x000000e2cc40723c */ /* 0x000fe20000041840 */
[----:B------:R-:W1:Y:S05]  /*b1f0*/  LDSM.16.M88.4 R204, [R231+0x800] ;  /* 0x00080000e7cc783b */ /* 0x000e6a0000000200 */
[-C--:B--2---:R-:W-:Y:S01]  /*b200*/  HMMA.16816.F32.BF16 R4, R208, R212.reuse, R4 ;  /* 0x000000d4d004723c */ /* 0x084fe20000041804 */
[----:B------:R-:W2:Y:S05]  /*b210*/  LDSM.16.M88.4 R224, [R231+0x1800] ;  /* 0x00180000e7e0783b */ /* 0x000eaa0000000200 */
[C---:B---3--:R-:W-:Y:S06]  /*b220*/  HMMA.16816.F32.BF16 R8, R216.reuse, R212, R8 ;  /* 0x000000d4d808723c */ /* 0x048fec0000041808 */
[-C--:B------:R-:W-:Y:S06]  /*b230*/  HMMA.16816.F32.BF16 R12, R216, R214.reuse, R12 ;  /* 0x000000d6d80c723c */ /* 0x080fec000004180c */
[C---:B------:R-:W-:Y:S01]  /*b240*/  HMMA.16816.F32.BF16 R16, R208.reuse, R214, R16 ;  /* 0x000000d6d010723c */ /* 0x040fe20000041810 */
[----:B------:R-:W-:Y:S05]  /*b250*/  LDSM.16.M88.4 R212, [R233+0x2000] ;  /* 0x00200000e9d4783b */ /* 0x000fea0000000200 */
[-C--:B-1----:R-:W-:Y:S06]  /*b260*/  HMMA.16816.F32.BF16 R20, R208, R204.reuse, R20 ;  /* 0x000000ccd014723c */ /* 0x082fec0000041814 */
[C---:B------:R-:W-:Y:S06]  /*b270*/  HMMA.16816.F32.BF16 R24, R216.reuse, R204, R24 ;  /* 0x000000ccd818723c */ /* 0x040fec0000041818 */
[-C--:B------:R-:W-:Y:S06]  /*b280*/  HMMA.16816.F32.BF16 R28, R216, R206.reuse, R28 ;  /* 0x000000ced81c723c */ /* 0x080fec000004181c */
[C---:B------:R-:W-:Y:S01]  /*b290*/  HMMA.16816.F32.BF16 R32, R208.reuse, R206, R32 ;  /* 0x000000ced020723c */ /* 0x040fe20000041820 */
[----:B------:R-:W1:Y:S05]  /*b2a0*/  LDSM.16.M88.4 R204, [R234+0x4000] ;  /* 0x00400000eacc783b */ /* 0x000e6a0000000200 */
[-C--:B------:R-:W-:Y:S06]  /*b2b0*/  HMMA.16816.F32.BF16 R36, R208, R220.reuse, R36 ;  /* 0x000000dcd024723c */ /* 0x080fec0000041824 */
[C---:B------:R-:W-:Y:S06]  /*b2c0*/  HMMA.16816.F32.BF16 R40, R216.reuse, R220, R40 ;  /* 0x000000dcd828723c */ /* 0x040fec0000041828 */
[-C--:B------:R-:W-:Y:S06]  /*b2d0*/  HMMA.16816.F32.BF16 R44, R216, R222.reuse, R44 ;  /* 0x000000ded82c723c */ /* 0x080fec000004182c */
[C---:B------:R-:W-:Y:S01]  /*b2e0*/  HMMA.16816.F32.BF16 R48, R208.reuse, R222, R48 ;  /* 0x000000ded030723c */ /* 0x040fe20000041830 */
[----:B------:R-:W3:Y:S05]  /*b2f0*/  LDSM.16.M88.4 R220, [R234+0x6000] ;  /* 0x00600000eadc783b */ /* 0x000eea0000000200 */
[-C--:B--2---:R-:W-:Y:S06]  /*b300*/  HMMA.16816.F32.BF16 R52, R208, R224.reuse, R52 ;  /* 0x000000e0d034723c */ /* 0x084fec0000041834 */
[C---:B------:R-:W-:Y:S06]  /*b310*/  HMMA.16816.F32.BF16 R56, R216.reuse, R224, R56 ;  /* 0x000000e0d838723c */ /* 0x040fec0000041838 */
[-C--:B------:R-:W-:Y:S01]  /*b320*/  HMMA.16816.F32.BF16 R60, R216, R226.reuse, R60 ;  /* 0x000000e2d83c723c */ /* 0x080fe2000004183c */
[----:B------:R-:W-:Y:S05]  /*b330*/  LDSM.16.M88.4 R216, [R233+0x3000] ;  /* 0x00300000e9d8783b */ /* 0x000fea0000000200 */
[----:B------:R-:W-:Y:S01]  /*b340*/  HMMA.16816.F32.BF16 R64, R208, R226, R64 ;  /* 0x000000e2d040723c */ /* 0x000fe20000041840 */
[----:B------:R-:W2:Y:S05]  /*b350*/  LDSM.16.M88.4 R208, [R233+0x2800] ;  /* 0x00280000e9d0783b */ /* 0x000eaa0000000200 */
[-C--:B-1----:R-:W-:Y:S01]  /*b360*/  HMMA.16816.F32.BF16 R4, R204, R212.reuse, R4 ;  /* 0x000000d4cc04723c */ /* 0x082fe20000041804 */
[----:B------:R-:W1:Y:S05]  /*b370*/  LDSM.16.M88.4 R224, [R233+0x3800] ;  /* 0x00380000e9e0783b */ /* 0x000e6a0000000200 */
[C---:B---3--:R-:W-:Y:S06]  /*b380*/  HMMA.16816.F32.BF16 R8, R220.reuse, R212, R8 ;  /* 0x000000d4dc08723c */ /* 0x048fec0000041808 */
[-C--:B------:R-:W-:Y:S06]  /*b390*/  HMMA.16816.F32.BF16 R12, R220, R214.reuse, R12 ;  /* 0x000000d6dc0c723c */ /* 0x080fec000004180c */
[C---:B------:R-:W-:Y:S01]  /*b3a0*/  HMMA.16816.F32.BF16 R16, R204.reuse, R214, R16 ;  /* 0x000000d6cc10723c */ /* 0x040fe20000041810 */
[----:B------:R-:W-:Y:S05]  /*b3b0*/  LDSM.16.M88.4 R212, [R242] ;  /* 0x00000000f2d4783b */ /* 0x000fea0000000200 */
[-C--:B--2---:R-:W-:Y:S06]  /*b3c0*/  HMMA.16816.F32.BF16 R20, R204, R208.reuse, R20 ;  /* 0x000000d0cc14723c */ /* 0x084fec0000041814 */
[C---:B------:R-:W-:Y:S06]  /*b3d0*/  HMMA.16816.F32.BF16 R24, R220.reuse, R208, R24 ;  /* 0x000000d0dc18723c */ /* 0x040fec0000041818 */
[-C--:B------:R-:W-:Y:S06]  /*b3e0*/  HMMA.16816.F32.BF16 R28, R220, R210.reuse, R28 ;  /* 0x000000d2dc1c723c */ /* 0x080fec000004181c */
[C---:B------:R-:W-:Y:S01]  /*b3f0*/  HMMA.16816.F32.BF16 R32, R204.reuse, R210, R32 ;  /* 0x000000d2cc20723c */ /* 0x040fe20000041820 */
[----:B------:R-:W2:Y:S05]  /*b400*/  LDSM.16.M88.4 R208, [R235+0x4000] ;  /* 0x00400000ebd0783b */ /* 0x000eaa0000000200 */
        /* <DEDUP_REMOVED lines=8> */
[----:B------:R-:W-:Y:S05]  /*b490*/  LDSM.16.M88.4 R220, [R240] ;  /* 0x00000000f0dc783b */ /* 0x000fea0000000200 */
[----:B------:R-:W-:Y:S01]  /*b4a0*/  HMMA.16816.F32.BF16 R64, R204, R226, R64 ;  /* 0x000000e2cc40723c */ /* 0x000fe20000041840 */
[----:B------:R-:W1:Y:S05]  /*b4b0*/  LDSM.16.M88.4 R204, [R241] ;  /* 0x00000000f1cc783b */ /* 0x000e6a0000000200 */
[-C--:B--2---:R-:W-:Y:S01]  /*b4c0*/  HMMA.16816.F32.BF16 R4, R208, R212.reuse, R4 ;  /* 0x000000d4d004723c */ /* 0x084fe20000041804 */
[----:B------:R-:W2:Y:S05]  /*b4d0*/  LDSM.16.M88.4 R224, [R239] ;  /* 0x00000000efe0783b */ /* 0x000eaa0000000200 */
        /* <DEDUP_REMOVED lines=25> */
[----:B------:R-:W-:Y:S05]  /*b670*/  LDSM.16.M88.4 R212, [R231+0x2000] ;  /* 0x00200000e7d4783b */ /* 0x000fea0000000200 */
        /* <DEDUP_REMOVED lines=13> */
[----:B------:R-:W1:Y:S05]  /*b750*/  LDSM.16.M88.4 R220, [R231+0x2800] ;  /* 0x00280000e7dc783b */ /* 0x000e6a0000000200 */
[----:B------:R-:W-:Y:S01]  /*b760*/  HMMA.16816.F32.BF16 R64, R204, R226, R64 ;  /* 0x000000e2cc40723c */ /* 0x000fe20000041840 */
[----:B------:R-:W4:Y:S05]  /*b770*/  LDSM.16.M88.4 R204, [R231+0x3000] ;  /* 0x00300000e7cc783b */ /* 0x000f2a0000000200 */
[-C--:B--2---:R-:W-:Y:S01]  /*b780*/  HMMA.16816.F32.BF16 R4, R208, R212.reuse, R4 ;  /* 0x000000d4d004723c */ /* 0x084fe20000041804 */
[----:B------:R-:W2:Y:S01]  /*b790*/  LDSM.16.M88.4 R224, [R231+0x3800] ;  /* 0x00380000e7e0783b */ /* 0x000ea20000000200 */
[----:B------:R-:W-:Y:S04]  /*b7a0*/  DEPBAR.LE SB0, 0x0 ;  /* 0x000080000000791a */ /* 0x000fe80000000000 */
[----:B------:R-:W-:Y:S01]  /*b7b0*/  BAR.SYNC.DEFER_BLOCKING 0x0 ;  /* 0x0000000000007b1d */ /* 0x000fe20000010000 */
[C---:B---3--:R-:W-:Y:S06]  /*b7c0*/  HMMA.16816.F32.BF16 R8, R216.reuse, R212, R8 ;  /* 0x000000d4d808723c */ /* 0x048fec0000041808 */
[-C--:B------:R-:W-:Y:S06]  /*b7d0*/  HMMA.16816.F32.BF16 R12, R216, R214.reuse, R12 ;  /* 0x000000d6d80c723c */ /* 0x080fec000004180c */
[C---:B------:R-:W-:Y:S05]  /*b7e0*/  HMMA.16816.F32.BF16 R16, R208.reuse, R214, R16 ;  /* 0x000000d6d010723c */ /* 0x040fea0000041810 */
[----:B------:R-:W-:Y:S01]  /*b7f0*/  FMNMX.FTZ R0, R4, R3, !PT ;  /* 0x0000000304007209 */ /* 0x000fe20007810000 */
[-C--:B-1----:R-:W-:Y:S05]  /*b800*/  HMMA.16816.F32.BF16 R20, R208, R220.reuse, R20 ;  /* 0x000000dcd014723c */ /* 0x082fea0000041814 */
[----:B------:R-:W-:Y:S01]  /*b810*/  FMNMX.FTZ R2, R6, R161, !PT ;  /* 0x000000a106027209 */ /* 0x000fe20007810000 */
[C---:B------:R-:W-:Y:S05]  /*b820*/  HMMA.16816.F32.BF16 R24, R216.reuse, R220, R24 ;  /* 0x000000dcd818723c */ /* 0x040fea0000041818 */
[----:B------:R-:W-:Y:S01]  /*b830*/  FMNMX.FTZ R160, R5, R0, !PT ;  /* 0x0000000005a07209 */ /* 0x000fe20007810000 */
[-C--:B------:R-:W-:Y:S05]  /*b840*/  HMMA.16816.F32.BF16 R28, R216, R222.reuse, R28 ;  /* 0x000000ded81c723c */ /* 0x080fea000004181c */
[----:B------:R-:W-:Y:S01]  /*b850*/  FMNMX.FTZ R0, R7, R2, !PT ;  /* 0x0000000207007209 */ /* 0x000fe20007810000 */
[C---:B------:R-:W-:Y:S05]  /*b860*/  HMMA.16816.F32.BF16 R32, R208.reuse, R222, R32 ;  /* 0x000000ded020723c */ /* 0x040fea0000041820 */
[----:B------:R-:W-:Y:S01]  /*b870*/  FMNMX.FTZ R2, R16, R160, !PT ;  /* 0x000000a010027209 */ /* 0x000fe20007810000 */
[-C--:B----4-:R-:W-:Y:S05]  /*b880*/  HMMA.16816.F32.BF16 R36, R208, R204.reuse, R36 ;  /* 0x000000ccd024723c */ /* 0x090fea0000041824 */
[----:B------:R-:W-:Y:S01]  /*b890*/  FMNMX.FTZ R160, R8, R165, !PT ;  /* 0x000000a508a07209 */ /* 0x000fe20007810000 */
[C---:B------:R-:W-:Y:S05]  /*b8a0*/  HMMA.16816.F32.BF16 R40, R216.reuse, R204, R40 ;  /* 0x000000ccd828723c */ /* 0x040fea0000041828 */
[----:B------:R-:W-:Y:S01]  /*b8b0*/  FMNMX.FTZ R162, R18, R0, !PT ;  /* 0x0000000012a27209 */ /* 0x000fe20007810000 */
[-C--:B------:R-:W-:Y:S05]  /*b8c0*/  HMMA.16816.F32.BF16 R44, R216, R206.reuse, R44 ;  /* 0x000000ced82c723c */ /* 0x080fea000004182c */
[----:B------:R-:W-:Y:S01]  /*b8d0*/  FMNMX.FTZ R163, R17, R2, !PT ;  /* 0x0000000211a37209 */ /* 0x000fe20007810000 */
[C---:B------:R-:W-:Y:S05]  /*b8e0*/  HMMA.16816.F32.BF16 R48, R208.reuse, R206, R48 ;  /* 0x000000ced030723c */ /* 0x040fea0000041830 */
[----:B------:R-:W-:Y:S01]  /*b8f0*/  FMNMX.FTZ R0, R10, R166, !PT ;  /* 0x000000a60a007209 */ /* 0x000fe20007810000 */
[-C--:B--2---:R-:W-:Y:S05]  /*b900*/  HMMA.16816.F32.BF16 R52, R208, R224.reuse, R52 ;  /* 0x000000e0d034723c */ /* 0x084fea0000041834 */
[----:B------:R-:W-:Y:S01]  /*b910*/  FMNMX.FTZ R2, R9, R160, !PT ;  /* 0x000000a009027209 */ /* 0x000fe20007810000 */
[C---:B------:R-:W-:Y:S05]  /*b920*/  HMMA.16816.F32.BF16 R56, R216.reuse, R224, R56 ;  /* 0x000000e0d838723c */ /* 0x040fea0000041838 */
[----:B------:R-:W-:Y:S01]  /*b930*/  FMNMX.FTZ R160, R19, R162, !PT ;  /* 0x000000a213a07209 */ /* 0x000fe20007810000 */
[-C--:B------:R-:W-:Y:S05]  /*b940*/  HMMA.16816.F32.BF16 R60, R216, R226.reuse, R60 ;  /* 0x000000e2d83c723c */ /* 0x080fea000004183c */
[----:B------:R-:W-:Y:S01]  /*b950*/  FMNMX.FTZ R163, R20, R163, !PT ;  /* 0x000000a314a37209 */ /* 0x000fe20007810000 */
[----:B------:R-:W-:Y:S05]  /*b960*/  HMMA.16816.F32.BF16 R64, R208, R226, R64 ;  /* 0x000000e2d040723c */ /* 0x000fea0000041840 */
[----:B------:R-:W-:Y:S02]  /*b970*/  FMNMX.FTZ R0, R11, R0, !PT ;  /* 0x000000000b007209 */ /* 0x000fe40007810000 */
[----:B------:R-:W-:Y:S04]  /*b980*/  FMNMX.FTZ R2, R12, R2, !PT ;  /* 0x000000020c027209 */ /* 0x000fe80007810000 */
[----:B------:R-:W-:Y:S02]  /*b990*/  FMNMX.FTZ R160, R22, R160, !PT ;  /* 0x000000a016a07209 */ /* 0x000fe40007810000 */
        /* <DEDUP_REMOVED lines=40> */
[----:B------:R-:W-:Y:S01]  /*bc20*/  FMNMX.FTZ R164, R65, R164, !PT ;  /* 0x000000a441a47209 */ /* 0x000fe20007810000 */
[----:B------:R-:W-:Y:S06]  /*bc30*/  @P0 BRA `(.L_x_8) ;  /* 0xffffffec00640947 */ /* 0x000fec000383ffff */
.L_x_7:
[----:B-1----:R-:W-:Y:S01]  /*bc40*/  SHFL.BFLY PT, R163, R164, 0x2, 0x1f ;  /* 0x0c401f00a4a37f89 */ /* 0x002fe200000e0000 */
[----:B------:R-:W-:Y:S02]  /*bc50*/  FMNMX.FTZ R162, R67, R210, !PT ;  /* 0x000000d243a27209 */ /* 0x000fe40007810000 */
[----:B------:R-:W-:Y:S02]  /*bc60*/  FMNMX.FTZ R2, R57, R160, !PT ;  /* 0x000000a039027209 */ /* 0x000fe40007810000 */
[----:B------:R-:W-:Y:S03]  /*bc70*/  FMNMX.FTZ R0, R58, R211, !PT ;  /* 0x000000d33a007209 */ /* 0x000fe60007810000 */
[----:B------:R-:W-:Y:S01]  /*bc80*/  SHFL.BFLY PT, R205, R162, 0x2, 0x1f ;  /* 0x0c401f00a2cd7f89 */ /* 0x000fe200000e0000 */
[----:B------:R-:W-:Y:S02]  /*bc90*/  FMNMX.FTZ R2, R60, R2, !PT ;  /* 0x000000023c027209 */ /* 0x000fe40007810000 */
[----:B------:R-:W-:Y:S02]  /*bca0*/  FMNMX.FTZ R0, R59, R0, !PT ;  /* 0x000000003b007209 */ /* 0x000fe40007810000 */
[----:B------:R-:W-:Y:S02]  /*bcb0*/  FMNMX.FTZ R160, R61, R2, !PT ;  /* 0x000000023da07209 */ /* 0x000fe40007810000 */
[----:B------:R-:W-:Y:S02]  /*bcc0*/  FMNMX.FTZ R0, R62, R0, !PT ;  /* 0x000000003e007209 */ /* 0x000fe40007810000 */
[----:B------:R-:W-:Y:S01]  /*bcd0*/  IADD3 R246, R246, -0x1, RZ ;  /* 0xfffffffff6f67810 */ /* 0x000fe20007ffe0ff */
[----:B------:R-:W-:Y:S01]  /*bce0*/  SHFL.BFLY PT, R204, R160, 0x2, 0x1f ;  /* 0x0c401f00a0cc7f89 */ /* 0x000fe200000e0000 */
[----:B------:R-:W-:Y:S07]  /*bcf0*/  FMNMX.FTZ R0, R63, R0, !PT ;  /* 0x000000003f007209 */ /* 0x000fee0007810000 */
[----:B------:R-:W1:Y:S02]  /*bd00*/  SHFL.BFLY PT, R2, R0, 0x2, 0x1f ;  /* 0x0c401f0000027f89 */ /* 0x000e6400000e0000 */
[----:B-1----:R-:W-:Y:S02]  /*bd10*/  FMNMX.FTZ R2, R0, R2, !PT ;  /* 0x0000000200027209 */ /* 0x002fe40007810000 */
[----:B------:R-:W-:Y:S02]  /*bd20*/  FMNMX.FTZ R164, R164, R163, !PT ;  /* 0x000000a3a4a47209 */ /* 0x000fe40007810000 */
[----:B------:R-:W-:Y:S02]  /*bd30*/  FMNMX.FTZ R162, R162, R205, !PT ;  /* 0x000000cda2a27209 */ /* 0x000fe40007810000 */
[----:B------:R-:W-:Y:S01]  /*bd40*/  FMNMX.FTZ R204, R160, R204, !PT ;  /* 0x000000cca0cc7209 */ /* 0x000fe20007810000 */
[----:B------:R-:W1:Y:S08]  /*bd50*/  SHFL.BFLY PT, R163, R164, 0x1, 0x1f ;  /* 0x0c201f00a4a37f89 */ /* 0x000e7000000e0000 */
[----:B------:R-:W2:Y:S08]  /*bd60*/  SHFL.BFLY PT, R205, R162, 0x1, 0x1f ;  /* 0x0c201f00a2cd7f89 */ /* 0x000eb000000e0000 */
[----:B------:R-:W3:Y:S08]  /*bd70*/  SHFL.BFLY PT, R206, R204, 0x1, 0x1f ;  /* 0x0c201f00ccce7f89 */ /* 0x000ef000000e0000 */
[----:B------:R-:W4:Y:S01]  /*bd80*/  SHFL.BFLY PT, R160, R2, 0x1, 0x1f ;  /* 0x0c201f0002a07f89 */ /* 0x000f2200000e0000 */
[----:B-1----:R-:W-:Y:S02]  /*bd90*/  FMNMX.FTZ R164, R164, R163, !PT ;  /* 0x000000a3a4a47209 */ /* 0x002fe40007810000 */
[----:B--2---:R-:W-:Y:S03]  /*bda0*/  FMNMX.FTZ R163, R162, R205, !PT ;  /* 0x000000cda2a37209 */ /* 0x004fe60007810000 */
[C---:B------:R-:W-:Y:S01]  /*bdb0*/  FADD.FTZ R0, -R164.reuse, R3 ;  /* 0x00000003a4007221 */ /* 0x040fe20000010100 */
[----:B------:R-:W-:Y:S02]  /*bdc0*/  FSETP.NEU.FTZ.AND P1, PT, R164, -INF , PT ;  /* 0xff800000a400780b */ /* 0x000fe40003f3d000 */
[----:B---3--:R-:W-:Y:S01]  /*bdd0*/  FMNMX.FTZ R162, R204, R206, !PT ;  /* 0x000000cecca27209 */ /* 0x008fe20007810000 */
[----:B------:R-:W-:Y:S01]  /*bde0*/  FMUL.FTZ R3, R0, UR4 ;  /* 0x0000000400037c20 */ /* 0x000fe20008410000 */
[----:B------:R-:W-:Y:S01]  /*bdf0*/  FADD.FTZ R0, -R163, R161 ;  /* 0x000000a1a3007221 */ /* 0x000fe20000010100 */
[----:B------:R-:W1:Y:S01]  /*be00*/  LDSM.16.MT88.4 R204, [R167+0xc000] ;  /* 0x00c00000a7cc783b */ /* 0x000e620000004200 */
[----:B----4-:R-:W-:Y:S01]  /*be10*/  FMNMX.FTZ R160, R2, R160, !PT ;  /* 0x000000a002a07209 */ /* 0x010fe20007810000 */
[----:B------:R2:W3:Y:S01]  /*be20*/  MUFU.EX2 R161, R3 ;  /* 0x0000000300a17308 */ /* 0x0004e20000000800 */
[----:B------:R-:W-:Y:S03]  /*be30*/  FMUL.FTZ R212, R162, UR4 ;  /* 0x00000004a2d47c20 */ /* 0x000fe60008410000 */
[----:B------:R-:W-:Y:S01]  /*be40*/  FMUL.FTZ R213, R160, UR4 ;  /* 0x00000004a0d57c20 */ /* 0x000fe20008410000 */
[----:B--2---:R-:W-:Y:S01]  /*be50*/  FMUL.FTZ R3, R0, UR4 ;  /* 0x0000000400037c20 */ /* 0x004fe20008410000 */
[----:B------:R-:W-:Y:S01]  /*be60*/  FADD.FTZ R0, -R162, R165 ;  /* 0x000000a5a2007221 */ /* 0x000fe20000010100 */
[----:B------:R-:W-:Y:S01]  /*be70*/  FMUL.FTZ R165, R164, UR4 ;  /* 0x00000004a4a57c20 */ /* 0x000fe20008410000 */
[C---:B---3--:R-:W-:Y:S01]  /*be80*/  FMUL.FTZ R68, R161.reuse, R68 ;  /* 0x00000044a1447220 */ /* 0x048fe20000410000 */
[----:B------:R-:W-:Y:S01]  /*be90*/  FMUL.FTZ R69, R161, R69 ;  /* 0x00000045a1457220 */ /* 0x000fe20000410000 */
[----:B------:R-:W-:Y:S01]  /*bea0*/  FMUL.FTZ R2, R0, UR4 ;  /* 0x0000000400027c20 */ /* 0x000fe20008410000 */
[----:B------:R-:W-:Y:S01]  /*beb0*/  FADD.FTZ R0, -R160, R166 ;  /* 0x000000a6a0007221 */ /* 0x000fe20000010100 */
[----:B------:R-:W-:Y:S01]  /*bec0*/  FSEL R165, R165, RZ, P1 ;  /* 0x000000ffa5a57208 */ /* 0x000fe20000800000 */
[C---:B------:R-:W-:Y:S01]  /*bed0*/  FMUL.FTZ R166, R163.reuse, UR4 ;  /* 0x00000004a3a67c20 */ /* 0x040fe20008410000 */
[----:B------:R-:W-:Y:S01]  /*bee0*/  FSETP.NEU.FTZ.AND P1, PT, R163, -INF , PT ;  /* 0xff800000a300780b */ /* 0x000fe20003f3d000 */
[----:B------:R-:W-:Y:S01]  /*bef0*/  FMUL.FTZ R0, R0, UR4 ;  /* 0x0000000400007c20 */ /* 0x000fe20008410000 */
[----:B------:R-:W2:Y:S01]  /*bf00*/  MUFU.EX2 R2, R2 ;  /* 0x0000000200027308 */ /* 0x000ea20000000800 */
[--C-:B------:R-:W-:Y:S01]  /*bf10*/  FFMA.FTZ R4, R4, UR4, -R165.reuse ;  /* 0x0000000404047c23 */ /* 0x100fe200080108a5 */
[----:B------:R-:W-:Y:S01]  /*bf20*/  FSEL R166, R166, RZ, P1 ;  /* 0x000000ffa6a67208 */ /* 0x000fe20000800000 */
[--C-:B------:R-:W-:Y:S01]  /*bf30*/  FFMA.FTZ R5, R5, UR4, -R165.reuse ;  /* 0x0000000405057c23 */ /* 0x100fe200080108a5 */
[----:B------:R-:W-:Y:S01]  /*bf40*/  FSETP.NEU.FTZ.AND P1, PT, R162, -INF , PT ;  /* 0xff800000a200780b */ /* 0x000fe20003f3d000 */
[--C-:B------:R-:W-:Y:S01]  /*bf50*/  FFMA.FTZ R16, R16, UR4, -R165.reuse ;  /* 0x0000000410107c23 */ /* 0x100fe200080108a5 */
[----:B------:R-:W-:Y:S01]  /*bf60*/  FFMA.FTZ R17, R17, UR4, -R165 ;  /* 0x0000000411117c23 */ /* 0x000fe200080108a5 */
        /* <DEDUP_REMOVED lines=9> */
[----:B------:R-:W3:Y:S01]  /*c000*/  MUFU.EX2 R0, R0 ;  /* 0x0000000000007308 */ /* 0x000ee20000000800 */
[--C-:B------:R-:W-:Y:S01]  /*c010*/  FFMA.FTZ R12, R12, UR4, -R212.reuse ;  /* 0x000000040c0c7c23 */ /* 0x100fe200080108d4 */
[----:B------:R-:W-:Y:S01]  /*c020*/  FFMA.FTZ R13, R13, UR4, -R212 ;  /* 0x000000040d0d7c23 */ /* 0x000fe200080108d4 */
[--C-:B------:R-:W-:Y:S01]  /*c030*/  FFMA.FTZ R10, R10, UR4, -R213.reuse ;  /* 0x000000040a0a7c23 */ /* 0x100fe200080108d5 */
[--C-:B------:R-:W-:Y:S01]  /*c040*/  FFMA.FTZ R11, R11, UR4, -R213.reuse ;  /* 0x000000040b0b7c23 */ /* 0x100fe200080108d5 */
[--C-:B------:R-:W-:Y:S01]  /*c050*/  FFMA.FTZ R14, R14, UR4, -R213.reuse ;  /* 0x000000040e0e7c23 */ /* 0x100fe200080108d5 */
[----:B------:R-:W-:Y:S01]  /*c060*/  FFMA.FTZ R15, R15, UR4, -R213 ;  /* 0x000000040f0f7c23 */ /* 0x000fe200080108d5 */
[C---:B--2---:R-:W-:Y:S03]  /*c070*/  FMUL.FTZ R72, R2.reuse, R72 ;  /* 0x0000004802487220 */ /* 0x044fe60000410000 */
[----:B------:R2:W-:Y:S01]  /*c080*/  MUFU.EX2 R214, R8 ;  /* 0x0000000800d67308 */ /* 0x0005e20000000800 */
[C---:B------:R-:W-:Y:S01]  /*c090*/  FMUL.FTZ R73, R2.reuse, R73 ;  /* 0x0000004902497220 */ /* 0x040fe20000410000 */
[C---:B------:R-:W-:Y:S01]  /*c0a0*/  FMUL.FTZ R76, R2.reuse, R76 ;  /* 0x0000004c024c7220 */ /* 0x040fe20000410000 */
[----:B------:R-:W-:Y:S01]  /*c0b0*/  FMUL.FTZ R77, R2, R77 ;  /* 0x0000004d024d7220 */ /* 0x000fe20000410000 */
[C---:B------:R-:W-:Y:S01]  /*c0c0*/  FMUL.FTZ R80, R161.reuse, R80 ;  /* 0x00000050a1507220 */ /* 0x040fe20000410000 */
[C---:B------:R-:W-:Y:S01]  /*c0d0*/  FMUL.FTZ R81, R161.reuse, R81 ;  /* 0x00000051a1517220 */ /* 0x040fe20000410000 */
[C---:B------:R-:W-:Y:S01]  /*c0e0*/  FMUL.FTZ R84, R161.reuse, R84 ;  /* 0x00000054a1547220 */ /* 0x040fe20000410000 */
[C---:B------:R-:W-:Y:S03]  /*c0f0*/  FMUL.FTZ R85, R161.reuse, R85 ;  /* 0x00000055a1557220 */ /* 0x040fe60000410000 */
[----:B------:R4:W-:Y:S01]  /*c100*/  MUFU.EX2 R251, R9 ;  /* 0x0000000900fb7308 */ /* 0x0009e20000000800 */
[C---:B---3--:R-:W-:Y:S01]  /*c110*/  FMUL.FTZ R74, R0.reuse, R74 ;  /* 0x0000004a004a7220 */ /* 0x048fe20000410000 */
[C---:B------:R-:W-:Y:S01]  /*c120*/  FMUL.FTZ R75, R0.reuse, R75 ;  /* 0x0000004b004b7220 */ /* 0x040fe20000410000 */
[C---:B------:R-:W-:Y:S01]  /*c130*/  FMUL.FTZ R78, R0.reuse, R78 ;  /* 0x0000004e004e7220 */ /* 0x040fe20000410000 */
[----:B------:R-:W-:Y:S01]  /*c140*/  FMUL.FTZ R79, R0, R79 ;  /* 0x0000004f004f7220 */ /* 0x000fe20000410000 */
[C---:B------:R-:W-:Y:S01]  /*c150*/  FMUL.FTZ R88, R2.reuse, R88 ;  /* 0x0000005802587220 */ /* 0x040fe20000410000 */
[----:B------:R-:W-:Y:S01]  /*c160*/  FMUL.FTZ R89, R2, R89 ;  /* 0x0000005902597220 */ /* 0x000fe20000410000 */
[----:B------:R-:W-:Y:S03]  /*c170*/  FMUL.FTZ R90, R0, R90 ;  /* 0x0000005a005a7220 */ /* 0x000fe60000410000 */
[----:B------:R3:W-:Y:S01]  /*c180*/  MUFU.EX2 R249, R10 ;  /* 0x0000000a00f97308 */ /* 0x0007e20000000800 */
[----:B--2---:R-:W-:Y:S01]  /*c190*/  FMUL.FTZ R8, R2, R168 ;  /* 0x000000a802087220 */ /* 0x004fe20000410000 */
[----:B------:R-:W-:Y:S01]  /*c1a0*/  FMUL.FTZ R91, R0, R91 ;  /* 0x0000005b005b7220 */ /* 0x000fe20000410000 */
[C---:B------:R-:W-:Y:S01]  /*c1b0*/  FMUL.FTZ R92, R2.reuse, R92 ;  /* 0x0000005c025c7220 */ /* 0x040fe20000410000 */
[----:B------:R-:W-:Y:S01]  /*c1c0*/  FMUL.FTZ R93, R2, R93 ;  /* 0x0000005d025d7220 */ /* 0x000fe20000410000 */
[C---:B------:R-:W-:Y:S01]  /*c1d0*/  FMUL.FTZ R94, R0.reuse, R94 ;  /* 0x0000005e005e7220 */ /* 0x040fe20000410000 */
[----:B------:R-:W-:Y:S01]  /*c1e0*/  FMUL.FTZ R95, R0, R95 ;  /* 0x0000005f005f7220 */ /* 0x000fe20000410000 */
[C---:B------:R-:W-:Y:S03]  /*c1f0*/  FMUL.FTZ R96, R161.reuse, R96 ;  /* 0x00000060a1607220 */ /* 0x040fe60000410000 */
[----:B------:R2:W5:Y:S01]  /*c200*/  MUFU.EX2 R219, R11 ;  /* 0x0000000b00db7308 */ /* 0x0005620000000800 */
[C---:B----4-:R-:W-:Y:S01]  /*c210*/  FMUL.FTZ R9, R2.reuse, R169 ;  /* 0x000000a902097220 */ /* 0x050fe20000410000 */
[C---:B------:R-:W-:Y:S01]  /*c220*/  FMUL.FTZ R97, R161.reuse, R97 ;  /* 0x00000061a1617220 */ /* 0x040fe20000410000 */
[C---:B------:R-:W-:Y:S01]  /*c230*/  FMUL.FTZ R100, R161.reuse, R100 ;  /* 0x00000064a1647220 */ /* 0x040fe20000410000 */
[C---:B------:R-:W-:Y:S01]  /*c240*/  FMUL.FTZ R101, R161.reuse, R101 ;  /* 0x00000065a1657220 */ /* 0x040fe20000410000 */
[C---:B------:R-:W-:Y:S01]  /*c250*/  FMUL.FTZ R104, R2.reuse, R104 ;  /* 0x0000006802687220 */ /* 0x040fe20000410000 */
[----:B------:R-:W-:Y:S01]  /*c260*/  FMUL.FTZ R105, R2, R105 ;  /* 0x0000006902697220 */ /* 0x000fe20000410000 */
[C---:B------:R-:W-:Y:S03]  /*c270*/  FMUL.FTZ R106, R0.reuse, R106 ;  /* 0x0000006a006a7220 */ /* 0x040fe60000410000 */
[----:B------:R4:W-:Y:S01]  /*c280*/  MUFU.EX2 R209, R5 ;  /* 0x0000000500d17308 */ /* 0x0009e20000000800 */
[C---:B---3--:R-:W-:Y:S01]  /*c290*/  FMUL.FTZ R10, R0.reuse, R170 ;  /* 0x000000aa000a7220 */ /* 0x048fe20000410000 */
[----:B------:R-:W-:Y:S01]  /*c2a0*/  FMUL.FTZ R107, R0, R107 ;  /* 0x0000006b006b7220 */ /* 0x000fe20000410000 */
[C---:B------:R-:W-:Y:S01]  /*c2b0*/  FMUL.FTZ R108, R2.reuse, R108 ;  /* 0x0000006c026c7220 */ /* 0x040fe20000410000 */
[----:B------:R-:W-:Y:S01]  /*c2c0*/  FMUL.FTZ R109, R2, R109 ;  /* 0x0000006d026d7220 */ /* 0x000fe20000410000 */
[C---:B------:R-:W-:Y:S01]  /*c2d0*/  FMUL.FTZ R110, R0.reuse, R110 ;  /* 0x0000006e006e7220 */ /* 0x040fe20000410000 */
[C---:B------:R-:W-:Y:S01]  /*c2e0*/  FMUL.FTZ R111, R0.reuse, R111 ;  /* 0x0000006f006f7220 */ /* 0x040fe20000410000 */
[C---:B------:R-:W-:Y:S03]  /*c2f0*/  FMUL.FTZ R112, R161.reuse, R112 ;  /* 0x00000070a1707220 */ /* 0x040fe60000410000 */
[----:B------:R-:W3:Y:S01]  /*c300*/  MUFU.EX2 R3, R3 ;  /* 0x0000000300037308 */ /* 0x000ee20000000800 */
[----:B--2---:R-:W-:Y:S01]  /*c310*/  FMUL.FTZ R11, R0, R171 ;  /* 0x000000ab000b7220 */ /* 0x004fe20000410000 */
[C---:B------:R-:W-:Y:S01]  /*c320*/  FMUL.FTZ R113, R161.reuse, R113 ;  /* 0x00000071a1717220 */ /* 0x040fe20000410000 */
[C---:B------:R-:W-:Y:S01]  /*c330*/  FMUL.FTZ R116, R161.reuse, R116 ;  /* 0x00000074a1747220 */ /* 0x040fe20000410000 */
[C---:B------:R-:W-:Y:S01]  /*c340*/  FMUL.FTZ R117, R161.reuse, R117 ;  /* 0x00000075a1757220 */ /* 0x040fe20000410000 */
[C---:B------:R-:W-:Y:S01]  /*c350*/  FMUL.FTZ R120, R2.reuse, R120 ;  /* 0x0000007802787220 */ /* 0x040fe20000410000 */
[----:B------:R-:W-:Y:S01]  /*c360*/  FMUL.FTZ R121, R2, R121 ;  /* 0x0000007902797220 */ /* 0x000fe20000410000 */
[C---:B------:R-:W-:Y:S03]  /*c370*/  FMUL.FTZ R122, R0.reuse, R122 ;  /* 0x0000007a007a7220 */ /* 0x040fe60000410000 */
[----:B------:R-:W2:Y:S01]  /*c380*/  MUFU.EX2 R216, R4 ;  /* 0x0000000400d87308 */ /* 0x000ea20000000800 */
[----:B----4-:R-:W-:Y:S01]  /*c390*/  FMUL.FTZ R5, R161, R173 ;  /* 0x000000ada1057220 */ /* 0x010fe20000410000 */
[----:B-----5:R-:W-:Y:S01]  /*c3a0*/  F2FP.BF16.F32.PACK_AB R173, R219, R249 ;  /* 0x000000f9dbad723e */ /* 0x020fe200000010ff */
[----:B------:R-:W-:Y:S01]  /*c3b0*/  FMUL.FTZ R123, R0, R123 ;  /* 0x0000007b007b7220 */ /* 0x000fe20000410000 */
[C---:B------:R-:W-:Y:S01]  /*c3c0*/  FMUL.FTZ R124, R2.reuse, R124 ;  /* 0x0000007c027c7220 */ /* 0x040fe20000410000 */
[----:B------:R-:W-:Y:S01]  /*c3d0*/  FMUL.FTZ R125, R2, R125 ;  /* 0x0000007d027d7220 */ /* 0x000fe20000410000 */
[C---:B------:R-:W-:Y:S01]  /*c3e0*/  FMUL.FTZ R126, R0.reuse, R126 ;  /* 0x0000007e007e7220 */ /* 0x040fe20000410000 */
[----:B------:R-:W-:Y:S03]  /*c3f0*/  FMUL.FTZ R127, R0, R127 ;  /* 0x0000007f007f7220 */ /* 0x000fe60000410000 */
[----:B------:R4:W-:Y:S01]  /*c400*/  MUFU.EX2 R215, R6 ;  /* 0x0000000600d77308 */ /* 0x0009e20000000800 */
[C---:B---3--:R-:W-:Y:S01]  /*c410*/  FMUL.FTZ R70, R3.reuse, R70 ;  /* 0x0000004603467220 */ /* 0x048fe20000410000 */
[C---:B------:R-:W-:Y:S01]  /*c420*/  FMUL.FTZ R71, R3.reuse, R71 ;  /* 0x0000004703477220 */ /* 0x040fe20000410000 */
[C---:B------:R-:W-:Y:S01]  /*c430*/  FMUL.FTZ R82, R3.reuse, R82 ;  /* 0x0000005203527220 */ /* 0x040fe20000410000 */
[C---:B------:R-:W-:Y:S01]  /*c440*/  FMUL.FTZ R83, R3.reuse, R83 ;  /* 0x0000005303537220 */ /* 0x040fe20000410000 */
[C---:B------:R-:W-:Y:S01]  /*c450*/  FMUL.FTZ R86, R3.reuse, R86 ;  /* 0x0000005603567220 */ /* 0x040fe20000410000 */
[C---:B------:R-:W-:Y:S01]  /*c460*/  FMUL.FTZ R87, R3.reuse, R87 ;  /* 0x0000005703577220 */ /* 0x040fe20000410000 */
[----:B------:R-:W-:Y:S03]  /*c470*/  FMUL.FTZ R98, R3, R98 ;  /* 0x0000006203627220 */ /* 0x000fe60000410000 */
[----:B------:R-:W3:Y:S01]  /*c480*/  MUFU.EX2 R250, R7 ;  /* 0x0000000700fa7308 */ /* 0x000ee20000000800 */
[----:B--2---:R-:W-:Y:S01]  /*c490*/  F2FP.BF16.F32.PACK_AB R168, R209, R216 ;  /* 0x000000d8d1a8723e */ /* 0x004fe200000010ff */
[----:B------:R-:W-:Y:S01]  /*c4a0*/  FMUL.FTZ R4, R161, R172 ;  /* 0x000000aca1047220 */ /* 0x000fe20000410000 */
[----:B------:R-:W-:Y:S01]  /*c4b0*/  F2FP.BF16.F32.PACK_AB R172, R251, R214 ;  /* 0x000000d6fbac723e */ /* 0x000fe200000010ff */
[C---:B------:R-:W-:Y:S01]  /*c4c0*/  FMUL.FTZ R99, R3.reuse, R99 ;  /* 0x0000006303637220 */ /* 0x040fe20000410000 */
[C---:B------:R-:W-:Y:S01]  /*c4d0*/  FMUL.FTZ R102, R3.reuse, R102 ;  /* 0x0000006603667220 */ /* 0x040fe20000410000 */
[C---:B------:R-:W-:Y:S01]  /*c4e0*/  FMUL.FTZ R103, R3.reuse, R103 ;  /* 0x0000006703677220 */ /* 0x040fe20000410000 */
[C---:B------:R-:W-:Y:S03]  /*c4f0*/  FMUL.FTZ R114, R3.reuse, R114 ;  /* 0x0000007203727220 */ /* 0x040fe60000410000 */
[----:B------:R2:W-:Y:S01]  /*c500*/  MUFU.EX2 R218, R16 ;  /* 0x0000001000da7308 */ /* 0x0005e20000000800 */
[C---:B----4-:R-:W-:Y:S01]  /*c510*/  FMUL.FTZ R6, R3.reuse, R174 ;  /* 0x000000ae03067220 */ /* 0x050fe20000410000 */
[C---:B------:R-:W-:Y:S01]  /*c520*/  FMUL.FTZ R115, R3.reuse, R115 ;  /* 0x0000007303737220 */ /* 0x040fe20000410000 */
[C---:B------:R-:W-:Y:S01]  /*c530*/  FMUL.FTZ R118, R3.reuse, R118 ;  /* 0x0000007603767220 */ /* 0x040fe20000410000 */
[----:B------:R-:W-:Y:S01]  /*c540*/  FMUL.FTZ R119, R3, R119 ;  /* 0x0000007703777220 */ /* 0x000fe20000410000 */
[C---:B------:R-:W-:Y:S01]  /*c550*/  FMUL.FTZ R128, R161.reuse, R128 ;  /* 0x00000080a1807220 */ /* 0x040fe20000410000 */
[----:B------:R-:W-:Y:S01]  /*c560*/  FMUL.FTZ R129, R161, R129 ;  /* 0x00000081a1817220 */ /* 0x000fe20000410000 */
[C---:B------:R-:W-:Y:S03]  /*c570*/  FMUL.FTZ R130, R3.reuse, R130 ;  /* 0x0000008203827220 */ /* 0x040fe60000410000 */
[----:B------:R-:W4:Y:S01]  /*c580*/  MUFU.EX2 R225, R17 ;  /* 0x0000001100e17308 */ /* 0x000f220000000800 */
[----:B---3--:R-:W-:Y:S01]  /*c590*/  F2FP.BF16.F32.PACK_AB R169, R250, R215 ;  /* 0x000000d7faa9723e */ /* 0x008fe200000010ff */
[C---:B------:R-:W-:Y:S01]  /*c5a0*/  FMUL.FTZ R7, R3.reuse, R175 ;  /* 0x000000af03077220 */ /* 0x040fe20000410000 */
[----:B------:R-:W-:Y:S01]  /*c5b0*/  FMUL.FTZ R131, R3, R131 ;  /* 0x0000008303837220 */ /* 0x000fe20000410000 */
[C---:B------:R-:W-:Y:S01]  /*c5c0*/  FMUL.FTZ R132, R161.reuse, R132 ;  /* 0x00000084a1847220 */ /* 0x040fe20000410000 */
[----:B------:R-:W-:Y:S01]  /*c5d0*/  FMUL.FTZ R133, R161, R133 ;  /* 0x00000085a1857220 */ /* 0x000fe20000410000 */
[C---:B------:R-:W-:Y:S01]  /*c5e0*/  FMUL.FTZ R134, R3.reuse, R134 ;  /* 0x0000008603867220 */ /* 0x040fe20000410000 */
[----:B------:R-:W-:Y:S03]  /*c5f0*/  FMUL.FTZ R135, R3, R135 ;  /* 0x0000008703877220 */ /* 0x000fe60000410000 */
[----:B------:R3:W-:Y:S01]  /*c600*/  MUFU.EX2 R217, R18 ;  /* 0x0000001200d97308 */ /* 0x0007e20000000800 */
[----:B--2---:R-:W-:Y:S01]  /*c610*/  FMUL.FTZ R16, R161, R176 ;  /* 0x000000b0a1107220 */ /* 0x004fe20000410000 */
[C---:B------:R-:W-:Y:S01]  /*c620*/  FMUL.FTZ R136, R2.reuse, R136 ;  /* 0x0000008802887220 */ /* 0x040fe20000410000 */
[----:B------:R-:W-:Y:S01]  /*c630*/  FMUL.FTZ R137, R2, R137 ;  /* 0x0000008902897220 */ /* 0x000fe20000410000 */
[C---:B------:R-:W-:Y:S01]  /*c640*/  FMUL.FTZ R138, R0.reuse, R138 ;  /* 0x0000008a008a7220 */ /* 0x040fe20000410000 */
[----:B------:R-:W-:Y:S01]  /*c650*/  FMUL.FTZ R139, R0, R139 ;  /* 0x0000008b008b7220 */ /* 0x000fe20000410000 */
[--C-:B------:R-:W-:Y:S01]  /*c660*/  FFMA.FTZ R20, R20, UR4, -R165.reuse ;  /* 0x0000000414147c23 */ /* 0x100fe200080108a5 */
[--C-:B------:R-:W-:Y:S03]  /*c670*/  FFMA.FTZ R21, R21, UR4, -R165.reuse ;  /* 0x0000000415157c23 */ /* 0x100fe600080108a5 */
[----:B------:R-:W2:Y:S01]  /*c680*/  MUFU.EX2 R224, R19 ;  /* 0x0000001300e07308 */ /* 0x000ea20000000800 */
[----:B----4-:R-:W-:Y:S01]  /*c690*/  F2FP.BF16.F32.PACK_AB R170, R225, R218 ;  /* 0x000000dae1aa723e */ /* 0x010fe200000010ff */
[----:B------:R-:W-:Y:S01]  /*c6a0*/  FMUL.FTZ R17, R161, R177 ;  /* 0x000000b1a1117220 */ /* 0x000fe20000410000 */
[--C-:B------:R-:W-:Y:S01]  /*c6b0*/  FFMA.FTZ R22, R22, UR4, -R166.reuse ;  /* 0x0000000416167c23 */ /* 0x100fe200080108a6 */
[--C-:B------:R-:W-:Y:S01]  /*c6c0*/  FFMA.FTZ R35, R35, UR4, -R166.reuse ;  /* 0x0000000423237c23 */ /* 0x100fe200080108a6 */
[C---:B------:R-:W-:Y:S01]  /*c6d0*/  FMUL.FTZ R140, R2.reuse, R140 ;  /* 0x0000008c028c7220 */ /* 0x040fe20000410000 */
[----:B------:R-:W-:Y:S01]  /*c6e0*/  FMUL.FTZ R141, R2, R141 ;  /* 0x0000008d028d7220 */ /* 0x000fe20000410000 */
[C---:B------:R-:W-:Y:S03]  /*c6f0*/  FMUL.FTZ R142, R0.reuse, R142 ;  /* 0x0000008e008e7220 */ /* 0x040fe60000410000 */
[----:B------:R4:W-:Y:S01]  /*c700*/  MUFU.EX2 R208, R15 ;  /* 0x0000000f00d07308 */ /* 0x0009e20000000800 */
[----:B---3--:R-:W-:Y:S01]  /*c710*/  FMUL.FTZ R18, R3, R178 ;  /* 0x000000b203127220 */ /* 0x008fe20000410000 */
[----:B------:R-:W-:Y:S01]  /*c720*/  FMUL.FTZ R143, R0, R143 ;  /* 0x0000008f008f7220 */ /* 0x000fe20000410000 */
[--C-:B------:R-:W-:Y:S01]  /*c730*/  FFMA.FTZ R32, R32, UR4, -R165.reuse ;  /* 0x0000000420207c23 */ /* 0x100fe200080108a5 */
[----:B------:R-:W-:Y:S01]  /*c740*/  FFMA.FTZ R33, R33, UR4, -R165 ;  /* 0x0000000421217c23 */ /* 0x000fe200080108a5 */
[----:B------:R-:W-:Y:S01]  /*c750*/  FFMA.FTZ R34, R34, UR4, -R166 ;  /* 0x0000000422227c23 */ /* 0x000fe200080108a6 */
[--C-:B------:R-:W-:Y:S01]  /*c760*/  FFMA.FTZ R24, R24, UR4, -R212.reuse ;  /* 0x0000000418187c23 */ /* 0x100fe200080108d4 */
[----:B------:R-:W-:Y:S03]  /*c770*/  FMUL.FTZ R144, R161, R144 ;  /* 0x00000090a1907220 */ /* 0x000fe60000410000 */
[----:B------:R3:W-:Y:S01]  /*c780*/  MUFU.EX2 R248, R12 ;  /* 0x0000000c00f87308 */ /* 0x0007e20000000800 */
[----:B--2---:R-:W-:Y:S01]  /*c790*/  F2FP.BF16.F32.PACK_AB R171, R224, R217 ;  /* 0x000000d9e0ab723e */ /* 0x004fe200000010ff */
[----:B------:R-:W-:Y:S01]  /*c7a0*/  FMUL.FTZ R19, R3, R179 ;  /* 0x000000b303137220 */ /* 0x000fe20000410000 */
[----:B------:R-:W-:Y:S01]  /*c7b0*/  FMUL.FTZ R145, R161, R145 ;  /* 0x00000091a1917220 */ /* 0x000fe20000410000 */
[----:B------:R-:W-:Y:S01]  /*c7c0*/  LDSM.16.MT88.4 R176, [R230+0xc000] ;  /* 0x00c00000e6b0783b */ /* 0x000fe20000004200 */
[C---:B------:R-:W-:Y:S01]  /*c7d0*/  FMUL.FTZ R146, R3.reuse, R146 ;  /* 0x0000009203927220 */ /* 0x040fe20000410000 */
[----:B------:R-:W-:Y:S01]  /*c7e0*/  FMUL.FTZ R147, R3, R147 ;  /* 0x0000009303937220 */ /* 0x000fe20000410000 */
[--C-:B------:R-:W-:Y:S01]  /*c7f0*/  FFMA.FTZ R25, R25, UR4, -R212.reuse ;  /* 0x0000000419197c23 */ /* 0x100fe200080108d4 */
[-C--:B-1----:R-:W-:Y:S02]  /*c800*/  HMMA.16816.F32.BF16 R4, R168, R204.reuse, R4 ;  /* 0x000000cca804723c */ /* 0x082fe40000041804 */
[----:B------:R-:W1:Y:S03]  /*c810*/  MUFU.EX2 R252, R13 ;  /* 0x0000000d00fc7308 */ /* 0x000e660000000800 */
[----:B----4-:R-:W-:Y:S01]  /*c820*/  FMUL.FTZ R15, R0, R183 ;  /* 0x000000b7000f7220 */ /* 0x010fe20000410000 */
[C---:B------:R-:W-:Y:S01]  /*c830*/  FMUL.FTZ R148, R2.reuse, R148 ;  /* 0x0000009402947220 */ /* 0x040fe20000410000 */
[----:B------:R-:W-:Y:S01]  /*c840*/  FMUL.FTZ R149, R2, R149 ;  /* 0x0000009502957220 */ /* 0x000fe20000410000 */
[----:B------:R-:W-:Y:S04]  /*c850*/  FMUL.FTZ R150, R0, R150 ;  /* 0x0000009600967220 */ /* 0x000fe80000410000 */
[----:B------:R-:W2:Y:S01]  /*c860*/  MUFU.EX2 R227, R14 ;  /* 0x0000000e00e37308 */ /* 0x000ea20000000800 */
[----:B---3--:R-:W-:Y:S01]  /*c870*/  FMUL.FTZ R12, R2, R180 ;  /* 0x000000b4020c7220 */ /* 0x008fe20000410000 */
[----:B------:R-:W-:Y:S01]  /*c880*/  FMUL.FTZ R151, R0, R151 ;  /* 0x0000009700977220 */ /* 0x000fe20000410000 */
[--C-:B------:R-:W-:Y:S01]  /*c890*/  FFMA.FTZ R28, R28, UR4, -R212.reuse ;  /* 0x000000041c1c7c23 */ /* 0x100fe200080108d4 */
[--C-:B------:R-:W-:Y:S01]  /*c8a0*/  FFMA.FTZ R29, R29, UR4, -R212.reuse ;  /* 0x000000041d1d7c23 */ /* 0x100fe200080108d4 */
[--C-:B------:R-:W-:Y:S01]  /*c8b0*/  FFMA.FTZ R30, R30, UR4, -R213.reuse ;  /* 0x000000041e1e7c23 */ /* 0x100fe200080108d5 */
[C---:B------:R-:W-:Y:S04]  /*c8c0*/  FMUL.FTZ R152, R161.reuse, R152 ;  /* 0x00000098a1987220 */ /* 0x040fe80000410000 */
[----:B------:R3:W-:Y:S01]  /*c8d0*/  MUFU.EX2 R226, R20 ;  /* 0x0000001400e27308 */ /* 0x0007e20000000800 */
[----:B-1----:R-:W-:Y:S01]  /*c8e0*/  F2FP.BF16.F32.PACK_AB R174, R252, R248 ;  /* 0x000000f8fcae723e */ /* 0x002fe200000010ff */
[C---:B------:R-:W-:Y:S01]  /*c8f0*/  FMUL.FTZ R13, R2.reuse, R181 ;  /* 0x000000b5020d7220 */ /* 0x040fe20000410000 */
[----:B------:R-:W-:Y:S01]  /*c900*/  FMUL.FTZ R153, R161, R153 ;  /* 0x00000099a1997220 */ /* 0x000fe20000410000 */
[C---:B------:R-:W-:Y:S01]  /*c910*/  FMUL.FTZ R154, R3.reuse, R154 ;  /* 0x0000009a039a7220 */ /* 0x040fe20000410000 */
[----:B------:R-:W-:Y:S01]  /*c920*/  FMUL.FTZ R155, R3, R155 ;  /* 0x0000009b039b7220 */ /* 0x000fe20000410000 */
[C---:B------:R-:W-:Y:S01]  /*c930*/  FMUL.FTZ R156, R2.reuse, R156 ;  /* 0x0000009c029c7220 */ /* 0x040fe20000410000 */
[----:B------:R-:W-:Y:S03]  /*c940*/  FMUL.FTZ R157, R2, R157 ;  /* 0x0000009d029d7220 */ /* 0x000fe60000410000 */
[----:B------:R1:W-:Y:S01]  /*c950*/  MUFU.EX2 R221, R35 ;  /* 0x0000002300dd7308 */ /* 0x0003e20000000800 */
[----:B--2---:R-:W-:Y:S01]  /*c960*/  F2FP.BF16.F32.PACK_AB R175, R208, R227 ;  /* 0x000000e3d0af723e */ /* 0x004fe200000010ff */
[C---:B------:R-:W-:Y:S01]  /*c970*/  FMUL.FTZ R14, R0.reuse, R182 ;  /* 0x000000b6000e7220 */ /* 0x040fe20000410000 */
[C---:B------:R-:W-:Y:S01]  /*c980*/  FMUL.FTZ R158, R0.reuse, R158 ;  /* 0x0000009e009e7220 */ /* 0x040fe20000410000 */
[----:B------:R-:W-:Y:S01]  /*c990*/  LDSM.16.MT88.4 R180, [R229+0xc000] ;  /* 0x00c00000e5b4783b */ /* 0x000fe20000004200 */
[----:B------:R-:W-:Y:S01]  /*c9a0*/  FMUL.FTZ R159, R0, R159 ;  /* 0x0000009f009f7220 */ /* 0x000fe20000410000 */
[--C-:B------:R-:W-:Y:S01]  /*c9b0*/  FFMA.FTZ R40, R40, UR4, -R212.reuse ;  /* 0x0000000428287c23 */ /* 0x100fe200080108d4 */
[----:B------:R-:W-:Y:S01]  /*c9c0*/  FFMA.FTZ R41, R41, UR4, -R212 ;  /* 0x0000000429297c23 */ /* 0x000fe200080108d4 */
[C---:B------:R-:W-:Y:S02]  /*c9d0*/  HMMA.16816.F32.BF16 R8, R172.reuse, R204, R8 ;  /* 0x000000ccac08723c */ /* 0x040fe40000041808 */
[----:B------:R2:W-:Y:S02]  /*c9e0*/  MUFU.EX2 R222, R29 ;  /* 0x0000001d00de7308 */ /* 0x0005e40000000800 */
[----:B---3--:R-:W-:Y:S01]  /*c9f0*/  FMUL.FTZ R20, R161, R184 ;  /* 0x000000b8a1147220 */ /* 0x008fe20000410000 */
[--C-:B------:R-:W-:Y:S01]  /*ca00*/  FFMA.FTZ R184, R39, UR4, -R166.reuse ;  /* 0x0000000427b87c23 */ /* 0x100fe200080108a6 */
[-C--:B------:R-:W-:Y:S06]  /*ca10*/  HMMA.16816.F32.BF16 R12, R172, R206.reuse, R12 ;  /* 0x000000ceac0c723c */ /* 0x080fec000004180c */
[----:B------:R3:W-:Y:S01]  /*ca20*/  MUFU.EX2 R220, R33 ;  /* 0x0000002100dc7308 */ /* 0x0007e20000000800 */
[----:B------:R-:W-:Y:S01]  /*ca30*/  MOV R205, R209 ;  /* 0x000000d100cd7202 */ /* 0x000fe20000000f00 */
[C---:B------:R-:W-:Y:S04]  /*ca40*/  HMMA.16816.F32.BF16 R16, R168.reuse, R206, R16 ;  /* 0x000000cea810723c */ /* 0x040fe80000041810 */
[----:B------:R-:W-:Y:S01]  /*ca50*/  MOV R204, R208 ;  /* 0x000000d000cc7202 */ /* 0x000fe20000000f00 */
[----:B-1----:R-:W-:Y:S01]  /*ca60*/  FMUL.FTZ R35, R0, R191 ;  /* 0x000000bf00237220 */ /* 0x002fe20000410000 */
[----:B------:R-:W1:Y:S01]  /*ca70*/  LDSM.16.MT88.4 R208, [R228+0xc000] ;  /* 0x00c00000e4d0783b */ /* 0x000e620000004200 */
[----:B--2---:R-:W-:Y:S01]  /*ca80*/  FMUL.FTZ R29, R2, R201 ;  /* 0x000000c9021d7220 */ /* 0x004fe20000410000 */
[----:B------:R2:W4:Y:S03]  /*ca90*/  MUFU.EX2 R223, R25 ;  /* 0x0000001900df7308 */ /* 0x0005260000000800 */
[----:B------:R-:W-:Y:S01]  /*caa0*/  FMUL.FTZ R39, R3, R199 ;  /* 0x000000c703277220 */ /* 0x000fe20000410000 */
[--C-:B------:R-:W-:Y:S01]  /*cab0*/  FFMA.FTZ R42, R42, UR4, -R213.reuse ;  /* 0x000000042a2a7c23 */ /* 0x100fe200080108d5 */
[----:B------:R-:W-:Y:S01]  /*cac0*/  FFMA.FTZ R43, R43, UR4, -R213 ;  /* 0x000000042b2b7c23 */ /* 0x000fe200080108d5 */
[----:B---3--:R-:W-:Y:S01]  /*cad0*/  FMUL.FTZ R33, R2, R189 ;  /* 0x000000bd02217220 */ /* 0x008fe20000410000 */
[--C-:B------:R-:W-:Y:S01]  /*cae0*/  FFMA.FTZ R189, R36, UR4, -R165.reuse ;  /* 0x0000000424bd7c23 */ /* 0x100fe200080108a5 */
[C---:B------:R-:W-:Y:S01]  /*caf0*/  FMUL.FTZ R36, R161.reuse, R196 ;  /* 0x000000c4a1247220 */ /* 0x040fe20000410000 */
[----:B------:R-:W-:Y:S02]  /*cb00*/  MOV R207, R218 ;  /* 0x000000da00cf7202 */ /* 0x000fe40000000f00 */
[----:B------:R3:W-:Y:S01]  /*cb10*/  MUFU.EX2 R218, R21 ;  /* 0x0000001500da7308 */ /* 0x0007e20000000800 */
[----:B------:R-:W-:Y:S02]  /*cb20*/  MOV R206, R219 ;  /* 0x000000db00ce7202 */ /* 0x000fe40000000f00 */
[----:B------:R-:W-:Y:S01]  /*cb30*/  MOV R201, R248 ;  /* 0x000000f800c97202 */ /* 0x000fe20000000f00 */
[C---:B--2---:R-:W-:Y:S01]  /*cb40*/  FMUL.FTZ R25, R161.reuse, R193 ;  /* 0x000000c1a1197220 */ /* 0x044fe20000410000 */
[--C-:B------:R-:W-:Y:S05]  /*cb50*/  FFMA.FTZ R193, R64, UR4, -R165.reuse ;  /* 0x0000000440c17c23 */ /* 0x100fea00080108a5 */
[----:B------:R2:W-:Y:S01]  /*cb60*/  MUFU.EX2 R219, R30 ;  /* 0x0000001e00db7308 */ /* 0x0005e20000000800 */
[----:B---3--:R-:W-:Y:S01]  /*cb70*/  FMUL.FTZ R21, R161, R185 ;  /* 0x000000b9a1157220 */ /* 0x008fe20000410000 */
[--C-:B------:R-:W-:Y:S01]  /*cb80*/  FFMA.FTZ R185, R38, UR4, -R166.reuse ;  /* 0x0000000426b97c23 */ /* 0x100fe200080108a6 */
[C---:B------:R-:W-:Y:S01]  /*cb90*/  FMUL.FTZ R38, R3.reuse, R198 ;  /* 0x000000c603267220 */ /* 0x040fe20000410000 */
[----:B--2---:R-:W-:Y:S01]  /*cba0*/  FMUL.FTZ R30, R0, R202 ;  /* 0x000000ca001e7220 */ /* 0x004fe20000410000 */
[-C--:B-1----:R-:W-:Y:S06]  /*cbb0*/  HMMA.16816.F32.BF16 R68, R168, R208.reuse, R68 ;  /* 0x000000d0a844723c */ /* 0x082fec0000041844 */
[C---:B------:R-:W-:Y:S06]  /*cbc0*/  HMMA.16816.F32.BF16 R72, R172.reuse, R208, R72 ;  /* 0x000000d0ac48723c */ /* 0x040fec0000041848 */
[-C--:B------:R-:W-:Y:S05]  /*cbd0*/  HMMA.16816.F32.BF16 R76, R172, R210.reuse, R76 ;  /* 0x000000d2ac4c723c */ /* 0x080fea000004184c */
[----:B------:R-:W-:Y:S01]  /*cbe0*/  MOV R209, R217 ;  /* 0x000000d900d17202 */ /* 0x000fe20000000f00 */
[C---:B------:R-:W-:Y:S01]  /*cbf0*/  HMMA.16816.F32.BF16 R80, R168.reuse, R210, R80 ;  /* 0x000000d2a850723c */ /* 0x040fe20000041850 */
[----:B------:R1:W-:Y:S05]  /*cc00*/  MUFU.EX2 R211, R22 ;  /* 0x0000001600d37308 */ /* 0x0003ea0000000800 */
[-C--:B------:R-:W-:Y:S05]  /*cc10*/  HMMA.16816.F32.BF16 R84, R168, R176.reuse, R84 ;  /* 0x000000b0a854723c */ /* 0x080fea0000041854 */
[----:B------:R2:W3:Y:S01]  /*cc20*/  MUFU.EX2 R210, R32 ;  /* 0x0000002000d27308 */ /* 0x0004e20000000800 */
[C---:B------:R-:W-:Y:S09]  /*cc30*/  HMMA.16816.F32.BF16 R88, R172.reuse, R176, R88 ;  /* 0x000000b0ac58723c */ /* 0x040ff20000041858 */
[----:B------:R5:W-:Y:S01]  /*cc40*/  MUFU.EX2 R217, R34 ;  /* 0x0000002200d97308 */ /* 0x000be20000000800 */
[-C--:B------:R-:W-:Y:S03]  /*cc50*/  HMMA.16816.F32.BF16 R92, R172, R178.reuse, R92 ;  /* 0x000000b2ac5c723c */ /* 0x080fe6000004185c */
[----:B-1----:R-:W-:Y:S03]  /*cc60*/  FMUL.FTZ R22, R3, R186 ;  /* 0x000000ba03167220 */ /* 0x002fe60000410000 */
[C---:B------:R-:W-:Y:S01]  /*cc70*/  HMMA.16816.F32.BF16 R96, R168.reuse, R178, R96 ;  /* 0x000000b2a860723c */ /* 0x040fe20000041860 */
[----:B------:R-:W1:Y:S04]  /*cc80*/  LDSM.16.MT88.4 R176, [R167+0xe000] ;  /* 0x00e00000a7b0783b */ /* 0x000e680000004200 */
[--C-:B------:R-:W-:Y:S01]  /*cc90*/  FFMA.FTZ R186, R49, UR4, -R165.reuse ;  /* 0x0000000431ba7c23 */ /* 0x100fe200080108a5 */
[-C--:B------:R-:W-:Y:S05]  /*cca0*/  HMMA.16816.F32.BF16 R100, R168, R180.reuse, R100 ;  /* 0x000000b4a864723c */ /* 0x080fea0000041864 */
[----:B--2---:R-:W-:Y:S01]  /*ccb0*/  FMUL.FTZ R32, R2, R188 ;  /* 0x000000bc02207220 */ /* 0x004fe20000410000 */
[C---:B------:R-:W-:Y:S05]  /*ccc0*/  HMMA.16816.F32.BF16 R104, R172.reuse, R180, R104 ;  /* 0x000000b4ac68723c */ /* 0x040fea0000041868 */
[----:B-----5:R-:W-:Y:S01]  /*ccd0*/  FMUL.FTZ R34, R0, R190 ;  /* 0x000000be00227220 */ /* 0x020fe20000410000 */
[-C--:B------:R-:W-:Y:S05]  /*cce0*/  HMMA.16816.F32.BF16 R108, R172, R182.reuse, R108 ;  /* 0x000000b6ac6c723c */ /* 0x080fea000004186c */
[--C-:B------:R-:W-:Y:S01]  /*ccf0*/  FFMA.FTZ R188, R37, UR4, -R165.reuse ;  /* 0x0000000425bc7c23 */ /* 0x100fe200080108a5 */
[C---:B------:R-:W-:Y:S01]  /*cd00*/  HMMA.16816.F32.BF16 R112, R168.reuse, R182, R112 ;  /* 0x000000b6a870723c */ /* 0x040fe20000041870 */
[----:B------:R-:W2:Y:S02]  /*cd10*/  LDSM.16.MT88.4 R180, [R228+0xe000] ;  /* 0x00e00000e4b4783b */ /* 0x000ea40000004200 */
[----:B------:R5:W-:Y:S02]  /*cd20*/  MUFU.EX2 R248, R188 ;  /* 0x000000bc00f87308 */ /* 0x000be40000000800 */
[----:B------:R-:W-:Y:S01]  /*cd30*/  FMUL.FTZ R37, R161, R197 ;  /* 0x000000c5a1257220 */ /* 0x000fe20000410000 */
[----:B----4-:R-:W-:Y:S02]  /*cd40*/  MOV R197, R223 ;  /* 0x000000df00c57202 */ /* 0x010fe40000000f00 */
[----:B---3--:R-:W-:Y:S03]  /*cd50*/  MOV R199, R210 ;  /* 0x000000d200c77202 */ /* 0x008fe60000000f00 */
[----:B------:R-:W-:Y:S02]  /*cd60*/  MOV R210, R205 ;  /* 0x000000cd00d27202 */ /* 0x000fe40000000f00 */
[----:B------:R-:W-:Y:S01]  /*cd70*/  MOV R205, R249 ;  /* 0x000000f900cd7202 */ /* 0x000fe20000000f00 */
[-C--:B-1----:R-:W-:Y:S03]  /*cd80*/  HMMA.16816.F32.BF16 R116, R168, R176.reuse, R116 ;  /* 0x000000b0a874723c */ /* 0x082fe60000041874 */
[----:B-----5:R-:W-:Y:S03]  /*cd90*/  MOV R188, R220 ;  /* 0x000000dc00bc7202 */ /* 0x020fe60000000f00 */
[C---:B------:R-:W-:Y:S06]  /*cda0*/  HMMA.16816.F32.BF16 R120, R172.reuse, R176, R120 ;  /* 0x000000b0ac78723c */ /* 0x040fec0000041878 */
[-C--:B------:R-:W-:Y:S06]  /*cdb0*/  HMMA.16816.F32.BF16 R124, R172, R178.reuse, R124 ;  /* 0x000000b2ac7c723c */ /* 0x080fec000004187c */
[C---:B------:R-:W-:Y:S01]  /*cdc0*/  HMMA.16816.F32.BF16 R128, R168.reuse, R178, R128 ;  /* 0x000000b2a880723c */ /* 0x040fe20000041880 */
[----:B------:R-:W1:Y:S05]  /*cdd0*/  LDSM.16.MT88.4 R176, [R230+0xe000] ;  /* 0x00e00000e6b0783b */ /* 0x000e6a0000004200 */
[-C--:B--2---:R-:W-:Y:S06]  /*cde0*/  HMMA.16816.F32.BF16 R132, R168, R180.reuse, R132 ;  /* 0x000000b4a884723c */ /* 0x084fec0000041884 */
[C---:B------:R-:W-:Y:S06]  /*cdf0*/  HMMA.16816.F32.BF16 R136, R172.reuse, R180, R136 ;  /* 0x000000b4ac88723c */ /* 0x040fec0000041888 */
[-C--:B------:R-:W-:Y:S05]  /*ce00*/  HMMA.16816.F32.BF16 R140, R172, R182.reuse, R140 ;  /* 0x000000b6ac8c723c */ /* 0x080fea000004188c */
[--C-:B------:R-:W-:Y:S01]  /*ce10*/  FFMA.FTZ R180, R23, UR4, -R166.reuse ;  /* 0x0000000417b47c23 */ /* 0x100fe200080108a6 */
[----:B------:R-:W-:Y:S01]  /*ce20*/  FMUL.FTZ R23, R3, R187 ;  /* 0x000000bb03177220 */ /* 0x000fe20000410000 */
[----:B------:R-:W-:Y:S01]  /*ce30*/  FFMA.FTZ R187, R48, UR4, -R165 ;  /* 0x0000000430bb7c23 */ /* 0x000fe200080108a5 */
[--C-:B------:R-:W-:Y:S01]  /*ce40*/  FFMA.FTZ R48, R31, UR4, -R213.reuse ;  /* 0x000000041f307c23 */ /* 0x100fe200080108d5 */
[----:B------:R2:W3:Y:S02]  /*ce50*/  MUFU.EX2 R208, R180 ;  /* 0x000000b400d07308 */ /* 0x0004e40000000800 */
[----:B------:R-:W-:Y:S02]  /*ce60*/  FMUL.FTZ R31, R0, R203 ;  /* 0x000000cb001f7220 */ /* 0x000fe40000410000 */
[C---:B------:R-:W-:Y:S06]  /*ce70*/  HMMA.16816.F32.BF16 R20, R168.reuse, R182, R20 ;  /* 0x000000b6a814723c */ /* 0x040fec0000041814 */
[----:B------:R-:W4:Y:S01]  /*ce80*/  MUFU.EX2 R223, R48 ;  /* 0x0000003000df7308 */ /* 0x000f220000000800 */
[-C--:B-1----:R-:W-:Y:S01]  /*ce90*/  HMMA.16816.F32.BF16 R144, R168, R176.reuse, R144 ;  /* 0x000000b0a890723c */ /* 0x082fe20000041890 */
[----:B--2---:R-:W1:Y:S03]  /*cea0*/  LDSM.16.MT88.4 R180, [R229+0xe000] ;  /* 0x00e00000e5b4783b */ /* 0x004e660000004200 */
[----:B---3--:R-:W-:Y:S02]  /*ceb0*/  MOV R191, R208 ;  /* 0x000000d000bf7202 */ /* 0x008fe40000000f00 */
[C---:B------:R-:W-:Y:S03]  /*cec0*/  HMMA.16816.F32.BF16 R148, R172.reuse, R176, R148 ;  /* 0x000000b0ac94723c */ /* 0x040fe60000041894 */
[----:B------:R2:W-:Y:S02]  /*ced0*/  MUFU.EX2 R208, R24 ;  /* 0x0000001800d07308 */ /* 0x0005e40000000800 */
[----:B------:R-:W-:Y:S01]  /*cee0*/  MOV R196, R191 ;  /* 0x000000bf00c47202 */ /* 0x000fe20000000f00 */
[-C--:B------:R-:W-:Y:S05]  /*cef0*/  HMMA.16816.F32.BF16 R32, R172, R178.reuse, R32 ;  /* 0x000000b2ac20723c */ /* 0x080fea0000041820 */
[--C-:B------:R-:W-:Y:S01]  /*cf00*/  FFMA.FTZ R177, R27, UR4, -R213.reuse ;  /* 0x000000041bb17c23 */ /* 0x100fe200080108d5 */
[C---:B------:R-:W-:Y:S03]  /*cf10*/  HMMA.16816.F32.BF16 R152, R168.reuse, R178, R152 ;  /* 0x000000b2a898723c */ /* 0x040fe60000041898 */
[----:B------:R-:W3:Y:S02]  /*cf20*/  MUFU.EX2 R190, R177 ;  /* 0x000000b100be7308 */ /* 0x000ee40000000800 */
[----:B------:R-:W-:Y:S01]  /*cf30*/  FFMA.FTZ R176, R26, UR4, -R213 ;  /* 0x000000041ab07c23 */ /* 0x000fe200080108d5 */
[----:B--2---:R-:W-:Y:S01]  /*cf40*/  FMUL.FTZ R24, R161, R192 ;  /* 0x000000c0a1187220 */ /* 0x004fe20000410000 */
[----:B------:R-:W-:Y:S01]  /*cf50*/  MOV R192, R218 ;  /* 0x000000da00c07202 */ /* 0x000fe20000000f00 */
[C---:B------:R-:W-:Y:S05]  /*cf60*/  FMUL.FTZ R26, R3.reuse, R194 ;  /* 0x000000c2031a7220 */ /* 0x040fea0000410000 */
[----:B------:R2:W5:Y:S01]  /*cf70*/  MUFU.EX2 R218, R28 ;  /* 0x0000001c00da7308 */ /* 0x0005620000000800 */
[----:B------:R-:W-:Y:S01]  /*cf80*/  FMUL.FTZ R27, R3, R195 ;  /* 0x000000c3031b7220 */ /* 0x000fe20000410000 */
[--C-:B------:R-:W-:Y:S01]  /*cf90*/  FFMA.FTZ R195, R52, UR4, -R165.reuse ;  /* 0x0000000434c37c23 */ /* 0x100fe200080108a5 */
[--C-:B------:R-:W-:Y:S01]  /*cfa0*/  FFMA.FTZ R194, R53, UR4, -R165.reuse ;  /* 0x0000000435c27c23 */ /* 0x100fe200080108a5 */
[----:B------:R-:W-:Y:S01]  /*cfb0*/  FFMA.FTZ R165, R65, UR4, -R165 ;  /* 0x0000000441a57c23 */ /* 0x000fe200080108a5 */
[--C-:B------:R-:W-:Y:S01]  /*cfc0*/  FFMA.FTZ R191, R55, UR4, -R166.reuse ;  /* 0x0000000437bf7c23 */ /* 0x100fe200080108a6 */
[----:B----4-:R-:W-:Y:S04]  /*cfd0*/  F2FP.BF16.F32.PACK_AB R55, R223, R219 ;  /* 0x000000dbdf37723e */ /* 0x010fe800000010ff */
[----:B------:R-:W4:Y:S01]  /*cfe0*/  MUFU.EX2 R176, R176 ;  /* 0x000000b000b07308 */ /* 0x000f220000000800 */
[----:B---3--:R-:W-:Y:S01]  /*cff0*/  MOV R198, R190 ;  /* 0x000000be00c67202 */ /* 0x008fe20000000f00 */
[--C-:B------:R-:W-:Y:S01]  /*d000*/  FFMA.FTZ R190, R66, UR4, -R166.reuse ;  /* 0x0000000442be7c23 */ /* 0x100fe200080108a6 */
[----:B------:R-:W-:Y:S01]  /*d010*/  MOV R203, R192 ;  /* 0x000000c000cb7202 */ /* 0x000fe20000000f00 */
[--C-:B------:R-:W-:Y:S01]  /*d020*/  FFMA.FTZ R192, R54, UR4, -R166.reuse ;  /* 0x0000000436c07c23 */ /* 0x100fe200080108a6 */
[-C--:B-1----:R-:W-:Y:S03]  /*d030*/  HMMA.16816.F32.BF16 R24, R168, R180.reuse, R24 ;  /* 0x000000b4a818723c */ /* 0x082fe60000041818 */
[----:B--2---:R-:W-:Y:S01]  /*d040*/  FMUL.FTZ R28, R2, R200 ;  /* 0x000000c8021c7220 */ /* 0x004fe20000410000 */
[----:B-----5:R-:W-:Y:S02]  /*d050*/  F2FP.BF16.F32.PACK_AB R54, R222, R218 ;  /* 0x000000dade36723e */ /* 0x020fe400000010ff */
[C---:B------:R-:W-:Y:S05]  /*d060*/  HMMA.16816.F32.BF16 R156, R172.reuse, R180, R156 ;  /* 0x000000b4ac9c723c */ /* 0x040fea000004189c */
[----:B------:R-:W-:Y:S01]  /*d070*/  F2FP.BF16.F32.PACK_AB R48, R203, R226 ;  /* 0x000000e2cb30723e */ /* 0x000fe200000010ff */
[-C--:B------:R-:W-:Y:S01]  /*d080*/  HMMA.16816.F32.BF16 R28, R172, R182.reuse, R28 ;  /* 0x000000b6ac1c723c */ /* 0x080fe2000004181c */
[----:B------:R-:W-:Y:S04]  /*d090*/  LDSM.16.MT88.4 R172, [R228+0xc800] ;  /* 0x00c80000e4ac783b */ /* 0x000fe80000004200 */
[----:B----4-:R-:W-:Y:S01]  /*d0a0*/  MOV R180, R176 ;  /* 0x000000b000b47202 */ /* 0x010fe20000000f00 */
[----:B------:R-:W-:Y:S03]  /*d0b0*/  HMMA.16816.F32.BF16 R36, R168, R182, R36 ;  /* 0x000000b6a824723c */ /* 0x000fe60000041824 */
[----:B------:R-:W1:Y:S02]  /*d0c0*/  LDSM.16.MT88.4 R176, [R167+0xc800] ;  /* 0x00c80000a7b0783b */ /* 0x000e640000004200 */
[----:B------:R-:W-:Y:S01]  /*d0d0*/  MOV R202, R180 ;  /* 0x000000b400ca7202 */ /* 0x000fe20000000f00 */
[--C-:B------:R-:W-:Y:S01]  /*d0e0*/  FFMA.FTZ R181, R50, UR4, -R166.reuse ;  /* 0x0000000432b57c23 */ /* 0x100fe200080108a6 */
[----:B------:R-:W-:Y:S01]  /*d0f0*/  MOV R182, R211 ;  /* 0x000000d300b67202 */ /* 0x000fe20000000f00 */
[--C-:B------:R-:W-:Y:S02]  /*d100*/  FFMA.FTZ R180, R51, UR4, -R166.reuse ;  /* 0x0000000433b47c23 */ /* 0x100fe400080108a6 */
[----:B------:R-:W-:Y:S01]  /*d110*/  MUFU.EX2 R249, R181 ;  /* 0x000000b500f97308 */ /* 0x000fe20000000800 */
[----:B------:R-:W-:Y:S01]  /*d120*/  MOV R211, R252 ;  /* 0x000000fc00d37202 */ /* 0x000fe20000000f00 */
[----:B------:R-:W-:Y:S01]  /*d130*/  FFMA.FTZ R166, R67, UR4, -R166 ;  /* 0x0000000443a67c23 */ /* 0x000fe200080108a6 */
[----:B------:R-:W-:Y:S01]  /*d140*/  F2FP.BF16.F32.PACK_AB R49, R196, R182 ;  /* 0x000000b6c431723e */ /* 0x000fe200000010ff */
[----:B------:R-:W2:Y:S01]  /*d150*/  LDSM.16.MT88.4 R64, [R230+0xc800] ;  /* 0x00c80000e640783b */ /* 0x000ea20000004200 */
[----:B------:R-:W-:Y:S02]  /*d160*/  F2FP.BF16.F32.PACK_AB R50, R220, R199 ;  /* 0x000000c7dc32723e */ /* 0x000fe400000010ff */
[----:B------:R-:W-:Y:S03]  /*d170*/  F2FP.BF16.F32.PACK_AB R51, R221, R217 ;  /* 0x000000d9dd33723e */ /* 0x000fe600000010ff */
[----:B------:R3:W-:Y:S01]  /*d180*/  MUFU.EX2 R252, R186 ;  /* 0x000000ba00fc7308 */ /* 0x0007e20000000800 */
[----:B------:R-:W-:Y:S02]  /*d190*/  MOV R183, R208 ;  /* 0x000000d000b77202 */ /* 0x000fe40000000f00 */
[----:B------:R-:W-:Y:S01]  /*d1a0*/  F2FP.BF16.F32.PACK_AB R53, R198, R202 ;  /* 0x000000cac635723e */ /* 0x000fe200000010ff */
[----:B------:R-:W4:Y:S01]  /*d1b0*/  LDSM.16.MT88.4 R168, [R229+0xc800] ;  /* 0x00c80000e5a8783b */ /* 0x000f220000004200 */
[----:B------:R-:W-:Y:S02]  /*d1c0*/  F2FP.BF16.F32.PACK_AB R52, R197, R183 ;  /* 0x000000b7c534723e */ /* 0x000fe400000010ff */
[----:B------:R-:W-:Y:S02]  /*d1d0*/  MOV R208, R206 ;  /* 0x000000ce00d07202 */ /* 0x000fe40000000f00 */
[----:B------:R-:W-:Y:S02]  /*d1e0*/  MOV R206, R251 ;  /* 0x000000fb00ce7202 */ /* 0x000fe40000000f00 */
[----:B------:R5:W-:Y:S01]  /*d1f0*/  MUFU.EX2 R251, R180 ;  /* 0x000000b400fb7308 */ /* 0x000be20000000800 */
[----:B------:R-:W-:Y:S02]  /*d200*/  MOV R200, R204 ;  /* 0x000000cc00c87202 */ /* 0x000fe40000000f00 */
[----:B------:R-:W-:Y:S01]  /*d210*/  MOV R204, R250 ;  /* 0x000000fa00cc7202 */ /* 0x000fe20000000f00 */
[----:B---3--:R-:W3:Y:S06]  /*d220*/  LDL.LU R186, [R1+0x10] ;  /* 0x0000100001ba7983 */ /* 0x008eec0000300800 */
[----:B------:R2:W4:Y:S01]  /*d230*/  MUFU.EX2 R250, R187 ;  /* 0x000000bb00fa7308 */ /* 0x0005220000000800 */
[----:B------:R-:W3:Y:S01]  /*d240*/  LDL.LU R181, [R1+0x4] ;  /* 0x0000040001b57983 */ /* 0x000ee20000300800 */
[-C--:B-1----:R-:W-:Y:S03]  /*d250*/  HMMA.16816.F32.BF16 R4, R48, R176.reuse, R4 ;  /* 0x000000b03004723c */ /* 0x082fe60000041804 */
[----:B-----5:R-:W5:Y:S03]  /*d260*/  LDL.LU R180, [R1+0x8] ;  /* 0x0000080001b47983 */ /* 0x020f660000300800 */
[C---:B------:R-:W-:Y:S05]  /*d270*/  HMMA.16816.F32.BF16 R8, R52.reuse, R176, R8 ;  /* 0x000000b03408723c */ /* 0x040fea0000041808 */
[----:B--2---:R-:W-:Y:S01]  /*d280*/  MOV R187, R223 ;  /* 0x000000df00bb7202 */ /* 0x004fe20000000f00 */
[-C--:B------:R-:W-:Y:S01]  /*d290*/  HMMA.16816.F32.BF16 R12, R52, R178.reuse, R12 ;  /* 0x000000b2340c723c */ /* 0x080fe2000004180c */
[----:B------:R1:W-:Y:S04]  /*d2a0*/  MUFU.EX2 R223, R40 ;  /* 0x0000002800df7308 */ /* 0x0003e80000000800 */
[----:B------:R-:W-:Y:S01]  /*d2b0*/  MOV R177, R227 ;  /* 0x000000e300b17202 */ /* 0x000fe20000000f00 */
[C---:B------:R-:W-:Y:S05]  /*d2c0*/  HMMA.16816.F32.BF16 R16, R48.reuse, R178, R16 ;  /* 0x000000b23010723c */ /* 0x040fea0000041810 */
[----:B------:R2:W-:Y:S01]  /*d2d0*/  MUFU.EX2 R227, R184 ;  /* 0x000000b800e37308 */ /* 0x0005e20000000800 */
[----:B------:R-:W-:Y:S01]  /*d2e0*/  MOV R176, R226 ;  /* 0x000000e200b07202 */ /* 0x000fe20000000f00 */
[-C--:B------:R-:W-:Y:S04]  /*d2f0*/  HMMA.16816.F32.BF16 R68, R48, R172.reuse, R68 ;  /* 0x000000ac3044723c */ /* 0x080fe80000041844 */
[----:B------:R-:W-:Y:S02]  /*d300*/  MOV R178, R224 ;  /* 0x000000e000b27202 */ /* 0x000fe40000000f00 */
[C---:B------:R-:W-:Y:S02]  /*d310*/  HMMA.16816.F32.BF16 R72, R52.reuse, R172, R72 ;  /* 0x000000ac3448723c */ /* 0x040fe40000041848 */
[----:B------:R4:W-:Y:S03]  /*d320*/  MUFU.EX2 R224, R41 ;  /* 0x0000002900e07308 */ /* 0x0009e60000000800 */
[----:B------:R-:W-:Y:S01]  /*d330*/  MOV R179, R225 ;  /* 0x000000e100b37202 */ /* 0x000fe20000000f00 */
[-C--:B------:R-:W-:Y:S06]  /*d340*/  HMMA.16816.F32.BF16 R76, R52, R174.reuse, R76 ;  /* 0x000000ae344c723c */ /* 0x080fec000004184c */
[----:B------:R-:W-:Y:S01]  /*d350*/  MUFU.EX2 R225, R189 ;  /* 0x000000bd00e17308 */ /* 0x000fe20000000800 */
[--C-:B-1----:R-:W-:Y:S01]  /*d360*/  FFMA.FTZ R40, R47, UR4, -R213.reuse ;  /* 0x000000042f287c23 */ /* 0x102fe200080108d5 */
[C---:B------:R-:W-:Y:S04]  /*d370*/  HMMA.16816.F32.BF16 R80, R48.reuse, R174, R80 ;  /* 0x000000ae3050723c */ /* 0x040fe80000041850 */
[----:B--2---:R-:W-:Y:S02]  /*d380*/  MOV R184, R222 ;  /* 0x000000de00b87202 */ /* 0x004fe40000000f00 */
[-C--:B------:R-:W-:Y:S02]  /*d390*/  HMMA.16816.F32.BF16 R84, R48, R64.reuse, R84 ;  /* 0x000000403054723c */ /* 0x080fe40000041854 */
[----:B------:R1:W2:Y:S03]  /*d3a0*/  MUFU.EX2 R226, R185 ;  /* 0x000000b900e27308 */ /* 0x0002a60000000800 */
[--C-:B----4-:R-:W-:Y:S01]  /*d3b0*/  FFMA.FTZ R41, R46, UR4, -R213.reuse ;  /* 0x000000042e297c23 */ /* 0x110fe200080108d5 */
[C---:B------:R-:W-:Y:S06]  /*d3c0*/  HMMA.16816.F32.BF16 R88, R52.reuse, R64, R88 ;  /* 0x000000403458723c */ /* 0x040fec0000041858 */
[----:B------:R4:W-:Y:S01]  /*d3d0*/  MUFU.EX2 R222, R42 ;  /* 0x0000002a00de7308 */ /* 0x0009e20000000800 */
[--C-:B------:R-:W-:Y:S01]  /*d3e0*/  FFMA.FTZ R172, R57, UR4, -R212.reuse ;  /* 0x0000000439ac7c23 */ /* 0x100fe200080108d4 */
[-C--:B------:R-:W-:Y:S03]  /*d3f0*/  HMMA.16816.F32.BF16 R92, R52, R66.reuse, R92 ;  /* 0x00000042345c723c */ /* 0x080fe6000004185c */
[--C-:B------:R-:W-:Y:S03]  /*d400*/  FFMA.FTZ R173, R60, UR4, -R212.reuse ;  /* 0x000000043cad7c23 */ /* 0x100fe600080108d4 */
[C---:B------:R-:W-:Y:S01]  /*d410*/  HMMA.16816.F32.BF16 R96, R48.reuse, R66, R96 ;  /* 0x000000423060723c */ /* 0x040fe20000041860 */
[----:B------:R-:W2:Y:S04]  /*d420*/  LDSM.16.MT88.4 R64, [R167+0xe800] ;  /* 0x00e80000a740783b */ /* 0x000ea80000004200 */
[----:B-1----:R-:W-:Y:S01]  /*d430*/  MOV R185, R221 ;  /* 0x000000dd00b97202 */ /* 0x002fe20000000f00 */
[-C--:B------:R-:W-:Y:S01]  /*d440*/  HMMA.16816.F32.BF16 R100, R48, R168.reuse, R100 ;  /* 0x000000a83064723c */ /* 0x080fe20000041864 */
[----:B------:R1:W2:Y:S04]  /*d450*/  MUFU.EX2 R221, R43 ;  /* 0x0000002b00dd7308 */ /* 0x0002a80000000800 */
[----:B----4-:R-:W-:Y:S01]  /*d460*/  F2FP.BF16.F32.PACK_AB R42, R252, R250 ;  /* 0x000000fafc2a723e */ /* 0x010fe200000010ff */
[C---:B------:R-:W-:Y:S05]  /*d470*/  HMMA.16816.F32.BF16 R104, R52.reuse, R168, R104 ;  /* 0x000000a83468723c */ /* 0x040fea0000041868 */
[----:B------:R-:W-:Y:S01]  /*d480*/  MOV R174, R218 ;  /* 0x000000da00ae7202 */ /* 0x000fe20000000f00 */
[-C--:B------:R-:W-:Y:S01]  /*d490*/  HMMA.16816.F32.BF16 R108, R52, R170.reuse, R108 ;  /* 0x000000aa346c723c */ /* 0x080fe2000004186c */
[----:B------:R2:W-:Y:S04]  /*d4a0*/  MUFU.EX2 R218, R41 ;  /* 0x0000002900da7308 */ /* 0x0005e80000000800 */
[----:B------:R-:W-:Y:S01]  /*d4b0*/  MOV R175, R217 ;  /* 0x000000d900af7202 */ /* 0x000fe20000000f00 */
[C---:B------:R-:W-:Y:S01]  /*d4c0*/  HMMA.16816.F32.BF16 R112, R48.reuse, R170, R112 ;  /* 0x000000aa3070723c */ /* 0x040fe20000041870 */
[----:B------:R-:W4:Y:S04]  /*d4d0*/  LDSM.16.MT88.4 R168, [R228+0xe800] ;  /* 0x00e80000e4a8783b */ /* 0x000f280000004200 */
[----:B-1----:R-:W-:Y:S02]  /*d4e0*/  F2FP.BF16.F32.PACK_AB R43, R251, R249 ;  /* 0x000000f9fb2b723e */ /* 0x002fe400000010ff */
[----:B------:R-:W-:Y:S02]  /*d4f0*/  MOV R189, R219 ;  /* 0x000000db00bd7202 */ /* 0x000fe40000000f00 */
[----:B------:R1:W-:Y:S02]  /*d500*/  MUFU.EX2 R219, R40 ;  /* 0x0000002800db7308 */ /* 0x0003e40000000800 */
[----:B--2---:R-:W-:Y:S01]  /*d510*/  F2FP.BF16.F32.PACK_AB R41, R227, R226 ;  /* 0x000000e2e329723e */ /* 0x004fe200000010ff */
[-C--:B------:R-:W-:Y:S06]  /*d520*/  HMMA.16816.F32.BF16 R116, R48, R64.reuse, R116 ;  /* 0x000000403074723c */ /* 0x080fec0000041874 */
[C---:B------:R-:W-:Y:S05]  /*d530*/  HMMA.16816.F32.BF16 R120, R52.reuse, R64, R120 ;  /* 0x000000403478723c */ /* 0x040fea0000041878 */
[----:B-1----:R-:W-:Y:S01]  /*d540*/  F2FP.BF16.F32.PACK_AB R40, R248, R225 ;  /* 0x000000e1f828723e */ /* 0x002fe200000010ff */
[-C--:B------:R-:W-:Y:S06]  /*d550*/  HMMA.16816.F32.BF16 R124, R52, R66.reuse, R124 ;  /* 0x00000042347c723c */ /* 0x080fec000004187c */
[C---:B------:R-:W-:Y:S01]  /*d560*/  HMMA.16816.F32.BF16 R128, R48.reuse, R66, R128 ;  /* 0x000000423080723c */ /* 0x040fe20000041880 */
[----:B------:R-:W1:Y:S05]  /*d570*/  LDSM.16.MT88.4 R64, [R230+0xe800] ;  /* 0x00e80000e640783b */ /* 0x000e6a0000004200 */
[-C--:B----4-:R-:W-:Y:S06]  /*d580*/  HMMA.16816.F32.BF16 R132, R48, R168.reuse, R132 ;  /* 0x000000a83084723c */ /* 0x090fec0000041884 */
[C---:B------:R-:W-:Y:S06]  /*d590*/  HMMA.16816.F32.BF16 R136, R52.reuse, R168, R136 ;  /* 0x000000a83488723c */ /* 0x040fec0000041888 */
[-C--:B------:R-:W-:Y:S06]  /*d5a0*/  HMMA.16816.F32.BF16 R140, R52, R170.reuse, R140 ;  /* 0x000000aa348c723c */ /* 0x080fec000004188c */
[C---:B------:R-:W-:Y:S01]  /*d5b0*/  HMMA.16816.F32.BF16 R20, R48.reuse, R170, R20 ;  /* 0x000000aa3014723c */ /* 0x040fe20000041814 */
[----:B------:R-:W2:Y:S05]  /*d5c0*/  LDSM.16.MT88.4 R168, [R229+0xe800] ;  /* 0x00e80000e5a8783b */ /* 0x000eaa0000004200 */
[-C--:B-1----:R-:W-:Y:S06]  /*d5d0*/  HMMA.16816.F32.BF16 R144, R48, R64.reuse, R144 ;  /* 0x000000403090723c */ /* 0x082fec0000041890 */
[C---:B------:R-:W-:Y:S06]  /*d5e0*/  HMMA.16816.F32.BF16 R148, R52.reuse, R64, R148 ;  /* 0x000000403494723c */ /* 0x040fec0000041894 */
[-C--:B------:R-:W-:Y:S05]  /*d5f0*/  HMMA.16816.F32.BF16 R32, R52, R66.reuse, R32 ;  /* 0x000000423420723c */ /* 0x080fea0000041820 */
[--C-:B------:R-:W-:Y:S01]  /*d600*/  FFMA.FTZ R65, R45, UR4, -R212.reuse ;  /* 0x000000042d417c23 */ /* 0x100fe200080108d4 */
[C---:B------:R-:W-:Y:S03]  /*d610*/  HMMA.16816.F32.BF16 R152, R48.reuse, R66, R152 ;  /* 0x000000423098723c */ /* 0x040fe60000041898 */
[----:B------:R-:W-:Y:S02]  /*d620*/  MUFU.EX2 R220, R65 ;  /* 0x0000004100dc7308 */ /* 0x000fe40000000800 */
[--C-:B------:R-:W-:Y:S01]  /*d630*/  FFMA.FTZ R64, R44, UR4, -R212.reuse ;  /* 0x000000042c407c23 */ /* 0x100fe200080108d4 */
[-C--:B--2---:R-:W-:Y:S01]  /*d640*/  HMMA.16816.F32.BF16 R24, R48, R168.reuse, R24 ;  /* 0x000000a83018723c */ /* 0x084fe20000041818 */
[----:B------:R-:W1:Y:S04]  /*d650*/  LDSM.16.MT88.4 R44, [R167+0xd000] ;  /* 0x00d00000a72c783b */ /* 0x000e680000004200 */
[--C-:B------:R-:W-:Y:S01]  /*d660*/  FFMA.FTZ R67, R56, UR4, -R212.reuse ;  /* 0x0000000438437c23 */ /* 0x100fe200080108d4 */
[C---:B------:R-:W-:Y:S01]  /*d670*/  HMMA.16816.F32.BF16 R156, R52.reuse, R168, R156 ;  /* 0x000000a8349c723c */ /* 0x040fe2000004189c */
[----:B------:R-:W2:Y:S04]  /*d680*/  MUFU.EX2 R217, R64 ;  /* 0x0000004000d97308 */ /* 0x000ea80000000800 */
[--C-:B------:R-:W-:Y:S01]  /*d690*/  FFMA.FTZ R66, R58, UR4, -R213.reuse ;  /* 0x000000043a427c23 */ /* 0x100fe200080108d5 */
[-C--:B------:R-:W-:Y:S01]  /*d6a0*/  HMMA.16816.F32.BF16 R28, R52, R170.reuse, R28 ;  /* 0x000000aa341c723c */ /* 0x080fe2000004181c */
[----:B------:R-:W-:Y:S04]  /*d6b0*/  LDSM.16.MT88.4 R52, [R230+0xd000] ;  /* 0x00d00000e634783b */ /* 0x000fe80000004200 */
[--C-:B------:R-:W-:Y:S01]  /*d6c0*/  FFMA.FTZ R168, R59, UR4, -R213.reuse ;  /* 0x000000043ba87c23 */ /* 0x100fe200080108d5 */
[----:B------:R-:W-:Y:S03]  /*d6d0*/  HMMA.16816.F32.BF16 R36, R48, R170, R36 ;  /* 0x000000aa3024723c */ /* 0x000fe60000041824 */
[----:B------:R-:W4:Y:S02]  /*d6e0*/  LDSM.16.MT88.4 R56, [R228+0xd000] ;  /* 0x00d00000e438783b */ /* 0x000f240000004200 */
[--C-:B------:R-:W-:Y:S01]  /*d6f0*/  FFMA.FTZ R169, R62, UR4, -R213.reuse ;  /* 0x000000043ea97c23 */ /* 0x100fe200080108d5 */
[----:B------:R-:W-:Y:S01]  /*d700*/  FFMA.FTZ R212, R61, UR4, -R212 ;  /* 0x000000043dd47c23 */ /* 0x000fe200080108d4 */
[----:B------:R-:W-:Y:S01]  /*d710*/  F2FP.BF16.F32.PACK_AB R48, R224, R223 ;  /* 0x000000dfe030723e */ /* 0x000fe200000010ff */
[----:B------:R-:W-:Y:S03]  /*d720*/  FFMA.FTZ R213, R63, UR4, -R213 ;  /* 0x000000043fd57c23 */ /* 0x000fe600080108d5 */
[----:B------:R-:W-:Y:S01]  /*d730*/  F2FP.BF16.F32.PACK_AB R49, R221, R222 ;  /* 0x000000dedd31723e */ /* 0x000fe200000010ff */
[----:B------:R-:W3:Y:S01]  /*d740*/  LDSM.16.MT88.4 R60, [R229+0xd000] ;  /* 0x00d00000e53c783b */ /* 0x000ee20000004200 */
[----:B--2---:R-:W-:Y:S01]  /*d750*/  F2FP.BF16.F32.PACK_AB R50, R220, R217 ;  /* 0x000000d9dc32723e */ /* 0x004fe200000010ff */
[----:B------:R-:W-:Y:S01]  /*d760*/  MUFU.EX2 R212, R212 ;  /* 0x000000d400d47308 */ /* 0x000fe20000000800 */
[----:B------:R-:W-:Y:S02]  /*d770*/  F2FP.BF16.F32.PACK_AB R51, R219, R218 ;  /* 0x000000dadb33723e */ /* 0x000fe400000010ff */
[----:B------:R-:W-:Y:S02]  /*d780*/  MOV R171, R177 ;  /* 0x000000b100ab7202 */ /* 0x000fe40000000f00 */
[----:B------:R-:W-:Y:S02]  /*d790*/  MOV R170, R201 ;  /* 0x000000c900aa7202 */ /* 0x000fe40000000f00 */
[----:B------:R-:W-:Y:S03]  /*d7a0*/  MOV R201, R208 ;  /* 0x000000d000c97202 */ /* 0x000fe60000000f00 */
[----:B------:R-:W-:Y:S01]  /*d7b0*/  MUFU.EX2 R213, R213 ;  /* 0x000000d500d57308 */ /* 0x000fe20000000800 */
[-C--:B-1----:R-:W-:Y:S06]  /*d7c0*/  HMMA.16816.F32.BF16 R4, R40, R44.reuse, R4 ;  /* 0x0000002c2804723c */ /* 0x082fec0000041804 */
[C---:B------:R-:W-:Y:S03]  /*d7d0*/  HMMA.16816.F32.BF16 R8, R48.reuse, R44, R8 ;  /* 0x0000002c3008723c */ /* 0x040fe60000041808 */
[----:B------:R1:W-:Y:S03]  /*d7e0*/  MUFU.EX2 R208, R195 ;  /* 0x000000c300d07308 */ /* 0x0003e60000000800 */
[-C--:B------:R-:W-:Y:S06]  /*d7f0*/  HMMA.16816.F32.BF16 R12, R48, R46.reuse, R12 ;  /* 0x0000002e300c723c */ /* 0x080fec000004180c */
[C---:B------:R-:W-:Y:S01]  /*d800*/  HMMA.16816.F32.BF16 R16, R40.reuse, R46, R16 ;  /* 0x0000002e2810723c */ /* 0x040fe20000041810 */
[----:B------:R-:W2:Y:S05]  /*d810*/  LDSM.16.MT88.4 R44, [R167+0xf000] ;  /* 0x00f00000a72c783b */ /* 0x000eaa0000004200 */
[-C--:B----4-:R-:W-:Y:S05]  /*d820*/  HMMA.16816.F32.BF16 R68, R40, R56.reuse, R68 ;  /* 0x000000382844723c */ /* 0x090fea0000041844 */
[----:B-1----:R-:W-:Y:S01]  /*d830*/  MOV R195, R209 ;  /* 0x000000d100c37202 */ /* 0x002fe20000000f00 */
[C---:B------:R-:W-:Y:S01]  /*d840*/  HMMA.16816.F32.BF16 R72, R48.reuse, R56, R72 ;  /* 0x000000383048723c */ /* 0x040fe20000041848 */
[----:B------:R1:W4:Y:S05]  /*d850*/  MUFU.EX2 R209, R194 ;  /* 0x000000c200d17308 */ /* 0x00032a0000000800 */
[-C--:B------:R-:W-:Y:S06]  /*d860*/  HMMA.16816.F32.BF16 R76, R48, R58.reuse, R76 ;  /* 0x0000003a304c723c */ /* 0x080fec000004184c */
[C---:B------:R-:W-:Y:S01]  /*d870*/  HMMA.16816.F32.BF16 R80, R40.reuse, R58, R80 ;  /* 0x0000003a2850723c */ /* 0x040fe20000041850 */
[----:B------:R-:W4:Y:S05]  /*d880*/  LDSM.16.MT88.4 R56, [R228+0xf000] ;  /* 0x00f00000e438783b */ /* 0x000f2a0000004200 */
[-C--:B------:R-:W-:Y:S05]  /*d890*/  HMMA.16816.F32.BF16 R84, R40, R52.reuse, R84 ;  /* 0x000000342854723c */ /* 0x080fea0000041854 */
[----:B-1----:R-:W-:Y:S01]  /*d8a0*/  MOV R194, R207 ;  /* 0x000000cf00c27202 */ /* 0x002fe20000000f00 */
[C---:B------:R-:W-:Y:S01]  /*d8b0*/  HMMA.16816.F32.BF16 R88, R48.reuse, R52, R88 ;  /* 0x000000343058723c */ /* 0x040fe20000041858 */
[----:B------:R-:W-:Y:S05]  /*d8c0*/  MUFU.EX2 R207, R192 ;  /* 0x000000c000cf7308 */ /* 0x000fea0000000800 */
[-C--:B------:R-:W-:Y:S05]  /*d8d0*/  HMMA.16816.F32.BF16 R92, R48, R54.reuse, R92 ;  /* 0x00000036305c723c */ /* 0x080fea000004185c */
[----:B---3--:R-:W-:Y:S01]  /*d8e0*/  FFMA.FTZ R65, R2, R186, R214 ;  /* 0x000000ba02417223 */ /* 0x008fe200000100d6 */
[C---:B------:R-:W-:Y:S01]  /*d8f0*/  HMMA.16816.F32.BF16 R96, R40.reuse, R54, R96 ;  /* 0x000000362860723c */ /* 0x040fe20000041860 */
[----:B------:R1:W-:Y:S01]  /*d900*/  MUFU.EX2 R214, R193 ;  /* 0x000000c100d67308 */ /* 0x0003e20000000800 */
[----:B------:R-:W3:Y:S03]  /*d910*/  LDSM.16.MT88.4 R52, [R230+0xf000] ;  /* 0x00f00000e634783b */ /* 0x000ee60000004200 */
[----:B------:R-:W-:Y:S01]  /*d920*/  FFMA.FTZ R64, R3, R181, R215 ;  /* 0x000000b503407223 */ /* 0x000fe200000100d7 */
[-C--:B------:R-:W-:Y:S05]  /*d930*/  HMMA.16816.F32.BF16 R100, R40, R60.reuse, R100 ;  /* 0x0000003c2864723c */ /* 0x080fea0000041864 */
[----:B------:R-:W-:Y:S01]  /*d940*/  MUFU.EX2 R215, R166 ;  /* 0x000000a600d77308 */ /* 0x000fe20000000800 */
[----:B------:R-:W-:Y:S01]  /*d950*/  MOV R186, R178 ;  /* 0x000000b200ba7202 */ /* 0x000fe20000000f00 */
[C---:B------:R-:W-:Y:S04]  /*d960*/  HMMA.16816.F32.BF16 R104, R48.reuse, R60, R104 ;  /* 0x0000003c3068723c */ /* 0x040fe80000041868 */
[----:B------:R-:W-:Y:S02]  /*d970*/  MOV R181, R176 ;  /* 0x000000b000b57202 */ /* 0x000fe40000000f00 */
[-C--:B------:R-:W-:Y:S01]  /*d980*/  HMMA.16816.F32.BF16 R108, R48, R62.reuse, R108 ;  /* 0x0000003e306c723c */ /* 0x080fe2000004186c */
[----:B-1----:R-:W3:Y:S01]  /*d990*/  LDL.LU R193, [R1+0x14] ;  /* 0x0000140001c17983 */ /* 0x002ee20000300800 */
[----:B------:R-:W-:Y:S03]  /*d9a0*/  MUFU.EX2 R166, R168 ;  /* 0x000000a800a67308 */ /* 0x000fe60000000800 */
[----:B-----5:R-:W-:Y:S01]  /*d9b0*/  FFMA.FTZ R161, R161, R180, R216 ;  /* 0x000000b4a1a17223 */ /* 0x020fe200000100d8 */
[C---:B------:R-:W-:Y:S01]  /*d9c0*/  HMMA.16816.F32.BF16 R112, R40.reuse, R62, R112 ;  /* 0x0000003e2870723c */ /* 0x040fe20000041870 */
[----:B------:R-:W1:Y:S05]  /*d9d0*/  LDSM.16.MT88.4 R60, [R229+0xf000] ;  /* 0x00f00000e53c783b */ /* 0x000e6a0000004200 */
[----:B------:R-:W-:Y:S01]  /*d9e0*/  MUFU.EX2 R216, R165 ;  /* 0x000000a500d87308 */ /* 0x000fe20000000800 */
[----:B------:R-:W-:Y:S01]  /*d9f0*/  MOV R180, R179 ;  /* 0x000000b300b47202 */ /* 0x000fe20000000f00 */
[-C--:B--2---:R-:W-:Y:S01]  /*da00*/  HMMA.16816.F32.BF16 R116, R40, R44.reuse, R116 ;  /* 0x0000002c2874723c */ /* 0x084fe20000041874 */
[----:B------:R-:W2:Y:S02]  /*da10*/  LDSM.16.MT88.4 R176, [R167+0xd800] ;  /* 0x00d80000a7b0783b */ /* 0x000ea40000004200 */
[----:B------:R-:W-:Y:S03]  /*da20*/  MOV R192, R201 ;  /* 0x000000c900c07202 */ /* 0x000fe60000000f00 */
[C---:B------:R-:W-:Y:S02]  /*da30*/  HMMA.16816.F32.BF16 R120, R48.reuse, R44, R120 ;  /* 0x0000002c3078723c */ /* 0x040fe40000041878 */
[----:B------:R-:W-:Y:S03]  /*da40*/  MUFU.EX2 R165, R173 ;  /* 0x000000ad00a57308 */ /* 0x000fe60000000800 */
[----:B------:R-:W-:Y:S01]  /*da50*/  MOV R2, R204 ;  /* 0x000000cc00027202 */ /* 0x000fe20000000f00 */
[-C--:B------:R-:W-:Y:S06]  /*da60*/  HMMA.16816.F32.BF16 R124, R48, R46.reuse, R124 ;  /* 0x0000002e307c723c */ /* 0x080fec000004187c */
[----:B------:R-:W-:Y:S01]  /*da70*/  MUFU.EX2 R204, R66 ;  /* 0x0000004200cc7308 */ /* 0x000fe20000000800 */
[----:B------:R-:W-:Y:S01]  /*da80*/  FADD.FTZ R2, R2, R64 ;  /* 0x0000004002027221 */ /* 0x000fe20000010000 */
[C---:B------:R-:W-:Y:S01]  /*da90*/  HMMA.16816.F32.BF16 R128, R40.reuse, R46, R128 ;  /* 0x0000002e2880723c */ /* 0x040fe20000041880 */
[----:B------:R-:W5:Y:S03]  /*daa0*/  LDSM.16.MT88.4 R44, [R228+0xd800] ;  /* 0x00d80000e42c783b */ /* 0x000f660000004200 */
[----:B------:R-:W-:Y:S02]  /*dab0*/  FADD.FTZ R2, R195, R2 ;  /* 0x00000002c3027221 */ /* 0x000fe40000010000 */
[-C--:B----4-:R-:W-:Y:S05]  /*dac0*/  HMMA.16816.F32.BF16 R132, R40, R56.reuse, R132 ;  /* 0x000000382884723c */ /* 0x090fea0000041884 */
[----:B------:R-:W-:Y:S01]  /*dad0*/  MOV R195, R187 ;  /* 0x000000bb00c37202 */ /* 0x000fe20000000f00 */
[C---:B------:R-:W-:Y:S05]  /*dae0*/  HMMA.16816.F32.BF16 R136, R48.reuse, R56, R136 ;  /* 0x000000383088723c */ /* 0x040fea0000041888 */
[----:B------:R-:W-:Y:S01]  /*daf0*/  MOV R3, R210 ;  /* 0x000000d200037202 */ /* 0x000fe20000000f00 */
[-C--:B------:R-:W-:Y:S01]  /*db00*/  HMMA.16816.F32.BF16 R140, R48, R58.reuse, R140 ;  /* 0x0000003a308c723c */ /* 0x080fe2000004188c */
[----:B------:R4:W2:Y:S04]  /*db10*/  MUFU.EX2 R210, R191 ;  /* 0x000000bf00d27308 */ /* 0x0008a80000000800 */
[----:B------:R-:W-:Y:S01]  /*db20*/  FADD.FTZ R3, R3, R161 ;  /* 0x000000a103037221 */ /* 0x000fe20000010000 */
[C---:B------:R-:W-:Y:S01]  /*db30*/  HMMA.16816.F32.BF16 R20, R40.reuse, R58, R20 ;  /* 0x0000003a2814723c */ /* 0x040fe20000041814 */
[----:B------:R-:W-:Y:S04]  /*db40*/  LDSM.16.MT88.4 R56, [R229+0xd800] ;  /* 0x00d80000e538783b */ /* 0x000fe80000004200 */
[----:B------:R-:W5:Y:S01]  /*db50*/  MUFU.EX2 R161, R169 ;  /* 0x000000a900a17308 */ /* 0x000f620000000800 */
[----:B------:R-:W-:Y:S01]  /*db60*/  FADD.FTZ R3, R194, R3 ;  /* 0x00000003c2037221 */ /* 0x000fe20000010000 */
[-C--:B---3--:R-:W-:Y:S04]  /*db70*/  HMMA.16816.F32.BF16 R144, R40, R52.reuse, R144 ;  /* 0x000000342890723c */ /* 0x088fe80000041890 */
[----:B------:R-:W-:Y:S02]  /*db80*/  MOV R194, R184 ;  /* 0x000000b800c27202 */ /* 0x000fe40000000f00 */
[C---:B------:R-:W-:Y:S05]  /*db90*/  HMMA.16816.F32.BF16 R148, R48.reuse, R52, R148 ;  /* 0x000000343094723c */ /* 0x040fea0000041894 */
[----:B------:R-:W-:Y:S01]  /*dba0*/  MOV R201, R200 ;  /* 0x000000c800c97202 */ /* 0x000fe20000000f00 */
[-C--:B------:R-:W-:Y:S05]  /*dbb0*/  HMMA.16816.F32.BF16 R32, R48, R54.reuse, R32 ;  /* 0x000000363020723c */ /* 0x080fea0000041820 */
[----:B------:R-:W-:Y:S01]  /*dbc0*/  MOV R200, R211 ;  /* 0x000000d300c87202 */ /* 0x000fe20000000f00 */
[C---:B------:R-:W-:Y:S01]  /*dbd0*/  HMMA.16816.F32.BF16 R152, R40.reuse, R54, R152 ;  /* 0x000000362898723c */ /* 0x040fe20000041898 */
[----:B------:R3:W5:Y:S01]  /*dbe0*/  MUFU.EX2 R211, R190 ;  /* 0x000000be00d37308 */ /* 0x0007620000000800 */
[----:B------:R-:W5:Y:S03]  /*dbf0*/  LDSM.16.MT88.4 R52, [R230+0xd800] ;  /* 0x00d80000e634783b */ /* 0x000f660000004200 */
[----:B----4-:R-:W-:Y:S01]  /*dc00*/  MOV R191, R206 ;  /* 0x000000ce00bf7202 */ /* 0x010fe20000000f00 */
[-C--:B-1----:R-:W-:Y:S05]  /*dc10*/  HMMA.16816.F32.BF16 R24, R40, R60.reuse, R24 ;  /* 0x0000003c2818723c */ /* 0x082fea0000041818 */
[----:B------:R1:W-:Y:S01]  /*dc20*/  MUFU.EX2 R206, R67 ;  /* 0x0000004300ce7308 */ /* 0x0003e20000000800 */
[C---:B------:R-:W-:Y:S06]  /*dc30*/  HMMA.16816.F32.BF16 R156, R48.reuse, R60, R156 ;  /* 0x0000003c309c723c */ /* 0x040fec000004189c */
[-C--:B------:R-:W-:Y:S05]  /*dc40*/  HMMA.16816.F32.BF16 R28, R48, R62.reuse, R28 ;  /* 0x0000003e301c723c */ /* 0x080fea000004181c */
[----:B---3--:R-:W-:Y:S01]  /*dc50*/  MOV R190, R205 ;  /* 0x000000cd00be7202 */ /* 0x008fe20000000f00 */
[----:B------:R-:W-:Y:S01]  /*dc60*/  HMMA.16816.F32.BF16 R36, R40, R62, R36 ;  /* 0x0000003e2824723c */ /* 0x000fe20000041824 */
[----:B------:R3:W4:Y:S01]  /*dc70*/  MUFU.EX2 R205, R172 ;  /* 0x000000ac00cd7308 */ /* 0x0007220000000800 */
[----:B------:R-:W-:Y:S03]  /*dc80*/  LDSM.16.MT88.4 R40, [R230+0xf800] ;  /* 0x00f80000e628783b */ /* 0x000fe60000004200 */
[----:B------:R-:W-:Y:S01]  /*dc90*/  MOV R61, R198 ;  /* 0x000000c6003d7202 */ /* 0x000fe20000000f00 */
[----:B------:R-:W-:Y:S01]  /*dca0*/  FADD.FTZ R49, R180, R3 ;  /* 0x00000003b4317221 */ /* 0x000fe20000010000 */
[----:B------:R-:W-:Y:S01]  /*dcb0*/  MOV R51, R197 ;  /* 0x000000c500337202 */ /* 0x000fe20000000f00 */
[----:B------:R-:W-:Y:S02]  /*dcc0*/  FADD.FTZ R60, R191, R65 ;  /* 0x00000041bf3c7221 */ /* 0x000fe40000010000 */
[----:B-1----:R-:W1:Y:S01]  /*dcd0*/  LDSM.16.MT88.4 R64, [R167+0xf800] ;  /* 0x00f80000a740783b */ /* 0x002e620000004200 */
[----:B------:R-:W-:Y:S01]  /*dce0*/  MOV R50, R196 ;  /* 0x000000c400327202 */ /* 0x000fe20000000f00 */
[----:B------:R-:W-:Y:S01]  /*dcf0*/  FADD.FTZ R3, R186, R2 ;  /* 0x00000002ba037221 */ /* 0x000fe20000010000 */
[----:B------:R-:W-:Y:S01]  /*dd00*/  F2FP.BF16.F32.PACK_AB R196, R209, R208 ;  /* 0x000000d0d1c4723e */ /* 0x000fe200000010ff */
[----:B------:R-:W-:Y:S01]  /*dd10*/  FADD.FTZ R60, R170, R60 ;  /* 0x0000003caa3c7221 */ /* 0x000fe20000010000 */
[----:B--2---:R-:W-:Y:S02]  /*dd20*/  F2FP.BF16.F32.PACK_AB R197, R210, R207 ;  /* 0x000000cfd2c5723e */ /* 0x004fe400000010ff */
[----:B------:R-:W-:Y:S02]  /*dd30*/  F2FP.BF16.F32.PACK_AB R198, R216, R214 ;  /* 0x000000d6d8c6723e */ /* 0x000fe400000010ff */
[----:B------:R-:W-:Y:S02]  /*dd40*/  MOV R191, R175 ;  /* 0x000000af00bf7202 */ /* 0x000fe40000000f00 */
[----:B------:R-:W-:Y:S02]  /*dd50*/  MOV R63, R203 ;  /* 0x000000cb003f7202 */ /* 0x000fe40000000f00 */
[----:B------:R-:W-:Y:S02]  /*dd60*/  MOV R62, R202 ;  /* 0x000000ca003e7202 */ /* 0x000fe40000000f00 */
[----:B------:R-:W-:Y:S02]  /*dd70*/  MOV R2, R201 ;  /* 0x000000c900027202 */ /* 0x000fe40000000f00 */
[----:B------:R-:W-:Y:S02]  /*dd80*/  F2FP.BF16.F32.PACK_AB R201, R166, R204 ;  /* 0x000000cca6c9723e */ /* 0x000fe400000010ff */
[----:B------:R-:W-:Y:S02]  /*dd90*/  F2FP.BF16.F32.PACK_AB R202, R212, R165 ;  /* 0x000000a5d4ca723e */ /* 0x000fe400000010ff */
[----:B-----5:R-:W-:Y:S01]  /*dda0*/  F2FP.BF16.F32.PACK_AB R203, R213, R161 ;  /* 0x000000a1d5cb723e */ /* 0x020fe200000010ff */
[----:B------:R-:W-:Y:S01]  /*ddb0*/  FFMA.FTZ R0, R0, R193, R190 ;  /* 0x000000c100007223 */ /* 0x000fe200000100be */
[----:B------:R-:W-:Y:S02]  /*ddc0*/  MOV R190, R199 ;  /* 0x000000c700be7202 */ /* 0x000fe40000000f00 */
[----:B------:R-:W-:Y:S01]  /*ddd0*/  F2FP.BF16.F32.PACK_AB R199, R215, R211 ;  /* 0x000000d3d7c7723e */ /* 0x000fe200000010ff */
[----:B------:R-:W-:Y:S01]  /*dde0*/  FADD.FTZ R0, R192, R0 ;  /* 0x00000000c0007221 */ /* 0x000fe20000010000 */
[----:B------:R-:W-:Y:S02]  /*ddf0*/  MOV R193, R188 ;  /* 0x000000bc00c17202 */ /* 0x000fe40000000f00 */
[----:B------:R-:W-:Y:S01]  /*de00*/  MOV R188, R174 ;  /* 0x000000ae00bc7202 */ /* 0x000fe20000000f00 */
[----:B------:R-:W-:Y:S01]  /*de10*/  FADD.FTZ R48, R171, R0 ;  /* 0x00000000ab307221 */ /* 0x000fe20000010000 */
[----:B------:R-:W-:Y:S01]  /*de20*/  MOV R0, R200 ;  /* 0x000000c800007202 */ /* 0x000fe20000000f00 */
[-C--:B---3--:R-:W-:Y:S01]  /*de30*/  HMMA.16816.F32.BF16 R172, R196, R176.reuse, R4 ;  /* 0x000000b0c4ac723c */ /* 0x088fe20000041804 */
[----:B------:R-:W-:Y:S04]  /*de40*/  LDSM.16.MT88.4 R4, [R229+0xf800] ;  /* 0x00f80000e504783b */ /* 0x000fe80000004200 */
[----:B----4-:R-:W-:Y:S01]  /*de50*/  F2FP.BF16.F32.PACK_AB R200, R205, R206 ;  /* 0x000000cecdc8723e */ /* 0x010fe200000010ff */
[----:B------:R-:W-:Y:S01]  /*de60*/  FADD.FTZ R0, R0, R60 ;  /* 0x0000003c00007221 */ /* 0x000fe20000010000 */
[----:B------:R-:W-:Y:S01]  /*de70*/  MOV R192, R185 ;  /* 0x000000b900c07202 */ /* 0x000fe20000000f00 */
[----:B------:R-:W-:Y:S01]  /*de80*/  FADD.FTZ R2, R2, R48 ;  /* 0x0000003002027221 */ /* 0x000fe20000010000 */
[----:B------:R-:W2:Y:S03]  /*de90*/  LDSM.16.MT88.4 R184, [R228+0xf800] ;  /* 0x00f80000e4b8783b */ /* 0x000ea60000004200 */
[C---:B------:R-:W-:Y:S04]  /*dea0*/  HMMA.16816.F32.BF16 R168, R200.reuse, R176, R8 ;  /* 0x000000b0c8a8723c */ /* 0x040fe80000041808 */
[----:B------:R-:W-:Y:S03]  /*deb0*/  FADD.FTZ R2, R62, R2 ;  /* 0x000000023e027221 */ /* 0x000fe60000010000 */
[----:B------:R-:W-:Y:S04]  /*dec0*/  MOV R9, R181 ;  /* 0x000000b500097202 */ /* 0x000fe80000000f00 */
[----:B------:R-:W-:Y:S01]  /*ded0*/  MOV R10, R182 ;  /* 0x000000b6000a7202 */ /* 0x000fe20000000f00 */
[----:B------:R-:W-:Y:S01]  /*dee0*/  FADD.FTZ R8, R9, R49 ;  /* 0x0000003109087221 */ /* 0x000fe20000010000 */
[----:B------:R-:W-:Y:S02]  /*def0*/  MOV R11, R183 ;  /* 0x000000b7000b7202 */ /* 0x000fe40000000f00 */
[-C--:B------:R-:W-:Y:S03]  /*df00*/  HMMA.16816.F32.BF16 R180, R200, R178.reuse, R12 ;  /* 0x000000b2c8b4723c */ /* 0x080fe6000004180c */
[----:B------:R-:W-:Y:S01]  /*df10*/  FADD.FTZ R0, R11, R0 ;  /* 0x000000000b007221 */ /* 0x000fe20000010000 */
[----:B------:R-:W-:Y:S01]  /*df20*/  FADD.FTZ R3, R10, R3 ;  /* 0x000000030a037221 */ /* 0x000fe20000010000 */
[----:B------:R-:W-:Y:S01]  /*df30*/  FADD.FTZ R10, R63, R8 ;  /* 0x000000083f0a7221 */ /* 0x000fe20000010000 */
[C---:B------:R-:W-:Y:S05]  /*df40*/  HMMA.16816.F32.BF16 R176, R196.reuse, R178, R16 ;  /* 0x000000b2c4b0723c */ /* 0x040fea0000041810 */
[----:B------:R-:W-:Y:S01]  /*df50*/  FADD.FTZ R8, R51, R0 ;  /* 0x0000000033087221 */ /* 0x000fe20000010000 */
[-C--:B------:R-:W-:Y:S05]  /*df60*/  HMMA.16816.F32.BF16 R68, R196, R44.reuse, R68 ;  /* 0x0000002cc444723c */ /* 0x080fea0000041844 */
        /* <DEDUP_REMOVED lines=23> */
[-C--:B-1----:R-:W-:Y:S05]  /*e0e0*/  HMMA.16816.F32.BF16 R116, R196, R64.reuse, R116 ;  /* 0x00000040c474723c */ /* 0x082fea0000041874 */
[----:B------:R-:W-:Y:S01]  /*e0f0*/  FADD.FTZ R10, R225, R0 ;  /* 0x00000000e10a7221 */ /* 0x000fe20000010000 */
[C---:B------:R-:W-:Y:S05]  /*e100*/  HMMA.16816.F32.BF16 R120, R200.reuse, R64, R120 ;  /* 0x00000040c878723c */ /* 0x040fea0000041878 */
[----:B------:R-:W-:Y:S01]  /*e110*/  FADD.FTZ R0, R226, R9 ;  /* 0x00000009e2007221 */ /* 0x000fe20000010000 */
[-C--:B------:R-:W-:Y:S05]  /*e120*/  HMMA.16816.F32.BF16 R124, R200, R66.reuse, R124 ;  /* 0x00000042c87c723c */ /* 0x080fea000004187c */
[----:B------:R-:W-:Y:S01]  /*e130*/  FADD.FTZ R8, R227, R0 ;  /* 0x00000000e3087221 */ /* 0x000fe20000010000 */
[C---:B------:R-:W-:Y:S05]  /*e140*/  HMMA.16816.F32.BF16 R128, R196.reuse, R66, R128 ;  /* 0x00000042c480723c */ /* 0x040fea0000041880 */
[----:B------:R-:W-:Y:S01]  /*e150*/  FADD.FTZ R8, R249, R8 ;  /* 0x00000008f9087221 */ /* 0x000fe20000010000 */
[-C--:B--2---:R-:W-:Y:S05]  /*e160*/  HMMA.16816.F32.BF16 R132, R196, R184.reuse, R132 ;  /* 0x000000b8c484723c */ /* 0x084fea0000041884 */
        /* <DEDUP_REMOVED lines=17> */
[C---:B------:R-:W-:Y:S06]  /*e280*/  HMMA.16816.F32.BF16 R156, R200.reuse, R4, R156 ;  /* 0x00000004c89c723c */ /* 0x040fec000004189c */
[-C--:B------:R-:W-:Y:S05]  /*e290*/  HMMA.16816.F32.BF16 R200, R200, R6.reuse, R28 ;  /* 0x00000006c8c8723c */ /* 0x080fea000004181c */
[----:B------:R-:W-:Y:S01]  /*e2a0*/  FADD.FTZ R5, R251, R8 ;  /* 0x00000008fb057221 */ /* 0x000fe20000010000 */
[----:B------:R-:W-:Y:S01]  /*e2b0*/  FADD.FTZ R4, R219, R0 ;  /* 0x00000000db047221 */ /* 0x000fe20000010000 */
[----:B------:R-:W-:Y:S01]  /*e2c0*/  FADD.FTZ R0, R208, R2 ;  /* 0x00000002d0007221 */ /* 0x000fe20000010000 */
[----:B------:R-:W-:Y:S04]  /*e2d0*/  HMMA.16816.F32.BF16 R196, R196, R6, R36 ;  /* 0x00000006c4c4723c */ /* 0x000fe80000041824 */
[----:B------:R-:W-:Y:S01]  /*e2e0*/  FADD.FTZ R2, R207, R5 ;  /* 0x00000005cf027221 */ /* 0x000fe20000010000 */
[----:B------:R-:W-:Y:S01]  /*e2f0*/  FADD.FTZ R5, R209, R0 ;  /* 0x00000000d1057221 */ /* 0x000fe20000010000 */
[----:B------:R-:W-:Y:S01]  /*e300*/  FADD.FTZ R4, R204, R4 ;  /* 0x00000004cc047221 */ /* 0x000fe20000010000 */
[----:B------:R-:W-:Y:S01]  /*e310*/  FADD.FTZ R0, R205, R3 ;  /* 0x00000003cd007221 */ /* 0x000fe20000010000 */
[----:B------:R-:W-:Y:S03]  /*e320*/  FADD.FTZ R2, R210, R2 ;  /* 0x00000002d2027221 */ /* 0x000fe60000010000 */
        /* <DEDUP_REMOVED lines=8> */
[----:B------:R-:W-:Y:S01]  /*e3b0*/  MOV R166, R160 ;  /* 0x000000a000a67202 */ /* 0x000fe20000000f00 */
[----:B------:R-:W-:Y:S01]  /*e3c0*/  STL [R1+0x8], R5 ;  /* 0x0000080501007387 */ /* 0x000fe20000100800 */
[----:B------:R-:W-:Y:S01]  /*e3d0*/  FADD.FTZ R0, R213, R0 ;  /* 0x00000000d5007221 */ /* 0x000fe20000010000 */
[----:B------:R-:W-:Y:S02]  /*e3e0*/  MOV R161, R163 ;  /* 0x000000a300a17202 */ /* 0x000fe40000000f00 */
[----:B------:R1:W-:Y:S01]  /*e3f0*/  STL [R1+0x4], R3 ;  /* 0x0000040301007387 */ /* 0x0003e20000100800 */
[----:B------:R-:W-:Y:S03]  /*e400*/  MOV R165, R162 ;  /* 0x000000a200a57202 */ /* 0x000fe60000000f00 */
[----:B------:R3:W-:Y:S04]  /*e410*/  STL [R1+0x10], R2 ;  /* 0x0000100201007387 */ /* 0x0007e80000100800 */
[----:B------:R3:W-:Y:S01]  /*e420*/  STL [R1+0x14], R0 ;  /* 0x0000140001007387 */ /* 0x0007e20000100800 */
[----:B-1----:R-:W-:Y:S01]  /*e430*/  MOV R3, R164 ;  /* 0x000000a400037202 */ /* 0x002fe20000000f00 */
[----:B------:R-:W-:Y:S06]  /*e440*/  @P0 BRA `(.L_x_6) ;  /* 0xffffffc400dc0947 */ /* 0x000fec000383ffff */
.L_x_5:
[----:B--23--:R-:W2:Y:S04]  /*e450*/  LDL.LU R2, [R1+0x8] ;  /* 0x0000080001027983 */ /* 0x00cea80000300800 */
[----:B------:R-:W3:Y:S04]  /*e460*/  LDL.LU R7, [R1+0x4] ;  /* 0x0000040001077983 */ /* 0x000ee80000300800 */
[----:B------:R-:W4:Y:S04]  /*e470*/  LDL.LU R6, [R1+0x10] ;  /* 0x0000100001067983 */ /* 0x000f280000300800 */
[----:B------:R-:W4:Y:S01]  /*e480*/  LDL.LU R5, [R1+0x14] ;  /* 0x0000140001057983 */ /* 0x000f220000300800 */
[----:B------:R-:W1:Y:S01]  /*e490*/  S2UR UR4, SR_CgaCtaId ;  /* 0x00000000000479c3 */ /* 0x000e620000008800 */
[----:B------:R-:W-:Y:S01]  /*e4a0*/  UMOV UR5, 0x400 ;  /* 0x0000040000057882 */ /* 0x000fe20000000000 */
[----:B------:R-:W-:Y:S01]  /*e4b0*/  UMOV UR14, URZ ;  /* 0x0000003f000e7c82 */ /* 0x000fe20008000000 */
[----:B------:R-:W1:Y:S01]  /*e4c0*/  S2R R204, SR_TID.X ;  /* 0x0000000000cc7919 */ /* 0x000e620000002100 */
[----:B------:R-:W-:Y:S01]  /*e4d0*/  UMOV UR15, URZ ;  /* 0x0000003f000f7c82 */ /* 0x000fe20008000000 */
[----:B------:R-:W-:Y:S01]  /*e4e0*/  BSSY B0, `(.L_x_9) ;  /* 0x00001af000007945 */ /* 0x000fe20003800000 */
[----:B------:R-:W4:Y:S02]  /*e4f0*/  S2R R27, SR_TID.X ;  /* 0x00000000001b7919 */ /* 0x000f240000002100 */
[----:B------:R-:W4:Y:S08]  /*e500*/  S2UR UR12, SR_CTAID.Y ;  /* 0x00000000000c79c3 */ /* 0x000f300000002600 */
[----:B------:R-:W4:Y:S01]  /*e510*/  S2UR UR10, SR_CTAID.X ;  /* 0x00000000000a79c3 */ /* 0x000f220000002500 */
[----:B-1----:R-:W-:-:S07]  /*e520*/  ULEA UR4, UR4, UR5, 0x18 ;  /* 0x0000000504047291 */ /* 0x002fce000f8ec03f */
[----:B------:R-:W1:Y:S01]  /*e530*/  S2UR UR11, SR_CTAID.Z ;  /* 0x00000000000b79c3 */ /* 0x000e620000002700 */
[----:B------:R-:W-:Y:S02]  /*e540*/  ULDC.U8 UR5, c[0x0][0x3d8] ;  /* 0x0000f60000057ab9 */ /* 0x000fe40000000000 */
[----:B------:R-:W-:Y:S01]  /*e550*/  UISETP.NE.AND UP1, UPT, UR5, URZ, UPT ;  /* 0x0000003f0500728c */ /* 0x000fe2000bf25270 */
[----:B------:R-:W-:-:S04]  /*e560*/  SHF.R.S32.HI R205, RZ, 0x1f, R204 ;  /* 0x0000001fffcd7819 */ /* 0x000fc800000114cc */
[----:B------:R-:W-:Y:S01]  /*e570*/  LEA.HI R205, R205, R204, RZ, 0x3 ;  /* 0x000000cccdcd7211 */ /* 0x000fe200078f18ff */
[----:B--2---:R-:W2:Y:S04]  /*e580*/  SHFL.BFLY PT, R0, R2, 0x2, 0x1f ;  /* 0x0c401f0002007f89 */ /* 0x004ea800000e0000 */
[----:B---3--:R-:W3:Y:S04]  /*e590*/  SHFL.BFLY PT, R4, R7, 0x2, 0x1f ;  /* 0x0c401f0007047f89 */ /* 0x008ee800000e0000 */
[----:B----4-:R-:W4:Y:S01]  /*e5a0*/  SHFL.BFLY PT, R3, R6, 0x2, 0x1f ;  /* 0x0c401f0006037f89 */ /* 0x010f2200000e0000 */
[----:B--2---:R-:W-:-:S03]  /*e5b0*/  FADD.FTZ R0, R0, R2 ;  /* 0x0000000200007221 */ /* 0x004fc60000010000 */
[----:B------:R-:W2:Y:S01]  /*e5c0*/  SHFL.BFLY PT, R2, R5, 0x2, 0x1f ;  /* 0x0c401f0005027f89 */ /* 0x000ea200000e0000 */
[----:B---3--:R-:W-:-:S03]  /*e5d0*/  FADD.FTZ R4, R4, R7 ;  /* 0x0000000704047221 */ /* 0x008fc60000010000 */
[----:B------:R-:W3:Y:S01]  /*e5e0*/  SHFL.BFLY PT, R165, R0, 0x1, 0x1f ;  /* 0x0c201f0000a57f89 */ /* 0x000ee200000e0000 */
[----:B----4-:R-:W-:-:S03]  /*e5f0*/  FADD.FTZ R3, R3, R6 ;  /* 0x0000000603037221 */ /* 0x010fc60000010000 */
[----:B------:R-:W4:Y:S01]  /*e600*/  SHFL.BFLY PT, R161, R4, 0x1, 0x1f ;  /* 0x0c201f0004a17f89 */ /* 0x000f2200000e0000 */
[----:B--2---:R-:W-:-:S03]  /*e610*/  FADD.FTZ R2, R2, R5 ;  /* 0x0000000502027221 */ /* 0x004fc60000010000 */
[----:B------:R-:W2:Y:S01]  /*e620*/  SHFL.BFLY PT, R5, R3, 0x1, 0x1f ;  /* 0x0c201f0003057f89 */ /* 0x000ea200000e0000 */
[----:B---3--:R-:W-:Y:S01]  /*e630*/  FADD.FTZ R165, R0, R165 ;  /* 0x000000a500a57221 */ /* 0x008fe20000010000 */
[----:B------:R-:W-:Y:S02]  /*e640*/  MOV R0, 0x3f800000 ;  /* 0x3f80000000007802 */ /* 0x000fe40000000f00 */
[----:B------:R-:W3:Y:S01]  /*e650*/  SHFL.BFLY PT, R167, R2, 0x1, 0x1f ;  /* 0x0c201f0002a77f89 */ /* 0x000ee200000e0000 */
[----:B----4-:R-:W-:Y:S01]  /*e660*/  FADD.FTZ R161, R4, R161 ;  /* 0x000000a104a17221 */ /* 0x010fe20000010000 */
[----:B------:R-:W-:Y:S02]  /*e670*/  FSETP.NE.FTZ.AND P5, PT, R165, RZ, PT ;  /* 0x000000ffa500720b */ /* 0x000fe40003fb5000 */
[----:B------:R-:W-:Y:S02]  /*e680*/  SHF.R.S32.HI R4, RZ, 0x1f, R27 ;  /* 0x0000001fff047819 */ /* 0x000fe4000001141b */
[----:B------:R-:W-:-:S02]  /*e690*/  FSETP.NE.FTZ.AND P4, PT, R161, RZ, PT ;  /* 0x000000ffa100720b */ /* 0x000fc40003f95000 */
[CC--:B------:R-:W-:Y:S02]  /*e6a0*/  LEA.HI R21, R4.reuse, R27.reuse, RZ, 0x5 ;  /* 0x0000001b04157211 */ /* 0x0c0fe400078f28ff */
[----:B------:R-:W-:-:S04]  /*e6b0*/  LEA.HI R4, R4, R27, RZ, 0x2 ;  /* 0x0000001b04047211 */ /* 0x000fc800078f10ff */
[----:B------:R-:W-:Y:S01]  /*e6c0*/  LOP3.LUT R6, R4, 0x3ffffffc, RZ, 0xc0, !PT ;  /* 0x3ffffffc04067812 */ /* 0x000fe200078ec0ff */
[----:B------:R-:W4:Y:S01]  /*e6d0*/  @P5 MUFU.RCP R0, R165 ;  /* 0x000000a500005308 */ /* 0x000f220000001000 */
[----:B--2---:R-:W-:Y:S01]  /*e6e0*/  FADD.FTZ R166, R3, R5 ;  /* 0x0000000503a67221 */ /* 0x004fe20000010000 */
[----:B------:R-:W-:Y:S02]  /*e6f0*/  MOV R3, 0x3f800000 ;  /* 0x3f80000000037802 */ /* 0x000fe40000000f00 */
[----:B------:R-:W-:Y:S01]  /*e700*/  LOP3.LUT R5, R21, 0xffffffe0, RZ, 0xc0, !PT ;  /* 0xffffffe015057812 */ /* 0x000fe200078ec0ff */
[----:B---3--:R-:W-:Y:S01]  /*e710*/  FADD.FTZ R167, R2, R167 ;  /* 0x000000a702a77221 */ /* 0x008fe20000010000 */
[----:B------:R-:W-:Y:S02]  /*e720*/  FSETP.NE.FTZ.AND P3, PT, R166, RZ, PT ;  /* 0x000000ffa600720b */ /* 0x000fe40003f75000 */
[----:B------:R-:W-:Y:S01]  /*e730*/  LOP3.LUT R2, R205, 0xfffffff8, RZ, 0xc0, !PT ;  /* 0xfffffff8cd027812 */ /* 0x000fe200078ec0ff */
[----:B------:R-:W2:Y:S01]  /*e740*/  @P4 MUFU.RCP R3, R161 ;  /* 0x000000a100034308 */ /* 0x000ea20000001000 */
[----:B------:R-:W-:-:S02]  /*e750*/  FSETP.NE.FTZ.AND P0, PT, R167, RZ, PT ;  /* 0x000000ffa700720b */ /* 0x000fc40003f15000 */
[----:B------:R-:W-:Y:S02]  /*e760*/  IADD3 R204, -R2, R204, RZ ;  /* 0x000000cc02cc7210 */ /* 0x000fe40007ffe1ff */
[----:B------:R-:W-:Y:S01]  /*e770*/  MOV R2, 0x3f800000 ;  /* 0x3f80000000027802 */ /* 0x000fe20000000f00 */
[C---:B----4-:R-:W-:Y:S01]  /*e780*/  FMUL.FTZ R172, R0.reuse, R172 ;  /* 0x000000ac00ac7220 */ /* 0x050fe20000410000 */
[-C--:B------:R-:W-:Y:S01]  /*e790*/  IADD3 R5, -R5, R27.reuse, RZ ;  /* 0x0000001b05057210 */ /* 0x080fe20007ffe1ff */
[----:B------:R-:W-:Y:S01]  /*e7a0*/  FMUL.FTZ R176, R0, R176 ;  /* 0x000000b000b07220 */ /* 0x000fe20000410000 */
[----:B------:R-:W-:Y:S01]  /*e7b0*/  IADD3 R27, -R6, R27, RZ ;  /* 0x0000001b061b7210 */ /* 0x000fe20007ffe1ff */
[C---:B------:R-:W-:Y:S01]  /*e7c0*/  FMUL.FTZ R6, R0.reuse, R173 ;  /* 0x000000ad00067220 */ /* 0x040fe20000410000 */
[----:B------:R-:W3:Y:S01]  /*e7d0*/  @P3 MUFU.RCP R2, R166 ;  /* 0x000000a600023308 */ /* 0x000ee20000001000 */
[C---:B------:R-:W-:Y:S01]  /*e7e0*/  FMUL.FTZ R177, R0.reuse, R177 ;  /* 0x000000b100b17220 */ /* 0x040fe20000410000 */
[C---:B------:R-:W-:Y:S01]  /*e7f0*/  FMUL.FTZ R15, R0.reuse, R68 ;  /* 0x00000044000f7220 */ /* 0x040fe20000410000 */
[C---:B------:R-:W-:Y:S01]  /*e800*/  FMUL.FTZ R12, R0.reuse, R69 ;  /* 0x00000045000c7220 */ /* 0x040fe20000410000 */
[C---:B------:R-:W-:Y:S01]  /*e810*/  FMUL.FTZ R80, R0.reuse, R80 ;  /* 0x0000005000507220 */ /* 0x040fe20000410000 */
[C---:B------:R-:W-:Y:S01]  /*e820*/  FMUL.FTZ R81, R0.reuse, R81 ;  /* 0x0000005100517220 */ /* 0x040fe20000410000 */
[C---:B------:R-:W-:Y:S01]  /*e830*/  FMUL.FTZ R84, R0.reuse, R84 ;  /* 0x0000005400547220 */ /* 0x040fe20000410000 */
[C---:B-----5:R-:W-:Y:S01]  /*e840*/  FMUL.FTZ R23, R0.reuse, R85 ;  /* 0x0000005500177220 */ /* 0x060fe20000410000 */
[C---:B------:R-:W-:Y:S01]  /*e850*/  FMUL.FTZ R96, R0.reuse, R96 ;  /* 0x0000006000607220 */ /* 0x040fe20000410000 */
        /* <DEDUP_REMOVED lines=20> */
[----:B------:R-:W-:Y:S01]  /*e9a0*/  FMUL.FTZ R28, R0, R197 ;  /* 0x000000c5001c7220 */ /* 0x000fe20000410000 */
[----:B------:R-:W-:Y:S01]  /*e9b0*/  MOV R0, 0x3f800000 ;  /* 0x3f80000000007802 */ /* 0x000fe20000000f00 */
[----:B--2---:R-:W-:Y:S01]  /*e9c0*/  FMUL.FTZ R174, R3, R174 ;  /* 0x000000ae03ae7220 */ /* 0x004fe20000410000 */
[----:B------:R-:W-:Y:S01]  /*e9d0*/  LOP3.LUT P6, RZ, R5, 0x3, RZ, 0xc0, !PT ;  /* 0x0000000305ff7812 */ /* 0x000fe200078cc0ff */
[C---:B------:R-:W-:Y:S01]  /*e9e0*/  FMUL.FTZ R5, R3.reuse, R175 ;  /* 0x000000af03057220 */ /* 0x040fe20000410000 */
[C---:B------:R-:W-:Y:S01]  /*e9f0*/  FMUL.FTZ R178, R3.reuse, R178 ;  /* 0x000000b203b27220 */ /* 0x040fe20000410000 */
[C---:B------:R-:W-:Y:S01]  /*ea00*/  FMUL.FTZ R7, R3.reuse, R179 ;  /* 0x000000b303077220 */ /* 0x040fe20000410000 */
[----:B------:R-:W2:Y:S01]  /*ea10*/  @P0 MUFU.RCP R0, R167 ;  /* 0x000000a700000308 */ /* 0x000ea20000001000 */
        /* <DEDUP_REMOVED lines=28> */
[C---:B---3--:R-:W-:Y:S01]  /*ebe0*/  FMUL.FTZ R168, R2.reuse, R168 ;  /* 0x000000a802a87220 */ /* 0x048fe20000410000 */
        /* <DEDUP_REMOVED lines=31> */
[--C-:B------:R-:W-:Y:S01]  /*ede0*/  SHF.R.S32.HI R2, RZ, 0x2, R4.reuse ;  /* 0x00000002ff027819 */ /* 0x100fe20000011404 */
[C---:B--2---:R-:W-:Y:S01]  /*edf0*/  FMUL.FTZ R171, R0.reuse, R171 ;  /* 0x000000ab00ab7220 */ /* 0x044fe20000410000 */
[----:B------:R-:W-:Y:S01]  /*ee00*/  SHF.R.S32.HI R3, RZ, 0x1f, R4 ;  /* 0x0000001fff037819 */ /* 0x000fe20000011404 */
[C---:B------:R-:W-:Y:S01]  /*ee10*/  FMUL.FTZ R8, R0.reuse, R170 ;  /* 0x000000aa00087220 */ /* 0x040fe20000410000 */
[C---:B------:R-:W-:Y:S01]  /*ee20*/  FMUL.FTZ R183, R0.reuse, R183 ;  /* 0x000000b700b77220 */ /* 0x040fe20000410000 */
[C---:B------:R-:W-:Y:S01]  /*ee30*/  FMUL.FTZ R13, R0.reuse, R182 ;  /* 0x000000b6000d7220 */ /* 0x040fe20000410000 */
[----:B------:R-:W-:Y:S01]  /*ee40*/  LEA.HI R3, R3, R2, RZ, 0x3 ;  /* 0x0000000203037211 */ /* 0x000fe200078f18ff */
[C---:B------:R-:W-:Y:S01]  /*ee50*/  FMUL.FTZ R75, R0.reuse, R75 ;  /* 0x0000004b004b7220 */ /* 0x040fe20000410000 */
[C---:B------:R-:W-:Y:S01]  /*ee60*/  FMUL.FTZ R17, R0.reuse, R74 ;  /* 0x0000004a00117220 */ /* 0x040fe20000410000 */
[C---:B------:R-:W-:Y:S01]  /*ee70*/  FMUL.FTZ R79, R0.reuse, R79 ;  /* 0x0000004f004f7220 */ /* 0x040fe20000410000 */
[----:B------:R-:W-:Y:S01]  /*ee80*/  LOP3.LUT R3, R3, 0xfffffff8, RZ, 0xc0, !PT ;  /* 0xfffffff803037812 */ /* 0x000fe200078ec0ff */
[C---:B------:R-:W-:Y:S01]  /*ee90*/  FMUL.FTZ R24, R0.reuse, R78 ;  /* 0x0000004e00187220 */ /* 0x040fe20000410000 */
[C---:B------:R-:W-:Y:S01]  /*eea0*/  FMUL.FTZ R91, R0.reuse, R91 ;  /* 0x0000005b005b7220 */ /* 0x040fe20000410000 */
[----:B------:R-:W-:Y:S01]  /*eeb0*/  FMUL.FTZ R26, R0, R90 ;  /* 0x0000005a001a7220 */ /* 0x000fe20000410000 */
[----:B------:R-:W-:Y:S01]  /*eec0*/  IADD3 R3, R2, -R3, RZ ;  /* 0x8000000302037210 */ /* 0x000fe20007ffe0ff */
        /* <DEDUP_REMOVED lines=22> */
[----:B------:R-:W-:-:S02]  /*f030*/  SHF.R.S32.HI R21, RZ, 0x5, R21 ;  /* 0x00000005ff157819 */ /* 0x000fc40000011415 */
[----:B------:R-:W-:Y:S02]  /*f040*/  SHF.L.U32 R0, R3, 0x6, RZ ;  /* 0x0000000603007819 */ /* 0x000fe400000006ff */
[----:B------:R-:W-:Y:S02]  /*f050*/  LEA R2, R21, R27, 0x9 ;  /* 0x0000001b15027211 */ /* 0x000fe400078e48ff */
[----:B------:R-:W-:Y:S02]  /*f060*/  LOP3.LUT R0, R0, 0x1c0, RZ, 0xc0, !PT ;  /* 0x000001c000007812 */ /* 0x000fe400078ec0ff */
[----:B------:R-:W-:Y:S02]  /*f070*/  LOP3.LUT R27, R3, 0x1, RZ, 0xc0, !PT ;  /* 0x00000001031b7812 */ /* 0x000fe400078ec0ff */
[----:B------:R-:W-:Y:S02]  /*f080*/  LEA.HI R0, R0, R0, RZ, 0x1d ;  /* 0x0000000000007211 */ /* 0x000fe400078fe8ff */
[----:B------:R-:W-:-:S02]  /*f090*/  ISETP.NE.U32.AND P1, PT, R27, 0x1, PT ;  /* 0x000000011b00780c */ /* 0x000fc40003f25070 */
[----:B------:R-:W-:Y:S02]  /*f0a0*/  LEA R0, R2, R0, 0x1 ;  /* 0x0000000002007211 */ /* 0x000fe400078e08ff */
[----:B------:R-:W-:Y:S02]  /*f0b0*/  F2FP.BF16.F32.PACK_AB R6, R6, R172 ;  /* 0x000000ac0606723e */ /* 0x000fe400000010ff */
[----:B------:R-:W-:Y:S01]  /*f0c0*/  LEA R0, R0, UR4, 0x1 ;  /* 0x0000000400007c11 */ /* 0x000fe2000f8e08ff */
[----:B------:R-:W-:Y:S01]  /*f0d0*/  ULDC.U8 UR4, c[0x0][0x3d9] ;  /* 0x0000f64000047ab9 */ /* 0x000fe20000000000 */
[----:B------:R-:W-:Y:S01]  /*f0e0*/  F2FP.BF16.F32.PACK_AB R5, R5, R174 ;  /* 0x000000ae0505723e */ /* 0x000fe200000010ff */
[----:B------:R-:W-:Y:S01]  /*f0f0*/  UISETP.NE.AND UP0, UPT, UR4, URZ, UPT ;  /* 0x0000003f0400728c */ /* 0x000fe2000bf05270 */
[C---:B------:R-:W-:Y:S01]  /*f100*/  IADD3 R2, R0.reuse, -0x10, RZ ;  /* 0xfffffff000027810 */ /* 0x040fe20007ffe0ff */
[----:B------:R2:W-:Y:S01]  /*f110*/  STS [R0], R6 ;  /* 0x0000000600007388 */ /* 0x0005e20000000800 */
[----:B------:R-:W-:Y:S01]  /*f120*/  F2FP.BF16.F32.PACK_AB R4, R177, R176 ;  /* 0x000000b0b104723e */ /* 0x000fe200000010ff */
[----:B------:R-:W-:Y:S01]  /*f130*/  UISETP.NE.OR UP2, UPT, UR4, URZ, !UP1 ;  /* 0x0000003f0400728c */ /* 0x000fe2000cf45670 */
[----:B------:R-:W-:Y:S01]  /*f140*/  @P1 IADD3 R2, R0, 0x10, RZ ;  /* 0x0000001000021810 */ /* 0x000fe20007ffe0ff */
[----:B------:R-:W-:Y:S01]  /*f150*/  STS [R0+0x400], R5 ;  /* 0x0004000500007388 */ /* 0x000fe20000000800 */
[----:B------:R-:W-:-:S02]  /*f160*/  R2P PR, R3, 0x6 ;  /* 0x0000000603007804 */ /* 0x000fc40000000000 */
[----:B------:R-:W-:Y:S01]  /*f170*/  MOV R3, 0x20 ;  /* 0x0000002000037802 */ /* 0x000fe20000000f00 */
[----:B------:R3:W-:Y:S01]  /*f180*/  STS [R2], R4 ;  /* 0x0000000402007388 */ /* 0x0007e20000000800 */
[----:B------:R-:W-:Y:S01]  /*f190*/  F2FP.BF16.F32.PACK_AB R7, R7, R178 ;  /* 0x000000b20707723e */ /* 0x000fe200000010ff */
[----:B------:R-:W-:Y:S01]  /*f1a0*/  @UP0 ULDC.64 UR8, c[0x0][0x2c0] ;  /* 0x0000b00000080ab9 */ /* 0x000fe20000000a00 */
[----:B------:R-:W-:Y:S01]  /*f1b0*/  F2FP.BF16.F32.PACK_AB R8, R171, R8 ;  /* 0x00000008ab08723e */ /* 0x000fe200000010ff */
[----:B------:R-:W-:Y:S01]  /*f1c0*/  @UP0 UIMAD UR8, UR9, UR8, URZ ;  /* 0x00000008090802a4 */ /* 0x000fe2000f8e023f */
[----:B------:R-:W-:Y:S01]  /*f1d0*/  F2FP.BF16.F32.PACK_AB R9, R9, R168 ;  /* 0x000000a80909723e */ /* 0x000fe200000010ff */
[----:B------:R-:W-:Y:S01]  /*f1e0*/  STS [R2+0x400], R7 ;  /* 0x0004000702007388 */ /* 0x000fe20000000800 */
[----:B------:R-:W-:Y:S01]  /*f1f0*/  F2FP.BF16.F32.PACK_AB R10, R10, R180 ;  /* 0x000000b40a0a723e */ /* 0x000fe200000010ff */
[----:B------:R-:W-:Y:S01]  /*f200*/  @!UP0 ULDC UR6, c[0x0][0x2e4] ;  /* 0x0000b90000068ab9 */ /* 0x000fe20000000800 */
[----:B------:R-:W-:Y:S01]  /*f210*/  F2FP.BF16.F32.PACK_AB R13, R183, R13 ;  /* 0x0000000db70d723e */ /* 0x000fe200000010ff */
[----:B------:R4:W-:Y:S01]  /*f220*/  STS [R0+0x2400], R8 ;  /* 0x0024000800007388 */ /* 0x0009e20000000800 */
[----:B------:R-:W-:Y:S01]  /*f230*/  F2FP.BF16.F32.PACK_AB R12, R12, R15 ;  /* 0x0000000f0c0c723e */ /* 0x000fe200000010ff */
[----:B------:R-:W-:Y:S01]  /*f240*/  @!UP0 ULDC UR9, c[0x0][0x2c4] ;  /* 0x0000b10000098ab9 */ /* 0x000fe20000000800 */
[----:B------:R-:W-:Y:S01]  /*f250*/  F2FP.BF16.F32.PACK_AB R11, R11, R70 ;  /* 0x000000460b0b723e */ /* 0x000fe200000010ff */
[----:B------:R-:W-:Y:S01]  /*f260*/  STS [R0+0x2000], R9 ;  /* 0x0020000900007388 */ /* 0x000fe20000000800 */
[----:B------:R-:W-:Y:S01]  /*f270*/  F2FP.BF16.F32.PACK_AB R15, R81, R80 ;  /* 0x00000050510f723e */ /* 0x000fe200000010ff */
[----:B------:R-:W-:Y:S01]  /*f280*/  @!UP0 USEL UR8, UR9, UR6, !UP1 ;  /* 0x0000000609088287 */ /* 0x000fe2000c800000 */
[----:B--2---:R-:W-:Y:S01]  /*f290*/  MOV R6, 0x40 ;  /* 0x0000004000067802 */ /* 0x004fe20000000f00 */
[----:B------:R-:W-:Y:S01]  /*f2a0*/  STS [R2+0x2000], R10 ;  /* 0x0020000a02007388 */ /* 0x000fe20000000800 */
[----:B------:R-:W-:Y:S01]  /*f2b0*/  F2FP.BF16.F32.PACK_AB R14, R14, R82 ;  /* 0x000000520e0e723e */ /* 0x000fe200000010ff */
[----:B------:R-:W-:Y:S01]  /*f2c0*/  @!UP0 ULDC UR5, c[0x0][0x270] ;  /* 0x00009c0000058ab9 */ /* 0x000fe20000000800 */
[----:B------:R-:W-:Y:S01]  /*f2d0*/  SEL R6, R6, 0xffffffc0, !P2 ;  /* 0xffffffc006067807 */ /* 0x000fe20005000000 */
[----:B------:R-:W-:Y:S01]  /*f2e0*/  STS [R2+0x2400], R13 ;  /* 0x0024000d02007388 */ /* 0x000fe20000000800 */
[----:B------:R-:W-:Y:S01]  /*f2f0*/  F2FP.BF16.F32.PACK_AB R16, R16, R72 ;  /* 0x000000481010723e */ /* 0x000fe200000010ff */
[----:B------:R-:W-:Y:S01]  /*f300*/  @UP0 UMOV UR7, 0x1 ;  /* 0x0000000100070882 */ /* 0x000fe20000000000 */
[----:B---3--:R-:W-:Y:S01]  /*f310*/  SEL R4, R3, 0xffffffe0, !P1 ;  /* 0xffffffe003047807 */ /* 0x008fe20004800000 */
[----:B------:R-:W-:Y:S01]  /*f320*/  @!UP0 UIMAD UR7, UR8, UR5, URZ ;  /* 0x00000005080782a4 */ /* 0x000fe2000f8e023f */
[----:B------:R-:W-:Y:S01]  /*f330*/  F2FP.BF16.F32.PACK_AB R17, R75, R17 ;  /* 0x000000114b11723e */ /* 0x000fe200000010ff */
[----:B------:R-:W-:Y:S01]  /*f340*/  @UP0 ULDC UR13, c[0x0][0x2c0] ;  /* 0x0000b000000d0ab9 */ /* 0x000fe20000000800 */
[----:B------:R-:W-:Y:S01]  /*f350*/  IADD3 R3, R0, R4, RZ ;  /* 0x0000000400037210 */ /* 0x000fe20007ffe0ff */
[----:B------:R-:W-:Y:S01]  /*f360*/  UIMAD UR6, UR12, UR7, URZ ;  /* 0x000000070c0672a4 */ /* 0x000fe2000f8e023f */
[----:B------:R-:W-:Y:S01]  /*f370*/  F2FP.BF16.F32.PACK_AB R25, R25, R76 ;  /* 0x0000004c1919723e */ /* 0x000fe200000010ff */
[----:B------:R-:W-:Y:S01]  /*f380*/  @!UP2 ULDC UR4, c[0x0][0x2c4] ;  /* 0x0000b1000004aab9 */ /* 0x000fe20000000800 */
[----:B------:R-:W-:Y:S01]  /*f390*/  F2FP.BF16.F32.PACK_AB R24, R79, R24 ;  /* 0x000000184f18723e */ /* 0x000fe200000010ff */
[----:B------:R-:W-:Y:S01]  /*f3a0*/  STS [R3], R12 ;  /* 0x0000000c03007388 */ /* 0x000fe20000000800 */
[----:B----4-:R-:W-:Y:S01]  /*f3b0*/  IADD3 R8, R4, R2, RZ ;  /* 0x0000000204087210 */ /* 0x010fe20007ffe0ff */
[----:B------:R-:W-:Y:S01]  /*f3c0*/  @!UP0 UMOV UR13, 0x1 ;  /* 0x00000001000d8882 */ /* 0x000fe20000000000 */
[----:B------:R-:W-:Y:S01]  /*f3d0*/  F2FP.BF16.F32.PACK_AB R23, R23, R84 ;  /* 0x000000541717723e */ /* 0x000fe200000010ff */
[----:B------:R-:W-:Y:S01]  /*f3e0*/  STS [R3+0x400], R11 ;  /* 0x0004000b03007388 */ /* 0x000fe20000000800 */
[----:B------:R-:W-:Y:S01]  /*f3f0*/  F2FP.BF16.F32.PACK_AB R22, R22, R86 ;  /* 0x000000561616723e */ /* 0x000fe200000010ff */
[----:B------:R-:W-:Y:S01]  /*f400*/  @!UP2 UIMAD UR4, UR12, UR4, URZ ;  /* 0x000000040c04a2a4 */ /* 0x000fe2000f8e023f */
[----:B------:R-:W-:Y:S01]  /*f410*/  IADD3 R5, R0, R6, RZ ;  /* 0x0000000600057210 */ /* 0x000fe20007ffe0ff */
[----:B------:R-:W-:Y:S01]  /*f420*/  STS [R8], R15 ;  /* 0x0000000f08007388 */ /* 0x000fe20000000800 */
[----:B------:R-:W-:Y:S01]  /*f430*/  F2FP.BF16.F32.PACK_AB R19, R19, R96 ;  /* 0x000000601313723e */ /* 0x000fe200000010ff */
[----:B------:R-:W-:Y:S01]  /*f440*/  USEL UR6, UR6, URZ, UP2 ;  /* 0x0000003f06067287 */ /* 0x000fe20009000000 */
[----:B------:R-:W-:Y:S01]  /*f450*/  F2FP.BF16.F32.PACK_AB R18, R18, R98 ;  /* 0x000000621212723e */ /* 0x000fe200000010ff */
[----:B------:R-:W-:Y:S01]  /*f460*/  STS [R8+0x400], R14 ;  /* 0x0004000e08007388 */ /* 0x000fe20000000800 */
[----:B------:R-:W-:Y:S01]  /*f470*/  IADD3 R7, R6, R2, RZ ;  /* 0x0000000206077210 */ /* 0x000fe20007ffe0ff */
[----:B------:R-:W-:Y:S01]  /*f480*/  UIMAD UR5, UR10, UR13, URZ ;  /* 0x0000000d0a0572a4 */ /* 0x000fe2000f8e023f */
[----:B------:R-:W-:Y:S01]  /*f490*/  F2FP.BF16.F32.PACK_AB R20, R20, R88 ;  /* 0x000000581414723e */ /* 0x000fe200000010ff */
[----:B------:R-:W-:Y:S01]  /*f4a0*/  STS [R3+0x2000], R16 ;  /* 0x0020001003007388 */ /* 0x000fe20000000800 */
[----:B------:R-:W-:Y:S01]  /*f4b0*/  F2FP.BF16.F32.PACK_AB R26, R91, R26 ;  /* 0x0000001a5b1a723e */ /* 0x000fe200000010ff */
[----:B-1----:R-:W-:Y:S01]  /*f4c0*/  UIMAD UR8, UR11, UR8, UR6 ;  /* 0x000000080b0872a4 */ /* 0x002fe2000f8e0206 */
[----:B------:R-:W-:Y:S01]  /*f4d0*/  F2FP.BF16.F32.PACK_AB R66, R66, R92 ;  /* 0x0000005c4242723e */ /* 0x000fe200000010ff */
[----:B------:R-:W-:Y:S01]  /*f4e0*/  STS [R3+0x2400], R17 ;  /* 0x0024001103007388 */ /* 0x000fe20000000800 */
[----:B------:R-:W-:Y:S01]  /*f4f0*/  F2FP.BF16.F32.PACK_AB R65, R95, R65 ;  /* 0x000000415f41723e */ /* 0x000fe200000010ff */
[----:B------:R-:W-:Y:S01]  /*f500*/  USHF.L.U32 UR7, UR5, 0x7, URZ ;  /* 0x0000000705077899 */ /* 0x000fe2000800063f */
[----:B------:R-:W-:Y:S01]  /*f510*/  F2FP.BF16.F32.PACK_AB R64, R64, R100 ;  /* 0x000000644040723e */ /* 0x000fe200000010ff */
[----:B------:R-:W-:Y:S01]  /*f520*/  STS [R8+0x2000], R25 ;  /* 0x0020001908007388 */ /* 0x000fe20000000800 */
[----:B------:R-:W-:Y:S01]  /*f530*/  F2FP.BF16.F32.PACK_AB R63, R63, R102 ;  /* 0x000000663f3f723e */ /* 0x000fe200000010ff */
[----:B------:R-:W-:Y:S01]  /*f540*/  @!UP2 UMOV UR14, UR4 ;  /* 0x00000004000eac82 */ /* 0x000fe20008000000 */
[----:B------:R-:W-:Y:S01]  /*f550*/  IADD3 R4, R3, R6, RZ ;  /* 0x0000000603047210 */ /* 0x000fe20007ffe0ff */
[----:B------:R1:W-:Y:S01]  /*f560*/  STS [R8+0x2400], R24 ;  /* 0x0024001808007388 */ /* 0x0003e20000000800 */
[----:B------:R-:W-:Y:S01]  /*f570*/  F2FP.BF16.F32.PACK_AB R60, R60, R112 ;  /* 0x000000703c3c723e */ /* 0x000fe200000010ff */
[----:B------:R-:W-:Y:S01]  /*f580*/  USHF.R.S32.HI UR6, URZ, 0x1f, UR8 ;  /* 0x0000001f3f067899 */ /* 0x000fe20008011408 */
[----:B------:R-:W-:Y:S01]  /*f590*/  F2FP.BF16.F32.PACK_AB R59, R59, R114 ;  /* 0x000000723b3b723e */ /* 0x000fe200000010ff */
[----:B------:R-:W-:Y:S01]  /*f5a0*/  STS [R5], R23 ;  /* 0x0000001705007388 */ /* 0x000fe20000000800 */
[----:B------:R-:W-:Y:S01]  /*f5b0*/  IADD3 R6, R8, R6, RZ ;  /* 0x0000000608067210 */ /* 0x000fe20007ffe0ff */
[----:B------:R-:W-:Y:S01]  /*f5c0*/  @!UP2 USHF.R.S32.HI UR15, URZ, 0x1f, UR4 ;  /* 0x0000001f3f0fa899 */ /* 0x000fe20008011404 */
[----:B------:R-:W-:Y:S01]  /*f5d0*/  F2FP.BF16.F32.PACK_AB R62, R62, R104 ;  /* 0x000000683e3e723e */ /* 0x000fe200000010ff */
[----:B------:R2:W-:Y:S01]  /*f5e0*/  STS [R5+0x400], R22 ;  /* 0x0004001605007388 */ /* 0x0005e20000000800 */
[----:B------:R-:W-:Y:S01]  /*f5f0*/  F2FP.BF16.F32.PACK_AB R61, R107, R61 ;  /* 0x0000003d6b3d723e */ /* 0x000fe200000010ff */
[----:B------:R-:W-:Y:S01]  /*f600*/  USHF.R.S32.HI UR5, URZ, 0x1f, UR7 ;  /* 0x0000001f3f057899 */ /* 0x000fe20008011407 */
[----:B------:R-:W-:Y:S01]  /*f610*/  F2FP.BF16.F32.PACK_AB R58, R58, R108 ;  /* 0x0000006c3a3a723e */ /* 0x000fe200000010ff */
[----:B------:R-:W-:Y:S01]  /*f620*/  STS [R7], R19 ;  /* 0x0000001307007388 */ /* 0x000fe20000000800 */
[----:B------:R-:W-:Y:S01]  /*f630*/  F2FP.BF16.F32.PACK_AB R57, R111, R57 ;  /* 0x000000396f39723e */ /* 0x000fe200000010ff */
[----:B------:R-:W-:Y:S01]  /*f640*/  UIADD3 UR8, UP1, UP0, UR7, UR14, UR8 ;  /* 0x0000000e07087290 */ /* 0x000fe2000f83e008 */
[----:B------:R-:W-:Y:S01]  /*f650*/  F2FP.BF16.F32.PACK_AB R56, R56, R116 ;  /* 0x000000743838723e */ /* 0x000fe200000010ff */
[----:B------:R-:W-:Y:S01]  /*f660*/  STS [R7+0x400], R18 ;  /* 0x0004001207007388 */ /* 0x000fe20000000800 */
[----:B------:R-:W-:Y:S01]  /*f670*/  F2FP.BF16.F32.PACK_AB R55, R55, R118 ;  /* 0x000000763737723e */ /* 0x000fe200000010ff */
[----:B------:R-:W-:Y:S01]  /*f680*/  UIADD3.X UR14, UR5, UR15, UR6, UP1, UP0 ;  /* 0x0000000f050e7290 */ /* 0x000fe20008fe0406 */
[----:B------:R-:W-:Y:S01]  /*f690*/  F2FP.BF16.F32.PACK_AB R52, R52, R128 ;  /* 0x000000803434723e */ /* 0x000fe200000010ff */
[----:B------:R3:W-:Y:S01]  /*f6a0*/  STS [R5+0x2000], R20 ;  /* 0x0020001405007388 */ /* 0x0007e20000000800 */
[----:B------:R-:W-:-:S02]  /*f6b0*/  F2FP.BF16.F32.PACK_AB R51, R51, R130 ;  /* 0x000000823333723e */ /* 0x000fc400000010ff */
[----:B------:R-:W-:Y:S01]  /*f6c0*/  F2FP.BF16.F32.PACK_AB R54, R54, R120 ;  /* 0x000000783636723e */ /* 0x000fe200000010ff */
[----:B------:R-:W-:Y:S01]  /*f6d0*/  STS [R5+0x2400], R26 ;  /* 0x0024001a05007388 */ /* 0x000fe20000000800 */
[----:B------:R-:W-:Y:S01]  /*f6e0*/  F2FP.BF16.F32.PACK_AB R53, R123, R53 ;  /* 0x000000357b35723e */ /* 0x000fe200000010ff */
[----:B-1----:R-:W1:Y:S01]  /*f6f0*/  LDC.64 R24, c[0x0][0x2a0] ;  /* 0x0000a800ff187b82 */ /* 0x002e620000000a00 */
[----:B------:R-:W-:Y:S01]  /*f700*/  F2FP.BF16.F32.PACK_AB R50, R50, R124 ;  /* 0x0000007c3232723e */ /* 0x000fe200000010ff */
[----:B------:R-:W-:Y:S01]  /*f710*/  STS [R7+0x2000], R66 ;  /* 0x0020004207007388 */ /* 0x000fe20000000800 */
[----:B------:R-:W-:Y:S02]  /*f720*/  F2FP.BF16.F32.PACK_AB R49, R127, R49 ;  /* 0x000000317f31723e */ /* 0x000fe400000010ff */
[----:B------:R-:W-:Y:S01]  /*f730*/  F2FP.BF16.F32.PACK_AB R48, R48, R132 ;  /* 0x000000843030723e */ /* 0x000fe200000010ff */
[----:B------:R-:W-:Y:S01]  /*f740*/  STS [R7+0x2400], R65 ;  /* 0x0024004107007388 */ /* 0x000fe20000000800 */
[----:B------:R-:W-:Y:S01]  /*f750*/  F2FP.BF16.F32.PACK_AB R47, R47, R134 ;  /* 0x000000862f2f723e */ /* 0x000fe200000010ff */
[----:B--2---:R-:W2:Y:S01]  /*f760*/  LDC.64 R22, c[0x0][0x290] ;  /* 0x0000a400ff167b82 */ /* 0x004ea20000000a00 */
[----:B------:R-:W-:Y:S01]  /*f770*/  F2FP.BF16.F32.PACK_AB R44, R44, R184 ;  /* 0x000000b82c2c723e */ /* 0x000fe200000010ff */
[----:B------:R-:W-:Y:S01]  /*f780*/  STS [R4], R64 ;  /* 0x0000004004007388 */ /* 0x000fe20000000800 */
[----:B------:R-:W-:-:S02]  /*f790*/  F2FP.BF16.F32.PACK_AB R43, R43, R186 ;  /* 0x000000ba2b2b723e */ /* 0x000fc400000010ff */
[----:B------:R-:W-:Y:S01]  /*f7a0*/  F2FP.BF16.F32.PACK_AB R46, R46, R136 ;  /* 0x000000882e2e723e */ /* 0x000fe200000010ff */
[----:B------:R-:W-:Y:S01]  /*f7b0*/  STS [R4+0x400], R63 ;  /* 0x0004003f04007388 */ /* 0x000fe20000000800 */
[----:B------:R-:W-:Y:S02]  /*f7c0*/  F2FP.BF16.F32.PACK_AB R45, R139, R45 ;  /* 0x0000002d8b2d723e */ /* 0x000fe400000010ff */
[----:B------:R-:W-:Y:S01]  /*f7d0*/  F2FP.BF16.F32.PACK_AB R42, R42, R140 ;  /* 0x0000008c2a2a723e */ /* 0x000fe200000010ff */
[----:B------:R-:W-:Y:S01]  /*f7e0*/  STS [R6], R60 ;  /* 0x0000003c06007388 */ /* 0x000fe20000000800 */
[----:B------:R-:W-:Y:S02]  /*f7f0*/  F2FP.BF16.F32.PACK_AB R41, R143, R41 ;  /* 0x000000298f29723e */ /* 0x000fe400000010ff */
[----:B------:R-:W-:Y:S01]  /*f800*/  F2FP.BF16.F32.PACK_AB R40, R40, R144 ;  /* 0x000000902828723e */ /* 0x000fe200000010ff */
[----:B------:R-:W-:Y:S01]  /*f810*/  STS [R6+0x400], R59 ;  /* 0x0004003b06007388 */ /* 0x000fe20000000800 */
[----:B------:R-:W-:-:S02]  /*f820*/  F2FP.BF16.F32.PACK_AB R39, R39, R146 ;  /* 0x000000922727723e */ /* 0x000fc400000010ff */
[----:B------:R-:W-:Y:S01]  /*f830*/  F2FP.BF16.F32.PACK_AB R36, R36, R152 ;  /* 0x000000982424723e */ /* 0x000fe200000010ff */
[----:B------:R-:W-:Y:S01]  /*f840*/  STS [R4+0x2000], R62 ;  /* 0x0020003e04007388 */ /* 0x000fe20000000800 */
[----:B------:R-:W-:Y:S02]  /*f850*/  F2FP.BF16.F32.PACK_AB R35, R35, R154 ;  /* 0x0000009a2323723e */ /* 0x000fe400000010ff */
[----:B------:R-:W-:Y:S01]  /*f860*/  F2FP.BF16.F32.PACK_AB R38, R38, R148 ;  /* 0x000000942626723e */ /* 0x000fe200000010ff */
[----:B------:R-:W-:Y:S01]  /*f870*/  STS [R4+0x2400], R61 ;  /* 0x0024003d04007388 */ /* 0x000fe20000000800 */
        /* <DEDUP_REMOVED lines=16> */
[----:B---3--:R-:W-:Y:S01]  /*f980*/  MOV R20, 0x7f800000 ;  /* 0x7f80000000147802 */ /* 0x008fe20000000f00 */
[----:B------:R-:W-:Y:S01]  /*f990*/  STS [R2+0x4400], R51 ;  /* 0x0044003302007388 */ /* 0x000fe20000000800 */
[----:B------:R-:W-:Y:S02]  /*f9a0*/  MOV R19, 0x7f800000 ;  /* 0x7f80000000137802 */ /* 0x000fe40000000f00 */
[----:B------:R-:W-:Y:S01]  /*f9b0*/  MOV R13, 0x7f800000 ;  /* 0x7f800000000d7802 */ /* 0x000fe20000000f00 */
[----:B------:R-:W-:Y:S01]  /*f9c0*/  STS [R0+0x6000], R54 ;  /* 0x0060003600007388 */ /* 0x000fe20000000800 */
[----:B------:R-:W-:-:S02]  /*f9d0*/  MOV R18, 0x7f800000 ;  /* 0x7f80000000127802 */ /* 0x000fc40000000f00 */
[----:B------:R-:W-:Y:S01]  /*f9e0*/  SHF.L.U32 R12, R204, 0x3, RZ ;  /* 0x00000003cc0c7819 */ /* 0x000fe200000006ff */
[----:B------:R3:W-:Y:S04]  /*f9f0*/  STS [R0+0x6400], R53 ;  /* 0x0064003500007388 */ /* 0x0007e80000000800 */
[----:B------:R-:W-:Y:S04]  /*fa00*/  STS [R2+0x6000], R50 ;  /* 0x0060003202007388 */ /* 0x000fe80000000800 */
[----:B------:R4:W-:Y:S04]  /*fa10*/  STS [R2+0x6400], R49 ;  /* 0x0064003102007388 */ /* 0x0009e80000000800 */
[----:B------:R-:W-:Y:S04]  /*fa20*/  STS [R3+0x4000], R48 ;  /* 0x0040003003007388 */ /* 0x000fe80000000800 */
[----:B------:R-:W-:Y:S04]  /*fa30*/  STS [R3+0x4400], R47 ;  /* 0x0044002f03007388 */ /* 0x000fe80000000800 */
[----:B------:R-:W-:Y:S04]  /*fa40*/  STS [R8+0x4000], R44 ;  /* 0x0040002c08007388 */ /* 0x000fe80000000800 */
[----:B------:R-:W-:Y:S01]  /*fa50*/  STS [R8+0x4400], R43 ;  /* 0x0044002b08007388 */ /* 0x000fe20000000800 */
[----:B---3--:R-:W3:Y:S03]  /*fa60*/  @P5 MUFU.LG2 R0, R165 ;  /* 0x000000a500005308 */ /* 0x008ee60000000c00 */
[----:B------:R-:W-:Y:S04]  /*fa70*/  STS [R3+0x6000], R46 ;  /* 0x0060002e03007388 */ /* 0x000fe80000000800 */
[----:B------:R1:W-:Y:S01]  /*fa80*/  STS [R3+0x6400], R45 ;  /* 0x0064002d03007388 */ /* 0x0003e20000000800 */
[----:B----4-:R-:W4:Y:S03]  /*fa90*/  @P5 LDC R2, c[0x0][0x2e8] ;  /* 0x0000ba00ff025b82 */ /* 0x010f260000000800 */
[----:B------:R-:W-:Y:S04]  /*faa0*/  STS [R8+0x6000], R42 ;  /* 0x0060002a08007388 */ /* 0x000fe80000000800 */
[----:B------:R2:W-:Y:S01]  /*fab0*/  STS [R8+0x6400], R41 ;  /* 0x0064002908007388 */ /* 0x0005e20000000800 */
[----:B---3--:R-:W-:-:S03]  /*fac0*/  @P5 FMUL.FTZ R0, R0, 0.69314718246459960938 ;  /* 0x3f31721800005820 */ /* 0x008fc60000410000 */
[----:B------:R-:W-:Y:S04]  /*fad0*/  STS [R5+0x4000], R40 ;  /* 0x0040002805007388 */ /* 0x000fe80000000800 */
[----:B------:R-:W-:Y:S04]  /*fae0*/  STS [R5+0x4400], R39 ;  /* 0x0044002705007388 */ /* 0x000fe80000000800 */
[----:B------:R-:W-:Y:S04]  /*faf0*/  STS [R7+0x4000], R36 ;  /* 0x0040002407007388 */ /* 0x000fe80000000800 */
[----:B------:R-:W-:Y:S01]  /*fb00*/  STS [R7+0x4400], R35 ;  /* 0x0044002307007388 */ /* 0x000fe20000000800 */
[----:B-1----:R-:W-:Y:S01]  /*fb10*/  @P0 MUFU.LG2 R3, R167 ;  /* 0x000000a700030308 */ /* 0x002fe20000000c00 */
[----:B----4-:R-:W-:-:S02]  /*fb20*/  @P5 FFMA.FTZ R20, R164, R2, R0 ;  /* 0x00000002a4145223 */ /* 0x010fc40000010000 */
[----:B------:R-:W-:Y:S04]  /*fb30*/  STS [R5+0x6000], R38 ;  /* 0x0060002605007388 */ /* 0x000fe80000000800 */
[----:B------:R1:W-:Y:S01]  /*fb40*/  STS [R5+0x6400], R37 ;  /* 0x0064002505007388 */ /* 0x0003e20000000800 */
[----:B--2---:R-:W2:Y:S03]  /*fb50*/  @P4 LDC R8, c[0x0][0x2e8] ;  /* 0x0000ba00ff084b82 */ /* 0x004ea60000000800 */
[----:B------:R-:W-:Y:S04]  /*fb60*/  STS [R7+0x6000], R34 ;  /* 0x0060002207007388 */ /* 0x000fe80000000800 */
[----:B------:R3:W-:Y:S04]  /*fb70*/  STS [R7+0x6400], R33 ;  /* 0x0064002107007388 */ /* 0x0007e80000000800 */
[----:B------:R-:W-:Y:S04]  /*fb80*/  STS [R4+0x4000], R32 ;  /* 0x0040002004007388 */ /* 0x000fe80000000800 */
[----:B------:R-:W-:Y:S04]  /*fb90*/  STS [R4+0x4400], R31 ;  /* 0x0044001f04007388 */ /* 0x000fe80000000800 */
[----:B------:R-:W-:Y:S04]  /*fba0*/  STS [R6+0x4000], R28 ;  /* 0x0040001c06007388 */ /* 0x000fe80000000800 */
[----:B------:R-:W-:Y:S01]  /*fbb0*/  STS [R6+0x4400], R27 ;  /* 0x0044001b06007388 */ /* 0x000fe20000000800 */
[----:B-1----:R-:W1:Y:S03]  /*fbc0*/  @P3 LDC R5, c[0x0][0x2e8] ;  /* 0x0000ba00ff053b82 */ /* 0x002e660000000800 */
[----:B------:R-:W-:Y:S04]  /*fbd0*/  STS [R4+0x6000], R30 ;  /* 0x0060001e04007388 */ /* 0x000fe80000000800 */
[----:B------:R4:W-:Y:S01]  /*fbe0*/  STS [R4+0x6400], R29 ;  /* 0x0064001d04007388 */ /* 0x0009e20000000800 */
[----:B---3--:R-:W3:Y:S03]  /*fbf0*/  @P4 MUFU.LG2 R7, R161 ;  /* 0x000000a100074308 */ /* 0x008ee60000000c00 */
[----:B------:R-:W-:Y:S04]  /*fc00*/  STS [R6+0x6000], R67 ;  /* 0x0060004306007388 */ /* 0x000fe80000000800 */
[----:B------:R1:W-:Y:S01]  /*fc10*/  STS [R6+0x6400], R68 ;  /* 0x0064004406007388 */ /* 0x0003e20000000800 */
[----:B---3--:R-:W-:-:S04]  /*fc20*/  @P4 FMUL.FTZ R0, R7, 0.69314718246459960938 ;  /* 0x3f31721807004820 */ /* 0x008fc80000410000 */
[----:B--2---:R-:W-:Y:S01]  /*fc30*/  @P4 FFMA.FTZ R19, R163, R8, R0 ;  /* 0x00000008a3134223 */ /* 0x004fe20000010000 */
[----:B------:R-:W-:Y:S01]  /*fc40*/  @P0 FMUL.FTZ R0, R3, 0.69314718246459960938 ;  /* 0x3f31721803000820 */ /* 0x000fe20000410000 */
[----:B----4-:R-:W2:Y:S01]  /*fc50*/  @P0 LDC R4, c[0x0][0x2e8] ;  /* 0x0000ba00ff040b82 */ /* 0x010ea20000000800 */
[----:B-1----:R-:W1:Y:S02]  /*fc60*/  @P3 MUFU.LG2 R6, R166 ;  /* 0x000000a600063308 */ /* 0x002e640000000c00 */
[----:B--2---:R-:W-:Y:S01]  /*fc70*/  @P0 FFMA.FTZ R18, R160, R4, R0 ;  /* 0x00000004a0120223 */ /* 0x004fe20000010000 */
[----:B-1----:R-:W-:-:S04]  /*fc80*/  @P3 FMUL.FTZ R2, R6, 0.69314718246459960938 ;  /* 0x3f31721806023820 */ /* 0x002fc80000410000 */
[----:B------:R-:W-:Y:S01]  /*fc90*/  @P3 FFMA.FTZ R13, R162, R5, R2 ;  /* 0x00000005a20d3223 */ /* 0x000fe20000010002 */
[----:B------:R-:W-:Y:S06]  /*fca0*/  BAR.SYNC.DEFER_BLOCKING 0x0 ;  /* 0x0000000000007b1d */ /* 0x000fec0000010000 */
[----:B------:R-:W-:Y:S05]  /*fcb0*/  @P6 BRA `(.L_x_10) ;  /* 0x0000000000c46947 */ /* 0x000fea0003800000 */
[----:B------:R-:W1:Y:S01]  /*fcc0*/  S2R R3, SR_TID.X ;  /* 0x0000000000037919 */ /* 0x000e620000002100 */
[----:B------:R-:W-:Y:S01]  /*fcd0*/  SHF.R.S32.HI R2, RZ, 0x1f, R21 ;  /* 0x0000001fff027819 */ /* 0x000fe20000011415 */
[----:B------:R-:W-:-:S03]  /*fce0*/  UIMAD UR4, UR10, -0x80, UR9 ;  /* 0xffffff800a0478a4 */ /* 0x000fc6000f8e0209 */
[----:B------:R-:W-:-:S04]  /*fcf0*/  LEA.HI R2, R2, R21, RZ, 0x2 ;  /* 0x0000001502027211 */ /* 0x000fc800078f10ff */
[----:B------:R-:W-:-:S05]  /*fd00*/  LOP3.LUT R2, R2, 0xffffffc, RZ, 0xc0, !PT ;  /* 0x0ffffffc02027812 */ /* 0x000fca00078ec0ff */
[----:B------:R-:W-:Y:S01]  /*fd10*/  IMAD.IADD R2, R21, 0x1, -R2 ;  /* 0x0000000115027824 */ /* 0x000fe200078e0a02 */
[----:B-1----:R-:W-:-:S04]  /*fd20*/  SHF.R.S32.HI R0, RZ, 0x1f, R3 ;  /* 0x0000001fff007819 */ /* 0x002fc80000011403 */
[----:B------:R-:W-:-:S04]  /*fd30*/  LEA.HI R0, R0, R3, RZ, 0x5 ;  /* 0x0000000300007211 */ /* 0x000fc800078f28ff */
[----:B------:R-:W-:-:S05]  /*fd40*/  LOP3.LUT R0, R0, 0xffffffe0, RZ, 0xc0, !PT ;  /* 0xffffffe000007812 */ /* 0x000fca00078ec0ff */
[----:B------:R-:W-:-:S05]  /*fd50*/  IMAD.IADD R0, R3, 0x1, -R0 ;  /* 0x0000000103007824 */ /* 0x000fca00078e0a00 */
[----:B------:R-:W-:-:S04]  /*fd60*/  SHF.R.S32.HI R3, RZ, 0x1f, R0 ;  /* 0x0000001fff037819 */ /* 0x000fc80000011400 */
[----:B------:R-:W-:-:S04]  /*fd70*/  LEA.HI R0, R3, R0, RZ, 0x2 ;  /* 0x0000000003007211 */ /* 0x000fc800078f10ff */
[----:B------:R-:W-:-:S05]  /*fd80*/  SHF.R.S32.HI R0, RZ, 0x2, R0 ;  /* 0x00000002ff007819 */ /* 0x000fca0000011400 */
[----:B------:R-:W-:-:S04]  /*fd90*/  IMAD R0, R2, 0x10, R0 ;  /* 0x0000001002007824 */ /* 0x000fc800078e0200 */
[C---:B------:R-:W-:Y:S01]  /*fda0*/  VIADD R2, R0.reuse, 0x8 ;  /* 0x0000000800027836 */ /* 0x040fe20000000000 */
[C---:B------:R-:W-:Y:S01]  /*fdb0*/  ISETP.GE.AND P6, PT, R0.reuse, UR4, PT ;  /* 0x0000000400007c0c */ /* 0x040fe2000bfc6270 */
[C---:B------:R-:W-:Y:S02]  /*fdc0*/  VIADD R5, R0.reuse, 0x40 ;  /* 0x0000004000057836 */ /* 0x040fe40000000000 */
[----:B------:R-:W-:Y:S01]  /*fdd0*/  VIADD R4, R0, 0x48 ;  /* 0x0000004800047836 */ /* 0x000fe20000000000 */
[----:B------:R-:W-:Y:S02]  /*fde0*/  ISETP.GE.AND P5, PT, R2, UR4, PT ;  /* 0x0000000402007c0c */ /* 0x000fe4000bfa6270 */
[----:B------:R-:W-:Y:S02]  /*fdf0*/  ISETP.GE.AND P4, PT, R5, UR4, PT ;  /* 0x0000000405007c0c */ /* 0x000fe4000bf86270 */
[----:B------:R-:W-:-:S05]  /*fe00*/  ISETP.GE.AND P3, PT, R4, UR4, PT ;  /* 0x0000000404007c0c */ /* 0x000fca000bf66270 */
[----:B------:R-:W1:Y:S01]  /*fe10*/  @!P6 LDC.64 R10, c[0x0][0x2b0] ;  /* 0x0000ac00ff0aeb82 */ /* 0x000e620000000a00 */
[----:B------:R-:W-:-:S03]  /*fe20*/  @!P6 IMAD R3, R0, UR13, RZ ;  /* 0x0000000d0003ec24 */ /* 0x000fc6000f8e02ff */
[----:B------:R-:W-:Y:S02]  /*fe30*/  @!P5 IMAD R2, R2, UR13, RZ ;  /* 0x0000000d0202dc24 */ /* 0x000fe4000f8e02ff */
[----:B------:R-:W-:Y:S01]  /*fe40*/  @!P6 IADD3 R0, P0, R3, UR8, RZ ;  /* 0x000000080300ec10 */ /* 0x000fe2000ff1e0ff */
[----:B------:R-:W-:Y:S01]  /*fe50*/  @!P4 IMAD R5, R5, UR13, RZ ;  /* 0x0000000d0505cc24 */ /* 0x000fe2000f8e02ff */
[----:B------:R-:W2:Y:S02]  /*fe60*/  @!P5 LDC.64 R8, c[0x0][0x2b0] ;  /* 0x0000ac00ff08db82 */ /* 0x000ea40000000a00 */
[----:B------:R-:W-:Y:S01]  /*fe70*/  @!P6 LEA.HI.X.SX32 R6, R3, UR14, 0x1, P0 ;  /* 0x0000000e0306ec11 */ /* 0x000fe200080f0eff */
[----:B------:R-:W-:Y:S01]  /*fe80*/  @!P3 IMAD R3, R4, UR13, RZ ;  /* 0x0000000d0403bc24 */ /* 0x000fe2000f8e02ff */
[----:B------:R-:W-:-:S04]  /*fe90*/  @!P5 IADD3 R7, P0, R2, UR8, RZ ;  /* 0x000000080207dc10 */ /* 0x000fc8000ff1e0ff */
[----:B------:R-:W3:Y:S01]  /*fea0*/  @!P4 LDC.64 R14, c[0x0][0x2b0] ;  /* 0x0000ac00ff0ecb82 */ /* 0x000ee20000000a00 */
[----:B------:R-:W-:-:S07]  /*feb0*/  @!P5 LEA.HI.X.SX32 R2, R2, UR14, 0x1, P0 ;  /* 0x0000000e0202dc11 */ /* 0x000fce00080f0eff */
[----:B------:R-:W4:Y:S01]  /*fec0*/  @!P3 LDC.64 R16, c[0x0][0x2b0] ;  /* 0x0000ac00ff10bb82 */ /* 0x000f220000000a00 */
[----:B-1----:R-:W-:-:S04]  /*fed0*/  @!P6 LEA R10, P1, R0, R10, 0x2 ;  /* 0x0000000a000ae211 */ /* 0x002fc800078210ff */
[----:B------:R-:W-:Y:S02]  /*fee0*/  @!P6 LEA.HI.X R11, R0, R11, R6, 0x2, P1 ;  /* 0x0000000b000be211 */ /* 0x000fe400008f1406 */
[----:B------:R-:W-:Y:S02]  /*fef0*/  @!P4 IADD3 R0, P1, R5, UR8, RZ ;  /* 0x000000080500cc10 */ /* 0x000fe4000ff3e0ff */
[----:B--2---:R-:W-:Y:S01]  /*ff00*/  @!P5 LEA R6, P2, R7, R8, 0x2 ;  /* 0x000000080706d211 */ /* 0x004fe200078410ff */
[----:B------:R1:W-:Y:S01]  /*ff10*/  @!P6 STG.E desc[UR20][R10.64], R20 ;  /* 0x000000140a00e986 */ /* 0x0003e2000c101914 */
[----:B------:R-:W-:Y:S02]  /*ff20*/  @!P3 IADD3 R8, P0, R3, UR8, RZ ;  /* 0x000000080308bc10 */ /* 0x000fe4000ff1e0ff */
[----:B------:R-:W-:Y:S02]  /*ff30*/  @!P4 LEA.HI.X.SX32 R5, R5, UR14, 0x1, P1 ;  /* 0x0000000e0505cc11 */ /* 0x000fe400088f0eff */
[----:B------:R-:W-:-:S02]  /*ff40*/  @!P5 LEA.HI.X R7, R7, R9, R2, 0x2, P2 ;  /* 0x000000090707d211 */ /* 0x000fc400010f1402 */
[----:B------:R-:W-:Y:S02]  /*ff50*/  @!P3 LEA.HI.X.SX32 R3, R3, UR14, 0x1, P0 ;  /* 0x0000000e0303bc11 */ /* 0x000fe400080f0eff */
[C---:B---3--:R-:W-:Y:S01]  /*ff60*/  @!P4 LEA R4, P1, R0.reuse, R14, 0x2 ;  /* 0x0000000e0004c211 */ /* 0x048fe200078210ff */
[----:B------:R1:W-:Y:S03]  /*ff70*/  @!P5 STG.E desc[UR20][R6.64], R19 ;  /* 0x000000130600d986 */ /* 0x0003e6000c101914 */
[----:B------:R-:W-:Y:S02]  /*ff80*/  @!P4 LEA.HI.X R5, R0, R15, R5, 0x2, P1 ;  /* 0x0000000f0005c211 */ /* 0x000fe400008f1405 */
[----:B----4-:R-:W-:-:S03]  /*ff90*/  @!P3 LEA R2, P0, R8, R16, 0x2 ;  /* 0x000000100802b211 */ /* 0x010fc600078010ff */
[----:B------:R1:W-:Y:S01]  /*ffa0*/  @!P4 STG.E desc[UR20][R4.64], R13 ;  /* 0x0000000d0400c986 */ /* 0x0003e2000c101914 */
[----:B------:R-:W-:-:S05]  /*ffb0*/  @!P3 LEA.HI.X R3, R8, R17, R3, 0x2, P0 ;  /* 0x000000110803b211 */ /* 0x000fca00000f1403 */
[----:B------:R1:W-:Y:S04]  /*ffc0*/  @!P3 STG.E desc[UR20][R2.64], R18 ;  /* 0x000000120200b986 */ /* 0x0003e8000c101914 */
.L_x_10:
[----:B------:R-:W-:Y:S05]  /*ffd0*/  BSYNC B0 ;  /* 0x0000000000007941 */ /* 0x000fea0003800000 */
.L_x_9:
[----:B-1----:R-:W1:Y:S01]  /*ffe0*/  S2R R7, SR_CTAID.X ;  /* 0x0000000000077919 */ /* 0x002e620000002500 */
[----:B------:R-:W-:Y:S01]  /*fff0*/  USHF.R.S32.HI UR4, URZ, 0x1f, UR12 ;  /* 0x0000001f3f047899 */ /* 0x000fe2000801140c */
[--C-:B------:R-:W-:Y:S01]  /*10000*/  SHF.R.S32.HI R13, RZ, 0x1f, R12.reuse ;  /* 0x0000001fff0d7819 */ /* 0x100fe2000001140c */
[----:B------:R-:W-:Y:S01]  /*10010*/  ULDC.64 UR6, c[0x0][0x298] ;  /* 0x0000a60000067ab9 */ /* 0x000fe20000000a00 */
[----:B------:R-:W-:Y:S01]  /*10020*/  SHF.R.S32.HI R4, RZ, 0x3, R205 ;  /* 0x00000003ff047819 */ /* 0x000fe200000114cd */
[----:B------:R-:W2:Y:S02]  /*10030*/  LDS.128 R72, [R247] ;  /* 0x00000000f7487984 */ /* 0x000ea40000000c00 */
[C---:B------:R-:W-:Y:S01]  /*10040*/  IMAD R0, R22.reuse, UR4, RZ ;  /* 0x0000000416007c24 */ /* 0x040fe2000f8e02ff */
[----:B------:R-:W-:Y:S01]  /*10050*/  USHF.R.S32.HI UR4, URZ, 0x1f, UR11 ;  /* 0x0000001f3f047899 */ /* 0x000fe2000801140b */
[----:B------:R-:W-:Y:S01]  /*10060*/  IMAD.WIDE.U32 R2, R22, UR12, R12 ;  /* 0x0000000c16027c25 */ /* 0x000fe2000f8e000c */
[----:B------:R-:W-:Y:S01]  /*10070*/  SHF.R.S32.HI R5, RZ, 0x1f, R4 ;  /* 0x0000001fff057819 */ /* 0x000fe20000011404 */
[----:B------:R-:W3:Y:S02]  /*10080*/  LDS.128 R68, [R247+0x4000] ;  /* 0x00400000f7447984 */ /* 0x000ee40000000c00 */
[----:B------:R-:W-:-:S02]  /*10090*/  IMAD R0, R23, UR12, R0 ;  /* 0x0000000c17007c24 */ /* 0x000fc4000f8e0200 */
[C---:B------:R-:W-:Y:S01]  /*100a0*/  IMAD R6, R24.reuse, UR4, RZ ;  /* 0x0000000418067c24 */ /* 0x040fe2000f8e02ff */
[----:B------:R-:W4:Y:S01]  /*100b0*/  LDS.128 R64, [R247+0x800] ;  /* 0x00080000f7407984 */ /* 0x000f220000000c00 */
[----:B------:R-:W-:Y:S01]  /*100c0*/  IMAD.IADD R3, R3, 0x1, R0 ;  /* 0x0000000103037824 */ /* 0x000fe200078e0200 */
[----:B------:R-:W-:Y:S01]  /*100d0*/  ULDC.64 UR4, c[0x0][0x280] ;  /* 0x0000a00000047ab9 */ /* 0x000fe20000000a00 */
[----:B------:R-:W-:Y:S01]  /*100e0*/  IMAD R0, R25, UR11, R6 ;  /* 0x0000000b19007c24 */ /* 0x000fe2000f8e0206 */
[----:B------:R-:W5:Y:S01]  /*100f0*/  LDS.128 R56, [R247+0x4800] ;  /* 0x00480000f7387984 */ /* 0x000f620000000c00 */
[----:B------:R-:W-:-:S03]  /*10100*/  IMAD.WIDE.U32 R2, R24, UR11, R2 ;  /* 0x0000000b18027c25 */ /* 0x000fc6000f8e0002 */
[----:B------:R-:W5:Y:S01]  /*10110*/  LDS.128 R60, [R247+0x1000] ;  /* 0x00100000f73c7984 */ /* 0x000f620000000c00 */
[----:B------:R-:W-:-:S03]  /*10120*/  IMAD.IADD R3, R3, 0x1, R0 ;  /* 0x0000000103037824 */ /* 0x000fc600078e0200 */
[----:B------:R-:W5:Y:S01]  /*10130*/  LDS.128 R52, [R247+0x5000] ;  /* 0x00500000f7347984 */ /* 0x000f620000000c00 */
[----:B-1----:R-:W-:-:S03]  /*10140*/  IMAD.WIDE R4, R7, 0x80, R4 ;  /* 0x0000008007047825 */ /* 0x002fc600078e0204 */
[----:B------:R-:W1:Y:S01]  /*10150*/  LDS.128 R36, [R247+0x1800] ;  /* 0x00180000f7247984 */ /* 0x000e620000000c00 */
[----:B------:R-:W-:-:S03]  /*10160*/  IMAD R0, R5, UR6, RZ ;  /* 0x0000000605007c24 */ /* 0x000fc6000f8e02ff */
[----:B------:R-:W1:Y:S01]  /*10170*/  LDS.128 R44, [R247+0x5800] ;  /* 0x00580000f72c7984 */ /* 0x000e620000000c00 */
[----:B------:R-:W-:-:S03]  /*10180*/  IMAD.WIDE.U32 R2, R4, UR6, R2 ;  /* 0x0000000604027c25 */ /* 0x000fc6000f8e0002 */
[----:B------:R-:W1:Y:S01]  /*10190*/  LDS.128 R48, [R247+0x2000] ;  /* 0x00200000f7307984 */ /* 0x000e620000000c00 */
[----:B------:R-:W-:Y:S01]  /*101a0*/  IMAD R0, R4, UR7, R0 ;  /* 0x0000000704007c24 */ /* 0x000fe2000f8e0200 */
[C---:B------:R-:W-:Y:S01]  /*101b0*/  LEA R4, P0, R2.reuse, UR4, 0x1 ;  /* 0x0000000402047c11 */ /* 0x040fe2000f8008ff */
[----:B------:R-:W-:Y:S01]  /*101c0*/  USHF.L.U32 UR4, UR6, 0x5, URZ ;  /* 0x0000000506047899 */ /* 0x000fe2000800063f */
[----:B------:R-:W1:Y:S01]  /*101d0*/  LDS.128 R40, [R247+0x6000] ;  /* 0x00600000f7287984 */ /* 0x000e620000000c00 */
[----:B------:R-:W-:Y:S01]  /*101e0*/  IMAD.IADD R0, R3, 0x1, R0 ;  /* 0x0000000103007824 */ /* 0x000fe200078e0200 */
[----:B------:R-:W-:Y:S02]  /*101f0*/  USHF.L.U64.HI UR6, UR6, 0x5, UR7 ;  /* 0x0000000506067899 */ /* 0x000fe40008010207 */
[----:B------:R-:W1:Y:S02]  /*10200*/  LDS.128 R32, [R247+0x2800] ;  /* 0x00280000f7207984 */ /* 0x000e640000000c00 */
[----:B------:R-:W-:-:S02]  /*10210*/  LEA.HI.X R5, R2, UR5, R0, 0x1, P0 ;  /* 0x0000000502057c11 */ /* 0x000fc400080f0c00 */
[----:B------:R-:W1:Y:S01]  /*10220*/  LDS.128 R20, [R247+0x6800] ;  /* 0x00680000f7147984 */ /* 0x000e620000000c00 */
[----:B------:R-:W-:-:S03]  /*10230*/  IADD3 R2, P0, R4, UR4, RZ ;  /* 0x0000000404027c10 */ /* 0x000fc6000ff1e0ff */
[----:B------:R-:W1:Y:S01]  /*10240*/  LDS.128 R28, [R247+0x3000] ;  /* 0x00300000f71c7984 */ /* 0x000e620000000c00 */
[----:B------:R-:W-:Y:S02]  /*10250*/  IADD3.X R3, R5, UR6, RZ, P0, !PT ;  /* 0x0000000605037c10 */ /* 0x000fe400087fe4ff */
[----:B------:R-:W-:Y:S01]  /*10260*/  IADD3 R8, P0, R2, UR4, RZ ;  /* 0x0000000402087c10 */ /* 0x000fe2000ff1e0ff */
[----:B------:R-:W1:Y:S03]  /*10270*/  LDS.128 R16, [R247+0x7000] ;  /* 0x00700000f7107984 */ /* 0x000e660000000c00 */
[----:B------:R-:W-:Y:S01]  /*10280*/  IADD3.X R9, R3, UR6, RZ, P0, !PT ;  /* 0x0000000603097c10 */ /* 0x000fe200087fe4ff */
[----:B------:R-:W1:Y:S01]  /*10290*/  LDS.128 R24, [R247+0x3800] ;  /* 0x00380000f7187984 */ /* 0x000e620000000c00 */
[----:B------:R-:W-:-:S03]  /*102a0*/  IADD3 R10, P0, R8, UR4, RZ ;  /* 0x00000004080a7c10 */ /* 0x000fc6000ff1e0ff */
[----:B------:R-:W1:Y:S01]  /*102b0*/  LDS.128 R12, [R247+0x7800] ;  /* 0x00780000f70c7984 */ /* 0x000e620000000c00 */
[----:B------:R-:W-:Y:S02]  /*102c0*/  IADD3.X R11, R9, UR6, RZ, P0, !PT ;  /* 0x00000006090b7c10 */ /* 0x000fe400087fe4ff */
[----:B------:R-:W-:Y:S01]  /*102d0*/  IADD3 R6, P0, R10, UR4, RZ ;  /* 0x000000040a067c10 */ /* 0x000fe2000ff1e0ff */
[----:B--2---:R-:W-:Y:S03]  /*102e0*/  STG.E.128 desc[UR20][R4.64], R72 ;  /* 0x0000004804007986 */ /* 0x004fe6000c101d14 */
[----:B------:R-:W-:Y:S01]  /*102f0*/  IADD3.X R7, R11, UR6, RZ, P0, !PT ;  /* 0x000000060b077c10 */ /* 0x000fe200087fe4ff */
[----:B---3--:R2:W-:Y:S04]  /*10300*/  STG.E.128 desc[UR20][R4.64+0x80], R68 ;  /* 0x0000804404007986 */ /* 0x0085e8000c101d14 */
[----:B----4-:R-:W-:Y:S04]  /*10310*/  STG.E.128 desc[UR20][R2.64], R64 ;  /* 0x0000004002007986 */ /* 0x010fe8000c101d14 */
[----:B-----5:R3:W-:Y:S04]  /*10320*/  STG.E.128 desc[UR20][R2.64+0x80], R56 ;  /* 0x0000803802007986 */ /* 0x0207e8000c101d14 */
[----:B------:R-:W-:Y:S04]  /*10330*/  STG.E.128 desc[UR20][R8.64], R60 ;  /* 0x0000003c08007986 */ /* 0x000fe8000c101d14 */
[----:B------:R4:W-:Y:S04]  /*10340*/  STG.E.128 desc[UR20][R8.64+0x80], R52 ;  /* 0x0000803408007986 */ /* 0x0009e8000c101d14 */
[----:B-1----:R-:W-:Y:S04]  /*10350*/  STG.E.128 desc[UR20][R10.64], R36 ;  /* 0x000000240a007986 */ /* 0x002fe8000c101d14 */
[----:B------:R-:W-:Y:S04]  /*10360*/  STG.E.128 desc[UR20][R10.64+0x80], R44 ;  /* 0x0000802c0a007986 */ /* 0x000fe8000c101d14 */
[----:B------:R-:W-:Y:S04]  /*10370*/  STG.E.128 desc[UR20][R6.64], R48 ;  /* 0x0000003006007986 */ /* 0x000fe8000c101d14 */
[----:B------:R-:W-:Y:S01]  /*10380*/  STG.E.128 desc[UR20][R6.64+0x80], R40 ;  /* 0x0000802806007986 */ /* 0x000fe2000c101d14 */
[----:B--2---:R-:W-:-:S04]  /*10390*/  IADD3 R4, P0, R6, UR4, RZ ;  /* 0x0000000406047c10 */ /* 0x004fc8000ff1e0ff */
[----:B------:R-:W-:Y:S02]  /*103a0*/  IADD3.X R5, R7, UR6, RZ, P0, !PT ;  /* 0x0000000607057c10 */ /* 0x000fe400087fe4ff */
[----:B---3--:R-:W-:-:S03]  /*103b0*/  IADD3 R2, P0, R4, UR4, RZ ;  /* 0x0000000404027c10 */ /* 0x008fc6000ff1e0ff */
[----:B------:R-:W-:Y:S01]  /*103c0*/  STG.E.128 desc[UR20][R4.64], R32 ;  /* 0x0000002004007986 */ /* 0x000fe2000c101d14 */
[----:B------:R-:W-:-:S03]  /*103d0*/  IADD3.X R3, R5, UR6, RZ, P0, !PT ;  /* 0x0000000605037c10 */ /* 0x000fc600087fe4ff */
[----:B------:R-:W-:Y:S01]  /*103e0*/  STG.E.128 desc[UR20][R4.64+0x80], R20 ;  /* 0x0000801404007986 */ /* 0x000fe2000c101d14 */
[----:B----4-:R-:W-:-:S03]  /*103f0*/  IADD3 R8, P0, R2, UR4, RZ ;  /* 0x0000000402087c10 */ /* 0x010fc6000ff1e0ff */
[----:B------:R-:W-:Y:S01]  /*10400*/  STG.E.128 desc[UR20][R2.64], R28 ;  /* 0x0000001c02007986 */ /* 0x000fe2000c101d14 */
[----:B------:R-:W-:-:S03]  /*10410*/  IADD3.X R9, R3, UR6, RZ, P0, !PT ;  /* 0x0000000603097c10 */ /* 0x000fc600087fe4ff */
[----:B------:R-:W-:Y:S04]  /*10420*/  STG.E.128 desc[UR20][R2.64+0x80], R16 ;  /* 0x0000801002007986 */ /* 0x000fe8000c101d14 */
[----:B------:R-:W-:Y:S04]  /*10430*/  STG.E.128 desc[UR20][R8.64], R24 ;  /* 0x0000001808007986 */ /* 0x000fe8000c101d14 */
[----:B------:R-:W-:Y:S01]  /*10440*/  STG.E.128 desc[UR20][R8.64+0x80], R12 ;  /* 0x0000800c08007986 */ /* 0x000fe2000c101d14 */
[----:B------:R-:W-:Y:S05]  /*10450*/  EXIT ;  /* 0x000000000000794d */ /* 0x000fea0003800000 */
.L_x_0:
[----:B------:R-:W-:Y:S01]  /*10460*/  SHF.R.S32.HI R12, RZ, 0x1f, R157 ;  /* 0x0000001fff0c7819 */ /* 0x000fe2000001149d */
[----:B------:R-:W1:Y:S01]  /*10470*/  S2R R4, SR_CTAID.X ;  /* 0x0000000000047919 */ /* 0x000e620000002500 */
[----:B------:R-:W-:Y:S01]  /*10480*/  ULDC.U8 UR9, c[0x0][0x3d9] ;  /* 0x0000f64000097ab9 */ /* 0x000fe20000000000 */
[----:B------:R-:W-:Y:S01]  /*10490*/  SHF.R.S32.HI R0, RZ, 0x1f, R28 ;  /* 0x0000001fff007819 */ /* 0x000fe2000001141c */
[----:B------:R-:W-:Y:S01]  /*104a0*/  UISETP.NE.AND UP1, UPT, UR9, URZ, UPT ;  /* 0x0000003f0900728c */ /* 0x000fe2000bf25270 */
[----:B------:R-:W-:Y:S01]  /*104b0*/  LEA.HI R12, R12, R157, RZ, 0x3 ;  /* 0x0000009d0c0c7211 */ /* 0x000fe200078f18ff */
[----:B------:R-:W-:Y:S01]  /*104c0*/  ULDC.U8 UR10, c[0x0][0x3d8] ;  /* 0x0000f600000a7ab9 */ /* 0x000fe20000000000 */
[----:B------:R-:W-:Y:S01]  /*104d0*/  ULDC.64 UR6, c[0x0][0x290] ;  /* 0x0000a40000067ab9 */ /* 0x000fe20000000a00 */
[----:B------:R-:W-:Y:S01]  /*104e0*/  SHF.R.S32.HI R6, RZ, 0x1f, R29 ;  /* 0x0000001fff067819 */ /* 0x000fe2000001141d */
[----:B------:R-:W-:Y:S01]  /*104f0*/  IMAD R0, R0, UR6, RZ ;  /* 0x0000000600007c24 */ /* 0x000fe2000f8e02ff */
[----:B------:R-:W-:Y:S01]  /*10500*/  LOP3.LUT R2, R12, 0x1ffffff8, RZ, 0xc0, !PT ;  /* 0x1ffffff80c027812 */ /* 0x000fe200078ec0ff */
[----:B------:R-:W-:Y:S01]  /*10510*/  ULDC.64 UR4, c[0x0][0x2a0] ;  /* 0x0000a80000047ab9 */ /* 0x000fe20000000a00 */
[----:B------:R-:W-:Y:S01]  /*10520*/  SHF.R.S32.HI R12, RZ, 0x3, R12 ;  /* 0x00000003ff0c7819 */ /* 0x000fe2000001140c */
[----:B------:R-:W-:Y:S01]  /*10530*/  IMAD R0, R28, UR7, R0 ;  /* 0x000000071c007c24 */ /* 0x000fe2000f8e0200 */
[----:B------:R-:W-:Y:S01]  /*10540*/  ISETP.NE.AND P1, PT, RZ, UR10, PT ;  /* 0x0000000aff007c0c */ /* 0x000fe2000bf25270 */
[----:B------:R-:W-:Y:S01]  /*10550*/  IMAD.IADD R2, R157, 0x1, -R2 ;  /* 0x000000019d027824 */ /* 0x000fe200078e0a02 */
[----:B------:R-:W-:Y:S01]  /*10560*/  @!UP1 UISETP.NE.AND UP0, UPT, UR10, URZ, UPT ;  /* 0x0000003f0a00928c */ /* 0x000fe2000bf05270 */
[----:B------:R-:W-:Y:S01]  /*10570*/  SHF.R.S32.HI R13, RZ, 0x1f, R12 ;  /* 0x0000001fff0d7819 */ /* 0x000fe2000001140c */
[----:B------:R-:W-:Y:S01]  /*10580*/  @UP1 ULDC UR8, c[0x0][0x2c0] ;  /* 0x0000b00000081ab9 */ /* 0x000fe20000000800 */
[----:B------:R-:W-:Y:S01]  /*10590*/  IMAD.SHL.U32 R2, R2, 0x8, RZ ;  /* 0x0000000802027824 */ /* 0x000fe200078e00ff */
[----:B------:R-:W-:Y:S01]  /*105a0*/  @UP1 UIMAD UR8, UR17, UR8, URZ ;  /* 0x00000008110812a4 */ /* 0x000fe2000f8e023f */
[----:B------:R-:W-:Y:S01]  /*105b0*/  IMAD R6, R6, UR4, RZ ;  /* 0x0000000406067c24 */ /* 0x000fe2000f8e02ff */
[----:B------:R-:W-:Y:S01]  /*105c0*/  @UP1 UMOV UR11, 0x1 ;  /* 0x00000001000b1882 */ /* 0x000fe20000000000 */
[----:B------:R-:W-:Y:S01]  /*105d0*/  ISETP.EQ.AND P1, PT, RZ, UR9, P1 ;  /* 0x00000009ff007c0c */ /* 0x000fe20008f22270 */
[C---:B------:R-:W-:Y:S01]  /*105e0*/  IMAD R7, R28.reuse, UR17, RZ ;  /* 0x000000111c077c24 */ /* 0x040fe2000f8e02ff */
[----:B------:R-:W-:Y:S01]  /*105f0*/  SHF.R.S32.HI R3, RZ, 0x1f, R2 ;  /* 0x0000001fff037819 */ /* 0x000fe20000011402 */
[----:B------:R-:W-:Y:S01]  /*10600*/  IMAD R6, R29, UR5, R6 ;  /* 0x000000051d067c24 */ /* 0x000fe2000f8e0206 */
[----:B------:R-:W-:Y:S01]  /*10610*/  BSSY B0, `(.L_x_11) ;  /* 0x0000051000007945 */ /* 0x000fe20003800000 */
[----:B------:R-:W-:Y:S01]  /*10620*/  IMAD.WIDE.U32 R2, R28, UR6, R2 ;  /* 0x000000061c027c25 */ /* 0x000fe2000f8e0002 */
[----:B------:R-:W-:-:S02]  /*10630*/  @!UP1 ULDC UR6, c[0x0][0x2e4] ;  /* 0x0000b90000069ab9 */ /* 0x000fc40000000800 */
[----:B------:R-:W-:Y:S01]  /*10640*/  @!UP1 USEL UR8, UR17, UR6, !UP0 ;  /* 0x0000000611089287 */ /* 0x000fe2000c000000 */
[----:B------:R-:W-:Y:S02]  /*10650*/  IMAD.IADD R3, R0, 0x1, R3 ;  /* 0x0000000100037824 */ /* 0x000fe400078e0203 */
[----:B------:R-:W-:Y:S01]  /*10660*/  @!UP1 ULDC UR6, c[0x0][0x270] ;  /* 0x00009c0000069ab9 */ /* 0x000fe20000000800 */
[----:B-1----:R-:W-:Y:S01]  /*10670*/  IMAD.WIDE R4, R4, 0x80, R12 ;  /* 0x0000008004047825 */ /* 0x002fe200078e020c */
[----:B------:R-:W-:-:S03]  /*10680*/  @!UP1 UIMAD UR11, UR8, UR6, URZ ;  /* 0x00000006080b92a4 */ /* 0x000fc6000f8e023f */
[----:B------:R-:W-:Y:S01]  /*10690*/  IMAD.WIDE.U32 R2, R29, UR4, R2 ;  /* 0x000000041d027c25 */ /* 0x000fe2000f8e0002 */
[----:B------:R-:W-:Y:S01]  /*106a0*/  ULDC.64 UR6, c[0x0][0x298] ;  /* 0x0000a60000067ab9 */ /* 0x000fe20000000a00 */
[----:B------:R-:W-:Y:S01]  /*106b0*/  ULDC.64 UR4, c[0x0][0x280] ;  /* 0x0000a00000047ab9 */ /* 0x000fe20000000a00 */
[----:B------:R-:W-:Y:S01]  /*106c0*/  USHF.L.U32 UR9, UR6, 0x5, URZ ;  /* 0x0000000506097899 */ /* 0x000fe2000800063f */
[----:B------:R-:W-:Y:S02]  /*106d0*/  IMAD R0, R28, UR11, RZ ;  /* 0x0000000b1c007c24 */ /* 0x000fe4000f8e02ff */
[----:B------:R-:W-:Y:S02]  /*106e0*/  IMAD R5, R5, UR6, RZ ;  /* 0x0000000605057c24 */ /* 0x000fe4000f8e02ff */
[----:B------:R-:W-:Y:S01]  /*106f0*/  IMAD.IADD R3, R6, 0x1, R3 ;  /* 0x0000000106037824 */ /* 0x000fe200078e0203 */
[----:B------:R-:W-:Y:S01]  /*10700*/  SEL R0, R0, RZ, !P1 ;  /* 0x000000ff00007207 */ /* 0x000fe20004800000 */
[----:B------:R-:W-:-:S02]  /*10710*/  IMAD R5, R4, UR7, R5 ;  /* 0x0000000704057c24 */ /* 0x000fc4000f8e0205 */
[----:B------:R-:W-:Y:S01]  /*10720*/  IMAD.WIDE.U32 R2, R4, UR6, R2 ;  /* 0x0000000604027c25 */ /* 0x000fe2000f8e0002 */
[----:B------:R-:W-:-:S03]  /*10730*/  USHF.L.U64.HI UR6, UR6, 0x5, UR7 ;  /* 0x0000000506067899 */ /* 0x000fc60008010207 */
[----:B------:R-:W-:Y:S01]  /*10740*/  IMAD R8, R29, UR8, R0 ;  /* 0x000000081d087c24 */ /* 0x000fe2000f8e0200 */
[----:B------:R-:W-:Y:S01]  /*10750*/  @UP1 ULDC UR8, c[0x0][0x2c0] ;  /* 0x0000b00000081ab9 */ /* 0x000fe20000000800 */
[----:B------:R-:W-:Y:S01]  /*10760*/  @!UP1 UMOV UR8, 0x1 ;  /* 0x0000000100089882 */ /* 0x000fe20000000000 */
[----:B------:R-:W-:Y:S01]  /*10770*/  IMAD.IADD R5, R5, 0x1, R3 ;  /* 0x0000000105057824 */ /* 0x000fe200078e0203 */
[----:B------:R-:W-:Y:S01]  /*10780*/  SHF.R.S32.HI R3, RZ, 0x1f, R7 ;  /* 0x0000001fff037819 */ /* 0x000fe20000011407 */
[----:B------:R-:W-:Y:S01]  /*10790*/  IMAD R0, R159, UR8, RZ ;  /* 0x000000089f007c24 */ /* 0x000fe2000f8e02ff */
[----:B------:R-:W-:Y:S02]  /*107a0*/  SEL R7, R7, RZ, P1 ;  /* 0x000000ff07077207 */ /* 0x000fe40000800000 */
[----:B------:R-:W-:Y:S02]  /*107b0*/  LEA R4, P0, R2, UR4, 0x1 ;  /* 0x0000000402047c11 */ /* 0x000fe4000f8008ff */
[----:B------:R-:W-:-:S02]  /*107c0*/  SEL R6, R3, RZ, P1 ;  /* 0x000000ff03067207 */ /* 0x000fc40000800000 */
[----:B------:R-:W-:Y:S02]  /*107d0*/  IADD3 R15, P3, P2, R0, R7, R8 ;  /* 0x00000007000f7210 */ /* 0x000fe40007a7e008 */
[----:B------:R-:W-:Y:S02]  /*107e0*/  LEA.HI.X R5, R2, UR5, R5, 0x1, P0 ;  /* 0x0000000502057c11 */ /* 0x000fe400080f0c05 */
[----:B------:R-:W-:Y:S02]  /*107f0*/  SHF.R.S32.HI R0, RZ, 0x1f, R0 ;  /* 0x0000001fff007819 */ /* 0x000fe40000011400 */
[----:B------:R-:W-:Y:S01]  /*10800*/  SHF.R.S32.HI R3, RZ, 0x1f, R8 ;  /* 0x0000001fff037819 */ /* 0x000fe20000011408 */
[----:B------:R-:W-:Y:S01]  /*10810*/  STG.E.128 desc[UR20][R4.64], RZ ;  /* 0x000000ff04007986 */ /* 0x000fe2000c101d14 */
[----:B------:R-:W-:Y:S02]  /*10820*/  IADD3 R2, P0, R4, UR9, RZ ;  /* 0x0000000904027c10 */ /* 0x000fe4000ff1e0ff */
[----:B------:R-:W-:Y:S01]  /*10830*/  IADD3.X R14, R0, R6, R3, P3, P2 ;  /* 0x00000006000e7210 */ /* 0x000fe20001fe4403 */
[----:B------:R1:W-:Y:S01]  /*10840*/  STG.E.128 desc[UR20][R4.64+0x80], RZ ;  /* 0x000080ff04007986 */ /* 0x0003e2000c101d14 */
[----:B------:R-:W-:-:S02]  /*10850*/  IADD3.X R3, R5, UR6, RZ, P0, !PT ;  /* 0x0000000605037c10 */ /* 0x000fc400087fe4ff */
[----:B------:R-:W-:Y:S02]  /*10860*/  IADD3 R10, P0, R2, UR9, RZ ;  /* 0x00000009020a7c10 */ /* 0x000fe4000ff1e0ff */
[----:B------:R-:W-:Y:S01]  /*10870*/  LOP3.LUT P1, RZ, R157, 0x7, RZ, 0xc0, !PT ;  /* 0x000000079dff7812 */ /* 0x000fe2000782c0ff */
[----:B------:R-:W-:Y:S01]  /*10880*/  STG.E.128 desc[UR20][R2.64], RZ ;  /* 0x000000ff02007986 */ /* 0x000fe2000c101d14 */
[----:B------:R-:W-:Y:S02]  /*10890*/  IADD3.X R11, R3, UR6, RZ, P0, !PT ;  /* 0x00000006030b7c10 */ /* 0x000fe400087fe4ff */
[----:B------:R-:W-:Y:S01]  /*108a0*/  IADD3 R8, P0, R10, UR9, RZ ;  /* 0x000000090a087c10 */ /* 0x000fe2000ff1e0ff */
[----:B------:R2:W-:Y:S03]  /*108b0*/  STG.E.128 desc[UR20][R2.64+0x80], RZ ;  /* 0x000080ff02007986 */ /* 0x0005e6000c101d14 */
[----:B------:R-:W-:Y:S01]  /*108c0*/  IADD3.X R9, R11, UR6, RZ, P0, !PT ;  /* 0x000000060b097c10 */ /* 0x000fe200087fe4ff */
[----:B------:R-:W-:Y:S01]  /*108d0*/  STG.E.128 desc[UR20][R10.64], RZ ;  /* 0x000000ff0a007986 */ /* 0x000fe2000c101d14 */
[----:B------:R-:W-:-:S03]  /*108e0*/  IADD3 R6, P0, R8, UR9, RZ ;  /* 0x0000000908067c10 */ /* 0x000fc6000ff1e0ff */
[----:B------:R4:W-:Y:S01]  /*108f0*/  STG.E.128 desc[UR20][R10.64+0x80], RZ ;  /* 0x000080ff0a007986 */ /* 0x0009e2000c101d14 */
[----:B------:R-:W-:-:S03]  /*10900*/  IADD3.X R7, R9, UR6, RZ, P0, !PT ;  /* 0x0000000609077c10 */ /* 0x000fc600087fe4ff */
[----:B------:R-:W-:Y:S01]  /*10910*/  STG.E.128 desc[UR20][R8.64], RZ ;  /* 0x000000ff08007986 */ /* 0x000fe2000c101d14 */
[----:B-1----:R-:W-:-:S03]  /*10920*/  IADD3 R4, P0, R6, UR9, RZ ;  /* 0x0000000906047c10 */ /* 0x002fc6000ff1e0ff */
[----:B------:R1:W-:Y:S01]  /*10930*/  STG.E.128 desc[UR20][R8.64+0x80], RZ ;  /* 0x000080ff08007986 */ /* 0x0003e2000c101d14 */
[----:B------:R-:W-:-:S03]  /*10940*/  IADD3.X R5, R7, UR6, RZ, P0, !PT ;  /* 0x0000000607057c10 */ /* 0x000fc600087fe4ff */
[----:B------:R-:W-:Y:S04]  /*10950*/  STG.E.128 desc[UR20][R6.64], RZ ;  /* 0x000000ff06007986 */ /* 0x000fe8000c101d14 */
[----:B------:R5:W-:Y:S01]  /*10960*/  STG.E.128 desc[UR20][R6.64+0x80], RZ ;  /* 0x000080ff06007986 */ /* 0x000be2000c101d14 */
[----:B--2---:R-:W-:-:S03]  /*10970*/  IADD3 R2, P0, R4, UR9, RZ ;  /* 0x0000000904027c10 */ /* 0x004fc6000ff1e0ff */
[----:B------:R-:W-:Y:S01]  /*10980*/  STG.E.128 desc[UR20][R4.64], RZ ;  /* 0x000000ff04007986 */ /* 0x000fe2000c101d14 */
[----:B------:R-:W-:-:S03]  /*10990*/  IADD3.X R3, R5, UR6, RZ, P0, !PT ;  /* 0x0000000605037c10 */ /* 0x000fc600087fe4ff */
[----:B------:R2:W-:Y:S01]  /*109a0*/  STG.E.128 desc[UR20][R4.64+0x80], RZ ;  /* 0x000080ff04007986 */ /* 0x0005e2000c101d14 */
[----:B----4-:R-:W-:-:S03]  /*109b0*/  VIADD R10, R12, 0x60 ;  /* 0x000000600c0a7836 */ /* 0x010fc60000000000 */
[----:B------:R-:W-:Y:S04]  /*109c0*/  STG.E.128 desc[UR20][R2.64], RZ ;  /* 0x000000ff02007986 */ /* 0x000fe8000c101d14 */
[----:B------:R4:W-:Y:S01]  /*109d0*/  STG.E.128 desc[UR20][R2.64+0x80], RZ ;  /* 0x000080ff02007986 */ /* 0x0009e2000c101d14 */
[C---:B-1----:R-:W-:Y:S02]  /*109e0*/  VIADD R8, R12.reuse, 0x40 ;  /* 0x000000400c087836 */ /* 0x042fe40000000000 */
[C---:B------:R-:W-:Y:S02]  /*109f0*/  VIADD R9, R12.reuse, 0x50 ;  /* 0x000000500c097836 */ /* 0x040fe40000000000 */
[C---:B-----5:R-:W-:Y:S02]  /*10a00*/  VIADD R6, R12.reuse, 0x20 ;  /* 0x000000200c067836 */ /* 0x060fe40000000000 */
[C---:B------:R-:W-:Y:S01]  /*10a10*/  VIADD R7, R12.reuse, 0x30 ;  /* 0x000000300c077836 */ /* 0x040fe20000000000 */
[----:B--2---:R-:W-:Y:S01]  /*10a20*/  IADD3 R4, -R159, UR17, RZ ;  /* 0x000000119f047c10 */ /* 0x004fe2000fffe1ff */
[----:B------:R-:W-:-:S03]  /*10a30*/  VIADD R5, R12, 0x10 ;  /* 0x000000100c057836 */ /* 0x000fc60000000000 */
[----:B------:R-:W-:Y:S02]  /*10a40*/  ISETP.GE.OR P2, PT, R12, R4, P1 ;  /* 0x000000040c00720c */ /* 0x000fe40000f46670 */
[----:B----4-:R-:W-:-:S04]  /*10a50*/  IADD3 R2, P0, R2, UR9, RZ ;  /* 0x0000000902027c10 */ /* 0x010fc8000ff1e0ff */
[----:B------:R-:W-:-:S05]  /*10a60*/  IADD3.X R3, R3, UR6, RZ, P0, !PT ;  /* 0x0000000603037c10 */ /* 0x000fca00087fe4ff */
[----:B------:R1:W-:Y:S04]  /*10a70*/  STG.E.128 desc[UR20][R2.64], RZ ;  /* 0x000000ff02007986 */ /* 0x0003e8000c101d14 */
[----:B------:R1:W-:Y:S01]  /*10a80*/  STG.E.128 desc[UR20][R2.64+0x80], RZ ;  /* 0x000080ff02007986 */ /* 0x0003e2000c101d14 */
[----:B------:R-:W-:Y:S05]  /*10a90*/  @P2 BRA `(.L_x_12) ;  /* 0x0000000000202947 */ /* 0x000fea0003800000 */
[----:B------:R-:W-:Y:S01]  /*10aa0*/  IMAD R0, R12, UR8, RZ ;  /* 0x000000080c007c24 */ /* 0x000fe2000f8e02ff */
[----:B------:R-:W-:-:S04]  /*10ab0*/  ULDC.64 UR4, c[0x0][0x2b0] ;  /* 0x0000ac0000047ab9 */ /* 0x000fc80000000a00 */
[----:B-1----:R-:W-:-:S04]  /*10ac0*/  IADD3 R3, P0, R0, R15, RZ ;  /* 0x0000000f00037210 */ /* 0x002fc80007f1e0ff */
[----:B------:R-:W-:Y:S02]  /*10ad0*/  LEA.HI.X.SX32 R0, R0, R14, 0x1, P0 ;  /* 0x0000000e00007211 */ /* 0x000fe400000f0eff */
[----:B------:R-:W-:-:S04]  /*10ae0*/  LEA R2, P0, R3, UR4, 0x2 ;  /* 0x0000000403027c11 */ /* 0x000fc8000f8010ff */
[----:B------:R-:W-:Y:S01]  /*10af0*/  LEA.HI.X R3, R3, UR5, R0, 0x2, P0 ;  /* 0x0000000503037c11 */ /* 0x000fe200080f1400 */
[----:B------:R-:W-:-:S05]  /*10b00*/  IMAD.MOV.U32 R0, RZ, RZ, 0x7f800000 ;  /* 0x7f800000ff007424 */ /* 0x000fca00078e00ff */
[----:B------:R2:W-:Y:S03]  /*10b10*/  STG.E desc[UR20][R2.64], R0 ;  /* 0x0000000002007986 */ /* 0x0005e6000c101914 */
.L_x_12:
[----:B------:R-:W-:Y:S05]  /*10b20*/  BSYNC B0 ;  /* 0x0000000000007941 */ /* 0x000fea0003800000 */
.L_x_11:
[-C--:B------:R-:W-:Y:S01]  /*10b30*/  ISETP.GE.OR P0, PT, R5, R4.reuse, P1 ;  /* 0x000000040500720c */ /* 0x080fe20000f06670 */
[----:B------:R-:W-:Y:S01]  /*10b40*/  VIADD R12, R12, 0x70 ;  /* 0x000000700c0c7836 */ /* 0x000fe20000000000 */
[----:B------:R-:W-:Y:S01]  /*10b50*/  BSSY B0, `(.L_x_13) ;  /* 0x0000010000007945 */ /* 0x000fe20003800000 */
[-C--:B------:R-:W-:Y:S02]  /*10b60*/  ISETP.GE.OR P6, PT, R6, R4.reuse, P1 ;  /* 0x000000040600720c */ /* 0x080fe40000fc6670 */
[-C--:B------:R-:W-:Y:S02]  /*10b70*/  ISETP.GE.OR P5, PT, R7, R4.reuse, P1 ;  /* 0x000000040700720c */ /* 0x080fe40000fa6670 */
[-C--:B------:R-:W-:Y:S02]  /*10b80*/  ISETP.GE.OR P4, PT, R8, R4.reuse, P1 ;  /* 0x000000040800720c */ /* 0x080fe40000f86670 */
[-C--:B------:R-:W-:Y:S02]  /*10b90*/  ISETP.GE.OR P3, PT, R9, R4.reuse, P1 ;  /* 0x000000040900720c */ /* 0x080fe40000f66670 */
[----:B------:R-:W-:-:S02]  /*10ba0*/  ISETP.GE.OR P2, PT, R10, R4, P1 ;  /* 0x000000040a00720c */ /* 0x000fc40000f46670 */
[----:B------:R-:W-:Y:S01]  /*10bb0*/  ISETP.GE.OR P1, PT, R12, R4, P1 ;  /* 0x000000040c00720c */ /* 0x000fe20000f26670 */
[----:B------:R-:W-:-:S12]  /*10bc0*/  @P0 BRA `(.L_x_14) ;  /* 0x0000000000200947 */ /* 0x000fd80003800000 */
[----:B--2---:R-:W-:Y:S01]  /*10bd0*/  IMAD R0, R5, UR8, RZ ;  /* 0x0000000805007c24 */ /* 0x004fe2000f8e02ff */
[----:B------:R-:W-:-:S04]  /*10be0*/  ULDC.64 UR4, c[0x0][0x2b0] ;  /* 0x0000ac0000047ab9 */ /* 0x000fc80000000a00 */
[----:B-1----:R-:W-:-:S04]  /*10bf0*/  IADD3 R3, P0, R0, R15, RZ ;  /* 0x0000000f00037210 */ /* 0x002fc80007f1e0ff */
[----:B------:R-:W-:Y:S02]  /*10c00*/  LEA.HI.X.SX32 R0, R0, R14, 0x1, P0 ;  /* 0x0000000e00007211 */ /* 0x000fe400000f0eff */
[----:B------:R-:W-:-:S04]  /*10c10*/  LEA R2, P0, R3, UR4, 0x2 ;  /* 0x0000000403027c11 */ /* 0x000fc8000f8010ff */
[----:B------:R-:W-:Y:S01]  /*10c20*/  LEA.HI.X R3, R3, UR5, R0, 0x2, P0 ;  /* 0x0000000503037c11 */ /* 0x000fe200080f1400 */
[----:B------:R-:W-:-:S05]  /*10c30*/  IMAD.MOV.U32 R0, RZ, RZ, 0x7f800000 ;  /* 0x7f800000ff007424 */ /* 0x000fca00078e00ff */
[----:B------:R4:W-:Y:S03]  /*10c40*/  STG.E desc[UR20][R2.64], R0 ;  /* 0x0000000002007986 */ /* 0x0009e6000c101914 */
.L_x_14:
[----:B------:R-:W-:Y:S05]  /*10c50*/  BSYNC B0 ;  /* 0x0000000000007941 */ /* 0x000fea0003800000 */
.L_x_13:
[----:B------:R-:W-:Y:S04]  /*10c60*/  BSSY B0, `(.L_x_15) ;  /* 0x000000a000007945 */ /* 0x000fe80003800000 */
[----:B------:R-:W-:Y:S05]  /*10c70*/  @P6 BRA `(.L_x_16) ;  /* 0x0000000000206947 */ /* 0x000fea0003800000 */
[----:B--2-4-:R-:W-:Y:S01]  /*10c80*/  IMAD R0, R6, UR8, RZ ;  /* 0x0000000806007c24 */ /* 0x014fe2000f8e02ff */
[----:B------:R-:W-:-:S04]  /*10c90*/  ULDC.64 UR4, c[0x0][0x2b0] ;  /* 0x0000ac0000047ab9 */ /* 0x000fc80000000a00 */
[----:B-1----:R-:W-:-:S04]  /*10ca0*/  IADD3 R3, P0, R0, R15, RZ ;  /* 0x0000000f00037210 */ /* 0x002fc80007f1e0ff */
[----:B------:R-:W-:Y:S02]  /*10cb0*/  LEA.HI.X.SX32 R0, R0, R14, 0x1, P0 ;  /* 0x0000000e00007211 */ /* 0x000fe400000f0eff */
[----:B------:R-:W-:-:S04]  /*10cc0*/  LEA R2, P0, R3, UR4, 0x2 ;  /* 0x0000000403027c11 */ /* 0x000fc8000f8010ff */
[----:B------:R-:W-:Y:S01]  /*10cd0*/  LEA.HI.X R3, R3, UR5, R0, 0x2, P0 ;  /* 0x0000000503037c11 */ /* 0x000fe200080f1400 */
[----:B------:R-:W-:-:S05]  /*10ce0*/  IMAD.MOV.U32 R0, RZ, RZ, 0x7f800000 ;  /* 0x7f800000ff007424 */ /* 0x000fca00078e00ff */
[----:B------:R1:W-:Y:S03]  /*10cf0*/  STG.E desc[UR20][R2.64], R0 ;  /* 0x0000000002007986 */ /* 0x0003e6000c101914 */
.L_x_16:
[----:B------:R-:W-:Y:S05]  /*10d00*/  BSYNC B0 ;  /* 0x0000000000007941 */ /* 0x000fea0003800000 */
.L_x_15:
[----:B------:R-:W-:Y:S04]  /*10d10*/  BSSY B0, `(.L_x_17) ;  /* 0x000000a000007945 */ /* 0x000fe80003800000 */
[----:B------:R-:W-:Y:S05]  /*10d20*/  @P5 BRA `(.L_x_18) ;  /* 0x0000000000205947 */ /* 0x000fea0003800000 */
[----:B-12-4-:R-:W-:Y:S01]  /*10d30*/  IMAD R0, R7, UR8, RZ ;  /* 0x0000000807007c24 */ /* 0x016fe2000f8e02ff */
[----:B------:R-:W-:-:S04]  /*10d40*/  ULDC.64 UR4, c[0x0][0x2b0] ;  /* 0x0000ac0000047ab9 */ /* 0x000fc80000000a00 */
[----:B------:R-:W-:-:S04]  /*10d50*/  IADD3 R3, P0, R0, R15, RZ ;  /* 0x0000000f00037210 */ /* 0x000fc80007f1e0ff */
[----:B------:R-:W-:Y:S02]  /*10d60*/  LEA.HI.X.SX32 R0, R0, R14, 0x1, P0 ;  /* 0x0000000e00007211 */ /* 0x000fe400000f0eff */
[----:B------:R-:W-:-:S04]  /*10d70*/  LEA R2, P0, R3, UR4, 0x2 ;  /* 0x0000000403027c11 */ /* 0x000fc8000f8010ff */
[----:B------:R-:W-:Y:S01]  /*10d80*/  LEA.HI.X R3, R3, UR5, R0, 0x2, P0 ;  /* 0x0000000503037c11 */ /* 0x000fe200080f1400 */
[----:B------:R-:W-:-:S05]  /*10d90*/  IMAD.MOV.U32 R0, RZ, RZ, 0x7f800000 ;  /* 0x7f800000ff007424 */ /* 0x000fca00078e00ff */
[----:B------:R1:W-:Y:S03]  /*10da0*/  STG.E desc[UR20][R2.64], R0 ;  /* 0x0000000002007986 */ /* 0x0003e6000c101914 */
.L_x_18:
[----:B------:R-:W-:Y:S05]  /*10db0*/  BSYNC B0 ;  /* 0x0000000000007941 */ /* 0x000fea0003800000 */
.L_x_17:
        /* <DEDUP_REMOVED lines=10> */
.L_x_20:
[----:B------:R-:W-:Y:S05]  /*10e60*/  BSYNC B0 ;  /* 0x0000000000007941 */ /* 0x000fea0003800000 */
.L_x_19:
        /* <DEDUP_REMOVED lines=10> */
.L_x_22:
[----:B------:R-:W-:Y:S05]  /*10f10*/  BSYNC B0 ;  /* 0x0000000000007941 */ /* 0x000fea0003800000 */
.L_x_21:
        /* <DEDUP_REMOVED lines=10> */
.L_x_24:
[----:B------:R-:W-:Y:S05]  /*10fc0*/  BSYNC B0 ;  /* 0x0000000000007941 */ /* 0x000fea0003800000 */
.L_x_23:
[----:B------:R-:W-:Y:S05]  /*10fd0*/  @P1 EXIT ;  /* 0x000000000000194d */ /* 0x000fea0003800000 */
[----:B-12-4-:R-:W-:Y:S01]  /*10fe0*/  IMAD R0, R12, UR8, RZ ;  /* 0x000000080c007c24 */ /* 0x016fe2000f8e02ff */
[----:B------:R-:W-:-:S04]  /*10ff0*/  ULDC.64 UR4, c[0x0][0x2b0] ;  /* 0x0000ac0000047ab9 */ /* 0x000fc80000000a00 */
[----:B------:R-:W-:-:S04]  /*11000*/  IADD3 R3, P0, R0, R15, RZ ;  /* 0x0000000f00037210 */ /* 0x000fc80007f1e0ff */
[----:B------:R-:W-:Y:S02]  /*11010*/  LEA.HI.X.SX32 R0, R0, R14, 0x1, P0 ;  /* 0x0000000e00007211 */ /* 0x000fe400000f0eff */
[----:B------:R-:W-:-:S04]  /*11020*/  LEA R2, P0, R3, UR4, 0x2 ;  /* 0x0000000403027c11 */ /* 0x000fc8000f8010ff */
[----:B------:R-:W-:Y:S01]  /*11030*/  LEA.HI.X R3, R3, UR5, R0, 0x2, P0 ;  /* 0x0000000503037c11 */ /* 0x000fe200080f1400 */
[----:B------:R-:W-:-:S05]  /*11040*/  IMAD.MOV.U32 R0, RZ, RZ, 0x7f800000 ;  /* 0x7f800000ff007424 */ /* 0x000fca00078e00ff */
[----:B------:R-:W-:Y:S01]  /*11050*/  STG.E desc[UR20][R2.64], R0 ;  /* 0x0000000002007986 */ /* 0x000fe2000c101914 */
[----:B------:R-:W-:Y:S05]  /*11060*/  EXIT ;  /* 0x000000000000794d */ /* 0x000fea0003800000 */
.L_x_25:
[----:B------:R-:W-:-:S00]  /*11070*/  BRA `(.L_x_25) ;  /* 0xfffffffc00fc7947 */ /* 0x000fc0000383ffff */
[----:B------:R-:W-:-:S00]  /*11080*/  NOP ;  /* 0x0000000000007918 */ /* 0x000fc00000000000 */
[----:B------:R-:W-:-:S00]  /*11090*/  NOP ;  /* 0x0000000000007918 */ /* 0x000fc00000000000 */
[----:B------:R-:W-:-:S00]  /*110a0*/  NOP ;  /* 0x0000000000007918 */ /* 0x000fc00000000000 */
[----:B------:R-:W-:-:S00]  /*110b0*/  NOP ;  /* 0x0000000000007918 */ /* 0x000fc00000000000 */
[----:B------:R-:W-:-:S00]  /*110c0*/  NOP ;  /* 0x0000000000007918 */ /* 0x000fc00000000000 */
[----:B------:R-:W-:-:S00]  /*110d0*/  NOP ;  /* 0x0000000000007918 */ /* 0x000fc00000000000 */
[----:B------:R-:W-:-:S00]  /*110e0*/  NOP ;  /* 0x0000000000007918 */ /* 0x000fc00000000000 */
[----:B------:R-:W-:-:S00]  /*110f0*/  NOP ;  /* 0x0000000000007918 */ /* 0x000fc00000000000 */
.L_x_1737:


//--------------------- .text._ZN5flash16flash_fwd_kernelI23Flash_fwd_kernel_traitsILi128ELi128ELi64ELi4ELb0ELb0EN7cutlass10bfloat16_tE19Flash_kernel_traitsILi128ELi128ELi64ELi4ES3_EELb0ELb1ELb0ELb0ELb1ELb1ELb1ELb0EEEvNS_16Flash_fwd_paramsE --------------------------
	.section	.text._ZN5flash16flash_fwd_kernelI23Flash_fwd_kernel_traitsILi128ELi128ELi64ELi4ELb0ELb0EN7cutlass10bfloat16_tE19Flash_kernel_traitsILi128ELi128ELi64ELi4ES3_EELb0ELb1ELb0ELb0ELb1ELb1ELb1ELb0EEEvNS_16Flash_fwd_paramsE,"ax",@progbits
	.align	128
        .global         _ZN5flash16flash_fwd_kernelI23Flash_fwd_kernel_traitsILi128ELi128ELi64ELi4ELb0ELb0EN7cutlass10bfloat16_tE19Flash_kernel_traitsILi128ELi128ELi64ELi4ES3_EELb0ELb1ELb0ELb0ELb1ELb1ELb1ELb0EEEvNS_16Flash_fwd_paramsE
        .type           _ZN5flash16flash_fwd_kernelI23Flash_fwd_kernel_traitsILi128ELi128ELi64ELi4ELb0ELb0EN7cutlass10bfloat16_tE19Flash_kernel_traitsILi128ELi128ELi64ELi4ES3_EELb0ELb1ELb0ELb0ELb1ELb1ELb1ELb0EEEvNS_16Flash_fwd_paramsE,@function
        .size           _ZN5flash16flash_fwd_kernelI23Flash_fwd_kernel_traitsILi128ELi128ELi64ELi4ELb0ELb0EN7cutlass10bfloat16_tE19Flash_kernel_traitsILi128ELi128ELi64ELi4ES3_EELb0ELb1ELb0ELb0ELb1ELb1ELb1ELb0EEEvNS_16Flash_fwd_paramsE,(.L_x_1738 - _ZN5flash16flash_fwd_kernelI23Flash_fwd_kernel_traitsILi128ELi128ELi64ELi4ELb0ELb0EN7cutlass10bfloat16_tE19Flash_kernel_traitsILi128ELi128ELi64ELi4ES3_EELb0ELb1ELb0ELb0ELb1ELb1ELb1ELb0EEEvNS_16Flash_fwd_paramsE)
        .other          _ZN5flash16flash_fwd_kernelI23Flash_fwd_kernel_traitsILi128ELi128ELi64ELi4ELb0ELb0EN7cutlass10bfloat16_tE19Flash_kernel_traitsILi128ELi128ELi64ELi4ES3_EELb0ELb1ELb0ELb0ELb1ELb1ELb1ELb0EEEvNS_16Flash_fwd_paramsE,@"STO_CUDA_ENTRY STV_DEFAULT"
_ZN5flash16flash_fwd_kernelI23Flash_fwd_kernel_traitsILi128ELi128ELi64ELi4ELb0ELb0EN7cutlass10bfloat16_tE19Flash_kernel_traitsILi128ELi128ELi64ELi4ES3_EELb0ELb1ELb0ELb0ELb1ELb1ELb1ELb0EEEvNS_16Flash_fwd_paramsE:
.text._ZN5flash16flash_fwd_kernelI23Flash_fwd_kernel_traitsILi128ELi128ELi64ELi4ELb0ELb0EN7cutlass10bfloat16_tE19Flash_kernel_traitsILi128ELi128ELi64ELi4ES3_EELb0ELb1ELb0ELb0ELb1ELb1ELb1ELb0EEEvNS_16Flash_fwd_paramsE:
        /* <DEDUP_REMOVED lines=43> */
[----:B------:R-:W-:-:S13]  /*02b0*/  ISETP.GE.AND P0, PT, R190, 0x1, PT ;  /* 0x00000001be00780c */ /* 0x000fda0003f06270 */
        /* <DEDUP_REMOVED lines=22> */
[----:B------:R-:W-:Y:S01]  /*0420*/  LEA.HI R11, R12, R10, RZ, 0x1 ;  /* 0x0000000a0c0b7211 */ /* 0x000fe200078f08ff */
        /* <DEDUP_REMOVED lines=133> */
[----:B---3--:R-:W-:-:S03]  /*0c80*/  IMAD R2, R14, UR6, RZ ;  /* 0x000000060e027c24 */ /* 0x008fc6000f8e02ff */
[----:B------:R-:W-:Y:S04]  /*0c90*/  LDGSTS.E.BYPASS.LTC128B.128 [R251+0x2800], desc[UR20][R4.64] ;  /* 0x0280000004fb7fae */ /* 0x000fe8000b901d54 */
[----:B------:R2:W-:Y:S01]  /*0ca0*/  LDGSTS.E.BYPASS.LTC128B.128 [R251+0x6800], desc[UR20][R4.64+0x80] ;  /* 0x0680008004fb7fae */ /* 0x0005e2000b901d54 */
[----:B----4-:R-:W-:Y:S01]  /*0cb0*/  IMAD R8, R0, UR7, R2 ;  /* 0x0000000700087c24 */ /* 0x010fe2000f8e0202 */
        /* <DEDUP_REMOVED lines=40> */
[----:B---3--:R-:W-:-:S03]  /*0f40*/  IMAD.SHL.U32 R6, R20, 0x8, RZ ;  /* 0x0000000814067824 */ /* 0x008fc600078e00ff */
        /* <DEDUP_REMOVED lines=26> */
[----:B------:R-:W-:-:S02]  /*10f0*/  ULDC UR4, c[0x0][0x39c] ;  /* 0x0000e70000047ab9 */ /* 0x000fc40000000800 */
        /* <DEDUP_REMOVED lines=14> */
[----:B------:R-:W-:Y:S01]  /*11e0*/  SEL R3, R3, 0xffffffe0, !P1 ;  /* 0xffffffe003037807 */ /* 0x000fe20004800000 */
[----:B------:R-:W-:Y:S01]  /*11f0*/  IMAD.MOV.U32 R2, RZ, RZ, 0x40 ;  /* 0x00000040ff027424 */ /* 0x000fe200078e00ff */
[----:B------:R-:W-:Y:S01]  /*1200*/  LOP3.LUT P1, RZ, R42, 0x4, RZ, 0xc0, !PT ;  /* 0x000000042aff7812 */ /* 0x000fe2000782c0ff */
[----:B------:R1:W-:Y:S02]  /*1210*/  LDGSTS.E.BYPASS.LTC128B.128 [R251+0xf800], desc[UR20][R4.64+0x80] ;  /* 0x0f80008004fb7fae */ /* 0x0003e4000b901d54 */
[----:B------:R-:W-:-:S02]  /*1220*/  IMAD.IADD R240, R239, 0x1, R3 ;  /* 0x00000001eff07824 */ /* 0x000fc400078e0203 */
[----:B------:R-:W-:Y:S02]  /*1230*/  LDSM.16.M88.4 R8, [R239] ;  /* 0x00000000ef08783b */ /* 0x000fe40000000200 */
[----:B------:R-:W-:Y:S01]  /*1240*/  @P0 VIADD R243, R238, 0xffffffe0 ;  /* 0xffffffe0eef30836 */ /* 0x000fe20000000000 */
[----:B------:R-:W-:Y:S01]  /*1250*/  LOP3.LUT P0, RZ, R41, 0x4, RZ, 0xc0, !PT ;  /* 0x0000000429ff7812 */ /* 0x000fe2000780c0ff */
[----:B------:R-:W2:Y:S03]  /*1260*/  LDSM.16.M88.4 R16, [R40+0x8000] ;  /* 0x008000002810783b */ /* 0x000ea60000000200 */
[C---:B------:R-:W-:Y:S01]  /*1270*/  SEL R0, R2.reuse, 0xffffffc0, !P0 ;  /* 0xffffffc002007807 */ /* 0x040fe20004000000 */
[----:B------:R-:W-:Y:S01]  /*1280*/  LDSM.16.M88.4 R24, [R40+0x9800] ;  /* 0x009800002818783b */ /* 0x000fe20000000200 */
[----:B------:R-:W-:-:S03]  /*1290*/  SEL R2, R2, 0xffffffc0, !P1 ;  /* 0xffffffc002027807 */ /* 0x000fc60004800000 */
[----:B------:R-:W3:Y:S01]  /*12a0*/  LDSM.16.M88.4 R32, [R40+0x8800] ;  /* 0x008800002820783b */ /* 0x000ee20000000200 */
[----:B------:R-:W-:Y:S02]  /*12b0*/  IMAD.IADD R237, R238, 0x1, R0 ;  /* 0x00000001eeed7824 */ /* 0x000fe400078e0200 */
[--C-:B------:R-:W-:Y:S01]  /*12c0*/  IMAD.IADD R242, R239, 0x1, R2.reuse ;  /* 0x00000001eff27824 */ /* 0x100fe200078e0202 */
[----:B------:R-:W-:Y:S01]  /*12d0*/  LDSM.16.M88.4 R28, [R40+0x9000] ;  /* 0x00900000281c783b */ /* 0x000fe20000000200 */
[----:B------:R-:W-:Y:S02]  /*12e0*/  IMAD.IADD R236, R0, 0x1, R243 ;  /* 0x0000000100ec7824 */ /* 0x000fe400078e02f3 */
[----:B------:R-:W-:Y:S01]  /*12f0*/  IMAD.IADD R241, R240, 0x1, R2 ;  /* 0x00000001f0f17824 */ /* 0x000fe200078e0202 */
[----:B------:R-:W-:Y:S04]  /*1300*/  LDSM.16.M88.4 R20, [R240] ;  /* 0x00000000f014783b */ /* 0x000fe80000000200 */
[----:B-1----:R-:W1:Y:S04]  /*1310*/  LDSM.16.M88.4 R4, [R239+0x2000] ;  /* 0x00200000ef04783b */ /* 0x002e680000000200 */
[----:B------:R-:W4:Y:S04]  /*1320*/  LDSM.16.M88.4 R56, [R243] ;  /* 0x00000000f338783b */ /* 0x000f280000000200 */
[----:B------:R-:W5:Y:S04]  /*1330*/  LDSM.16.M88.4 R12, [R240+0x2000] ;  /* 0x00200000f00c783b */ /* 0x000f680000000200 */
[----:B------:R-:W5:Y:S04]  /*1340*/  LDSM.16.M88.4 R72, [R243+0x1800] ;  /* 0x00180000f348783b */ /* 0x000f680000000200 */
[----:B------:R-:W5:Y:S01]  /*1350*/  LDSM.16.M88.4 R64, [R243+0x800] ;  /* 0x00080000f340783b */ /* 0x000f620000000200 */
[C---:B--2---:R-:W-:Y:S03]  /*1360*/  HMMA.16816.F32.BF16 R36, R8.reuse, R16, RZ ;  /* 0x000000100824723c */ /* 0x044fe600000418ff */
[----:B------:R-:W2:Y:S04]  /*1370*/  LDSM.16.M88.4 R60, [R243+0x1000] ;  /* 0x00100000f33c783b */ /* 0x000ea80000000200 */
[----:B------:R-:W-:Y:S01]  /*1380*/  LDSM.16.M88.4 R80, [R237] ;  /* 0x00000000ed50783b */ /* 0x000fe20000000200 */
[C---:B------:R-:W-:Y:S03]  /*1390*/  HMMA.16816.F32.BF16 R128, R8.reuse, R18, RZ ;  /* 0x000000120880723c */ /* 0x040fe600000418ff */
[----:B------:R-:W0:Y:S03]  /*13a0*/  LDGDEPBAR ;  /* 0x00000000000079af */ /* 0x000e260000000000 */
[C---:B---3--:R-:W-:Y:S06]  /*13b0*/  HMMA.16816.F32.BF16 R92, R8.reuse, R32, RZ ;  /* 0x00000020085c723c */ /* 0x048fec00000418ff */
[----:B------:R-:W-:Y:S06]  /*13c0*/  HMMA.16816.F32.BF16 R116, R8, R34, RZ ;  /* 0x000000220874723c */ /* 0x000fec00000418ff */
[C---:B-1----:R-:W-:Y:S06]  /*13d0*/  HMMA.16816.F32.BF16 R52, R4.reuse, R16, RZ ;  /* 0x000000100434723c */ /* 0x042fec00000418ff */
[C---:B------:R-:W-:Y:S06]  /*13e0*/  HMMA.16816.F32.BF16 R68, R4.reuse, R24, RZ ;  /* 0x000000180444723c */ /* 0x040fec00000418ff */
[C---:B------:R-:W-:Y:S01]  /*13f0*/  HMMA.16816.F32.BF16 R76, R4.reuse, R18, RZ ;  /* 0x00000012044c723c */ /* 0x040fe200000418ff */
[----:B------:R-:W1:Y:S05]  /*1400*/  LDSM.16.M88.4 R16, [R242] ;  /* 0x00000000f210783b */ /* 0x000e6a0000000200 */
[C---:B------:R-:W-:Y:S06]  /*1410*/  HMMA.16816.F32.BF16 R48, R4.reuse, R32, RZ ;  /* 0x000000200430723c */ /* 0x040fec00000418ff */
[C---:B------:R-:W-:Y:S06]  /*1420*/  HMMA.16816.F32.BF16 R44, R4.reuse, R28, RZ ;  /* 0x0000001c042c723c */ /* 0x040fec00000418ff */
[C---:B------:R-:W-:Y:S06]  /*1430*/  HMMA.16816.F32.BF16 R88, R4.reuse, R34, RZ ;  /* 0x000000220458723c */ /* 0x040fec00000418ff */
[C---:B------:R-:W-:Y:S06]  /*1440*/  HMMA.16816.F32.BF16 R100, R4.reuse, R30, RZ ;  /* 0x0000001e0464723c */ /* 0x040fec00000418ff */
[----:B------:R-:W-:Y:S06]  /*1450*/  HMMA.16816.F32.BF16 R96, R4, R26, RZ ;  /* 0x0000001a0460723c */ /* 0x000fec00000418ff */
[C---:B------:R-:W-:Y:S06]  /*1460*/  HMMA.16816.F32.BF16 R32, R8.reuse, R28, RZ ;  /* 0x0000001c0820723c */ /* 0x040fec00000418ff */
[C---:B------:R-:W-:Y:S06]  /*1470*/  HMMA.16816.F32.BF16 R124, R8.reuse, R30, RZ ;  /* 0x0000001e087c723c */ /* 0x040fec00000418ff */
[C---:B------:R-:W-:Y:S06]  /*1480*/  HMMA.16816.F32.BF16 R108, R8.reuse, R24, RZ ;  /* 0x00000018086c723c */ /* 0x040fec00000418ff */
[----:B------:R-:W-:Y:S01]  /*1490*/  HMMA.16816.F32.BF16 R112, R8, R26, RZ ;  /* 0x0000001a0870723c */ /* 0x000fe200000418ff */
[----:B------:R-:W3:Y:S05]  /*14a0*/  LDSM.16.M88.4 R8, [R242+0x2000] ;  /* 0x00200000f208783b */ /* 0x000eea0000000200 */
[-C--:B----4-:R-:W-:Y:S01]  /*14b0*/  HMMA.16816.F32.BF16 R4, R20, R56.reuse, R36 ;  /* 0x000000381404723c */ /* 0x090fe20000041824 */
[----:B------:R-:W-:Y:S05]  /*14c0*/  LDSM.16.M88.4 R36, [R241] ;  /* 0x00000000f124783b */ /* 0x000fea0000000200 */
[C---:B-----5:R-:W-:Y:S01]  /*14d0*/  HMMA.16816.F32.BF16 R84, R12.reuse, R56, R52 ;  /* 0x000000380c54723c */ /* 0x060fe20000041834 */
[----:B------:R-:W4:Y:S05]  /*14e0*/  LDSM.16.M88.4 R52, [R237+0x800] ;  /* 0x00080000ed34783b */ /* 0x000f2a0000000200 */
[C---:B------:R-:W-:Y:S01]  /*14f0*/  HMMA.16816.F32.BF16 R136, R12.reuse, R72, R68 ;  /* 0x000000480c88723c */ /* 0x040fe20000041844 */
[----:B------:R-:W5:Y:S05]  /*1500*/  LDSM.16.M88.4 R68, [R236] ;  /* 0x00000000ec44783b */ /* 0x000f6a0000000200 */
[C---:B------:R-:W-:Y:S01]  /*1510*/  HMMA.16816.F32.BF16 R28, R12.reuse, R64, R48 ;  /* 0x000000400c1c723c */ /* 0x040fe20000041830 */
[----:B------:R-:W5:Y:S05]  /*1520*/  LDSM.16.M88.4 R48, [R237+0x1000] ;  /* 0x00100000ed30783b */ /* 0x000f6a0000000200 */
[----:B--2---:R-:W-:Y:S01]  /*1530*/  HMMA.16816.F32.BF16 R104, R12, R60, R44 ;  /* 0x0000003c0c68723c */ /* 0x004fe2000004182c */
[----:B------:R-:W2:Y:S05]  /*1540*/  LDSM.16.M88.4 R44, [R237+0x1800] ;  /* 0x00180000ed2c783b */ /* 0x000eaa0000000200 */
[----:B-1----:R-:W-:Y:S01]  /*1550*/  HMMA.16816.F32.BF16 R24, R16, R80, R4 ;  /* 0x000000501018723c */ /* 0x002fe20000041804 */
[----:B------:R-:W1:Y:S05]  /*1560*/  LDSM.16.M88.4 R4, [R241+0x2000] ;  /* 0x00200000f104783b */ /* 0x000e6a0000000200 */
[----:B------:R-:W-:Y:S01]  /*1570*/  HMMA.16816.F32.BF16 R156, R12, R58, R76 ;  /* 0x0000003a0c9c723c */ /* 0x000fe2000004184c */
[----:B------:R-:W-:Y:S05]  /*1580*/  LDSM.16.M88.4 R76, [R40+0xa000] ;  /* 0x00a00000284c783b */ /* 0x000fea0000000200 */
[C---:B------:R-:W-:Y:S01]  /*1590*/  HMMA.16816.F32.BF16 R140, R20.reuse, R60, R32 ;  /* 0x0000003c148c723c */ /* 0x040fe20000041820 */
[----:B------:R-:W1:Y:S05]  /*15a0*/  LDSM.16.M88.4 R32, [R239+0x4000] ;  /* 0x00400000ef20783b */ /* 0x000e6a0000000200 */
[----:B------:R-:W-:Y:S06]  /*15b0*/  HMMA.16816.F32.BF16 R132, R20, R64, R92 ;  /* 0x000000401484723c */ /* 0x000fec000004185c */
[----:B------:R-:W-:Y:S01]  /*15c0*/  HMMA.16816.F32.BF16 R152, R12, R66, R88 ;  /* 0x000000420c98723c */ /* 0x000fe20000041858 */
[----:B------:R-:W1:Y:S05]  /*15d0*/  LDSM.16.M88.4 R88, [R236+0x1800] ;  /* 0x00180000ec58783b */ /* 0x000e6a0000000200 */
[----:B------:R-:W-:Y:S06]  /*15e0*/  HMMA.16816.F32.BF16 R92, R20, R58, R128 ;  /* 0x0000003a145c723c */ /* 0x000fec0000041880 */
[----:B------:R-:W-:Y:S06]  /*15f0*/  HMMA.16816.F32.BF16 R96, R12, R74, R96 ;  /* 0x0000004a0c60723c */ /* 0x000fec0000041860 */
[----:B------:R-:W-:Y:S06]  /*1600*/  HMMA.16816.F32.BF16 R64, R20, R66, R116 ;  /* 0x000000421440723c */ /* 0x000fec0000041874 */
[----:B------:R-:W-:Y:S01]  /*1610*/  HMMA.16816.F32.BF16 R148, R12, R62, R100 ;  /* 0x0000003e0c94723c */ /* 0x000fe20000041864 */
[----:B------:R-:W1:Y:S05]  /*1620*/  LDSM.16.M88.4 R12, [R236+0x800] ;  /* 0x00080000ec0c783b */ /* 0x000e6a0000000200 */
[C---:B------:R-:W-:Y:S06]  /*1630*/  HMMA.16816.F32.BF16 R144, R20.reuse, R72, R108 ;  /* 0x000000481490723c */ /* 0x040fec000004186c */
[C---:B------:R-:W-:Y:S01]  /*1640*/  HMMA.16816.F32.BF16 R124, R20.reuse, R62, R124 ;  /* 0x0000003e147c723c */ /* 0x040fe2000004187c */
[----:B------:R-:W-:Y:S05]  /*1650*/  LDSM.16.M88.4 R60, [R236+0x1000] ;  /* 0x00100000ec3c783b */ /* 0x000fea0000000200 */
[----:B------:R-:W-:Y:S06]  /*1660*/  HMMA.16816.F32.BF16 R116, R20, R74, R112 ;  /* 0x0000004a1474723c */ /* 0x000fec0000041870 */
[C---:B---3--:R-:W-:Y:S01]  /*1670*/  HMMA.16816.F32.BF16 R20, R8.reuse, R80, R84 ;  /* 0x000000500814723c */ /* 0x048fe20000041854 */
[----:B------:R-:W-:Y:S05]  /*1680*/  LDSM.16.M88.4 R84, [R243+0x2000] ;  /* 0x00200000f354783b */ /* 0x000fea0000000200 */
[----:B----4-:R-:W-:Y:S01]  /*1690*/  HMMA.16816.F32.BF16 R128, R8, R52, R28 ;  /* 0x000000340880723c */ /* 0x010fe2000004181c */
[----:B------:R-:W3:Y:S05]  /*16a0*/  LDSM.16.M88.4 R28, [R239+0x6000] ;  /* 0x00600000ef1c783b */ /* 0x000eea0000000200 */
[----:B-----5:R-:W-:Y:S01]  /*16b0*/  HMMA.16816.F32.BF16 R56, R36, R68, R24 ;  /* 0x000000442438723c */ /* 0x020fe20000041818 */
[----:B------:R-:W4:Y:S05]  /*16c0*/  LDSM.16.M88.4 R24, [R240+0x4000] ;  /* 0x00400000f018783b */ /* 0x000f2a0000000200 */
[-C--:B------:R-:W-:Y:S06]  /*16d0*/  HMMA.16816.F32.BF16 R72, R8, R82.reuse, R156 ;  /* 0x000000520848723c */ /* 0x080fec000004189c */
[----:B------:R-:W-:Y:S06]  /*16e0*/  HMMA.16816.F32.BF16 R80, R16, R82, R92 ;  /* 0x000000521050723c */ /* 0x000fec000004185c */
[C---:B------:R-:W-:Y:S06]  /*16f0*/  HMMA.16816.F32.BF16 R108, R8.reuse, R48, R104 ;  /* 0x00000030086c723c */ /* 0x040fec0000041868 */
[C---:B------:R-:W-:Y:S06]  /*1700*/  HMMA.16816.F32.BF16 R112, R8.reuse, R54, R152 ;  /* 0x000000360870723c */ /* 0x040fec0000041898 */
[----:B--2---:R-:W-:Y:S06]  /*1710*/  HMMA.16816.F32.BF16 R96, R8, R46, R96 ;  /* 0x0000002e0860723c */ /* 0x004fec0000041860 */
[----:B------:R-:W-:Y:S06]  /*1720*/  HMMA.16816.F32.BF16 R92, R16, R52, R132 ;  /* 0x00000034105c723c */ /* 0x000fec0000041884 */
[C---:B------:R-:W-:Y:S06]  /*1730*/  HMMA.16816.F32.BF16 R100, R8.reuse, R44, R136 ;  /* 0x0000002c0864723c */ /* 0x040fec0000041888 */
[----:B------:R-:W-:Y:S06]  /*1740*/  HMMA.16816.F32.BF16 R104, R8, R50, R148 ;  /* 0x000000320868723c */ /* 0x000fec0000041894 */
[----:B------:R-:W-:Y:S06]  /*1750*/  HMMA.16816.F32.BF16 R52, R16, R54, R64 ;  /* 0x000000361034723c */ /* 0x000fec0000041840 */
[----:B-1----:R-:W-:Y:S01]  /*1760*/  HMMA.16816.F32.BF16 R8, R4, R68, R20 ;  /* 0x000000440408723c */ /* 0x002fe20000041814 */
[----:B------:R-:W-:Y:S05]  /*1770*/  LDSM.16.M88.4 R20, [R242+0x4000] ;  /* 0x00400000f214783b */ /* 0x000fea0000000200 */
[C---:B------:R-:W-:Y:S06]  /*1780*/  HMMA.16816.F32.BF16 R64, R16.reuse, R48, R140 ;  /* 0x000000301040723c */ /* 0x040fec000004188c */
[C---:B------:R-:W-:Y:S06]  /*1790*/  HMMA.16816.F32.BF16 R124, R16.reuse, R50, R124 ;  /* 0x00000032107c723c */ /* 0x040fec000004187c */
[----:B------:R-:W-:Y:S06]  /*17a0*/  HMMA.16816.F32.BF16 R132, R16, R44, R144 ;  /* 0x0000002c1084723c */ /* 0x000fec0000041890 */
[----:B------:R-:W-:Y:S01]  /*17b0*/  HMMA.16816.F32.BF16 R48, R32, R76, R56 ;  /* 0x0000004c2030723c */ /* 0x000fe20000041838 */
[----:B------:R-:W-:Y:S05]  /*17c0*/  LDSM.16.M88.4 R56, [R237+0x2000] ;  /* 0x00200000ed38783b */ /* 0x000fea0000000200 */
[----:B------:R-:W-:Y:S01]  /*17d0*/  HMMA.16816.F32.BF16 R116, R16, R46, R116 ;  /* 0x0000002e1074723c */ /* 0x000fe20000041874 */
[----:B------:R-:W1:Y:S04]  /*17e0*/  LDSM.16.M88.4 R16, [R240+0x6000] ;  /* 0x00600000f010783b */ /* 0x000e680000000200 */
[----:B------:R-:W-:Y:S01]  /*17f0*/  LDSM.16.M88.4 R44, [R40+0xa800] ;  /* 0x00a80000282c783b */ /* 0x000fe20000000200 */
[C---:B------:R-:W-:Y:S06]  /*1800*/  HMMA.16816.F32.BF16 R72, R4.reuse, R70, R72 ;  /* 0x000000460448723c */ /* 0x040fec0000041848 */
[----:B------:R-:W-:Y:S06]  /*1810*/  HMMA.16816.F32.BF16 R144, R4, R90, R96 ;  /* 0x0000005a0490723c */ /* 0x000fec0000041860 */
[C---:B------:R-:W-:Y:S06]  /*1820*/  HMMA.16816.F32.BF16 R68, R36.reuse, R70, R80 ;  /* 0x000000462444723c */ /* 0x040fec0000041850 */
[----:B------:R-:W-:Y:S06]  /*1830*/  HMMA.16816.F32.BF16 R96, R36, R14, R52 ;  /* 0x0000000e2460723c */ /* 0x000fec0000041834 */
[----:B---3--:R-:W-:Y:S01]  /*1840*/  HMMA.16816.F32.BF16 R52, R28, R76, R8 ;  /* 0x0000004c1c34723c */ /* 0x008fe20000041808 */
[----:B------:R-:W-:Y:S05]  /*1850*/  LDSM.16.M88.4 R8, [R241+0x4000] ;  /* 0x00400000f108783b */ /* 0x000fea0000000200 */
[C---:B------:R-:W-:Y:S06]  /*1860*/  HMMA.16816.F32.BF16 R128, R4.reuse, R12, R128 ;  /* 0x0000000c0480723c */ /* 0x040fec0000041880 */
[C---:B------:R-:W-:Y:S06]  /*1870*/  HMMA.16816.F32.BF16 R112, R4.reuse, R14, R112 ;  /* 0x0000000e0470723c */ /* 0x040fec0000041870 */
[C---:B------:R-:W-:Y:S06]  /*1880*/  HMMA.16816.F32.BF16 R108, R4.reuse, R60, R108 ;  /* 0x0000003c046c723c */ /* 0x040fec000004186c */
[C---:B------:R-:W-:Y:S06]  /*1890*/  HMMA.16816.F32.BF16 R104, R4.reuse, R62, R104 ;  /* 0x0000003e0468723c */ /* 0x040fec0000041868 */
[----:B------:R-:W-:Y:S06]  /*18a0*/  HMMA.16816.F32.BF16 R140, R4, R88, R100 ;  /* 0x00000058048c723c */ /* 0x000fec0000041864 */
[----:B------:R-:W-:Y:S01]  /*18b0*/  HMMA.16816.F32.BF16 R92, R36, R12, R92 ;  /* 0x0000000c245c723c */ /* 0x000fe2000004185c */
[----:B------:R-:W2:Y:S05]  /*18c0*/  LDSM.16.M88.4 R12, [R242+0x6000] ;  /* 0x00600000f20c783b */ /* 0x000eaa0000000200 */
[----:B----4-:R-:W-:Y:S01]  /*18d0*/  HMMA.16816.F32.BF16 R4, R24, R84, R48 ;  /* 0x000000541804723c */ /* 0x010fe20000041830 */
[----:B------:R-:W3:Y:S05]  /*18e0*/  LDSM.16.M88.4 R48, [R236+0x2000] ;  /* 0x00200000ec30783b */ /* 0x000eea0000000200 */
[----:B------:R-:W-:Y:S06]  /*18f0*/  HMMA.16816.F32.BF16 R136, R36, R60, R64 ;  /* 0x0000003c2488723c */ /* 0x000fec0000041840 */
[----:B------:R-:W-:Y:S06]  /*1900*/  HMMA.16816.F32.BF16 R68, R32, R78, R68 ;  /* 0x0000004e2044723c */ /* 0x000fec0000041844 */
[----:B-1----:R-:W-:Y:S01]  /*1910*/  HMMA.16816.F32.BF16 R64, R16, R84, R52 ;  /* 0x000000541040723c */ /* 0x002fe20000041834 */
[----:B------:R-:W-:Y:S05]  /*1920*/  LDSM.16.M88.4 R52, [R243+0x2800] ;  /* 0x00280000f334783b */ /* 0x000fea0000000200 */
[----:B------:R-:W-:Y:S06]  /*1930*/  HMMA.16816.F32.BF16 R124, R36, R62, R124 ;  /* 0x0000003e247c723c */ /* 0x000fec000004187c */
[----:B------:R-:W-:Y:S01]  /*1940*/  HMMA.16816.F32.BF16 R60, R20, R56, R4 ;  /* 0x00000038143c723c */ /* 0x000fe20000041804 */
[----:B------:R-:W1:Y:S05]  /*1950*/  LDSM.16.M88.4 R4, [R241+0x6000] ;  /* 0x00600000f104783b */ /* 0x000e6a0000000200 */
[----:B------:R-:W-:Y:S06]  /*1960*/  HMMA.16816.F32.BF16 R72, R28, R78, R72 ;  /* 0x0000004e1c48723c */ /* 0x000fec0000041848 */
[----:B------:R-:W-:Y:S06]  /*1970*/  HMMA.16816.F32.BF16 R68, R24, R86, R68 ;  /* 0x000000561844723c */ /* 0x000fec0000041844 */
[C---:B------:R-:W-:Y:S06]  /*1980*/  HMMA.16816.F32.BF16 R132, R36.reuse, R88, R132 ;  /* 0x000000582484723c */ /* 0x040fec0000041884 */
[----:B------:R-:W-:Y:S06]  /*1990*/  HMMA.16816.F32.BF16 R116, R36, R90, R116 ;  /* 0x0000005a2474723c */ /* 0x000fec0000041874 */
[----:B--2---:R-:W-:Y:S06]  /*19a0*/  HMMA.16816.F32.BF16 R64, R12, R56, R64 ;  /* 0x000000380c40723c */ /* 0x004fec0000041840 */
[----:B------:R-:W-:Y:S06]  /*19b0*/  HMMA.16816.F32.BF16 R36, R32, R44, R92 ;  /* 0x0000002c2024723c */ /* 0x000fec000004185c */
[----:B---3--:R-:W-:Y:S06]  /*19c0*/  HMMA.16816.F32.BF16 R80, R8, R48, R60 ;  /* 0x000000300850723c */ /* 0x008fec000004183c */
[----:B------:R-:W-:Y:S01]  /*19d0*/  HMMA.16816.F32.BF16 R72, R16, R86, R72 ;  /* 0x000000561048723c */ /* 0x000fe20000041848 */
[----:B------:R-:W-:Y:S05]  /*19e0*/  LDSM.16.M88.4 R84, [R40+0xb800] ;  /* 0x00b800002854783b */ /* 0x000fea0000000200 */
[----:B------:R-:W-:Y:S06]  /*19f0*/  HMMA.16816.F32.BF16 R60, R20, R58, R68 ;  /* 0x0000003a143c723c */ /* 0x000fec0000041844 */
[----:B-1----:R-:W-:Y:S06]  /*1a00*/  HMMA.16816.F32.BF16 R68, R4, R48, R64 ;  /* 0x000000300444723c */ /* 0x002fec0000041840 */
[----:B------:R-:W-:Y:S01]  /*1a10*/  HMMA.16816.F32.BF16 R64, R24, R52, R36 ;  /* 0x000000341840723c */ /* 0x000fe20000041824 */
[----:B------:R-:W1:Y:S01]  /*1a20*/  LDSM.16.M88.4 R36, [R237+0x2800] ;  /* 0x00280000ed24783b */ /* 0x000e620000000200 */
[----:B------:R-:W-:-:S04]  /*1a30*/  FMUL.FTZ R0, R80, UR4 ;  /* 0x0000000450007c20 */ /* 0x000fc80008410000 */
[C---:B------:R-:W-:Y:S01]  /*1a40*/  HMMA.16816.F32.BF16 R76, R28.reuse, R44, R128 ;  /* 0x0000002c1c4c723c */ /* 0x040fe20000041880 */
[----:B------:R2:W-:Y:S05]  /*1a50*/  MUFU.TANH R152, R0 ;  /* 0x0000000000987308 */ /* 0x0005ea0000002400 */
[-C--:B------:R-:W-:Y:S06]  /*1a60*/  HMMA.16816.F32.BF16 R100, R28, R46.reuse, R112 ;  /* 0x0000002e1c64723c */ /* 0x080fec0000041870 */
[----:B------:R-:W-:Y:S01]  /*1a70*/  HMMA.16816.F32.BF16 R88, R32, R46, R96 ;  /* 0x0000002e2058723c */ /* 0x000fe20000041860 */
[----:B------:R-:W3:Y:S04]  /*1a80*/  LDSM.16.M88.4 R44, [R40+0xb000] ;  /* 0x00b00000282c783b */ /* 0x000ee80000000200 */
[----:B------:R-:W4:Y:S01]  /*1a90*/  LDSM.16.M88.4 R40, [R236+0x2800] ;  /* 0x00280000ec28783b */ /* 0x000f220000000200 */
[----:B--2---:R-:W-:Y:S01]  /*1aa0*/  FMUL.FTZ R0, R81, UR4 ;  /* 0x0000000451007c20 */ /* 0x004fe20008410000 */
[----:B------:R-:W-:Y:S03]  /*1ab0*/  HMMA.16816.F32.BF16 R72, R12, R58, R72 ;  /* 0x0000003a0c48723c */ /* 0x000fe60000041848 */
[----:B------:R2:W-:Y:S03]  /*1ac0*/  MUFU.TANH R151, R0 ;  /* 0x0000000000977308 */ /* 0x0005e60000002400 */
[----:B------:R-:W-:Y:S06]  /*1ad0*/  HMMA.16816.F32.BF16 R60, R8, R50, R60 ;  /* 0x00000032083c723c */ /* 0x000fec000004183c */
[----:B------:R-:W-:Y:S06]  /*1ae0*/  HMMA.16816.F32.BF16 R56, R16, R52, R76 ;  /* 0x000000341038723c */ /* 0x000fec000004184c */
[----:B-1----:R-:W-:Y:S01]  /*1af0*/  HMMA.16816.F32.BF16 R64, R20, R36, R64 ;  /* 0x000000241440723c */ /* 0x002fe20000041840 */
[----:B--2---:R-:W-:-:S04]  /*1b00*/  FMUL.FTZ R0, R82, UR4 ;  /* 0x0000000452007c20 */ /* 0x004fc80008410000 */
[----:B------:R1:W-:Y:S01]  /*1b10*/  MUFU.TANH R153, R0 ;  /* 0x0000000000997308 */ /* 0x0003e20000002400 */
[----:B------:R-:W-:Y:S06]  /*1b20*/  HMMA.16816.F32.BF16 R72, R4, R50, R72 ;  /* 0x000000320448723c */ /* 0x000fec0000041848 */
[----:B------:R-:W-:Y:S06]  /*1b30*/  HMMA.16816.F32.BF16 R76, R32, R84, R132 ;  /* 0x00000054204c723c */ /* 0x000fec0000041884 */
[----:B---3--:R-:W-:Y:S01]  /*1b40*/  HMMA.16816.F32.BF16 R92, R28, R44, R108 ;  /* 0x0000002c1c5c723c */ /* 0x008fe2000004186c */
[----:B-1----:R-:W-:-:S05]  /*1b50*/  FMUL.FTZ R0, R83, UR4 ;  /* 0x0000000453007c20 */ /* 0x002fca0008410000 */
[C---:B------:R-:W-:Y:S01]  /*1b60*/  HMMA.16816.F32.BF16 R108, R28.reuse, R84, R140 ;  /* 0x000000541c6c723c */ /* 0x040fe2000004188c */
[----:B------:R1:W-:Y:S05]  /*1b70*/  MUFU.TANH R150, R0 ;  /* 0x0000000000967308 */ /* 0x0003ea0000002400 */
[C---:B------:R-:W-:Y:S06]  /*1b80*/  HMMA.16816.F32.BF16 R96, R28.reuse, R46, R104 ;  /* 0x0000002e1c60723c */ /* 0x040fec0000041868 */
[----:B------:R-:W-:Y:S01]  /*1b90*/  HMMA.16816.F32.BF16 R104, R28, R86, R144 ;  /* 0x000000561c68723c */ /* 0x000fe20000041890 */
[----:B------:R-:W2:Y:S05]  /*1ba0*/  LDSM.16.M88.4 R28, [R243+0x3000] ;  /* 0x00300000f31c783b */ /* 0x000eaa0000000200 */
[----:B------:R-:W-:Y:S01]  /*1bb0*/  HMMA.16816.F32.BF16 R48, R12, R36, R56 ;  /* 0x000000240c30723c */ /* 0x000fe20000041838 */
[----:B-1----:R-:W-:-:S04]  /*1bc0*/  FMUL.FTZ R0, R68, UR4 ;  /* 0x0000000444007c20 */ /* 0x002fc80008410000 */
[----:B------:R1:W-:Y:S01]  /*1bd0*/  MUFU.TANH R131, R0 ;  /* 0x0000000000837308 */ /* 0x0003e20000002400 */
[----:B------:R-:W-:Y:S06]  /*1be0*/  HMMA.16816.F32.BF16 R56, R24, R54, R88 ;  /* 0x000000361838723c */ /* 0x000fec0000041858 */
[----:B----4-:R-:W-:Y:S06]  /*1bf0*/  HMMA.16816.F32.BF16 R64, R8, R40, R64 ;  /* 0x000000280840723c */ /* 0x010fec0000041840 */
[----:B------:R-:W-:Y:S01]  /*1c00*/  HMMA.16816.F32.BF16 R52, R16, R54, R100 ;  /* 0x000000361034723c */ /* 0x000fe20000041864 */
[----:B-1----:R-:W-:-:S05]  /*1c10*/  FMUL.FTZ R0, R69, UR4 ;  /* 0x0000000445007c20 */ /* 0x002fca0008410000 */
[----:B------:R-:W-:Y:S01]  /*1c20*/  HMMA.16816.F32.BF16 R80, R32, R46, R124 ;  /* 0x0000002e2050723c */ /* 0x000fe2000004187c */
[----:B------:R1:W-:-:S15]  /*1c30*/  MUFU.TANH R149, R0 ;  /* 0x0000000000957308 */ /* 0x0003de0000002400 */
[----:B------:R-:W-:-:S02]  /*1c40*/  NOP ;  /* 0x0000000000007918 */ /* 0x000fc40000000000 */
[----:B------:R-:W-:Y:S01]  /*1c50*/  HMMA.16816.F32.BF16 R52, R12, R38, R52 ;  /* 0x000000260c34723c */ /* 0x000fe20000041834 */
[----:B-1----:R-:W-:-:S04]  /*1c60*/  FMUL.FTZ R0, R70, UR4 ;  /* 0x0000000446007c20 */ /* 0x002fc80008410000 */
[----:B------:R1:W-:Y:S02]  /*1c70*/  MUFU.TANH R148, R0 ;  /* 0x0000000000947308 */ /* 0x0003e40000002400 */
[----:B-1----:R-:W-:Y:S02]  /*1c80*/  FMUL.FTZ R0, R71, UR4 ;  /* 0x0000000447007c20 */ /* 0x002fe40008410000 */
[----:B------:R-:W-:Y:S04]  /*1c90*/  HMMA.16816.F32.BF16 R68, R4, R40, R48 ;  /* 0x000000280444723c */ /* 0x000fe80000041830 */
[----:B------:R1:W-:Y:S02]  /*1ca0*/  MUFU.TANH R143, R0 ;  /* 0x00000000008f7308 */ /* 0x0003e40000002400 */
[----:B------:R-:W-:Y:S01]  /*1cb0*/  HMMA.16816.F32.BF16 R48, R20, R38, R56 ;  /* 0x000000261430723c */ /* 0x000fe20000041838 */
[----:B------:R-:W-:Y:S08]  /*1cc0*/  LDSM.16.M88.4 R36, [R243+0x3800] ;  /* 0x00380000f324783b */ /* 0x000ff00000000200 */
[----:B------:R-:W-:Y:S01]  /*1cd0*/  HMMA.16816.F32.BF16 R52, R4, R42, R52 ;  /* 0x0000002a0434723c */ /* 0x000fe20000041834 */
[----:B-1----:R-:W-:-:S04]  /*1ce0*/  FMUL.FTZ R0, R60, UR4 ;  /* 0x000000043c007c20 */ /* 0x002fc80008410000 */
[----:B------:R1:W-:Y:S02]  /*1cf0*/  MUFU.TANH R141, R0 ;  /* 0x00000000008d7308 */ /* 0x0003e40000002400 */
[----:B-1----:R-:W-:-:S06]  /*1d00*/  FMUL.FTZ R0, R61, UR4 ;  /* 0x000000043d007c20 */ /* 0x002fcc0008410000 */
[----:B------:R1:W-:Y:S02]  /*1d10*/  MUFU.TANH R142, R0 ;  /* 0x00000000008e7308 */ /* 0x0003e40000002400 */
[----:B-1----:R-:W-:-:S06]  /*1d20*/  FMUL.FTZ R0, R62, UR4 ;  /* 0x000000043e007c20 */ /* 0x002fcc0008410000 */
[----:B------:R1:W3:Y:S02]  /*1d30*/  MUFU.TANH R130, R0 ;  /* 0x0000000000827308 */ /* 0x0002e40000002400 */
[----:B-1----:R-:W-:Y:S02]  /*1d40*/  FMUL.FTZ R0, R63, UR4 ;  /* 0x000000043f007c20 */ /* 0x002fe40008410000 */
[----:B------:R-:W-:Y:S01]  /*1d50*/  HMMA.16816.F32.BF16 R60, R32, R44, R136 ;  /* 0x0000002c203c723c */ /* 0x000fe20000041888 */
[----:B------:R-:W1:Y:S03]  /*1d60*/  LDSM.16.M88.4 R44, [R237+0x3000] ;  /* 0x00300000ed2c783b */ /* 0x000e660000000200 */
[----:B------:R4:W-:Y:S02]  /*1d70*/  MUFU.TANH R140, R0 ;  /* 0x00000000008c7308 */ /* 0x0009e40000002400 */
[----:B----4-:R-:W-:-:S06]  /*1d80*/  FMUL.FTZ R0, R72, UR4 ;  /* 0x0000000448007c20 */ /* 0x010fcc0008410000 */
[----:B------:R4:W5:-:S12]  /*1d90*/  MUFU.TANH R128, R0 ;  /* 0x0000000000807308 */ /* 0x0009580000002400 */
[----:B--2---:R-:W-:Y:S01]  /*1da0*/  HMMA.16816.F32.BF16 R56, R24, R28, R60 ;  /* 0x0000001c1838723c */ /* 0x004fe2000004183c */
[----:B------:R-:W2:Y:S01]  /*1db0*/  LDSM.16.M88.4 R60, [R236+0x3000] ;  /* 0x00300000ec3c783b */ /* 0x000ea20000000200 */
[----:B----4-:R-:W-:-:S04]  /*1dc0*/  FMUL.FTZ R0, R73, UR4 ;  /* 0x0000000449007c20 */ /* 0x010fc80008410000 */
[----:B------:R4:W-:Y:S02]  /*1dd0*/  MUFU.TANH R129, R0 ;  /* 0x0000000000817308 */ /* 0x0009e40000002400 */
[----:B----4-:R-:W-:-:S06]  /*1de0*/  FMUL.FTZ R0, R74, UR4 ;  /* 0x000000044a007c20 */ /* 0x010fcc0008410000 */
[----:B------:R4:W5:Y:S02]  /*1df0*/  MUFU.TANH R115, R0 ;  /* 0x0000000000737308 */ /* 0x0009640000002400 */
[----:B----4-:R-:W-:Y:S02]  /*1e00*/  FMUL.FTZ R0, R75, UR4 ;  /* 0x000000044b007c20 */ /* 0x010fe40008410000 */
[----:B------:R-:W-:Y:S04]  /*1e10*/  HMMA.16816.F32.BF16 R72, R16, R30, R96 ;  /* 0x0000001e1048723c */ /* 0x000fe80000041860 */
[----:B------:R4:W5:Y:S02]  /*1e20*/  MUFU.TANH R122, R0 ;  /* 0x00000000007a7308 */ /* 0x0009640000002400 */
[----:B----4-:R-:W-:-:S06]  /*1e30*/  FMUL.FTZ R0, R64, UR4 ;  /* 0x0000000440007c20 */ /* 0x010fcc0008410000 */
[----:B------:R4:W5:Y:S02]  /*1e40*/  MUFU.TANH R114, R0 ;  /* 0x0000000000727308 */ /* 0x0009640000002400 */
[----:B----4-:R-:W-:-:S06]  /*1e50*/  FMUL.FTZ R0, R65, UR4 ;  /* 0x0000000441007c20 */ /* 0x010fcc0008410000 */
[----:B------:R4:W-:Y:S02]  /*1e60*/  MUFU.TANH R123, R0 ;  /* 0x00000000007b7308 */ /* 0x0009e40000002400 */
[----:B----4-:R-:W-:-:S06]  /*1e70*/  FMUL.FTZ R0, R66, UR4 ;  /* 0x0000000442007c20 */ /* 0x010fcc0008410000 */
[----:B------:R4:W-:Y:S02]  /*1e80*/  MUFU.TANH R113, R0 ;  /* 0x0000000000717308 */ /* 0x0009e40000002400 */
[----:B----4-:R-:W-:Y:S02]  /*1e90*/  FMUL.FTZ R0, R67, UR4 ;  /* 0x0000000443007c20 */ /* 0x010fe40008410000 */
[----:B------:R-:W-:Y:S04]  /*1ea0*/  HMMA.16816.F32.BF16 R64, R8, R42, R48 ;  /* 0x0000002a0840723c */ /* 0x000fe80000041830 */
[----:B------:R4:W-:Y:S02]  /*1eb0*/  MUFU.TANH R121, R0 ;  /* 0x0000000000797308 */ /* 0x0009e40000002400 */
[----:B------:R-:W-:Y:S06]  /*1ec0*/  HMMA.16816.F32.BF16 R48, R16, R28, R92 ;  /* 0x0000001c1030723c */ /* 0x000fec000004185c */
[----:B-1----:R-:W-:Y:S06]  /*1ed0*/  HMMA.16816.F32.BF16 R40, R20, R44, R56 ;  /* 0x0000002c1428723c */ /* 0x002fec0000041838 */
[----:B------:R-:W-:Y:S01]  /*1ee0*/  HMMA.16816.F32.BF16 R28, R24, R30, R80 ;  /* 0x0000001e181c723c */ /* 0x000fe20000041850 */
[----:B----4-:R-:W-:-:S04]  /*1ef0*/  FMUL.FTZ R0, R68, UR4 ;  /* 0x0000000444007c20 */ /* 0x010fc80008410000 */
[----:B------:R1:W4:Y:S02]  /*1f00*/  MUFU.TANH R102, R0 ;  /* 0x0000000000667308 */ /* 0x0003240000002400 */
[----:B-1----:R-:W-:-:S15]  /*1f10*/  FMUL.FTZ R0, R69, UR4 ;  /* 0x0000000445007c20 */ /* 0x002fde0008410000 */
[----:B------:R-:W-:-:S02]  /*1f20*/  NOP ;  /* 0x0000000000007918 */ /* 0x000fc40000000000 */
[----:B------:R-:W-:Y:S01]  /*1f30*/  HMMA.16816.F32.BF16 R28, R20, R46, R28 ;  /* 0x0000002e141c723c */ /* 0x000fe2000004181c */
[----:B------:R1:W-:Y:S02]  /*1f40*/  MUFU.TANH R112, R0 ;  /* 0x0000000000707308 */ /* 0x0003e40000002400 */
[----:B-1----:R-:W-:-:S06]  /*1f50*/  FMUL.FTZ R0, R70, UR4 ;  /* 0x0000000446007c20 */ /* 0x002fcc0008410000 */
[----:B------:R1:W4:Y:S02]  /*1f60*/  MUFU.TANH R100, R0 ;  /* 0x0000000000647308 */ /* 0x0003240000002400 */
[----:B-1----:R-:W-:Y:S02]  /*1f70*/  FMUL.FTZ R0, R71, UR4 ;  /* 0x0000000447007c20 */ /* 0x002fe40008410000 */
[----:B------:R-:W-:Y:S04]  /*1f80*/  HMMA.16816.F32.BF16 R68, R32, R86, R116 ;  /* 0x000000562044723c */ /* 0x000fe80000041874 */
[----:B------:R1:W-:Y:S02]  /*1f90*/  MUFU.TANH R101, R0 ;  /* 0x0000000000657308 */ /* 0x0003e40000002400 */
[----:B------:R-:W-:Y:S06]  /*1fa0*/  HMMA.16816.F32.BF16 R32, R12, R44, R48 ;  /* 0x0000002c0c20723c */ /* 0x000fec0000041830 */
[----:B--2---:R-:W-:Y:S01]  /*1fb0*/  HMMA.16816.F32.BF16 R48, R8, R60, R40 ;  /* 0x0000003c0830723c */ /* 0x004fe20000041828 */
[----:B------:R-:W2:Y:S05]  /*1fc0*/  LDSM.16.M88.4 R40, [R237+0x3800] ;  /* 0x00380000ed28783b */ /* 0x000eaa0000000200 */
[----:B------:R-:W-:Y:S01]  /*1fd0*/  HMMA.16816.F32.BF16 R84, R16, R38, R104 ;  /* 0x000000261054723c */ /* 0x000fe20000041868 */
[----:B-1----:R-:W-:-:S04]  /*1fe0*/  FMUL.FTZ R0, R64, UR4 ;  /* 0x0000000440007c20 */ /* 0x002fc80008410000 */
[----:B------:R1:W-:Y:S07]  /*1ff0*/  MUFU.TANH R95, R0 ;  /* 0x00000000005f7308 */ /* 0x0003ee0000002400 */
[----:B------:R-:W-:Y:S06]  /*2000*/  HMMA.16816.F32.BF16 R56, R4, R60, R32 ;  /* 0x0000003c0438723c */ /* 0x000fec0000041820 */
        /* <DEDUP_REMOVED lines=10> */
[----:B------:R1:W-:Y:S03]  /*20b0*/  MUFU.TANH R90, R0 ;  /* 0x00000000005a7308 */ /* 0x0003e60000002400 */
[----:B------:R-:W-:Y:S01]  /*20c0*/  FMUL.FTZ R16, R55, UR4 ;  /* 0x0000000437107c20 */ /* 0x000fe20008410000 */
[----:B------:R-:W-:Y:S01]  /*20d0*/  FMUL.FTZ R18, R51, UR4 ;  /* 0x0000000433127c20 */ /* 0x000fe20008410000 */
[----:B------:R-:W-:-:S03]  /*20e0*/  IMAD.SHL.U32 R19, R162, 0x2, RZ ;  /* 0x00000002a2137824 */ /* 0x000fc600078e00ff */
[----:B------:R3:W-:Y:S02]  /*20f0*/  MUFU.TANH R92, R16 ;  /* 0x00000010005c7308 */ /* 0x0007e40000002400 */
[----:B------:R-:W-:Y:S01]  /*2100*/  LOP3.LUT R19, R19, 0x6, RZ, 0xc0, !PT ;  /* 0x0000000613137812 */ /* 0x000fe200078ec0ff */
[----:B-1----:R-:W-:-:S05]  /*2110*/  FMUL.FTZ R0, R52, UR4 ;  /* 0x0000000434007c20 */ /* 0x002fca0008410000 */
[----:B------:R1:W4:Y:S04]  /*2120*/  MUFU.TANH R93, R0 ;  /* 0x00000000005d7308 */ /* 0x0003280000002400 */
[----:B--2---:R-:W-:Y:S01]  /*2130*/  HMMA.16816.F32.BF16 R28, R12, R40, R64 ;  /* 0x000000280c1c723c */ /* 0x004fe20000041840 */
[----:B---3--:R-:W-:-:S04]  /*2140*/  FMUL.FTZ R16, R48, UR4 ;  /* 0x0000000430107c20 */ /* 0x008fc80008410000 */
[----:B------:R2:W3:Y:S01]  /*2150*/  MUFU.TANH R91, R16 ;  /* 0x00000010005b7308 */ /* 0x0004e20000002400 */
[----:B-1----:R-:W-:-:S07]  /*2160*/  FMUL.FTZ R0, R53, UR4 ;  /* 0x0000000435007c20 */ /* 0x002fce0008410000 */
[----:B------:R1:W-:Y:S01]  /*2170*/  MUFU.TANH R89, R0 ;  /* 0x0000000000597308 */ /* 0x0003e20000002400 */
[----:B--2---:R-:W-:Y:S02]  /*2180*/  IMAD R16, R161, 0x10, R164 ;  /* 0x00000010a1107824 */ /* 0x004fe400078e02a4 */
[----:B-1----:R-:W-:Y:S02]  /*2190*/  FMUL.FTZ R0, R54, UR4 ;  /* 0x0000000436007c20 */ /* 0x002fe40008410000 */
[C---:B------:R-:W-:Y:S03]  /*21a0*/  HMMA.16816.F32.BF16 R52, R24.reuse, R36, R76 ;  /* 0x000000241834723c */ /* 0x040fe6000004184c */
[----:B------:R1:W-:Y:S03]  /*21b0*/  MUFU.TANH R77, R18 ;  /* 0x00000012004d7308 */ /* 0x0003e60000002400 */
[----:B------:R-:W-:Y:S05]  /*21c0*/  HMMA.16816.F32.BF16 R36, R24, R38, R68 ;  /* 0x000000261824723c */ /* 0x000fea0000041844 */
[----:B------:R2:W3:Y:S01]  /*21d0*/  MUFU.TANH R88, R0 ;  /* 0x0000000000587308 */ /* 0x0004e20000002400 */
[----:B-1----:R-:W-:-:S07]  /*21e0*/  FMUL.FTZ R18, R56, UR4 ;  /* 0x0000000438127c20 */ /* 0x002fce0008410000 */
[----:B------:R1:W-:Y:S01]  /*21f0*/  MUFU.TANH R82, R18 ;  /* 0x0000001200527308 */ /* 0x0003e20000002400 */
[----:B--2---:R-:W-:-:S10]  /*2200*/  LOP3.LUT R0, R163, 0xffffffe0, RZ, 0xc0, !PT ;  /* 0xffffffe0a3007812 */ /* 0x004fd400078ec0ff */
[----:B------:R-:W-:Y:S01]  /*2210*/  HMMA.16816.F32.BF16 R36, R20, R42, R36 ;  /* 0x0000002a1424723c */ /* 0x000fe20000041824 */
[----:B------:R-:W-:-:S05]  /*2220*/  IMAD.IADD R0, R162, 0x1, -R0 ;  /* 0x00000001a2007824 */ /* 0x000fca00078e0a00 */
[----:B------:R-:W-:Y:S01]  /*2230*/  SHF.R.S32.HI R17, RZ, 0x1f, R0 ;  /* 0x0000001fff117819 */ /* 0x000fe20000011400 */
[----:B-1----:R-:W-:-:S03]  /*2240*/  FMUL.FTZ R18, R59, UR4 ;  /* 0x000000043b127c20 */ /* 0x002fc60008410000 */
[----:B------:R-:W-:Y:S01]  /*2250*/  LEA.HI R0, R17, R0, RZ, 0x2 ;  /* 0x0000000011007211 */ /* 0x000fe200078f10ff */
[----:B------:R-:W-:Y:S01]  /*2260*/  FMUL.FTZ R17, R49, UR4 ;  /* 0x0000000431117c20 */ /* 0x000fe20008410000 */
[----:B------:R-:W-:Y:S02]  /*2270*/  MUFU.TANH R137, R18 ;  /* 0x0000001200897308 */ /* 0x000fe40000002400 */
[----:B------:R-:W-:-:S04]  /*2280*/  SHF.R.S32.HI R0, RZ, 0x2, R0 ;  /* 0x00000002ff007819 */ /* 0x000fc80000011400 */
[----:B------:R-:W-:Y:S02]  /*2290*/  IADD3 R0, R16, 0x1, R0 ;  /* 0x0000000110007810 */ /* 0x000fe40007ffe000 */
[----:B------:R1:W-:Y:S02]  /*22a0*/  MUFU.TANH R83, R17 ;  /* 0x0000001100537308 */ /* 0x0003e40000002400 */
[----:B------:R-:W-:-:S05]  /*22b0*/  IADD3 R0, R120, -UR17, R0 ;  /* 0x8000001178007c10 */ /* 0x000fca000fffe000 */
[----:B------:R-:W-:Y:S02]  /*22c0*/  VIADD R16, R0, UR16 ;  /* 0x0000001000107c36 */ /* 0x000fe40008000000 */
[----:B------:R-:W-:-:S03]  /*22d0*/  IMAD R0, R165, 0x40, R19 ;  /* 0x00000040a5007824 */ /* 0x000fc600078e0213 */
[----:B------:R-:W-:Y:S01]  /*22e0*/  VIMNMX R24, R16, R120, PT ;  /* 0x0000007810187248 */ /* 0x000fe20003fe0100 */
[----:B------:R-:W-:Y:S01]  /*22f0*/  VIADD R19, R0, 0x30 ;  /* 0x0000003000137836 */ /* 0x000fe20000000000 */
[C-C-:B------:R-:W-:Y:S02]  /*2300*/  VIADDMNMX R25, R16.reuse, 0x8, R120.reuse, PT ;  /* 0x0000000810197846 */ /* 0x140fe40003800178 */
[--C-:B------:R-:W-:Y:S01]  /*2310*/  VIADDMNMX R26, R16, 0x40, R120.reuse, PT ;  /* 0x00000040101a7846 */ /* 0x100fe20003800178 */
[----:B-1----:R-:W-:Y:S01]  /*2320*/  FMUL.FTZ R17, R50, UR4 ;  /* 0x0000000432117c20 */ /* 0x002fe20008410000 */
[----:B------:R-:W-:Y:S01]  /*2330*/  VIADDMNMX R27, R16, 0x48, R120, PT ;  /* 0x00000048101b7846 */ /* 0x000fe20003800178 */
[----:B------:R-:W-:Y:S01]  /*2340*/  HMMA.16816.F32.BF16 R48, R20, R40, R52 ;  /* 0x000000281430723c */ /* 0x000fe20000041834 */
[----:B------:R-:W1:Y:S01]  /*2350*/  LDSM.16.M88.4 R20, [R236+0x3800] ;  /* 0x00380000ec14783b */ /* 0x000e620000000200 */
[----:B------:R2:W-:Y:S01]  /*2360*/  MUFU.TANH R78, R17 ;  /* 0x00000011004e7308 */ /* 0x0005e20000002400 */
[----:B------:R-:W-:Y:S01]  /*2370*/  VIADD R16, R0, 0x8 ;  /* 0x0000000800107836 */ /* 0x000fe20000000000 */
[----:B------:R-:W-:-:S04]  /*2380*/  DEPBAR.LE SB0, 0x0 ;  /* 0x000080000000791a */ /* 0x000fc80000000000 */
[----:B------:R-:W-:Y:S01]  /*2390*/  BAR.SYNC.DEFER_BLOCKING 0x0 ;  /* 0x0000000000007b1d */ /* 0x000fe20000010000 */
[C---:B------:R-:W-:Y:S01]  /*23a0*/  ISETP.GE.AND P6, PT, R16.reuse, R24, PT ;  /* 0x000000181000720c */ /* 0x040fe20003fc6270 */
[----:B------:R-:W-:Y:S01]  /*23b0*/  HMMA.16816.F32.BF16 R52, R12, R42, R84 ;  /* 0x0000002a0c34723c */ /* 0x000fe20000041854 */
[C---:B------:R-:W-:Y:S02]  /*23c0*/  ISETP.GE.AND P4, PT, R16.reuse, R25, PT ;  /* 0x000000191000720c */ /* 0x040fe40003f86270 */
[----:B------:R-:W-:Y:S02]  /*23d0*/  ISETP.GE.AND P2, PT, R16, R26, PT ;  /* 0x0000001a1000720c */ /* 0x000fe40003f46270 */
[----:B------:R-:W-:Y:S02]  /*23e0*/  FSEL R68, R130, -INF , !P4 ;  /* 0xff80000082447808 */ /* 0x000fe40006000000 */
[----:B-----5:R-:W-:Y:S01]  /*23f0*/  FSEL R70, R128, -INF , !P2 ;  /* 0xff80000080467808 */ /* 0x020fe20005000000 */
[----:B------:R-:W-:Y:S01]  /*2400*/  FMUL.FTZ R12, R47, UR4 ;  /* 0x000000042f0c7c20 */ /* 0x000fe20008410000 */
[----:B--2---:R-:W-:-:S02]  /*2410*/  VIADD R17, R0, 0x1 ;  /* 0x0000000100117836 */ /* 0x004fc40000000000 */
[----:B------:R-:W-:Y:S01]  /*2420*/  FMUL.FTZ R13, R32, UR4 ;  /* 0x00000004200d7c20 */ /* 0x000fe20008410000 */
[----:B------:R-:W-:Y:S02]  /*2430*/  VIADD R14, R0, 0x29 ;  /* 0x00000029000e7836 */ /* 0x000fe40000000000 */
[C---:B------:R-:W-:Y:S01]  /*2440*/  ISETP.GE.AND P5, PT, R17.reuse, R24, PT ;  /* 0x000000181100720c */ /* 0x040fe20003fa6270 */
[----:B------:R2:W-:Y:S01]  /*2450*/  MUFU.TANH R65, R13 ;  /* 0x0000000d00417308 */ /* 0x0005e20000002400 */
[C---:B------:R-:W-:Y:S02]  /*2460*/  ISETP.GE.AND P0, PT, R17.reuse, R25, PT ;  /* 0x000000191100720c */ /* 0x040fe40003f06270 */
[C---:B------:R-:W-:Y:S02]  /*2470*/  ISETP.GE.AND P3, PT, R17.reuse, R26, PT ;  /* 0x0000001a1100720c */ /* 0x040fe40003f66270 */
[----:B------:R-:W-:Y:S01]  /*2480*/  ISETP.GE.AND P1, PT, R17, R27, PT ;  /* 0x0000001b1100720c */ /* 0x000fe20003f26270 */
[----:B------:R-:W-:Y:S01]  /*2490*/  FMUL.FTZ R17, R57, UR4 ;  /* 0x0000000439117c20 */ /* 0x000fe20008410000 */
[----:B------:R-:W-:-:S02]  /*24a0*/  FSEL R60, R151, -INF , !P5 ;  /* 0xff800000973c7808 */ /* 0x000fc40006800000 */
[----:B------:R-:W-:Y:S01]  /*24b0*/  ISETP.GE.AND P5, PT, R16, R27, PT ;  /* 0x0000001b1000720c */ /* 0x000fe20003fa6270 */
[----:B------:R-:W-:Y:S01]  /*24c0*/  VIADD R16, R0, 0x9 ;  /* 0x0000000900107836 */ /* 0x000fe20000000000 */
[----:B------:R5:W-:Y:S01]  /*24d0*/  MUFU.TANH R79, R17 ;  /* 0x00000011004f7308 */ /* 0x000be20000002400 */
[----:B------:R-:W-:Y:S02]  /*24e0*/  FSEL R69, R150, -INF , !P0 ;  /* 0xff80000096457808 */ /* 0x000fe40004000000 */
[----:B------:R-:W-:Y:S01]  /*24f0*/  FSEL R71, R149, -INF , !P3 ;  /* 0xff80000095477808 */ /* 0x000fe20005800000 */
[C---:B-1----:R-:W-:Y:S01]  /*2500*/  HMMA.16816.F32.BF16 R40, R8.reuse, R20, R48 ;  /* 0x000000140828723c */ /* 0x042fe20000041830 */
[----:B------:R-:W-:Y:S01]  /*2510*/  FSEL R74, R143, -INF , !P1 ;  /* 0xff8000008f4a7808 */ /* 0x000fe20004800000 */
[----:B--2---:R-:W-:Y:S01]  /*2520*/  VIADD R13, R0, 0x28 ;  /* 0x00000028000d7836 */ /* 0x004fe20000000000 */
[C---:B------:R-:W-:Y:S01]  /*2530*/  ISETP.GE.AND P0, PT, R16.reuse, R24, PT ;  /* 0x000000181000720c */ /* 0x040fe20003f06270 */
[----:B------:R1:W-:Y:S01]  /*2540*/  MUFU.TANH R51, R12 ;  /* 0x0000000c00337308 */ /* 0x0003e20000002400 */
[C---:B------:R-:W-:Y:S01]  /*2550*/  ISETP.GE.AND P3, PT, R16.reuse, R25, PT ;  /* 0x000000191000720c */ /* 0x040fe20003f66270 */
[----:B------:R-:W-:Y:S01]  /*2560*/  HMMA.16816.F32.BF16 R36, R8, R22, R36 ;  /* 0x000000160824723c */ /* 0x000fe20000041824 */
[----:B------:R-:W-:-:S02]  /*2570*/  ISETP.GE.AND P1, PT, R16, R26, PT ;  /* 0x0000001a1000720c */ /* 0x000fc40003f26270 */
[----:B------:R-:W-:Y:S02]  /*2580*/  FSEL R73, R115, -INF , !P5 ;  /* 0xff80000073497808 */ /* 0x000fe40006800000 */
[----:B------:R-:W-:Y:S01]  /*2590*/  FSEL R57, R142, -INF , !P0 ;  /* 0xff8000008e397808 */ /* 0x000fe20004000000 */
[----:B-----5:R-:W-:Y:S01]  /*25a0*/  FMUL.FTZ R17, R58, UR4 ;  /* 0x000000043a117c20 */ /* 0x020fe20008410000 */
[----:B------:R-:W-:Y:S01]  /*25b0*/  FSEL R58, R141, -INF , !P6 ;  /* 0xff8000008d3a7808 */ /* 0x000fe20007000000 */
[----:B------:R-:W-:Y:S01]  /*25c0*/  FMUL.FTZ R8, R33, UR4 ;  /* 0x0000000421087c20 */ /* 0x000fe20008410000 */
[----:B------:R-:W-:Y:S01]  /*25d0*/  ISETP.GE.AND P6, PT, R16, R27, PT ;  /* 0x0000001b1000720c */ /* 0x000fe20003fc6270 */
[----:B------:R-:W-:Y:S01]  /*25e0*/  VIADD R16, R0, 0x10 ;  /* 0x0000001000107836 */ /* 0x000fe20000000000 */
[----:B------:R-:W-:Y:S01]  /*25f0*/  FSEL R62, R140, -INF , !P3 ;  /* 0xff8000008c3e7808 */ /* 0x000fe20005800000 */
[----:B------:R2:W-:Y:S01]  /*2600*/  MUFU.TANH R138, R17 ;  /* 0x00000011008a7308 */ /* 0x0005e20000002400 */
[----:B------:R-:W-:Y:S01]  /*2610*/  FSEL R67, R129, -INF , !P1 ;  /* 0xff80000081437808 */ /* 0x000fe20004800000 */
[----:B------:R-:W-:Y:S01]  /*2620*/  VIADD R9, R0, 0x20 ;  /* 0x0000002000097836 */ /* 0x000fe20000000000 */
[----:B------:R-:W-:Y:S01]  /*2630*/  ISETP.GE.AND P4, PT, R16, R24, PT ;  /* 0x000000181000720c */ /* 0x000fe20003f86270 */
[----:B-1----:R-:W-:Y:S01]  /*2640*/  VIADD R12, R0, 0x19 ;  /* 0x00000019000c7836 */ /* 0x002fe20000000000 */
[C---:B------:R-:W-:Y:S01]  /*2650*/  ISETP.GE.AND P2, PT, R16.reuse, R25, PT ;  /* 0x000000191000720c */ /* 0x040fe20003f46270 */
[----:B------:R-:W-:Y:S01]  /*2660*/  FMUL.FTZ R10, R41, UR4 ;  /* 0x00000004290a7c20 */ /* 0x000fe20008410000 */
[C---:B------:R-:W-:Y:S01]  /*2670*/  ISETP.GE.AND P5, PT, R16.reuse, R26, PT ;  /* 0x0000001a1000720c */ /* 0x040fe20003fa6270 */
[----:B------:R1:W-:Y:S01]  /*2680*/  MUFU.TANH R64, R8 ;  /* 0x0000000800407308 */ /* 0x0003e20000002400 */
[----:B------:R-:W-:Y:S01]  /*2690*/  ISETP.GE.AND P0, PT, R16, R27, PT ;  /* 0x0000001b1000720c */ /* 0x000fe20003f06270 */
[----:B------:R-:W-:Y:S01]  /*26a0*/  VIADD R16, R0, 0x11 ;  /* 0x0000001100107836 */ /* 0x000fe20000000000 */
[----:B------:R-:W-:-:S02]  /*26b0*/  FSEL R72, R122, -INF , !P6 ;  /* 0xff8000007a487808 */ /* 0x000fc40007000000 */
[----:B------:R-:W-:Y:S02]  /*26c0*/  FSEL R56, R114, -INF , !P4 ;  /* 0xff80000072387808 */ /* 0x000fe40006000000 */
[C---:B------:R-:W-:Y:S02]  /*26d0*/  ISETP.GE.AND P3, PT, R16.reuse, R24, PT ;  /* 0x000000181000720c */ /* 0x040fe40003f66270 */
[----:B------:R-:W-:Y:S01]  /*26e0*/  ISETP.GE.AND P1, PT, R16, R25, PT ;  /* 0x000000191000720c */ /* 0x000fe20003f26270 */
[----:B--2---:R-:W-:Y:S01]  /*26f0*/  FMUL.FTZ R17, R44, UR4 ;  /* 0x000000042c117c20 */ /* 0x004fe20008410000 */
[C---:B------:R-:W-:Y:S02]  /*2700*/  ISETP.GE.AND P6, PT, R16.reuse, R26, PT ;  /* 0x0000001a1000720c */ /* 0x040fe40003fc6270 */
[----:B------:R-:W-:Y:S01]  /*2710*/  ISETP.GE.AND P4, PT, R16, R27, PT ;  /* 0x0000001b1000720c */ /* 0x000fe20003f86270 */
[----:B------:R-:W-:Y:S01]  /*2720*/  VIADD R16, R0, 0x18 ;  /* 0x0000001800107836 */ /* 0x000fe20000000000 */
[----:B----4-:R-:W-:Y:S01]  /*2730*/  FSEL R63, R102, -INF , !P5 ;  /* 0xff800000663f7808 */ /* 0x010fe20006800000 */
[----:B------:R2:W4:Y:S01]  /*2740*/  MUFU.TANH R76, R17 ;  /* 0x00000011004c7308 */ /* 0x0005220000002400 */
[----:B-1----:R-:W-:Y:S01]  /*2750*/  FMUL.FTZ R8, R34, UR4 ;  /* 0x0000000422087c20 */ /* 0x002fe20008410000 */
[----:B------:R-:W-:-:S02]  /*2760*/  FSEL R80, R100, -INF , !P0 ;  /* 0xff80000064507808 */ /* 0x000fc40004000000 */
[C---:B------:R-:W-:Y:S02]  /*2770*/  ISETP.GE.AND P5, PT, R16.reuse, R25, PT ;  /* 0x000000191000720c */ /* 0x040fe40003fa6270 */
[----:B------:R-:W-:Y:S02]  /*2780*/  FSEL R59, R113, -INF , !P2 ;  /* 0xff800000713b7808 */ /* 0x000fe40005000000 */
[----:B------:R1:W-:Y:S01]  /*2790*/  MUFU.TANH R75, R8 ;  /* 0x00000008004b7308 */ /* 0x0003e20000002400 */
[C---:B------:R-:W-:Y:S02]  /*27a0*/  ISETP.GE.AND P0, PT, R16.reuse, R26, PT ;  /* 0x0000001a1000720c */ /* 0x040fe40003f06270 */
[----:B------:R-:W-:Y:S02]  /*27b0*/  FSEL R49, R123, -INF , !P3 ;  /* 0xff8000007b317808 */ /* 0x000fe40005800000 */
[C---:B------:R-:W-:Y:S02]  /*27c0*/  ISETP.GE.AND P2, PT, R16.reuse, R24, PT ;  /* 0x000000181000720c */ /* 0x040fe40003f46270 */
[----:B------:R-:W-:Y:S01]  /*27d0*/  ISETP.GE.AND P3, PT, R16, R27, PT ;  /* 0x0000001b1000720c */ /* 0x000fe20003f66270 */
[----:B--2---:R-:W-:Y:S01]  /*27e0*/  FMUL.FTZ R17, R45, UR4 ;  /* 0x000000042d117c20 */ /* 0x004fe20008410000 */
[----:B------:R2:W-:Y:S01]  /*27f0*/  MUFU.TANH R16, R10 ;  /* 0x0000000a00107308 */ /* 0x0005e20000002400 */
[----:B------:R-:W-:-:S02]  /*2800*/  FSEL R41, R93, -INF , !P0 ;  /* 0xff8000005d297808 */ /* 0x000fc40004000000 */
[-C--:B------:R-:W-:Y:S02]  /*2810*/  ISETP.GE.AND P0, PT, R9, R24.reuse, PT ;  /* 0x000000180900720c */ /* 0x080fe40003f06270 */
[----:B------:R-:W-:Y:S01]  /*2820*/  FSEL R50, R121, -INF , !P1 ;  /* 0xff80000079327808 */ /* 0x000fe20004800000 */
[----:B-1----:R-:W-:Y:S01]  /*2830*/  FMUL.FTZ R8, R40, UR4 ;  /* 0x0000000428087c20 */ /* 0x002fe20008410000 */
[----:B------:R-:W-:Y:S01]  /*2840*/  FSEL R40, R94, -INF , !P5 ;  /* 0xff8000005e287808 */ /* 0x000fe20006800000 */
[----:B------:R1:W-:Y:S01]  /*2850*/  MUFU.TANH R18, R17 ;  /* 0x0000001100127308 */ /* 0x0003e20000002400 */
[----:B------:R-:W-:Y:S02]  /*2860*/  ISETP.GE.AND P5, PT, R0, R24, PT ;  /* 0x000000180000720c */ /* 0x000fe40003fa6270 */
[----:B------:R-:W-:Y:S02]  /*2870*/  FSEL R61, R112, -INF , !P6 ;  /* 0xff800000703d7808 */ /* 0x000fe40007000000 */
[----:B------:R-:W-:-:S02]  /*2880*/  FSEL R81, R101, -INF , !P4 ;  /* 0xff80000065517808 */ /* 0x000fc40006000000 */
[----:B------:R-:W-:Y:S01]  /*2890*/  FSEL R48, R95, -INF , !P2 ;  /* 0xff8000005f307808 */ /* 0x000fe20005000000 */
[----:B------:R5:W4:Y:S01]  /*28a0*/  MUFU.TANH R15, R8 ;  /* 0x00000008000f7308 */ /* 0x000b220000002400 */
[----:B--2---:R-:W-:Y:S01]  /*28b0*/  FMUL.FTZ R10, R36, UR4 ;  /* 0x00000004240a7c20 */ /* 0x004fe20008410000 */
[C---:B------:R-:W-:Y:S02]  /*28c0*/  ISETP.GE.AND P1, PT, R12.reuse, R24, PT ;  /* 0x000000180c00720c */ /* 0x040fe40003f26270 */
[C---:B------:R-:W-:Y:S02]  /*28d0*/  ISETP.GE.AND P6, PT, R12.reuse, R25, PT ;  /* 0x000000190c00720c */ /* 0x040fe40003fc6270 */
[C---:B------:R-:W-:Y:S02]  /*28e0*/  ISETP.GE.AND P4, PT, R12.reuse, R26, PT ;  /* 0x0000001a0c00720c */ /* 0x040fe40003f86270 */
[----:B------:R-:W-:Y:S01]  /*28f0*/  ISETP.GE.AND P2, PT, R12, R27, PT ;  /* 0x0000001b0c00720c */ /* 0x000fe20003f46270 */
[----:B-1----:R-:W-:Y:S01]  /*2900*/  FMUL.FTZ R17, R46, UR4 ;  /* 0x000000042e117c20 */ /* 0x002fe20008410000 */
[----:B------:R1:W2:Y:S01]  /*2910*/  MUFU.TANH R11, R10 ;  /* 0x0000000a000b7308 */ /* 0x0002a20000002400 */
[----:B------:R-:W-:Y:S01]  /*2920*/  HMMA.16816.F32.BF16 R44, R4, R20, R28 ;  /* 0x00000014042c723c */ /* 0x000fe2000004181c */
[----:B------:R-:W-:Y:S01]  /*2930*/  VIADD R12, R0, 0x21 ;  /* 0x00000021000c7836 */ /* 0x000fe20000000000 */
[----:B---3--:R-:W-:-:S02]  /*2940*/  FSEL R178, R91, -INF , !P0 ;  /* 0xff8000005bb27808 */ /* 0x008fc40004000000 */
[----:B------:R-:W-:Y:S02]  /*2950*/  ISETP.GE.AND P0, PT, R13, R24, PT ;  /* 0x000000180d00720c */ /* 0x000fe40003f06270 */
[----:B------:R-:W-:Y:S01]  /*2960*/  FSEL R88, R88, -INF , !P3 ;  /* 0xff80000058587808 */ /* 0x000fe20005800000 */
[----:B------:R-:W-:Y:S01]  /*2970*/  VIADD R21, R0, 0x38 ;  /* 0x0000003800157836 */ /* 0x000fe20000000000 */
[----:B------:R-:W-:Y:S01]  /*2980*/  FSEL R28, R152, -INF , !P5 ;  /* 0xff800000981c7808 */ /* 0x000fe20006800000 */
[----:B------:R-:W-:Y:S01]  /*2990*/  VIADD R20, R0, 0x31 ;  /* 0x0000003100147836 */ /* 0x000fe20000000000 */
[----:B------:R-:W-:Y:S01]  /*29a0*/  FSEL R31, R103, -INF , !P1 ;  /* 0xff800000671f7808 */ /* 0x000fe20004800000 */
[----:B------:R3:W-:Y:S01]  /*29b0*/  MUFU.TANH R66, R17 ;  /* 0x0000001100427308 */ /* 0x0007e20000002400 */
[----:B-----5:R-:W-:Y:S02]  /*29c0*/  FMNMX.FTZ R8, R28, R60, !PT ;  /* 0x0000003c1c087209 */ /* 0x020fe40007810000 */
[----:B------:R-:W-:-:S02]  /*29d0*/  ISETP.GE.AND P1, PT, R12, R24, PT ;  /* 0x000000180c00720c */ /* 0x000fc40003f26270 */
[----:B------:R-:W-:Y:S01]  /*29e0*/  FMNMX.FTZ R8, R58, R8, !PT ;  /* 0x000000083a087209 */ /* 0x000fe20007810000 */
[----:B-1----:R-:W-:Y:S01]  /*29f0*/  FMUL.FTZ R10, R37, UR4 ;  /* 0x00000004250a7c20 */ /* 0x002fe20008410000 */
[----:B----4-:R-:W-:Y:S02]  /*2a00*/  FSEL R176, R76, -INF , !P0 ;  /* 0xff8000004cb07808 */ /* 0x010fe40004000000 */
[----:B------:R-:W-:Y:S02]  /*2a10*/  FMNMX.FTZ R8, R57, R8, !PT ;  /* 0x0000000839087209 */ /* 0x000fe40007810000 */
[----:B------:R-:W-:Y:S01]  /*2a20*/  ISETP.GE.AND P0, PT, R19, R24, PT ;  /* 0x000000181300720c */ /* 0x000fe20003f06270 */
[----:B------:R-:W1:Y:S01]  /*2a30*/  MUFU.TANH R10, R10 ;  /* 0x0000000a000a7308 */ /* 0x000e620000002400 */
[----:B------:R-:W-:Y:S02]  /*2a40*/  FMNMX.FTZ R8, R56, R8, !PT ;  /* 0x0000000838087209 */ /* 0x000fe40007810000 */
[----:B------:R-:W-:-:S02]  /*2a50*/  FSEL R177, R83, -INF , !P1 ;  /* 0xff80000053b17808 */ /* 0x000fc40004800000 */
[----:B------:R-:W-:Y:S01]  /*2a60*/  FMNMX.FTZ R8, R49, R8, !PT ;  /* 0x0000000831087209 */ /* 0x000fe20007810000 */
[----:B---3--:R-:W-:Y:S01]  /*2a70*/  FMUL.FTZ R17, R35, UR4 ;  /* 0x0000000423117c20 */ /* 0x008fe20008410000 */
[----:B------:R-:W-:Y:S01]  /*2a80*/  ISETP.GE.AND P1, PT, R14, R24, PT ;  /* 0x000000180e00720c */ /* 0x000fe20003f26270 */
[----:B------:R-:W-:Y:S01]  /*2a90*/  HMMA.16816.F32.BF16 R32, R4, R22, R52 ;  /* 0x000000160420723c */ /* 0x000fe20000041834 */
[----:B------:R-:W-:Y:S01]  /*2aa0*/  FMNMX.FTZ R8, R48, R8, !PT ;  /* 0x0000000830087209 */ /* 0x000fe20007810000 */
[----:B------:R3:W4:Y:S01]  /*2ab0*/  MUFU.TANH R36, R17 ;  /* 0x0000001100247308 */ /* 0x0007220000002400 */
[----:B------:R-:W-:Y:S02]  /*2ac0*/  FSEL R200, R15, -INF , !P0 ;  /* 0xff8000000fc87808 */ /* 0x000fe40004000000 */
[----:B------:R-:W-:Y:S02]  /*2ad0*/  ISETP.GE.AND P0, PT, R21, R24, PT ;  /* 0x000000181500720c */ /* 0x000fe40003f06270 */
[----:B------:R-:W-:Y:S01]  /*2ae0*/  FSEL R167, R18, -INF , !P1 ;  /* 0xff80000012a77808 */ /* 0x000fe20004800000 */
[----:B------:R-:W-:Y:S01]  /*2af0*/  VIADD R18, R0, 0x39 ;  /* 0x0000003900127836 */ /* 0x000fe20000000000 */
[----:B------:R-:W-:-:S02]  /*2b00*/  FMNMX.FTZ R8, R31, R8, !PT ;  /* 0x000000081f087209 */ /* 0x000fc40007810000 */
[----:B------:R-:W-:Y:S02]  /*2b10*/  ISETP.GE.AND P1, PT, R20, R24, PT ;  /* 0x000000181400720c */ /* 0x000fe40003f26270 */
[----:B--2---:R-:W-:Y:S02]  /*2b20*/  FSEL R250, R11, -INF , !P0 ;  /* 0xff8000000bfa7808 */ /* 0x004fe40004000000 */
[-C--:B------:R-:W-:Y:S02]  /*2b30*/  ISETP.GE.AND P0, PT, R0, R25.reuse, PT ;  /* 0x000000190000720c */ /* 0x080fe40003f06270 */
[----:B------:R-:W-:Y:S02]  /*2b40*/  FMNMX.FTZ R8, R178, R8, !PT ;  /* 0x00000008b2087209 */ /* 0x000fe40007810000 */
[----:B------:R-:W-:Y:S01]  /*2b50*/  FSEL R189, R16, -INF , !P1 ;  /* 0xff80000010bd7808 */ /* 0x000fe20004800000 */
[----:B---3--:R-:W-:Y:S01]  /*2b60*/  FMUL.FTZ R17, R44, UR4 ;  /* 0x000000042c117c20 */ /* 0x008fe20008410000 */
[----:B------:R-:W-:-:S02]  /*2b70*/  ISETP.GE.AND P5, PT, R9, R25, PT ;  /* 0x000000190900720c */ /* 0x000fc40003fa6270 */
[C---:B------:R-:W-:Y:S02]  /*2b80*/  ISETP.GE.AND P3, PT, R9.reuse, R26, PT ;  /* 0x0000001a0900720c */ /* 0x040fe40003f66270 */
[----:B------:R-:W-:Y:S01]  /*2b90*/  ISETP.GE.AND P1, PT, R9, R27, PT ;  /* 0x0000001b0900720c */ /* 0x000fe20003f26270 */
[----:B------:R-:W-:Y:S01]  /*2ba0*/  FMUL.FTZ R9, R42, UR4 ;  /* 0x000000042a097c20 */ /* 0x000fe20008410000 */
[----:B------:R-:W-:Y:S02]  /*2bb0*/  FSEL R30, R153, -INF , !P0 ;  /* 0xff800000991e7808 */ /* 0x000fe40004000000 */
[----:B------:R-:W-:Y:S01]  /*2bc0*/  FMNMX.FTZ R8, R177, R8, !PT ;  /* 0x00000008b1087209 */ /* 0x000fe20007810000 */
[----:B------:R2:W3:Y:S01]  /*2bd0*/  MUFU.TANH R29, R9 ;  /* 0x00000009001d7308 */ /* 0x0004e20000002400 */
[----:B------:R-:W-:Y:S02]  /*2be0*/  ISETP.GE.AND P0, PT, R18, R24, PT ;  /* 0x000000181200720c */ /* 0x000fe40003f06270 */
[----:B------:R-:W-:-:S02]  /*2bf0*/  FMNMX.FTZ R8, R176, R8, !PT ;  /* 0x00000008b0087209 */ /* 0x000fc40007810000 */
[----:B-1----:R-:W-:Y:S02]  /*2c00*/  FSEL R249, R10, -INF , !P0 ;  /* 0xff8000000af97808 */ /* 0x002fe40004000000 */
[----:B------:R-:W-:Y:S02]  /*2c10*/  ISETP.NE.AND P0, PT, R190, 0x1, PT ;  /* 0x00000001be00780c */ /* 0x000fe40003f05270 */
[----:B------:R-:W-:Y:S02]  /*2c20*/  FMNMX.FTZ R8, R167, R8, !PT ;  /* 0x00000008a7087209 */ /* 0x000fe40007810000 */
[----:B------:R-:W-:Y:S02]  /*2c30*/  FMNMX.FTZ R5, R30, R69, !PT ;  /* 0x000000451e057209 */ /* 0x000fe40007810000 */
[----:B------:R-:W-:Y:S02]  /*2c40*/  FMNMX.FTZ R4, R200, R8, !PT ;  /* 0x00000008c8047209 */ /* 0x000fe40007810000 */
[----:B------:R-:W-:Y:S01]  /*2c50*/  FMNMX.FTZ R15, R68, R5, !PT ;  /* 0x00000005440f7209 */ /* 0x000fe20007810000 */
[----:B--2---:R-:W-:Y:S01]  /*2c60*/  FMUL.FTZ R9, R43, UR4 ;  /* 0x000000042b097c20 */ /* 0x004fe20008410000 */
[----:B------:R-:W-:-:S03]  /*2c70*/  FMNMX.FTZ R4, R189, R4, !PT ;  /* 0x00000004bd047209 */ /* 0x000fc60007810000 */
[----:B------:R1:W2:Y:S01]  /*2c80*/  MUFU.TANH R22, R9 ;  /* 0x0000000900167308 */ /* 0x0002a20000002400 */
[----:B------:R-:W-:Y:S01]  /*2c90*/  FMNMX.FTZ R16, R250, R4, !PT ;  /* 0x00000004fa107209 */ /* 0x000fe20007810000 */
[----:B---34-:R-:W-:Y:S06]  /*2ca0*/  @!P0 BRA `(.L_x_27) ;  /* 0x0000000000688947 */ /* 0x018fec0003800000 */
[----:B------:R-:W-:-:S04]  /*2cb0*/  VIADD R4, R190, 0xfffffffe ;  /* 0xfffffffebe047836 */ /* 0x000fc80000000000 */
[C---:B------:R-:W-:Y:S01]  /*2cc0*/  IMAD R6, R4.reuse, UR18, RZ ;  /* 0x0000001204067c24 */ /* 0x040fe2000f8e02ff */
[----:B------:R-:W-:Y:S01]  /*2cd0*/  SHF.R.S32.HI R7, RZ, 0x1f, R4 ;  /* 0x0000001fff077819 */ /* 0x000fe20000011404 */
[----:B------:R-:W-:-:S04]  /*2ce0*/  IMAD.WIDE.U32 R4, R4, UR19, R170 ;  /* 0x0000001304047c25 */ /* 0x000fc8000f8e00aa */
[----:B------:R-:W-:Y:S01]  /*2cf0*/  IMAD R6, R7, UR19, R6 ;  /* 0x0000001307067c24 */ /* 0x000fe2000f8e0206 */
[----:B------:R-:W-:-:S03]  /*2d00*/  LEA R8, P0, R4, UR8, 0x1 ;  /* 0x0000000804087c11 */ /* 0x000fc6000f8008ff */
[----:B------:R-:W-:-:S05]  /*2d10*/  IMAD.IADD R6, R5, 0x1, R6 ;  /* 0x0000000105067824 */ /* 0x000fca00078e0206 */
[----:B-1----:R-:W-:Y:S02]  /*2d20*/  LEA.HI.X R9, R4, UR9, R6, 0x1, P0 ;  /* 0x0000000904097c11 */ /* 0x002fe400080f0c06 */
[----:B------:R-:W-:-:S03]  /*2d30*/  IADD3 R6, P0, R8, UR23, RZ ;  /* 0x0000001708067c10 */ /* 0x000fc6000ff1e0ff */
[----:B------:R-:W-:Y:S01]  /*2d40*/  @!PT LDS RZ, [RZ] ;  /* 0x00000000fffff984 */ /* 0x000fe20000000800 */
[----:B------:R-:W-:Y:S01]  /*2d50*/  @!PT LDS RZ, [RZ] ;  /* 0x00000000fffff984 */ /* 0x000fe20000000800 */
[----:B------:R-:W-:Y:S01]  /*2d60*/  @!PT LDS RZ, [RZ] ;  /* 0x00000000fffff984 */ /* 0x000fe20000000800 */
[----:B------:R3:W-:Y:S01]  /*2d70*/  LDGSTS.E.BYPASS.LTC128B.128 [R251+0x8000], desc[UR20][R8.64] ;  /* 0x0800000008fb7fae */ /* 0x0007e2000b901d54 */
[----:B------:R-:W-:Y:S02]  /*2d80*/  IADD3.X R7, R9, UR22, RZ, P0, !PT ;  /* 0x0000001609077c10 */ /* 0x000fe400087fe4ff */
[----:B------:R-:W-:Y:S01]  /*2d90*/  IADD3 R4, P0, R6, UR23, RZ ;  /* 0x0000001706047c10 */ /* 0x000fe2000ff1e0ff */
[----:B------:R3:W-:Y:S03]  /*2da0*/  LDGSTS.E.BYPASS.LTC128B.128 [R251+0xa000], desc[UR20][R8.64+0x80] ;  /* 0x0a00008008fb7fae */ /* 0x0007e6000b901d54 */
[----:B------:R-:W-:Y:S01]  /*2db0*/  IADD3.X R5, R7, UR22, RZ, P0, !PT ;  /* 0x0000001607057c10 */ /* 0x000fe200087fe4ff */
[----:B------:R3:W-:Y:S01]  /*2dc0*/  LDGSTS.E.BYPASS.LTC128B.128 [R251+0x8800], desc[UR20][R6.64] ;  /* 0x0880000006fb7fae */ /* 0x0007e2000b901d54 */
[----:B------:R-:W-:-:S03]  /*2dd0*/  IADD3 R10, P0, R4, UR23, RZ ;  /* 0x00000017040a7c10 */ /* 0x000fc6000ff1e0ff */
[----:B------:R3:W-:Y:S01]  /*2de0*/  LDGSTS.E.BYPASS.LTC128B.128 [R251+0xa800], desc[UR20][R6.64+0x80] ;  /* 0x0a80008006fb7fae */ /* 0x0007e2000b901d54 */
[----:B------:R-:W-:-:S03]  /*2df0*/  IADD3.X R11, R5, UR22, RZ, P0, !PT ;  /* 0x00000016050b7c10 */ /* 0x000fc600087fe4ff */
[----:B------:R3:W-:Y:S04]  /*2e00*/  LDGSTS.E.BYPASS.LTC128B.128 [R251+0x9000], desc[UR20][R4.64] ;  /* 0x0900000004fb7fae */ /* 0x0007e8000b901d54 */
[----:B------:R3:W-:Y:S04]  /*2e10*/  LDGSTS.E.BYPASS.LTC128B.128 [R251+0xb000], desc[UR20][R4.64+0x80] ;  /* 0x0b00008004fb7fae */ /* 0x0007e8000b901d54 */
[----:B------:R3:W-:Y:S04]  /*2e20*/  LDGSTS.E.BYPASS.LTC128B.128 [R251+0x9800], desc[UR20][R10.64] ;  /* 0x098000000afb7fae */ /* 0x0007e8000b901d54 */
[----:B------:R3:W-:Y:S04]  /*2e30*/  LDGSTS.E.BYPASS.LTC128B.128 [R251+0xb800], desc[UR20][R10.64+0x80] ;  /* 0x0b8000800afb7fae */ /* 0x0007e8000b901d54 */
[----:B------:R-:W0:Y:S02]  /*2e40*/  LDGDEPBAR ;  /* 0x00000000000079af */ /* 0x000e240000000000 */
.L_x_27:
[----:B---3--:R-:W-:Y:S01]  /*2e50*/  FMNMX.FTZ R5, R62, R15, !PT ;  /* 0x0000000f3e057209 */ /* 0x008fe20007810000 */
[----:B------:R-:W-:Y:S01]  /*2e60*/  FMUL.FTZ R6, R45, UR4 ;  /* 0x000000042d067c20 */ /* 0x000fe20008410000 */
[----:B------:R-:W-:Y:S01]  /*2e70*/  FMNMX.FTZ R4, R249, R16, !PT ;  /* 0x00000010f9047209 */ /* 0x000fe20007810000 */
[----:B-1----:R-:W-:Y:S01]  /*2e80*/  FMUL.FTZ R9, R47, UR4 ;  /* 0x000000042f097c20 */ /* 0x002fe20008410000 */
[----:B------:R-:W-:Y:S01]  /*2e90*/  FMNMX.FTZ R5, R59, R5, !PT ;  /* 0x000000053b057209 */ /* 0x000fe20007810000 */
[----:B------:R1:W-:Y:S01]  /*2ea0*/  MUFU.TANH R23, R6 ;  /* 0x0000000600177308 */ /* 0x0003e20000002400 */
[----:B------:R-:W-:Y:S01]  /*2eb0*/  FSEL R15, R90, -INF , !P6 ;  /* 0xff8000005a0f7808 */ /* 0x000fe20007000000 */
[----:B------:R-:W3:Y:S01]  /*2ec0*/  SHFL.BFLY PT, R8, R4, 0x2, 0x1f ;  /* 0x0c401f0004087f89 */ /* 0x000ee200000e0000 */
[----:B------:R-:W-:Y:S01]  /*2ed0*/  FMNMX.FTZ R5, R50, R5, !PT ;  /* 0x0000000532057209 */ /* 0x000fe20007810000 */
[----:B------:R-:W-:Y:S01]  /*2ee0*/  FMUL.FTZ R7, R46, UR4 ;  /* 0x000000042e077c20 */ /* 0x000fe20008410000 */
[----:B------:R-:W-:Y:S01]  /*2ef0*/  FSEL R166, R78, -INF , !P5 ;  /* 0xff8000004ea67808 */ /* 0x000fe20006800000 */
[----:B------:R-:W-:Y:S01]  /*2f00*/  ULDC UR13, c[0x0][0x2ec] ;  /* 0x0000bb00000d7ab9 */ /* 0x000fe20000000800 */
[----:B------:R-:W-:Y:S01]  /*2f10*/  FMNMX.FTZ R5, R40, R5, !PT ;  /* 0x0000000528057209 */ /* 0x000fe20007810000 */
[----:B------:R-:W-:Y:S01]  /*2f20*/  MUFU.TANH R17, R17 ;  /* 0x0000001100117308 */ /* 0x000fe20000002400 */
[----:B------:R-:W-:Y:S01]  /*2f30*/  ISETP.GE.AND P5, PT, R13, R25, PT ;  /* 0x000000190d00720c */ /* 0x000fe20003fa6270 */
[----:B------:R-:W-:Y:S01]  /*2f40*/  STL [R1+0x60], R251 ;  /* 0x000060fb01007387 */ /* 0x000fe20000100800 */
[----:B------:R-:W-:-:S02]  /*2f50*/  FMNMX.FTZ R5, R15, R5, !PT ;  /* 0x000000050f057209 */ /* 0x000fc40007810000 */
[-C--:B------:R-:W-:Y:S01]  /*2f60*/  ISETP.GE.AND P0, PT, R12, R25.reuse, PT ;  /* 0x000000190c00720c */ /* 0x080fe20003f06270 */
[----:B------:R-:W-:Y:S01]  /*2f70*/  STL [R1+0x5c], R242 ;  /* 0x00005cf201007387 */ /* 0x000fe20000100800 */
[----:B------:R-:W-:Y:S01]  /*2f80*/  FSEL R164, R66, -INF , !P5 ;  /* 0xff80000042a47808 */ /* 0x000fe20006800000 */
[----:B------:R4:W-:Y:S01]  /*2f90*/  MUFU.TANH R37, R7 ;  /* 0x0000000700257308 */ /* 0x0009e20000002400 */
[----:B-1----:R-:W-:Y:S01]  /*2fa0*/  FMUL.FTZ R6, R38, UR4 ;  /* 0x0000000426067c20 */ /* 0x002fe20008410000 */
[-C--:B------:R-:W-:Y:S01]  /*2fb0*/  ISETP.GE.AND P5, PT, R19, R25.reuse, PT ;  /* 0x000000191300720c */ /* 0x080fe20003fa6270 */
[----:B------:R-:W-:Y:S01]  /*2fc0*/  STL [R1+0x58], R241 ;  /* 0x000058f101007387 */ /* 0x000fe20000100800 */
[----:B------:R-:W-:Y:S02]  /*2fd0*/  FSEL R165, R77, -INF , !P0 ;  /* 0xff8000004da57808 */ /* 0x000fe40004000000 */
[----:B------:R-:W-:Y:S01]  /*2fe0*/  ISETP.GE.AND P0, PT, R14, R25, PT ;  /* 0x000000190e00720c */ /* 0x000fe20003f06270 */
[----:B------:R-:W-:Y:S01]  /*2ff0*/  STL [R1+0x54], R240 ;  /* 0x000054f001007387 */ /* 0x000fe20000100800 */
[----:B------:R1:W1:Y:S01]  /*3000*/  MUFU.TANH R10, R6 ;  /* 0x00000006000a7308 */ /* 0x0002620000002400 */
[----:B------:R-:W-:-:S02]  /*3010*/  FSEL R248, R29, -INF , !P5 ;  /* 0xff8000001df87808 */ /* 0x000fc40006800000 */
[----:B---3--:R-:W-:Y:S01]  /*3020*/  FMNMX.FTZ R4, R4, R8, !PT ;  /* 0x0000000804047209 */ /* 0x008fe20007810000 */
[----:B------:R-:W-:Y:S01]  /*3030*/  STL [R1+0x50], R239 ;  /* 0x000050ef01007387 */ /* 0x000fe20000100800 */
[-C--:B------:R-:W-:Y:S01]  /*3040*/  ISETP.GE.AND P5, PT, R21, R25.reuse, PT ;  /* 0x000000191500720c */ /* 0x080fe20003fa6270 */
[----:B------:R-:W-:Y:S01]  /*3050*/  FMUL.FTZ R8, R35, UR4 ;  /* 0x0000000423087c20 */ /* 0x000fe20008410000 */
[----:B------:R-:W-:Y:S01]  /*3060*/  FSEL R163, R51, -INF , !P0 ;  /* 0xff80000033a37808 */ /* 0x000fe20004000000 */
[----:B------:R-:W-:Y:S01]  /*3070*/  MUFU.TANH R29, R9 ;  /* 0x00000009001d7308 */ /* 0x000fe20000002400 */
[----:B------:R-:W-:Y:S01]  /*3080*/  ISETP.GE.AND P0, PT, R20, R25, PT ;  /* 0x000000191400720c */ /* 0x000fe20003f06270 */
[----:B----4-:R-:W-:Y:S01]  /*3090*/  FMUL.FTZ R7, R33, UR4 ;  /* 0x0000000421077c20 */ /* 0x010fe20008410000 */
[----:B------:R-:W-:Y:S01]  /*30a0*/  FSEL R16, R89, -INF , !P4 ;  /* 0xff80000059107808 */ /* 0x000fe20006000000 */
[----:B------:R-:W-:Y:S01]  /*30b0*/  STL [R1+0x4c], R238 ;  /* 0x00004cee01007387 */ /* 0x000fe20000100800 */
[----:B--2---:R-:W-:-:S02]  /*30c0*/  FSEL R247, R22, -INF , !P0 ;  /* 0xff80000016f77808 */ /* 0x004fc40004000000 */
[----:B------:R-:W-:Y:S01]  /*30d0*/  ISETP.GE.AND P0, PT, R18, R25, PT ;  /* 0x000000191200720c */ /* 0x000fe20003f06270 */
[----:B------:R-:W-:Y:S01]  /*30e0*/  STL [R1+0x48], R237 ;  /* 0x000048ed01007387 */ /* 0x000fe20000100800 */
[----:B-1----:R-:W-:Y:S01]  /*30f0*/  FMNMX.FTZ R6, R166, R5, !PT ;  /* 0x00000005a6067209 */ /* 0x002fe20007810000 */
[----:B------:R-:W-:Y:S01]  /*3100*/  FMUL.FTZ R5, R39, UR4 ;  /* 0x0000000427057c20 */ /* 0x000fe20008410000 */
[----:B------:R-:W-:Y:S01]  /*3110*/  FSEL R246, R10, -INF , !P5 ;  /* 0xff8000000af67808 */ /* 0x000fe20006800000 */
[----:B------:R-:W-:Y:S01]  /*3120*/  STL [R1+0x44], R236 ;  /* 0x000044ec01007387 */ /* 0x000fe20000100800 */
[----:B------:R-:W-:Y:S01]  /*3130*/  FMNMX.FTZ R6, R165, R6, !PT ;  /* 0x00000006a5067209 */ /* 0x000fe20007810000 */
[----:B------:R1:W2:Y:S01]  /*3140*/  MUFU.TANH R11, R5 ;  /* 0x00000005000b7308 */ /* 0x0002a20000002400 */
[-C--:B------:R-:W-:Y:S01]  /*3150*/  ISETP.GE.AND P5, PT, R0, R26.reuse, PT ;  /* 0x0000001a0000720c */ /* 0x080fe20003fa6270 */
[----:B------:R-:W3:Y:S01]  /*3160*/  SHFL.BFLY PT, R10, R4, 0x1, 0x1f ;  /* 0x0c201f00040a7f89 */ /* 0x000ee200000e0000 */
[----:B------:R-:W-:-:S02]  /*3170*/  ISETP.GE.AND P6, PT, R12, R26, PT ;  /* 0x0000001a0c00720c */ /* 0x000fc40003fc6270 */
[-C--:B------:R-:W-:Y:S01]  /*3180*/  ISETP.GE.AND P4, PT, R12, R27.reuse, PT ;  /* 0x0000001b0c00720c */ /* 0x080fe20003f86270 */
[----:B------:R-:W-:Y:S01]  /*3190*/  STL [R1+0x40], R24 ;  /* 0x0000401801007387 */ /* 0x000fe20000100800 */
[----:B------:R-:W-:Y:S02]  /*31a0*/  FSEL R162, R82, -INF , !P3 ;  /* 0xff80000052a27808 */ /* 0x000fe40005800000 */
[----:B------:R-:W-:Y:S02]  /*31b0*/  ISETP.GE.AND P3, PT, R14, R26, PT ;  /* 0x0000001a0e00720c */ /* 0x000fe40003f66270 */
[----:B------:R-:W-:Y:S02]  /*31c0*/  FSEL R161, R79, -INF , !P6 ;  /* 0xff8000004fa17808 */ /* 0x000fe40007000000 */
[----:B------:R-:W-:Y:S02]  /*31d0*/  FSEL R160, R64, -INF , !P3 ;  /* 0xff80000040a07808 */ /* 0x000fe40005800000 */
[----:B------:R-:W-:-:S02]  /*31e0*/  ISETP.GE.AND P3, PT, R0, R27, PT ;  /* 0x0000001b0000720c */ /* 0x000fc40003f66270 */
[----:B-1----:R-:W-:Y:S01]  /*31f0*/  FMNMX.FTZ R5, R164, R6, !PT ;  /* 0x00000006a4057209 */ /* 0x002fe20007810000 */
[----:B------:R-:W-:Y:S01]  /*3200*/  FMUL.FTZ R6, R32, UR4 ;  /* 0x0000000420067c20 */ /* 0x000fe20008410000 */
[----:B--2---:R-:W-:Y:S02]  /*3210*/  FSEL R245, R11, -INF , !P0 ;  /* 0xff8000000bf57808 */ /* 0x004fe40004000000 */
[----:B------:R-:W-:Y:S01]  /*3220*/  FSEL R11, R131, -INF , !P5 ;  /* 0xff800000830b7808 */ /* 0x000fe20006800000 */
[----:B------:R1:W-:Y:S01]  /*3230*/  MUFU.TANH R12, R6 ;  /* 0x00000006000c7308 */ /* 0x0003e20000002400 */
[----:B------:R-:W-:Y:S02]  /*3240*/  FMNMX.FTZ R5, R163, R5, !PT ;  /* 0x00000005a3057209 */ /* 0x000fe40007810000 */
[----:B------:R-:W-:Y:S02]  /*3250*/  ISETP.GE.AND P5, PT, R13, R26, PT ;  /* 0x0000001a0d00720c */ /* 0x000fe40003fa6270 */
[----:B------:R-:W-:-:S02]  /*3260*/  FMNMX.FTZ R5, R248, R5, !PT ;  /* 0x00000005f8057209 */ /* 0x000fc40007810000 */
[----:B---3--:R-:W-:Y:S02]  /*3270*/  FMNMX.FTZ R136, R4, R10, !PT ;  /* 0x0000000a04887209 */ /* 0x008fe40007810000 */
[----:B------:R-:W-:Y:S01]  /*3280*/  FMNMX.FTZ R5, R247, R5, !PT ;  /* 0x00000005f7057209 */ /* 0x000fe20007810000 */
[----:B------:R-:W-:Y:S01]  /*3290*/  MUFU.TANH R10, R8 ;  /* 0x00000008000a7308 */ /* 0x000fe20000002400 */
[----:B------:R-:W-:Y:S01]  /*32a0*/  FSEL R139, R65, -INF , !P5 ;  /* 0xff800000418b7808 */ /* 0x000fe20006800000 */
[----:B------:R-:W-:Y:S01]  /*32b0*/  FMUL.FTZ R22, R136, UR13 ;  /* 0x0000000d88167c20 */ /* 0x000fe20008410000 */
[----:B------:R-:W-:Y:S02]  /*32c0*/  FMNMX.FTZ R5, R246, R5, !PT ;  /* 0x00000005f6057209 */ /* 0x000fe40007810000 */
[----:B------:R-:W-:Y:S02]  /*32d0*/  FSETP.NEU.FTZ.AND P5, PT, R136, -INF , PT ;  /* 0xff8000008800780b */ /* 0x000fe40003fbd000 */
[----:B-1----:R-:W-:-:S02]  /*32e0*/  FMNMX.FTZ R6, R11, R71, !PT ;  /* 0x000000470b067209 */ /* 0x002fc40007810000 */
[----:B------:R-:W-:Y:S02]  /*32f0*/  FMNMX.FTZ R5, R245, R5, !PT ;  /* 0x00000005f5057209 */ /* 0x000fe40007810000 */
[----:B------:R-:W-:Y:S02]  /*3300*/  FMNMX.FTZ R6, R70, R6, !PT ;  /* 0x0000000646067209 */ /* 0x000fe40007810000 */
[----:B------:R-:W-:Y:S01]  /*3310*/  ISETP.GE.AND P0, PT, R13, R27, PT ;  /* 0x0000001b0d00720c */ /* 0x000fe20003f06270 */
[----:B------:R-:W1:Y:S01]  /*3320*/  SHFL.BFLY PT, R9, R5, 0x2, 0x1f ;  /* 0x0c401f0005097f89 */ /* 0x000e6200000e0000 */
[----:B------:R-:W-:Y:S01]  /*3330*/  FMNMX.FTZ R6, R67, R6, !PT ;  /* 0x0000000643067209 */ /* 0x000fe20007810000 */
[----:B------:R2:W3:Y:S01]  /*3340*/  MUFU.TANH R13, R7 ;  /* 0x00000007000d7308 */ /* 0x0004e20000002400 */
[----:B------:R-:W-:Y:S02]  /*3350*/  FSEL R22, R22, RZ, P5 ;  /* 0x000000ff16167208 */ /* 0x000fe40002800000 */
[----:B------:R-:W-:-:S02]  /*3360*/  FMNMX.FTZ R4, R63, R6, !PT ;  /* 0x000000063f047209 */ /* 0x000fc40007810000 */
[----:B------:R-:W-:Y:S02]  /*3370*/  ISETP.GE.AND P6, PT, R14, R27, PT ;  /* 0x0000001b0e00720c */ /* 0x000fe40003fc6270 */
[----:B------:R-:W-:Y:S02]  /*3380*/  FMNMX.FTZ R4, R61, R4, !PT ;  /* 0x000000043d047209 */ /* 0x000fe40007810000 */
[----:B------:R-:W-:Y:S02]  /*3390*/  ISETP.GE.AND P5, PT, R19, R26, PT ;  /* 0x0000001a1300720c */ /* 0x000fe40003fa6270 */
[----:B------:R-:W-:Y:S02]  /*33a0*/  FMNMX.FTZ R0, R41, R4, !PT ;  /* 0x0000000429007209 */ /* 0x000fe40007810000 */
[----:B------:R-:W-:Y:S02]  /*33b0*/  FSEL R244, R17, -INF , !P5 ;  /* 0xff80000011f47808 */ /* 0x000fe40006800000 */
[----:B------:R-:W-:Y:S01]  /*33c0*/  FMNMX.FTZ R134, R16, R0, !PT ;  /* 0x0000000010867209 */ /* 0x000fe20007810000 */
[----:B------:R-:W-:Y:S01]  /*33d0*/  FFMA.FTZ R0, R28, UR13, -R22 ;  /* 0x0000000d1c007c23 */ /* 0x000fe20008010816 */
[----:B--2---:R-:W-:Y:S01]  /*33e0*/  FMUL.FTZ R7, R34, UR4 ;  /* 0x0000000422077c20 */ /* 0x004fe20008410000 */
[----:B------:R-:W-:-:S02]  /*33f0*/  ISETP.GE.AND P5, PT, R20, R26, PT ;  /* 0x0000001a1400720c */ /* 0x000fc40003fa6270 */
[----:B------:R-:W-:Y:S01]  /*3400*/  FMNMX.FTZ R134, R162, R134, !PT ;  /* 0x00000086a2867209 */ /* 0x000fe20007810000 */
[----:B------:R2:W4:Y:S01]  /*3410*/  MUFU.TANH R14, R7 ;  /* 0x00000007000e7308 */ /* 0x0005220000002400 */
[----:B------:R-:W-:Y:S02]  /*3420*/  FSEL R227, R23, -INF , !P5 ;  /* 0xff80000017e37808 */ /* 0x000fe40006800000 */
[----:B------:R-:W-:Y:S02]  /*3430*/  FMNMX.FTZ R134, R161, R134, !PT ;  /* 0x00000086a1867209 */ /* 0x000fe40007810000 */
[----:B-1----:R-:W-:Y:S02]  /*3440*/  FMNMX.FTZ R5, R5, R9, !PT ;  /* 0x0000000905057209 */ /* 0x002fe40007810000 */
[----:B------:R-:W-:Y:S01]  /*3450*/  FMNMX.FTZ R134, R139, R134, !PT ;  /* 0x000000868b867209 */ /* 0x000fe20007810000 */
[----:B------:R1:W-:Y:S01]  /*3460*/  MUFU.EX2 R188, R0 ;  /* 0x0000000000bc7308 */ /* 0x0003e20000000800 */
[----:B------:R-:W-:Y:S01]  /*3470*/  ISETP.GE.AND P5, PT, R18, R26, PT ;  /* 0x0000001a1200720c */ /* 0x000fe20003fa6270 */
[----:B------:R-:W4:Y:S01]  /*3480*/  SHFL.BFLY PT, R135, R5, 0x1, 0x1f ;  /* 0x0c201f0005877f89 */ /* 0x000f2200000e0000 */
[----:B------:R-:W-:-:S02]  /*3490*/  FMNMX.FTZ R134, R160, R134, !PT ;  /* 0x00000086a0867209 */ /* 0x000fc40007810000 */
[----:B---3--:R-:W-:Y:S02]  /*34a0*/  FSEL R225, R13, -INF , !P5 ;  /* 0xff8000000de17808 */ /* 0x008fe40006800000 */
[----:B------:R-:W-:Y:S02]  /*34b0*/  FMNMX.FTZ R134, R244, R134, !PT ;  /* 0x00000086f4867209 */ /* 0x000fe40007810000 */
[----:B--2---:R-:W-:Y:S02]  /*34c0*/  FSEL R7, R148, -INF , !P3 ;  /* 0xff80000094077808 */ /* 0x004fe40005800000 */
[----:B------:R-:W-:Y:S02]  /*34d0*/  ISETP.GE.AND P3, PT, R21, R26, PT ;  /* 0x0000001a1500720c */ /* 0x000fe40003f66270 */
[----:B------:R-:W-:Y:S02]  /*34e0*/  FMNMX.FTZ R4, R7, R74, !PT ;  /* 0x0000004a07047209 */ /* 0x000fe40007810000 */
[----:B------:R-:W-:Y:S01]  /*34f0*/  FSEL R226, R12, -INF , !P3 ;  /* 0xff8000000ce27808 */ /* 0x000fe20005800000 */
[----:B-1----:R-:W-:Y:S01]  /*3500*/  FFMA.FTZ R0, R60, UR13, -R22 ;  /* 0x0000000d3c007c23 */ /* 0x002fe20008010816 */
[----:B------:R-:W-:-:S02]  /*3510*/  FMNMX.FTZ R134, R227, R134, !PT ;  /* 0x00000086e3867209 */ /* 0x000fc40007810000 */
[----:B------:R-:W-:Y:S01]  /*3520*/  FSEL R8, R92, -INF , !P2 ;  /* 0xff8000005c087808 */ /* 0x000fe20005000000 */
[----:B------:R1:W-:Y:S01]  /*3530*/  MUFU.EX2 R215, R0 ;  /* 0x0000000000d77308 */ /* 0x0003e20000000800 */
[----:B------:R-:W-:Y:S02]  /*3540*/  FMNMX.FTZ R134, R226, R134, !PT ;  /* 0x00000086e2867209 */ /* 0x000fe40007810000 */
[----:B------:R-:W-:Y:S02]  /*3550*/  FSEL R138, R138, -INF , !P1 ;  /* 0xff8000008a8a7808 */ /* 0x000fe40004800000 */
[----:B------:R-:W-:Y:S02]  /*3560*/  FMNMX.FTZ R134, R225, R134, !PT ;  /* 0x00000086e1867209 */ /* 0x000fe40007810000 */
[----:B------:R-:W-:Y:S02]  /*3570*/  FSEL R137, R137, -INF , !P4 ;  /* 0xff80000089897808 */ /* 0x000fe40006000000 */
[----:B------:R-:W-:Y:S01]  /*3580*/  FSEL R132, R75, -INF , !P0 ;  /* 0xff8000004b847808 */ /* 0x000fe20004000000 */
[----:B------:R-:W2:Y:S01]  /*3590*/  SHFL.BFLY PT, R6, R134, 0x2, 0x1f ;  /* 0x0c401f0086067f89 */ /* 0x000ea200000e0000 */
[----:B----4-:R-:W-:-:S02]  /*35a0*/  FMNMX.FTZ R135, R5, R135, !PT ;  /* 0x0000008705877209 */ /* 0x010fc40007810000 */
[-C--:B------:R-:W-:Y:S02]  /*35b0*/  ISETP.GE.AND P2, PT, R19, R27.reuse, PT ;  /* 0x0000001b1300720c */ /* 0x080fe40003f46270 */
[----:B------:R-:W-:Y:S02]  /*35c0*/  FSEL R23, R36, -INF , !P6 ;  /* 0xff80000024177808 */ /* 0x000fe40007000000 */
[----:B-1----:R-:W-:Y:S01]  /*35d0*/  FMNMX.FTZ R0, R73, R4, !PT ;  /* 0x0000000449007209 */ /* 0x002fe20007810000 */
[----:B------:R-:W-:Y:S01]  /*35e0*/  FFMA.FTZ R4, R58, UR13, -R22 ;  /* 0x0000000d3a047c23 */ /* 0x000fe20008010816 */
[----:B------:R-:W-:Y:S01]  /*35f0*/  ISETP.GE.AND P3, PT, R21, R27, PT ;  /* 0x0000001b1500720c */ /* 0x000fe20003f66270 */
[----:B------:R-:W-:Y:S01]  /*3600*/  FMUL.FTZ R21, R135, UR13 ;  /* 0x0000000d87157c20 */ /* 0x000fe20008410000 */
[----:B------:R-:W-:Y:S01]  /*3610*/  FMNMX.FTZ R0, R72, R0, !PT ;  /* 0x0000000048007209 */ /* 0x000fe20007810000 */
[----:B------:R1:W-:Y:S01]  /*3620*/  MUFU.EX2 R237, R4 ;  /* 0x0000000400ed7308 */ /* 0x0003e20000000800 */
[----:B------:R-:W-:-:S02]  /*3630*/  FSEL R206, R37, -INF , !P2 ;  /* 0xff80000025ce7808 */ /* 0x000fc40005000000 */
[----:B------:R-:W-:Y:S02]  /*3640*/  FMNMX.FTZ R0, R80, R0, !PT ;  /* 0x0000000050007209 */ /* 0x000fe40007810000 */
[----:B------:R-:W-:Y:S02]  /*3650*/  ISETP.GE.AND P1, PT, R20, R27, PT ;  /* 0x0000001b1400720c */ /* 0x000fe40003f26270 */
[----:B------:R-:W-:Y:S02]  /*3660*/  FMNMX.FTZ R0, R81, R0, !PT ;  /* 0x0000000051007209 */ /* 0x000fe40007810000 */
[----:B------:R-:W-:Y:S02]  /*3670*/  FSETP.NEU.FTZ.AND P2, PT, R135, -INF , PT ;  /* 0xff8000008700780b */ /* 0x000fe40003f5d000 */
[----:B------:R-:W-:Y:S02]  /*3680*/  FSEL R251, R29, -INF , !P1 ;  /* 0xff8000001dfb7808 */ /* 0x000fe40004800000 */
[----:B------:R-:W-:-:S02]  /*3690*/  FSEL R21, R21, RZ, P2 ;  /* 0x000000ff15157208 */ /* 0x000fc40001000000 */
[----:B--2---:R-:W-:Y:S01]  /*36a0*/  FMNMX.FTZ R134, R134, R6, !PT ;  /* 0x0000000686867209 */ /* 0x004fe20007810000 */
[--C-:B-1----:R-:W-:Y:S01]  /*36b0*/  FFMA.FTZ R4, R57, UR13, -R22.reuse ;  /* 0x0000000d39047c23 */ /* 0x102fe20008010816 */
[----:B------:R-:W-:Y:S02]  /*36c0*/  ISETP.GE.AND P0, PT, R18, R27, PT ;  /* 0x0000001b1200720c */ /* 0x000fe40003f06270 */
[----:B------:R-:W-:Y:S01]  /*36d0*/  FSEL R242, R14, -INF , !P3 ;  /* 0xff8000000ef27808 */ /* 0x000fe20005800000 */
[----:B------:R1:W2:Y:S01]  /*36e0*/  MUFU.EX2 R209, R4 ;  /* 0x0000000400d17308 */ /* 0x0002a20000000800 */
[----:B------:R-:W-:Y:S02]  /*36f0*/  FSEL R207, R10, -INF , !P0 ;  /* 0xff8000000acf7808 */ /* 0x000fe40004000000 */
[----:B-1----:R-:W-:Y:S01]  /*3700*/  FMNMX.FTZ R4, R88, R0, !PT ;  /* 0x0000000058047209 */ /* 0x002fe20007810000 */
[----:B------:R-:W-:Y:S01]  /*3710*/  FFMA.FTZ R0, R56, UR13, -R22 ;  /* 0x0000000d38007c23 */ /* 0x000fe20008010816 */
[----:B--2---:R-:W-:-:S02]  /*3720*/  F2FP.BF16.F32.PACK_AB R18, R209, R237 ;  /* 0x000000edd112723e */ /* 0x004fc400000010ff */
[----:B------:R-:W-:Y:S01]  /*3730*/  FMNMX.FTZ R4, R8, R4, !PT ;  /* 0x0000000408047209 */ /* 0x000fe20007810000 */
[----:B------:R1:W-:Y:S03]  /*3740*/  MUFU.EX2 R42, R0 ;  /* 0x00000000002a7308 */ /* 0x0003e60000000800 */
[----:B------:R-:W-:-:S04]  /*3750*/  FMNMX.FTZ R4, R138, R4, !PT ;  /* 0x000000048a047209 */ /* 0x000fc80007810000 */
[----:B------:R-:W-:-:S04]  /*3760*/  FMNMX.FTZ R4, R137, R4, !PT ;  /* 0x0000000489047209 */ /* 0x000fc80007810000 */
[----:B------:R-:W-:Y:S01]  /*3770*/  FMNMX.FTZ R4, R132, R4, !PT ;  /* 0x0000000484047209 */ /* 0x000fe20007810000 */
[----:B-1----:R-:W-:-:S04]  /*3780*/  FFMA.FTZ R0, R49, UR13, -R22 ;  /* 0x0000000d31007c23 */ /* 0x002fc80008010816 */
[----:B------:R1:W-:Y:S02]  /*3790*/  MUFU.EX2 R205, R0 ;  /* 0x0000000000cd7308 */ /* 0x0003e40000000800 */
[----:B-1----:R-:W-:-:S06]  /*37a0*/  FFMA.FTZ R0, R48, UR13, -R22 ;  /* 0x0000000d30007c23 */ /* 0x002fcc0008010816 */
[----:B------:R1:W-:Y:S02]  /*37b0*/  MUFU.EX2 R211, R0 ;  /* 0x0000000000d37308 */ /* 0x0003e40000000800 */
[----:B-1----:R-:W-:Y:S01]  /*37c0*/  FMNMX.FTZ R0, R23, R4, !PT ;  /* 0x0000000417007209 */ /* 0x002fe20007810000 */
[----:B------:R-:W-:-:S03]  /*37d0*/  FFMA.FTZ R4, R31, UR13, -R22 ;  /* 0x0000000d1f047c23 */ /* 0x000fc60008010816 */
[----:B------:R-:W-:Y:S02]  /*37e0*/  FMNMX.FTZ R0, R206, R0, !PT ;  /* 0x00000000ce007209 */ /* 0x000fe40007810000 */
[----:B------:R-:W1:Y:S02]  /*37f0*/  MUFU.EX2 R202, R4 ;  /* 0x0000000400ca7308 */ /* 0x000e640000000800 */
[----:B------:R-:W-:Y:S01]  /*3800*/  FMNMX.FTZ R133, R251, R0, !PT ;  /* 0x00000000fb857209 */ /* 0x000fe20007810000 */
[----:B------:R-:W-:-:S03]  /*3810*/  FFMA.FTZ R0, R30, UR13, -R21 ;  /* 0x0000000d1e007c23 */ /* 0x000fc60008010815 */
[----:B------:R-:W-:Y:S02]  /*3820*/  FMNMX.FTZ R133, R242, R133, !PT ;  /* 0x00000085f2857209 */ /* 0x000fe40007810000 */
[----:B------:R2:W-:Y:S02]  /*3830*/  MUFU.EX2 R231, R0 ;  /* 0x0000000000e77308 */ /* 0x0005e40000000800 */
[----:B------:R-:W-:-:S05]  /*3840*/  FMNMX.FTZ R133, R207, R133, !PT ;  /* 0x00000085cf857209 */ /* 0x000fca0007810000 */
[----:B------:R-:W3:Y:S01]  /*3850*/  SHFL.BFLY PT, R5, R133, 0x2, 0x1f ;  /* 0x0c401f0085057f89 */ /* 0x000ee200000e0000 */
[----:B-1----:R-:W-:-:S03]  /*3860*/  F2FP.BF16.F32.PACK_AB R10, R202, R211 ;  /* 0x000000d3ca0a723e */ /* 0x002fc600000010ff */
[----:B------:R-:W1:Y:S01]  /*3870*/  SHFL.BFLY PT, R4, R134, 0x1, 0x1f ;  /* 0x0c201f0086047f89 */ /* 0x000e6200000e0000 */
[----:B--2---:R-:W-:-:S04]  /*3880*/  FFMA.FTZ R0, R69, UR13, -R21 ;  /* 0x0000000d45007c23 */ /* 0x004fc80008010815 */
[----:B------:R2:W4:Y:S01]  /*3890*/  MUFU.EX2 R230, R0 ;  /* 0x0000000000e67308 */ /* 0x0005220000000800 */
[----:B---3--:R-:W-:Y:S02]  /*38a0*/  FMNMX.FTZ R133, R133, R5, !PT ;  /* 0x0000000585857209 */ /* 0x008fe40007810000 */
[----:B-1----:R-:W-:Y:S01]  /*38b0*/  FMNMX.FTZ R134, R134, R4, !PT ;  /* 0x0000000486867209 */ /* 0x002fe20007810000 */
[----:B--2---:R-:W-:Y:S02]  /*38c0*/  FFMA.FTZ R0, R68, UR13, -R21 ;  /* 0x0000000d44007c23 */ /* 0x004fe40008010815 */
[----:B------:R-:W1:Y:S01]  /*38d0*/  SHFL.BFLY PT, R4, R133, 0x1, 0x1f ;  /* 0x0c201f0085047f89 */ /* 0x000e6200000e0000 */
[C---:B------:R-:W-:Y:S01]  /*38e0*/  FSETP.NEU.FTZ.AND P0, PT, R134.reuse, -INF , PT ;  /* 0xff8000008600780b */ /* 0x040fe20003f1d000 */
[----:B------:R-:W-:Y:S01]  /*38f0*/  FMUL.FTZ R20, R134, UR13 ;  /* 0x0000000d86147c20 */ /* 0x000fe20008410000 */
[----:B------:R2:W-:Y:S01]  /*3900*/  MUFU.EX2 R238, R0 ;  /* 0x0000000000ee7308 */ /* 0x0005e20000000800 */
[----:B----4-:R-:W-:-:S03]  /*3910*/  F2FP.BF16.F32.PACK_AB R17, R230, R231 ;  /* 0x000000e7e611723e */ /* 0x010fc600000010ff */
[----:B------:R-:W-:Y:S01]  /*3920*/  FSEL R20, R20, RZ, P0 ;  /* 0x000000ff14147208 */ /* 0x000fe20000000000 */
[----:B--2---:R-:W-:-:S04]  /*3930*/  FFMA.FTZ R0, R62, UR13, -R21 ;  /* 0x0000000d3e007c23 */ /* 0x004fc80008010815 */
[----:B------:R2:W3:Y:S01]  /*3940*/  MUFU.EX2 R208, R0 ;  /* 0x0000000000d07308 */ /* 0x0004e20000000800 */
[----:B-1----:R-:W-:Y:S01]  /*3950*/  FMNMX.FTZ R133, R133, R4, !PT ;  /* 0x0000000485857209 */ /* 0x002fe20007810000 */
[----:B------:R-:W-:-:S03]  /*3960*/  FFMA.FTZ R4, R63, UR13, -R20 ;  /* 0x0000000d3f047c23 */ /* 0x000fc60008010814 */
[C---:B------:R-:W-:Y:S01]  /*3970*/  FSETP.NEU.FTZ.AND P0, PT, R133.reuse, -INF , PT ;  /* 0xff8000008500780b */ /* 0x040fe20003f1d000 */
[----:B------:R-:W-:Y:S02]  /*3980*/  FMUL.FTZ R5, R133, UR13 ;  /* 0x0000000d85057c20 */ /* 0x000fe40008410000 */
[----:B------:R1:W-:Y:S01]  /*3990*/  MUFU.EX2 R204, R4 ;  /* 0x0000000400cc7308 */ /* 0x0003e20000000800 */
[----:B--2---:R-:W-:Y:S01]  /*39a0*/  FFMA.FTZ R0, R59, UR13, -R21 ;  /* 0x0000000d3b007c23 */ /* 0x004fe20008010815 */
[----:B---3--:R-:W-:-:S06]  /*39b0*/  F2FP.BF16.F32.PACK_AB R19, R208, R238 ;  /* 0x000000eed013723e */ /* 0x008fcc00000010ff */
[----:B------:R2:W-:Y:S01]  /*39c0*/  MUFU.EX2 R223, R0 ;  /* 0x0000000000df7308 */ /* 0x0005e20000000800 */
[----:B-1----:R-:W-:-:S07]  /*39d0*/  FFMA.FTZ R4, R61, UR13, -R20 ;  /* 0x0000000d3d047c23 */ /* 0x002fce0008010814 */
[----:B------:R-:W-:Y:S01]  /*39e0*/  MUFU.EX2 R91, R4 ;  /* 0x00000004005b7308 */ /* 0x000fe20000000800 */
[----:B--2---:R-:W-:-:S07]  /*39f0*/  FFMA.FTZ R0, R50, UR13, -R21 ;  /* 0x0000000d32007c23 */ /* 0x004fce0008010815 */
        /* <DEDUP_REMOVED lines=19> */
[----:B------:R-:W-:-:S03]  /*3b30*/  FSEL R0, R5, RZ, P0 ;  /* 0x000000ff05007208 */ /* 0x000fc60000000000 */
[----:B------:R-:W-:Y:S01]  /*3b40*/  IMAD.IADD R233, R3, 0x1, R232 ;  /* 0x0000000103e97824 */ /* 0x000fe200078e02e8 */
[----:B------:R-:W-:Y:S01]  /*3b50*/  LDSM.16.MT88.4 R68, [R232+0xe000] ;  /* 0x00e00000e844783b */ /* 0x000fe20000004200 */
[--C-:B------:R-:W-:Y:S01]  /*3b60*/  FFMA.FTZ R4, R7, UR13, -R0.reuse ;  /* 0x0000000d07047c23 */ /* 0x100fe20008010800 */
[----:B------:R-:W-:Y:S01]  /*3b70*/  FFMA.FTZ R3, R73, UR13, -R0 ;  /* 0x0000000d49037c23 */ /* 0x000fe20008010800 */
[C---:B------:R-:W-:Y:S01]  /*3b80*/  IMAD.IADD R235, R2.reuse, 0x1, R232 ;  /* 0x0000000102eb7824 */ /* 0x040fe200078e02e8 */
[----:B------:R-:W1:Y:S01]  /*3b90*/  LDSM.16.MT88.4 R32, [R233+0xc000] ;  /* 0x00c00000e920783b */ /* 0x000e620000004200 */
[----:B------:R-:W-:Y:S01]  /*3ba0*/  IADD3 R234, R2, R233, RZ ;  /* 0x000000e902ea7210 */ /* 0x000fe20007ffe0ff */
[----:B------:R-:W-:Y:S01]  /*3bb0*/  FFMA.FTZ R2, R41, UR13, -R20 ;  /* 0x0000000d29027c23 */ /* 0x000fe20008010814 */
[----:B------:R2:W-:Y:S01]  /*3bc0*/  MUFU.EX2 R252, R4 ;  /* 0x0000000400fc7308 */ /* 0x0005e20000000800 */
[----:B------:R-:W-:Y:S04]  /*3bd0*/  LDSM.16.MT88.4 R76, [R235+0xc000] ;  /* 0x00c00000eb4c783b */ /* 0x000fe80000004200 */
[----:B------:R-:W3:Y:S03]  /*3be0*/  LDSM.16.MT88.4 R52, [R232+0xc000] ;  /* 0x00c00000e834783b */ /* 0x000ee60000004200 */
[----:B------:R4:W-:Y:S01]  /*3bf0*/  MUFU.EX2 R210, R3 ;  /* 0x0000000300d27308 */ /* 0x0009e20000000800 */
[----:B------:R-:W3:Y:S04]  /*3c00*/  LDSM.16.MT88.4 R64, [R233+0xe000] ;  /* 0x00e00000e940783b */ /* 0x000ee80000004200 */
[----:B------:R-:W-:Y:S03]  /*3c10*/  LDSM.16.MT88.4 R48, [R235+0xc800] ;  /* 0x00c80000eb30783b */ /* 0x000fe60000004200 */
[----:B------:R1:W-:Y:S01]  /*3c20*/  MUFU.EX2 R213, R2 ;  /* 0x0000000200d57308 */ /* 0x0003e20000000800 */
[--C-:B--2---:R-:W-:Y:S01]  /*3c30*/  FFMA.FTZ R4, R74, UR13, -R0.reuse ;  /* 0x0000000d4a047c23 */ /* 0x104fe20008010800 */
[----:B------:R-:W-:Y:S04]  /*3c40*/  LDSM.16.MT88.4 R84, [R232+0xc800] ;  /* 0x00c80000e854783b */ /* 0x000fe80000004200 */
[----:B------:R-:W-:Y:S02]  /*3c50*/  LDSM.16.MT88.4 R60, [R234+0xe000] ;  /* 0x00e00000ea3c783b */ /* 0x000fe40000004200 */
[----:B------:R-:W2:Y:S01]  /*3c60*/  MUFU.EX2 R240, R4 ;  /* 0x0000000400f07308 */ /* 0x000ea20000000800 */
[----:B----4-:R-:W-:Y:S01]  /*3c70*/  FFMA.FTZ R3, R72, UR13, -R0 ;  /* 0x0000000d48037c23 */ /* 0x010fe20008010800 */
[----:B------:R-:W-:Y:S04]  /*3c80*/  LDSM.16.MT88.4 R36, [R233+0xe800] ;  /* 0x00e80000e924783b */ /* 0x000fe80000004200 */
[----:B------:R-:W4:Y:S02]  /*3c90*/  LDSM.16.MT88.4 R72, [R234+0xc000] ;  /* 0x00c00000ea48783b */ /* 0x000f240000004200 */
[----:B------:R-:W3:Y:S01]  /*3ca0*/  MUFU.EX2 R191, R3 ;  /* 0x0000000300bf7308 */ /* 0x000ee20000000800 */
[----:B-1----:R-:W-:Y:S01]  /*3cb0*/  FFMA.FTZ R2, R16, UR13, -R20 ;  /* 0x0000000d10027c23 */ /* 0x002fe20008010814 */
[----:B------:R-:W-:Y:S01]  /*3cc0*/  F2FP.BF16.F32.PACK_AB R16, R215, R188 ;  /* 0x000000bcd710723e */ /* 0x000fe200000010ff */
[----:B------:R-:W1:Y:S04]  /*3cd0*/  LDSM.16.MT88.4 R56, [R235+0xe000] ;  /* 0x00e00000eb38783b */ /* 0x000e680000004200 */
[----:B------:R-:W-:Y:S01]  /*3ce0*/  LDSM.16.MT88.4 R44, [R234+0xc800] ;  /* 0x00c80000ea2c783b */ /* 0x000fe20000004200 */
[----:B------:R3:W3:Y:S01]  /*3cf0*/  MUFU.EX2 R24, R2 ;  /* 0x0000000200187308 */ /* 0x0006e20000000800 */
[----:B--2---:R-:W-:Y:S01]  /*3d00*/  F2FP.BF16.F32.PACK_AB R13, R240, R252 ;  /* 0x000000fcf00d723e */ /* 0x004fe200000010ff */
[C---:B------:R-:W-:Y:S01]  /*3d10*/  HMMA.16816.F32.BF16 R112, R16.reuse, R32, RZ ;  /* 0x000000201070723c */ /* 0x040fe200000418ff */
[----:B------:R-:W-:Y:S05]  /*3d20*/  LDSM.16.MT88.4 R28, [R235+0xe800] ;  /* 0x00e80000eb1c783b */ /* 0x000fea0000004200 */
[----:B---3--:R-:W-:Y:S01]  /*3d30*/  HMMA.16816.F32.BF16 R120, R16, R52, RZ ;  /* 0x000000341078723c */ /* 0x008fe200000418ff */
[----:B------:R-:W-:Y:S01]  /*3d40*/  F2FP.BF16.F32.PACK_AB R15, R191, R210 ;  /* 0x000000d2bf0f723e */ /* 0x000fe200000010ff */
[----:B------:R-:W-:-:S04]  /*3d50*/  FFMA.FTZ R3, R80, UR13, -R0 ;  /* 0x0000000d50037c23 */ /* 0x000fc80008010800 */
[----:B------:R2:W-:Y:S02]  /*3d60*/  MUFU.EX2 R228, R3 ;  /* 0x0000000300e47308 */ /* 0x0005e40000000800 */
[C---:B------:R-:W-:Y:S01]  /*3d70*/  HMMA.16816.F32.BF16 R108, R12.reuse, R32, RZ ;  /* 0x000000200c6c723c */ /* 0x040fe200000418ff */
[----:B------:R-:W-:Y:S01]  /*3d80*/  FFMA.FTZ R2, R81, UR13, -R0 ;  /* 0x0000000d51027c23 */ /* 0x000fe20008010800 */
[----:B------:R-:W-:Y:S01]  /*3d90*/  F2FP.BF16.F32.PACK_AB R6, R24, R213 ;  /* 0x000000d51806723e */ /* 0x000fe200000010ff */
[----:B------:R-:W3:Y:S03]  /*3da0*/  LDSM.16.MT88.4 R80, [R233+0xc800] ;  /* 0x00c80000e950783b */ /* 0x000ee60000004200 */
[----:B------:R-:W4:Y:S01]  /*3db0*/  MUFU.EX2 R43, R2 ;  /* 0x00000002002b7308 */ /* 0x000f220000000800 */
[----:B------:R-:W-:Y:S01]  /*3dc0*/  IMAD.MOV.U32 R33, RZ, RZ, R42 ;  /* 0x000000ffff217224 */ /* 0x000fe200078e002a */
[C---:B------:R-:W-:Y:S06]  /*3dd0*/  HMMA.16816.F32.BF16 R96, R12.reuse, R68, RZ ;  /* 0x000000440c60723c */ /* 0x040fec00000418ff */
[----:B------:R-:W-:Y:S01]  /*3de0*/  HMMA.16816.F32.BF16 R104, R12, R76, RZ ;  /* 0x0000004c0c68723c */ /* 0x000fe200000418ff */
[----:B--2---:R-:W-:-:S05]  /*3df0*/  MOV R3, R188 ;  /* 0x000000bc00037202 */ /* 0x004fca0000000f00 */
[C---:B------:R-:W-:Y:S01]  /*3e00*/  HMMA.16816.F32.BF16 R116, R12.reuse, R52, RZ ;  /* 0x000000340c74723c */ /* 0x040fe200000418ff */
[----:B----4-:R-:W-:Y:S02]  /*3e10*/  IMAD.MOV.U32 R32, RZ, RZ, R43 ;  /* 0x000000ffff207224 */ /* 0x010fe400078e002b */
[----:B------:R-:W-:Y:S01]  /*3e20*/  FFMA.FTZ R2, R88, UR13, -R0 ;  /* 0x0000000d58027c23 */ /* 0x000fe20008010800 */
[----:B------:R-:W2:Y:S02]  /*3e30*/  LDSM.16.MT88.4 R40, [R232+0xe800] ;  /* 0x00e80000e828783b */ /* 0x000ea40000004200 */
[----:B------:R-:W-:Y:S01]  /*3e40*/  HMMA.16816.F32.BF16 R92, R12, R64, RZ ;  /* 0x000000400c5c723c */ /* 0x000fe200000418ff */
[----:B------:R-:W-:Y:S01]  /*3e50*/  MOV R53, R190 ;  /* 0x000000be00357202 */ /* 0x000fe20000000f00 */
[----:B------:R4:W-:Y:S01]  /*3e60*/  MUFU.EX2 R212, R2 ;  /* 0x0000000200d47308 */ /* 0x0009e20000000800 */
[----:B------:R-:W-:Y:S01]  /*3e70*/  F2FP.BF16.F32.PACK_AB R5, R32, R228 ;  /* 0x000000e42005723e */ /* 0x000fe200000010ff */
[----:B------:R-:W-:-:S02]  /*3e80*/  IMAD.MOV.U32 R52, RZ, RZ, R189 ;  /* 0x000000ffff347224 */ /* 0x000fc400078e00bd */
[C---:B------:R-:W-:Y:S06]  /*3e90*/  HMMA.16816.F32.BF16 R100, R12.reuse, R72, RZ ;  /* 0x000000480c64723c */ /* 0x040fec00000418ff */
[C---:B------:R-:W-:Y:S06]  /*3ea0*/  HMMA.16816.F32.BF16 R148, R12.reuse, R78, RZ ;  /* 0x0000004e0c94723c */ /* 0x040fec00000418ff */
[----:B-1----:R-:W-:Y:S01]  /*3eb0*/  HMMA.16816.F32.BF16 R124, R12, R56, RZ ;  /* 0x000000380c7c723c */ /* 0x002fe200000418ff */
[----:B----4-:R-:W-:Y:S01]  /*3ec0*/  FFMA.FTZ R2, R8, UR13, -R0 ;  /* 0x0000000d08027c23 */ /* 0x010fe20008010800 */
[----:B------:R-:W-:-:S03]  /*3ed0*/  F2FP.BF16.F32.PACK_AB R8, R205, R33 ;  /* 0x00000021cd08723e */ /* 0x000fc600000010ff */
[----:B------:R1:W4:Y:S01]  /*3ee0*/  MUFU.EX2 R236, R2 ;  /* 0x0000000200ec7308 */ /* 0x0003220000000800 */
[----:B------:R-:W-:Y:S06]  /*3ef0*/  HMMA.16816.F32.BF16 R156, R12, R54, RZ ;  /* 0x000000360c9c723c */ /* 0x000fec00000418ff */
[----:B---3--:R-:W-:Y:S06]  /*3f00*/  HMMA.16816.F32.BF16 R184, R8, R80, R112 ;  /* 0x0000005008b8723c */ /* 0x008fec0000041870 */
[----:B------:R-:W-:Y:S01]  /*3f10*/  HMMA.16816.F32.BF16 R112, R12, R62, RZ ;  /* 0x0000003e0c70723c */ /* 0x000fe200000418ff */
[----:B-1----:R-:W-:-:S02]  /*3f20*/  MOV R2, R91 ;  /* 0x0000005b00027202 */ /* 0x002fc40000000f00 */
[----:B----4-:R-:W-:Y:S01]  /*3f30*/  F2FP.BF16.F32.PACK_AB R7, R236, R212 ;  /* 0x000000d4ec07723e */ /* 0x010fe200000010ff */
[----:B------:R-:W1:Y:S01]  /*3f40*/  LDSM.16.MT88.4 R88, [R234+0xe800] ;  /* 0x00e80000ea58783b */ /* 0x000e620000004200 */
[----:B------:R-:W-:Y:S01]  /*3f50*/  F2FP.BF16.F32.PACK_AB R4, R2, R204 ;  /* 0x000000cc0204723e */ /* 0x000fe200000010ff */
[----:B------:R-:W-:Y:S06]  /*3f60*/  HMMA.16816.F32.BF16 R168, R8, R84, R120 ;  /* 0x0000005408a8723c */ /* 0x000fec0000041878 */
[C---:B--2---:R-:W-:Y:S06]  /*3f70*/  HMMA.16816.F32.BF16 R216, R4.reuse, R40, R96 ;  /* 0x0000002804d8723c */ /* 0x044fec0000041860 */
[----:B------:R-:W-:Y:S06]  /*3f80*/  HMMA.16816.F32.BF16 R192, R4, R48, R104 ;  /* 0x0000003004c0723c */ /* 0x000fec0000041868 */
[----:B------:R-:W-:Y:S06]  /*3f90*/  HMMA.16816.F32.BF16 R104, R16, R72, RZ ;  /* 0x000000481068723c */ /* 0x000fec00000418ff */
[----:B------:R-:W-:Y:S01]  /*3fa0*/  HMMA.16816.F32.BF16 R172, R4, R84, R116 ;  /* 0x0000005404ac723c */ /* 0x000fe20000041874 */
[----:B------:R-:W-:-:S02]  /*3fb0*/  IMAD.MOV.U32 R72, RZ, RZ, R207 ;  /* 0x000000ffff487224 */ /* 0x000fc400078e00cf */
[----:B------:R-:W-:-:S03]  /*3fc0*/  IMAD.MOV.U32 R73, RZ, RZ, R206 ;  /* 0x000000ffff497224 */ /* 0x000fc600078e00ce */
[C---:B------:R-:W-:Y:S01]  /*3fd0*/  HMMA.16816.F32.BF16 R116, R12.reuse, R60, RZ ;  /* 0x0000003c0c74723c */ /* 0x040fe200000418ff */
[----:B------:R-:W-:Y:S01]  /*3fe0*/  IMAD.MOV.U32 R222, RZ, RZ, R216 ;  /* 0x000000ffffde7224 */ /* 0x000fe200078e00d8 */
[----:B------:R-:W-:Y:S01]  /*3ff0*/  MOV R220, R218 ;  /* 0x000000da00dc7202 */ /* 0x000fe20000000f00 */
[----:B------:R-:W-:Y:S01]  /*4000*/  IMAD.MOV.U32 R221, RZ, RZ, R217 ;  /* 0x000000ffffdd7224 */ /* 0x000fe200078e00d9 */
[----:B------:R-:W-:Y:S01]  /*4010*/  MOV R84, R201 ;  /* 0x000000c900547202 */ /* 0x000fe20000000f00 */
[----:B------:R-:W-:Y:S01]  /*4020*/  IMAD.MOV.U32 R179, RZ, RZ, R219 ;  /* 0x000000ffffb37224 */ /* 0x000fe200078e00db */
[----:B------:R-:W-:Y:S01]  /*4030*/  HMMA.16816.F32.BF16 R152, R12, R34, RZ ;  /* 0x000000220c98723c */ /* 0x000fe200000418ff */
[----:B------:R-:W-:-:S05]  /*4040*/  IMAD.MOV.U32 R85, RZ, RZ, R191 ;  /* 0x000000ffff557224 */ /* 0x000fca00078e00bf */
[----:B------:R-:W-:Y:S06]  /*4050*/  HMMA.16816.F32.BF16 R216, R4, R36, R92 ;  /* 0x0000002404d8723c */ /* 0x000fec000004185c */
[----:B------:R-:W-:Y:S06]  /*4060*/  HMMA.16816.F32.BF16 R92, R16, R56, RZ ;  /* 0x00000038105c723c */ /* 0x000fec00000418ff */
[----:B------:R-:W-:Y:S01]  /*4070*/  HMMA.16816.F32.BF16 R144, R12, R74, RZ ;  /* 0x0000004a0c90723c */ /* 0x000fe200000418ff */
[----:B------:R-:W-:Y:S01]  /*4080*/  MOV R56, R211 ;  /* 0x000000d300387202 */ /* 0x000fe20000000f00 */
[----:B------:R-:W-:-:S04]  /*4090*/  IMAD.MOV.U32 R57, RZ, RZ, R210 ;  /* 0x000000ffff397224 */ /* 0x000fc800078e00d2 */
[C---:B------:R-:W-:Y:S06]  /*40a0*/  HMMA.16816.F32.BF16 R140, R12.reuse, R70, RZ ;  /* 0x000000460c8c723c */ /* 0x040fec00000418ff */
[C---:B------:R-:W-:Y:S06]  /*40b0*/  HMMA.16816.F32.BF16 R128, R12.reuse, R66, RZ ;  /* 0x000000420c80723c */ /* 0x040fec00000418ff */
[----:B------:R-:W-:Y:S06]  /*40c0*/  HMMA.16816.F32.BF16 R120, R12, R58, RZ ;  /* 0x0000003a0c78723c */ /* 0x000fec00000418ff */
[C---:B------:R-:W-:Y:S06]  /*40d0*/  HMMA.16816.F32.BF16 R180, R4.reuse, R80, R108 ;  /* 0x0000005004b4723c */ /* 0x040fec000004186c */
[----:B------:R-:W-:Y:S01]  /*40e0*/  HMMA.16816.F32.BF16 R196, R4, R44, R100 ;  /* 0x0000002c04c4723c */ /* 0x000fe20000041864 */
[----:B------:R-:W-:Y:S01]  /*40f0*/  MOV R80, R203 ;  /* 0x000000cb00507202 */ /* 0x000fe20000000f00 */
[----:B------:R-:W-:-:S04]  /*4100*/  IMAD.MOV.U32 R81, RZ, RZ, R202 ;  /* 0x000000ffff517224 */ /* 0x000fc800078e00ca */
[----:B------:R-:W-:Y:S06]  /*4110*/  HMMA.16816.F32.BF16 R104, R8, R44, R104 ;  /* 0x0000002c0868723c */ /* 0x000fec0000041868 */
[C---:B------:R-:W-:Y:S01]  /*4120*/  HMMA.16816.F32.BF16 R100, R16.reuse, R68, RZ ;  /* 0x000000441064723c */ /* 0x040fe200000418ff */
[----:B------:R-:W-:Y:S01]  /*4130*/  IMAD.MOV.U32 R45, RZ, RZ, R80 ;  /* 0x000000ffff2d7224 */ /* 0x000fe200078e0050 */
[----:B------:R-:W-:Y:S01]  /*4140*/  MOV R44, R81 ;  /* 0x00000051002c7202 */ /* 0x000fe20000000f00 */
[----:B------:R-:W-:Y:S02]  /*4150*/  IMAD.MOV.U32 R80, RZ, RZ, R2 ;  /* 0x000000ffff507224 */ /* 0x000fe400078e0002 */
[----:B------:R-:W-:Y:S01]  /*4160*/  FFMA.FTZ R2, R178, UR13, -R22 ;  /* 0x0000000db2027c23 */ /* 0x000fe20008010816 */
[----:B------:R-:W-:Y:S01]  /*4170*/  MOV R81, R32 ;  /* 0x0000002000517202 */ /* 0x000fe20000000f00 */
[----:B------:R-:W-:Y:S01]  /*4180*/  HMMA.16816.F32.BF16 R96, R16, R64, RZ ;  /* 0x000000401060723c */ /* 0x000fe200000418ff */
[----:B------:R-:W-:Y:S01]  /*4190*/  IMAD.MOV.U32 R68, RZ, RZ, R209 ;  /* 0x000000ffff447224 */ /* 0x000fe200078e00d1 */
[----:B------:R-:W-:-:S04]  /*41a0*/  MOV R69, R208 ;  /* 0x000000d000457202 */ /* 0x000fc80000000f00 */
[----:B-1----:R-:W-:Y:S01]  /*41b0*/  HMMA.16816.F32.BF16 R208, R4, R88, R116 ;  /* 0x0000005804d0723c */ /* 0x002fe20000041874 */
[----:B------:R-:W-:Y:S01]  /*41c0*/  IMAD.MOV.U32 R65, RZ, RZ, R215 ;  /* 0x000000ffff417224 */ /* 0x000fe200078e00d7 */
[----:B------:R-:W-:-:S04]  /*41d0*/  MOV R64, R214 ;  /* 0x000000d600407202 */ /* 0x000fc80000000f00 */
[----:B------:R-:W-:Y:S06]  /*41e0*/  HMMA.16816.F32.BF16 R116, R4, R90, R112 ;  /* 0x0000005a0474723c */ /* 0x000fec0000041870 */
[----:B------:R-:W-:Y:S01]  /*41f0*/  HMMA.16816.F32.BF16 R112, R8, R28, R92 ;  /* 0x0000001c0870723c */ /* 0x000fe2000004185c */
[----:B------:R1:W-:Y:S05]  /*4200*/  MUFU.EX2 R95, R2 ;  /* 0x00000002005f7308 */ /* 0x0003ea0000000800 */
[----:B------:R-:W-:Y:S01]  /*4210*/  HMMA.16816.F32.BF16 R12, R16, R60, RZ ;  /* 0x0000003c100c723c */ /* 0x000fe200000418ff */
[----:B------:R-:W-:-:S05]  /*4220*/  MOV R93, R64 ;  /* 0x00000040005d7202 */ /* 0x000fca0000000f00 */
[----:B------:R-:W-:Y:S01]  /*4230*/  HMMA.16816.F32.BF16 R108, R16, R76, RZ ;  /* 0x0000004c106c723c */ /* 0x000fe200000418ff */
[----:B------:R-:W-:Y:S02]  /*4240*/  IMAD.MOV.U32 R61, RZ, RZ, R213 ;  /* 0x000000ffff3d7224 */ /* 0x000fe400078e00d5 */
[----:B------:R-:W-:Y:S02]  /*4250*/  IMAD.MOV.U32 R60, RZ, RZ, R212 ;  /* 0x000000ffff3c7224 */ /* 0x000fe400078e00d4 */
[----:B------:R-:W-:Y:S01]  /*4260*/  IMAD.MOV.U32 R92, RZ, RZ, R61 ;  /* 0x000000ffff5c7224 */ /* 0x000fe200078e003d */
[----:B------:R-:W-:Y:S01]  /*4270*/  HMMA.16816.F32.BF16 R188, R4, R50, R148 ;  /* 0x0000003204bc723c */ /* 0x000fe20000041894 */
[----:B-1----:R-:W-:Y:S01]  /*4280*/  FFMA.FTZ R2, R177, UR13, -R22 ;  /* 0x0000000db1027c23 */ /* 0x002fe20008010816 */
[----:B------:R-:W-:Y:S01]  /*4290*/  MOV R76, R205 ;  /* 0x000000cd004c7202 */ /* 0x000fe20000000f00 */
[----:B------:R-:W-:-:S03]  /*42a0*/  IMAD.MOV.U32 R77, RZ, RZ, R204 ;  /* 0x000000ffff4d7224 */ /* 0x000fc600078e00cc */
[C---:B------:R-:W-:Y:S01]  /*42b0*/  HMMA.16816.F32.BF16 R212, R4.reuse, R28, R124 ;  /* 0x0000001c04d4723c */ /* 0x040fe2000004187c */
[----:B------:R-:W-:Y:S01]  /*42c0*/  IMAD.MOV.U32 R151, RZ, RZ, R200 ;  /* 0x000000ffff977224 */ /* 0x000fe200078e00c8 */
[----:B------:R-:W-:Y:S01]  /*42d0*/  MOV R150, R229 ;  /* 0x000000e500967202 */ /* 0x000fe20000000f00 */
[----:B------:R-:W-:Y:S02]  /*42e0*/  IMAD.MOV.U32 R149, RZ, RZ, R230 ;  /* 0x000000ffff957224 */ /* 0x000fe400078e00e6 */
[----:B------:R-:W-:Y:S01]  /*42f0*/  IMAD.MOV.U32 R148, RZ, RZ, R53 ;  /* 0x000000ffff947224 */ /* 0x000fe200078e0035 */
[----:B------:R-:W-:Y:S01]  /*4300*/  HMMA.16816.F32.BF16 R156, R4, R86, R156 ;  /* 0x00000056049c723c */ /* 0x000fe2000004189c */
[----:B------:R-:W-:Y:S01]  /*4310*/  MOV R94, R151 ;  /* 0x00000097005e7202 */ /* 0x000fe20000000f00 */
[----:B------:R-:W-:Y:S01]  /*4320*/  IMAD.MOV.U32 R151, RZ, RZ, R228 ;  /* 0x000000ffff977224 */ /* 0x000fe200078e00e4 */
[----:B------:R-:W-:-:S03]  /*4330*/  MOV R29, R60 ;  /* 0x0000003c001d7202 */ /* 0x000fc60000000f00 */
[C---:B------:R-:W-:Y:S06]  /*4340*/  HMMA.16816.F32.BF16 R152, R4.reuse, R82, R152 ;  /* 0x000000520498723c */ /* 0x040fec0000041898 */
[C---:B------:R-:W-:Y:S06]  /*4350*/  HMMA.16816.F32.BF16 R204, R4.reuse, R46, R144 ;  /* 0x0000002e04cc723c */ /* 0x040fec0000041890 */
[----:B------:R-:W-:Y:S01]  /*4360*/  HMMA.16816.F32.BF16 R200, R4, R42, R140 ;  /* 0x0000002a04c8723c */ /* 0x000fe2000004188c */
[----:B------:R-:W-:Y:S01]  /*4370*/  IMAD.MOV.U32 R147, RZ, RZ, R72 ;  /* 0x000000ffff937224 */ /* 0x000fe200078e0048 */
[----:B------:R-:W-:Y:S01]  /*4380*/  MOV R146, R73 ;  /* 0x0000004900927202 */ /* 0x000fe20000000f00 */
[----:B------:R-:W-:Y:S01]  /*4390*/  IMAD.MOV.U32 R145, RZ, RZ, R76 ;  /* 0x000000ffff917224 */ /* 0x000fe200078e004c */
[----:B------:R-:W-:-:S02]  /*43a0*/  MOV R144, R77 ;  /* 0x0000004d00907202 */ /* 0x000fc40000000f00 */
[C---:B------:R-:W-:Y:S06]  /*43b0*/  HMMA.16816.F32.BF16 R128, R4.reuse, R38, R128 ;  /* 0x000000260480723c */ /* 0x040fec0000041880 */
[----:B------:R-:W-:Y:S06]  /*43c0*/  HMMA.16816.F32.BF16 R124, R4, R30, R120 ;  /* 0x0000001e047c723c */ /* 0x000fec0000041878 */
[----:B------:R-:W-:Y:S01]  /*43d0*/  HMMA.16816.F32.BF16 R4, R16, R58, RZ ;  /* 0x0000003a1004723c */ /* 0x000fe200000418ff */
[----:B------:R1:W-:Y:S01]  /*43e0*/  MUFU.EX2 R59, R2 ;  /* 0x00000002003b7308 */ /* 0x0003e20000000800 */
[----:B------:R-:W-:Y:S01]  /*43f0*/  IMAD.MOV.U32 R123, RZ, RZ, R84 ;  /* 0x000000ffff7b7224 */ /* 0x000fe200078e0054 */
[----:B------:R-:W-:Y:S01]  /*4400*/  MOV R84, R231 ;  /* 0x000000e700547202 */ /* 0x000fe20000000f00 */
[----:B------:R-:W-:Y:S01]  /*4410*/  IMAD.MOV.U32 R120, RZ, RZ, R68 ;  /* 0x000000ffff787224 */ /* 0x000fe200078e0044 */
[----:B------:R-:W-:Y:S01]  /*4420*/  MOV R122, R69 ;  /* 0x00000045007a7202 */ /* 0x000fe20000000f00 */
[----:B------:R-:W-:Y:S01]  /*4430*/  HMMA.16816.F32.BF16 R228, R8, R88, R12 ;  /* 0x0000005808e4723c */ /* 0x000fe2000004180c */
[----:B------:R-:W-:-:S05]  /*4440*/  MOV R58, R29 ;  /* 0x0000001d003a7202 */ /* 0x000fca0000000f00 */
[----:B------:R-:W-:Y:S01]  /*4450*/  HMMA.16816.F32.BF16 R12, R16, R66, RZ ;  /* 0x00000042100c723c */ /* 0x000fe200000418ff */
[----:B-1----:R-:W-:-:S05]  /*4460*/  FFMA.FTZ R2, R176, UR13, -R22 ;  /* 0x0000000db0027c23 */ /* 0x002fca0008010816 */
[C---:B------:R-:W-:Y:S01]  /*4470*/  HMMA.16816.F32.BF16 R108, R8.reuse, R48, R108 ;  /* 0x00000030086c723c */ /* 0x040fe2000004186c */
[----:B------:R1:W-:Y:S05]  /*4480*/  MUFU.EX2 R121, R2 ;  /* 0x0000000200797308 */ /* 0x0003ea0000000800 */
[----:B------:R-:W-:Y:S01]  /*4490*/  HMMA.16816.F32.BF16 R96, R8, R36, R96 ;  /* 0x000000240860723c */ /* 0x000fe20000041860 */
[----:B------:R-:W-:Y:S01]  /*44a0*/  IMAD.MOV.U32 R48, RZ, RZ, R56 ;  /* 0x000000ffff307224 */ /* 0x000fe200078e0038 */
[----:B------:R-:W-:Y:S02]  /*44b0*/  MOV R56, R85 ;  /* 0x0000005500387202 */ /* 0x000fe40000000f00 */
[----:B------:R-:W-:-:S02]  /*44c0*/  MOV R85, R52 ;  /* 0x0000003400557202 */ /* 0x000fc40000000f00 */
[----:B------:R-:W-:Y:S01]  /*44d0*/  HMMA.16816.F32.BF16 R52, R16, R54, RZ ;  /* 0x000000361034723c */ /* 0x000fe200000418ff */
[----:B------:R-:W-:Y:S01]  /*44e0*/  MOV R49, R57 ;  /* 0x0000003900317202 */ /* 0x000fe20000000f00 */
[----:B------:R-:W-:-:S04]  /*44f0*/  IMAD.MOV.U32 R57, RZ, RZ, R33 ;  /* 0x000000ffff397224 */ /* 0x000fc800078e0021 */
[----:B------:R-:W-:Y:S01]  /*4500*/  HMMA.16816.F32.BF16 R36, R8, R38, R12 ;  /* 0x000000260824723c */ /* 0x000fe2000004180c */
[----:B------:R-:W2:Y:S01]  /*4510*/  LDSM.16.MT88.4 R12, [R232+0xd000] ;  /* 0x00d00000e80c783b */ /* 0x000ea20000004200 */
[----:B-1----:R-:W-:-:S04]  /*4520*/  FFMA.FTZ R2, R167, UR13, -R22 ;  /* 0x0000000da7027c23 */ /* 0x002fc80008010816 */
[----:B------:R1:W-:Y:S01]  /*4530*/  MUFU.EX2 R28, R2 ;  /* 0x00000002001c7308 */ /* 0x0003e20000000800 */
[C---:B------:R-:W-:Y:S06]  /*4540*/  HMMA.16816.F32.BF16 R32, R16.reuse, R34, RZ ;  /* 0x000000221020723c */ /* 0x040fec00000418ff */
[C---:B------:R-:W-:Y:S06]  /*4550*/  HMMA.16816.F32.BF16 R76, R16.reuse, R78, RZ ;  /* 0x0000004e104c723c */ /* 0x040fec00000418ff */
[----:B------:R-:W-:Y:S01]  /*4560*/  HMMA.16816.F32.BF16 R72, R16, R74, RZ ;  /* 0x0000004a1048723c */ /* 0x000fe200000418ff */
[----:B-1----:R-:W-:-:S05]  /*4570*/  FFMA.FTZ R2, R166, UR13, -R21 ;  /* 0x0000000da6027c23 */ /* 0x002fca0008010815 */
[C---:B------:R-:W-:Y:S01]  /*4580*/  HMMA.16816.F32.BF16 R68, R16.reuse, R70, RZ ;  /* 0x000000461044723c */ /* 0x040fe200000418ff */
[----:B------:R1:W-:Y:S05]  /*4590*/  MUFU.EX2 R140, R2 ;  /* 0x00000002008c7308 */ /* 0x0003ea0000000800 */
[----:B------:R-:W-:Y:S06]  /*45a0*/  HMMA.16816.F32.BF16 R16, R16, R62, RZ ;  /* 0x0000003e1010723c */ /* 0x000fec00000418ff */
[C---:B------:R-:W-:Y:S06]  /*45b0*/  HMMA.16816.F32.BF16 R52, R8.reuse, R86, R52 ;  /* 0x000000560834723c */ /* 0x040fec0000041834 */
[----:B------:R-:W-:Y:S01]  /*45c0*/  HMMA.16816.F32.BF16 R100, R8, R40, R100 ;  /* 0x000000280864723c */ /* 0x000fe20000041864 */
[----:B-1----:R-:W-:Y:S01]  /*45d0*/  FFMA.FTZ R2, R165, UR13, -R21 ;  /* 0x0000000da5027c23 */ /* 0x002fe20008010815 */
[----:B------:R-:W-:Y:S01]  /*45e0*/  IMAD.MOV.U32 R87, RZ, RZ, R149 ;  /* 0x000000ffff577224 */ /* 0x000fe200078e0095 */
[----:B------:R-:W-:-:S02]  /*45f0*/  MOV R86, R150 ;  /* 0x0000009600567202 */ /* 0x000fc40000000f00 */
[----:B------:R1:W3:Y:S01]  /*4600*/  MUFU.EX2 R141, R2 ;  /* 0x00000002008d7308 */ /* 0x0002e20000000800 */
[C---:B------:R-:W-:Y:S06]  /*4610*/  HMMA.16816.F32.BF16 R68, R8.reuse, R42, R68 ;  /* 0x0000002a0844723c */ /* 0x040fec0000041844 */
[C---:B------:R-:W-:Y:S06]  /*4620*/  HMMA.16816.F32.BF16 R32, R8.reuse, R82, R32 ;  /* 0x000000520820723c */ /* 0x040fec0000041820 */
[----:B------:R-:W-:Y:S01]  /*4630*/  HMMA.16816.F32.BF16 R76, R8, R50, R76 ;  /* 0x00000032084c723c */ /* 0x000fe2000004184c */
[----:B------:R-:W-:Y:S01]  /*4640*/  MOV R82, R145 ;  /* 0x0000009100527202 */ /* 0x000fe20000000f00 */
[----:B------:R-:W-:-:S02]  /*4650*/  IMAD.MOV.U32 R83, RZ, RZ, R92 ;  /* 0x000000ffff537224 */ /* 0x000fc400078e005c */
[----:B-1----:R-:W-:Y:S01]  /*4660*/  FFMA.FTZ R2, R164, UR13, -R21 ;  /* 0x0000000da4027c23 */ /* 0x002fe20008010815 */
[----:B------:R-:W-:Y:S01]  /*4670*/  IMAD.MOV.U32 R92, RZ, RZ, R223 ;  /* 0x000000ffff5c7224 */ /* 0x000fe200078e00df */
[----:B------:R-:W-:Y:S01]  /*4680*/  HMMA.16816.F32.BF16 R72, R8, R46, R72 ;  /* 0x0000002e0848723c */ /* 0x000fe20000041848 */
[----:B------:R-:W-:Y:S01]  /*4690*/  MOV R51, R93 ;  /* 0x0000005d00337202 */ /* 0x000fe20000000f00 */
[----:B------:R1:W-:Y:S01]  /*46a0*/  MUFU.EX2 R142, R2 ;  /* 0x00000002008e7308 */ /* 0x0003e20000000800 */
[----:B------:R-:W-:-:S03]  /*46b0*/  IMAD.MOV.U32 R93, RZ, RZ, R144 ;  /* 0x000000ffff5d7224 */ /* 0x000fc600078e0090 */
[C---:B------:R-:W-:Y:S06]  /*46c0*/  HMMA.16816.F32.BF16 R40, R8.reuse, R30, R4 ;  /* 0x0000001e0828723c */ /* 0x040fec0000041804 */
[----:B------:R-:W-:Y:S01]  /*46d0*/  HMMA.16816.F32.BF16 R88, R8, R90, R16 ;  /* 0x0000005a0858723c */ /* 0x000fe20000041810 */
[----:B------:R-:W4:Y:S01]  /*46e0*/  LDSM.16.MT88.4 R16, [R235+0xd000] ;  /* 0x00d00000eb10783b */ /* 0x000f220000004200 */
[----:B-1----:R-:W-:-:S05]  /*46f0*/  FFMA.FTZ R2, R163, UR13, -R21 ;  /* 0x0000000da3027c23 */ /* 0x002fca0008010815 */
[----:B---3--:R-:W-:Y:S01]  /*4700*/  F2FP.BF16.F32.PACK_AB R9, R141, R140 ;  /* 0x0000008c8d09723e */ /* 0x008fe200000010ff */
[----:B------:R1:W3:Y:S02]  /*4710*/  MUFU.EX2 R143, R2 ;  /* 0x00000002008f7308 */ /* 0x0002e40000000800 */
[----:B-1----:R-:W-:Y:S01]  /*4720*/  FFMA.FTZ R2, R162, UR13, -R20 ;  /* 0x0000000da2027c23 */ /* 0x002fe20008010814 */
[----:B---3--:R-:W-:-:S05]  /*4730*/  F2FP.BF16.F32.PACK_AB R11, R143, R142 ;  /* 0x0000008e8f0b723e */ /* 0x008fca00000010ff */
[----:B------:R1:W-:Y:S02]  /*4740*/  MUFU.EX2 R66, R2 ;  /* 0x0000000200427308 */ /* 0x0003e40000000800 */
[----:B-1----:R-:W-:-:S06]  /*4750*/  FFMA.FTZ R2, R161, UR13, -R20 ;  /* 0x0000000da1027c23 */ /* 0x002fcc0008010814 */
[----:B------:R1:W3:Y:S02]  /*4760*/  MUFU.EX2 R67, R2 ;  /* 0x0000000200437308 */ /* 0x0002e40000000800 */
[----:B-1----:R-:W-:Y:S01]  /*4770*/  FFMA.FTZ R2, R139, UR13, -R20 ;  /* 0x0000000d8b027c23 */ /* 0x002fe20008010814 */
[----:B------:R-:W-:Y:S01]  /*4780*/  MOV R139, R28 ;  /* 0x0000001c008b7202 */ /* 0x000fe20000000f00 */
[----:B------:R-:W-:Y:S01]  /*4790*/  IMAD.MOV.U32 R28, RZ, RZ, R94 ;  /* 0x000000ffff1c7224 */ /* 0x000fe200078e005e */
[----:B---3--:R-:W-:-:S03]  /*47a0*/  F2FP.BF16.F32.PACK_AB R4, R67, R66 ;  /* 0x000000424304723e */ /* 0x008fc600000010ff */
[----:B------:R1:W-:Y:S01]  /*47b0*/  MUFU.EX2 R64, R2 ;  /* 0x0000000200407308 */ /* 0x0003e20000000800 */
[----:B------:R-:W-:Y:S01]  /*47c0*/  IMAD.MOV.U32 R94, RZ, RZ, R65 ;  /* 0x000000ffff5e7224 */ /* 0x000fe200078e0041 */
[----:B------:R-:W-:-:S03]  /*47d0*/  F2FP.BF16.F32.PACK_AB R10, R139, R121 ;  /* 0x000000798b0a723e */ /* 0x000fc600000010ff */
[----:B------:R-:W-:Y:S01]  /*47e0*/  IMAD.MOV.U32 R50, RZ, RZ, R94 ;  /* 0x000000ffff327224 */ /* 0x000fe200078e005e */
[----:B------:R-:W-:Y:S01]  /*47f0*/  MOV R94, R45 ;  /* 0x0000002d005e7202 */ /* 0x000fe20000000f00 */
[----:B-1----:R-:W-:-:S04]  /*4800*/  FFMA.FTZ R2, R160, UR13, -R20 ;  /* 0x0000000da0027c23 */ /* 0x002fc80008010814 */
[----:B------:R1:W3:Y:S02]  /*4810*/  MUFU.EX2 R65, R2 ;  /* 0x0000000200417308 */ /* 0x0002e40000000800 */
[----:B-1----:R-:W-:Y:S01]  /*4820*/  FFMA.FTZ R2, R138, UR13, -R0 ;  /* 0x0000000d8a027c23 */ /* 0x002fe20008010800 */
[----:B---3--:R-:W-:Y:S02]  /*4830*/  F2FP.BF16.F32.PACK_AB R6, R65, R64 ;  /* 0x000000404106723e */ /* 0x008fe400000010ff */
[----:B------:R-:W-:-:S03]  /*4840*/  MOV R138, R148 ;  /* 0x00000094008a7202 */ /* 0x000fc60000000f00 */
[----:B------:R1:W-:Y:S02]  /*4850*/  MUFU.EX2 R60, R2 ;  /* 0x00000002003c7308 */ /* 0x0003e40000000800 */
[----:B-1----:R-:W-:Y:S01]  /*4860*/  FFMA.FTZ R2, R137, UR13, -R0 ;  /* 0x0000000d89027c23 */ /* 0x002fe20008010800 */
[----:B------:R-:W-:-:S05]  /*4870*/  IMAD.MOV.U32 R137, RZ, RZ, R146 ;  /* 0x000000ffff897224 */ /* 0x000fca00078e0092 */
[----:B------:R1:W3:Y:S02]  /*4880*/  MUFU.EX2 R61, R2 ;  /* 0x00000002003d7308 */ /* 0x0002e40000000800 */
[----:B-1----:R-:W-:Y:S01]  /*4890*/  FFMA.FTZ R2, R132, UR13, -R0 ;  /* 0x0000000d84027c23 */ /* 0x002fe20008010800 */
[----:B------:R-:W-:Y:S01]  /*48a0*/  MOV R132, R59 ;  /* 0x0000003b00847202 */ /* 0x000fe20000000f00 */
[----:B------:R-:W-:Y:S01]  /*48b0*/  IMAD.MOV.U32 R59, RZ, RZ, R28 ;  /* 0x000000ffff3b7224 */ /* 0x000fe200078e001c */
[----:B---3--:R-:W-:-:S03]  /*48c0*/  F2FP.BF16.F32.PACK_AB R5, R61, R60 ;  /* 0x0000003c3d05723e */ /* 0x008fc600000010ff */
[----:B------:R1:W-:Y:S01]  /*48d0*/  MUFU.EX2 R62, R2 ;  /* 0x00000002003e7308 */ /* 0x0003e20000000800 */
[----:B------:R-:W-:Y:S01]  /*48e0*/  F2FP.BF16.F32.PACK_AB R8, R132, R95 ;  /* 0x0000005f8408723e */ /* 0x000fe200000010ff */
[----:B------:R-:W3:Y:S06]  /*48f0*/  LDSM.16.MT88.4 R28, [R233+0xd000] ;  /* 0x00d00000e91c783b */ /* 0x000eec0000004200 */
[C---:B--2---:R-:W-:Y:S06]  /*4900*/  HMMA.16816.F32.BF16 R52, R8.reuse, R14, R52 ;  /* 0x0000000e0834723c */ /* 0x044fec0000041834 */
[----:B----4-:R-:W-:Y:S01]  /*4910*/  HMMA.16816.F32.BF16 R76, R8, R18, R76 ;  /* 0x00000012084c723c */ /* 0x010fe2000004184c */
[----:B-1----:R-:W-:Y:S01]  /*4920*/  FFMA.FTZ R2, R23, UR13, -R0 ;  /* 0x0000000d17027c23 */ /* 0x002fe20008010800 */
[----:B------:R-:W-:-:S03]  /*4930*/  MOV R23, R147 ;  /* 0x0000009300177202 */ /* 0x000fc60000000f00 */
[----:B------:R-:W1:Y:S02]  /*4940*/  MUFU.EX2 R63, R2 ;  /* 0x00000002003f7308 */ /* 0x000e640000000800 */
[----:B-1----:R-:W-:Y:S01]  /*4950*/  F2FP.BF16.F32.PACK_AB R7, R63, R62 ;  /* 0x0000003e3f07723e */ /* 0x002fe200000010ff */
[----:B------:R-:W-:Y:S02]  /*4960*/  IMAD.MOV.U32 R2, RZ, RZ, R151 ;  /* 0x000000ffff027224 */ /* 0x000fe400078e0097 */
[-C--:B------:R-:W-:Y:S06]  /*4970*/  HMMA.16816.F32.BF16 R148, R8, R12.reuse, R168 ;  /* 0x0000000c0894723c */ /* 0x080fec00000418a8 */
[----:B------:R-:W-:Y:S01]  /*4980*/  HMMA.16816.F32.BF16 R144, R4, R12, R172 ;  /* 0x0000000c0490723c */ /* 0x000fe200000418ac */
[----:B------:R-:W-:Y:S01]  /*4990*/  MOV R171, R95 ;  /* 0x0000005f00ab7202 */ /* 0x000fe20000000f00 */
[----:B------:R-:W-:Y:S01]  /*49a0*/  IMAD.MOV.U32 R95, RZ, RZ, R44 ;  /* 0x000000ffff5f7224 */ /* 0x000fe200078e002c */
[----:B------:R-:W-:Y:S01]  /*49b0*/  MOV R169, R121 ;  /* 0x0000007900a97202 */ /* 0x000fe20000000f00 */
[----:B------:R-:W-:-:S02]  /*49c0*/  IMAD.MOV.U32 R170, RZ, RZ, R120 ;  /* 0x000000ffffaa7224 */ /* 0x000fc400078e0078 */
[----:B------:R-:W-:Y:S01]  /*49d0*/  HMMA.16816.F32.BF16 R156, R4, R14, R156 ;  /* 0x0000000e049c723c */ /* 0x000fe2000004189c */
[----:B------:R-:W1:Y:S01]  /*49e0*/  LDSM.16.MT88.4 R12, [R234+0xd000] ;  /* 0x00d00000ea0c783b */ /* 0x000e620000004200 */
[----:B------:R-:W-:-:S04]  /*49f0*/  IMAD.MOV.U32 R168, RZ, RZ, R122 ;  /* 0x000000ffffa87224 */ /* 0x000fc800078e007a */
[-C--:B---3--:R-:W-:Y:S06]  /*4a00*/  HMMA.16816.F32.BF16 R160, R8, R28.reuse, R184 ;  /* 0x0000001c08a0723c */ /* 0x088fec00000418b8 */
[----:B------:R-:W-:Y:S01]  /*4a10*/  HMMA.16816.F32.BF16 R164, R4, R28, R180 ;  /* 0x0000001c04a4723c */ /* 0x000fe200000418b4 */
[----:B------:R-:W-:Y:S01]  /*4a20*/  IMAD.MOV.U32 R187, RZ, RZ, R179 ;  /* 0x000000ffffbb7224 */ /* 0x000fe200078e00b3 */
[----:B------:R-:W-:Y:S01]  /*4a30*/  MOV R184, R222 ;  /* 0x000000de00b87202 */ /* 0x000fe20000000f00 */
[----:B------:R-:W-:Y:S01]  /*4a40*/  IMAD.MOV.U32 R185, RZ, RZ, R221 ;  /* 0x000000ffffb97224 */ /* 0x000fe200078e00dd */
[----:B------:R-:W-:-:S02]  /*4a50*/  MOV R186, R220 ;  /* 0x000000dc00ba7202 */ /* 0x000fc40000000f00 */
[-C--:B------:R-:W-:Y:S06]  /*4a60*/  HMMA.16816.F32.BF16 R176, R8, R16.reuse, R108 ;  /* 0x0000001008b0723c */ /* 0x080fec000004186c */
[----:B------:R-:W-:Y:S01]  /*4a70*/  HMMA.16816.F32.BF16 R180, R4, R16, R192 ;  /* 0x0000001004b4723c */ /* 0x000fe200000418c0 */
[----:B------:R-:W-:Y:S02]  /*4a80*/  MOV R111, R2 ;  /* 0x00000002006f7202 */ /* 0x000fe40000000f00 */
[----:B------:R-:W-:-:S03]  /*4a90*/  MOV R2, R59 ;  /* 0x0000003b00027202 */ /* 0x000fc60000000f00 */
[----:B------:R-:W-:Y:S01]  /*4aa0*/  HMMA.16816.F32.BF16 R188, R4, R18, R188 ;  /* 0x0000001204bc723c */ /* 0x000fe200000418bc */
[----:B------:R-:W2:Y:S01]  /*4ab0*/  LDSM.16.MT88.4 R16, [R232+0xf000] ;  /* 0x00f00000e810783b */ /* 0x000ea20000004200 */
[----:B------:R-:W-:-:S04]  /*4ac0*/  FFMA.FTZ R2, R2, UR13, -R22 ;  /* 0x0000000d02027c23 */ /* 0x000fc80008010816 */
[----:B------:R-:W-:Y:S06]  /*4ad0*/  HMMA.16816.F32.BF16 R172, R4, R30, R152 ;  /* 0x0000001e04ac723c */ /* 0x000fec0000041898 */
[-C--:B-1----:R-:W-:Y:S01]  /*4ae0*/  HMMA.16816.F32.BF16 R192, R8, R12.reuse, R104 ;  /* 0x0000000c08c0723c */ /* 0x082fe20000041868 */
[----:B------:R-:W-:Y:S01]  /*4af0*/  MOV R153, R83 ;  /* 0x0000005300997202 */ /* 0x000fe20000000f00 */
[----:B------:R-:W-:Y:S01]  /*4b00*/  IMAD.MOV.U32 R154, RZ, RZ, R51 ;  /* 0x000000ffff9a7224 */ /* 0x000fe200078e0033 */
[----:B------:R-:W-:Y:S01]  /*4b10*/  MOV R155, R50 ;  /* 0x00000032009b7202 */ /* 0x000fe20000000f00 */
[----:B------:R-:W-:Y:S01]  /*4b20*/  IMAD.MOV.U32 R152, RZ, RZ, R58 ;  /* 0x000000ffff987224 */ /* 0x000fe200078e003a */
[----:B------:R-:W-:Y:S01]  /*4b30*/  MOV R83, R49 ;  /* 0x0000003100537202 */ /* 0x000fe20000000f00 */
[C---:B------:R-:W-:Y:S06]  /*4b40*/  HMMA.16816.F32.BF16 R196, R4.reuse, R12, R196 ;  /* 0x0000000c04c4723c */ /* 0x040fec00000418c4 */
[-C--:B------:R-:W-:Y:S06]  /*4b50*/  HMMA.16816.F32.BF16 R204, R4, R14.reuse, R204 ;  /* 0x0000000e04cc723c */ /* 0x080fec00000418cc */
[C---:B------:R-:W-:Y:S01]  /*4b60*/  HMMA.16816.F32.BF16 R220, R8.reuse, R14, R72 ;  /* 0x0000000e08dc723c */ /* 0x040fe20000041848 */
[----:B------:R-:W1:Y:S05]  /*4b70*/  LDSM.16.MT88.4 R12, [R233+0xf000] ;  /* 0x00f00000e90c783b */ /* 0x000e6a0000004200 */
[----:B------:R-:W-:Y:S01]  /*4b80*/  HMMA.16816.F32.BF16 R44, R8, R30, R32 ;  /* 0x0000001e082c723c */ /* 0x000fe20000041820 */
[----:B------:R-:W3:Y:S04]  /*4b90*/  LDSM.16.MT88.4 R28, [R235+0xf000] ;  /* 0x00f00000eb1c783b */ /* 0x000ee80000004200 */
[----:B------:R-:W4:Y:S01]  /*4ba0*/  LDSM.16.MT88.4 R32, [R234+0xf000] ;  /* 0x00f00000ea20783b */ /* 0x000f220000004200 */
[C---:B--2---:R-:W-:Y:S07]  /*4bb0*/  HMMA.16816.F32.BF16 R72, R4.reuse, R16, R184 ;  /* 0x000000100448723c */ /* 0x044fee00000418b8 */
[----:B------:R-:W-:Y:S01]  /*4bc0*/  IMAD.MOV.U32 R187, RZ, RZ, R138 ;  /* 0x000000ffffbb7224 */ /* 0x000fe200078e008a */
[----:B------:R-:W-:Y:S01]  /*4bd0*/  MOV R186, R123 ;  /* 0x0000007b00ba7202 */ /* 0x000fe20000000f00 */
[----:B------:R-:W-:Y:S01]  /*4be0*/  IMAD.MOV.U32 R138, RZ, RZ, R48 ;  /* 0x000000ffff8a7224 */ /* 0x000fe200078e0030 */
[----:B------:R-:W-:Y:S01]  /*4bf0*/  MOV R184, R57 ;  /* 0x0000003900b87202 */ /* 0x000fe20000000f00 */
[----:B------:R-:W-:Y:S01]  /*4c00*/  HMMA.16816.F32.BF16 R48, R4, R18, R200 ;  /* 0x000000120430723c */ /* 0x000fe200000418c8 */
[----:B------:R-:W-:-:S06]  /*4c10*/  IMAD.MOV.U32 R185, RZ, RZ, R56 ;  /* 0x000000ffffb97224 */ /* 0x000fcc00078e0038 */
[----:B------:R-:W-:Y:S01]  /*4c20*/  IMAD.MOV.U32 R203, RZ, RZ, R92 ;  /* 0x000000ffffcb7224 */ /* 0x000fe200078e005c */
[----:B------:R-:W-:Y:S01]  /*4c30*/  MOV R202, R93 ;  /* 0x0000005d00ca7202 */ /* 0x000fe20000000f00 */
[----:B------:R-:W-:Y:S01]  /*4c40*/  IMAD.MOV.U32 R200, RZ, RZ, R94 ;  /* 0x000000ffffc87224 */ /* 0x000fe200078e005e */
[----:B------:R-:W-:Y:S02]  /*4c50*/  MOV R201, R95 ;  /* 0x0000005f00c97202 */ /* 0x000fe40000000f00 */
[C---:B-1----:R-:W-:Y:S06]  /*4c60*/  HMMA.16816.F32.BF16 R92, R4.reuse, R14, R128 ;  /* 0x0000000e045c723c */ /* 0x042fec0000041880 */
[----:B---3--:R-:W-:Y:S01]  /*4c70*/  HMMA.16816.F32.BF16 R104, R4, R28, R212 ;  /* 0x0000001c0468723c */ /* 0x008fe200000418d4 */
[----:B------:R-:W-:Y:S01]  /*4c80*/  IMAD.MOV.U32 R129, RZ, RZ, R111 ;  /* 0x000000ffff817224 */ /* 0x000fe200078e006f */
[----:B------:R-:W-:Y:S01]  /*4c90*/  MOV R131, R84 ;  /* 0x0000005400837202 */ /* 0x000fe20000000f00 */
[----:B------:R-:W-:Y:S01]  /*4ca0*/  IMAD.MOV.U32 R130, RZ, RZ, R87 ;  /* 0x000000ffff827224 */ /* 0x000fe200078e0057 */
[----:B------:R-:W-:-:S02]  /*4cb0*/  MOV R128, R86 ;  /* 0x0000005600807202 */ /* 0x000fc40000000f00 */
[----:B------:R-:W-:Y:S06]  /*4cc0*/  HMMA.16816.F32.BF16 R108, R4, R30, R124 ;  /* 0x0000001e046c723c */ /* 0x000fec000004187c */
[----:B------:R-:W-:Y:S01]  /*4cd0*/  HMMA.16816.F32.BF16 R212, R8, R18, R68 ;  /* 0x0000001208d4723c */ /* 0x000fe20000041844 */
[----:B------:R-:W-:Y:S02]  /*4ce0*/  IMAD.MOV.U32 R127, RZ, RZ, R85 ;  /* 0x000000ffff7f7224 */ /* 0x000fe400078e0055 */
[----:B------:R-:W-:Y:S02]  /*4cf0*/  IMAD.MOV.U32 R126, RZ, RZ, R130 ;  /* 0x000000ffff7e7224 */ /* 0x000fe400078e0082 */
        /* <DEDUP_REMOVED lines=12> */
[----:B------:R-:W-:Y:S01]  /*4dc0*/  HMMA.16816.F32.BF16 R56, R4, R12, R216 ;  /* 0x0000000c0438723c */ /* 0x000fe200000418d8 */
[----:B------:R-:W-:-:S02]  /*4dd0*/  MOV R171, R132 ;  /* 0x0000008400ab7202 */ /* 0x000fc40000000f00 */
[----:B------:R-:W-:Y:S01]  /*4de0*/  MOV R137, R251 ;  /* 0x000000fb00897202 */ /* 0x000fe20000000f00 */
[----:B------:R1:W-:Y:S02]  /*4df0*/  MUFU.EX2 R132, R2 ;  /* 0x0000000200847308 */ /* 0x0003e40000000800 */
[----:B----4-:R-:W-:Y:S01]  /*4e00*/  HMMA.16816.F32.BF16 R120, R4, R32, R208 ;  /* 0x000000200478723c */ /* 0x010fe200000418d0 */
[----:B------:R-:W-:-:S05]  /*4e10*/  MOV R71, R137 ;  /* 0x0000008900477202 */ /* 0x000fca0000000f00 */
[----:B------:R-:W-:Y:S01]  /*4e20*/  HMMA.16816.F32.BF16 R84, R4, R34, R116 ;  /* 0x000000220454723c */ /* 0x000fe20000041874 */
[----:B------:R-:W-:Y:S01]  /*4e30*/  IMAD.MOV.U32 R70, RZ, RZ, R23 ;  /* 0x000000ffff467224 */ /* 0x000fe200078e0017 */
[----:B------:R2:W5:Y:S04]  /*4e40*/  LDL.LU R251, [R1+0x60] ;  /* 0x0000600001fb7983 */ /* 0x0005680000300800 */
[----:B------:R-:W-:Y:S01]  /*4e50*/  HMMA.16816.F32.BF16 R216, R8, R16, R100 ;  /* 0x0000001008d8723c */ /* 0x000fe20000041864 */
[----:B-1----:R-:W-:Y:S01]  /*4e60*/  FFMA.FTZ R2, R125, UR13, -R22 ;  /* 0x0000000d7d027c23 */ /* 0x002fe20008010816 */
[----:B------:R-:W-:-:S04]  /*4e70*/  IMAD.MOV.U32 R5, RZ, RZ, R187 ;  /* 0x000000ffff057224 */ /* 0x000fc800078e00bb */
[----:B------:R-:W-:Y:S01]  /*4e80*/  HMMA.16816.F32.BF16 R36, R8, R14, R36 ;  /* 0x0000000e0824723c */ /* 0x000fe20000041824 */
[----:B------:R1:W3:Y:S01]  /*4e90*/  MUFU.EX2 R137, R2 ;  /* 0x0000000200897308 */ /* 0x0002e20000000800 */
[----:B------:R-:W-:Y:S01]  /*4ea0*/  MOV R187, R171 ;  /* 0x000000ab00bb7202 */ /* 0x000fe20000000f00 */
[----:B------:R-:W-:-:S03]  /*4eb0*/  IMAD.MOV.U32 R171, RZ, RZ, R138 ;  /* 0x000000ffffab7224 */ /* 0x000fc600078e008a */
[----:B------:R-:W-:Y:S01]  /*4ec0*/  HMMA.16816.F32.BF16 R100, R8, R28, R112 ;  /* 0x0000001c0864723c */ /* 0x000fe20000041870 */
[----:B------:R-:W-:-:S05]  /*4ed0*/  IMAD.MOV.U32 R124, RZ, RZ, R126 ;  /* 0x000000ffff7c7224 */ /* 0x000fca00078e007e */
[----:B------:R-:W-:Y:S01]  /*4ee0*/  HMMA.16816.F32.BF16 R208, R8, R12, R96 ;  /* 0x0000000c08d0723c */ /* 0x000fe20000041860 */
[----:B-1----:R-:W-:-:S04]  /*4ef0*/  FFMA.FTZ R2, R250, UR13, -R22 ;  /* 0x0000000dfa027c23 */ /* 0x002fc80008010816 */
[----:B------:R1:W-:Y:S02]  /*4f00*/  MUFU.EX2 R138, R2 ;  /* 0x00000002008a7308 */ /* 0x0003e40000000800 */
[----:B-1----:R-:W-:-:S06]  /*4f10*/  FFMA.FTZ R2, R249, UR13, -R22 ;  /* 0x0000000df9027c23 */ /* 0x002fcc0008010816 */
[----:B------:R1:W-:Y:S02]  /*4f20*/  MUFU.EX2 R28, R2 ;  /* 0x00000002001c7308 */ /* 0x0003e40000000800 */
[----:B-1----:R-:W-:-:S06]  /*4f30*/  FFMA.FTZ R2, R248, UR13, -R21 ;  /* 0x0000000df8027c23 */ /* 0x002fcc0008010815 */
[----:B------:R1:W-:Y:S02]  /*4f40*/  MUFU.EX2 R18, R2 ;  /* 0x0000000200127308 */ /* 0x0003e40000000800 */
[----:B-1----:R-:W-:-:S06]  /*4f50*/  FFMA.FTZ R2, R247, UR13, -R21 ;  /* 0x0000000df7027c23 */ /* 0x002fcc0008010815 */
[----:B------:R1:W4:Y:S02]  /*4f60*/  MUFU.EX2 R22, R2 ;  /* 0x0000000200167308 */ /* 0x0003240000000800 */
[----:B-1----:R-:W-:-:S06]  /*4f70*/  FFMA.FTZ R2, R246, UR13, -R21 ;  /* 0x0000000df6027c23 */ /* 0x002fcc0008010815 */
[----:B------:R1:W-:Y:S02]  /*4f80*/  MUFU.EX2 R23, R2 ;  /* 0x0000000200177308 */ /* 0x0003e40000000800 */
[----:B-1----:R-:W-:-:S06]  /*4f90*/  FFMA.FTZ R2, R245, UR13, -R21 ;  /* 0x0000000df5027c23 */ /* 0x002fcc0008010815 */
[----:B------:R1:W2:Y:S02]  /*4fa0*/  MUFU.EX2 R19, R2 ;  /* 0x0000000200137308 */ /* 0x0002a40000000800 */
[----:B-1----:R-:W-:-:S06]  /*4fb0*/  FFMA.FTZ R2, R244, UR13, -R20 ;  /* 0x0000000df4027c23 */ /* 0x002fcc0008010814 */
[----:B------:R1:W-:Y:S01]  /*4fc0*/  MUFU.EX2 R15, R2 ;  /* 0x00000002000f7308 */ /* 0x0003e20000000800 */
[----:B------:R-:W-:Y:S02]  /*4fd0*/  MOV R4, R242 ;  /* 0x000000f200047202 */ /* 0x000fe40000000f00 */
[----:B------:R-:W-:Y:S01]  /*4fe0*/  MOV R7, R127 ;  /* 0x0000007f00077202 */ /* 0x000fe20000000f00 */
[----:B-1----:R-:W-:Y:S01]  /*4ff0*/  FFMA.FTZ R2, R227, UR13, -R20 ;  /* 0x0000000de3027c23 */ /* 0x002fe20008010814 */
[----:B------:R-:W-:Y:S01]  /*5000*/  MOV R6, R153 ;  /* 0x0000009900067202 */ /* 0x000fe20000000f00 */
[C---:B------:R-:W-:Y:S06]  /*5010*/  HMMA.16816.F32.BF16 R116, R8.reuse, R32, R228 ;  /* 0x000000200874723c */ /* 0x040fec00000418e4 */
[----:B------:R-:W-:Y:S01]  /*5020*/  HMMA.16816.F32.BF16 R40, R8, R30, R40 ;  /* 0x0000001e0828723c */ /* 0x000fe20000041828 */
[----:B------:R1:W2:Y:S01]  /*5030*/  MUFU.EX2 R16, R2 ;  /* 0x0000000200107308 */ /* 0x0002a20000000800 */
[----:B------:R-:W-:Y:S01]  /*5040*/  IMAD.MOV.U32 R125, RZ, RZ, R130 ;  /* 0x000000ffff7d7224 */ /* 0x000fe200078e0082 */
[----:B------:R-:W-:Y:S01]  /*5050*/  MOV R126, R131 ;  /* 0x00000083007e7202 */ /* 0x000fe20000000f00 */
[----:B------:R2:W5:Y:S01]  /*5060*/  LDL.LU R242, [R1+0x5c] ;  /* 0x00005c0001f27983 */ /* 0x0005620000300800 */
[----:B-1----:R-:W-:-:S04]  /*5070*/  FFMA.FTZ R2, R226, UR13, -R20 ;  /* 0x0000000de2027c23 */ /* 0x002fc80008010814 */
[----:B------:R1:W-:Y:S01]  /*5080*/  MUFU.EX2 R17, R2 ;  /* 0x0000000200117308 */ /* 0x0003e20000000800 */
[----:B------:R-:W-:Y:S01]  /*5090*/  HMMA.16816.F32.BF16 R32, R8, R34, R88 ;  /* 0x000000220820723c */ /* 0x000fe20000041858 */
[----:B-1----:R-:W-:-:S06]  /*50a0*/  FFMA.FTZ R2, R225, UR13, -R20 ;  /* 0x0000000de1027c23 */ /* 0x002fcc0008010814 */
[----:B------:R1:W2:Y:S02]  /*50b0*/  MUFU.EX2 R14, R2 ;  /* 0x00000002000e7308 */ /* 0x0002a40000000800 */
[----:B-1----:R-:W-:Y:S01]  /*50c0*/  FFMA.FTZ R2, R70, UR13, -R0 ;  /* 0x0000000d46027c23 */ /* 0x002fe20008010800 */
[----:B------:R-:W-:Y:S01]  /*50d0*/  IMAD.MOV.U32 R70, RZ, RZ, R71 ;  /* 0x000000ffff467224 */ /* 0x000fe200078e0047 */
[----:B------:R-:W-:Y:S01]  /*50e0*/  MOV R71, R4 ;  /* 0x0000000400477202 */ /* 0x000fe20000000f00 */
[----:B------:R-:W-:Y:S01]  /*50f0*/  IMAD.MOV.U32 R4, RZ, RZ, R5 ;  /* 0x000000ffff047224 */ /* 0x000fe200078e0005 */
[----:B------:R-:W-:Y:S01]  /*5100*/  MOV R5, R6 ;  /* 0x0000000600057202 */ /* 0x000fe20000000f00 */
[----:B------:R-:W-:Y:S01]  /*5110*/  IMAD.MOV.U32 R6, RZ, RZ, R7 ;  /* 0x000000ffff067224 */ /* 0x000fe200078e0007 */
[----:B------:R1:W-:Y:S01]  /*5120*/  MUFU.EX2 R9, R2 ;  /* 0x0000000200097308 */ /* 0x0003e20000000800 */
        /* <DEDUP_REMOVED lines=9> */
[----:B-1----:R-:W-:Y:S01]  /*51c0*/  FFMA.FTZ R2, R70, UR13, -R0 ;  /* 0x0000000d46027c23 */ /* 0x002fe20008010800 */
        /* <DEDUP_REMOVED lines=12> */
[----:B------:R-:W-:-:S02]  /*5290*/  IMAD.MOV.U32 R170, RZ, RZ, R83 ;  /* 0x000000ffffaa7224 */ /* 0x000fc400078e0053 */
[----:B------:R-:W-:Y:S01]  /*52a0*/  IMAD.MOV.U32 R203, RZ, RZ, R184 ;  /* 0x000000ffffcb7224 */ /* 0x000fe200078e00b8 */
[----:B------:R-:W-:Y:S01]  /*52b0*/  MOV R184, R185 ;  /* 0x000000b900b87202 */ /* 0x000fe20000000f00 */
[----:B------:R-:W-:Y:S01]  /*52c0*/  IMAD.MOV.U32 R185, RZ, RZ, R186 ;  /* 0x000000ffffb97224 */ /* 0x000fe200078e00ba */
[----:B------:R-:W-:Y:S01]  /*52d0*/  MOV R186, R168 ;  /* 0x000000a800ba7202 */ /* 0x000fe20000000f00 */
[----:B------:R-:W-:Y:S01]  /*52e0*/  IMAD.MOV.U32 R168, RZ, RZ, R169 ;  /* 0x000000ffffa87224 */ /* 0x000fe200078e00a9 */
[----:B------:R1:W2:Y:S01]  /*52f0*/  MUFU.EX2 R10, R2 ;  /* 0x00000002000a7308 */ /* 0x0002a20000000800 */
        /* <DEDUP_REMOVED lines=14> */
[----:B------:R-:W-:Y:S01]  /*53e0*/  MOV R70, R7 ;  /* 0x0000000700467202 */ /* 0x000fe20000000f00 */
[----:B------:R-:W-:Y:S01]  /*53f0*/  IMAD.MOV.U32 R7, RZ, RZ, R203 ;  /* 0x000000ffff077224 */ /* 0x000fe200078e00cb */
[----:B------:R-:W-:Y:S01]  /*5400*/  MOV R203, R169 ;  /* 0x000000a900cb7202 */ /* 0x000fe20000000f00 */
[----:B------:R-:W-:Y:S01]  /*5410*/  IMAD.MOV.U32 R170, RZ, RZ, R240 ;  /* 0x000000ffffaa7224 */ /* 0x000fe200078e00f0 */
[----:B------:R-:W-:Y:S01]  /*5420*/  MOV R250, R99 ;  /* 0x0000006300fa7202 */ /* 0x000fe20000000f00 */
[----:B------:R-:W-:-:S02]  /*5430*/  IMAD.MOV.U32 R186, RZ, RZ, R239 ;  /* 0x000000ffffba7224 */ /* 0x000fc400078e00ef */
[----:B------:R-:W-:Y:S01]  /*5440*/  FFMA.FTZ R0, R98, UR13, -R0 ;  /* 0x0000000d62007c23 */ /* 0x000fe20008010800 */
        /* <DEDUP_REMOVED lines=21> */
[----:B------:R-:W1:Y:S01]  /*55a0*/  LDSM.16.MT88.4 R168, [R233+0xd800] ;  /* 0x00d80000e9a8783b */ /* 0x000e620000004200 */
[----:B------:R-:W-:-:S02]  /*55b0*/  IMAD.MOV.U32 R129, RZ, RZ, R237 ;  /* 0x000000ffff817224 */ /* 0x000fc400078e00ed */
[----:B------:R-:W-:Y:S01]  /*55c0*/  FADD.FTZ R3, R3, R250 ;  /* 0x000000fa03037221 */ /* 0x000fe20000010000 */
        /* <DEDUP_REMOVED lines=12> */
[----:B------:R-:W1:Y:S01]  /*5690*/  LDSM.16.MT88.4 R152, [R232+0xd800] ;  /* 0x00d80000e898783b */ /* 0x000e620000004200 */
[----:B------:R-:W-:Y:S01]  /*56a0*/  MOV R99, R5 ;  /* 0x0000000500637202 */ /* 0x000fe20000000f00 */
[----:B------:R-:W-:Y:S01]  /*56b0*/  IMAD.MOV.U32 R68, RZ, RZ, R6 ;  /* 0x000000ffff447224 */ /* 0x000fe200078e0006 */
[----:B------:R-:W-:Y:S01]  /*56c0*/  MOV R69, R7 ;  /* 0x0000000700457202 */ /* 0x000fe20000000f00 */
[----:B------:R-:W-:Y:S01]  /*56d0*/  IMAD.MOV.U32 R70, RZ, RZ, R124 ;  /* 0x000000ffff467224 */ /* 0x000fe200078e007c */
[----:B------:R-:W-:Y:S01]  /*56e0*/  MOV R71, R128 ;  /* 0x0000008000477202 */ /* 0x000fe20000000f00 */
        /* <DEDUP_REMOVED lines=15> */
[----:B---3--:R-:W-:Y:S01]  /*57e0*/  FADD.FTZ R0, R224, R112 ;  /* 0x00000070e0007221 */ /* 0x008fe20000010000 */
        /* <DEDUP_REMOVED lines=16> */
[----:B------:R-:W3:Y:S01]  /*58f0*/  MUFU.EX2 R11, R2 ;  /* 0x00000002000b7308 */ /* 0x000ee20000000800 */
[----:B------:R-:W1:Y:S01]  /*5900*/  LDSM.16.MT88.4 R4, [R234+0xf800] ;  /* 0x00f80000ea04783b */ /* 0x000e620000004200 */
[----:B------:R-:W-:-:S02]  /*5910*/  F2FP.BF16.F32.PACK_AB R128, R137, R132 ;  /* 0x000000848980723e */ /* 0x000fc400000010ff */
[----:B----4-:R-:W-:Y:S02]  /*5920*/  F2FP.BF16.F32.PACK_AB R129, R22, R18 ;  /* 0x000000121681723e */ /* 0x010fe400000010ff */
[----:B------:R-:W-:Y:S02]  /*5930*/  F2FP.BF16.F32.PACK_AB R130, R28, R138 ;  /* 0x0000008a1c82723e */ /* 0x000fe400000010ff */
[----:B--2---:R-:W-:Y:S02]  /*5940*/  F2FP.BF16.F32.PACK_AB R131, R19, R23 ;  /* 0x000000171383723e */ /* 0x004fe400000010ff */
[----:B------:R-:W-:Y:S02]  /*5950*/  F2FP.BF16.F32.PACK_AB R124, R16, R15 ;  /* 0x0000000f107c723e */ /* 0x000fe400000010ff */
[----:B------:R-:W-:Y:S02]  /*5960*/  F2FP.BF16.F32.PACK_AB R126, R14, R17 ;  /* 0x000000110e7e723e */ /* 0x000fe400000010ff */
[----:B------:R-:W-:-:S02]  /*5970*/  F2FP.BF16.F32.PACK_AB R125, R10, R9 ;  /* 0x000000090a7d723e */ /* 0x000fc400000010ff */
[----:B---3--:R-:W-:Y:S02]  /*5980*/  F2FP.BF16.F32.PACK_AB R127, R12, R11 ;  /* 0x0000000b0c7f723e */ /* 0x008fe400000010ff */
[----:B------:R-:W-:Y:S01]  /*5990*/  MOV R203, R184 ;  /* 0x000000b800cb7202 */ /* 0x000fe20000000f00 */
[----:B-1----:R-:W-:Y:S03]  /*59a0*/  HMMA.16816.F32.BF16 R160, R128, R168, R160 ;  /* 0x000000a880a0723c */ /* 0x002fe600000418a0 */
[----:B------:R-:W-:-:S03]  /*59b0*/  MOV R2, R203 ;  /* 0x000000cb00027202 */ /* 0x000fc60000000f00 */
[----:B------:R-:W-:Y:S01]  /*59c0*/  HMMA.16816.F32.BF16 R164, R124, R168, R164 ;  /* 0x000000a87ca4723c */ /* 0x000fe200000418a4 */
[----:B------:R-:W-:-:S05]  /*59d0*/  FADD.FTZ R13, R13, R29 ;  /* 0x0000001d0d0d7221 */ /* 0x000fca0000010000 */
[----:B------:R-:W-:Y:S01]  /*59e0*/  HMMA.16816.F32.BF16 R172, R124, R170, R172 ;  /* 0x000000aa7cac723c */ /* 0x000fe200000418ac */
[----:B------:R-:W-:Y:S01]  /*59f0*/  MOV R8, R249 ;  /* 0x000000f900087202 */ /* 0x000fe20000000f00 */
[----:B------:R-:W-:-:S04]  /*5a00*/  FADD.FTZ R2, R252, R2 ;  /* 0x00000002fc027221 */ /* 0x000fc80000010000 */
[C---:B------:R-:W-:Y:S06]  /*5a10*/  HMMA.16816.F32.BF16 R168, R128.reuse, R170, R44 ;  /* 0x000000aa80a8723c */ /* 0x040fec000004182c */
[----:B------:R-:W-:Y:S01]  /*5a20*/  HMMA.16816.F32.BF16 R148, R128, R152, R148 ;  /* 0x000000988094723c */ /* 0x000fe20000041894 */
[----:B------:R-:W-:Y:S01]  /*5a30*/  MOV R46, R99 ;  /* 0x00000063002e7202 */ /* 0x000fe20000000f00 */
[----:B------:R-:W-:Y:S01]  /*5a40*/  IMAD.MOV.U32 R45, RZ, RZ, R68 ;  /* 0x000000ffff2d7224 */ /* 0x000fe200078e0044 */
[----:B------:R-:W-:-:S03]  /*5a50*/  MOV R47, R97 ;  /* 0x00000061002f7202 */ /* 0x000fc60000000f00 */
[----:B------:R-:W-:Y:S01]  /*5a60*/  HMMA.16816.F32.BF16 R144, R124, R152, R144 ;  /* 0x000000987c90723c */ /* 0x000fe20000041890 */
[----:B------:R-:W-:Y:S01]  /*5a70*/  FADD.FTZ R3, R45, R3 ;  /* 0x000000032d037221 */ /* 0x000fe20000010000 */
[----:B------:R-:W-:-:S04]  /*5a80*/  FADD.FTZ R13, R46, R13 ;  /* 0x0000000d2e0d7221 */ /* 0x000fc80000010000 */
[----:B------:R-:W-:Y:S01]  /*5a90*/  HMMA.16816.F32.BF16 R156, R124, R154, R156 ;  /* 0x0000009a7c9c723c */ /* 0x000fe2000004189c */
[----:B------:R-:W-:-:S05]  /*5aa0*/  FADD.FTZ R0, R47, R0 ;  /* 0x000000002f007221 */ /* 0x000fca0000010000 */
[----:B------:R-:W-:Y:S01]  /*5ab0*/  HMMA.16816.F32.BF16 R152, R128, R154, R52 ;  /* 0x0000009a8098723c */ /* 0x000fe20000041834 */
[----:B------:R-:W-:Y:S01]  /*5ac0*/  MOV R83, R241 ;  /* 0x000000f100537202 */ /* 0x000fe20000000f00 */
[----:B------:R-:W-:Y:S01]  /*5ad0*/  FADD.FTZ R8, R8, R3 ;  /* 0x0000000308087221 */ /* 0x000fe20000010000 */
[----:B------:R-:W-:Y:S02]  /*5ae0*/  IMAD.MOV.U32 R202, RZ, RZ, R185 ;  /* 0x000000ffffca7224 */ /* 0x000fe400078e00b9 */
[----:B------:R-:W-:Y:S02]  /*5af0*/  IMAD.MOV.U32 R229, RZ, RZ, R82 ;  /* 0x000000ffffe57224 */ /* 0x000fe400078e0052 */
[----:B------:R-:W-:Y:S01]  /*5b00*/  IMAD.MOV.U32 R52, RZ, RZ, R96 ;  /* 0x000000ffff347224 */ /* 0x000fe200078e0060 */
[----:B------:R-:W-:Y:S01]  /*5b10*/  MOV R54, R114 ;  /* 0x0000007200367202 */ /* 0x000fe20000000f00 */
[----:B------:R-:W-:Y:S02]  /*5b20*/  IMAD.MOV.U32 R53, RZ, RZ, R115 ;  /* 0x000000ffff357224 */ /* 0x000fe400078e0073 */
[----:B------:R-:W-:-:S02]  /*5b30*/  IMAD.MOV.U32 R55, RZ, RZ, R113 ;  /* 0x000000ffff377224 */ /* 0x000fc400078e0071 */
[----:B------:R-:W-:Y:S01]  /*5b40*/  FADD.FTZ R2, R52, R2 ;  /* 0x0000000234027221 */ /* 0x000fe20000010000 */
[----:B------:R-:W-:Y:S01]  /*5b50*/  FADD.FTZ R13, R53, R13 ;  /* 0x0000000d350d7221 */ /* 0x000fe20000010000 */
[----:B------:R-:W-:Y:S01]  /*5b60*/  FADD.FTZ R3, R54, R0 ;  /* 0x0000000036037221 */ /* 0x000fe20000010000 */
[----:B------:R-:W-:Y:S01]  /*5b70*/  MOV R230, R83 ;  /* 0x0000005300e67202 */ /* 0x000fe20000000f00 */
[----:B------:R-:W-:Y:S01]  /*5b80*/  FADD.FTZ R0, R55, R2 ;  /* 0x0000000237007221 */ /* 0x000fe20000010000 */
[----:B------:R-:W-:Y:S01]  /*5b90*/  FADD.FTZ R2, R224, R8 ;  /* 0x00000008e0027221 */ /* 0x000fe20000010000 */
[----:B------:R-:W-:Y:S01]  /*5ba0*/  HMMA.16816.F32.BF16 R120, R124, R4, R120 ;  /* 0x000000047c78723c */ /* 0x000fe20000041878 */
[----:B------:R-:W-:Y:S01]  /*5bb0*/  FADD.FTZ R8, R225, R13 ;  /* 0x0000000de1087221 */ /* 0x000fe20000010000 */
[----:B------:R-:W-:Y:S01]  /*5bc0*/  IMAD.MOV.U32 R231, RZ, RZ, R80 ;  /* 0x000000ffffe77224 */ /* 0x000fe200078e0050 */
[----:B------:R-:W-:-:S03]  /*5bd0*/  MOV R226, R81 ;  /* 0x0000005100e27202 */ /* 0x000fc60000000f00 */
[----:B------:R-:W-:Y:S01]  /*5be0*/  HMMA.16816.F32.BF16 R116, R128, R4, R116 ;  /* 0x000000048074723c */ /* 0x000fe20000041874 */
[----:B------:R-:W-:Y:S01]  /*5bf0*/  MOV R244, R201 ;  /* 0x000000c900f47202 */ /* 0x000fe20000000f00 */
[----:B------:R-:W-:Y:S02]  /*5c00*/  IMAD.MOV.U32 R227, RZ, RZ, R202 ;  /* 0x000000ffffe37224 */ /* 0x000fe400078e00ca */
[----:B------:R-:W-:Y:S01]  /*5c10*/  IMAD.MOV.U32 R30, RZ, RZ, R200 ;  /* 0x000000ffff1e7224 */ /* 0x000fe200078e00c8 */
[----:B------:R-:W-:Y:S01]  /*5c20*/  MOV R247, R71 ;  /* 0x0000004700f77202 */ /* 0x000fe20000000f00 */
[----:B------:R-:W-:Y:S02]  /*5c30*/  IMAD.MOV.U32 R248, RZ, RZ, R70 ;  /* 0x000000fffff87224 */ /* 0x000fe400078e0046 */
        /* <DEDUP_REMOVED lines=14> */
[----:B------:R-:W-:-:S02]  /*5d20*/  IMAD.MOV.U32 R249, RZ, RZ, R98 ;  /* 0x000000fffff97224 */ /* 0x000fc400078e0062 */
[----:B------:R-:W-:Y:S01]  /*5d30*/  FADD.FTZ R4, R248, R4 ;  /* 0x00000004f8047221 */ /* 0x000fe20000010000 */
[----:B------:R-:W-:Y:S01]  /*5d40*/  FADD.FTZ R3, R140, R3 ;  /* 0x000000038c037221 */ /* 0x000fe20000010000 */
[----:B------:R-:W-:Y:S01]  /*5d50*/  FADD.FTZ R2, R66, R2 ;  /* 0x0000000242027221 */ /* 0x000fe20000010000 */
[----:B------:R-:W-:Y:S01]  /*5d60*/  FADD.FTZ R0, R60, R0 ;  /* 0x000000003c007221 */ /* 0x000fe20000010000 */
[----:B------:R-:W-:Y:S01]  /*5d70*/  FADD.FTZ R4, R249, R4 ;  /* 0x00000004f9047221 */ /* 0x000fe20000010000 */
[----:B------:R-:W-:Y:S01]  /*5d80*/  FADD.FTZ R3, R141, R3 ;  /* 0x000000038d037221 */ /* 0x000fe20000010000 */
[----:B------:R-:W-:Y:S01]  /*5d90*/  FADD.FTZ R2, R67, R2 ;  /* 0x0000000243027221 */ /* 0x000fe20000010000 */
[----:B------:R-:W1:Y:S01]  /*5da0*/  LDSM.16.MT88.4 R184, [R235+0xd800] ;  /* 0x00d80000ebb8783b */ /* 0x000e620000004200 */
[----:B------:R-:W-:Y:S01]  /*5db0*/  FADD.FTZ R0, R61, R0 ;  /* 0x000000003d007221 */ /* 0x000fe20000010000 */
[----:B------:R-:W-:Y:S01]  /*5dc0*/  FADD.FTZ R4, R250, R4 ;  /* 0x00000004fa047221 */ /* 0x000fe20000010000 */
[----:B------:R-:W-:Y:S01]  /*5dd0*/  FADD.FTZ R3, R142, R3 ;  /* 0x000000038e037221 */ /* 0x000fe20000010000 */
[----:B------:R-:W2:Y:S01]  /*5de0*/  LDSM.16.MT88.4 R200, [R234+0xd800] ;  /* 0x00d80000eac8783b */ /* 0x000ea20000004200 */
[----:B------:R-:W-:Y:S01]  /*5df0*/  FADD.FTZ R2, R64, R2 ;  /* 0x0000000240027221 */ /* 0x000fe20000010000 */
[----:B------:R-:W-:-:S02]  /*5e00*/  FADD.FTZ R0, R62, R0 ;  /* 0x000000003e007221 */ /* 0x000fc40000010000 */
[----:B------:R-:W3:Y:S01]  /*5e10*/  LDSM.16.MT88.4 R80, [R232+0xf800] ;  /* 0x00f80000e850783b */ /* 0x000ee20000004200 */
[----:B------:R-:W-:-:S03]  /*5e20*/  FADD.FTZ R4, R139, R4 ;  /* 0x000000048b047221 */ /* 0x000fc60000010000 */
[----:B------:R-:W4:Y:S04]  /*5e30*/  LDSM.16.MT88.4 R96, [R233+0xf800] ;  /* 0x00f80000e960783b */ /* 0x000f280000004200 */
        /* <DEDUP_REMOVED lines=14> */
[----:B------:R1:W5:Y:S01]  /*5f20*/  LDL.LU R241, [R1+0x58] ;  /* 0x0000580001f17983 */ /* 0x0003620000300800 */
[----:B------:R-:W-:Y:S01]  /*5f30*/  FADD.FTZ R2, R17, R2 ;  /* 0x0000000211027221 */ /* 0x000fe20000010000 */
[----:B------:R-:W-:Y:S01]  /*5f40*/  FADD.FTZ R0, R11, R0 ;  /* 0x000000000b007221 */ /* 0x000fe20000010000 */
[----:B------:R-:W-:Y:S01]  /*5f50*/  FADD.FTZ R4, R28, R4 ;  /* 0x000000041c047221 */ /* 0x000fe20000010000 */
[----:B------:R1:W5:Y:S01]  /*5f60*/  LDL.LU R240, [R1+0x54] ;  /* 0x0000540001f07983 */ /* 0x0003620000300800 */
[----:B------:R-:W-:Y:S01]  /*5f70*/  FADD.FTZ R3, R19, R3 ;  /* 0x0000000313037221 */ /* 0x000fe20000010000 */
[----:B------:R-:W-:-:S02]  /*5f80*/  FADD.FTZ R2, R14, R2 ;  /* 0x000000020e027221 */ /* 0x000fc40000010000 */
[----:B------:R1:W5:Y:S01]  /*5f90*/  LDL.LU R239, [R1+0x50] ;  /* 0x0000500001ef7983 */ /* 0x0003620000300800 */
[----:B------:R-:W-:Y:S01]  /*5fa0*/  MOV R29, R69 ;  /* 0x00000045001d7202 */ /* 0x000fe20000000f00 */
[----:B------:R-:W-:Y:S02]  /*5fb0*/  FADD.FTZ R0, R12, R0 ;  /* 0x000000000c007221 */ /* 0x000fe40000010000 */
[----:B------:R1:W5:Y:S04]  /*5fc0*/  LDL.LU R238, [R1+0x4c] ;  /* 0x00004c0001ee7983 */ /* 0x0003680000300800 */
[----:B------:R1:W5:Y:S04]  /*5fd0*/  LDL.LU R237, [R1+0x48] ;  /* 0x0000480001ed7983 */ /* 0x0003680000300800 */
[----:B------:R2:W5:Y:S04]  /*5fe0*/  LDL.LU R236, [R1+0x44] ;  /* 0x0000440001ec7983 */ /* 0x0005680000300800 */
[----:B------:R2:W5:Y:S01]  /*5ff0*/  LDL.LU R24, [R1+0x40] ;  /* 0x0000400001187983 */ /* 0x0005620000300800 */
[----:B------:R-:W-:-:S03]  /*6000*/  IMAD.MOV.U32 R252, RZ, RZ, R29 ;  /* 0x000000fffffc7224 */ /* 0x000fc600078e001d */
[----:B------:R2:W-:Y:S04]  /*6010*/  STL [R1+0x1c], R4 ;  /* 0x00001c0401007387 */ /* 0x0005e80000100800 */
[----:B------:R2:W-:Y:S04]  /*6020*/  STL [R1+0x18], R3 ;  /* 0x0000180301007387 */ /* 0x0005e80000100800 */
[----:B------:R2:W-:Y:S04]  /*6030*/  STL [R1+0x20], R2 ;  /* 0x0000200201007387 */ /* 0x0005e80000100800 */
[----:B------:R2:W-:Y:S01]  /*6040*/  STL [R1+0x24], R0 ;  /* 0x0000240001007387 */ /* 0x0005e20000100800 */
[----:B------:R-:W-:Y:S01]  /*6050*/  ISETP.GE.AND P0, PT, R252, 0x2, PT ;  /* 0x00000002fc00780c */ /* 0x000fe20003f06270 */
[-C--:B-1----:R-:W-:Y:S06]  /*6060*/  HMMA.16816.F32.BF16 R176, R128, R184.reuse, R176 ;  /* 0x000000b880b0723c */ /* 0x082fec00000418b0 */
[C---:B------:R-:W-:Y:S06]  /*6070*/  HMMA.16816.F32.BF16 R180, R124.reuse, R184, R180 ;  /* 0x000000b87cb4723c */ /* 0x040fec00000418b4 */
[-C--:B------:R-:W-:Y:S06]  /*6080*/  HMMA.16816.F32.BF16 R188, R124, R186.reuse, R188 ;  /* 0x000000ba7cbc723c */ /* 0x080fec00000418bc */
[----:B------:R-:W-:Y:S06]  /*6090*/  HMMA.16816.F32.BF16 R184, R128, R186, R76 ;  /* 0x000000ba80b8723c */ /* 0x000fec000004184c */
[C---:B--2---:R-:W-:Y:S06]  /*60a0*/  HMMA.16816.F32.BF16 R196, R124.reuse, R200, R196 ;  /* 0x000000c87cc4723c */ /* 0x044fec00000418c4 */
[C---:B------:R-:W-:Y:S06]  /*60b0*/  HMMA.16816.F32.BF16 R204, R124.reuse, R202, R204 ;  /* 0x000000ca7ccc723c */ /* 0x040fec00000418cc */
[C---:B---3--:R-:W-:Y:S06]  /*60c0*/  HMMA.16816.F32.BF16 R72, R124.reuse, R80, R72 ;  /* 0x000000507c48723c */ /* 0x048fec0000041848 */
[C---:B------:R-:W-:Y:S06]  /*60d0*/  HMMA.16816.F32.BF16 R76, R124.reuse, R82, R48 ;  /* 0x000000527c4c723c */ /* 0x040fec0000041830 */
[C---:B----4-:R-:W-:Y:S06]  /*60e0*/  HMMA.16816.F32.BF16 R88, R124.reuse, R96, R56 ;  /* 0x000000607c58723c */ /* 0x050fec0000041838 */
[C---:B------:R-:W-:Y:S06]  /*60f0*/  HMMA.16816.F32.BF16 R92, R124.reuse, R98, R92 ;  /* 0x000000627c5c723c */ /* 0x040fec000004185c */
[C---:B------:R-:W-:Y:S06]  /*6100*/  HMMA.16816.F32.BF16 R104, R124.reuse, R112, R104 ;  /* 0x000000707c68723c */ /* 0x040fec0000041868 */
[C---:B------:R-:W-:Y:S06]  /*6110*/  HMMA.16816.F32.BF16 R108, R124.reuse, R114, R108 ;  /* 0x000000727c6c723c */ /* 0x040fec000004186c */
[----:B------:R-:W-:Y:S01]  /*6120*/  HMMA.16816.F32.BF16 R124, R124, R6, R84 ;  /* 0x000000067c7c723c */ /* 0x000fe20000041854 */
[----:B------:R-:W-:-:S05]  /*6130*/  IADD3 R250, R243, 0x800, RZ ;  /* 0x00000800f3fa7810 */ /* 0x000fca0007ffe0ff */
[----:B------:R-:W-:Y:S01]  /*6140*/  HMMA.16816.F32.BF16 R192, R128, R200, R192 ;  /* 0x000000c880c0723c */ /* 0x000fe200000418c0 */
[----:B------:R-:W-:-:S05]  /*6150*/  VIADD R249, R243, 0x1000 ;  /* 0x00001000f3f97836 */ /* 0x000fca0000000000 */
[----:B------:R-:W-:Y:S01]  /*6160*/  HMMA.16816.F32.BF16 R68, R128, R80, R216 ;  /* 0x000000508044723c */ /* 0x000fe200000418d8 */
[----:B------:R-:W-:-:S05]  /*6170*/  IADD3 R248, R243, 0x1800, RZ ;  /* 0x00001800f3f87810 */ /* 0x000fca0007ffe0ff */
[----:B------:R-:W-:Y:S01]  /*6180*/  HMMA.16816.F32.BF16 R84, R128, R96, R208 ;  /* 0x000000608054723c */ /* 0x000fe200000418d0 */
[----:B------:R-:W-:-:S05]  /*6190*/  VIADD R247, R243, 0x2000 ;  /* 0x00002000f3f77836 */ /* 0x000fca0000000000 */
[----:B------:R-:W-:Y:S01]  /*61a0*/  HMMA.16816.F32.BF16 R100, R128, R112, R100 ;  /* 0x000000708064723c */ /* 0x000fe20000041864 */
[C---:B------:R-:W-:Y:S01]  /*61b0*/  IADD3 R246, R243.reuse, 0x2800, RZ ;  /* 0x00002800f3f67810 */ /* 0x040fe20007ffe0ff */
[----:B------:R-:W-:-:S04]  /*61c0*/  VIADD R245, R243, 0x3000 ;  /* 0x00003000f3f57836 */ /* 0x000fc80000000000 */
[----:B------:R-:W-:Y:S01]  /*61d0*/  HMMA.16816.F32.BF16 R200, R128, R202, R220 ;  /* 0x000000ca80c8723c */ /* 0x000fe200000418dc */
[----:B------:R-:W-:-:S05]  /*61e0*/  IADD3 R244, R243, 0x3800, RZ ;  /* 0x00003800f3f47810 */ /* 0x000fca0007ffe0ff */
        /* <DEDUP_REMOVED lines=57> */
[----:B------:R-:W-:Y:S01]  /*6580*/  MOV R0, R65 ;  /* 0x0000004100007202 */ /* 0x000fe20000000f00 */
[----:B------:R-:W-:Y:S01]  /*6590*/  IMAD.MOV.U32 R3, RZ, RZ, R67 ;  /* 0x000000ffff037224 */ /* 0x000fe200078e0043 */
[----:B------:R-:W-:Y:S01]  /*65a0*/  HMMA.16816.F32.BF16 R140, R12, R50, RZ ;  /* 0x000000320c8c723c */ /* 0x000fe200000418ff */
[----:B------:R-:W-:-:S05]  /*65b0*/  IMAD.MOV.U32 R2, RZ, RZ, R64 ;  /* 0x000000ffff027224 */ /* 0x000fca00078e0040 */
[----:B------:R-:W-:Y:S03]  /*65c0*/  HMMA.16816.F32.BF16 R64, R12, R44, RZ ;  /* 0x0000002c0c40723c */ /* 0x000fe600000418ff */
[----:B------:R-:W-:-:S03]  /*65d0*/  MOV R132, R208 ;  /* 0x000000d000847202 */ /* 0x000fc60000000f00 */
[----:B------:R-:W-:Y:S06]  /*65e0*/  HMMA.16816.F32.BF16 R60, R12, R46, RZ ;  /* 0x0000002e0c3c723c */ /* 0x000fec00000418ff */
[----:B------:R-:W-:Y:S06]  /*65f0*/  HMMA.16816.F32.BF16 R224, R4, R40, R56 ;  /* 0x0000002804e0723c */ /* 0x000fec0000041838 */
[----:B------:R-:W-:Y:S06]  /*6600*/  HMMA.16816.F32.BF16 R56, R16, R52, RZ ;  /* 0x000000341038723c */ /* 0x000fec00000418ff */
[----:B------:R-:W-:Y:S01]  /*6610*/  HMMA.16816.F32.BF16 R64, R4, R20, R64 ;  /* 0x000000140440723c */ /* 0x000fe20000041840 */
[----:B------:R-:W-:-:S02]  /*6620*/  IMAD.MOV.U32 R53, RZ, RZ, R3 ;  /* 0x000000ffff357224 */ /* 0x000fc400078e0003 */
[----:B------:R-:W-:Y:S02]  /*6630*/  IMAD.MOV.U32 R3, RZ, RZ, R209 ;  /* 0x000000ffff037224 */ /* 0x000fe400078e00d1 */
[----:B------:R-:W-:Y:S01]  /*6640*/  IMAD.MOV.U32 R52, RZ, RZ, R28 ;  /* 0x000000ffff347224 */ /* 0x000fe200078e001c */
[----:B------:R-:W-:Y:S06]  /*6650*/  HMMA.16816.F32.BF16 R12, R16, R48, RZ ;  /* 0x00000030100c723c */ /* 0x000fec00000418ff */
[----:B--2---:R-:W-:Y:S01]  /*6660*/  HMMA.16816.F32.BF16 R228, R4, R36, R216 ;  /* 0x0000002404e4723c */ /* 0x004fe200000418d8 */
[----:B------:R-:W-:-:S02]  /*6670*/  IMAD.MOV.U32 R48, RZ, RZ, R2 ;  /* 0x000000ffff307224 */ /* 0x000fc400078e0002 */
[----:B------:R-:W-:Y:S02]  /*6680*/  IMAD.MOV.U32 R49, RZ, RZ, R0 ;  /* 0x000000ffff317224 */ /* 0x000fe400078e0000 */
[----:B------:R-:W-:Y:S01]  /*6690*/  IMAD.MOV.U32 R2, RZ, RZ, R210 ;  /* 0x000000ffff027224 */ /* 0x000fe200078e00d2 */
[----:B------:R-:W-:Y:S01]  /*66a0*/  HMMA.16816.F32.BF16 R220, R4, R42, R220 ;  /* 0x0000002a04dc723c */ /* 0x000fe200000418dc */
[----:B------:R-:W-:-:S05]  /*66b0*/  IMAD.MOV.U32 R0, RZ, RZ, R211 ;  /* 0x000000ffff007224 */ /* 0x000fca00078e00d3 */
[C---:B------:R-:W-:Y:S01]  /*66c0*/  HMMA.16816.F32.BF16 R212, R4.reuse, R38, R212 ;  /* 0x0000002604d4723c */ /* 0x040fe200000418d4 */
[----:B------:R-:W-:Y:S01]  /*66d0*/  IMAD.MOV.U32 R40, RZ, RZ, R64 ;  /* 0x000000ffff287224 */ /* 0x000fe200078e0040 */
[----:B------:R-:W-:Y:S01]  /*66e0*/  MOV R29, R65 ;  /* 0x00000041001d7202 */ /* 0x000fe20000000f00 */
[----:B------:R-:W-:Y:S02]  /*66f0*/  IMAD.MOV.U32 R28, RZ, RZ, R66 ;  /* 0x000000ffff1c7224 */ /* 0x000fe400078e0042 */
[----:B------:R-:W-:Y:S01]  /*6700*/  IMAD.MOV.U32 R139, RZ, RZ, R67 ;  /* 0x000000ffff8b7224 */ /* 0x000fe200078e0043 */
[C---:B------:R-:W-:Y:S06]  /*6710*/  HMMA.16816.F32.BF16 R208, R4.reuse, R34, R140 ;  /* 0x0000002204d0723c */ /* 0x040fec000004188c */
[----:B------:R-:W-:Y:S01]  /*6720*/  HMMA.16816.F32.BF16 R4, R4, R22, R60 ;  /* 0x000000160404723c */ /* 0x000fe2000004183c */
[----:B------:R-:W-:-:S05]  /*6730*/  IMAD.MOV.U32 R143, RZ, RZ, R40 ;  /* 0x000000ffff8f7224 */ /* 0x000fca00078e0028 */
[C---:B------:R-:W-:Y:S06]  /*6740*/  HMMA.16816.F32.BF16 R64, R8.reuse, R36, R56 ;  /* 0x000000240840723c */ /* 0x040fec0000041838 */
[----:B------:R-:W-:Y:S01]  /*6750*/  HMMA.16816.F32.BF16 R216, R8, R32, R12 ;  /* 0x0000002008d8723c */ /* 0x000fe2000004180c */
[----:B------:R-:W-:Y:S01]  /*6760*/  IMAD.MOV.U32 R56, RZ, RZ, R48 ;  /* 0x000000ffff387224 */ /* 0x000fe200078e0030 */
[----:B------:R-:W-:Y:S01]  /*6770*/  MOV R58, R52 ;  /* 0x00000034003a7202 */ /* 0x000fe20000000f00 */
[----:B------:R-:W-:Y:S01]  /*6780*/  IMAD.MOV.U32 R57, RZ, RZ, R49 ;  /* 0x000000ffff397224 */ /* 0x000fe200078e0031 */
[----:B------:R-:W-:Y:S01]  /*6790*/  LDSM.16.M88.4 R12, [R237+0x800] ;  /* 0x00080000ed0c783b */ /* 0x000fe20000000200 */
[----:B------:R-:W-:Y:S01]  /*67a0*/  IMAD.MOV.U32 R59, RZ, RZ, R53 ;  /* 0x000000ffff3b7224 */ /* 0x000fe200078e0035 */
[----:B------:R-:W-:Y:S01]  /*67b0*/  HMMA.16816.F32.BF16 R48, R16, R50, RZ ;  /* 0x000000321030723c */ /* 0x000fe200000418ff */
[----:B------:R-:W-:-:S02]  /*67c0*/  IMAD.MOV.U32 R32, RZ, RZ, R29 ;  /* 0x000000ffff207224 */ /* 0x000fc400078e001d */
[----:B------:R-:W-:-:S03]  /*67d0*/  IMAD.MOV.U32 R33, RZ, RZ, R28 ;  /* 0x000000ffff217224 */ /* 0x000fc600078e001c */
[----:B------:R-:W-:Y:S01]  /*67e0*/  IMAD.MOV.U32 R138, RZ, RZ, R4 ;  /* 0x000000ffff8a7224 */ /* 0x000fe200078e0004 */
[----:B------:R-:W-:Y:S01]  /*67f0*/  MOV R137, R5 ;  /* 0x0000000500897202 */ /* 0x000fe20000000f00 */
[----:B------:R-:W-:Y:S01]  /*6800*/  IMAD.MOV.U32 R41, RZ, RZ, R6 ;  /* 0x000000ffff297224 */ /* 0x000fe200078e0006 */
[----:B------:R-:W-:Y:S01]  /*6810*/  HMMA.16816.F32.BF16 R28, R16, R30, RZ ;  /* 0x0000001e101c723c */ /* 0x000fe200000418ff */
[----:B------:R-:W-:-:S05]  /*6820*/  IMAD.MOV.U32 R40, RZ, RZ, R7 ;  /* 0x000000ffff287224 */ /* 0x000fca00078e0007 */
[C---:B------:R-:W-:Y:S06]  /*6830*/  HMMA.16816.F32.BF16 R52, R16.reuse, R54, RZ ;  /* 0x000000361034723c */ /* 0x040fec00000418ff */
[C---:B------:R-:W-:Y:S06]  /*6840*/  HMMA.16816.F32.BF16 R4, R16.reuse, R44, RZ ;  /* 0x0000002c1004723c */ /* 0x040fec00000418ff */
[----:B------:R-:W-:Y:S01]  /*6850*/  HMMA.16816.F32.BF16 R16, R16, R46, RZ ;  /* 0x0000002e1010723c */ /* 0x000fe200000418ff */
[----:B------:R-:W-:-:S05]  /*6860*/  IMAD.MOV.U32 R45, RZ, RZ, R143 ;  /* 0x000000ffff2d7224 */ /* 0x000fca00078e008f */
        /* <DEDUP_REMOVED lines=8> */
[-C--:B-1----:R-:W-:Y:S06]  /*68f0*/  HMMA.16816.F32.BF16 R60, R4, R16.reuse, R224 ;  /* 0x00000010043c723c */ /* 0x082fec00000418e0 */
[----:B--2---:R-:W-:Y:S01]  /*6900*/  HMMA.16816.F32.BF16 R56, R8, R16, R56 ;  /* 0x000000100838723c */ /* 0x004fe20000041838 */
[----:B------:R-:W-:Y:S01]  /*6910*/  MOV R224, R45 ;  /* 0x0000002d00e07202 */ /* 0x000fe20000000f00 */
[----:B------:R-:W-:-:S02]  /*6920*/  IMAD.MOV.U32 R225, RZ, RZ, R32 ;  /* 0x000000ffffe17224 */ /* 0x000fc400078e0020 */
[----:B------:R-:W-:Y:S02]  /*6930*/  IMAD.MOV.U32 R226, RZ, RZ, R33 ;  /* 0x000000ffffe27224 */ /* 0x000fe400078e0021 */
[----:B------:R-:W-:Y:S01]  /*6940*/  HMMA.16816.F32.BF16 R52, R4, R18, R220 ;  /* 0x000000120434723c */ /* 0x000fe200000418dc */
[----:B------:R-:W-:-:S05]  /*6950*/  IMAD.MOV.U32 R227, RZ, RZ, R139 ;  /* 0x000000ffffe37224 */ /* 0x000fca00078e008b */
[C---:B------:R-:W-:Y:S01]  /*6960*/  HMMA.16816.F32.BF16 R44, R8.reuse, R18, R28 ;  /* 0x00000012082c723c */ /* 0x040fe2000004181c */
[----:B------:R-:W1:Y:S01]  /*6970*/  LDSM.16.M88.4 R16, [R237+0x1000] ;  /* 0x00100000ed10783b */ /* 0x000e620000000200 */
[----:B------:R-:W-:Y:S01]  /*6980*/  IMAD.MOV.U32 R222, RZ, RZ, R41 ;  /* 0x000000ffffde7224 */ /* 0x000fe200078e0029 */
[----:B------:R-:W-:Y:S01]  /*6990*/  MOV R221, R137 ;  /* 0x0000008900dd7202 */ /* 0x000fe20000000f00 */
[----:B------:R-:W-:Y:S02]  /*69a0*/  IMAD.MOV.U32 R223, RZ, RZ, R40 ;  /* 0x000000ffffdf7224 */ /* 0x000fe400078e0028 */
[----:B------:R-:W-:Y:S01]  /*69b0*/  HMMA.16816.F32.BF16 R40, R8, R12, R64 ;  /* 0x0000000c0828723c */ /* 0x000fe20000041840 */
[----:B------:R-:W-:-:S05]  /*69c0*/  IMAD.MOV.U32 R220, RZ, RZ, R138 ;  /* 0x000000ffffdc7224 */ /* 0x000fca00078e008a */
[C---:B------:R-:W-:Y:S01]  /*69d0*/  HMMA.16816.F32.BF16 R32, R4.reuse, R12, R228 ;  /* 0x0000000c0420723c */ /* 0x040fe200000418e4 */
[----:B------:R-:W-:Y:S01]  /*69e0*/  IMAD.MOV.U32 R64, RZ, RZ, R132 ;  /* 0x000000ffff407224 */ /* 0x000fe200078e0084 */
[----:B------:R-:W-:Y:S01]  /*69f0*/  MOV R66, R2 ;  /* 0x0000000200427202 */ /* 0x000fe20000000f00 */
[----:B------:R-:W-:Y:S02]  /*6a00*/  IMAD.MOV.U32 R65, RZ, RZ, R3 ;  /* 0x000000ffff417224 */ /* 0x000fe400078e0003 */
[----:B------:R-:W-:Y:S01]  /*6a10*/  IMAD.MOV.U32 R67, RZ, RZ, R0 ;  /* 0x000000ffff437224 */ /* 0x000fe200078e0000 */
[-C--:B------:R-:W-:Y:S06]  /*6a20*/  HMMA.16816.F32.BF16 R28, R4, R14.reuse, R212 ;  /* 0x0000000e041c723c */ /* 0x080fec00000418d4 */
[C---:B------:R-:W-:Y:S01]  /*6a30*/  HMMA.16816.F32.BF16 R36, R8.reuse, R14, R36 ;  /* 0x0000000e0824723c */ /* 0x040fe20000041824 */
[----:B------:R-:W2:Y:S05]  /*6a40*/  LDSM.16.M88.4 R12, [R237+0x1800] ;  /* 0x00180000ed0c783b */ /* 0x000eaa0000000200 */
[-C--:B-1----:R-:W-:Y:S06]  /*6a50*/  HMMA.16816.F32.BF16 R216, R8, R16.reuse, R216 ;  /* 0x0000001008d8723c */ /* 0x082fec00000418d8 */
[C---:B------:R-:W-:Y:S06]  /*6a60*/  HMMA.16816.F32.BF16 R212, R4.reuse, R16, R64 ;  /* 0x0000001004d4723c */ /* 0x040fec0000041840 */
[-C--:B------:R-:W-:Y:S06]  /*6a70*/  HMMA.16816.F32.BF16 R208, R4, R18.reuse, R208 ;  /* 0x0000001204d0723c */ /* 0x080fec00000418d0 */
[----:B------:R-:W-:Y:S01]  /*6a80*/  HMMA.16816.F32.BF16 R228, R8, R18, R48 ;  /* 0x0000001208e4723c */ /* 0x000fe20000041830 */
[----:B------:R-:W-:Y:S05]  /*6a90*/  LDSM.16.M88.4 R16, [R236] ;  /* 0x00000000ec10783b */ /* 0x000fea0000000200 */
[----:B------:R-:W-:Y:S01]  /*6aa0*/  IMAD.MOV.U32 R67, RZ, RZ, R216 ;  /* 0x000000ffff437224 */ /* 0x000fe200078e00d8 */
[----:B------:R-:W-:Y:S01]  /*6ab0*/  MOV R64, R219 ;  /* 0x000000db00407202 */ /* 0x000fe20000000f00 */
[----:B------:R-:W-:Y:S01]  /*6ac0*/  IMAD.MOV.U32 R66, RZ, RZ, R217 ;  /* 0x000000ffff427224 */ /* 0x000fe200078e00d9 */
[----:B--2---:R-:W-:Y:S01]  /*6ad0*/  HMMA.16816.F32.BF16 R224, R4, R12, R224 ;  /* 0x0000000c04e0723c */ /* 0x004fe200000418e0 */
[----:B------:R-:W-:-:S05]  /*6ae0*/  IMAD.MOV.U32 R65, RZ, RZ, R218 ;  /* 0x000000ffff417224 */ /* 0x000fca00078e00da */
[C---:B------:R-:W-:Y:S06]  /*6af0*/  HMMA.16816.F32.BF16 R216, R8.reuse, R12, R140 ;  /* 0x0000000c08d8723c */ /* 0x040fec000004188c */
[-C--:B------:R-:W-:Y:S01]  /*6b00*/  HMMA.16816.F32.BF16 R140, R8, R14.reuse, R20 ;  /* 0x0000000e088c723c */ /* 0x080fe20000041814 */
[----:B------:R-:W1:Y:S05]  /*6b10*/  LDSM.16.M88.4 R8, [R241] ;  /* 0x00000000f108783b */ /* 0x000e6a0000000200 */
[----:B------:R-:W-:Y:S01]  /*6b20*/  HMMA.16816.F32.BF16 R220, R4, R14, R220 ;  /* 0x0000000e04dc723c */ /* 0x000fe200000418dc */
[----:B------:R-:W2:Y:S04]  /*6b30*/  LDSM.16.M88.4 R4, [R241+0x2000] ;  /* 0x00200000f104783b */ /* 0x000ea80000000200 */
[----:B------:R-:W3:Y:S01]  /*6b40*/  LDSM.16.M88.4 R12, [R236+0x800] ;  /* 0x00080000ec0c783b */ /* 0x000ee20000000200 */
[-C--:B-1----:R-:W-:Y:S06]  /*6b50*/  HMMA.16816.F32.BF16 R20, R8, R16.reuse, R56 ;  /* 0x000000100814723c */ /* 0x082fec0000041838 */
[----:B--2---:R-:W-:Y:S01]  /*6b60*/  HMMA.16816.F32.BF16 R60, R4, R16, R60 ;  /* 0x00000010043c723c */ /* 0x004fe2000004183c */
[----:B------:R-:W-:Y:S01]  /*6b70*/  IMAD.MOV.U32 R56, RZ, RZ, R67 ;  /* 0x000000ffff387224 */ /* 0x000fe200078e0043 */
[----:B------:R-:W-:Y:S01]  /*6b80*/  MOV R57, R66 ;  /* 0x0000004200397202 */ /* 0x000fe20000000f00 */
[----:B------:R-:W-:-:S02]  /*6b90*/  IMAD.MOV.U32 R58, RZ, RZ, R65 ;  /* 0x000000ffff3a7224 */ /* 0x000fc400078e0041 */
[----:B------:R-:W-:Y:S01]  /*6ba0*/  IMAD.MOV.U32 R59, RZ, RZ, R64 ;  /* 0x000000ffff3b7224 */ /* 0x000fe200078e0040 */
[----:B---3--:R-:W-:Y:S06]  /*6bb0*/  HMMA.16816.F32.BF16 R48, R4, R12, R32 ;  /* 0x0000000c0430723c */ /* 0x008fec0000041820 */
[----:B------:R-:W-:Y:S06]  /*6bc0*/  HMMA.16816.F32.BF16 R64, R8, R18, R44 ;  /* 0x000000120840723c */ /* 0x000fec000004182c */
[----:B------:R-:W-:Y:S01]  /*6bd0*/  MOV R17, R20 ;  /* 0x0000001400117202 */ /* 0x000fe20000000f00 */
[----:B------:R-:W-:-:S02]  /*6be0*/  IMAD.MOV.U32 R139, RZ, RZ, R21 ;  /* 0x000000ffff8b7224 */ /* 0x000fc400078e0015 */
[----:B------:R-:W-:Y:S02]  /*6bf0*/  IMAD.MOV.U32 R138, RZ, RZ, R22 ;  /* 0x000000ffff8a7224 */ /* 0x000fe400078e0016 */
[----:B------:R-:W-:Y:S02]  /*6c00*/  IMAD.MOV.U32 R137, RZ, RZ, R23 ;  /* 0x000000ffff897224 */ /* 0x000fe400078e0017 */
[----:B------:R-:W-:Y:S01]  /*6c10*/  HMMA.16816.F32.BF16 R20, R4, R18, R52 ;  /* 0x000000120414723c */ /* 0x000fe20000041834 */
[----:B------:R-:W-:Y:S02]  /*6c20*/  IMAD.MOV.U32 R132, RZ, RZ, R60 ;  /* 0x000000ffff847224 */ /* 0x000fe400078e003c */
[----:B------:R-:W-:Y:S02]  /*6c30*/  IMAD.MOV.U32 R3, RZ, RZ, R61 ;  /* 0x000000ffff037224 */ /* 0x000fe400078e003d */
[----:B------:R-:W-:Y:S02]  /*6c40*/  IMAD.MOV.U32 R2, RZ, RZ, R62 ;  /* 0x000000ffff027224 */ /* 0x000fe400078e003e */
[----:B------:R-:W-:-:S02]  /*6c50*/  IMAD.MOV.U32 R55, RZ, RZ, R17 ;  /* 0x000000ffff377224 */ /* 0x000fc400078e0011 */
[----:B------:R-:W-:Y:S02]  /*6c60*/  IMAD.MOV.U32 R0, RZ, RZ, R63 ;  /* 0x000000ffff007224 */ /* 0x000fe400078e003f */
[----:B------:R-:W-:Y:S06]  /*6c70*/  HMMA.16816.F32.BF16 R60, R8, R12, R40 ;  /* 0x0000000c083c723c */ /* 0x000fec0000041828 */
[----:B------:R-:W-:Y:S07]  /*6c80*/  HMMA.16816.F32.BF16 R40, R4, R14, R28 ;  /* 0x0000000e0428723c */ /* 0x000fee000004181c */
[----:B------:R-:W-:Y:S01]  /*6c90*/  IMAD.MOV.U32 R16, RZ, RZ, R20 ;  /* 0x000000ffff107224 */ /* 0x000fe200078e0014 */
[----:B------:R-:W-:Y:S01]  /*6ca0*/  MOV R53, R22 ;  /* 0x0000001600357202 */ /* 0x000fe20000000f00 */
[----:B------:R-:W-:-:S02]  /*6cb0*/  IMAD.MOV.U32 R54, RZ, RZ, R21 ;  /* 0x000000ffff367224 */ /* 0x000fc400078e0015 */
[----:B------:R-:W-:Y:S02]  /*6cc0*/  IMAD.MOV.U32 R47, RZ, RZ, R16 ;  /* 0x000000ffff2f7224 */ /* 0x000fe400078e0010 */
[----:B------:R-:W1:Y:S01]  /*6cd0*/  LDSM.16.M88.4 R16, [R236+0x1000] ;  /* 0x00100000ec10783b */ /* 0x000e620000000200 */
[----:B------:R-:W-:Y:S02]  /*6ce0*/  IMAD.MOV.U32 R52, RZ, RZ, R23 ;  /* 0x000000ffff347224 */ /* 0x000fe400078e0017 */
[----:B------:R-:W-:Y:S01]  /*6cf0*/  HMMA.16816.F32.BF16 R20, R8, R14, R36 ;  /* 0x0000000e0814723c */ /* 0x000fe20000041824 */
[----:B------:R-:W2:Y:S05]  /*6d00*/  LDSM.16.M88.4 R12, [R236+0x1800] ;  /* 0x00180000ec0c783b */ /* 0x000eaa0000000200 */
[C---:B-1----:R-:W-:Y:S06]  /*6d10*/  HMMA.16816.F32.BF16 R212, R4.reuse, R16, R212 ;  /* 0x0000001004d4723c */ /* 0x042fec00000418d4 */
[C---:B--2---:R-:W-:Y:S06]  /*6d20*/  HMMA.16816.F32.BF16 R36, R4.reuse, R12, R224 ;  /* 0x0000000c0424723c */ /* 0x044fec00000418e0 */
[----:B------:R-:W-:Y:S07]  /*6d30*/  HMMA.16816.F32.BF16 R32, R4, R14, R220 ;  /* 0x0000000e0420723c */ /* 0x000fee00000418dc */
[----:B------:R-:W-:-:S02]  /*6d40*/  IMAD.MOV.U32 R220, RZ, RZ, R55 ;  /* 0x000000ffffdc7224 */ /* 0x000fc400078e0037 */
[----:B------:R-:W-:Y:S02]  /*6d50*/  IMAD.MOV.U32 R221, RZ, RZ, R139 ;  /* 0x000000ffffdd7224 */ /* 0x000fe400078e008b */
[----:B------:R-:W-:Y:S01]  /*6d60*/  IMAD.MOV.U32 R222, RZ, RZ, R138 ;  /* 0x000000ffffde7224 */ /* 0x000fe200078e008a */
[----:B------:R-:W-:Y:S01]  /*6d70*/  MOV R30, R213 ;  /* 0x000000d5001e7202 */ /* 0x000fe20000000f00 */
[----:B------:R-:W-:Y:S02]  /*6d80*/  IMAD.MOV.U32 R28, RZ, RZ, R215 ;  /* 0x000000ffff1c7224 */ /* 0x000fe400078e00d7 */
[----:B------:R-:W-:Y:S02]  /*6d90*/  IMAD.MOV.U32 R31, RZ, RZ, R212 ;  /* 0x000000ffff1f7224 */ /* 0x000fe400078e00d4 */
[----:B------:R-:W-:Y:S01]  /*6da0*/  IMAD.MOV.U32 R29, RZ, RZ, R214 ;  /* 0x000000ffff1d7224 */ /* 0x000fe200078e00d6 */
[----:B------:R-:W-:Y:S01]  /*6db0*/  MOV R227, R28 ;  /* 0x0000001c00e37202 */ /* 0x000fe20000000f00 */
[----:B------:R-:W-:Y:S01]  /*6dc0*/  IMAD.MOV.U32 R224, RZ, RZ, R31 ;  /* 0x000000ffffe07224 */ /* 0x000fe200078e001f */
[----:B------:R-:W-:Y:S01]  /*6dd0*/  MOV R214, R53 ;  /* 0x0000003500d67202 */ /* 0x000fe20000000f00 */
[----:B------:R-:W-:-:S02]  /*6de0*/  IMAD.MOV.U32 R225, RZ, RZ, R30 ;  /* 0x000000ffffe17224 */ /* 0x000fc400078e001e */
[----:B------:R-:W-:Y:S02]  /*6df0*/  IMAD.MOV.U32 R226, RZ, RZ, R29 ;  /* 0x000000ffffe27224 */ /* 0x000fe400078e001d */
[----:B------:R-:W-:Y:S01]  /*6e00*/  IMAD.MOV.U32 R212, RZ, RZ, R47 ;  /* 0x000000ffffd47224 */ /* 0x000fe200078e002f */
[----:B------:R-:W-:Y:S01]  /*6e10*/  HMMA.16816.F32.BF16 R28, R8, R16, R56 ;  /* 0x00000010081c723c */ /* 0x000fe20000041838 */
[----:B------:R-:W-:Y:S02]  /*6e20*/  IMAD.MOV.U32 R213, RZ, RZ, R54 ;  /* 0x000000ffffd57224 */ /* 0x000fe400078e0036 */
[----:B------:R-:W-:Y:S02]  /*6e30*/  IMAD.MOV.U32 R215, RZ, RZ, R52 ;  /* 0x000000ffffd77224 */ /* 0x000fe400078e0034 */
[----:B------:R-:W-:Y:S01]  /*6e40*/  IMAD.MOV.U32 R223, RZ, RZ, R137 ;  /* 0x000000ffffdf7224 */ /* 0x000fe200078e0089 */
[-C--:B------:R-:W-:Y:S01]  /*6e50*/  HMMA.16816.F32.BF16 R44, R4, R18.reuse, R208 ;  /* 0x00000012042c723c */ /* 0x080fe200000418d0 */
[----:B------:R-:W-:Y:S05]  /*6e60*/  LDSM.16.M88.4 R4, [R239+0x6000] ;  /* 0x00600000ef04783b */ /* 0x000fea0000000200 */
[C---:B------:R-:W-:Y:S01]  /*6e70*/  HMMA.16816.F32.BF16 R56, R8.reuse, R18, R228 ;  /* 0x000000120838723c */ /* 0x040fe200000418e4 */
[----:B------:R-:W1:Y:S05]  /*6e80*/  LDSM.16.M88.4 R16, [R238+0x2000] ;  /* 0x00200000ee10783b */ /* 0x000e6a0000000200 */
[----:B------:R-:W-:Y:S01]  /*6e90*/  HMMA.16816.F32.BF16 R208, R8, R12, R216 ;  /* 0x0000000c08d0723c */ /* 0x000fe200000418d8 */
[----:B------:R-:W-:Y:S01]  /*6ea0*/  MOV R228, R132 ;  /* 0x0000008400e47202 */ /* 0x000fe20000000f00 */
[----:B------:R-:W-:-:S02]  /*6eb0*/  IMAD.MOV.U32 R229, RZ, RZ, R3 ;  /* 0x000000ffffe57224 */ /* 0x000fc400078e0003 */
[----:B------:R-:W-:Y:S02]  /*6ec0*/  IMAD.MOV.U32 R230, RZ, RZ, R2 ;  /* 0x000000ffffe67224 */ /* 0x000fe400078e0002 */
[----:B------:R-:W-:Y:S01]  /*6ed0*/  HMMA.16816.F32.BF16 R52, R8, R14, R140 ;  /* 0x0000000e0834723c */ /* 0x000fe2000004188c */
[----:B------:R-:W2:Y:S01]  /*6ee0*/  LDSM.16.M88.4 R8, [R239+0x4000] ;  /* 0x00400000ef08783b */ /* 0x000ea20000000200 */
[----:B------:R-:W-:-:S03]  /*6ef0*/  IMAD.MOV.U32 R231, RZ, RZ, R0 ;  /* 0x000000ffffe77224 */ /* 0x000fc600078e0000 */
[----:B------:R-:W3:Y:S01]  /*6f00*/  LDSM.16.M88.4 R12, [R238+0x2800] ;  /* 0x00280000ee0c783b */ /* 0x000ee20000000200 */
[C---:B-1----:R-:W-:Y:S06]  /*6f10*/  HMMA.16816.F32.BF16 R216, R4.reuse, R18, R212 ;  /* 0x0000001204d8723c */ /* 0x042fec00000418d4 */
[-C--:B------:R-:W-:Y:S06]  /*6f20*/  HMMA.16816.F32.BF16 R228, R4, R16.reuse, R228 ;  /* 0x0000001004e4723c */ /* 0x080fec00000418e4 */
[C---:B--2---:R-:W-:Y:S06]  /*6f30*/  HMMA.16816.F32.BF16 R140, R8.reuse, R16, R220 ;  /* 0x00000010088c723c */ /* 0x044fec00000418dc */
[C---:B------:R-:W-:Y:S01]  /*6f40*/  HMMA.16816.F32.BF16 R212, R8.reuse, R18, R64 ;  /* 0x0000001208d4723c */ /* 0x040fe20000041840 */
[----:B------:R-:W1:Y:S05]  /*6f50*/  LDSM.16.M88.4 R16, [R238+0x3000] ;  /* 0x00300000ee10783b */ /* 0x000e6a0000000200 */
[-C--:B---3--:R-:W-:Y:S06]  /*6f60*/  HMMA.16816.F32.BF16 R220, R8, R12.reuse, R60 ;  /* 0x0000000c08dc723c */ /* 0x088fec000004183c */
[----:B------:R-:W-:Y:S01]  /*6f70*/  HMMA.16816.F32.BF16 R64, R4, R12, R48 ;  /* 0x0000000c0440723c */ /* 0x000fe20000041830 */
[----:B------:R-:W-:Y:S01]  /*6f80*/  IMAD.MOV.U32 R132, RZ, RZ, R228 ;  /* 0x000000ffff847224 */ /* 0x000fe200078e00e4 */
[----:B------:R-:W-:Y:S01]  /*6f90*/  MOV R3, R229 ;  /* 0x000000e500037202 */ /* 0x000fe20000000f00 */
[----:B------:R-:W-:-:S02]  /*6fa0*/  IMAD.MOV.U32 R2, RZ, RZ, R230 ;  /* 0x000000ffff027224 */ /* 0x000fc400078e00e6 */
[----:B------:R-:W-:Y:S01]  /*6fb0*/  IMAD.MOV.U32 R0, RZ, RZ, R231 ;  /* 0x000000ffff007224 */ /* 0x000fe200078e00e7 */
[-C--:B------:R-:W-:Y:S06]  /*6fc0*/  HMMA.16816.F32.BF16 R60, R4, R14.reuse, R40 ;  /* 0x0000000e043c723c */ /* 0x080fec0000041828 */
[----:B------:R-:W-:Y:S01]  /*6fd0*/  HMMA.16816.F32.BF16 R48, R8, R14, R20 ;  /* 0x0000000e0830723c */ /* 0x000fe20000041814 */
[----:B------:R-:W2:Y:S05]  /*6fe0*/  LDSM.16.M88.4 R12, [R238+0x3800] ;  /* 0x00380000ee0c783b */ /* 0x000eaa0000000200 */
[C---:B-1----:R-:W-:Y:S06]  /*6ff0*/  HMMA.16816.F32.BF16 R228, R4.reuse, R18, R44 ;  /* 0x0000001204e4723c */ /* 0x042fec000004182c */
[C---:B------:R-:W-:Y:S06]  /*7000*/  HMMA.16816.F32.BF16 R224, R4.reuse, R16, R224 ;  /* 0x0000001004e0723c */ /* 0x040fec00000418e0 */
[C---:B--2---:R-:W-:Y:S06]  /*7010*/  HMMA.16816.F32.BF16 R44, R4.reuse, R12, R36 ;  /* 0x0000000c042c723c */ /* 0x044fec0000041824 */
[----:B------:R-:W-:Y:S01]  /*7020*/  HMMA.16816.F32.BF16 R40, R4, R14, R32 ;  /* 0x0000000e0428723c */ /* 0x000fe20000041820 */
[----:B------:R-:W-:Y:S05]  /*7030*/  LDSM.16.M88.4 R4, [R240+0x6000] ;  /* 0x00600000f004783b */ /* 0x000fea0000000200 */
[C---:B------:R-:W-:Y:S06]  /*7040*/  HMMA.16816.F32.BF16 R36, R8.reuse, R16, R28 ;  /* 0x000000100824723c */ /* 0x040fec000004181c */
[C---:B------:R-:W-:Y:S01]  /*7050*/  HMMA.16816.F32.BF16 R32, R8.reuse, R18, R56 ;  /* 0x000000120820723c */ /* 0x040fe20000041838 */
[----:B------:R-:W1:Y:S05]  /*7060*/  LDSM.16.M88.4 R16, [R247] ;  /* 0x00000000f710783b */ /* 0x000e6a0000000200 */
[----:B------:R-:W-:Y:S01]  /*7070*/  HMMA.16816.F32.BF16 R28, R8, R12, R208 ;  /* 0x0000000c081c723c */ /* 0x000fe200000418d0 */
[----:B------:R-:W-:Y:S01]  /*7080*/  IMAD.MOV.U32 R56, RZ, RZ, R132 ;  /* 0x000000ffff387224 */ /* 0x000fe200078e0084 */
[----:B------:R-:W-:Y:S01]  /*7090*/  MOV R58, R2 ;  /* 0x00000002003a7202 */ /* 0x000fe20000000f00 */
[----:B------:R-:W-:-:S02]  /*70a0*/  IMAD.MOV.U32 R57, RZ, RZ, R3 ;  /* 0x000000ffff397224 */ /* 0x000fc400078e0003 */
[----:B------:R-:W-:Y:S01]  /*70b0*/  IMAD.MOV.U32 R59, RZ, RZ, R0 ;  /* 0x000000ffff3b7224 */ /* 0x000fe200078e0000 */
[----:B------:R-:W-:Y:S01]  /*70c0*/  HMMA.16816.F32.BF16 R20, R8, R14, R52 ;  /* 0x0000000e0814723c */ /* 0x000fe20000041834 */
[----:B------:R-:W2:Y:S04]  /*70d0*/  LDSM.16.M88.4 R8, [R240+0x4000] ;  /* 0x00400000f008783b */ /* 0x000ea80000000200 */
[----:B------:R-:W3:Y:S01]  /*70e0*/  LDSM.16.M88.4 R12, [R246] ;  /* 0x00000000f60c783b */ /* 0x000ee20000000200 */
[C---:B-1----:R-:W-:Y:S06]  /*70f0*/  HMMA.16816.F32.BF16 R56, R4.reuse, R16, R56 ;  /* 0x000000100438723c */ /* 0x042fec0000041838 */
[-C--:B------:R-:W-:Y:S06]  /*7100*/  HMMA.16816.F32.BF16 R208, R4, R18.reuse, R216 ;  /* 0x0000001204d0723c */ /* 0x080fec00000418d8 */
[C---:B--2---:R-:W-:Y:S06]  /*7110*/  HMMA.16816.F32.BF16 R212, R8.reuse, R18, R212 ;  /* 0x0000001208d4723c */ /* 0x044fec00000418d4 */
[----:B---3--:R-:W-:Y:S06]  /*7120*/  HMMA.16816.F32.BF16 R220, R8, R12, R220 ;  /* 0x0000000c08dc723c */ /* 0x008fec00000418dc */
[----:B------:R-:W-:Y:S01]  /*7130*/  IMAD.MOV.U32 R52, RZ, RZ, R56 ;  /* 0x000000ffff347224 */ /* 0x000fe200078e0038 */
[----:B------:R-:W-:Y:S01]  /*7140*/  MOV R0, R59 ;  /* 0x0000003b00007202 */ /* 0x000fe20000000f00 */
[----:B------:R-:W-:-:S02]  /*7150*/  IMAD.MOV.U32 R3, RZ, RZ, R57 ;  /* 0x000000ffff037224 */ /* 0x000fc400078e0039 */
[----:B------:R-:W-:Y:S02]  /*7160*/  IMAD.MOV.U32 R2, RZ, RZ, R58 ;  /* 0x000000ffff027224 */ /* 0x000fe400078e003a */
[----:B------:R-:W-:Y:S01]  /*7170*/  HMMA.16816.F32.BF16 R56, R8, R16, R140 ;  /* 0x000000100838723c */ /* 0x000fe2000004188c */
[----:B------:R-:W1:Y:S05]  /*7180*/  LDSM.16.M88.4 R16, [R245] ;  /* 0x00000000f510783b */ /* 0x000e6a0000000200 */
[C---:B------:R-:W-:Y:S06]  /*7190*/  HMMA.16816.F32.BF16 R140, R4.reuse, R12, R64 ;  /* 0x0000000c048c723c */ /* 0x040fec0000041840 */
[-C--:B------:R-:W-:Y:S06]  /*71a0*/  HMMA.16816.F32.BF16 R64, R4, R14.reuse, R60 ;  /* 0x0000000e0440723c */ /* 0x080fec000004183c */
[----:B------:R-:W-:Y:S01]  /*71b0*/  HMMA.16816.F32.BF16 R60, R8, R14, R48 ;  /* 0x0000000e083c723c */ /* 0x000fe20000041830 */
[----:B------:R-:W2:Y:S05]  /*71c0*/  LDSM.16.M88.4 R12, [R244] ;  /* 0x00000000f40c783b */ /* 0x000eaa0000000200 */
[-C--:B-1----:R-:W-:Y:S06]  /*71d0*/  HMMA.16816.F32.BF16 R224, R4, R16.reuse, R224 ;  /* 0x0000001004e0723c */ /* 0x082fec00000418e0 */
[----:B------:R-:W-:Y:S06]  /*71e0*/  HMMA.16816.F32.BF16 R48, R8, R16, R36 ;  /* 0x000000100830723c */ /* 0x000fec0000041824 */
[-C--:B------:R-:W-:Y:S06]  /*71f0*/  HMMA.16816.F32.BF16 R228, R4, R18.reuse, R228 ;  /* 0x0000001204e4723c */ /* 0x080fec00000418e4 */
[C---:B------:R-:W-:Y:S01]  /*7200*/  HMMA.16816.F32.BF16 R36, R8.reuse, R18, R32 ;  /* 0x000000120824723c */ /* 0x040fe20000041820 */
[----:B------:R-:W-:Y:S05]  /*7210*/  LDSM.16.M88.4 R16, [R237+0x2000] ;  /* 0x00200000ed10783b */ /* 0x000fea0000000200 */
[----:B------:R-:W-:Y:S01]  /*7220*/  IMAD.MOV.U32 R216, RZ, RZ, R224 ;  /* 0x000000ffffd87224 */ /* 0x000fe200078e00e0 */
[----:B--2---:R-:W-:Y:S01]  /*7230*/  HMMA.16816.F32.BF16 R28, R8, R12, R28 ;  /* 0x0000000c081c723c */ /* 0x004fe2000004181c */
[----:B------:R-:W-:-:S02]  /*7240*/  IMAD.MOV.U32 R139, RZ, RZ, R225 ;  /* 0x000000ffff8b7224 */ /* 0x000fc400078e00e1 */
[----:B------:R-:W-:Y:S02]  /*7250*/  IMAD.MOV.U32 R138, RZ, RZ, R226 ;  /* 0x000000ffff8a7224 */ /* 0x000fe400078e00e2 */
[----:B------:R-:W-:Y:S01]  /*7260*/  IMAD.MOV.U32 R137, RZ, RZ, R227 ;  /* 0x000000ffff897224 */ /* 0x000fe200078e00e3 */
[----:B------:R-:W-:Y:S01]  /*7270*/  HMMA.16816.F32.BF16 R20, R8, R14, R20 ;  /* 0x0000000e0814723c */ /* 0x000fe20000041814 */
[----:B------:R-:W1:Y:S05]  /*7280*/  LDSM.16.M88.4 R8, [R242+0x4000] ;  /* 0x00400000f208783b */ /* 0x000e6a0000000200 */
[C---:B------:R-:W-:Y:S07]  /*7290*/  HMMA.16816.F32.BF16 R224, R4.reuse, R12, R44 ;  /* 0x0000000c04e0723c */ /* 0x040fee000004182c */
[----:B------:R-:W-:Y:S01]  /*72a0*/  MOV R44, R52 ;  /* 0x00000034002c7202 */ /* 0x000fe20000000f00 */
[----:B------:R-:W-:Y:S01]  /*72b0*/  IMAD.MOV.U32 R45, RZ, RZ, R3 ;  /* 0x000000ffff2d7224 */ /* 0x000fe200078e0003 */
[----:B------:R-:W-:Y:S01]  /*72c0*/  HMMA.16816.F32.BF16 R52, R4, R14, R40 ;  /* 0x0000000e0434723c */ /* 0x000fe20000041828 */
[----:B------:R-:W2:Y:S01]  /*72d0*/  LDSM.16.M88.4 R4, [R242+0x6000] ;  /* 0x00600000f204783b */ /* 0x000ea20000000200 */
[----:B------:R-:W-:-:S02]  /*72e0*/  IMAD.MOV.U32 R46, RZ, RZ, R2 ;  /* 0x000000ffff2e7224 */ /* 0x000fc400078e0002 */
[----:B------:R-:W-:Y:S01]  /*72f0*/  IMAD.MOV.U32 R47, RZ, RZ, R0 ;  /* 0x000000ffff2f7224 */ /* 0x000fe200078e0000 */
[----:B------:R-:W3:Y:S01]  /*7300*/  LDSM.16.M88.4 R12, [R237+0x2800] ;  /* 0x00280000ed0c783b */ /* 0x000ee20000000200 */
[C---:B-1----:R-:W-:Y:S06]  /*7310*/  HMMA.16816.F32.BF16 R32, R8.reuse, R16, R56 ;  /* 0x000000100820723c */ /* 0x042fec0000041838 */
[----:B------:R-:W-:Y:S01]  /*7320*/  HMMA.16816.F32.BF16 R40, R8, R18, R212 ;  /* 0x000000120828723c */ /* 0x000fe200000418d4 */
[----:B------:R-:W-:Y:S01]  /*7330*/  IMAD.MOV.U32 R56, RZ, RZ, R216 ;  /* 0x000000ffff387224 */ /* 0x000fe200078e00d8 */
[----:B------:R-:W-:Y:S01]  /*7340*/  MOV R58, R138 ;  /* 0x0000008a003a7202 */ /* 0x000fe20000000f00 */
[----:B------:R-:W-:-:S02]  /*7350*/  IMAD.MOV.U32 R57, RZ, RZ, R139 ;  /* 0x000000ffff397224 */ /* 0x000fc400078e008b */
[----:B------:R-:W-:Y:S01]  /*7360*/  IMAD.MOV.U32 R59, RZ, RZ, R137 ;  /* 0x000000ffff3b7224 */ /* 0x000fe200078e0089 */
[----:B--2---:R-:W-:Y:S06]  /*7370*/  HMMA.16816.F32.BF16 R44, R4, R16, R44 ;  /* 0x00000010042c723c */ /* 0x004fec000004182c */
[-C--:B---3--:R-:W-:Y:S06]  /*7380*/  HMMA.16816.F32.BF16 R220, R8, R12.reuse, R220 ;  /* 0x0000000c08dc723c */ /* 0x088fec00000418dc */
[C---:B------:R-:W-:Y:S06]  /*7390*/  HMMA.16816.F32.BF16 R216, R4.reuse, R12, R140 ;  /* 0x0000000c04d8723c */ /* 0x040fec000004188c */
[-C--:B------:R-:W-:Y:S06]  /*73a0*/  HMMA.16816.F32.BF16 R212, R4, R14.reuse, R64 ;  /* 0x0000000e04d4723c */ /* 0x080fec0000041840 */
[----:B------:R-:W-:Y:S01]  /*73b0*/  IMAD.MOV.U32 R132, RZ, RZ, R44 ;  /* 0x000000ffff847224 */ /* 0x000fe200078e002c */
[----:B------:R-:W-:Y:S01]  /*73c0*/  MOV R3, R45 ;  /* 0x0000002d00037202 */ /* 0x000fe20000000f00 */
[----:B------:R-:W-:Y:S01]  /*73d0*/  IMAD.MOV.U32 R2, RZ, RZ, R46 ;  /* 0x000000ffff027224 */ /* 0x000fe200078e002e */
[----:B------:R-:W-:Y:S01]  /*73e0*/  HMMA.16816.F32.BF16 R60, R8, R14, R60 ;  /* 0x0000000e083c723c */ /* 0x000fe2000004183c */
[----:B------:R-:W-:Y:S01]  /*73f0*/  IMAD.MOV.U32 R0, RZ, RZ, R47 ;  /* 0x000000ffff007224 */ /* 0x000fe200078e002f */
[----:B------:R-:W-:Y:S01]  /*7400*/  LDSM.16.M88.4 R12, [R237+0x3800] ;  /* 0x00380000ed0c783b */ /* 0x000fe20000000200 */
[----:B------:R-:W-:-:S02]  /*7410*/  IMAD.MOV.U32 R140, RZ, RZ, R132 ;  /* 0x000000ffff8c7224 */ /* 0x000fc400078e0084 */
[----:B------:R-:W-:Y:S01]  /*7420*/  IMAD.MOV.U32 R141, RZ, RZ, R3 ;  /* 0x000000ffff8d7224 */ /* 0x000fe200078e0003 */
[----:B------:R-:W-:Y:S01]  /*7430*/  HMMA.16816.F32.BF16 R44, R4, R18, R208 ;  /* 0x00000012042c723c */ /* 0x000fe200000418d0 */
[----:B------:R-:W1:Y:S01]  /*7440*/  LDSM.16.M88.4 R16, [R237+0x3000] ;  /* 0x00300000ed10783b */ /* 0x000e620000000200 */
[----:B------:R-:W-:Y:S01]  /*7450*/  IMAD.MOV.U32 R142, RZ, RZ, R2 ;  /* 0x000000ffff8e7224 */ /* 0x000fe200078e0002 */
[----:B------:R-:W-:-:S03]  /*7460*/  MOV R143, R0 ;  /* 0x00000000008f7202 */ /* 0x000fc60000000f00 */
[C---:B-1----:R-:W-:Y:S06]  /*7470*/  HMMA.16816.F32.BF16 R56, R4.reuse, R16, R56 ;  /* 0x000000100438723c */ /* 0x042fec0000041838 */
[C---:B------:R-:W-:Y:S06]  /*7480*/  HMMA.16816.F32.BF16 R64, R4.reuse, R18, R228 ;  /* 0x000000120440723c */ /* 0x040fec00000418e4 */
[C---:B------:R-:W-:Y:S06]  /*7490*/  HMMA.16816.F32.BF16 R228, R4.reuse, R12, R224 ;  /* 0x0000000c04e4723c */ /* 0x040fec00000418e0 */
[----:B------:R-:W-:Y:S01]  /*74a0*/  HMMA.16816.F32.BF16 R224, R4, R14, R52 ;  /* 0x0000000e04e0723c */ /* 0x000fe20000041834 */
[----:B------:R-:W-:Y:S05]  /*74b0*/  LDSM.16.M88.4 R4, [R241+0x6000] ;  /* 0x00600000f104783b */ /* 0x000fea0000000200 */
[----:B------:R-:W-:Y:S01]  /*74c0*/  IMAD.MOV.U32 R132, RZ, RZ, R56 ;  /* 0x000000ffff847224 */ /* 0x000fe200078e0038 */
[----:B------:R-:W-:Y:S01]  /*74d0*/  HMMA.16816.F32.BF16 R208, R8, R16, R48 ;  /* 0x0000001008d0723c */ /* 0x000fe20000041830 */
[----:B------:R-:W-:-:S02]  /*74e0*/  IMAD.MOV.U32 R3, RZ, RZ, R57 ;  /* 0x000000ffff037224 */ /* 0x000fc400078e0039 */
[----:B------:R-:W-:Y:S02]  /*74f0*/  IMAD.MOV.U32 R2, RZ, RZ, R58 ;  /* 0x000000ffff027224 */ /* 0x000fe400078e003a */
[----:B------:R-:W-:Y:S01]  /*7500*/  MOV R56, R64 ;  /* 0x0000004000387202 */ /* 0x000fe20000000f00 */
[----:B------:R-:W-:Y:S02]  /*7510*/  IMAD.MOV.U32 R139, RZ, RZ, R65 ;  /* 0x000000ffff8b7224 */ /* 0x000fe400078e0041 */
[----:B------:R-:W-:Y:S02]  /*7520*/  IMAD.MOV.U32 R138, RZ, RZ, R66 ;  /* 0x000000ffff8a7224 */ /* 0x000fe400078e0042 */
[----:B------:R-:W-:Y:S02]  /*7530*/  IMAD.MOV.U32 R55, RZ, RZ, R56 ;  /* 0x000000ffff377224 */ /* 0x000fe400078e0038 */
[----:B------:R-:W-:Y:S02]  /*7540*/  IMAD.MOV.U32 R137, RZ, RZ, R67 ;  /* 0x000000ffff897224 */ /* 0x000fe400078e0043 */
[----:B------:R-:W-:Y:S01]  /*7550*/  HMMA.16816.F32.BF16 R64, R8, R12, R28 ;  /* 0x0000000c0840723c */ /* 0x000fe2000004181c */
[----:B------:R-:W-:-:S05]  /*7560*/  IMAD.MOV.U32 R0, RZ, RZ, R59 ;  /* 0x000000ffff007224 */ /* 0x000fca00078e003b */
[C---:B------:R-:W-:Y:S01]  /*7570*/  HMMA.16816.F32.BF16 R56, R8.reuse, R18, R36 ;  /* 0x000000120838723c */ /* 0x040fe20000041824 */
[----:B------:R-:W-:Y:S01]  /*7580*/  MOV R31, R55 ;  /* 0x00000037001f7202 */ /* 0x000fe20000000f00 */
[----:B------:R-:W1:Y:S04]  /*7590*/  LDSM.16.M88.4 R16, [R236+0x2000] ;  /* 0x00200000ec10783b */ /* 0x000e680000000200 */
[----:B------:R-:W-:Y:S01]  /*75a0*/  HMMA.16816.F32.BF16 R52, R8, R14, R20 ;  /* 0x0000000e0834723c */ /* 0x000fe20000041814 */
[----:B------:R-:W2:Y:S04]  /*75b0*/  LDSM.16.M88.4 R8, [R241+0x4000] ;  /* 0x00400000f108783b */ /* 0x000ea80000000200 */
[----:B------:R-:W3:Y:S01]  /*75c0*/  LDSM.16.M88.4 R12, [R236+0x2800] ;  /* 0x00280000ec0c783b */ /* 0x000ee20000000200 */
[-C--:B-1----:R-:W-:Y:S06]  /*75d0*/  HMMA.16816.F32.BF16 R140, R4, R16.reuse, R140 ;  /* 0x00000010048c723c */ /* 0x082fec000004188c */
[C---:B--2---:R-:W-:Y:S06]  /*75e0*/  HMMA.16816.F32.BF16 R48, R8.reuse, R16, R32 ;  /* 0x000000100830723c */ /* 0x044fec0000041820 */
[----:B---3--:R-:W-:Y:S06]  /*75f0*/  HMMA.16816.F32.BF16 R36, R8, R12, R220 ;  /* 0x0000000c0824723c */ /* 0x008fec00000418dc */
[----:B------:R-:W-:Y:S01]  /*7600*/  HMMA.16816.F32.BF16 R44, R4, R18, R44 ;  /* 0x00000012042c723c */ /* 0x000fe2000004182c */
[----:B------:R-:W-:-:S02]  /*7610*/  IMAD.MOV.U32 R220, RZ, RZ, R31 ;  /* 0x000000ffffdc7224 */ /* 0x000fc400078e001f */
[----:B------:R-:W-:Y:S02]  /*7620*/  IMAD.MOV.U32 R221, RZ, RZ, R139 ;  /* 0x000000ffffdd7224 */ /* 0x000fe400078e008b */
[----:B------:R-:W-:Y:S01]  /*7630*/  IMAD.MOV.U32 R222, RZ, RZ, R138 ;  /* 0x000000ffffde7224 */ /* 0x000fe200078e008a */
[----:B------:R-:W-:Y:S01]  /*7640*/  HMMA.16816.F32.BF16 R40, R8, R18, R40 ;  /* 0x000000120828723c */ /* 0x000fe20000041828 */
[----:B------:R-:W1:Y:S01]  /*7650*/  LDSM.16.M88.4 R16, [R236+0x3000] ;  /* 0x00300000ec10783b */ /* 0x000e620000000200 */
[----:B------:R-:W-:-:S04]  /*7660*/  IMAD.MOV.U32 R223, RZ, RZ, R137 ;  /* 0x000000ffffdf7224 */ /* 0x000fc800078e0089 */
[C---:B------:R-:W-:Y:S06]  /*7670*/  HMMA.16816.F32.BF16 R28, R4.reuse, R12, R216 ;  /* 0x0000000c041c723c */ /* 0x040fec00000418d8 */
[-C--:B------:R-:W-:Y:S01]  /*7680*/  HMMA.16816.F32.BF16 R32, R4, R14.reuse, R212 ;  /* 0x0000000e0420723c */ /* 0x080fe200000418d4 */
[----:B------:R-:W-:Y:S01]  /*7690*/  MOV R216, R132 ;  /* 0x0000008400d87202 */ /* 0x000fe20000000f00 */
[----:B------:R-:W-:Y:S02]  /*76a0*/  IMAD.MOV.U32 R217, RZ, RZ, R3 ;  /* 0x000000ffffd97224 */ /* 0x000fe400078e0003 */
[----:B------:R-:W-:Y:S01]  /*76b0*/  IMAD.MOV.U32 R218, RZ, RZ, R2 ;  /* 0x000000ffffda7224 */ /* 0x000fe200078e0002 */
[----:B------:R-:W2:Y:S01]  /*76c0*/  S2R R3, SR_TID.X ;  /* 0x0000000000037919 */ /* 0x000ea20000002100 */
[----:B------:R-:W-:Y:S01]  /*76d0*/  HMMA.16816.F32.BF16 R20, R8, R14, R60 ;  /* 0x0000000e0814723c */ /* 0x000fe2000004183c */
[----:B------:R-:W-:-:S02]  /*76e0*/  IMAD.MOV.U32 R219, RZ, RZ, R0 ;  /* 0x000000ffffdb7224 */ /* 0x000fc400078e0000 */
[----:B------:R-:W-:Y:S01]  /*76f0*/  FMUL.FTZ R0, R48, UR4 ;  /* 0x0000000430007c20 */ /* 0x000fe20008410000 */
[----:B------:R-:W3:Y:S01]  /*7700*/  LDSM.16.M88.4 R12, [R236+0x3800] ;  /* 0x00380000ec0c783b */ /* 0x000ee20000000200 */
[----:B------:R-:W-:-:S13]  /*7710*/  DEPBAR.LE SB0, 0x0 ;  /* 0x000080000000791a */ /* 0x000fda0000000000 */
[----:B------:R-:W-:Y:S01]  /*7720*/  FMUL.FTZ R2, R34, UR4 ;  /* 0x0000000422027c20 */ /* 0x000fe20008410000 */
[C---:B-1----:R-:W-:Y:S06]  /*7730*/  HMMA.16816.F32.BF16 R60, R4.reuse, R16, R216 ;  /* 0x00000010043c723c */ /* 0x042fec00000418d8 */
[----:B------:R-:W-:Y:S01]  /*7740*/  HMMA.16816.F32.BF16 R212, R4, R18, R220 ;  /* 0x0000001204d4723c */ /* 0x000fe200000418dc */
[----:B--2---:R-:W-:-:S05]  /*7750*/  IMAD.SHL.U32 R3, R3, 0x2, RZ ;  /* 0x0000000203037824 */ /* 0x004fca00078e00ff */
[----:B------:R-:W-:Y:S01]  /*7760*/  HMMA.16816.F32.BF16 R56, R8, R18, R56 ;  /* 0x000000120838723c */ /* 0x000fe20000041838 */
[----:B------:R-:W-:-:S05]  /*7770*/  LOP3.LUT R3, R3, 0x6, RZ, 0xc0, !PT ;  /* 0x0000000603037812 */ /* 0x000fca00078ec0ff */
[C---:B---3--:R-:W-:Y:S06]  /*7780*/  HMMA.16816.F32.BF16 R228, R4.reuse, R12, R228 ;  /* 0x0000000c04e4723c */ /* 0x048fec00000418e4 */
[----:B------:R-:W-:Y:S06]  /*7790*/  HMMA.16816.F32.BF16 R224, R4, R14, R224 ;  /* 0x0000000e04e0723c */ /* 0x000fec00000418e0 */
[C---:B------:R-:W-:Y:S06]  /*77a0*/  HMMA.16816.F32.BF16 R4, R8.reuse, R16, R208 ;  /* 0x000000100804723c */ /* 0x040fec00000418d0 */
[C---:B------:R-:W-:Y:S06]  /*77b0*/  HMMA.16816.F32.BF16 R64, R8.reuse, R12, R64 ;  /* 0x0000000c0840723c */ /* 0x040fec0000041840 */
[----:B------:R-:W-:Y:S01]  /*77c0*/  HMMA.16816.F32.BF16 R52, R8, R14, R52 ;  /* 0x0000000e0834723c */ /* 0x000fe20000041834 */
[----:B------:R1:W2:Y:S02]  /*77d0*/  MUFU.TANH R8, R0 ;  /* 0x0000000000087308 */ /* 0x0002a40000002400 */
[----:B-1----:R-:W-:-:S06]  /*77e0*/  FMUL.FTZ R0, R49, UR4 ;  /* 0x0000000431007c20 */ /* 0x002fcc0008410000 */
[----:B------:R1:W-:Y:S02]  /*77f0*/  MUFU.TANH R208, R0 ;  /* 0x0000000000d07308 */ /* 0x0003e40000002400 */
[----:B-1----:R-:W-:-:S06]  /*7800*/  FMUL.FTZ R0, R50, UR4 ;  /* 0x0000000432007c20 */ /* 0x002fcc0008410000 */
[----:B------:R1:W3:Y:S02]  /*7810*/  MUFU.TANH R11, R0 ;  /* 0x00000000000b7308 */ /* 0x0002e40000002400 */
[----:B-1----:R-:W-:-:S06]  /*7820*/  FMUL.FTZ R0, R51, UR4 ;  /* 0x0000000433007c20 */ /* 0x002fcc0008410000 */
[----:B------:R1:W-:Y:S02]  /*7830*/  MUFU.TANH R14, R0 ;  /* 0x00000000000e7308 */ /* 0x0003e40000002400 */
[----:B-1----:R-:W-:-:S06]  /*7840*/  FMUL.FTZ R0, R140, UR4 ;  /* 0x000000048c007c20 */ /* 0x002fcc0008410000 */
[----:B------:R1:W4:Y:S02]  /*7850*/  MUFU.TANH R10, R0 ;  /* 0x00000000000a7308 */ /* 0x0003240000002400 */
[----:B-1----:R-:W-:-:S06]  /*7860*/  FMUL.FTZ R0, R141, UR4 ;  /* 0x000000048d007c20 */ /* 0x002fcc0008410000 */
[----:B------:R1:W-:Y:S02]  /*7870*/  MUFU.TANH R19, R0 ;  /* 0x0000000000137308 */ /* 0x0003e40000002400 */
[----:B-1----:R-:W-:-:S06]  /*7880*/  FMUL.FTZ R0, R142, UR4 ;  /* 0x000000048e007c20 */ /* 0x002fcc0008410000 */
[----:B------:R1:W4:Y:S02]  /*7890*/  MUFU.TANH R9, R0 ;  /* 0x0000000000097308 */ /* 0x0003240000002400 */
[----:B-1----:R-:W-:-:S06]  /*78a0*/  FMUL.FTZ R0, R143, UR4 ;  /* 0x000000048f007c20 */ /* 0x002fcc0008410000 */
[----:B------:R1:W4:Y:S02]  /*78b0*/  MUFU.TANH R132, R0 ;  /* 0x0000000000847308 */ /* 0x0003240000002400 */
[----:B-1----:R-:W-:-:S06]  /*78c0*/  FMUL.FTZ R0, R40, UR4 ;  /* 0x0000000428007c20 */ /* 0x002fcc0008410000 */
[----:B------:R1:W4:Y:S02]  /*78d0*/  MUFU.TANH R17, R0 ;  /* 0x0000000000117308 */ /* 0x0003240000002400 */
[----:B-1----:R-:W-:-:S06]  /*78e0*/  FMUL.FTZ R0, R41, UR4 ;  /* 0x0000000429007c20 */ /* 0x002fcc0008410000 */
[----:B------:R1:W-:Y:S02]  /*78f0*/  MUFU.TANH R143, R0 ;  /* 0x00000000008f7308 */ /* 0x0003e40000002400 */
        /* <DEDUP_REMOVED lines=33> */
[----:B------:R1:W4:Y:S02]  /*7b10*/  MUFU.TANH R44, R0 ;  /* 0x00000000002c7308 */ /* 0x0003240000002400 */
[----:B-1----:R-:W-:-:S06]  /*7b20*/  FMUL.FTZ R0, R23, UR4 ;  /* 0x0000000417007c20 */ /* 0x002fcc0008410000 */
[----:B------:R1:W-:Y:S02]  /*7b30*/  MUFU.TANH R47, R0 ;  /* 0x00000000002f7308 */ /* 0x0003e40000002400 */
[----:B-1----:R-:W-:-:S06]  /*7b40*/  FMUL.FTZ R0, R32, UR4 ;  /* 0x0000000420007c20 */ /* 0x002fcc0008410000 */
[----:B------:R-:W-:Y:S08]  /*7b50*/  MUFU.TANH R32, R2 ;  /* 0x0000000200207308 */ /* 0x000ff00000002400 */
[----:B------:R1:W4:Y:S02]  /*7b60*/  MUFU.TANH R42, R0 ;  /* 0x00000000002a7308 */ /* 0x0003240000002400 */
[----:B-1----:R-:W-:-:S06]  /*7b70*/  FMUL.FTZ R0, R33, UR4 ;  /* 0x0000000421007c20 */ /* 0x002fcc0008410000 */
[----:B------:R1:W4:Y:S02]  /*7b80*/  MUFU.TANH R43, R0 ;  /* 0x00000000002b7308 */ /* 0x0003240000002400 */
[----:B-1----:R-:W-:-:S05]  /*7b90*/  IADD3 R0, R252, -0x2, RZ ;  /* 0xfffffffefc007810 */ /* 0x002fca0007ffe0ff */
[----:B------:R-:W-:Y:S02]  /*7ba0*/  IMAD R0, R0, 0x40, R3 ;  /* 0x0000004000007824 */ /* 0x000fe400078e0203 */
[----:B------:R-:W-:Y:S02]  /*7bb0*/  FMUL.FTZ R3, R35, UR4 ;  /* 0x0000000423037c20 */ /* 0x000fe40008410000 */
[C---:B------:R-:W-:Y:S02]  /*7bc0*/  VIADD R2, R0.reuse, 0x1 ;  /* 0x0000000100027836 */ /* 0x040fe40000000000 */
[----:B------:R1:W4:Y:S01]  /*7bd0*/  MUFU.TANH R41, R3 ;  /* 0x0000000300297308 */ /* 0x0003220000002400 */
[CC--:B------:R-:W-:Y:S02]  /*7be0*/  ISETP.GE.AND P6, PT, R0.reuse, R24.reuse, PT ;  /* 0x000000180000720c */ /* 0x0c0fe40003fc6270 */
[-C--:B------:R-:W-:Y:S02]  /*7bf0*/  ISETP.GE.AND P0, PT, R0, R25.reuse, PT ;  /* 0x000000190000720c */ /* 0x080fe40003f06270 */
[C---:B------:R-:W-:Y:S01]  /*7c00*/  ISETP.GE.AND P1, PT, R2.reuse, R24, PT ;  /* 0x000000180200720c */ /* 0x040fe20003f26270 */
[----:B------:R-:W-:Y:S01]  /*7c10*/  BAR.SYNC.DEFER_BLOCKING 0x0 ;  /* 0x0000000000007b1d */ /* 0x000fe20000010000 */
[----:B------:R-:W-:-:S02]  /*7c20*/  ISETP.GE.AND P3, PT, R2, R25, PT ;  /* 0x000000190200720c */ /* 0x000fc40003f66270 */
[CC--:B------:R-:W-:Y:S02]  /*7c30*/  ISETP.GE.AND P5, PT, R2.reuse, R26.reuse, PT ;  /* 0x0000001a0200720c */ /* 0x0c0fe40003fa6270 */
[-C--:B------:R-:W-:Y:S01]  /*7c40*/  ISETP.GE.AND P4, PT, R2, R27.reuse, PT ;  /* 0x0000001b0200720c */ /* 0x080fe20003f86270 */
[----:B------:R-:W-:Y:S01]  /*7c50*/  FMUL.FTZ R2, R4, UR4 ;  /* 0x0000000404027c20 */ /* 0x000fe20008410000 */
[----:B--2---:R-:W-:Y:S01]  /*7c60*/  FSEL R8, R8, -INF , !P6 ;  /* 0xff80000008087808 */ /* 0x004fe20007000000 */
[----:B------:R-:W-:Y:S01]  /*7c70*/  FMUL.FTZ R4, R58, UR4 ;  /* 0x000000043a047c20 */ /* 0x000fe20008410000 */
[C---:B------:R-:W-:Y:S01]  /*7c80*/  ISETP.GE.AND P2, PT, R0.reuse, R26, PT ;  /* 0x0000001a0000720c */ /* 0x040fe20003f46270 */
[----:B------:R2:W2:Y:S01]  /*7c90*/  MUFU.TANH R31, R2 ;  /* 0x00000002001f7308 */ /* 0x0004a20000002400 */
[----:B-1----:R-:W-:Y:S01]  /*7ca0*/  FMUL.FTZ R3, R5, UR4 ;  /* 0x0000000405037c20 */ /* 0x002fe20008410000 */
[----:B------:R-:W-:Y:S02]  /*7cb0*/  ISETP.GE.AND P6, PT, R0, R27, PT ;  /* 0x0000001b0000720c */ /* 0x000fe40003fc6270 */
[----:B---3--:R-:W-:-:S02]  /*7cc0*/  FSEL R13, R11, -INF , !P0 ;  /* 0xff8000000b0d7808 */ /* 0x008fc40004000000 */
[----:B----4-:R-:W-:Y:S02]  /*7cd0*/  FSEL R16, R10, -INF , !P2 ;  /* 0xff8000000a107808 */ /* 0x010fe40005000000 */
[----:B------:R1:W-:Y:S01]  /*7ce0*/  MUFU.TANH R40, R3 ;  /* 0x0000000300287308 */ /* 0x0003e20000002400 */
[----:B------:R-:W-:Y:S02]  /*7cf0*/  FSEL R22, R9, -INF , !P6 ;  /* 0xff80000009167808 */ /* 0x000fe40007000000 */
[----:B------:R-:W-:Y:S02]  /*7d00*/  FSEL R11, R208, -INF , !P1 ;  /* 0xff800000d00b7808 */ /* 0x000fe40004800000 */
[----:B------:R-:W-:Y:S02]  /*7d10*/  FSEL R14, R14, -INF , !P3 ;  /* 0xff8000000e0e7808 */ /* 0x000fe40005800000 */
[----:B------:R-:W-:Y:S01]  /*7d20*/  FSEL R19, R19, -INF , !P5 ;  /* 0xff80000013137808 */ /* 0x000fe20006800000 */
[----:B------:R3:W-:Y:S01]  /*7d30*/  MUFU.TANH R34, R4 ;  /* 0x0000000400227308 */ /* 0x0007e20000002400 */
[----:B--2---:R-:W-:Y:S01]  /*7d40*/  VIADD R2, R0, 0x8 ;  /* 0x0000000800027836 */ /* 0x004fe20000000000 */
[----:B------:R-:W-:-:S04]  /*7d50*/  FSEL R28, R132, -INF , !P4 ;  /* 0xff800000841c7808 */ /* 0x000fc80006000000 */
[C---:B------:R-:W-:Y:S02]  /*7d60*/  ISETP.GE.AND P0, PT, R2.reuse, R24, PT ;  /* 0x000000180200720c */ /* 0x040fe40003f06270 */
[----:B------:R-:W-:Y:S01]  /*7d70*/  ISETP.GE.AND P2, PT, R2, R25, PT ;  /* 0x000000190200720c */ /* 0x000fe20003f46270 */
[----:B-1----:R-:W-:Y:S01]  /*7d80*/  FMUL.FTZ R3, R6, UR4 ;  /* 0x0000000406037c20 */ /* 0x002fe20008410000 */
[C---:B------:R-:W-:Y:S02]  /*7d90*/  ISETP.GE.AND P6, PT, R2.reuse, R26, PT ;  /* 0x0000001a0200720c */ /* 0x040fe40003fc6270 */
[----:B------:R-:W-:Y:S01]  /*7da0*/  ISETP.GE.AND P1, PT, R2, R27, PT ;  /* 0x0000001b0200720c */ /* 0x000fe20003f26270 */
[----:B------:R1:W-:Y:S01]  /*7db0*/  MUFU.TANH R21, R3 ;  /* 0x0000000300157308 */ /* 0x0003e20000002400 */
[----:B------:R-:W-:Y:S01]  /*7dc0*/  VIADD R2, R0, 0x9 ;  /* 0x0000000900027836 */ /* 0x000fe20000000000 */
[----:B------:R-:W-:Y:S02]  /*7dd0*/  FSEL R10, R17, -INF , !P0 ;  /* 0xff800000110a7808 */ /* 0x000fe40004000000 */
[----:B------:R-:W-:Y:S01]  /*7de0*/  FSEL R29, R12, -INF , !P1 ;  /* 0xff8000000c1d7808 */ /* 0x000fe20004800000 */
[----:B---3--:R-:W-:Y:S01]  /*7df0*/  VIADD R4, R0, 0x38 ;  /* 0x0000003800047836 */ /* 0x008fe20000000000 */
[----:B------:R-:W-:-:S02]  /*7e00*/  ISETP.GE.AND P3, PT, R2, R24, PT ;  /* 0x000000180200720c */ /* 0x000fc40003f66270 */
[C---:B------:R-:W-:Y:S02]  /*7e10*/  ISETP.GE.AND P5, PT, R2.reuse, R25, PT ;  /* 0x000000190200720c */ /* 0x040fe40003fa6270 */
[CC--:B------:R-:W-:Y:S02]  /*7e20*/  ISETP.GE.AND P4, PT, R2.reuse, R26.reuse, PT ;  /* 0x0000001a0200720c */ /* 0x0c0fe40003f86270 */
[----:B------:R-:W-:Y:S02]  /*7e30*/  ISETP.GE.AND P0, PT, R2, R27, PT ;  /* 0x0000001b0200720c */ /* 0x000fe40003f06270 */
[----:B------:R-:W-:Y:S02]  /*7e40*/  IADD3 R2, R0, 0x10, RZ ;  /* 0x0000001000027810 */ /* 0x000fe40007ffe0ff */
[----:B------:R-:W-:Y:S01]  /*7e50*/  FSEL R15, R15, -INF , !P2 ;  /* 0xff8000000f0f7808 */ /* 0x000fe20005000000 */
[----:B-1----:R-:W-:Y:S01]  /*7e60*/  FMUL.FTZ R3, R7, UR4 ;  /* 0x0000000407037c20 */ /* 0x002fe20008410000 */
[----:B------:R-:W-:-:S02]  /*7e70*/  ISETP.GE.AND P1, PT, R2, R26, PT ;  /* 0x0000001a0200720c */ /* 0x000fc40003f26270 */
[----:B------:R-:W-:Y:S01]  /*7e80*/  FSEL R18, R18, -INF , !P6 ;  /* 0xff80000012127808 */ /* 0x000fe20007000000 */
[----:B------:R1:W-:Y:S01]  /*7e90*/  MUFU.TANH R39, R3 ;  /* 0x0000000300277308 */ /* 0x0003e20000002400 */
[----:B------:R-:W-:Y:S02]  /*7ea0*/  FSEL R12, R143, -INF , !P3 ;  /* 0xff8000008f0c7808 */ /* 0x000fe40005800000 */
[----:B------:R-:W-:Y:S02]  /*7eb0*/  FSEL R218, R37, -INF , !P1 ;  /* 0xff80000025da7808 */ /* 0x000fe40004800000 */
[C---:B------:R-:W-:Y:S02]  /*7ec0*/  ISETP.GE.AND P2, PT, R2.reuse, R24, PT ;  /* 0x000000180200720c */ /* 0x040fe40003f46270 */
[C---:B------:R-:W-:Y:S02]  /*7ed0*/  ISETP.GE.AND P6, PT, R2.reuse, R25, PT ;  /* 0x000000190200720c */ /* 0x040fe40003fc6270 */
[----:B------:R-:W-:Y:S01]  /*7ee0*/  ISETP.GE.AND P3, PT, R2, R27, PT ;  /* 0x0000001b0200720c */ /* 0x000fe20003f66270 */
[----:B------:R-:W-:Y:S01]  /*7ef0*/  VIADD R2, R0, 0x11 ;  /* 0x0000001100027836 */ /* 0x000fe20000000000 */
[----:B------:R-:W-:-:S02]  /*7f00*/  FSEL R17, R142, -INF , !P5 ;  /* 0xff8000008e117808 */ /* 0x000fc40006800000 */
[----:B------:R-:W-:Y:S02]  /*7f10*/  FSEL R23, R141, -INF , !P4 ;  /* 0xff8000008d177808 */ /* 0x000fe40006000000 */
[----:B------:R-:W-:Y:S01]  /*7f20*/  FSEL R30, R138, -INF , !P0 ;  /* 0xff8000008a1e7808 */ /* 0x000fe20004000000 */
[----:B-1----:R-:W-:Y:S01]  /*7f30*/  FMUL.FTZ R3, R60, UR4 ;  /* 0x000000043c037c20 */ /* 0x002fe20008410000 */
[----:B------:R-:W-:Y:S02]  /*7f40*/  FSEL R216, R137, -INF , !P2 ;  /* 0xff80000089d87808 */ /* 0x000fe40005000000 */
[C---:B------:R-:W-:Y:S01]  /*7f50*/  ISETP.GE.AND P5, PT, R2.reuse, R24, PT ;  /* 0x000000180200720c */ /* 0x040fe20003fa6270 */
[----:B------:R1:W2:Y:S01]  /*7f60*/  MUFU.TANH R20, R3 ;  /* 0x0000000300147308 */ /* 0x0002a20000002400 */
[C---:B------:R-:W-:Y:S02]  /*7f70*/  ISETP.GE.AND P4, PT, R2.reuse, R25, PT ;  /* 0x000000190200720c */ /* 0x040fe40003f86270 */
[----:B------:R-:W-:-:S02]  /*7f80*/  ISETP.GE.AND P0, PT, R2, R26, PT ;  /* 0x0000001a0200720c */ /* 0x000fc40003f06270 */
[----:B------:R-:W-:Y:S01]  /*7f90*/  ISETP.GE.AND P2, PT, R2, R27, PT ;  /* 0x0000001b0200720c */ /* 0x000fe20003f46270 */
[----:B------:R-:W-:Y:S01]  /*7fa0*/  VIADD R2, R0, 0x18 ;  /* 0x0000001800027836 */ /* 0x000fe20000000000 */
[----:B------:R-:W-:Y:S02]  /*7fb0*/  FSEL R211, R51, -INF , !P6 ;  /* 0xff80000033d37808 */ /* 0x000fe40007000000 */
[----:B------:R-:W-:Y:S02]  /*7fc0*/  FSEL R219, R46, -INF , !P3 ;  /* 0xff8000002edb7808 */ /* 0x000fe40005800000 */
[----:B------:R-:W-:Y:S02]  /*7fd0*/  FSEL R208, R140, -INF , !P5 ;  /* 0xff8000008cd07808 */ /* 0x000fe40006800000 */
[C---:B------:R-:W-:Y:S02]  /*7fe0*/  ISETP.GE.AND P6, PT, R2.reuse, R24, PT ;  /* 0x000000180200720c */ /* 0x040fe40003fc6270 */
[C---:B------:R-:W-:Y:S01]  /*7ff0*/  ISETP.GE.AND P1, PT, R2.reuse, R25, PT ;  /* 0x000000190200720c */ /* 0x040fe20003f26270 */
[----:B-1----:R-:W-:Y:S01]  /*8000*/  FMUL.FTZ R3, R61, UR4 ;  /* 0x000000043d037c20 */ /* 0x002fe20008410000 */
[----:B------:R-:W-:-:S02]  /*8010*/  ISETP.GE.AND P3, PT, R2, R26, PT ;  /* 0x0000001a0200720c */ /* 0x000fc40003f66270 */
[----:B------:R-:W-:Y:S01]  /*8020*/  ISETP.GE.AND P5, PT, R2, R27, PT ;  /* 0x0000001b0200720c */ /* 0x000fe20003fa6270 */
[----:B------:R1:W-:Y:S01]  /*8030*/  MUFU.TANH R38, R3 ;  /* 0x0000000300267308 */ /* 0x0003e20000002400 */
        /* <DEDUP_REMOVED lines=9> */
[----:B-1----:R-:W-:Y:S01]  /*80d0*/  FMUL.FTZ R3, R62, UR4 ;  /* 0x000000043e037c20 */ /* 0x002fe20008410000 */
[----:B------:R-:W-:Y:S01]  /*80e0*/  VIADD R2, R0, 0x20 ;  /* 0x0000002000027836 */ /* 0x000fe20000000000 */
[----:B------:R-:W-:Y:S02]  /*80f0*/  FSEL R140, R44, -INF , !P1 ;  /* 0xff8000002c8c7808 */ /* 0x000fe40004800000 */
[----:B------:R1:W3:Y:S01]  /*8100*/  MUFU.TANH R9, R3 ;  /* 0x0000000300097308 */ /* 0x0002e20000002400 */
[----:B------:R-:W-:-:S02]  /*8110*/  FSEL R142, R42, -INF , !P3 ;  /* 0xff8000002a8e7808 */ /* 0x000fc40005800000 */
[----:B------:R-:W-:Y:S02]  /*8120*/  FSEL R209, R32, -INF , !P5 ;  /* 0xff80000020d17808 */ /* 0x000fe40006800000 */
[----:B------:R-:W-:Y:S02]  /*8130*/  FSEL R45, R49, -INF , !P4 ;  /* 0xff800000312d7808 */ /* 0x000fe40006000000 */
[C---:B------:R-:W-:Y:S02]  /*8140*/  ISETP.GE.AND P1, PT, R2.reuse, R24, PT ;  /* 0x000000180200720c */ /* 0x040fe40003f26270 */
[C---:B------:R-:W-:Y:S02]  /*8150*/  ISETP.GE.AND P3, PT, R2.reuse, R25, PT ;  /* 0x000000190200720c */ /* 0x040fe40003f66270 */
[C---:B------:R-:W-:Y:S02]  /*8160*/  ISETP.GE.AND P5, PT, R2.reuse, R26, PT ;  /* 0x0000001a0200720c */ /* 0x040fe40003fa6270 */
[----:B------:R-:W-:-:S02]  /*8170*/  ISETP.GE.AND P4, PT, R2, R27, PT ;  /* 0x0000001b0200720c */ /* 0x000fc40003f86270 */
[----:B------:R-:W-:Y:S01]  /*8180*/  IADD3 R2, R0, 0x21, RZ ;  /* 0x0000002100027810 */ /* 0x000fe20007ffe0ff */
[----:B-1----:R-:W-:Y:S01]  /*8190*/  FMUL.FTZ R3, R63, UR4 ;  /* 0x000000043f037c20 */ /* 0x002fe20008410000 */
[----:B------:R-:W-:Y:S02]  /*81a0*/  FSEL R46, R43, -INF , !P2 ;  /* 0xff8000002b2e7808 */ /* 0x000fe40005000000 */
[----:B------:R-:W-:Y:S01]  /*81b0*/  FSEL R44, R47, -INF , !P0 ;  /* 0xff8000002f2c7808 */ /* 0x000fe20004000000 */
[----:B------:R1:W4:Y:S01]  /*81c0*/  MUFU.TANH R36, R3 ;  /* 0x0000000300247308 */ /* 0x0003220000002400 */
[----:B------:R-:W-:Y:S02]  /*81d0*/  FSEL R139, R41, -INF , !P6 ;  /* 0xff800000298b7808 */ /* 0x000fe40007000000 */
[----:B------:R-:W-:Y:S02]  /*81e0*/  FSEL R43, R31, -INF , !P1 ;  /* 0xff8000001f2b7808 */ /* 0x000fe40004800000 */
[----:B------:R-:W-:-:S02]  /*81f0*/  ISETP.GE.AND P0, PT, R2, R24, PT ;  /* 0x000000180200720c */ /* 0x000fc40003f06270 */
[C---:B------:R-:W-:Y:S02]  /*8200*/  ISETP.GE.AND P2, PT, R2.reuse, R25, PT ;  /* 0x000000190200720c */ /* 0x040fe40003f46270 */
[C---:B------:R-:W-:Y:S02]  /*8210*/  ISETP.GE.AND P6, PT, R2.reuse, R26, PT ;  /* 0x0000001a0200720c */ /* 0x040fe40003fc6270 */
[----:B------:R-:W-:Y:S01]  /*8220*/  ISETP.GE.AND P1, PT, R2, R27, PT ;  /* 0x0000001b0200720c */ /* 0x000fe20003f26270 */
[----:B------:R-:W-:Y:S01]  /*8230*/  VIADD R2, R0, 0x28 ;  /* 0x0000002800027836 */ /* 0x000fe20000000000 */
[----:B--2---:R-:W-:Y:S02]  /*8240*/  FSEL R220, R20, -INF , !P5 ;  /* 0xff80000014dc7808 */ /* 0x004fe40006800000 */
[----:B---3--:R-:W-:Y:S01]  /*8250*/  FSEL R60, R9, -INF , !P4 ;  /* 0xff800000093c7808 */ /* 0x008fe20006000000 */
[----:B-1----:R-:W-:Y:S01]  /*8260*/  FMUL.FTZ R3, R56, UR4 ;  /* 0x0000000438037c20 */ /* 0x002fe20008410000 */
[----:B------:R-:W-:-:S02]  /*8270*/  FSEL R40, R40, -INF , !P0 ;  /* 0xff80000028287808 */ /* 0x000fc40004000000 */
[C---:B------:R-:W-:Y:S01]  /*8280*/  ISETP.GE.AND P5, PT, R2.reuse, R25, PT ;  /* 0x000000190200720c */ /* 0x040fe20003fa6270 */
[----:B------:R1:W-:Y:S01]  /*8290*/  MUFU.TANH R7, R3 ;  /* 0x0000000300077308 */ /* 0x0003e20000002400 */
[C---:B------:R-:W-:Y:S02]  /*82a0*/  ISETP.GE.AND P4, PT, R2.reuse, R26, PT ;  /* 0x0000001a0200720c */ /* 0x040fe40003f86270 */
[----:B------:R-:W-:Y:S02]  /*82b0*/  ISETP.GE.AND P0, PT, R2, R27, PT ;  /* 0x0000001b0200720c */ /* 0x000fe40003f06270 */
[----:B------:R-:W-:Y:S02]  /*82c0*/  FSEL R58, R39, -INF , !P2 ;  /* 0xff800000273a7808 */ /* 0x000fe40005000000 */
[----:B------:R-:W-:Y:S02]  /*82d0*/  FSEL R38, R38, -INF , !P6 ;  /* 0xff80000026267808 */ /* 0x000fe40007000000 */
[----:B----4-:R-:W-:Y:S01]  /*82e0*/  FSEL R221, R36, -INF , !P1 ;  /* 0xff80000024dd7808 */ /* 0x010fe20004800000 */
[----:B------:R-:W-:Y:S01]  /*82f0*/  IMAD.MOV.U32 R36, RZ, RZ, R252 ;  /* 0x000000ffff247224 */ /* 0x000fe200078e00fc */
[----:B------:R-:W-:Y:S01]  /*8300*/  FSEL R48, R34, -INF , !P5 ;  /* 0xff80000022307808 */ /* 0x000fe20006800000 */
[----:B-1----:R-:W-:Y:S01]  /*8310*/  FMUL.FTZ R3, R57, UR4 ;  /* 0x0000000439037c20 */ /* 0x002fe20008410000 */
[----:B------:R-:W-:-:S02]  /*8320*/  FSEL R57, R21, -INF , !P3 ;  /* 0xff80000015397808 */ /* 0x000fc40005800000 */
[----:B------:R-:W-:Y:S01]  /*8330*/  ISETP.GE.AND P3, PT, R2, R24, PT ;  /* 0x000000180200720c */ /* 0x000fe20003f66270 */
[----:B------:R1:W2:Y:S01]  /*8340*/  MUFU.TANH R37, R3 ;  /* 0x0000000300257308 */ /* 0x0002a20000002400 */
[----:B------:R-:W-:-:S05]  /*8350*/  VIADD R2, R0, 0x29 ;  /* 0x0000002900027836 */ /* 0x000fca0000000000 */
[C---:B------:R-:W-:Y:S02]  /*8360*/  ISETP.GE.AND P2, PT, R2.reuse, R24, PT ;  /* 0x000000180200720c */ /* 0x040fe40003f46270 */
[C---:B------:R-:W-:Y:S02]  /*8370*/  ISETP.GE.AND P6, PT, R2.reuse, R25, PT ;  /* 0x000000190200720c */ /* 0x040fe40003fc6270 */
[----:B------:R-:W-:Y:S01]  /*8380*/  ISETP.GE.AND P1, PT, R2, R26, PT ;  /* 0x0000001a0200720c */ /* 0x000fe20003f26270 */
[----:B-1----:R-:W-:Y:S01]  /*8390*/  FMUL.FTZ R3, R59, UR4 ;  /* 0x000000043b037c20 */ /* 0x002fe20008410000 */
[----:B--2---:R-:W-:-:S03]  /*83a0*/  FSEL R37, R37, -INF , !P2 ;  /* 0xff80000025257808 */ /* 0x004fc60005000000 */
[----:B------:R1:W2:Y:S02]  /*83b0*/  MUFU.TANH R35, R3 ;  /* 0x0000000300237308 */ /* 0x0002a40000002400 */
[----:B-1----:R-:W-:Y:S01]  /*83c0*/  FMUL.FTZ R3, R212, UR4 ;  /* 0x00000004d4037c20 */ /* 0x002fe20008410000 */
[----:B--2---:R-:W-:-:S05]  /*83d0*/  FSEL R223, R35, -INF , !P6 ;  /* 0xff80000023df7808 */ /* 0x004fca0007000000 */
[----:B------:R1:W-:Y:S02]  /*83e0*/  MUFU.TANH R6, R3 ;  /* 0x0000000300067308 */ /* 0x0003e40000002400 */
[----:B-1----:R-:W-:-:S06]  /*83f0*/  FMUL.FTZ R3, R213, UR4 ;  /* 0x00000004d5037c20 */ /* 0x002fcc0008410000 */
[----:B------:R1:W2:Y:S02]  /*8400*/  MUFU.TANH R33, R3 ;  /* 0x0000000300217308 */ /* 0x0002a40000002400 */
[----:B-1----:R-:W-:Y:S01]  /*8410*/  FMUL.FTZ R3, R214, UR4 ;  /* 0x00000004d6037c20 */ /* 0x002fe20008410000 */
[----:B--2---:R-:W-:-:S05]  /*8420*/  FSEL R33, R33, -INF , !P1 ;  /* 0xff80000021217808 */ /* 0x004fca0004800000 */
[----:B------:R1:W2:Y:S02]  /*8430*/  MUFU.TANH R5, R3 ;  /* 0x0000000300057308 */ /* 0x0002a40000002400 */
[----:B-1----:R-:W-:Y:S01]  /*8440*/  FMUL.FTZ R3, R64, UR4 ;  /* 0x0000000440037c20 */ /* 0x002fe20008410000 */
[----:B--2---:R-:W-:Y:S01]  /*8450*/  FSEL R47, R5, -INF , !P0 ;  /* 0xff800000052f7808 */ /* 0x004fe20004000000 */
[----:B------:R-:W-:Y:S01]  /*8460*/  FMUL.FTZ R5, R55, UR4 ;  /* 0x0000000437057c20 */ /* 0x000fe20008410000 */
[----:B------:R-:W-:-:S03]  /*8470*/  ISETP.GE.AND P0, PT, R4, R24, PT ;  /* 0x000000180400720c */ /* 0x000fc60003f06270 */
[----:B------:R1:W-:Y:S08]  /*8480*/  MUFU.TANH R32, R3 ;  /* 0x0000000300207308 */ /* 0x0003f00000002400 */
[----:B------:R-:W-:Y:S01]  /*8490*/  MUFU.TANH R5, R5 ;  /* 0x0000000500057308 */ /* 0x000fe20000002400 */
[----:B-1----:R-:W-:-:S07]  /*84a0*/  FMUL.FTZ R3, R65, UR4 ;  /* 0x0000000441037c20 */ /* 0x002fce0008410000 */
[----:B------:R1:W-:Y:S02]  /*84b0*/  MUFU.TANH R31, R3 ;  /* 0x00000003001f7308 */ /* 0x0003e40000002400 */
[----:B-1----:R-:W-:Y:S01]  /*84c0*/  FMUL.FTZ R3, R52, UR4 ;  /* 0x0000000434037c20 */ /* 0x002fe20008410000 */
[----:B------:R-:W-:Y:S01]  /*84d0*/  FSEL R52, R6, -INF , !P4 ;  /* 0xff80000006347808 */ /* 0x000fe20006000000 */
[----:B------:R-:W-:-:S04]  /*84e0*/  FMUL.FTZ R6, R54, UR4 ;  /* 0x0000000436067c20 */ /* 0x000fc80008410000 */
[----:B------:R1:W2:Y:S08]  /*84f0*/  MUFU.TANH R21, R3 ;  /* 0x0000000300157308 */ /* 0x0002b00000002400 */
[----:B------:R-:W-:Y:S01]  /*8500*/  MUFU.TANH R6, R6 ;  /* 0x0000000600067308 */ /* 0x000fe20000002400 */
[----:B-1----:R-:W-:Y:S01]  /*8510*/  FMUL.FTZ R3, R53, UR4 ;  /* 0x0000000435037c20 */ /* 0x002fe20008410000 */
[----:B------:R-:W-:Y:S01]  /*8520*/  FSEL R53, R7, -INF , !P3 ;  /* 0xff80000007357808 */ /* 0x000fe20005800000 */
[----:B------:R-:W-:Y:S01]  /*8530*/  FMUL.FTZ R7, R67, UR4 ;  /* 0x0000000443077c20 */ /* 0x000fe20008410000 */
[----:B------:R-:W-:-:S04]  /*8540*/  ISETP.GE.AND P3, PT, R2, R27, PT ;  /* 0x0000001b0200720c */ /* 0x000fc80003f66270 */
[----:B------:R1:W-:Y:S01]  /*8550*/  MUFU.TANH R20, R3 ;  /* 0x0000000300147308 */ /* 0x0003e20000002400 */
[----:B------:R-:W-:Y:S01]  /*8560*/  FMUL.FTZ R2, R66, UR4 ;  /* 0x0000000442027c20 */ /* 0x000fe20008410000 */
[----:B--2---:R-:W-:-:S06]  /*8570*/  FSEL R41, R21, -INF , !P0 ;  /* 0xff80000015297808 */ /* 0x004fcc0004000000 */
[----:B------:R2:W3:Y:S08]  /*8580*/  MUFU.TANH R9, R2 ;  /* 0x0000000200097308 */ /* 0x0004f00000002400 */
[----:B------:R-:W4:Y:S01]  /*8590*/  MUFU.TANH R7, R7 ;  /* 0x0000000700077308 */ /* 0x000f220000002400 */
[----:B-1----:R-:W-:-:S05]  /*85a0*/  VIADD R3, R0, 0x30 ;  /* 0x0000003000037836 */ /* 0x002fca0000000000 */
[C---:B------:R-:W-:Y:S02]  /*85b0*/  ISETP.GE.AND P5, PT, R3.reuse, R24, PT ;  /* 0x000000180300720c */ /* 0x040fe40003fa6270 */
[CC--:B------:R-:W-:Y:S02]  /*85c0*/  ISETP.GE.AND P6, PT, R3.reuse, R25.reuse, PT ;  /* 0x000000190300720c */ /* 0x0c0fe40003fc6270 */
[C---:B--2---:R-:W-:Y:S01]  /*85d0*/  IADD3 R2, R0.reuse, 0x31, RZ ;  /* 0x0000003100027810 */ /* 0x044fe20007ffe0ff */
[----:B------:R-:W-:Y:S01]  /*85e0*/  VIADD R0, R0, 0x39 ;  /* 0x0000003900007836 */ /* 0x000fe20000000000 */
[----:B------:R-:W-:Y:S02]  /*85f0*/  ISETP.GE.AND P0, PT, R3, R26, PT ;  /* 0x0000001a0300720c */ /* 0x000fe40003f06270 */
[----:B------:R-:W-:Y:S02]  /*8600*/  ISETP.GE.AND P1, PT, R2, R25, PT ;  /* 0x000000190200720c */ /* 0x000fe40003f26270 */
[----:B------:R-:W-:-:S02]  /*8610*/  ISETP.GE.AND P2, PT, R0, R24, PT ;  /* 0x000000180000720c */ /* 0x000fc40003f46270 */
[----:B---3--:R-:W-:Y:S02]  /*8620*/  FSEL R59, R9, -INF , !P6 ;  /* 0xff800000093b7808 */ /* 0x008fe40007000000 */
[----:B------:R-:W-:Y:S02]  /*8630*/  FSEL R252, R20, -INF , !P2 ;  /* 0xff80000014fc7808 */ /* 0x000fe40005000000 */
[----:B------:R-:W-:Y:S02]  /*8640*/  ISETP.GE.AND P2, PT, R3, R27, PT ;  /* 0x0000001b0300720c */ /* 0x000fe40003f46270 */
[----:B------:R-:W-:Y:S02]  /*8650*/  FMNMX.FTZ R3, R136, R8, !PT ;  /* 0x0000000888037209 */ /* 0x000fe40007810000 */
[----:B----4-:R-:W-:Y:S02]  /*8660*/  FSEL R42, R7, -INF , !P1 ;  /* 0xff800000072a7808 */ /* 0x010fe40004800000 */
[----:B------:R-:W-:-:S02]  /*8670*/  FMNMX.FTZ R3, R11, R3, !PT ;  /* 0x000000030b037209 */ /* 0x000fc40007810000 */
[C---:B------:R-:W-:Y:S02]  /*8680*/  ISETP.GE.AND P4, PT, R2.reuse, R24, PT ;  /* 0x000000180200720c */ /* 0x040fe40003f86270 */
[C---:B------:R-:W-:Y:S02]  /*8690*/  ISETP.GE.AND P6, PT, R2.reuse, R26, PT ;  /* 0x0000001a0200720c */ /* 0x040fe40003fc6270 */
[----:B------:R-:W-:Y:S02]  /*86a0*/  ISETP.GE.AND P1, PT, R2, R27, PT ;  /* 0x0000001b0200720c */ /* 0x000fe40003f26270 */
[----:B------:R-:W-:Y:S02]  /*86b0*/  FMNMX.FTZ R2, R10, R3, !PT ;  /* 0x000000030a027209 */ /* 0x000fe40007810000 */
[----:B------:R-:W-:Y:S02]  /*86c0*/  FSEL R56, R31, -INF , !P4 ;  /* 0xff8000001f387808 */ /* 0x000fe40006000000 */
[----:B------:R-:W-:-:S02]  /*86d0*/  FMNMX.FTZ R3, R12, R2, !PT ;  /* 0x000000020c037209 */ /* 0x000fc40007810000 */
[----:B------:R-:W-:Y:S02]  /*86e0*/  ISETP.GE.AND P4, PT, R0, R25, PT ;  /* 0x000000190000720c */ /* 0x000fe40003f86270 */
[----:B------:R-:W-:Y:S02]  /*86f0*/  FMNMX.FTZ R2, R135, R13, !PT ;  /* 0x0000000d87027209 */ /* 0x000fe40007810000 */
[----:B------:R-:W-:Y:S02]  /*8700*/  FMNMX.FTZ R3, R216, R3, !PT ;  /* 0x00000003d8037209 */ /* 0x000fe40007810000 */
[----:B------:R-:W-:Y:S01]  /*8710*/  FSEL R39, R5, -INF , !P4 ;  /* 0xff80000005277808 */ /* 0x000fe20006000000 */
[----:B------:R-:W-:Y:S01]  /*8720*/  FMUL.FTZ R5, R228, UR4 ;  /* 0x00000004e4057c20 */ /* 0x000fe20008410000 */
[----:B------:R-:W-:Y:S01]  /*8730*/  FMNMX.FTZ R2, R14, R2, !PT ;  /* 0x000000020e027209 */ /* 0x000fe20007810000 */
[----:B------:R-:W-:Y:S01]  /*8740*/  IMAD.MOV.U32 R228, RZ, RZ, R48 ;  /* 0x000000ffffe47224 */ /* 0x000fe200078e0030 */
[----:B------:R-:W-:-:S02]  /*8750*/  FMNMX.FTZ R3, R208, R3, !PT ;  /* 0x00000003d0037209 */ /* 0x000fc40007810000 */
[----:B------:R-:W-:Y:S01]  /*8760*/  FMNMX.FTZ R2, R15, R2, !PT ;  /* 0x000000020f027209 */ /* 0x000fe20007810000 */
[----:B------:R-:W1:Y:S01]  /*8770*/  MUFU.TANH R5, R5 ;  /* 0x0000000500057308 */ /* 0x000e620000002400 */
[----:B------:R-:W-:Y:S02]  /*8780*/  FMNMX.FTZ R3, R141, R3, !PT ;  /* 0x000000038d037209 */ /* 0x000fe40007810000 */
[----:B------:R-:W-:Y:S02]  /*8790*/  FMNMX.FTZ R2, R17, R2, !PT ;  /* 0x0000000211027209 */ /* 0x000fe40007810000 */
[----:B------:R-:W-:Y:S02]  /*87a0*/  FMNMX.FTZ R3, R45, R3, !PT ;  /* 0x000000032d037209 */ /* 0x000fe40007810000 */
[----:B------:R-:W-:Y:S02]  /*87b0*/  FMNMX.FTZ R2, R211, R2, !PT ;  /* 0x00000002d3027209 */ /* 0x000fe40007810000 */
[----:B------:R-:W-:-:S02]  /*87c0*/  FMNMX.FTZ R3, R43, R3, !PT ;  /* 0x000000032b037209 */ /* 0x000fc40007810000 */
[----:B------:R-:W-:Y:S02]  /*87d0*/  FMNMX.FTZ R2, R143, R2, !PT ;  /* 0x000000028f027209 */ /* 0x000fe40007810000 */
[----:B------:R-:W-:Y:S02]  /*87e0*/  FMNMX.FTZ R3, R40, R3, !PT ;  /* 0x0000000328037209 */ /* 0x000fe40007810000 */
[----:B------:R-:W-:Y:S02]  /*87f0*/  FSEL R32, R32, -INF , !P5 ;  /* 0xff80000020207808 */ /* 0x000fe40006800000 */
[----:B------:R-:W-:Y:S02]  /*8800*/  ISETP.GE.AND P5, PT, R4, R25, PT ;  /* 0x000000190400720c */ /* 0x000fe40003fa6270 */
[----:B------:R-:W-:Y:S02]  /*8810*/  FMNMX.FTZ R2, R140, R2, !PT ;  /* 0x000000028c027209 */ /* 0x000fe40007810000 */
[----:B------:R-:W-:-:S02]  /*8820*/  FMNMX.FTZ R3, R53, R3, !PT ;  /* 0x0000000335037209 */ /* 0x000fc40007810000 */
[----:B------:R-:W-:Y:S01]  /*8830*/  FSEL R34, R6, -INF , !P5 ;  /* 0xff80000006227808 */ /* 0x000fe20006800000 */
[----:B------:R-:W-:Y:S01]  /*8840*/  FMUL.FTZ R6, R229, UR4 ;  /* 0x00000004e5067c20 */ /* 0x000fe20008410000 */
[----:B------:R-:W-:Y:S02]  /*8850*/  FMNMX.FTZ R2, R44, R2, !PT ;  /* 0x000000022c027209 */ /* 0x000fe40007810000 */
[----:B------:R-:W-:Y:S01]  /*8860*/  FMNMX.FTZ R3, R37, R3, !PT ;  /* 0x0000000325037209 */ /* 0x000fe20007810000 */
[----:B------:R2:W3:Y:S01]  /*8870*/  MUFU.TANH R20, R6 ;  /* 0x0000000600147308 */ /* 0x0004e20000002400 */
[----:B-1----:R-:W-:Y:S02]  /*8880*/  FSEL R222, R5, -INF , !P0 ;  /* 0xff80000005de7808 */ /* 0x002fe40004000000 */
[----:B------:R-:W-:Y:S02]  /*8890*/  ISETP.NE.AND P0, PT, R36, 0x2, PT ;  /* 0x000000022400780c */ /* 0x000fe40003f05270 */
[----:B------:R-:W-:-:S02]  /*88a0*/  FMNMX.FTZ R2, R57, R2, !PT ;  /* 0x0000000239027209 */ /* 0x000fc40007810000 */
[----:B------:R-:W-:Y:S02]  /*88b0*/  FMNMX.FTZ R3, R32, R3, !PT ;  /* 0x0000000320037209 */ /* 0x000fe40007810000 */
[----:B------:R-:W-:Y:S02]  /*88c0*/  FMNMX.FTZ R2, R58, R2, !PT ;  /* 0x000000023a027209 */ /* 0x000fe40007810000 */
[----:B------:R-:W-:Y:S02]  /*88d0*/  FMNMX.FTZ R3, R56, R3, !PT ;  /* 0x0000000338037209 */ /* 0x000fe40007810000 */
[----:B------:R-:W-:Y:S02]  /*88e0*/  FMNMX.FTZ R2, R228, R2, !PT ;  /* 0x00000002e4027209 */ /* 0x000fe40007810000 */
[----:B------:R-:W-:Y:S02]  /*88f0*/  FMNMX.FTZ R3, R41, R3, !PT ;  /* 0x0000000329037209 */ /* 0x000fe40007810000 */
[----:B------:R-:W-:-:S02]  /*8900*/  ISETP.GE.AND P5, PT, R4, R26, PT ;  /* 0x0000001a0400720c */ /* 0x000fc40003fa6270 */
[----:B------:R-:W-:Y:S02]  /*8910*/  ISETP.GE.AND P4, PT, R0, R26, PT ;  /* 0x0000001a0000720c */ /* 0x000fe40003f86270 */
[----:B------:R-:W-:Y:S02]  /*8920*/  FMNMX.FTZ R9, R223, R2, !PT ;  /* 0x00000002df097209 */ /* 0x000fe40007810000 */
[----:B------:R-:W-:Y:S01]  /*8930*/  FMNMX.FTZ R5, R252, R3, !PT ;  /* 0x00000003fc057209 */ /* 0x000fe20007810000 */
[----:B--23--:R-:W-:Y:S08]  /*8940*/  @!P0 BRA `(.L_x_29) ;  /* 0x0000000000788947 */ /* 0x00cff00003800000 */
        /* <DEDUP_REMOVED lines=30> */
.L_x_29:
[----:B-1----:R-:W-:Y:S01]  /*8b30*/  FMNMX.FTZ R2, R59, R9, !PT ;  /* 0x000000093b027209 */ /* 0x002fe20007810000 */
[----:B------:R-:W1:Y:S01]  /*8b40*/  SHFL.BFLY PT, R6, R5, 0x2, 0x1f ;  /* 0x0c401f0005067f89 */ /* 0x000e6200000e0000 */
[----:B------:R-:W-:Y:S02]  /*8b50*/  MOV R229, R221 ;  /* 0x000000dd00e57202 */ /* 0x000fe40000000f00 */
[----:B------:R-:W-:Y:S01]  /*8b60*/  FSEL R221, R20, -INF , !P6 ;  /* 0xff80000014dd7808 */ /* 0x000fe20007000000 */
[----:B------:R-:W-:Y:S01]  /*8b70*/  STL [R1+0x6c], R247 ;  /* 0x00006cf701007387 */ /* 0x000fe20000100800 */
[----:B------:R-:W-:Y:S02]  /*8b80*/  FMNMX.FTZ R2, R42, R2, !PT ;  /* 0x000000022a027209 */ /* 0x000fe40007810000 */
[----:B------:R-:W-:Y:S01]  /*8b90*/  ISETP.GE.AND P6, PT, R0, R27, PT ;  /* 0x0000001b0000720c */ /* 0x000fe20003fc6270 */
[----:B------:R-:W-:Y:S01]  /*8ba0*/  STL [R1+0x68], R246 ;  /* 0x000068f601007387 */ /* 0x000fe20000100800 */
[----:B------:R-:W-:-:S02]  /*8bb0*/  FMNMX.FTZ R0, R134, R16, !PT ;  /* 0x0000001086007209 */ /* 0x000fc40007810000 */
[----:B------:R-:W-:Y:S01]  /*8bc0*/  FMNMX.FTZ R3, R34, R2, !PT ;  /* 0x0000000222037209 */ /* 0x000fe20007810000 */
[----:B------:R-:W-:Y:S01]  /*8bd0*/  STL [R1+0x64], R245 ;  /* 0x000064f501007387 */ /* 0x000fe20000100800 */
[----:B------:R-:W-:Y:S02]  /*8be0*/  FMNMX.FTZ R2, R19, R0, !PT ;  /* 0x0000000013027209 */ /* 0x000fe40007810000 */
[----:B------:R-:W-:Y:S01]  /*8bf0*/  ISETP.GE.AND P0, PT, R4, R27, PT ;  /* 0x0000001b0400720c */ /* 0x000fe20003f06270 */
[----:B------:R-:W-:Y:S01]  /*8c00*/  STL [R1+0x60], R244 ;  /* 0x000060f401007387 */ /* 0x000fe20000100800 */
[----:B------:R-:W-:Y:S02]  /*8c10*/  FMNMX.FTZ R2, R18, R2, !PT ;  /* 0x0000000212027209 */ /* 0x000fe40007810000 */
[----:B------:R-:W-:Y:S01]  /*8c20*/  FMNMX.FTZ R0, R39, R3, !PT ;  /* 0x0000000327007209 */ /* 0x000fe20007810000 */
[----:B------:R-:W-:Y:S01]  /*8c30*/  FMUL.FTZ R3, R215, UR4 ;  /* 0x00000004d7037c20 */ /* 0x000fe20008410000 */
[----:B------:R-:W-:Y:S01]  /*8c40*/  FMNMX.FTZ R2, R23, R2, !PT ;  /* 0x0000000217027209 */ /* 0x000fe20007810000 */
[----:B------:R-:W-:Y:S01]  /*8c50*/  STL [R1+0x5c], R243 ;  /* 0x00005cf301007387 */ /* 0x000fe20000100800 */
[----:B------:R-:W-:Y:S01]  /*8c60*/  MOV R26, R220 ;  /* 0x000000dc001a7202 */ /* 0x000fe20000000f00 */
[----:B------:R2:W-:Y:S01]  /*8c70*/  MUFU.TANH R25, R3 ;  /* 0x0000000300197308 */ /* 0x0005e20000002400 */
[----:B------:R-:W-:Y:S01]  /*8c80*/  FMNMX.FTZ R4, R218, R2, !PT ;  /* 0x00000002da047209 */ /* 0x000fe20007810000 */
[----:B------:R-:W3:Y:S01]  /*8c90*/  SHFL.BFLY PT, R7, R0, 0x2, 0x1f ;  /* 0x0c401f0000077f89 */ /* 0x000ee200000e0000 */
[----:B-1----:R-:W-:Y:S01]  /*8ca0*/  FMNMX.FTZ R2, R5, R6, !PT ;  /* 0x0000000605027209 */ /* 0x002fe20007810000 */
[----:B------:R-:W-:Y:S01]  /*8cb0*/  FMUL.FTZ R5, R224, UR4 ;  /* 0x00000004e0057c20 */ /* 0x000fe20008410000 */
[----:B------:R-:W-:Y:S01]  /*8cc0*/  FMNMX.FTZ R4, R210, R4, !PT ;  /* 0x00000004d2047209 */ /* 0x000fe20007810000 */
[----:B------:R-:W-:Y:S02]  /*8cd0*/  STL [R1+0x58], R242 ;  /* 0x000058f201007387 */ /* 0x000fe40000100800 */
[----:B------:R1:W4:Y:S01]  /*8ce0*/  MUFU.TANH R20, R5 ;  /* 0x0000000500147308 */ /* 0x0003220000002400 */
[----:B------:R-:W-:Y:S01]  /*8cf0*/  FMNMX.FTZ R4, R142, R4, !PT ;  /* 0x000000048e047209 */ /* 0x000fe20007810000 */
[----:B------:R-:W3:Y:S03]  /*8d00*/  SHFL.BFLY PT, R6, R2, 0x1, 0x1f ;  /* 0x0c201f0002067f89 */ /* 0x000ee600000e0000 */
[----:B------:R-:W-:Y:S01]  /*8d10*/  FMNMX.FTZ R4, R46, R4, !PT ;  /* 0x000000042e047209 */ /* 0x000fe20007810000 */
[----:B------:R-:W-:Y:S01]  /*8d20*/  STL [R1+0x54], R241 ;  /* 0x000054f101007387 */ /* 0x000fe20000100800 */
[----:B--2---:R-:W-:-:S03]  /*8d30*/  FMNMX.FTZ R3, R133, R22, !PT ;  /* 0x0000001685037209 */ /* 0x004fc60007810000 */
[----:B------:R-:W-:Y:S01]  /*8d40*/  STL [R1+0x50], R240 ;  /* 0x000050f001007387 */ /* 0x000fe20000100800 */
[----:B------:R-:W-:Y:S02]  /*8d50*/  FMNMX.FTZ R4, R26, R4, !PT ;  /* 0x000000041a047209 */ /* 0x000fe40007810000 */
[----:B------:R-:W-:Y:S01]  /*8d60*/  FMNMX.FTZ R3, R28, R3, !PT ;  /* 0x000000031c037209 */ /* 0x000fe20007810000 */
[----:B------:R-:W-:Y:S01]  /*8d70*/  STL [R1+0x4c], R239 ;  /* 0x00004cef01007387 */ /* 0x000fe20000100800 */
[----:B------:R-:W-:Y:S02]  /*8d80*/  FMNMX.FTZ R4, R38, R4, !PT ;  /* 0x0000000426047209 */ /* 0x000fe40007810000 */
[----:B------:R-:W-:Y:S01]  /*8d90*/  FMNMX.FTZ R3, R29, R3, !PT ;  /* 0x000000031d037209 */ /* 0x000fe20007810000 */
[----:B-1----:R-:W-:Y:S01]  /*8da0*/  FMUL.FTZ R5, R225, UR4 ;  /* 0x00000004e1057c20 */ /* 0x002fe20008410000 */
[----:B------:R-:W-:Y:S01]  /*8db0*/  FMNMX.FTZ R4, R52, R4, !PT ;  /* 0x0000000434047209 */ /* 0x000fe20007810000 */
[----:B------:R-:W-:Y:S01]  /*8dc0*/  STL [R1+0x48], R238 ;  /* 0x000048ee01007387 */ /* 0x000fe20000100800 */
[----:B------:R-:W-:Y:S01]  /*8dd0*/  FMNMX.FTZ R3, R30, R3, !PT ;  /* 0x000000031e037209 */ /* 0x000fe20007810000 */
[----:B------:R1:W2:Y:S01]  /*8de0*/  MUFU.TANH R9, R5 ;  /* 0x0000000500097308 */ /* 0x0002a20000002400 */
[----:B------:R-:W-:Y:S01]  /*8df0*/  FMNMX.FTZ R4, R33, R4, !PT ;  /* 0x0000000421047209 */ /* 0x000fe20007810000 */
[----:B------:R-:W-:Y:S01]  /*8e00*/  STL [R1+0x44], R237 ;  /* 0x000044ed01007387 */ /* 0x000fe20000100800 */
[----:B------:R-:W-:-:S02]  /*8e10*/  FMNMX.FTZ R3, R219, R3, !PT ;  /* 0x00000003db037209 */ /* 0x000fc40007810000 */
[----:B------:R-:W-:Y:S01]  /*8e20*/  FMNMX.FTZ R4, R222, R4, !PT ;  /* 0x00000004de047209 */ /* 0x000fe20007810000 */
[----:B------:R-:W-:Y:S01]  /*8e30*/  STL [R1+0x40], R236 ;  /* 0x000040ec01007387 */ /* 0x000fe20000100800 */
[----:B------:R-:W-:Y:S02]  /*8e40*/  FMNMX.FTZ R3, R217, R3, !PT ;  /* 0x00000003d9037209 */ /* 0x000fe40007810000 */
[----:B----4-:R-:W-:Y:S02]  /*8e50*/  FSEL R214, R20, -INF , !P5 ;  /* 0xff80000014d67808 */ /* 0x010fe40006800000 */
[----:B------:R-:W-:Y:S02]  /*8e60*/  FMNMX.FTZ R3, R209, R3, !PT ;  /* 0x00000003d1037209 */ /* 0x000fe40007810000 */
[----:B------:R-:W-:Y:S02]  /*8e70*/  FMNMX.FTZ R4, R221, R4, !PT ;  /* 0x00000004dd047209 */ /* 0x000fe40007810000 */
[----:B------:R-:W-:Y:S01]  /*8e80*/  FMNMX.FTZ R3, R139, R3, !PT ;  /* 0x000000038b037209 */ /* 0x000fe20007810000 */
[----:B-1----:R-:W-:Y:S01]  /*8e90*/  FMUL.FTZ R5, R230, UR4 ;  /* 0x00000004e6057c20 */ /* 0x002fe20008410000 */
[----:B---3--:R-:W-:-:S02]  /*8ea0*/  FMNMX.FTZ R0, R0, R7, !PT ;  /* 0x0000000700007209 */ /* 0x008fc40007810000 */
[----:B--2---:R-:W-:Y:S01]  /*8eb0*/  FSEL R212, R9, -INF , !P4 ;  /* 0xff80000009d47808 */ /* 0x004fe20006000000 */
[----:B------:R1:W2:Y:S01]  /*8ec0*/  MUFU.TANH R24, R5 ;  /* 0x0000000500187308 */ /* 0x0002a20000002400 */
[----:B------:R-:W-:Y:S01]  /*8ed0*/  FMNMX.FTZ R7, R214, R4, !PT ;  /* 0x00000004d6077209 */ /* 0x000fe20007810000 */
[----:B------:R-:W-:Y:S01]  /*8ee0*/  FMUL.FTZ R4, R227, UR4 ;  /* 0x00000004e3047c20 */ /* 0x000fe20008410000 */
[----:B------:R-:W-:Y:S02]  /*8ef0*/  FMNMX.FTZ R3, R60, R3, !PT ;  /* 0x000000033c037209 */ /* 0x000fe40007810000 */
[----:B------:R-:W-:Y:S02]  /*8f00*/  FMNMX.FTZ R7, R212, R7, !PT ;  /* 0x00000007d4077209 */ /* 0x000fe40007810000 */
[----:B------:R-:W-:Y:S01]  /*8f10*/  FMNMX.FTZ R3, R229, R3, !PT ;  /* 0x00000003e5037209 */ /* 0x000fe20007810000 */
[----:B------:R-:W3:Y:S01]  /*8f20*/  MUFU.TANH R9, R4 ;  /* 0x0000000400097308 */ /* 0x000ee20000002400 */
[----:B------:R-:W-:-:S02]  /*8f30*/  FSEL R213, R25, -INF , !P3 ;  /* 0xff80000019d57808 */ /* 0x000fc40005800000 */
[----:B------:R-:W-:Y:S02]  /*8f40*/  FMNMX.FTZ R138, R2, R6, !PT ;  /* 0x00000006028a7209 */ /* 0x000fe40007810000 */
[----:B------:R-:W4:Y:S01]  /*8f50*/  SHFL.BFLY PT, R6, R0, 0x1, 0x1f ;  /* 0x0c201f0000067f89 */ /* 0x000f2200000e0000 */
[----:B------:R-:W-:Y:S02]  /*8f60*/  MOV R227, R39 ;  /* 0x0000002700e37202 */ /* 0x000fe40000000f00 */
[----:B------:R-:W-:Y:S01]  /*8f70*/  FMUL.FTZ R2, R138, UR13 ;  /* 0x0000000d8a027c20 */ /* 0x000fe20008410000 */
[----:B-1----:R-:W-:Y:S01]  /*8f80*/  FMUL.FTZ R5, R231, UR4 ;  /* 0x00000004e7057c20 */ /* 0x002fe20008410000 */
[----:B------:R-:W-:Y:S02]  /*8f90*/  MOV R231, R47 ;  /* 0x0000002f00e77202 */ /* 0x000fe40000000f00 */
[----:B--2---:R-:W-:Y:S01]  /*8fa0*/  FSEL R220, R24, -INF , !P2 ;  /* 0xff80000018dc7808 */ /* 0x004fe20005000000 */
[----:B------:R1:W2:Y:S01]  /*8fb0*/  MUFU.TANH R21, R5 ;  /* 0x0000000500157308 */ /* 0x0002a20000002400 */
[----:B------:R-:W-:-:S02]  /*8fc0*/  FMNMX.FTZ R3, R231, R3, !PT ;  /* 0x00000003e7037209 */ /* 0x000fc40007810000 */
[----:B------:R-:W-:Y:S02]  /*8fd0*/  MOV R225, R32 ;  /* 0x0000002000e17202 */ /* 0x000fe40000000f00 */
[----:B------:R-:W-:Y:S02]  /*8fe0*/  FMNMX.FTZ R3, R213, R3, !PT ;  /* 0x00000003d5037209 */ /* 0x000fe40007810000 */
[----:B---3--:R-:W-:Y:S02]  /*8ff0*/  FSEL R244, R9, -INF , !P6 ;  /* 0xff80000009f47808 */ /* 0x008fe40007000000 */
[----:B------:R-:W-:Y:S02]  /*9000*/  FMNMX.FTZ R4, R220, R3, !PT ;  /* 0x00000003dc047209 */ /* 0x000fe40007810000 */
[----:B------:R-:W-:Y:S02]  /*9010*/  MOV R230, R43 ;  /* 0x0000002b00e67202 */ /* 0x000fe40000000f00 */
[----:B----4-:R-:W-:Y:S01]  /*9020*/  FMNMX.FTZ R137, R0, R6, !PT ;  /* 0x0000000600897209 */ /* 0x010fe20007810000 */
[----:B-1----:R-:W-:Y:S01]  /*9030*/  FMUL.FTZ R5, R226, UR4 ;  /* 0x00000004e2057c20 */ /* 0x002fe20008410000 */
[----:B--2---:R-:W-:-:S02]  /*9040*/  FSEL R215, R21, -INF , !P1 ;  /* 0xff80000015d77808 */ /* 0x004fc40004800000 */
[----:B------:R-:W-:Y:S01]  /*9050*/  FSETP.NEU.FTZ.AND P3, PT, R137, -INF , PT ;  /* 0xff8000008900780b */ /* 0x000fe20003f7d000 */
[----:B------:R1:W2:Y:S01]  /*9060*/  MUFU.TANH R20, R5 ;  /* 0x0000000500147308 */ /* 0x0002a20000002400 */
[----:B------:R-:W-:Y:S02]  /*9070*/  FMNMX.FTZ R4, R215, R4, !PT ;  /* 0x00000004d7047209 */ /* 0x000fe40007810000 */
[----:B------:R-:W-:Y:S01]  /*9080*/  MOV R226, R59 ;  /* 0x0000003b00e27202 */ /* 0x000fe20000000f00 */
[----:B-1----:R-:W1:Y:S01]  /*9090*/  SHFL.BFLY PT, R5, R7, 0x2, 0x1f ;  /* 0x0c401f0007057f89 */ /* 0x002e6200000e0000 */
[----:B--2---:R-:W-:Y:S02]  /*90a0*/  FSEL R245, R20, -INF , !P0 ;  /* 0xff80000014f57808 */ /* 0x004fe40004000000 */
[----:B------:R-:W-:Y:S02]  /*90b0*/  FSETP.NEU.FTZ.AND P0, PT, R138, -INF , PT ;  /* 0xff8000008a00780b */ /* 0x000fe40003f1d000 */
[----:B------:R-:W-:-:S02]  /*90c0*/  FMNMX.FTZ R4, R245, R4, !PT ;  /* 0x00000004f5047209 */ /* 0x000fc40007810000 */
[----:B------:R-:W-:Y:S02]  /*90d0*/  FSEL R2, R2, RZ, P0 ;  /* 0x000000ff02027208 */ /* 0x000fe40000000000 */
[----:B------:R-:W-:-:S03]  /*90e0*/  FMNMX.FTZ R4, R244, R4, !PT ;  /* 0x00000004f4047209 */ /* 0x000fc60007810000 */
[--C-:B------:R-:W-:Y:S01]  /*90f0*/  FFMA.FTZ R3, R8, UR13, -R2.reuse ;  /* 0x0000000d08037c23 */ /* 0x100fe20008010802 */
[----:B------:R-:W-:-:S03]  /*9100*/  FFMA.FTZ R0, R10, UR13, -R2 ;  /* 0x0000000d0a007c23 */ /* 0x000fc60008010802 */
[----:B------:R2:W-:Y:S01]  /*9110*/  MUFU.EX2 R224, R3 ;  /* 0x0000000300e07308 */ /* 0x0005e20000000800 */
[----:B-1----:R-:W-:-:S07]  /*9120*/  FMNMX.FTZ R5, R7, R5, !PT ;  /* 0x0000000507057209 */ /* 0x002fce0007810000 */
[----:B------:R1:W-:Y:S01]  /*9130*/  MUFU.EX2 R241, R0 ;  /* 0x0000000000f17308 */ /* 0x0003e20000000800 */
[----:B------:R-:W-:Y:S04]  /*9140*/  SHFL.BFLY PT, R7, R4, 0x2, 0x1f ;  /* 0x0c401f0004077f89 */ /* 0x000fe800000e0000 */
[----:B------:R-:W3:Y:S01]  /*9150*/  SHFL.BFLY PT, R8, R5, 0x1, 0x1f ;  /* 0x0c201f0005087f89 */ /* 0x000ee200000e0000 */
[----:B--2---:R-:W-:-:S04]  /*9160*/  FFMA.FTZ R3, R11, UR13, -R2 ;  /* 0x0000000d0b037c23 */ /* 0x004fc80008010802 */
[----:B------:R2:W4:Y:S01]  /*9170*/  MUFU.EX2 R27, R3 ;  /* 0x00000003001b7308 */ /* 0x0005220000000800 */
[----:B-1----:R-:W-:-:S07]  /*9180*/  FFMA.FTZ R0, R12, UR13, -R2 ;  /* 0x0000000d0c007c23 */ /* 0x002fce0008010802 */
[----:B------:R1:W1:Y:S01]  /*9190*/  MUFU.EX2 R238, R0 ;  /* 0x0000000000ee7308 */ /* 0x0002620000000800 */
[----:B---3--:R-:W-:Y:S01]  /*91a0*/  FMNMX.FTZ R132, R5, R8, !PT ;  /* 0x0000000805847209 */ /* 0x008fe20007810000 */
[----:B--2---:R-:W-:Y:S01]  /*91b0*/  FMUL.FTZ R3, R137, UR13 ;  /* 0x0000000d89037c20 */ /* 0x004fe20008410000 */
[----:B----4-:R-:W-:Y:S02]  /*91c0*/  F2FP.BF16.F32.PACK_AB R8, R27, R224 ;  /* 0x000000e01b08723e */ /* 0x010fe400000010ff */
[C---:B------:R-:W-:Y:S01]  /*91d0*/  FSETP.NEU.FTZ.AND P2, PT, R132.reuse, -INF , PT ;  /* 0xff8000008400780b */ /* 0x040fe20003f5d000 */
[----:B------:R-:W-:Y:S01]  /*91e0*/  FMUL.FTZ R20, R132, UR13 ;  /* 0x0000000d84147c20 */ /* 0x000fe20008410000 */
[----:B------:R-:W-:Y:S02]  /*91f0*/  FSEL R3, R3, RZ, P3 ;  /* 0x000000ff03037208 */ /* 0x000fe40001800000 */
[----:B-1----:R-:W-:Y:S02]  /*9200*/  FMNMX.FTZ R0, R4, R7, !PT ;  /* 0x0000000704007209 */ /* 0x002fe40007810000 */
[----:B------:R-:W-:Y:S01]  /*9210*/  FSEL R20, R20, RZ, P2 ;  /* 0x000000ff14147208 */ /* 0x000fe20001000000 */
[--C-:B------:R-:W-:Y:S01]  /*9220*/  FFMA.FTZ R4, R13, UR13, -R3.reuse ;  /* 0x0000000d0d047c23 */ /* 0x100fe20008010803 */
[----:B------:R-:W-:Y:S01]  /*9230*/  F2FP.BF16.F32.PACK_AB R10, R238, R241 ;  /* 0x000000f1ee0a723e */ /* 0x000fe200000010ff */
[----:B------:R-:W1:Y:S02]  /*9240*/  SHFL.BFLY PT, R5, R0, 0x1, 0x1f ;  /* 0x0c201f0000057f89 */ /* 0x000e6400000e0000 */
[----:B------:R2:W-:Y:S02]  /*9250*/  MUFU.EX2 R13, R4 ;  /* 0x00000004000d7308 */ /* 0x0005e40000000800 */
[----:B--2---:R-:W-:Y:S01]  /*9260*/  FFMA.FTZ R4, R14, UR13, -R3 ;  /* 0x0000000d0e047c23 */ /* 0x004fe20008010803 */
[----:B------:R-:W-:-:S05]  /*9270*/  MOV R14, R56 ;  /* 0x00000038000e7202 */ /* 0x000fca0000000f00 */
[----:B------:R2:W3:Y:S01]  /*9280*/  MUFU.EX2 R31, R4 ;  /* 0x00000004001f7308 */ /* 0x0004e20000000800 */
[----:B-1----:R-:W-:Y:S01]  /*9290*/  FMNMX.FTZ R47, R0, R5, !PT ;  /* 0x00000005002f7209 */ /* 0x002fe20007810000 */
[----:B------:R-:W-:-:S03]  /*92a0*/  FFMA.FTZ R0, R19, UR13, -R20 ;  /* 0x0000000d13007c23 */ /* 0x000fc60008010814 */
[C---:B------:R-:W-:Y:S01]  /*92b0*/  FSETP.NEU.FTZ.AND P1, PT, R47.reuse, -INF , PT ;  /* 0xff8000002f00780b */ /* 0x040fe20003f3d000 */
[----:B------:R-:W-:Y:S02]  /*92c0*/  FMUL.FTZ R21, R47, UR13 ;  /* 0x0000000d2f157c20 */ /* 0x000fe40008410000 */
[----:B------:R1:W-:Y:S03]  /*92d0*/  MUFU.EX2 R243, R0 ;  /* 0x0000000000f37308 */ /* 0x0003e60000000800 */
[----:B------:R-:W-:Y:S01]  /*92e0*/  FSEL R21, R21, RZ, P1 ;  /* 0x000000ff15157208 */ /* 0x000fe20000800000 */
[----:B--2---:R-:W-:Y:S01]  /*92f0*/  FFMA.FTZ R4, R15, UR13, -R3 ;  /* 0x0000000d0f047c23 */ /* 0x004fe20008010803 */
[----:B---3--:R-:W-:Y:S02]  /*9300*/  F2FP.BF16.F32.PACK_AB R9, R31, R13 ;  /* 0x0000000d1f09723e */ /* 0x008fe400000010ff */
[----:B------:R-:W-:Y:S01]  /*9310*/  MOV R15, R57 ;  /* 0x00000039000f7202 */ /* 0x000fe20000000f00 */
[----:B------:R2:W-:Y:S01]  /*9320*/  MUFU.EX2 R240, R4 ;  /* 0x0000000400f07308 */ /* 0x0005e20000000800 */
[----:B-1----:R-:W-:-:S07]  /*9330*/  FFMA.FTZ R0, R18, UR13, -R20 ;  /* 0x0000000d12007c23 */ /* 0x002fce0008010814 */
[----:B------:R1:W-:Y:S01]  /*9340*/  MUFU.EX2 R239, R0 ;  /* 0x0000000000ef7308 */ /* 0x0003e20000000800 */
[----:B--2---:R-:W-:-:S07]  /*9350*/  FFMA.FTZ R4, R17, UR13, -R3 ;  /* 0x0000000d11047c23 */ /* 0x004fce0008010803 */
[----:B------:R2:W3:Y:S01]  /*9360*/  MUFU.EX2 R237, R4 ;  /* 0x0000000400ed7308 */ /* 0x0004e20000000800 */
[----:B-1----:R-:W-:-:S07]  /*9370*/  FFMA.FTZ R0, R23, UR13, -R20 ;  /* 0x0000000d17007c23 */ /* 0x002fce0008010814 */
[----:B------:R1:W4:Y:S01]  /*9380*/  MUFU.EX2 R236, R0 ;  /* 0x0000000000ec7308 */ /* 0x0003220000000800 */
[----:B--2---:R-:W-:Y:S01]  /*9390*/  FFMA.FTZ R4, R16, UR13, -R20 ;  /* 0x0000000d10047c23 */ /* 0x004fe20008010814 */
[----:B---3--:R-:W-:Y:S01]  /*93a0*/  F2FP.BF16.F32.PACK_AB R11, R237, R240 ;  /* 0x000000f0ed0b723e */ /* 0x008fe200000010ff */
[----:B------:R-:W2:Y:S05]  /*93b0*/  LDSM.16.MT88.4 R16, [R232+0xc000] ;  /* 0x00c00000e810783b */ /* 0x000eaa0000004200 */
[----:B------:R3:W-:Y:S01]  /*93c0*/  MUFU.EX2 R247, R4 ;  /* 0x0000000400f77308 */ /* 0x0007e20000000800 */
[----:B-1----:R-:W-:Y:S01]  /*93d0*/  FFMA.FTZ R0, R22, UR13, -R21 ;  /* 0x0000000d16007c23 */ /* 0x002fe20008010815 */
[----:B----4-:R-:W-:-:S06]  /*93e0*/  F2FP.BF16.F32.PACK_AB R6, R236, R239 ;  /* 0x000000efec06723e */ /* 0x010fcc00000010ff */
[----:B------:R1:W-:Y:S01]  /*93f0*/  MUFU.EX2 R246, R0 ;  /* 0x0000000000f67308 */ /* 0x0003e20000000800 */
[----:B---3--:R-:W-:-:S05]  /*9400*/  FSEL R4, R138, RZ, P0 ;  /* 0x000000ff8a047208 */ /* 0x008fca0000000000 */
[----:B------:R-:W-:Y:S01]  /*9410*/  FADD.FTZ R4, R136, -R4 ;  /* 0x8000000488047221 */ /* 0x000fe20000010000 */
[----:B-1----:R-:W-:-:S03]  /*9420*/  FFMA.FTZ R0, R28, UR13, -R21 ;  /* 0x0000000d1c007c23 */ /* 0x002fc60008010815 */
[----:B------:R-:W-:Y:S01]  /*9430*/  FMUL.FTZ R12, R4, UR13 ;  /* 0x0000000d040c7c20 */ /* 0x000fe20008410000 */
[----:B------:R1:W-:Y:S08]  /*9440*/  MUFU.EX2 R242, R0 ;  /* 0x0000000000f27308 */ /* 0x0003f00000000800 */
[----:B------:R-:W3:Y:S01]  /*9450*/  MUFU.EX2 R12, R12 ;  /* 0x0000000c000c7308 */ /* 0x000ee20000000800 */
[----:B-1----:R-:W-:-:S07]  /*9460*/  FFMA.FTZ R0, R29, UR13, -R21 ;  /* 0x0000000d1d007c23 */ /* 0x002fce0008010815 */
[----:B------:R1:W-:Y:S01]  /*9470*/  MUFU.EX2 R136, R0 ;  /* 0x0000000000887308 */ /* 0x0003e20000000800 */
[-C--:B---3--:R-:W-:Y:S01]  /*9480*/  FMUL.FTZ R148, R148, R12.reuse ;  /* 0x0000000c94947220 */ /* 0x088fe20000410000 */
[-C--:B------:R-:W-:Y:S01]  /*9490*/  FMUL.FTZ R149, R149, R12.reuse ;  /* 0x0000000c95957220 */ /* 0x080fe20000410000 */
[-C--:B------:R-:W-:Y:S01]  /*94a0*/  FMUL.FTZ R152, R152, R12.reuse ;  /* 0x0000000c98987220 */ /* 0x080fe20000410000 */
[-C--:B------:R-:W-:Y:S01]  /*94b0*/  FMUL.FTZ R153, R153, R12.reuse ;  /* 0x0000000c99997220 */ /* 0x080fe20000410000 */
[-C--:B------:R-:W-:Y:S01]  /*94c0*/  FMUL.FTZ R160, R160, R12.reuse ;  /* 0x0000000ca0a07220 */ /* 0x080fe20000410000 */
[-C--:B------:R-:W-:Y:S01]  /*94d0*/  FMUL.FTZ R161, R161, R12.reuse ;  /* 0x0000000ca1a17220 */ /* 0x080fe20000410000 */
[-C--:B------:R-:W-:Y:S01]  /*94e0*/  FMUL.FTZ R168, R168, R12.reuse ;  /* 0x0000000ca8a87220 */ /* 0x080fe20000410000 */
[----:B------:R-:W-:Y:S01]  /*94f0*/  FMUL.FTZ R169, R169, R12 ;  /* 0x0000000ca9a97220 */ /* 0x000fe20000410000 */
[----:B-1----:R-:W-:-:S05]  /*9500*/  FSEL R0, R137, RZ, P3 ;  /* 0x000000ff89007208 */ /* 0x002fca0001800000 */
[----:B------:R-:W-:Y:S01]  /*9510*/  FADD.FTZ R4, R135, -R0 ;  /* 0x8000000087047221 */ /* 0x000fe20000010000 */
[----:B------:R-:W-:-:S03]  /*9520*/  FSEL R0, R132, RZ, P2 ;  /* 0x000000ff84007208 */ /* 0x000fc60001000000 */
[----:B------:R-:W-:Y:S02]  /*9530*/  FMUL.FTZ R4, R4, UR13 ;  /* 0x0000000d04047c20 */ /* 0x000fe40008410000 */
[----:B------:R-:W-:Y:S02]  /*9540*/  FADD.FTZ R5, R134, -R0 ;  /* 0x8000000086057221 */ /* 0x000fe40000010000 */
[----:B------:R1:W3:Y:S01]  /*9550*/  MUFU.EX2 R0, R4 ;  /* 0x0000000400007308 */ /* 0x0002e20000000800 */
[----:B------:R-:W4:Y:S01]  /*9560*/  LDL.LU R134, [R1+0x1c] ;  /* 0x00001c0001867983 */ /* 0x000f220000300800 */
[----:B------:R-:W-:-:S06]  /*9570*/  FMUL.FTZ R5, R5, UR13 ;  /* 0x0000000d05057c20 */ /* 0x000fcc0008410000 */
[----:B------:R-:W2:Y:S01]  /*9580*/  MUFU.EX2 R22, R5 ;  /* 0x0000000500167308 */ /* 0x000ea20000000800 */
[----:B-1----:R-:W-:Y:S01]  /*9590*/  FSEL R4, R47, RZ, P1 ;  /* 0x000000ff2f047208 */ /* 0x002fe20000800000 */
[-C--:B---3--:R-:W-:Y:S01]  /*95a0*/  FMUL.FTZ R150, R150, R0.reuse ;  /* 0x0000000096967220 */ /* 0x088fe20000410000 */
[-C--:B------:R-:W-:Y:S01]  /*95b0*/  FMUL.FTZ R151, R151, R0.reuse ;  /* 0x0000000097977220 */ /* 0x080fe20000410000 */
[-C--:B------:R-:W-:Y:S01]  /*95c0*/  FMUL.FTZ R154, R154, R0.reuse ;  /* 0x000000009a9a7220 */ /* 0x080fe20000410000 */
[-C--:B------:R-:W-:Y:S01]  /*95d0*/  FMUL.FTZ R155, R155, R0.reuse ;  /* 0x000000009b9b7220 */ /* 0x080fe20000410000 */
[----:B------:R-:W-:Y:S01]  /*95e0*/  FADD.FTZ R4, R133, -R4 ;  /* 0x8000000485047221 */ /* 0x000fe20000010000 */
[----:B------:R-:W-:Y:S01]  /*95f0*/  FMUL.FTZ R162, R162, R0 ;  /* 0x00000000a2a27220 */ /* 0x000fe20000410000 */
[----:B------:R-:W3:Y:S01]  /*9600*/  LDL.LU R133, [R1+0x18] ;  /* 0x0000180001857983 */ /* 0x000ee20000300800 */
[-C--:B--2---:R-:W-:Y:S01]  /*9610*/  FMUL.FTZ R144, R144, R22.reuse ;  /* 0x0000001690907220 */ /* 0x084fe20000410000 */
[----:B------:R-:W-:Y:S01]  /*9620*/  FMUL.FTZ R4, R4, UR13 ;  /* 0x0000000d04047c20 */ /* 0x000fe20008410000 */
[----:B------:R-:W-:Y:S01]  /*9630*/  FMUL.FTZ R145, R145, R22 ;  /* 0x0000001691917220 */ /* 0x000fe20000410000 */
[----:B------:R-:W-:Y:S01]  /*9640*/  F2FP.BF16.F32.PACK_AB R5, R242, R246 ;  /* 0x000000f6f205723e */ /* 0x000fe200000010ff */
[-C--:B------:R-:W-:Y:S01]  /*9650*/  FMUL.FTZ R156, R156, R22.reuse ;  /* 0x000000169c9c7220 */ /* 0x080fe20000410000 */
[----:B------:R1:W2:Y:S01]  /*9660*/  MUFU.EX2 R23, R4 ;  /* 0x0000000400177308 */ /* 0x0002a20000000800 */
[-C--:B------:R-:W-:Y:S01]  /*9670*/  FMUL.FTZ R157, R157, R22.reuse ;  /* 0x000000169d9d7220 */ /* 0x080fe20000410000 */
[C---:B------:R-:W-:Y:S01]  /*9680*/  HMMA.16816.F32.BF16 R148, R8.reuse, R16, R148 ;  /* 0x000000100894723c */ /* 0x040fe20000041894 */
[-C--:B------:R-:W-:Y:S01]  /*9690*/  FMUL.FTZ R164, R164, R22.reuse ;  /* 0x00000016a4a47220 */ /* 0x080fe20000410000 */
[-C--:B------:R-:W-:Y:S01]  /*96a0*/  FMUL.FTZ R165, R165, R22.reuse ;  /* 0x00000016a5a57220 */ /* 0x080fe20000410000 */
[-C--:B------:R-:W-:Y:S01]  /*96b0*/  FMUL.FTZ R172, R172, R22.reuse ;  /* 0x00000016acac7220 */ /* 0x080fe20000410000 */
[----:B------:R-:W-:Y:S01]  /*96c0*/  FMUL.FTZ R173, R173, R22 ;  /* 0x00000016adad7220 */ /* 0x000fe20000410000 */
[-C--:B------:R-:W-:Y:S01]  /*96d0*/  FMUL.FTZ R163, R163, R0.reuse ;  /* 0x00000000a3a37220 */ /* 0x080fe20000410000 */
[----:B------:R-:W-:Y:S01]  /*96e0*/  HMMA.16816.F32.BF16 R48, R8, R18, R152 ;  /* 0x000000120830723c */ /* 0x000fe20000041898 */
        /* <DEDUP_REMOVED lines=8> */
[----:B-1----:R-:W-:Y:S01]  /*9770*/  FFMA.FTZ R4, R30, UR13, -R21 ;  /* 0x0000000d1e047c23 */ /* 0x002fe20008010815 */
[-C--:B--2---:R-:W-:Y:S01]  /*9780*/  FMUL.FTZ R146, R146, R23.reuse ;  /* 0x0000001792927220 */ /* 0x084fe20000410000 */
[-C--:B------:R-:W-:Y:S01]  /*9790*/  FMUL.FTZ R147, R147, R23.reuse ;  /* 0x0000001793937220 */ /* 0x080fe20000410000 */
[-C--:B------:R-:W-:Y:S01]  /*97a0*/  FMUL.FTZ R158, R158, R23.reuse ;  /* 0x000000179e9e7220 */ /* 0x080fe20000410000 */
[----:B------:R1:W2:Y:S01]  /*97b0*/  MUFU.EX2 R135, R4 ;  /* 0x0000000400877308 */ /* 0x0002a20000000800 */
[-C--:B------:R-:W-:Y:S01]  /*97c0*/  FMUL.FTZ R159, R159, R23.reuse ;  /* 0x000000179f9f7220 */ /* 0x080fe20000410000 */
        /* <DEDUP_REMOVED lines=12> */
[----:B------:R-:W-:Y:S01]  /*9890*/  FMUL.FTZ R191, R191, R23 ;  /* 0x00000017bfbf7220 */ /* 0x000fe20000410000 */
[----:B------:R-:W-:Y:S01]  /*98a0*/  FMUL.FTZ R187, R187, R0 ;  /* 0x00000000bbbb7220 */ /* 0x000fe20000410000 */
[----:B------:R-:W-:-:S02]  /*98b0*/  MOV R152, R53 ;  /* 0x0000003500987202 */ /* 0x000fc40000000f00 */
[----:B-1----:R-:W-:Y:S02]  /*98c0*/  F2FP.BF16.F32.PACK_AB R4, R243, R247 ;  /* 0x000000f7f304723e */ /* 0x002fe400000010ff */
[----:B--2---:R-:W-:Y:S01]  /*98d0*/  F2FP.BF16.F32.PACK_AB R7, R135, R136 ;  /* 0x000000888707723e */ /* 0x004fe200000010ff */
[-C--:B------:R-:W-:Y:S01]  /*98e0*/  FMUL.FTZ R192, R192, R12.reuse ;  /* 0x0000000cc0c07220 */ /* 0x080fe20000410000 */
[----:B------:R-:W-:Y:S01]  /*98f0*/  FMUL.FTZ R193, R193, R12 ;  /* 0x0000000cc1c17220 */ /* 0x000fe20000410000 */
        /* <DEDUP_REMOVED lines=41> */
[-C--:B------:R-:W-:Y:S01]  /*9b90*/  FMUL.FTZ R76, R76, R22.reuse ;  /* 0x000000164c4c7220 */ /* 0x080fe20000410000 */
[----:B------:R-:W-:Y:S01]  /*9ba0*/  FMUL.FTZ R77, R77, R22 ;  /* 0x000000164d4d7220 */ /* 0x000fe20000410000 */
[-C--:B------:R-:W-:Y:S01]  /*9bb0*/  FMUL.FTZ R78, R78, R23.reuse ;  /* 0x000000174e4e7220 */ /* 0x080fe20000410000 */
[-C--:B------:R-:W-:Y:S01]  /*9bc0*/  FMUL.FTZ R79, R79, R23.reuse ;  /* 0x000000174f4f7220 */ /* 0x080fe20000410000 */
[----:B------:R-:W-:Y:S01]  /*9bd0*/  MOV R155, R40 ;  /* 0x00000028009b7202 */ /* 0x000fe20000000f00 */
[-C--:B------:R-:W-:Y:S01]  /*9be0*/  FMUL.FTZ R84, R84, R12.reuse ;  /* 0x0000000c54547220 */ /* 0x080fe20000410000 */
[----:B------:R-:W-:Y:S01]  /*9bf0*/  FMUL.FTZ R85, R85, R12 ;  /* 0x0000000c55557220 */ /* 0x000fe20000410000 */
[-C--:B------:R-:W-:Y:S01]  /*9c00*/  FMUL.FTZ R88, R88, R22.reuse ;  /* 0x0000001658587220 */ /* 0x080fe20000410000 */
[----:B------:R-:W-:Y:S01]  /*9c10*/  FMUL.FTZ R89, R89, R22 ;  /* 0x0000001659597220 */ /* 0x000fe20000410000 */
[-C--:B------:R-:W-:Y:S01]  /*9c20*/  FMUL.FTZ R90, R90, R23.reuse ;  /* 0x000000175a5a7220 */ /* 0x080fe20000410000 */
[-C--:B-1----:R-:W-:Y:S01]  /*9c30*/  HMMA.16816.F32.BF16 R64, R4, R16.reuse, R164 ;  /* 0x000000100440723c */ /* 0x082fe200000418a4 */
[----:B------:R-:W-:Y:S01]  /*9c40*/  FMUL.FTZ R91, R91, R23 ;  /* 0x000000175b5b7220 */ /* 0x000fe20000410000 */
[-C--:B------:R-:W-:Y:S01]  /*9c50*/  FMUL.FTZ R96, R96, R12.reuse ;  /* 0x0000000c60607220 */ /* 0x080fe20000410000 */
[----:B------:R-:W-:Y:S01]  /*9c60*/  FMUL.FTZ R97, R97, R12 ;  /* 0x0000000c61617220 */ /* 0x000fe20000410000 */
[-C--:B------:R-:W-:Y:S01]  /*9c70*/  FMUL.FTZ R92, R92, R22.reuse ;  /* 0x000000165c5c7220 */ /* 0x080fe20000410000 */
[----:B------:R-:W-:Y:S01]  /*9c80*/  FMUL.FTZ R93, R93, R22 ;  /* 0x000000165d5d7220 */ /* 0x000fe20000410000 */
[----:B------:R-:W-:Y:S01]  /*9c90*/  HMMA.16816.F32.BF16 R160, R8, R16, R160 ;  /* 0x0000001008a0723c */ /* 0x000fe200000418a0 */
[----:B------:R-:W-:-:S02]  /*9ca0*/  MOV R167, R60 ;  /* 0x0000003c00a77202 */ /* 0x000fc40000000f00 */
[----:B------:R-:W-:Y:S02]  /*9cb0*/  MOV R164, R52 ;  /* 0x0000003400a47202 */ /* 0x000fe40000000f00 */
[----:B------:R-:W-:Y:S01]  /*9cc0*/  MOV R165, R38 ;  /* 0x0000002600a57202 */ /* 0x000fe20000000f00 */
[-C--:B------:R-:W-:Y:S01]  /*9cd0*/  HMMA.16816.F32.BF16 R60, R4, R18.reuse, R172 ;  /* 0x00000012043c723c */ /* 0x080fe200000418ac */
[----:B------:R-:W-:Y:S01]  /*9ce0*/  MOV R166, R33 ;  /* 0x0000002100a67202 */ /* 0x000fe20000000f00 */
[-C--:B------:R-:W-:Y:S01]  /*9cf0*/  FMUL.FTZ R94, R94, R23.reuse ;  /* 0x000000175e5e7220 */ /* 0x080fe20000410000 */
[----:B------:R-:W-:Y:S01]  /*9d00*/  FMUL.FTZ R95, R95, R23 ;  /* 0x000000175f5f7220 */ /* 0x000fe20000410000 */
[----:B------:R-:W-:Y:S02]  /*9d10*/  MOV R153, R27 ;  /* 0x0000001b00997202 */ /* 0x000fe40000000f00 */
[----:B------:R-:W-:Y:S02]  /*9d20*/  MOV R154, R26 ;  /* 0x0000001a009a7202 */ /* 0x000fe40000000f00 */
[----:B------:R-:W-:Y:S01]  /*9d30*/  MOV R174, R58 ;  /* 0x0000003a00ae7202 */ /* 0x000fe20000000f00 */
[----:B------:R-:W-:Y:S01]  /*9d40*/  LDSM.16.MT88.4 R24, [R235+0xe000] ;  /* 0x00e00000eb18783b */ /* 0x000fe20000004200 */
[----:B------:R-:W-:Y:S01]  /*9d50*/  HMMA.16816.F32.BF16 R56, R8, R18, R168 ;  /* 0x000000120838723c */ /* 0x000fe200000418a8 */
[----:B------:R-:W-:-:S02]  /*9d60*/  MOV R172, R36 ;  /* 0x0000002400ac7202 */ /* 0x000fc40000000f00 */
[----:B------:R-:W1:Y:S01]  /*9d70*/  LDSM.16.MT88.4 R16, [R235+0xc000] ;  /* 0x00c00000eb10783b */ /* 0x000e620000004200 */
[----:B------:R-:W-:Y:S02]  /*9d80*/  MOV R175, R37 ;  /* 0x0000002500af7202 */ /* 0x000fe40000000f00 */
[----:B------:R-:W-:Y:S02]  /*9d90*/  MOV R173, R41 ;  /* 0x0000002900ad7202 */ /* 0x000fe40000000f00 */
[----:B------:R-:W-:Y:S02]  /*9da0*/  MOV R169, R31 ;  /* 0x0000001f00a97202 */ /* 0x000fe40000000f00 */
[----:B------:R-:W-:Y:S02]  /*9db0*/  MOV R171, R34 ;  /* 0x0000002200ab7202 */ /* 0x000fe40000000f00 */
[----:B------:R-:W-:Y:S01]  /*9dc0*/  MOV R170, R42 ;  /* 0x0000002a00aa7202 */ /* 0x000fe20000000f00 */
[-C--:B-1----:R-:W-:Y:S06]  /*9dd0*/  HMMA.16816.F32.BF16 R52, R8, R16.reuse, R176 ;  /* 0x000000100834723c */ /* 0x082fec00000418b0 */
[C---:B------:R-:W-:Y:S06]  /*9de0*/  HMMA.16816.F32.BF16 R28, R4.reuse, R16, R180 ;  /* 0x00000010041c723c */ /* 0x040fec00000418b4 */
[-C--:B------:R-:W-:Y:S06]  /*9df0*/  HMMA.16816.F32.BF16 R188, R4, R18.reuse, R188 ;  /* 0x0000001204bc723c */ /* 0x080fec00000418bc */
[----:B------:R-:W-:Y:S01]  /*9e00*/  HMMA.16816.F32.BF16 R184, R8, R18, R184 ;  /* 0x0000001208b8723c */ /* 0x000fe200000418b8 */
[----:B------:R-:W1:Y:S01]  /*9e10*/  LDSM.16.MT88.4 R16, [R234+0xc000] ;  /* 0x00c00000ea10783b */ /* 0x000e620000004200 */
[----:B------:R-:W-:-:S02]  /*9e20*/  MOV R177, R172 ;  /* 0x000000ac00b17202 */ /* 0x000fc40000000f00 */
        /* <DEDUP_REMOVED lines=9> */
[----:B------:R-:W-:Y:S02]  /*9ec0*/  MOV R179, R175 ;  /* 0x000000af00b37202 */ /* 0x000fe40000000f00 */
[----:B------:R-:W-:Y:S01]  /*9ed0*/  MOV R175, R165 ;  /* 0x000000a500af7202 */ /* 0x000fe20000000f00 */
[----:B-1----:R-:W-:Y:S01]  /*9ee0*/  HMMA.16816.F32.BF16 R40, R8, R16, R68 ;  /* 0x000000100828723c */ /* 0x002fe20000041844 */
[----:B---3--:R-:W-:Y:S01]  /*9ef0*/  FFMA.FTZ R133, R133, R0, R13 ;  /* 0x0000000085857223 */ /* 0x008fe2000001000d */
[----:B------:R-:W-:-:S04]  /*9f00*/  FFMA.FTZ R0, R216, UR13, -R2 ;  /* 0x0000000dd8007c23 */ /* 0x000fc80008010802 */
[----:B------:R1:W-:Y:S01]  /*9f10*/  MUFU.EX2 R172, R0 ;  /* 0x0000000000ac7308 */ /* 0x0003e20000000800 */
[C---:B------:R-:W-:Y:S06]  /*9f20*/  HMMA.16816.F32.BF16 R36, R4.reuse, R16, R72 ;  /* 0x000000100424723c */ /* 0x040fec0000041848 */
[----:B------:R-:W-:Y:S01]  /*9f30*/  HMMA.16816.F32.BF16 R76, R4, R18, R76 ;  /* 0x00000012044c723c */ /* 0x000fe2000004184c */
[----:B-1----:R-:W-:-:S04]  /*9f40*/  FFMA.FTZ R0, R208, UR13, -R2 ;  /* 0x0000000dd0007c23 */ /* 0x002fc80008010802 */
[----:B------:R1:W-:Y:S01]  /*9f50*/  MUFU.EX2 R167, R0 ;  /* 0x0000000000a77308 */ /* 0x0003e20000000800 */
[----:B------:R-:W-:Y:S01]  /*9f60*/  HMMA.16816.F32.BF16 R32, R8, R18, R80 ;  /* 0x000000120820723c */ /* 0x000fe20000041850 */
[----:B------:R-:W-:Y:S01]  /*9f70*/  MOV R208, R171 ;  /* 0x000000ab00d07202 */ /* 0x000fe20000000f00 */
[----:B------:R-:W2:Y:S01]  /*9f80*/  LDSM.16.MT88.4 R16, [R233+0xe000] ;  /* 0x00e00000e910783b */ /* 0x000ea20000004200 */
[----:B-1----:R-:W-:-:S04]  /*9f90*/  FFMA.FTZ R0, R141, UR13, -R2 ;  /* 0x0000000d8d007c23 */ /* 0x002fc80008010802 */
[----:B------:R1:W-:Y:S02]  /*9fa0*/  MUFU.EX2 R171, R0 ;  /* 0x0000000000ab7308 */ /* 0x0003e40000000800 */
[----:B-1----:R-:W-:-:S06]  /*9fb0*/  FFMA.FTZ R0, R45, UR13, -R2 ;  /* 0x0000000d2d007c23 */ /* 0x002fcc0008010802 */
[----:B------:R1:W-:Y:S02]  /*9fc0*/  MUFU.EX2 R182, R0 ;  /* 0x0000000000b67308 */ /* 0x0003e40000000800 */
[----:B-1----:R-:W-:Y:S01]  /*9fd0*/  FFMA.FTZ R0, R211, UR13, -R3 ;  /* 0x0000000dd3007c23 */ /* 0x002fe20008010803 */
[----:B------:R-:W-:Y:S02]  /*9fe0*/  MOV R211, R170 ;  /* 0x000000aa00d37202 */ /* 0x000fe40000000f00 */
[----:B------:R-:W-:-:S03]  /*9ff0*/  MOV R170, R164 ;  /* 0x000000a400aa7202 */ /* 0x000fc60000000f00 */
[----:B------:R1:W-:Y:S02]  /*a000*/  MUFU.EX2 R164, R0 ;  /* 0x0000000000a47308 */ /* 0x0003e40000000800 */
[----:B-1----:R-:W-:-:S06]  /*a010*/  FFMA.FTZ R0, R143, UR13, -R3 ;  /* 0x0000000d8f007c23 */ /* 0x002fcc0008010803 */
[----:B------:R1:W-:Y:S02]  /*a020*/  MUFU.EX2 R168, R0 ;  /* 0x0000000000a87308 */ /* 0x0003e40000000800 */
[----:B-1----:R-:W-:-:S06]  /*a030*/  FFMA.FTZ R0, R140, UR13, -R3 ;  /* 0x0000000d8c007c23 */ /* 0x002fcc0008010803 */
[----:B------:R1:W-:Y:S02]  /*a040*/  MUFU.EX2 R173, R0 ;  /* 0x0000000000ad7308 */ /* 0x0003e40000000800 */
[----:B-1----:R-:W-:-:S06]  /*a050*/  FFMA.FTZ R0, R44, UR13, -R3 ;  /* 0x0000000d2c007c23 */ /* 0x002fcc0008010803 */
[----:B------:R1:W-:Y:S01]  /*a060*/  MUFU.EX2 R181, R0 ;  /* 0x0000000000b57308 */ /* 0x0003e20000000800 */
[----:B--2---:R-:W-:Y:S01]  /*a070*/  HMMA.16816.F32.BF16 R84, R8, R16, R84 ;  /* 0x000000100854723c */ /* 0x004fe20000041854 */
[----:B-1----:R-:W-:-:S06]  /*a080*/  FFMA.FTZ R0, R218, UR13, -R20 ;  /* 0x0000000dda007c23 */ /* 0x002fcc0008010814 */
[----:B------:R1:W-:Y:S01]  /*a090*/  MUFU.EX2 R165, R0 ;  /* 0x0000000000a57308 */ /* 0x0003e20000000800 */
[----:B------:R-:W-:Y:S01]  /*a0a0*/  MOV R218, R174 ;  /* 0x000000ae00da7202 */ /* 0x000fe20000000f00 */
[C---:B------:R-:W-:Y:S06]  /*a0b0*/  HMMA.16816.F32.BF16 R88, R4.reuse, R16, R88 ;  /* 0x000000100458723c */ /* 0x040fec0000041858 */
[----:B------:R-:W-:Y:S01]  /*a0c0*/  HMMA.16816.F32.BF16 R92, R4, R18, R92 ;  /* 0x00000012045c723c */ /* 0x000fe2000004185c */
[----:B-1----:R-:W-:Y:S01]  /*a0d0*/  FFMA.FTZ R0, R210, UR13, -R20 ;  /* 0x0000000dd2007c23 */ /* 0x002fe20008010814 */
[----:B------:R-:W-:-:S03]  /*a0e0*/  MOV R210, R169 ;  /* 0x000000a900d27202 */ /* 0x000fc60000000f00 */
[----:B------:R1:W2:Y:S01]  /*a0f0*/  MUFU.EX2 R169, R0 ;  /* 0x0000000000a97308 */ /* 0x0002a20000000800 */
[----:B------:R-:W-:Y:S01]  /*a100*/  HMMA.16816.F32.BF16 R80, R8, R18, R96 ;  /* 0x000000120850723c */ /* 0x000fe20000041860 */
[----:B------:R-:W3:Y:S01]  /*a110*/  LDSM.16.MT88.4 R16, [R234+0xe000] ;  /* 0x00e00000ea10783b */ /* 0x000ee20000004200 */
[-C--:B------:R-:W-:Y:S01]  /*a120*/  FMUL.FTZ R100, R100, R12.reuse ;  /* 0x0000000c64647220 */ /* 0x080fe20000410000 */
[-C--:B------:R-:W-:Y:S01]  /*a130*/  FMUL.FTZ R101, R101, R12.reuse ;  /* 0x0000000c65657220 */ /* 0x080fe20000410000 */
[----:B------:R-:W-:Y:S01]  /*a140*/  FMUL.FTZ R112, R112, R12 ;  /* 0x0000000c70707220 */ /* 0x000fe20000410000 */
[----:B-1----:R-:W-:-:S04]  /*a150*/  FFMA.FTZ R0, R142, UR13, -R20 ;  /* 0x0000000d8e007c23 */ /* 0x002fc80008010814 */
[----:B------:R1:W-:Y:S01]  /*a160*/  MUFU.EX2 R174, R0 ;  /* 0x0000000000ae7308 */ /* 0x0003e20000000800 */
[-C--:B------:R-:W-:Y:S01]  /*a170*/  FMUL.FTZ R113, R113, R12.reuse ;  /* 0x0000000c71717220 */ /* 0x080fe20000410000 */
[-C--:B------:R-:W-:Y:S01]  /*a180*/  FMUL.FTZ R116, R116, R12.reuse ;  /* 0x0000000c74747220 */ /* 0x080fe20000410000 */
[-C--:B------:R-:W-:Y:S01]  /*a190*/  FMUL.FTZ R117, R117, R12.reuse ;  /* 0x0000000c75757220 */ /* 0x080fe20000410000 */
[-C--:B------:R-:W-:Y:S01]  /*a1a0*/  FMUL.FTZ R128, R128, R12.reuse ;  /* 0x0000000c80807220 */ /* 0x080fe20000410000 */
[-C--:B------:R-:W-:Y:S01]  /*a1b0*/  FMUL.FTZ R129, R129, R12.reuse ;  /* 0x0000000c81817220 */ /* 0x080fe20000410000 */
[----:B----4-:R-:W-:Y:S01]  /*a1c0*/  FFMA.FTZ R134, R134, R12, R224 ;  /* 0x0000000c86867223 */ /* 0x010fe200000100e0 */
[----:B------:R-:W-:Y:S02]  /*a1d0*/  MOV R44, R14 ;  /* 0x0000000e002c7202 */ /* 0x000fe40000000f00 */
[----:B------:R-:W-:Y:S01]  /*a1e0*/  MOV R45, R166 ;  /* 0x000000a6002d7202 */ /* 0x000fe20000000f00 */
[----:B-1----:R-:W-:Y:S01]  /*a1f0*/  FFMA.FTZ R0, R46, UR13, -R20 ;  /* 0x0000000d2e007c23 */ /* 0x002fe20008010814 */
[----:B------:R-:W-:-:S02]  /*a200*/  MOV R46, R15 ;  /* 0x0000000f002e7202 */ /* 0x000fc40000000f00 */
[----:B------:R-:W1:Y:S01]  /*a210*/  LDSM.16.MT88.4 R12, [R232+0xc800] ;  /* 0x00c80000e80c783b */ /* 0x000e620000004200 */
[----:B------:R4:W-:Y:S01]  /*a220*/  MUFU.EX2 R180, R0 ;  /* 0x0000000000b47308 */ /* 0x0009e20000000800 */
[----:B------:R-:W-:Y:S01]  /*a230*/  MOV R224, R170 ;  /* 0x000000aa00e07202 */ /* 0x000fe20000000f00 */
[----:B----4-:R-:W-:-:S06]  /*a240*/  FFMA.FTZ R0, R219, UR13, -R21 ;  /* 0x0000000ddb007c23 */ /* 0x010fcc0008010815 */
[----:B------:R4:W-:Y:S01]  /*a250*/  MUFU.EX2 R166, R0 ;  /* 0x0000000000a67308 */ /* 0x0009e20000000800 */
[----:B------:R-:W-:Y:S01]  /*a260*/  MOV R219, R176 ;  /* 0x000000b000db7202 */ /* 0x000fe20000000f00 */
[----:B----4-:R-:W-:-:S06]  /*a270*/  FFMA.FTZ R0, R217, UR13, -R21 ;  /* 0x0000000dd9007c23 */ /* 0x010fcc0008010815 */
[----:B------:R4:W1:Y:S02]  /*a280*/  MUFU.EX2 R170, R0 ;  /* 0x0000000000aa7308 */ /* 0x0008640000000800 */
[----:B----4-:R-:W-:Y:S01]  /*a290*/  FFMA.FTZ R0, R209, UR13, -R21 ;  /* 0x0000000dd1007c23 */ /* 0x010fe20008010815 */
[----:B------:R-:W-:-:S05]  /*a2a0*/  MOV R209, R175 ;  /* 0x000000af00d17202 */ /* 0x000fca0000000f00 */
[----:B------:R4:W-:Y:S01]  /*a2b0*/  MUFU.EX2 R175, R0 ;  /* 0x0000000000af7308 */ /* 0x0009e20000000800 */
[-C--:B------:R-:W-:Y:S01]  /*a2c0*/  FMUL.FTZ R104, R104, R22.reuse ;  /* 0x0000001668687220 */ /* 0x080fe20000410000 */
[-C--:B------:R-:W-:Y:S01]  /*a2d0*/  FMUL.FTZ R105, R105, R22.reuse ;  /* 0x0000001669697220 */ /* 0x080fe20000410000 */
[----:B------:R-:W-:Y:S01]  /*a2e0*/  FMUL.FTZ R108, R108, R22 ;  /* 0x000000166c6c7220 */ /* 0x000fe20000410000 */
[----:B------:R-:W-:Y:S01]  /*a2f0*/  FMUL.FTZ R106, R106, R23 ;  /* 0x000000176a6a7220 */ /* 0x000fe20000410000 */
[----:B----4-:R-:W-:-:S04]  /*a300*/  FFMA.FTZ R0, R139, UR13, -R21 ;  /* 0x0000000d8b007c23 */ /* 0x010fc80008010815 */
[----:B------:R-:W4:Y:S01]  /*a310*/  MUFU.EX2 R176, R0 ;  /* 0x0000000000b07308 */ /* 0x000f220000000800 */
        /* <DEDUP_REMOVED lines=9> */
[-C--:B------:R-:W-:Y:S01]  /*a3b0*/  FMUL.FTZ R123, R123, R23.reuse ;  /* 0x000000177b7b7220 */ /* 0x080fe20000410000 */
[-C--:B------:R-:W-:Y:S01]  /*a3c0*/  FMUL.FTZ R126, R126, R23.reuse ;  /* 0x000000177e7e7220 */ /* 0x080fe20000410000 */
[----:B------:R-:W-:Y:S01]  /*a3d0*/  FMUL.FTZ R127, R127, R23 ;  /* 0x000000177f7f7220 */ /* 0x000fe20000410000 */
[C---:B------:R-:W-:Y:S06]  /*a3e0*/  HMMA.16816.F32.BF16 R104, R4.reuse, R24, R104 ;  /* 0x000000180468723c */ /* 0x040fec0000041868 */
[C---:B------:R-:W-:Y:S06]  /*a3f0*/  HMMA.16816.F32.BF16 R108, R4.reuse, R26, R108 ;  /* 0x0000001a046c723c */ /* 0x040fec000004186c */
[C---:B---3--:R-:W-:Y:S06]  /*a400*/  HMMA.16816.F32.BF16 R120, R4.reuse, R16, R120 ;  /* 0x000000100478723c */ /* 0x048fec0000041878 */
[----:B------:R-:W-:Y:S06]  /*a410*/  HMMA.16816.F32.BF16 R124, R4, R18, R124 ;  /* 0x00000012047c723c */ /* 0x000fec000004187c */
[----:B------:R-:W-:Y:S01]  /*a420*/  HMMA.16816.F32.BF16 R100, R8, R24, R100 ;  /* 0x000000180864723c */ /* 0x000fe20000041864 */
[----:B--2---:R-:W-:-:S02]  /*a430*/  F2FP.BF16.F32.PACK_AB R4, R169, R165 ;  /* 0x000000a5a904723e */ /* 0x004fc400000010ff */
[----:B-1----:R-:W-:Y:S02]  /*a440*/  F2FP.BF16.F32.PACK_AB R5, R170, R166 ;  /* 0x000000a6aa05723e */ /* 0x002fe400000010ff */
[----:B------:R-:W-:Y:S01]  /*a450*/  F2FP.BF16.F32.PACK_AB R6, R180, R174 ;  /* 0x000000aeb406723e */ /* 0x000fe200000010ff */
[C---:B------:R-:W-:Y:S01]  /*a460*/  HMMA.16816.F32.BF16 R112, R8.reuse, R26, R112 ;  /* 0x0000001a0870723c */ /* 0x040fe20000041870 */
[----:B----4-:R-:W-:Y:S01]  /*a470*/  F2FP.BF16.F32.PACK_AB R7, R176, R175 ;  /* 0x000000afb007723e */ /* 0x010fe200000010ff */
[----:B------:R-:W-:Y:S04]  /*a480*/  LDSM.16.MT88.4 R24, [R233+0xe800] ;  /* 0x00e80000e918783b */ /* 0x000fe80000004200 */
[C---:B------:R-:W-:Y:S06]  /*a490*/  HMMA.16816.F32.BF16 R116, R8.reuse, R16, R116 ;  /* 0x000000100874723c */ /* 0x040fec0000041874 */
[----:B------:R-:W-:Y:S01]  /*a4a0*/  HMMA.16816.F32.BF16 R128, R8, R18, R128 ;  /* 0x000000120880723c */ /* 0x000fe20000041880 */
[----:B------:R-:W1:Y:S06]  /*a4b0*/  LDSM.16.MT88.4 R16, [R233+0xc800] ;  /* 0x00c80000e910783b */ /* 0x000e6c0000004200 */
[----:B------:R-:W-:-:S02]  /*a4c0*/  F2FP.BF16.F32.PACK_AB R8, R167, R172 ;  /* 0x000000aca708723e */ /* 0x000fc400000010ff */
[----:B------:R-:W-:Y:S02]  /*a4d0*/  F2FP.BF16.F32.PACK_AB R9, R168, R164 ;  /* 0x000000a4a809723e */ /* 0x000fe400000010ff */
[----:B------:R-:W-:Y:S02]  /*a4e0*/  F2FP.BF16.F32.PACK_AB R10, R182, R171 ;  /* 0x000000abb60a723e */ /* 0x000fe400000010ff */
[----:B------:R-:W-:Y:S01]  /*a4f0*/  F2FP.BF16.F32.PACK_AB R11, R181, R173 ;  /* 0x000000adb50b723e */ /* 0x000fe200000010ff */
[-C--:B------:R-:W-:Y:S06]  /*a500*/  HMMA.16816.F32.BF16 R144, R4, R12.reuse, R144 ;  /* 0x0000000c0490723c */ /* 0x080fec0000041890 */
[----:B------:R-:W-:Y:S06]  /*a510*/  HMMA.16816.F32.BF16 R148, R8, R12, R148 ;  /* 0x0000000c0894723c */ /* 0x000fec0000041894 */
[-C--:B------:R-:W-:Y:S06]  /*a520*/  HMMA.16816.F32.BF16 R156, R4, R14.reuse, R156 ;  /* 0x0000000e049c723c */ /* 0x080fec000004189c */
[C---:B------:R-:W-:Y:S01]  /*a530*/  HMMA.16816.F32.BF16 R48, R8.reuse, R14, R48 ;  /* 0x0000000e0830723c */ /* 0x040fe20000041830 */
[----:B------:R-:W2:Y:S05]  /*a540*/  LDSM.16.MT88.4 R12, [R235+0xc800] ;  /* 0x00c80000eb0c783b */ /* 0x000eaa0000004200 */
[-C--:B-1----:R-:W-:Y:S06]  /*a550*/  HMMA.16816.F32.BF16 R72, R8, R16.reuse, R160 ;  /* 0x000000100848723c */ /* 0x082fec00000418a0 */
[C---:B------:R-:W-:Y:S06]  /*a560*/  HMMA.16816.F32.BF16 R64, R4.reuse, R16, R64 ;  /* 0x000000100440723c */ /* 0x040fec0000041840 */
[-C--:B------:R-:W-:Y:S06]  /*a570*/  HMMA.16816.F32.BF16 R60, R4, R18.reuse, R60 ;  /* 0x00000012043c723c */ /* 0x080fec000004183c */
[C---:B------:R-:W-:Y:S01]  /*a580*/  HMMA.16816.F32.BF16 R56, R8.reuse, R18, R56 ;  /* 0x000000120838723c */ /* 0x040fe20000041838 */
[----:B------:R-:W1:Y:S05]  /*a590*/  LDSM.16.MT88.4 R16, [R234+0xc800] ;  /* 0x00c80000ea10783b */ /* 0x000e6a0000004200 */
[-C--:B--2---:R-:W-:Y:S06]  /*a5a0*/  HMMA.16816.F32.BF16 R52, R8, R12.reuse, R52 ;  /* 0x0000000c0834723c */ /* 0x084fec0000041834 */
[C---:B------:R-:W-:Y:S06]  /*a5b0*/  HMMA.16816.F32.BF16 R28, R4.reuse, R12, R28 ;  /* 0x0000000c041c723c */ /* 0x040fec000004181c */
[-C--:B------:R-:W-:Y:S06]  /*a5c0*/  HMMA.16816.F32.BF16 R188, R4, R14.reuse, R188 ;  /* 0x0000000e04bc723c */ /* 0x080fec00000418bc */
[----:B------:R-:W-:Y:S01]  /*a5d0*/  HMMA.16816.F32.BF16 R68, R8, R14, R184 ;  /* 0x0000000e0844723c */ /* 0x000fe200000418b8 */
[----:B------:R-:W2:Y:S01]  /*a5e0*/  LDSM.16.MT88.4 R12, [R232+0xe800] ;  /* 0x00e80000e80c783b */ /* 0x000ea20000004200 */
[----:B------:R-:W-:-:S02]  /*a5f0*/  MOV R217, R179 ;  /* 0x000000b300d97202 */ /* 0x000fc40000000f00 */
[----:B------:R-:W-:Y:S02]  /*a600*/  MOV R139, R152 ;  /* 0x00000098008b7202 */ /* 0x000fe40000000f00 */
[----:B------:R-:W-:Y:S02]  /*a610*/  MOV R179, R153 ;  /* 0x0000009900b37202 */ /* 0x000fe40000000f00 */
[----:B------:R-:W-:Y:S01]  /*a620*/  MOV R183, R154 ;  /* 0x0000009a00b77202 */ /* 0x000fe20000000f00 */
[----:B-1----:R-:W-:Y:S01]  /*a630*/  HMMA.16816.F32.BF16 R192, R8, R16, R192 ;  /* 0x0000001008c0723c */ /* 0x002fe200000418c0 */
[----:B------:R-:W-:-:S05]  /*a640*/  MOV R216, R155 ;  /* 0x0000009b00d87202 */ /* 0x000fca0000000f00 */
        /* <DEDUP_REMOVED lines=9> */
[----:B------:R-:W-:-:S04]  /*a6e0*/  FFMA.FTZ R0, R230, UR13, -R2 ;  /* 0x0000000de6007c23 */ /* 0x000fc80008010802 */
[----:B------:R3:W-:Y:S01]  /*a6f0*/  MUFU.EX2 R230, R0 ;  /* 0x0000000000e67308 */ /* 0x0007e20000000800 */
[C---:B------:R-:W-:Y:S06]  /*a700*/  HMMA.16816.F32.BF16 R88, R4.reuse, R24, R88 ;  /* 0x000000180458723c */ /* 0x040fec0000041858 */
[----:B------:R-:W-:Y:S01]  /*a710*/  HMMA.16816.F32.BF16 R92, R4, R26, R92 ;  /* 0x0000001a045c723c */ /* 0x000fe2000004185c */
[----:B---3--:R-:W-:Y:S01]  /*a720*/  FFMA.FTZ R0, R216, UR13, -R2 ;  /* 0x0000000dd8007c23 */ /* 0x008fe20008010802 */
[----:B------:R-:W-:Y:S02]  /*a730*/  MOV R216, R183 ;  /* 0x000000b700d87202 */ /* 0x000fe40000000f00 */
[----:B------:R-:W-:-:S02]  /*a740*/  MOV R183, R231 ;  /* 0x000000e700b77202 */ /* 0x000fc40000000f00 */
[----:B------:R3:W-:Y:S01]  /*a750*/  MUFU.EX2 R231, R0 ;  /* 0x0000000000e77308 */ /* 0x0007e20000000800 */
[C---:B-1----:R-:W-:Y:S06]  /*a760*/  HMMA.16816.F32.BF16 R104, R4.reuse, R16, R104 ;  /* 0x000000100468723c */ /* 0x042fec0000041868 */
[C---:B------:R-:W-:Y:S06]  /*a770*/  HMMA.16816.F32.BF16 R108, R4.reuse, R18, R108 ;  /* 0x00000012046c723c */ /* 0x040fec000004186c */
[----:B--2---:R-:W-:Y:S01]  /*a780*/  HMMA.16816.F32.BF16 R120, R4, R12, R120 ;  /* 0x0000000c0478723c */ /* 0x004fe20000041878 */
[----:B---3--:R-:W-:-:S05]  /*a790*/  FFMA.FTZ R0, R139, UR13, -R2 ;  /* 0x0000000d8b007c23 */ /* 0x008fca0008010802 */
[----:B------:R-:W-:Y:S01]  /*a7a0*/  HMMA.16816.F32.BF16 R124, R4, R14, R124 ;  /* 0x0000000e047c723c */ /* 0x000fe2000004187c */
[----:B------:R1:W-:Y:S01]  /*a7b0*/  MUFU.EX2 R4, R0 ;  /* 0x0000000000047308 */ /* 0x0003e20000000800 */
[----:B------:R-:W-:Y:S02]  /*a7c0*/  MOV R163, R209 ;  /* 0x000000d100a37202 */ /* 0x000fe40000000f00 */
[----:B------:R-:W-:Y:S02]  /*a7d0*/  MOV R209, R218 ;  /* 0x000000da00d17202 */ /* 0x000fe40000000f00 */
[----:B------:R-:W-:Y:S01]  /*a7e0*/  MOV R218, R226 ;  /* 0x000000e200da7202 */ /* 0x000fe20000000f00 */
[----:B-1----:R-:W-:-:S04]  /*a7f0*/  FFMA.FTZ R0, R217, UR13, -R2 ;  /* 0x0000000dd9007c23 */ /* 0x002fc80008010802 */
[----:B------:R1:W2:Y:S01]  /*a800*/  MUFU.EX2 R5, R0 ;  /* 0x0000000000057308 */ /* 0x0002a20000000800 */
[----:B------:R-:W-:Y:S02]  /*a810*/  MOV R217, R211 ;  /* 0x000000d300d97202 */ /* 0x000fe40000000f00 */
[----:B------:R-:W-:Y:S01]  /*a820*/  MOV R211, R227 ;  /* 0x000000e300d37202 */ /* 0x000fe20000000f00 */
[--C-:B-1----:R-:W-:Y:S02]  /*a830*/  FFMA.FTZ R0, R46, UR13, -R3.reuse ;  /* 0x0000000d2e007c23 */ /* 0x102fe40008010803 */
[----:B------:R-:W3:Y:S02]  /*a840*/  LDL.LU R46, [R1+0x20] ;  /* 0x00002000012e7983 */ /* 0x000ee40000300800 */
[----:B------:R1:W-:Y:S02]  /*a850*/  MUFU.EX2 R226, R0 ;  /* 0x0000000000e27308 */ /* 0x0003e40000000800 */
[----:B-1----:R-:W-:-:S06]  /*a860*/  FFMA.FTZ R0, R210, UR13, -R3 ;  /* 0x0000000dd2007c23 */ /* 0x002fcc0008010803 */
[----:B------:R1:W4:Y:S01]  /*a870*/  MUFU.EX2 R227, R0 ;  /* 0x0000000000e37308 */ /* 0x0003220000000800 */
[----:B------:R-:W-:Y:S02]  /*a880*/  MOV R210, R208 ;  /* 0x000000d000d27202 */ /* 0x000fe40000000f00 */
[----:B------:R-:W-:Y:S01]  /*a890*/  MOV R208, R229 ;  /* 0x000000e500d07202 */ /* 0x000fe20000000f00 */
[----:B-1----:R-:W-:-:S04]  /*a8a0*/  FFMA.FTZ R0, R228, UR13, -R3 ;  /* 0x0000000de4007c23 */ /* 0x002fc80008010803 */
[----:B------:R1:W-:Y:S02]  /*a8b0*/  MUFU.EX2 R228, R0 ;  /* 0x0000000000e47308 */ /* 0x0003e40000000800 */
[----:B-1----:R-:W-:-:S06]  /*a8c0*/  FFMA.FTZ R0, R223, UR13, -R3 ;  /* 0x0000000ddf007c23 */ /* 0x002fcc0008010803 */
[----:B------:R1:W4:Y:S02]  /*a8d0*/  MUFU.EX2 R229, R0 ;  /* 0x0000000000e57308 */ /* 0x0003240000000800 */
[----:B-1----:R-:W-:Y:S02]  /*a8e0*/  FFMA.FTZ R0, R216, UR13, -R20 ;  /* 0x0000000dd8007c23 */ /* 0x002fe40008010814 */
[----:B------:R-:W3:Y:S01]  /*a8f0*/  LDL.LU R216, [R1+0x24] ;  /* 0x0000240001d87983 */ /* 0x000ee20000300800 */
[----:B------:R-:W-:-:S03]  /*a900*/  MOV R139, R219 ;  /* 0x000000db008b7202 */ /* 0x000fc60000000f00 */
[----:B------:R1:W-:Y:S01]  /*a910*/  MUFU.EX2 R219, R0 ;  /* 0x0000000000db7308 */ /* 0x0003e20000000800 */
[C---:B------:R-:W-:Y:S06]  /*a920*/  HMMA.16816.F32.BF16 R100, R8.reuse, R16, R100 ;  /* 0x000000100864723c */ /* 0x040fec0000041864 */
[----:B------:R-:W-:Y:S01]  /*a930*/  HMMA.16816.F32.BF16 R112, R8, R18, R112 ;  /* 0x000000120870723c */ /* 0x000fe20000041870 */
[----:B------:R-:W-:Y:S01]  /*a940*/  LDSM.16.MT88.4 R16, [R233+0xd000] ;  /* 0x00d00000e910783b */ /* 0x000fe20000004200 */
[----:B-1----:R-:W-:-:S04]  /*a950*/  FFMA.FTZ R0, R163, UR13, -R20 ;  /* 0x0000000da3007c23 */ /* 0x002fc80008010814 */
[----:B------:R1:W4:Y:S01]  /*a960*/  MUFU.EX2 R223, R0 ;  /* 0x0000000000df7308 */ /* 0x0003220000000800 */
[C---:B------:R-:W-:Y:S06]  /*a970*/  HMMA.16816.F32.BF16 R116, R8.reuse, R12, R116 ;  /* 0x0000000c0874723c */ /* 0x040fec0000041874 */
[----:B------:R-:W-:Y:S01]  /*a980*/  HMMA.16816.F32.BF16 R128, R8, R14, R128 ;  /* 0x0000000e0880723c */ /* 0x000fe20000041880 */
[----:B------:R-:W4:Y:S01]  /*a990*/  LDSM.16.MT88.4 R12, [R235+0xd000] ;  /* 0x00d00000eb0c783b */ /* 0x000f220000004200 */
[----:B-1----:R-:W-:-:S04]  /*a9a0*/  FFMA.FTZ R0, R224, UR13, -R20 ;  /* 0x0000000de0007c23 */ /* 0x002fc80008010814 */
[----:B------:R1:W-:Y:S01]  /*a9b0*/  MUFU.EX2 R224, R0 ;  /* 0x0000000000e07308 */ /* 0x0003e20000000800 */
[----:B------:R-:W-:Y:S01]  /*a9c0*/  HMMA.16816.F32.BF16 R84, R8, R24, R84 ;  /* 0x000000180854723c */ /* 0x000fe20000041854 */
[----:B------:R-:W-:-:S05]  /*a9d0*/  FFMA.FTZ R40, R218, UR13, -R3 ;  /* 0x0000000dda287c23 */ /* 0x000fca0008010803 */
[----:B------:R-:W-:Y:S01]  /*a9e0*/  HMMA.16816.F32.BF16 R80, R8, R26, R80 ;  /* 0x0000001a0850723c */ /* 0x000fe20000041850 */
[----:B------:R-:W4:Y:S01]  /*a9f0*/  LDSM.16.MT88.4 R24, [R232+0xd000] ;  /* 0x00d00000e818783b */ /* 0x000f220000004200 */
[----:B-1----:R-:W-:Y:S01]  /*aa00*/  FFMA.FTZ R0, R45, UR13, -R20 ;  /* 0x0000000d2d007c23 */ /* 0x002fe20008010814 */
[----:B------:R-:W-:-:S03]  /*aa10*/  FFMA.FTZ R45, R225, UR13, -R2 ;  /* 0x0000000de12d7c23 */ /* 0x000fc60008010802 */
[----:B------:R1:W-:Y:S01]  /*aa20*/  MUFU.EX2 R225, R0 ;  /* 0x0000000000e17308 */ /* 0x0003e20000000800 */
[----:B------:R-:W-:Y:S01]  /*aa30*/  FFMA.FTZ R38, R217, UR13, -R3 ;  /* 0x0000000dd9267c23 */ /* 0x000fe20008010803 */
[--C-:B------:R-:W-:Y:S01]  /*aa40*/  FFMA.FTZ R44, R44, UR13, -R2.reuse ;  /* 0x0000000d2c2c7c23 */ /* 0x100fe20008010802 */
[--C-:B------:R-:W-:Y:S01]  /*aa50*/  FFMA.FTZ R43, R139, UR13, -R2.reuse ;  /* 0x0000000d8b2b7c23 */ /* 0x100fe20008010802 */
[----:B------:R-:W-:Y:S01]  /*aa60*/  FFMA.FTZ R41, R252, UR13, -R2 ;  /* 0x0000000dfc297c23 */ /* 0x000fe20008010802 */
[--C-:B------:R-:W-:Y:S01]  /*aa70*/  FFMA.FTZ R2, R213, UR13, -R21.reuse ;  /* 0x0000000dd5027c23 */ /* 0x100fe20008010815 */
[----:B-1----:R-:W-:-:S04]  /*aa80*/  FFMA.FTZ R0, R209, UR13, -R21 ;  /* 0x0000000dd1007c23 */ /* 0x002fc80008010815 */
[----:B------:R1:W-:Y:S08]  /*aa90*/  MUFU.EX2 R218, R0 ;  /* 0x0000000000da7308 */ /* 0x0003f00000000800 */
[----:B------:R-:W-:Y:S01]  /*aaa0*/  MUFU.EX2 R139, R2 ;  /* 0x00000002008b7308 */ /* 0x000fe20000000800 */
[----:B-1----:R-:W-:-:S07]  /*aab0*/  FFMA.FTZ R0, R208, UR13, -R21 ;  /* 0x0000000dd0007c23 */ /* 0x002fce0008010815 */
[----:B------:R1:W4:Y:S01]  /*aac0*/  MUFU.EX2 R217, R0 ;  /* 0x0000000000d97308 */ /* 0x0003220000000800 */
[--C-:B------:R-:W-:Y:S01]  /*aad0*/  FFMA.FTZ R35, R222, UR13, -R20.reuse ;  /* 0x0000000dde237c23 */ /* 0x100fe20008010814 */
[----:B------:R-:W-:Y:S01]  /*aae0*/  FFMA.FTZ R34, R221, UR13, -R20 ;  /* 0x0000000ddd227c23 */ /* 0x000fe20008010814 */
[----:B-1----:R-:W-:Y:S01]  /*aaf0*/  FFMA.FTZ R0, R183, UR13, -R21 ;  /* 0x0000000db7007c23 */ /* 0x002fe20008010815 */
[----:B--2---:R-:W-:Y:S02]  /*ab00*/  MOV R222, R5 ;  /* 0x0000000500de7202 */ /* 0x004fe40000000f00 */
[----:B------:R-:W-:Y:S02]  /*ab10*/  MOV R221, R4 ;  /* 0x0000000400dd7202 */ /* 0x000fe40000000f00 */
[----:B------:R-:W-:Y:S02]  /*ab20*/  F2FP.BF16.F32.PACK_AB R8, R231, R230 ;  /* 0x000000e6e708723e */ /* 0x000fe400000010ff */
[----:B----4-:R-:W-:-:S02]  /*ab30*/  F2FP.BF16.F32.PACK_AB R9, R227, R226 ;  /* 0x000000e2e309723e */ /* 0x010fc400000010ff */
[----:B------:R-:W-:Y:S02]  /*ab40*/  F2FP.BF16.F32.PACK_AB R10, R222, R221 ;  /* 0x000000ddde0a723e */ /* 0x000fe400000010ff */
[----:B------:R-:W-:Y:S02]  /*ab50*/  F2FP.BF16.F32.PACK_AB R11, R229, R228 ;  /* 0x000000e4e50b723e */ /* 0x000fe400000010ff */
[----:B------:R-:W-:Y:S02]  /*ab60*/  F2FP.BF16.F32.PACK_AB R4, R223, R219 ;  /* 0x000000dbdf04723e */ /* 0x000fe400000010ff */
[----:B------:R-:W-:Y:S02]  /*ab70*/  F2FP.BF16.F32.PACK_AB R5, R217, R218 ;  /* 0x000000dad905723e */ /* 0x000fe400000010ff */
[----:B------:R-:W-:Y:S01]  /*ab80*/  F2FP.BF16.F32.PACK_AB R6, R225, R224 ;  /* 0x000000e0e106723e */ /* 0x000fe200000010ff */
[--C-:B------:R-:W-:Y:S01]  /*ab90*/  FFMA.FTZ R37, R210, UR13, -R3.reuse ;  /* 0x0000000dd2257c23 */ /* 0x100fe20008010803 */
[----:B------:R-:W-:Y:S01]  /*aba0*/  FFMA.FTZ R36, R211, UR13, -R3 ;  /* 0x0000000dd3247c23 */ /* 0x000fe20008010803 */
[--C-:B------:R-:W-:Y:S01]  /*abb0*/  FFMA.FTZ R33, R214, UR13, -R20.reuse ;  /* 0x0000000dd6217c23 */ /* 0x100fe20008010814 */
[----:B------:R-:W-:Y:S01]  /*abc0*/  FFMA.FTZ R3, R212, UR13, -R20 ;  /* 0x0000000dd4037c23 */ /* 0x000fe20008010814 */
[--C-:B------:R-:W-:Y:S01]  /*abd0*/  FFMA.FTZ R2, R220, UR13, -R21.reuse ;  /* 0x0000000ddc027c23 */ /* 0x100fe20008010815 */
[--C-:B------:R-:W-:Y:S01]  /*abe0*/  FFMA.FTZ R32, R245, UR13, -R21.reuse ;  /* 0x0000000df5207c23 */ /* 0x100fe20008010815 */
[----:B------:R-:W-:Y:S01]  /*abf0*/  FFMA.FTZ R39, R244, UR13, -R21 ;  /* 0x0000000df4277c23 */ /* 0x000fe20008010815 */
[----:B------:R-:W-:Y:S01]  /*ac00*/  MOV R187, R182 ;  /* 0x000000b600bb7202 */ /* 0x000fe20000000f00 */
[----:B------:R-:W-:Y:S01]  /*ac10*/  HMMA.16816.F32.BF16 R208, R8, R14, R68 ;  /* 0x0000000e08d0723c */ /* 0x000fe20000041844 */
[----:B------:R-:W-:-:S02]  /*ac20*/  MOV R186, R181 ;  /* 0x000000b500ba7202 */ /* 0x000fc40000000f00 */
[----:B------:R-:W-:Y:S02]  /*ac30*/  MOV R185, R180 ;  /* 0x000000b400b97202 */ /* 0x000fe40000000f00 */
[----:B------:R-:W-:Y:S02]  /*ac40*/  MOV R184, R176 ;  /* 0x000000b000b87202 */ /* 0x000fe40000000f00 */
[----:B------:R-:W-:Y:S02]  /*ac50*/  MOV R252, R177 ;  /* 0x000000b100fc7202 */ /* 0x000fe40000000f00 */
[----:B------:R-:W-:Y:S01]  /*ac60*/  MOV R220, R178 ;  /* 0x000000b200dc7202 */ /* 0x000fe20000000f00 */
[C---:B------:R-:W-:Y:S06]  /*ac70*/  HMMA.16816.F32.BF16 R148, R8.reuse, R24, R148 ;  /* 0x000000180894723c */ /* 0x040fec0000041894 */
[C---:B------:R-:W-:Y:S06]  /*ac80*/  HMMA.16816.F32.BF16 R48, R8.reuse, R26, R48 ;  /* 0x0000001a0830723c */ /* 0x040fec0000041830 */
[----:B------:R-:W-:Y:S01]  /*ac90*/  HMMA.16816.F32.BF16 R160, R8, R16, R72 ;  /* 0x0000001008a0723c */ /* 0x000fe20000041848 */
[----:B---3--:R-:W-:Y:S01]  /*aca0*/  FFMA.FTZ R46, R46, R22, R247 ;  /* 0x000000162e2e7223 */ /* 0x008fe200000100f7 */
[----:B------:R-:W-:Y:S01]  /*acb0*/  FFMA.FTZ R42, R216, R23, R246 ;  /* 0x00000017d82a7223 */ /* 0x000fe200000100f6 */
[----:B------:R-:W-:Y:S08]  /*acc0*/  MUFU.EX2 R45, R45 ;  /* 0x0000002d002d7308 */ /* 0x000ff00000000800 */
[----:B------:R-:W-:Y:S08]  /*acd0*/  MUFU.EX2 R44, R44 ;  /* 0x0000002c002c7308 */ /* 0x000ff00000000800 */
[----:B------:R-:W-:Y:S08]  /*ace0*/  MUFU.EX2 R43, R43 ;  /* 0x0000002b002b7308 */ /* 0x000ff00000000800 */
[----:B------:R-:W-:Y:S08]  /*acf0*/  MUFU.EX2 R41, R41 ;  /* 0x0000002900297308 */ /* 0x000ff00000000800 */
[----:B------:R-:W-:Y:S08]  /*ad00*/  MUFU.EX2 R40, R40 ;  /* 0x0000002800287308 */ /* 0x000ff00000000800 */
[----:B------:R-:W-:Y:S08]  /*ad10*/  MUFU.EX2 R38, R38 ;  /* 0x0000002600267308 */ /* 0x000ff00000000800 */
[----:B------:R-:W-:Y:S08]  /*ad20*/  MUFU.EX2 R37, R37 ;  /* 0x0000002500257308 */ /* 0x000ff00000000800 */
[----:B------:R-:W-:Y:S08]  /*ad30*/  MUFU.EX2 R36, R36 ;  /* 0x0000002400247308 */ /* 0x000ff00000000800 */
[----:B------:R-:W-:Y:S01]  /*ad40*/  MUFU.EX2 R35, R35 ;  /* 0x0000002300237308 */ /* 0x000fe20000000800 */
[----:B------:R-:W-:Y:S01]  /*ad50*/  ISETP.GE.AND P0, PT, R252, 0x3, PT ;  /* 0x00000003fc00780c */ /* 0x000fe20003f06270 */
[----:B------:R1:W5:Y:S04]  /*ad60*/  LDL.LU R247, [R1+0x6c] ;  /* 0x00006c0001f77983 */ /* 0x0003680000300800 */
[----:B------:R1:W5:Y:S02]  /*ad70*/  LDL.LU R246, [R1+0x68] ;  /* 0x0000680001f67983 */ /* 0x0003640000300800 */
[----:B------:R-:W2:Y:S02]  /*ad80*/  MUFU.EX2 R216, R0 ;  /* 0x0000000000d87308 */ /* 0x000ea40000000800 */
[----:B------:R1:W5:Y:S04]  /*ad90*/  LDL.LU R245, [R1+0x64] ;  /* 0x0000640001f57983 */ /* 0x0003680000300800 */
[----:B------:R1:W5:Y:S01]  /*ada0*/  LDL.LU R244, [R1+0x60] ;  /* 0x0000600001f47983 */ /* 0x0003620000300800 */
[----:B--2---:R-:W-:Y:S01]  /*adb0*/  F2FP.BF16.F32.PACK_AB R7, R139, R216 ;  /* 0x000000d88b07723e */ /* 0x004fe200000010ff */
[----:B------:R-:W-:-:S02]  /*adc0*/  FFMA.FTZ R0, R215, UR13, -R21 ;  /* 0x0000000dd7007c23 */ /* 0x000fc40008010815 */
[----:B------:R-:W2:Y:S01]  /*add0*/  LDSM.16.MT88.4 R20, [R232+0xf000] ;  /* 0x00f00000e814783b */ /* 0x000ea20000004200 */
[----:B------:R-:W-:Y:S06]  /*ade0*/  HMMA.16816.F32.BF16 R212, R8, R18, R56 ;  /* 0x0000001208d4723c */ /* 0x000fec0000041838 */
[-C--:B------:R-:W-:Y:S01]  /*adf0*/  HMMA.16816.F32.BF16 R180, R4, R12.reuse, R28 ;  /* 0x0000000c04b4723c */ /* 0x080fe2000004181c */
[----:B------:R-:W-:Y:S01]  /*ae00*/  MOV R59, R179 ;  /* 0x000000b3003b7202 */ /* 0x000fe20000000f00 */
[----:B------:R-:W-:Y:S04]  /*ae10*/  LDSM.16.MT88.4 R28, [R234+0xf000] ;  /* 0x00f00000ea1c783b */ /* 0x000fe80000004200 */
[----:B------:R-:W-:Y:S06]  /*ae20*/  HMMA.16816.F32.BF16 R176, R8, R12, R52 ;  /* 0x0000000c08b0723c */ /* 0x000fec0000041834 */
[C---:B------:R-:W-:Y:S01]  /*ae30*/  HMMA.16816.F32.BF16 R188, R4.reuse, R14, R188 ;  /* 0x0000000e04bc723c */ /* 0x040fe200000418bc */
[----:B------:R-:W3:Y:S05]  /*ae40*/  LDSM.16.MT88.4 R12, [R235+0xf000] ;  /* 0x00f00000eb0c783b */ /* 0x000eea0000004200 */
[C---:B------:R-:W-:Y:S06]  /*ae50*/  HMMA.16816.F32.BF16 R144, R4.reuse, R24, R144 ;  /* 0x000000180490723c */ /* 0x040fec0000041890 */
[C---:B------:R-:W-:Y:S01]  /*ae60*/  HMMA.16816.F32.BF16 R156, R4.reuse, R26, R156 ;  /* 0x0000001a049c723c */ /* 0x040fe2000004189c */
[----:B------:R-:W4:Y:S05]  /*ae70*/  LDSM.16.MT88.4 R24, [R234+0xd000] ;  /* 0x00d00000ea18783b */ /* 0x000f2a0000004200 */
[C---:B------:R-:W-:Y:S06]  /*ae80*/  HMMA.16816.F32.BF16 R64, R4.reuse, R16, R64 ;  /* 0x000000100440723c */ /* 0x040fec0000041840 */
[C---:B------:R-:W-:Y:S01]  /*ae90*/  HMMA.16816.F32.BF16 R60, R4.reuse, R18, R60 ;  /* 0x00000012043c723c */ /* 0x040fe2000004183c */
[----:B------:R-:W1:Y:S05]  /*aea0*/  LDSM.16.MT88.4 R16, [R233+0xf000] ;  /* 0x00f00000e910783b */ /* 0x000e6a0000004200 */
[C---:B--2---:R-:W-:Y:S07]  /*aeb0*/  HMMA.16816.F32.BF16 R72, R4.reuse, R20, R96 ;  /* 0x000000140448723c */ /* 0x044fee0000041860 */
[----:B------:R-:W-:Y:S01]  /*aec0*/  MOV R99, R59 ;  /* 0x0000003b00637202 */ /* 0x000fe20000000f00 */
[C---:B------:R-:W-:Y:S06]  /*aed0*/  HMMA.16816.F32.BF16 R76, R4.reuse, R22, R76 ;  /* 0x00000016044c723c */ /* 0x040fec000004184c */
[-C--:B---3--:R-:W-:Y:S06]  /*aee0*/  HMMA.16816.F32.BF16 R104, R4, R12.reuse, R104 ;  /* 0x0000000c0468723c */ /* 0x088fec0000041868 */
[----:B------:R-:W-:Y:S01]  /*aef0*/  HMMA.16816.F32.BF16 R100, R8, R12, R100 ;  /* 0x0000000c0864723c */ /* 0x000fe20000041864 */
[----:B------:R2:W-:Y:S05]  /*af00*/  MUFU.EX2 R13, R0 ;  /* 0x00000000000d7308 */ /* 0x0005ea0000000800 */
[C---:B----4-:R-:W-:Y:S06]  /*af10*/  HMMA.16816.F32.BF16 R196, R4.reuse, R24, R196 ;  /* 0x0000001804c4723c */ /* 0x050fec00000418c4 */
[----:B------:R-:W-:Y:S01]  /*af20*/  HMMA.16816.F32.BF16 R204, R4, R26, R204 ;  /* 0x0000001a04cc723c */ /* 0x000fe200000418cc */
[----:B--2---:R-:W-:-:S05]  /*af30*/  FADD.FTZ R0, R99, R134 ;  /* 0x0000008663007221 */ /* 0x004fca0000010000 */
[C---:B------:R-:W-:Y:S01]  /*af40*/  HMMA.16816.F32.BF16 R192, R8.reuse, R24, R192 ;  /* 0x0000001808c0723c */ /* 0x040fe200000418c0 */
[----:B------:R-:W-:Y:S05]  /*af50*/  LDSM.16.MT88.4 R96, [R233+0xf800] ;  /* 0x00f80000e960783b */ /* 0x000fea0000004200 */
[C---:B------:R-:W-:Y:S01]  /*af60*/  HMMA.16816.F32.BF16 R56, R8.reuse, R26, R200 ;  /* 0x0000001a0838723c */ /* 0x040fe200000418c8 */
[----:B------:R-:W-:Y:S05]  /*af70*/  LDSM.16.MT88.4 R200, [R234+0xd800] ;  /* 0x00d80000eac8783b */ /* 0x000fea0000004200 */
[C---:B------:R-:W-:Y:S01]  /*af80*/  HMMA.16816.F32.BF16 R68, R8.reuse, R20, R152 ;  /* 0x000000140844723c */ /* 0x040fe20000041898 */
[----:B------:R-:W2:Y:S05]  /*af90*/  LDSM.16.MT88.4 R152, [R232+0xd800] ;  /* 0x00d80000e898783b */ /* 0x000eaa0000004200 */
[----:B------:R-:W-:Y:S06]  /*afa0*/  HMMA.16816.F32.BF16 R140, R8, R22, R140 ;  /* 0x00000016088c723c */ /* 0x000fec000004188c */
[----:B------:R-:W-:Y:S06]  /*afb0*/  HMMA.16816.F32.BF16 R108, R4, R14, R108 ;  /* 0x0000000e046c723c */ /* 0x000fec000004186c */
[C---:B-1----:R-:W-:Y:S06]  /*afc0*/  HMMA.16816.F32.BF16 R84, R8.reuse, R16, R84 ;  /* 0x000000100854723c */ /* 0x042fec0000041854 */
[C---:B------:R-:W-:Y:S01]  /*afd0*/  HMMA.16816.F32.BF16 R24, R8.reuse, R18, R80 ;  /* 0x000000120818723c */ /* 0x040fe20000041850 */
[----:B------:R-:W-:Y:S05]  /*afe0*/  LDSM.16.MT88.4 R80, [R232+0xf800] ;  /* 0x00f80000e850783b */ /* 0x000fea0000004200 */
[C---:B------:R-:W-:Y:S01]  /*aff0*/  HMMA.16816.F32.BF16 R20, R8.reuse, R14, R112 ;  /* 0x0000000e0814723c */ /* 0x040fe20000041870 */
[----:B------:R1:W-:Y:S01]  /*b000*/  MUFU.EX2 R14, R39 ;  /* 0x00000027000e7308 */ /* 0x0003e20000000800 */
[----:B------:R-:W-:Y:S04]  /*b010*/  LDSM.16.MT88.4 R112, [R235+0xf800] ;  /* 0x00f80000eb70783b */ /* 0x000fe80000004200 */
[----:B------:R-:W-:Y:S06]  /*b020*/  HMMA.16816.F32.BF16 R116, R8, R28, R116 ;  /* 0x0000001c0874723c */ /* 0x000fec0000041874 */
[C---:B------:R-:W-:Y:S06]  /*b030*/  HMMA.16816.F32.BF16 R88, R4.reuse, R16, R88 ;  /* 0x000000100458723c */ /* 0x040fec0000041858 */
[----:B------:R-:W-:Y:S01]  /*b040*/  HMMA.16816.F32.BF16 R92, R4, R18, R92 ;  /* 0x00000012045c723c */ /* 0x000fe2000004185c */
[----:B-1----:R-:W-:-:S05]  /*b050*/  MOV R39, R170 ;  /* 0x000000aa00277202 */ /* 0x002fca0000000f00 */
[C---:B------:R-:W-:Y:S06]  /*b060*/  HMMA.16816.F32.BF16 R120, R4.reuse, R28, R120 ;  /* 0x0000001c0478723c */ /* 0x040fec0000041878 */
[----:B------:R-:W-:Y:S01]  /*b070*/  HMMA.16816.F32.BF16 R52, R4, R30, R124 ;  /* 0x0000001e0434723c */ /* 0x000fe2000004187c */
[----:B------:R-:W-:-:S05]  /*b080*/  MOV R28, R171 ;  /* 0x000000ab001c7202 */ /* 0x000fca0000000f00 */
[----:B------:R-:W-:Y:S01]  /*b090*/  HMMA.16816.F32.BF16 R8, R8, R30, R128 ;  /* 0x0000001e0808723c */ /* 0x000fe20000041880 */
[----:B------:R-:W-:Y:S01]  /*b0a0*/  FADD.FTZ R5, R242, R42 ;  /* 0x0000002af2057221 */ /* 0x000fe20000010000 */
[----:B------:R-:W-:-:S05]  /*b0b0*/  FADD.FTZ R4, R241, R0 ;  /* 0x00000000f1047221 */ /* 0x000fca0000010000 */
[----:B------:R-:W-:Y:S02]  /*b0c0*/  MOV R31, R169 ;  /* 0x000000a9001f7202 */ /* 0x000fe40000000f00 */
[----:B------:R-:W-:Y:S02]  /*b0d0*/  MOV R30, R168 ;  /* 0x000000a8001e7202 */ /* 0x000fe40000000f00 */
[----:B------:R-:W-:Y:S01]  /*b0e0*/  LDSM.16.MT88.4 R168, [R233+0xd800] ;  /* 0x00d80000e9a8783b */ /* 0x000fe20000004200 */
[----:B------:R1:W-:Y:S01]  /*b0f0*/  MUFU.EX2 R18, R3 ;  /* 0x0000000300127308 */ /* 0x0003e20000000800 */
[----:B------:R-:W-:Y:S01]  /*b100*/  FADD.FTZ R0, R136, R5 ;  /* 0x0000000588007221 */ /* 0x000fe20000010000 */
[----:B------:R-:W-:Y:S02]  /*b110*/  FADD.FTZ R19, R238, R4 ;  /* 0x00000004ee137221 */ /* 0x000fe40000010000 */
[----:B------:R-:W3:Y:S04]  /*b120*/  LDSM.16.MT88.4 R4, [R234+0xf800] ;  /* 0x00f80000ea04783b */ /* 0x000ee80000004200 */
[----:B------:R4:W2:Y:S08]  /*b130*/  MUFU.EX2 R16, R34 ;  /* 0x0000002200107308 */ /* 0x0008b00000000800 */
[----:B------:R2:W-:Y:S01]  /*b140*/  MUFU.EX2 R17, R33 ;  /* 0x0000002100117308 */ /* 0x0005e20000000800 */
[----:B-1----:R-:W-:Y:S01]  /*b150*/  FADD.FTZ R3, R220, R133 ;  /* 0x00000085dc037221 */ /* 0x002fe20000010000 */
[----:B------:R-:W-:-:S06]  /*b160*/  MOV R220, R184 ;  /* 0x000000b800dc7202 */ /* 0x000fcc0000000f00 */
[----:B------:R1:W-:Y:S01]  /*b170*/  MUFU.EX2 R15, R32 ;  /* 0x00000020000f7308 */ /* 0x0003e20000000800 */
[----:B----4-:R-:W-:Y:S02]  /*b180*/  MOV R34, R185 ;  /* 0x000000b900227202 */ /* 0x010fe40000000f00 */
[----:B--2---:R-:W-:-:S05]  /*b190*/  MOV R33, R186 ;  /* 0x000000ba00217202 */ /* 0x004fca0000000f00 */
[----:B------:R-:W2:Y:S01]  /*b1a0*/  MUFU.EX2 R12, R2 ;  /* 0x00000002000c7308 */ /* 0x000ea20000000800 */
[----:B-1----:R-:W-:Y:S02]  /*b1b0*/  MOV R32, R187 ;  /* 0x000000bb00207202 */ /* 0x002fe40000000f00 */
[----:B------:R-:W1:Y:S01]  /*b1c0*/  LDSM.16.MT88.4 R184, [R235+0xd800] ;  /* 0x00d80000ebb8783b */ /* 0x000e620000004200 */
[----:B------:R-:W-:Y:S02]  /*b1d0*/  F2FP.BF16.F32.PACK_AB R128, R44, R45 ;  /* 0x0000002d2c80723e */ /* 0x000fe400000010ff */
[----:B------:R-:W-:Y:S02]  /*b1e0*/  F2FP.BF16.F32.PACK_AB R129, R38, R40 ;  /* 0x000000282681723e */ /* 0x000fe400000010ff */
[----:B------:R-:W-:Y:S02]  /*b1f0*/  F2FP.BF16.F32.PACK_AB R124, R16, R35 ;  /* 0x00000023107c723e */ /* 0x000fe400000010ff */
[----:B------:R-:W-:-:S02]  /*b200*/  F2FP.BF16.F32.PACK_AB R130, R41, R43 ;  /* 0x0000002b2982723e */ /* 0x000fc400000010ff */
[----:B--2---:R-:W-:Y:S02]  /*b210*/  F2FP.BF16.F32.PACK_AB R125, R13, R12 ;  /* 0x0000000c0d7d723e */ /* 0x004fe400000010ff */
[----:B------:R-:W-:Y:S02]  /*b220*/  F2FP.BF16.F32.PACK_AB R131, R36, R37 ;  /* 0x000000252483723e */ /* 0x000fe400000010ff */
[----:B------:R-:W-:Y:S02]  /*b230*/  F2FP.BF16.F32.PACK_AB R126, R18, R17 ;  /* 0x00000011127e723e */ /* 0x000fe400000010ff */
[----:B------:R-:W-:Y:S01]  /*b240*/  F2FP.BF16.F32.PACK_AB R127, R14, R15 ;  /* 0x0000000f0e7f723e */ /* 0x000fe200000010ff */
[----:B------:R-:W-:Y:S02]  /*b250*/  FADD.FTZ R2, R243, R46 ;  /* 0x0000002ef3027221 */ /* 0x000fe40000010000 */
[----:B------:R-:W-:Y:S01]  /*b260*/  HMMA.16816.F32.BF16 R148, R128, R152, R148 ;  /* 0x000000988094723c */ /* 0x000fe20000041894 */
[----:B------:R-:W-:Y:S01]  /*b270*/  FADD.FTZ R3, R240, R3 ;  /* 0x00000003f0037221 */ /* 0x000fe20000010000 */
[----:B------:R-:W-:Y:S01]  /*b280*/  FADD.FTZ R2, R239, R2 ;  /* 0x00000002ef027221 */ /* 0x000fe20000010000 */
[----:B------:R-:W-:Y:S01]  /*b290*/  FADD.FTZ R0, R135, R0 ;  /* 0x0000000087007221 */ /* 0x000fe20000010000 */
[----:B------:R-:W-:-:S02]  /*b2a0*/  MOV R42, R174 ;  /* 0x000000ae002a7202 */ /* 0x000fc40000000f00 */
[C---:B------:R-:W-:Y:S06]  /*b2b0*/  HMMA.16816.F32.BF16 R144, R124.reuse, R152, R144 ;  /* 0x000000987c90723c */ /* 0x040fec0000041890 */
[-C--:B------:R-:W-:Y:S01]  /*b2c0*/  HMMA.16816.F32.BF16 R156, R124, R154.reuse, R156 ;  /* 0x0000009a7c9c723c */ /* 0x080fe2000004189c */
[----:B------:R-:W-:Y:S01]  /*b2d0*/  FADD.FTZ R3, R237, R3 ;  /* 0x00000003ed037221 */ /* 0x000fe20000010000 */
[----:B------:R-:W-:Y:S01]  /*b2e0*/  MOV R29, R173 ;  /* 0x000000ad001d7202 */ /* 0x000fe20000000f00 */
[----:B------:R2:W5:Y:S03]  /*b2f0*/  LDL.LU R243, [R1+0x5c] ;  /* 0x00005c0001f37983 */ /* 0x0005660000300800 */
[----:B------:R-:W-:Y:S01]  /*b300*/  HMMA.16816.F32.BF16 R152, R128, R154, R48 ;  /* 0x0000009a8098723c */ /* 0x000fe20000041830 */
[----:B------:R-:W-:Y:S01]  /*b310*/  FADD.FTZ R2, R236, R2 ;  /* 0x00000002ec027221 */ /* 0x000fe20000010000 */
[----:B------:R-:W-:Y:S01]  /*b320*/  MOV R46, R175 ;  /* 0x000000af002e7202 */ /* 0x000fe20000000f00 */
[----:B------:R2:W5:Y:S04]  /*b330*/  LDL.LU R242, [R1+0x58] ;  /* 0x0000580001f27983 */ /* 0x0005680000300800 */
[----:B------:R-:W-:Y:S01]  /*b340*/  MOV R51, R167 ;  /* 0x000000a700337202 */ /* 0x000fe20000000f00 */
[----:B---3--:R-:W-:Y:S01]  /*b350*/  HMMA.16816.F32.BF16 R120, R124, R4, R120 ;  /* 0x000000047c78723c */ /* 0x008fe20000041878 */
[----:B------:R-:W-:Y:S01]  /*b360*/  MOV R50, R166 ;  /* 0x000000a600327202 */ /* 0x000fe20000000f00 */
[----:B------:R2:W5:Y:S01]  /*b370*/  LDL.LU R241, [R1+0x54] ;  /* 0x0000540001f17983 */ /* 0x0005620000300800 */
[----:B------:R-:W-:-:S02]  /*b380*/  MOV R49, R165 ;  /* 0x000000a500317202 */ /* 0x000fc40000000f00 */
[----:B------:R-:W-:Y:S01]  /*b390*/  MOV R48, R164 ;  /* 0x000000a400307202 */ /* 0x000fe20000000f00 */
[----:B------:R-:W-:Y:S01]  /*b3a0*/  HMMA.16816.F32.BF16 R116, R128, R4, R116 ;  /* 0x000000048074723c */ /* 0x000fe20000041874 */
[----:B------:R-:W-:Y:S01]  /*b3b0*/  FADD.FTZ R0, R50, R0 ;  /* 0x0000000032007221 */ /* 0x000fe20000010000 */
[----:B------:R2:W5:Y:S04]  /*b3c0*/  LDL.LU R240, [R1+0x50] ;  /* 0x0000500001f07983 */ /* 0x0005680000300800 */
[C---:B------:R-:W-:Y:S01]  /*b3d0*/  HMMA.16816.F32.BF16 R164, R124.reuse, R168, R64 ;  /* 0x000000a87ca4723c */ /* 0x040fe20000041840 */
[----:B------:R-:W-:Y:S01]  /*b3e0*/  FADD.FTZ R3, R48, R3 ;  /* 0x0000000330037221 */ /* 0x000fe20000010000 */
[----:B------:R-:W-:Y:S01]  /*b3f0*/  FADD.FTZ R2, R49, R2 ;  /* 0x0000000231027221 */ /* 0x000fe20000010000 */
[----:B------:R2:W5:Y:S04]  /*b400*/  LDL.LU R239, [R1+0x4c] ;  /* 0x00004c0001ef7983 */ /* 0x0005680000300800 */
[----:B------:R-:W-:Y:S01]  /*b410*/  MOV R67, R172 ;  /* 0x000000ac00437202 */ /* 0x000fe20000000f00 */
[----:B-1----:R-:W-:Y:S01]  /*b420*/  HMMA.16816.F32.BF16 R180, R124, R184, R180 ;  /* 0x000000b87cb4723c */ /* 0x002fe200000418b4 */
[----:B------:R-:W-:Y:S01]  /*b430*/  FADD.FTZ R5, R31, R2 ;  /* 0x000000021f057221 */ /* 0x000fe20000010000 */
[----:B------:R2:W5:Y:S02]  /*b440*/  LDL.LU R238, [R1+0x48] ;  /* 0x0000480001ee7983 */ /* 0x0005640000300800 */
[----:B------:R-:W-:-:S02]  /*b450*/  FADD.FTZ R4, R67, R19 ;  /* 0x0000001343047221 */ /* 0x000fc40000010000 */
[C---:B------:R-:W-:Y:S01]  /*b460*/  HMMA.16816.F32.BF16 R172, R124.reuse, R170, R60 ;  /* 0x000000aa7cac723c */ /* 0x040fe2000004183c */
[----:B------:R2:W5:Y:S04]  /*b470*/  LDL.LU R237, [R1+0x44] ;  /* 0x0000440001ed7983 */ /* 0x0005680000300800 */
[----:B------:R2:W5:Y:S01]  /*b480*/  LDL.LU R236, [R1+0x40] ;  /* 0x0000400001ec7983 */ /* 0x0005620000300800 */
        /* <DEDUP_REMOVED lines=66> */
[----:B------:R-:W-:Y:S01]  /*b8b0*/  @P0 IADD3 R0, R252, -0x3, RZ ;  /* 0xfffffffdfc000810 */ /* 0x000fe20007ffe0ff */
[----:B------:R2:W-:Y:S04]  /*b8c0*/  STL [R1+0x1c], R5 ;  /* 0x00001c0501007387 */ /* 0x0005e80000100800 */
[----:B------:R2:W-:Y:S04]  /*b8d0*/  STL [R1+0x18], R4 ;  /* 0x0000180401007387 */ /* 0x0005e80000100800 */
[----:B------:R2:W-:Y:S04]  /*b8e0*/  STL [R1+0x20], R3 ;  /* 0x0000200301007387 */ /* 0x0005e80000100800 */
[----:B------:R2:W-:Y:S04]  /*b8f0*/  @P0 STL [R1], R0 ;  /* 0x0000000001000387 */ /* 0x0005e80000100800 */
[----:B------:R2:W-:Y:S01]  /*b900*/  STL [R1+0x24], R2 ;  /* 0x0000240201007387 */ /* 0x0005e20000100800 */
[----:B------:R-:W-:-:S02]  /*b910*/  MOV R135, R137 ;  /* 0x0000008900877202 */ /* 0x000fc40000000f00 */
[----:B------:R-:W-:Y:S02]  /*b920*/  MOV R136, R138 ;  /* 0x0000008a00887202 */ /* 0x000fe40000000f00 */
[----:B------:R-:W-:Y:S02]  /*b930*/  MOV R133, R47 ;  /* 0x0000002f00857202 */ /* 0x000fe40000000f00 */
[----:B------:R-:W-:Y:S02]  /*b940*/  MOV R134, R132 ;  /* 0x0000008400867202 */ /* 0x000fe40000000f00 */
[----:B------:R-:W-:Y:S02]  /*b950*/  @P0 MOV R135, R137 ;  /* 0x0000008900870202 */ /* 0x000fe40000000f00 */
[----:B------:R-:W-:Y:S02]  /*b960*/  @P0 MOV R136, R138 ;  /* 0x0000008a00880202 */ /* 0x000fe40000000f00 */
[----:B------:R-:W-:-:S02]  /*b970*/  @P0 MOV R133, R47 ;  /* 0x0000002f00850202 */ /* 0x000fc40000000f00 */
[----:B------:R-:W-:Y:S01]  /*b980*/  @P0 MOV R134, R132 ;  /* 0x0000008400860202 */ /* 0x000fe20000000f00 */
[----:B------:R-:W-:Y:S06]  /*b990*/  @P0 BRA `(.L_x_30) ;  /* 0x00000000000c0947 */ /* 0x000fec0003800000 */
.L_x_28:
[----:B--2---:R-:W2:Y:S02]  /*b9a0*/  LDL.LU R0, [R1+0x4] ;  /* 0x0000040001007983 */ /* 0x004ea40000300800 */
[----:B--2---:R-:W-:-:S05]  /*b9b0*/  IADD3 R0, R0, -0x1, RZ ;  /* 0xffffffff00007810 */ /* 0x004fca0007ffe0ff */
[----:B------:R1:W-:Y:S02]  /*b9c0*/  STL [R1], R0 ;  /* 0x0000000001007387 */ /* 0x0003e40000100800 */
.L_x_30:
[----:B-12---:R-:W2:Y:S02]  /*b9d0*/  LDL R0, [R1] ;  /* 0x0000000001007983 */ /* 0x006ea40000100800 */
[----:B--2---:R-:W-:-:S13]  /*b9e0*/  ISETP.GE.AND P0, PT, R0, RZ, PT ;  /* 0x000000ff0000720c */ /* 0x004fda0003f06270 */
[----:B------:R-:W-:Y:S05]  /*b9f0*/  @!P0 BRA `(.L_x_31) ;  /* 0x0000005000088947 */ /* 0x000fea0003800000 */
[----:B------:R-:W2:Y:S01]  /*ba00*/  LDL.LU.64 R6, [R1+0x8] ;  /* 0x0000080001067983 */ /* 0x000ea20000300a00 */
[----:B------:R-:W-:Y:S01]  /*ba10*/  MOV R132, R135 ;  /* 0x0000008700847202 */ /* 0x000fe20000000f00 */
[----:B------:R-:W-:Y:S01]  /*ba20*/  IMAD.MOV.U32 R140, RZ, RZ, R133 ;  /* 0x000000ffff8c7224 */ /* 0x000fe200078e0085 */
[----:B------:R-:W-:Y:S01]  /*ba30*/  MOV R3, R136 ;  /* 0x0000008800037202 */ /* 0x000fe20000000f00 */
[----:B------:R-:W2:Y:S01]  /*ba40*/  LDL.LU.64 R4, [R1+0x10] ;  /* 0x0000100001047983 */ /* 0x000ea20000300a00 */
[----:B------:R-:W-:Y:S01]  /*ba50*/  MOV R139, R134 ;  /* 0x00000086008b7202 */ /* 0x000fe20000000f00 */
[----:B------:R-:W-:Y:S01]  /*ba60*/  ULDC UR5, c[0x0][0x39c] ;  /* 0x0000e70000057ab9 */ /* 0x000fe20000000800 */
[----:B------:R-:W-:Y:S01]  /*ba70*/  ULDC UR4, c[0x0][0x2ec] ;  /* 0x0000bb0000047ab9 */ /* 0x000fe20000000800 */
[----:B------:R-:W-:Y:S01]  /*ba80*/  ULDC.64 UR10, c[0x0][0x220] ;  /* 0x00008800000a7ab9 */ /* 0x000fe20000000a00 */
[----:B------:R-:W-:Y:S01]  /*ba90*/  ULDC.64 UR6, c[0x0][0x218] ;  /* 0x0000860000067ab9 */ /* 0x000fe20000000a00 */
[----:B------:R-:W-:Y:S01]  /*baa0*/  ULDC.64 UR8, c[0x0][0x248] ;  /* 0x0000920000087ab9 */ /* 0x000fe20000000a00 */
[----:B--2---:R-:W-:-:S05]  /*bab0*/  IMAD.MOV.U32 R5, RZ, RZ, R7 ;  /* 0x000000ffff057224 */ /* 0x004fca00078e0007 */
[----:B------:R1:W-:Y:S01]  /*bac0*/  STL.64 [R1+0x28], R4 ;  /* 0x0000280401007387 */ /* 0x0003e20000100a00 */
[----:B------:R-:W-:Y:S05]  /*bad0*/  BRA `(.L_x_32) ;  /* 0x00000000007c7947 */ /* 0x000fea0003800000 */
.L_x_34:
        /* <DEDUP_REMOVED lines=31> */
.L_x_32:
[----:B------:R-:W2:Y:S01]  /*bcd0*/  LDL R133, [R1] ;  /* 0x0000000001857983 */ /* 0x000ea20000100800 */
[----:B------:R-:W-:Y:S04]  /*bce0*/  DEPBAR.LE SB0, 0x0 ;  /* 0x000080000000791a */ /* 0x000fe80000000000 */
[----:B-1----:R-:W2:Y:S01]  /*bcf0*/  LDL.64 R4, [R1+0x28] ;  /* 0x0000280001047983 */ /* 0x002ea20000100a00 */
[----:B------:R-:W-:Y:S01]  /*bd00*/  BAR.SYNC.DEFER_BLOCKING 0x0 ;  /* 0x0000000000007b1d */ /* 0x000fe20000010000 */
[C---:B--2---:R-:W-:Y:S01]  /*bd10*/  IMAD.WIDE.U32 R4, R133.reuse, UR15, R4 ;  /* 0x0000000f85047c25 */ /* 0x044fe2000f8e0004 */
[----:B---3--:R-:W-:Y:S03]  /*bd20*/  SHF.R.S32.HI R2, RZ, 0x1f, R133 ;  /* 0x0000001fff027819 */ /* 0x008fe60000011485 */
[----:B------:R-:W-:Y:S01]  /*bd30*/  IMAD R0, R133, UR14, RZ ;  /* 0x0000000e85007c24 */ /* 0x000fe2000f8e02ff */
[----:B------:R-:W-:Y:S03]  /*bd40*/  LEA R8, P1, R4, UR10, 0x1 ;  /* 0x0000000a04087c11 */ /* 0x000fe6000f8208ff */
[----:B------:R-:W-:Y:S01]  /*bd50*/  IMAD R0, R2, UR15, R0 ;  /* 0x0000000f02007c24 */ /* 0x000fe2000f8e0200 */
[----:B------:R-:W-:Y:S04]  /*bd60*/  IADD3 R6, P0, R8, UR24, RZ ;  /* 0x0000001808067c10 */ /* 0x000fe8000ff1e0ff */
[----:B------:R-:W-:Y:S04]  /*bd70*/  IADD3 R0, R5, R0, RZ ;  /* 0x0000000005007210 */ /* 0x000fe80007ffe0ff */
        /* <DEDUP_REMOVED lines=8> */
[----:B------:R-:W-:Y:S04]  /*be00*/  IADD3.X R5, R7, UR12, RZ, P1, !PT ;  /* 0x0000000c07057c10 */ /* 0x000fe80008ffe4ff */
[----:B------:R-:W-:Y:S01]  /*be10*/  IADD3.X R11, R5, UR12, RZ, P0, !PT ;  /* 0x0000000c050b7c10 */ /* 0x000fe200087fe4ff */
[----:B------:R-:W-:Y:S01]  /*be20*/  LDGSTS.E.BYPASS.LTC128B.128 [R251+0xe000], desc[UR20][R8.64+0x80] ;  /* 0x0e00008008fb7fae */ /* 0x000fe2000b901d54 */
[----:B------:R-:W-:Y:S07]  /*be30*/  ISETP.GT.AND P0, PT, R133, RZ, PT ;  /* 0x000000ff8500720c */ /* 0x000fee0003f04270 */
[----:B------:R-:W-:Y:S08]  /*be40*/  LDGSTS.E.BYPASS.LTC128B.128 [R251+0xc800], desc[UR20][R6.64] ;  /* 0x0c80000006fb7fae */ /* 0x000ff0000b901d54 */
[----:B------:R-:W-:Y:S08]  /*be50*/  LDGSTS.E.BYPASS.LTC128B.128 [R251+0xe800], desc[UR20][R6.64+0x80] ;  /* 0x0e80008006fb7fae */ /* 0x000ff0000b901d54 */
[----:B------:R-:W-:Y:S08]  /*be60*/  LDGSTS.E.BYPASS.LTC128B.128 [R251+0xd000], desc[UR20][R4.64] ;  /* 0x0d00000004fb7fae */ /* 0x000ff0000b901d54 */
[----:B------:R1:W-:Y:S08]  /*be70*/  LDGSTS.E.BYPASS.LTC128B.128 [R251+0xf000], desc[UR20][R4.64+0x80] ;  /* 0x0f00008004fb7fae */ /* 0x0003f0000b901d54 */
[----:B------:R-:W-:Y:S08]  /*be80*/  LDGSTS.E.BYPASS.LTC128B.128 [R251+0xd800], desc[UR20][R10.64] ;  /* 0x0d8000000afb7fae */ /* 0x000ff0000b901d54 */
[----:B------:R2:W-:Y:S08]  /*be90*/  LDGSTS.E.BYPASS.LTC128B.128 [R251+0xf800], desc[UR20][R10.64+0x80] ;  /* 0x0f8000800afb7fae */ /* 0x0005f0000b901d54 */
[----:B------:R-:W-:Y:S08]  /*bea0*/  LDSM.16.M88.4 R64, [R239] ;  /* 0x00000000ef40783b */ /* 0x000ff00000000200 */
[----:B------:R-:W1:Y:S08]  /*beb0*/  LDSM.16.M88.4 R16, [R238] ;  /* 0x00000000ee10783b */ /* 0x000e700000000200 */
[----:B------:R-:W2:Y:S08]  /*bec0*/  LDSM.16.M88.4 R60, [R239+0x2000] ;  /* 0x00200000ef3c783b */ /* 0x000eb00000000200 */
[----:B------:R-:W3:Y:S08]  /*bed0*/  LDSM.16.M88.4 R32, [R238+0x800] ;  /* 0x00080000ee20783b */ /* 0x000ef00000000200 */
[----:B------:R-:W0:Y:S08]  /*bee0*/  LDGDEPBAR ;  /* 0x00000000000079af */ /* 0x000e300000000000 */
[----:B------:R-:W4:Y:S08]  /*bef0*/  LDSM.16.M88.4 R48, [R238+0x1000] ;  /* 0x00100000ee30783b */ /* 0x000f300000000200 */
[----:B------:R-:W4:Y:S01]  /*bf00*/  LDSM.16.M88.4 R208, [R238+0x1800] ;  /* 0x00180000eed0783b */ /* 0x000f220000000200 */
[-C--:B-1----:R-:W-:Y:S07]  /*bf10*/  HMMA.16816.F32.BF16 R4, R64, R16.reuse, RZ ;  /* 0x000000104004723c */ /* 0x082fee00000418ff */
[----:B------:R-:W-:Y:S01]  /*bf20*/  LDSM.16.M88.4 R212, [R240] ;  /* 0x00000000f0d4783b */ /* 0x000fe20000000200 */
[C---:B--2---:R-:W-:Y:S07]  /*bf30*/  HMMA.16816.F32.BF16 R8, R60.reuse, R16, RZ ;  /* 0x000000103c08723c */ /* 0x044fee00000418ff */
[----:B------:R-:W1:Y:S01]  /*bf40*/  LDSM.16.M88.4 R216, [R243] ;  /* 0x00000000f3d8783b */ /* 0x000e620000000200 */
[-C--:B------:R-:W-:Y:S06]  /*bf50*/  HMMA.16816.F32.BF16 R12, R60, R18.reuse, RZ ;  /* 0x000000123c0c723c */ /* 0x080fec00000418ff */
[C---:B------:R-:W-:Y:S01]  /*bf60*/  HMMA.16816.F32.BF16 R16, R64.reuse, R18, RZ ;  /* 0x000000124010723c */ /* 0x040fe200000418ff */
[----:B------:R-:W2:Y:S05]  /*bf70*/  LDSM.16.M88.4 R220, [R240+0x2000] ;  /* 0x00200000f0dc783b */ /* 0x000eaa0000000200 */
[-C--:B---3--:R-:W-:Y:S03]  /*bf80*/  HMMA.16816.F32.BF16 R20, R64, R32.reuse, RZ ;  /* 0x000000204014723c */ /* 0x088fe600000418ff */
[----:B------:R-:W-:Y:S03]  /*bf90*/  LDSM.16.M88.4 R224, [R249] ;  /* 0x00000000f9e0783b */ /* 0x000fe60000000200 */
[C---:B------:R-:W-:Y:S05]  /*bfa0*/  HMMA.16816.F32.BF16 R24, R60.reuse, R32, RZ ;  /* 0x000000203c18723c */ /* 0x040fea00000418ff */
[----:B------:R-:W-:Y:S01]  /*bfb0*/  LDSM.16.M88.4 R228, [R248] ;  /* 0x00000000f8e4783b */ /* 0x000fe20000000200 */
        /* <DEDUP_REMOVED lines=30> */
[----:B------:R-:W-:Y:S03]  /*c1a0*/  HMMA.16816.F32.BF16 R64, R212, R230, R64 ;  /* 0x000000e6d440723c */ /* 0x000fe60000041840 */
[----:B------:R-:W3:Y:S03]  /*c1b0*/  LDSM.16.M88.4 R212, [R237+0x800] ;  /* 0x00080000edd4783b */ /* 0x000ee60000000200 */
[-C--:B-1----:R-:W-:Y:S05]  /*c1c0*/  HMMA.16816.F32.BF16 R4, R208, R216.reuse, R4 ;  /* 0x000000d8d004723c */ /* 0x082fea0000041804 */
[----:B------:R-:W1:Y:S01]  /*c1d0*/  LDSM.16.M88.4 R228, [R237+0x1800] ;  /* 0x00180000ede4783b */ /* 0x000e620000000200 */
        /* <DEDUP_REMOVED lines=18> */
[----:B------:R-:W-:Y:S03]  /*c300*/  HMMA.16816.F32.BF16 R64, R208, R230, R64 ;  /* 0x000000e6d040723c */ /* 0x000fe60000041840 */
[----:B------:R-:W1:Y:S03]  /*c310*/  LDSM.16.M88.4 R208, [R236+0x800] ;  /* 0x00080000ecd0783b */ /* 0x000e660000000200 */
[-C--:B--2---:R-:W-:Y:S05]  /*c320*/  HMMA.16816.F32.BF16 R4, R212, R216.reuse, R4 ;  /* 0x000000d8d404723c */ /* 0x084fea0000041804 */
[----:B------:R-:W2:Y:S01]  /*c330*/  LDSM.16.M88.4 R228, [R236+0x1800] ;  /* 0x00180000ece4783b */ /* 0x000ea20000000200 */
        /* <DEDUP_REMOVED lines=18> */
[----:B------:R-:W-:Y:S03]  /*c460*/  HMMA.16816.F32.BF16 R64, R212, R230, R64 ;  /* 0x000000e6d440723c */ /* 0x000fe60000041840 */
[----:B------:R-:W2:Y:S03]  /*c470*/  LDSM.16.M88.4 R212, [R238+0x2800] ;  /* 0x00280000eed4783b */ /* 0x000ea60000000200 */
[-C--:B-1----:R-:W-:Y:S05]  /*c480*/  HMMA.16816.F32.BF16 R4, R208, R216.reuse, R4 ;  /* 0x000000d8d004723c */ /* 0x082fea0000041804 */
[----:B------:R-:W1:Y:S01]  /*c490*/  LDSM.16.M88.4 R228, [R238+0x3800] ;  /* 0x00380000eee4783b */ /* 0x000e620000000200 */
        /* <DEDUP_REMOVED lines=18> */
[----:B------:R-:W-:Y:S03]  /*c5c0*/  HMMA.16816.F32.BF16 R64, R208, R230, R64 ;  /* 0x000000e6d040723c */ /* 0x000fe60000041840 */
[----:B------:R-:W1:Y:S03]  /*c5d0*/  LDSM.16.M88.4 R208, [R246] ;  /* 0x00000000f6d0783b */ /* 0x000e660000000200 */
[-C--:B--2---:R-:W-:Y:S05]  /*c5e0*/  HMMA.16816.F32.BF16 R4, R212, R216.reuse, R4 ;  /* 0x000000d8d404723c */ /* 0x084fea0000041804 */
[----:B------:R-:W2:Y:S01]  /*c5f0*/  LDSM.16.M88.4 R228, [R244] ;  /* 0x00000000f4e4783b */ /* 0x000ea20000000200 */
        /* <DEDUP_REMOVED lines=17> */
[----:B------:R-:W2:Y:S05]  /*c710*/  LDSM.16.M88.4 R220, [R237+0x2800] ;  /* 0x00280000eddc783b */ /* 0x000eaa0000000200 */
[----:B------:R-:W-:Y:S03]  /*c720*/  HMMA.16816.F32.BF16 R64, R212, R230, R64 ;  /* 0x000000e6d440723c */ /* 0x000fe60000041840 */
[----:B------:R-:W4:Y:S03]  /*c730*/  LDSM.16.M88.4 R212, [R237+0x3000] ;  /* 0x00300000edd4783b */ /* 0x000f260000000200 */
[-C--:B-1----:R-:W-:Y:S05]  /*c740*/  HMMA.16816.F32.BF16 R4, R208, R216.reuse, R4 ;  /* 0x000000d8d004723c */ /* 0x082fea0000041804 */
[----:B------:R-:W1:Y:S01]  /*c750*/  LDSM.16.M88.4 R228, [R237+0x3800] ;  /* 0x00380000ede4783b */ /* 0x000e620000000200 */
        /* <DEDUP_REMOVED lines=9> */
[-C--:B----4-:R-:W-:Y:S06]  /*c7f0*/  HMMA.16816.F32.BF16 R36, R208, R212.reuse, R36 ;  /* 0x000000d4d024723c */ /* 0x090fec0000041824 */
[C---:B------:R-:W-:Y:S06]  /*c800*/  HMMA.16816.F32.BF16 R40, R224.reuse, R212, R40 ;  /* 0x000000d4e028723c */ /* 0x040fec0000041828 */
[-C--:B------:R-:W-:Y:S06]  /*c810*/  HMMA.16816.F32.BF16 R44, R224, R214.reuse, R44 ;  /* 0x000000d6e02c723c */ /* 0x080fec000004182c */
[C---:B------:R-:W-:Y:S01]  /*c820*/  HMMA.16816.F32.BF16 R48, R208.reuse, R214, R48 ;  /* 0x000000d6d030723c */ /* 0x040fe20000041830 */
[----:B------:R-:W3:Y:S05]  /*c830*/  LDSM.16.M88.4 R212, [R241+0x6000] ;  /* 0x00600000f1d4783b */ /* 0x000eea0000000200 */
[-C--:B-1----:R-:W-:Y:S06]  /*c840*/  HMMA.16816.F32.BF16 R52, R208, R228.reuse, R52 ;  /* 0x000000e4d034723c */ /* 0x082fec0000041834 */
[C---:B------:R-:W-:Y:S06]  /*c850*/  HMMA.16816.F32.BF16 R56, R224.reuse, R228, R56 ;  /* 0x000000e4e038723c */ /* 0x040fec0000041838 */
[-C--:B------:R-:W-:Y:S06]  /*c860*/  HMMA.16816.F32.BF16 R60, R224, R230.reuse, R60 ;  /* 0x000000e6e03c723c */ /* 0x080fec000004183c */
[----:B------:R-:W-:Y:S06]  /*c870*/  HMMA.16816.F32.BF16 R64, R208, R230, R64 ;  /* 0x000000e6d040723c */ /* 0x000fec0000041840 */
[-C--:B--2---:R-:W-:Y:S06]  /*c880*/  HMMA.16816.F32.BF16 R4, R216, R220.reuse, R4 ;  /* 0x000000dcd804723c */ /* 0x084fec0000041804 */
[C---:B---3--:R-:W-:Y:S06]  /*c890*/  HMMA.16816.F32.BF16 R8, R212.reuse, R220, R8 ;  /* 0x000000dcd408723c */ /* 0x048fec0000041808 */
[-C--:B------:R-:W-:Y:S06]  /*c8a0*/  HMMA.16816.F32.BF16 R12, R212, R222.reuse, R12 ;  /* 0x000000ded40c723c */ /* 0x080fec000004180c */
[C---:B------:R-:W-:Y:S06]  /*c8b0*/  HMMA.16816.F32.BF16 R16, R216.reuse, R222, R16 ;  /* 0x000000ded810723c */ /* 0x040fec0000041810 */
[----:B------:R-:W-:Y:S01]  /*c8c0*/  FMUL.FTZ R4, R4, UR5 ;  /* 0x0000000504047c20 */ /* 0x000fe20008410000 */
[----:B------:R-:W-:Y:S01]  /*c8d0*/  FMUL.FTZ R6, R6, UR5 ;  /* 0x0000000506067c20 */ /* 0x000fe20008410000 */
[----:B------:R-:W-:Y:S03]  /*c8e0*/  FMUL.FTZ R5, R5, UR5 ;  /* 0x0000000505057c20 */ /* 0x000fe60008410000 */
[----:B------:R-:W-:Y:S01]  /*c8f0*/  FMUL.FTZ R209, R7, UR5 ;  /* 0x0000000507d17c20 */ /* 0x000fe20008410000 */
[----:B------:R-:W1:Y:S01]  /*c900*/  MUFU.TANH R142, R4 ;  /* 0x00000004008e7308 */ /* 0x000e620000002400 */
[----:B------:R-:W-:Y:S01]  /*c910*/  FMUL.FTZ R8, R8, UR5 ;  /* 0x0000000508087c20 */ /* 0x000fe20008410000 */
[----:B------:R-:W-:Y:S01]  /*c920*/  FMUL.FTZ R10, R10, UR5 ;  /* 0x000000050a0a7c20 */ /* 0x000fe20008410000 */
[----:B------:R-:W-:Y:S01]  /*c930*/  FMUL.FTZ R9, R9, UR5 ;  /* 0x0000000509097c20 */ /* 0x000fe20008410000 */
[----:B------:R-:W-:Y:S06]  /*c940*/  FMUL.FTZ R11, R11, UR5 ;  /* 0x000000050b0b7c20 */ /* 0x000fec0008410000 */
[----:B------:R-:W-:Y:S01]  /*c950*/  MUFU.TANH R143, R6 ;  /* 0x00000006008f7308 */ /* 0x000fe20000002400 */
[----:B------:R-:W-:Y:S01]  /*c960*/  FMUL.FTZ R15, R15, UR5 ;  /* 0x000000050f0f7c20 */ /* 0x000fe20008410000 */
[----:B------:R-:W-:Y:S01]  /*c970*/  FMUL.FTZ R14, R14, UR5 ;  /* 0x000000050e0e7c20 */ /* 0x000fe20008410000 */
[----:B------:R-:W-:Y:S01]  /*c980*/  FMUL.FTZ R12, R12, UR5 ;  /* 0x000000050c0c7c20 */ /* 0x000fe20008410000 */
[----:B------:R-:W-:Y:S01]  /*c990*/  FMUL.FTZ R13, R13, UR5 ;  /* 0x000000050d0d7c20 */ /* 0x000fe20008410000 */
[----:B------:R-:W-:Y:S05]  /*c9a0*/  FMUL.FTZ R16, R16, UR5 ;  /* 0x0000000510107c20 */ /* 0x000fea0008410000 */
[----:B------:R2:W-:Y:S01]  /*c9b0*/  MUFU.TANH R210, R5 ;  /* 0x0000000500d27308 */ /* 0x0005e20000002400 */
[----:B------:R-:W-:Y:S09]  /*c9c0*/  FMUL.FTZ R18, R18, UR5 ;  /* 0x0000000512127c20 */ /* 0x000ff20008410000 */
[----:B------:R-:W-:Y:S10]  /*c9d0*/  MUFU.TANH R211, R8 ;  /* 0x0000000800d37308 */ /* 0x000ff40000002400 */
[----:B------:R-:W-:Y:S01]  /*c9e0*/  MUFU.TANH R220, R10 ;  /* 0x0000000a00dc7308 */ /* 0x000fe20000002400 */
[----:B--2---:R-:W2:Y:S09]  /*c9f0*/  LDSM.16.M88.4 R4, [R236+0x2800] ;  /* 0x00280000ec04783b */ /* 0x004eb20000000200 */
[----:B------:R-:W-:Y:S10]  /*ca00*/  MUFU.TANH R226, R9 ;  /* 0x0000000900e27308 */ /* 0x000ff40000002400 */
[----:B------:R3:W-:Y:S10]  /*ca10*/  MUFU.TANH R223, R11 ;  /* 0x0000000b00df7308 */ /* 0x0007f40000002400 */
[----:B------:R4:W-:Y:S10]  /*ca20*/  MUFU.TANH R221, R15 ;  /* 0x0000000f00dd7308 */ /* 0x0009f40000002400 */
[----:B------:R1:W-:Y:S01]  /*ca30*/  MUFU.TANH R141, R16 ;  /* 0x00000010008d7308 */ /* 0x0003e20000002400 */
[----:B---3--:R-:W3:Y:S09]  /*ca40*/  LDSM.16.M88.4 R8, [R236+0x3000] ;  /* 0x00300000ec08783b */ /* 0x008ef20000000200 */
[----:B------:R-:W-:Y:S01]  /*ca50*/  MUFU.TANH R225, R14 ;  /* 0x0000000e00e17308 */ /* 0x000fe20000002400 */
[-C--:B--2---:R-:W-:Y:S03]  /*ca60*/  HMMA.16816.F32.BF16 R20, R216, R4.reuse, R20 ;  /* 0x00000004d814723c */ /* 0x084fe60000041814 */
[----:B----4-:R-:W-:Y:S03]  /*ca70*/  FMUL.FTZ R15, R19, UR5 ;  /* 0x00000005130f7c20 */ /* 0x010fe60008410000 */
[C---:B------:R-:W-:Y:S03]  /*ca80*/  HMMA.16816.F32.BF16 R24, R212.reuse, R4, R24 ;  /* 0x00000004d418723c */ /* 0x040fe60000041818 */
[----:B------:R-:W-:Y:S02]  /*ca90*/  MUFU.TANH R209, R209 ;  /* 0x000000d100d17308 */ /* 0x000fe40000002400 */
[----:B-1----:R-:W-:Y:S01]  /*caa0*/  FMUL.FTZ R16, R17, UR5 ;  /* 0x0000000511107c20 */ /* 0x002fe20008410000 */
[-C--:B------:R-:W-:Y:S07]  /*cab0*/  HMMA.16816.F32.BF16 R28, R212, R6.reuse, R28 ;  /* 0x00000006d41c723c */ /* 0x080fee000004181c */
[----:B------:R-:W-:Y:S01]  /*cac0*/  MUFU.TANH R18, R18 ;  /* 0x0000001200127308 */ /* 0x000fe20000002400 */
[C---:B------:R-:W-:Y:S01]  /*cad0*/  HMMA.16816.F32.BF16 R32, R216.reuse, R6, R32 ;  /* 0x00000006d820723c */ /* 0x040fe20000041820 */
[----:B------:R-:W1:Y:S01]  /*cae0*/  LDSM.16.M88.4 R4, [R236+0x3800] ;  /* 0x00380000ec04783b */ /* 0x000e620000000200 */
[----:B------:R-:W-:Y:S07]  /*caf0*/  DEPBAR.LE SB0, 0x0 ;  /* 0x000080000000791a */ /* 0x000fee0000000000 */
[----:B------:R-:W-:Y:S02]  /*cb00*/  MUFU.TANH R222, R12 ;  /* 0x0000000c00de7308 */ /* 0x000fe40000002400 */
[----:B------:R-:W-:Y:S01]  /*cb10*/  FMUL.FTZ R20, R20, UR5 ;  /* 0x0000000514147c20 */ /* 0x000fe20008410000 */
[----:B------:R-:W-:Y:S01]  /*cb20*/  FMUL.FTZ R22, R22, UR5 ;  /* 0x0000000516167c20 */ /* 0x000fe20008410000 */
[----:B------:R-:W-:Y:S01]  /*cb30*/  FMUL.FTZ R23, R23, UR5 ;  /* 0x0000000517177c20 */ /* 0x000fe20008410000 */
[----:B------:R-:W-:Y:S01]  /*cb40*/  FMUL.FTZ R24, R24, UR5 ;  /* 0x0000000518187c20 */ /* 0x000fe20008410000 */
[----:B------:R-:W-:Y:S04]  /*cb50*/  FMUL.FTZ R21, R21, UR5 ;  /* 0x0000000515157c20 */ /* 0x000fe80008410000 */
[----:B------:R-:W2:Y:S01]  /*cb60*/  MUFU.TANH R2, R20 ;  /* 0x0000001400027308 */ /* 0x000ea20000002400 */
[----:B------:R-:W-:Y:S01]  /*cb70*/  BAR.SYNC.DEFER_BLOCKING 0x0 ;  /* 0x0000000000007b1d */ /* 0x000fe20000010000 */
[-C--:B---3--:R-:W-:Y:S05]  /*cb80*/  HMMA.16816.F32.BF16 R36, R216, R8.reuse, R36 ;  /* 0x00000008d824723c */ /* 0x088fea0000041824 */
[----:B------:R-:W-:Y:S03]  /*cb90*/  FMUL.FTZ R31, R31, UR5 ;  /* 0x000000051f1f7c20 */ /* 0x000fe60008410000 */
[----:B------:R-:W-:Y:S01]  /*cba0*/  MUFU.TANH R16, R16 ;  /* 0x0000001000107308 */ /* 0x000fe20000002400 */
[C---:B------:R-:W-:Y:S04]  /*cbb0*/  HMMA.16816.F32.BF16 R40, R212.reuse, R8, R40 ;  /* 0x00000008d428723c */ /* 0x040fe80000041828 */
[----:B------:R-:W-:Y:S01]  /*cbc0*/  FMUL.FTZ R35, R35, UR5 ;  /* 0x0000000523237c20 */ /* 0x000fe20008410000 */
[----:B------:R-:W-:Y:S01]  /*cbd0*/  FMUL.FTZ R30, R30, UR5 ;  /* 0x000000051e1e7c20 */ /* 0x000fe20008410000 */
[-C--:B------:R-:W-:Y:S03]  /*cbe0*/  HMMA.16816.F32.BF16 R44, R212, R10.reuse, R44 ;  /* 0x0000000ad42c723c */ /* 0x080fe6000004182c */
[----:B------:R-:W3:Y:S02]  /*cbf0*/  MUFU.TANH R0, R31 ;  /* 0x0000001f00007308 */ /* 0x000ee40000002400 */
[----:B------:R-:W-:Y:S01]  /*cc00*/  FMUL.FTZ R32, R32, UR5 ;  /* 0x0000000520207c20 */ /* 0x000fe20008410000 */
[C---:B------:R-:W-:Y:S07]  /*cc10*/  HMMA.16816.F32.BF16 R48, R216.reuse, R10, R48 ;  /* 0x0000000ad830723c */ /* 0x040fee0000041830 */
[----:B------:R-:W-:Y:S01]  /*cc20*/  MUFU.TANH R14, R35 ;  /* 0x00000023000e7308 */ /* 0x000fe20000002400 */
[----:B------:R-:W-:Y:S01]  /*cc30*/  FMUL.FTZ R36, R36, UR5 ;  /* 0x0000000524247c20 */ /* 0x000fe20008410000 */
[-C--:B-1----:R-:W-:Y:S08]  /*cc40*/  HMMA.16816.F32.BF16 R52, R216, R4.reuse, R52 ;  /* 0x00000004d834723c */ /* 0x082ff00000041834 */
[----:B------:R-:W-:Y:S01]  /*cc50*/  MUFU.TANH R137, R30 ;  /* 0x0000001e00897308 */ /* 0x000fe20000002400 */
[C---:B------:R-:W-:Y:S04]  /*cc60*/  HMMA.16816.F32.BF16 R56, R212.reuse, R4, R56 ;  /* 0x00000004d438723c */ /* 0x040fe80000041838 */
[----:B------:R-:W-:Y:S02]  /*cc70*/  FMUL.FTZ R40, R40, UR5 ;  /* 0x0000000528287c20 */ /* 0x000fe40008410000 */
[-C--:B------:R-:W-:Y:S03]  /*cc80*/  HMMA.16816.F32.BF16 R60, R212, R6.reuse, R60 ;  /* 0x00000006d43c723c */ /* 0x080fe6000004183c */
[----:B------:R-:W-:Y:S02]  /*cc90*/  MUFU.TANH R138, R36 ;  /* 0x00000024008a7308 */ /* 0x000fe40000002400 */
[----:B------:R-:W-:Y:S01]  /*cca0*/  FMUL.FTZ R42, R42, UR5 ;  /* 0x000000052a2a7c20 */ /* 0x000fe20008410000 */
[----:B------:R-:W-:Y:S01]  /*ccb0*/  FMUL.FTZ R48, R48, UR5 ;  /* 0x0000000530307c20 */ /* 0x000fe20008410000 */
[----:B------:R-:W-:Y:S06]  /*ccc0*/  HMMA.16816.F32.BF16 R64, R216, R6, R64 ;  /* 0x00000006d840723c */ /* 0x000fec0000041840 */
[----:B------:R2:W-:Y:S01]  /*ccd0*/  MUFU.TANH R19, R40 ;  /* 0x0000002800137308 */ /* 0x0005e20000002400 */
[----:B------:R-:W-:Y:S01]  /*cce0*/  FMUL.FTZ R41, R41, UR5 ;  /* 0x0000000529297c20 */ /* 0x000fe20008410000 */
[----:B------:R-:W-:Y:S03]  /*ccf0*/  FMUL.FTZ R44, R44, UR5 ;  /* 0x000000052c2c7c20 */ /* 0x000fe60008410000 */
[----:B------:R-:W-:Y:S01]  /*cd00*/  FMUL.FTZ R46, R46, UR5 ;  /* 0x000000052e2e7c20 */ /* 0x000fe20008410000 */
[----:B------:R-:W-:Y:S01]  /*cd10*/  FMUL.FTZ R49, R49, UR5 ;  /* 0x0000000531317c20 */ /* 0x000fe20008410000 */
[----:B------:R-:W-:Y:S03]  /*cd20*/  FMUL.FTZ R50, R50, UR5 ;  /* 0x0000000532327c20 */ /* 0x000fe60008410000 */
[----:B------:R-:W-:Y:S01]  /*cd30*/  MUFU.TANH R35, R48 ;  /* 0x0000003000237308 */ /* 0x000fe20000002400 */
[----:B------:R-:W-:Y:S01]  /*cd40*/  FMUL.FTZ R57, R57, UR5 ;  /* 0x0000000539397c20 */ /* 0x000fe20008410000 */
[----:B------:R-:W-:Y:S01]  /*cd50*/  FMUL.FTZ R58, R58, UR5 ;  /* 0x000000053a3a7c20 */ /* 0x000fe20008410000 */
[----:B------:R-:W-:Y:S01]  /*cd60*/  FMUL.FTZ R59, R59, UR5 ;  /* 0x000000053b3b7c20 */ /* 0x000fe20008410000 */
[----:B------:R-:W-:Y:S01]  /*cd70*/  FMNMX.FTZ R4, R142, R3, !PT ;  /* 0x000000038e047209 */ /* 0x000fe20007810000 */
[----:B------:R-:W-:Y:S01]  /*cd80*/  FMUL.FTZ R26, R26, UR5 ;  /* 0x000000051a1a7c20 */ /* 0x000fe20008410000 */
[----:B------:R-:W-:Y:S01]  /*cd90*/  FMUL.FTZ R27, R27, UR5 ;  /* 0x000000051b1b7c20 */ /* 0x000fe20008410000 */
[----:B------:R-:W-:Y:S03]  /*cda0*/  FMUL.FTZ R60, R60, UR5 ;  /* 0x000000053c3c7c20 */ /* 0x000fe60008410000 */
[----:B------:R3:W-:Y:S01]  /*cdb0*/  MUFU.TANH R218, R57 ;  /* 0x0000003900da7308 */ /* 0x0007e20000002400 */
[----:B--2---:R-:W-:Y:S02]  /*cdc0*/  IMAD.MOV.U32 R40, RZ, RZ, R2 ;  /* 0x000000ffff287224 */ /* 0x004fe400078e0002 */
[----:B------:R-:W-:Y:S01]  /*cdd0*/  FMUL.FTZ R61, R61, UR5 ;  /* 0x000000053d3d7c20 */ /* 0x000fe20008410000 */
[----:B------:R-:W-:Y:S01]  /*cde0*/  FMUL.FTZ R62, R62, UR5 ;  /* 0x000000053e3e7c20 */ /* 0x000fe20008410000 */
[----:B------:R-:W-:Y:S01]  /*cdf0*/  FMUL.FTZ R25, R25, UR5 ;  /* 0x0000000519197c20 */ /* 0x000fe20008410000 */
[----:B------:R-:W-:Y:S01]  /*ce00*/  FMNMX.FTZ R5, R211, R139, !PT ;  /* 0x0000008bd3057209 */ /* 0x000fe20007810000 */
[----:B------:R-:W-:Y:S01]  /*ce10*/  FMUL.FTZ R28, R28, UR5 ;  /* 0x000000051c1c7c20 */ /* 0x000fe20008410000 */
[----:B------:R-:W-:Y:S02]  /*ce20*/  FMUL.FTZ R33, R33, UR5 ;  /* 0x0000000521217c20 */ /* 0x000fe40008410000 */
[----:B------:R-:W1:Y:S01]  /*ce30*/  MUFU.TANH R2, R42 ;  /* 0x0000002a00027308 */ /* 0x000e620000002400 */
[----:B------:R-:W-:Y:S01]  /*ce40*/  FMNMX.FTZ R7, R210, R4, !PT ;  /* 0x00000004d2077209 */ /* 0x000fe20007810000 */
[----:B------:R-:W-:Y:S01]  /*ce50*/  FMUL.FTZ R43, R43, UR5 ;  /* 0x000000052b2b7c20 */ /* 0x000fe20008410000 */
[----:B------:R-:W-:Y:S01]  /*ce60*/  FMNMX.FTZ R6, R220, R140, !PT ;  /* 0x0000008cdc067209 */ /* 0x000fe20007810000 */
[----:B------:R-:W-:Y:S01]  /*ce70*/  FMUL.FTZ R45, R45, UR5 ;  /* 0x000000052d2d7c20 */ /* 0x000fe20008410000 */
[----:B------:R-:W-:Y:S01]  /*ce80*/  FMUL.FTZ R34, R34, UR5 ;  /* 0x0000000522227c20 */ /* 0x000fe20008410000 */
[----:B------:R-:W-:Y:S01]  /*ce90*/  FMUL.FTZ R39, R39, UR5 ;  /* 0x0000000527277c20 */ /* 0x000fe20008410000 */
[----:B------:R-:W-:Y:S03]  /*cea0*/  FMUL.FTZ R51, R51, UR5 ;  /* 0x0000000533337c20 */ /* 0x000fe60008410000 */
[----:B------:R1:W-:Y:S01]  /*ceb0*/  MUFU.TANH R217, R60 ;  /* 0x0000003c00d97308 */ /* 0x0003e20000002400 */
[----:B---3--:R-:W-:Y:S02]  /*cec0*/  IMAD.MOV.U32 R57, RZ, RZ, R0 ;  /* 0x000000ffff397224 */ /* 0x008fe400078e0000 */
[----:B------:R-:W-:Y:S01]  /*ced0*/  FMUL.FTZ R0, R63, UR5 ;  /* 0x000000053f007c20 */ /* 0x000fe20008410000 */
[----:B------:R-:W-:Y:S01]  /*cee0*/  FMNMX.FTZ R7, R141, R7, !PT ;  /* 0x000000078d077209 */ /* 0x000fe20007810000 */
[----:B------:R-:W-:Y:S01]  /*cef0*/  FMUL.FTZ R38, R38, UR5 ;  /* 0x0000000526267c20 */ /* 0x000fe20008410000 */
[----:B------:R-:W-:Y:S01]  /*cf00*/  FMUL.FTZ R37, R37, UR5 ;  /* 0x0000000525257c20 */ /* 0x000fe20008410000 */
[----:B------:R-:W-:Y:S01]  /*cf10*/  FMUL.FTZ R56, R56, UR5 ;  /* 0x0000000538387c20 */ /* 0x000fe20008410000 */
[----:B------:R-:W-:Y:S02]  /*cf20*/  FMNMX.FTZ R7, R16, R7, !PT ;  /* 0x0000000710077209 */ /* 0x000fe40007810000 */
[----:B------:R2:W-:Y:S01]  /*cf30*/  MUFU.TANH R48, R58 ;  /* 0x0000003a00307308 */ /* 0x0005e20000002400 */
[----:B------:R-:W-:Y:S01]  /*cf40*/  FMUL.FTZ R29, R29, UR5 ;  /* 0x000000051d1d7c20 */ /* 0x000fe20008410000 */
[----:B------:R-:W-:Y:S01]  /*cf50*/  FMUL.FTZ R52, R52, UR5 ;  /* 0x0000000534347c20 */ /* 0x000fe20008410000 */
[----:B------:R-:W-:Y:S01]  /*cf60*/  FMUL.FTZ R47, R47, UR5 ;  /* 0x000000052f2f7c20 */ /* 0x000fe20008410000 */
[----:B------:R-:W-:Y:S01]  /*cf70*/  FMUL.FTZ R54, R54, UR5 ;  /* 0x0000000536367c20 */ /* 0x000fe20008410000 */
[----:B------:R-:W-:Y:S01]  /*cf80*/  FMUL.FTZ R53, R53, UR5 ;  /* 0x0000000535357c20 */ /* 0x000fe20008410000 */
[----:B------:R-:W-:Y:S01]  /*cf90*/  FMUL.FTZ R55, R55, UR5 ;  /* 0x0000000537377c20 */ /* 0x000fe20008410000 */
[----:B------:R-:W-:Y:S03]  /*cfa0*/  FMUL.FTZ R64, R64, UR5 ;  /* 0x0000000540407c20 */ /* 0x000fe60008410000 */
[----:B------:R3:W-:Y:S01]  /*cfb0*/  MUFU.TANH R20, R59 ;  /* 0x0000003b00147308 */ /* 0x0007e20000002400 */
[----:B-1----:R-:W-:Y:S01]  /*cfc0*/  IMAD.MOV.U32 R60, RZ, RZ, R2 ;  /* 0x000000ffff3c7224 */ /* 0x002fe200078e0002 */
[----:B------:R-:W-:Y:S01]  /*cfd0*/  FMNMX.FTZ R2, R143, R132, !PT ;  /* 0x000000848f027209 */ /* 0x000fe20007810000 */
[----:B------:R-:W-:Y:S01]  /*cfe0*/  FMUL.FTZ R66, R66, UR5 ;  /* 0x0000000542427c20 */ /* 0x000fe20008410000 */
[----:B------:R-:W-:Y:S01]  /*cff0*/  FMUL.FTZ R65, R65, UR5 ;  /* 0x0000000541417c20 */ /* 0x000fe20008410000 */
[----:B------:R-:W-:Y:S01]  /*d000*/  FMUL.FTZ R67, R67, UR5 ;  /* 0x0000000543437c20 */ /* 0x000fe20008410000 */
[----:B------:R-:W-:Y:S04]  /*d010*/  FMNMX.FTZ R4, R209, R2, !PT ;  /* 0x00000002d1047209 */ /* 0x000fe80007810000 */
[----:B------:R-:W1:Y:S01]  /*d020*/  MUFU.TANH R224, R13 ;  /* 0x0000000d00e07308 */ /* 0x000e620000002400 */
[----:B--2---:R-:W-:Y:S02]  /*d030*/  MOV R58, R138 ;  /* 0x0000008a003a7202 */ /* 0x004fe40000000f00 */
[----:B------:R-:W-:Y:S02]  /*d040*/  FMNMX.FTZ R2, R226, R5, !PT ;  /* 0x00000005e2027209 */ /* 0x000fe40007810000 */
[----:B------:R-:W-:Y:S02]  /*d050*/  FMNMX.FTZ R5, R223, R6, !PT ;  /* 0x00000006df057209 */ /* 0x000fe40007810000 */
[----:B------:R-:W-:Y:S03]  /*d060*/  FMNMX.FTZ R6, R18, R4, !PT ;  /* 0x0000000412067209 */ /* 0x000fe60007810000 */
[----:B------:R-:W-:Y:S01]  /*d070*/  MUFU.TANH R13, R24 ;  /* 0x00000018000d7308 */ /* 0x000fe20000002400 */
[----:B---3--:R-:W-:Y:S01]  /*d080*/  IMAD.MOV.U32 R59, RZ, RZ, R137 ;  /* 0x000000ffff3b7224 */ /* 0x008fe200078e0089 */
[----:B------:R-:W-:Y:S02]  /*d090*/  FMNMX.FTZ R4, R222, R2, !PT ;  /* 0x00000002de047209 */ /* 0x000fe40007810000 */
[----:B------:R-:W-:Y:S06]  /*d0a0*/  FMNMX.FTZ R2, R225, R5, !PT ;  /* 0x00000005e1027209 */ /* 0x000fec0007810000 */
[----:B------:R-:W2:Y:S01]  /*d0b0*/  MUFU.TANH R15, R15 ;  /* 0x0000000f000f7308 */ /* 0x000ea20000002400 */
[----:B-1----:R-:W-:Y:S09]  /*d0c0*/  FMNMX.FTZ R4, R224, R4, !PT ;  /* 0x00000004e0047209 */ /* 0x002ff20007810000 */
[----:B------:R1:W-:Y:S10]  /*d0d0*/  MUFU.TANH R24, R41 ;  /* 0x0000002900187308 */ /* 0x0003f40000002400 */
[----:B------:R-:W3:Y:S01]  /*d0e0*/  MUFU.TANH R12, R22 ;  /* 0x00000016000c7308 */ /* 0x000ee20000002400 */
[----:B--2---:R-:W-:Y:S02]  /*d0f0*/  FMNMX.FTZ R5, R15, R6, !PT ;  /* 0x000000060f057209 */ /* 0x004fe40007810000 */
[----:B------:R-:W-:Y:S07]  /*d100*/  FMNMX.FTZ R6, R40, R7, !PT ;  /* 0x0000000728067209 */ /* 0x000fee0007810000 */
[----:B------:R3:W2:Y:S01]  /*d110*/  MUFU.TANH R10, R44 ;  /* 0x0000002c000a7308 */ /* 0x0006a20000002400 */
[----:B-1----:R-:W-:Y:S09]  /*d120*/  MOV R41, R13 ;  /* 0x0000000d00297202 */ /* 0x002ff20000000f00 */
[----:B------:R-:W-:Y:S10]  /*d130*/  MUFU.TANH R227, R32 ;  /* 0x0000002000e37308 */ /* 0x000ff40000002400 */
[----:B------:R-:W1:Y:S01]  /*d140*/  MUFU.TANH R8, R49 ;  /* 0x0000003100087308 */ /* 0x000e620000002400 */
[----:B---3--:R-:W-:Y:S02]  /*d150*/  MOV R44, R12 ;  /* 0x0000000c002c7202 */ /* 0x008fe40000000f00 */
[----:B--2---:R-:W-:Y:S02]  /*d160*/  MOV R63, R10 ;  /* 0x0000000a003f7202 */ /* 0x004fe40000000f00 */
[----:B------:R-:W-:Y:S05]  /*d170*/  FMNMX.FTZ R5, R44, R5, !PT ;  /* 0x000000052c057209 */ /* 0x000fea0007810000 */
[----:B------:R1:W-:Y:S10]  /*d180*/  MUFU.TANH R216, R61 ;  /* 0x0000003d00d87308 */ /* 0x0003f40000002400 */
[----:B------:R-:W-:Y:S10]  /*d190*/  MUFU.TANH R32, R46 ;  /* 0x0000002e00207308 */ /* 0x000ff40000002400 */
[----:B------:R-:W2:Y:S01]  /*d1a0*/  MUFU.TANH R231, R23 ;  /* 0x0000001700e77308 */ /* 0x000ea20000002400 */
[----:B-1----:R-:W-:Y:S02]  /*d1b0*/  MOV R61, R8 ;  /* 0x00000008003d7202 */ /* 0x002fe40000000f00 */
[----:B------:R-:W-:Y:S02]  /*d1c0*/  FMNMX.FTZ R8, R221, R2, !PT ;  /* 0x00000002dd087209 */ /* 0x000fe40007810000 */
[----:B------:R-:W-:Y:S05]  /*d1d0*/  FMNMX.FTZ R2, R41, R4, !PT ;  /* 0x0000000429027209 */ /* 0x000fea0007810000 */
[----:B------:R2:W-:Y:S10]  /*d1e0*/  MUFU.TANH R46, R50 ;  /* 0x00000032002e7308 */ /* 0x0005f40000002400 */
[----:B------:R-:W1:Y:S10]  /*d1f0*/  MUFU.TANH R252, R21 ;  /* 0x0000001500fc7308 */ /* 0x000e740000002400 */
[----:B------:R-:W-:Y:S01]  /*d200*/  MUFU.TANH R17, R26 ;  /* 0x0000001a00117308 */ /* 0x000fe20000002400 */
[----:B--2---:R-:W-:Y:S05]  /*d210*/  IMAD.MOV.U32 R50, RZ, RZ, R231 ;  /* 0x000000ffff327224 */ /* 0x004fea00078e00e7 */
[----:B------:R-:W-:Y:S04]  /*d220*/  FMNMX.FTZ R5, R50, R5, !PT ;  /* 0x0000000532057209 */ /* 0x000fe80007810000 */
[----:B------:R-:W2:Y:S01]  /*d230*/  MUFU.TANH R134, R27 ;  /* 0x0000001b00867308 */ /* 0x000ea20000002400 */
[----:B-1----:R-:W-:Y:S04]  /*d240*/  FMNMX.FTZ R4, R252, R6, !PT ;  /* 0x00000006fc047209 */ /* 0x002fe80007810000 */
[----:B------:R-:W-:Y:S05]  /*d250*/  FMNMX.FTZ R4, R227, R4, !PT ;  /* 0x00000004e3047209 */ /* 0x000fea0007810000 */
[----:B------:R2:W-:Y:S10]  /*d260*/  MUFU.TANH R138, R62 ;  /* 0x0000003e008a7308 */ /* 0x0005f40000002400 */
[----:B------:R1:W-:Y:S10]  /*d270*/  MUFU.TANH R137, R0 ;  /* 0x0000000000897308 */ /* 0x0003f40000002400 */
[----:B------:R-:W3:Y:S01]  /*d280*/  MUFU.TANH R135, R28 ;  /* 0x0000001c00877308 */ /* 0x000ee20000002400 */
[----:B--2---:R-:W-:Y:S09]  /*d290*/  MOV R62, R134 ;  /* 0x00000086003e7202 */ /* 0x004ff20000000f00 */
[----:B------:R3:W2:Y:S01]  /*d2a0*/  MUFU.TANH R230, R33 ;  /* 0x0000002100e67308 */ /* 0x0006a20000002400 */
[----:B-1----:R-:W-:Y:S04]  /*d2b0*/  FMNMX.FTZ R0, R17, R8, !PT ;  /* 0x0000000811007209 */ /* 0x002fe80007810000 */
[----:B------:R-:W-:Y:S05]  /*d2c0*/  FMNMX.FTZ R0, R62, R0, !PT ;  /* 0x000000003e007209 */ /* 0x000fea0007810000 */
[----:B------:R-:W1:Y:S10]  /*d2d0*/  MUFU.TANH R25, R25 ;  /* 0x0000001900197308 */ /* 0x000e740000002400 */
[----:B------:R4:W-:Y:S01]  /*d2e0*/  MUFU.TANH R31, R43 ;  /* 0x0000002b001f7308 */ /* 0x0009e20000002400 */
[----:B---3--:R-:W-:Y:S01]  /*d2f0*/  IMAD.MOV.U32 R33, RZ, RZ, R135 ;  /* 0x000000ffff217224 */ /* 0x008fe200078e0087 */
[----:B--2---:R-:W-:Y:S04]  /*d300*/  FMNMX.FTZ R4, R230, R4, !PT ;  /* 0x00000004e6047209 */ /* 0x004fe80007810000 */
[----:B------:R-:W-:Y:S04]  /*d310*/  FMNMX.FTZ R4, R58, R4, !PT ;  /* 0x000000043a047209 */ /* 0x000fe80007810000 */
[----:B------:R-:W2:Y:S01]  /*d320*/  MUFU.TANH R26, R34 ;  /* 0x00000022001a7308 */ /* 0x000ea20000002400 */
[----:B-1----:R-:W-:Y:S09]  /*d330*/  FMNMX.FTZ R6, R25, R2, !PT ;  /* 0x0000000219067209 */ /* 0x002ff20007810000 */
[----:B------:R-:W-:Y:S01]  /*d340*/  MUFU.TANH R30, R45 ;  /* 0x0000002d001e7308 */ /* 0x000fe20000002400 */
[----:B----4-:R-:W-:Y:S09]  /*d350*/  IMAD.MOV.U32 R43, RZ, RZ, R14 ;  /* 0x000000ffff2b7224 */ /* 0x010ff200078e000e */
[----:B------:R-:W1:Y:S01]  /*d360*/  MUFU.TANH R229, R39 ;  /* 0x0000002700e57308 */ /* 0x000e620000002400 */
[----:B--2---:R-:W-:Y:S02]  /*d370*/  FMNMX.FTZ R2, R26, R5, !PT ;  /* 0x000000051a027209 */ /* 0x004fe40007810000 */
[----:B------:R-:W-:Y:S02]  /*d380*/  FMNMX.FTZ R5, R33, R6, !PT ;  /* 0x0000000621057209 */ /* 0x000fe40007810000 */
[----:B------:R-:W-:Y:S02]  /*d390*/  FMNMX.FTZ R6, R59, R0, !PT ;  /* 0x000000003b067209 */ /* 0x000fe40007810000 */
[----:B------:R-:W-:Y:S03]  /*d3a0*/  FMNMX.FTZ R0, R43, R2, !PT ;  /* 0x000000022b007209 */ /* 0x000fe60007810000 */
[----:B------:R1:W-:Y:S10]  /*d3b0*/  MUFU.TANH R45, R51 ;  /* 0x00000033002d7308 */ /* 0x0003f40000002400 */
[----:B------:R-:W-:Y:S10]  /*d3c0*/  MUFU.TANH R208, R38 ;  /* 0x0000002600d07308 */ /* 0x000ff40000002400 */
[----:B------:R-:W2:Y:S01]  /*d3d0*/  MUFU.TANH R228, R37 ;  /* 0x0000002500e47308 */ /* 0x000ea20000002400 */
[----:B-1----:R-:W-:Y:S09]  /*d3e0*/  IMAD.MOV.U32 R51, RZ, RZ, R229 ;  /* 0x000000ffff337224 */ /* 0x002ff200078e00e5 */
[----:B------:R1:W-:Y:S10]  /*d3f0*/  MUFU.TANH R219, R56 ;  /* 0x0000003800db7308 */ /* 0x0003f40000002400 */
[----:B------:R-:W3:Y:S01]  /*d400*/  MUFU.TANH R136, R29 ;  /* 0x0000001d00887308 */ /* 0x000ee20000002400 */
[----:B--2---:R-:W-:Y:S04]  /*d410*/  MOV R49, R228 ;  /* 0x000000e400317202 */ /* 0x004fe80000000f00 */
[----:B------:R-:W-:Y:S05]  /*d420*/  FMNMX.FTZ R4, R49, R4, !PT ;  /* 0x0000000431047209 */ /* 0x000fea0007810000 */
[----:B------:R-:W2:Y:S01]  /*d430*/  MUFU.TANH R229, R52 ;  /* 0x0000003400e57308 */ /* 0x000ea20000002400 */
[----:B-1----:R-:W-:Y:S02]  /*d440*/  MOV R56, R208 ;  /* 0x000000d000387202 */ /* 0x002fe40000000f00 */
[----:B------:R-:W-:Y:S02]  /*d450*/  FMNMX.FTZ R4, R35, R4, !PT ;  /* 0x0000000423047209 */ /* 0x000fe40007810000 */
[----:B------:R-:W-:Y:S02]  /*d460*/  FMNMX.FTZ R2, R56, R0, !PT ;  /* 0x0000000038027209 */ /* 0x000fe40007810000 */
[----:B------:R-:W-:Y:S03]  /*d470*/  FMNMX.FTZ R0, R57, R6, !PT ;  /* 0x0000000639007209 */ /* 0x000fe60007810000 */
[----:B------:R-:W-:Y:S01]  /*d480*/  MUFU.TANH R42, R47 ;  /* 0x0000002f002a7308 */ /* 0x000fe20000002400 */
[----:B---3--:R-:W-:Y:S02]  /*d490*/  MOV R34, R136 ;  /* 0x0000008800227202 */ /* 0x008fe40000000f00 */
[----:B------:R-:W-:Y:S02]  /*d4a0*/  FMNMX.FTZ R2, R51, R2, !PT ;  /* 0x0000000233027209 */ /* 0x000fe40007810000 */
[----:B------:R-:W-:Y:S02]  /*d4b0*/  FMNMX.FTZ R5, R34, R5, !PT ;  /* 0x0000000522057209 */ /* 0x000fe40007810000 */
[----:B------:R-:W-:Y:S03]  /*d4c0*/  FMNMX.FTZ R0, R60, R0, !PT ;  /* 0x000000003c007209 */ /* 0x000fe60007810000 */
[----:B------:R-:W1:Y:S01]  /*d4d0*/  MUFU.TANH R47, R54 ;  /* 0x00000036002f7308 */ /* 0x000e620000002400 */
[----:B------:R-:W-:Y:S02]  /*d4e0*/  FMNMX.FTZ R5, R19, R5, !PT ;  /* 0x0000000513057209 */ /* 0x000fe40007810000 */
[----:B------:R-:W-:Y:S02]  /*d4f0*/  FMNMX.FTZ R2, R46, R2, !PT ;  /* 0x000000022e027209 */ /* 0x000fe40007810000 */
[----:B------:R-:W-:Y:S02]  /*d500*/  FMNMX.FTZ R4, R61, R4, !PT ;  /* 0x000000043d047209 */ /* 0x000fe40007810000 */
[----:B------:R-:W-:Y:S03]  /*d510*/  FMNMX.FTZ R6, R31, R0, !PT ;  /* 0x000000001f067209 */ /* 0x000fe60007810000 */
[----:B------:R-:W3:Y:S01]  /*d520*/  MUFU.TANH R228, R53 ;  /* 0x0000003500e47308 */ /* 0x000ee20000002400 */
[----:B------:R-:W-:Y:S02]  /*d530*/  FMNMX.FTZ R5, R24, R5, !PT ;  /* 0x0000000518057209 */ /* 0x000fe40007810000 */
[----:B------:R-:W-:Y:S02]  /*d540*/  FMNMX.FTZ R0, R45, R2, !PT ;  /* 0x000000022d007209 */ /* 0x000fe40007810000 */
[----:B--2---:R-:W-:Y:S02]  /*d550*/  FMNMX.FTZ R4, R229, R4, !PT ;  /* 0x00000004e5047209 */ /* 0x004fe40007810000 */
[----:B------:R-:W-:Y:S03]  /*d560*/  FMNMX.FTZ R2, R63, R5, !PT ;  /* 0x000000053f027209 */ /* 0x000fe60007810000 */
[----:B------:R-:W2:Y:S01]  /*d570*/  MUFU.TANH R231, R55 ;  /* 0x0000003700e77308 */ /* 0x000ea20000002400 */
[----:B-1----:R-:W-:Y:S02]  /*d580*/  FMNMX.FTZ R0, R47, R0, !PT ;  /* 0x000000002f007209 */ /* 0x002fe40007810000 */
[----:B------:R-:W-:Y:S02]  /*d590*/  FMNMX.FTZ R5, R32, R6, !PT ;  /* 0x0000000620057209 */ /* 0x000fe40007810000 */
[----:B------:R-:W-:Y:S02]  /*d5a0*/  FMNMX.FTZ R2, R30, R2, !PT ;  /* 0x000000021e027209 */ /* 0x000fe40007810000 */
[----:B------:R-:W-:Y:S03]  /*d5b0*/  FMNMX.FTZ R14, R42, R5, !PT ;  /* 0x000000052a0e7209 */ /* 0x000fe60007810000 */
[----:B------:R-:W1:Y:S01]  /*d5c0*/  MUFU.TANH R214, R64 ;  /* 0x0000004000d67308 */ /* 0x000e620000002400 */
[----:B---3--:R-:W-:Y:S02]  /*d5d0*/  FMNMX.FTZ R4, R228, R4, !PT ;  /* 0x00000004e4047209 */ /* 0x008fe40007810000 */
[----:B------:R-:W-:Y:S07]  /*d5e0*/  FMNMX.FTZ R12, R219, R2, !PT ;  /* 0x00000002db0c7209 */ /* 0x000fee0007810000 */
[----:B------:R-:W3:Y:S01]  /*d5f0*/  MUFU.TANH R215, R66 ;  /* 0x0000004200d77308 */ /* 0x000ee20000002400 */
[----:B--2---:R-:W-:Y:S09]  /*d600*/  FMNMX.FTZ R0, R231, R0, !PT ;  /* 0x00000000e7007209 */ /* 0x004ff20007810000 */
[----:B------:R-:W2:Y:S01]  /*d610*/  MUFU.TANH R212, R65 ;  /* 0x0000004100d47308 */ /* 0x000ea20000002400 */
[----:B-1----:R-:W-:Y:S09]  /*d620*/  FMNMX.FTZ R136, R214, R4, !PT ;  /* 0x00000004d6887209 */ /* 0x002ff20007810000 */
[----:B------:R1:W4:Y:S01]  /*d630*/  MUFU.TANH R213, R67 ;  /* 0x0000004300d57308 */ /* 0x0003220000002400 */
[----:B---3--:R-:W-:Y:S02]  /*d640*/  FMNMX.FTZ R13, R215, R0, !PT ;  /* 0x00000000d70d7209 */ /* 0x008fe40007810000 */
[----:B--2---:R-:W-:Y:S01]  /*d650*/  FMNMX.FTZ R136, R212, R136, !PT ;  /* 0x00000088d4887209 */ /* 0x004fe20007810000 */
[----:B------:R-:W-:Y:S06]  /*d660*/  @P0 BRA `(.L_x_34) ;  /* 0xffffffe4001c0947 */ /* 0x000fec000383ffff */
.L_x_33:
[----:B------:R-:W-:Y:S01]  /*d670*/  STL [R1+0x7c], R251 ;  /* 0x00007cfb01007387 */ /* 0x000fe20000100800 */
[----:B--2-4-:R-:W-:Y:S02]  /*d680*/  FMNMX.FTZ R5, R213, R13, !PT ;  /* 0x0000000dd5057209 */ /* 0x014fe40007810000 */
[----:B------:R-:W-:Y:S01]  /*d690*/  FMNMX.FTZ R2, R218, R12, !PT ;  /* 0x0000000cda027209 */ /* 0x000fe20007810000 */
[----:B------:R-:W-:Y:S01]  /*d6a0*/  STL [R1+0x78], R250 ;  /* 0x000078fa01007387 */ /* 0x000fe20000100800 */
[----:B------:R-:W-:Y:S02]  /*d6b0*/  FMNMX.FTZ R0, R48, R14, !PT ;  /* 0x0000000e30007209 */ /* 0x000fe40007810000 */
[----:B------:R-:W-:Y:S01]  /*d6c0*/  FMNMX.FTZ R2, R217, R2, !PT ;  /* 0x00000002d9027209 */ /* 0x000fe20007810000 */
[----:B------:R-:W-:Y:S03]  /*d6d0*/  STL [R1+0x74], R249 ;  /* 0x000074f901007387 */ /* 0x000fe60000100800 */
[----:B------:R-:W-:Y:S01]  /*d6e0*/  FMNMX.FTZ R4, R216, R2, !PT ;  /* 0x00000002d8047209 */ /* 0x000fe20007810000 */
[----:B------:R-:W-:Y:S04]  /*d6f0*/  STL [R1+0x70], R248 ;  /* 0x000070f801007387 */ /* 0x000fe80000100800 */
[----:B------:R-:W-:Y:S04]  /*d700*/  STL [R1+0x6c], R247 ;  /* 0x00006cf701007387 */ /* 0x000fe80000100800 */
[----:B------:R-:W-:Y:S04]  /*d710*/  STL [R1+0x68], R246 ;  /* 0x000068f601007387 */ /* 0x000fe80000100800 */
[----:B------:R-:W-:Y:S04]  /*d720*/  STL [R1+0x64], R245 ;  /* 0x000064f501007387 */ /* 0x000fe80000100800 */
[----:B------:R2:W-:Y:S04]  /*d730*/  STL [R1+0x60], R244 ;  /* 0x000060f401007387 */ /* 0x0005e80000100800 */
[----:B------:R3:W-:Y:S04]  /*d740*/  STL [R1+0x5c], R243 ;  /* 0x00005cf301007387 */ /* 0x0007e80000100800 */
[----:B------:R4:W-:Y:S04]  /*d750*/  STL [R1+0x58], R242 ;  /* 0x000058f201007387 */ /* 0x0009e80000100800 */
[----:B------:R1:W-:Y:S04]  /*d760*/  STL [R1+0x54], R241 ;  /* 0x000054f101007387 */ /* 0x0003e80000100800 */
[----:B------:R1:W-:Y:S04]  /*d770*/  STL [R1+0x50], R240 ;  /* 0x000050f001007387 */ /* 0x0003e80000100800 */
[----:B------:R1:W-:Y:S04]  /*d780*/  STL [R1+0x4c], R239 ;  /* 0x00004cef01007387 */ /* 0x0003e80000100800 */
[----:B------:R1:W-:Y:S01]  /*d790*/  STL [R1+0x48], R238 ;  /* 0x000048ee01007387 */ /* 0x0003e20000100800 */
[----:B--2---:R-:W-:Y:S03]  /*d7a0*/  MOV R244, R25 ;  /* 0x0000001900f47202 */ /* 0x004fe60000000f00 */
[----:B------:R2:W-:Y:S01]  /*d7b0*/  STL [R1+0x44], R237 ;  /* 0x000044ed01007387 */ /* 0x0005e20000100800 */
[----:B---3--:R-:W-:Y:S03]  /*d7c0*/  MOV R243, R42 ;  /* 0x0000002a00f37202 */ /* 0x008fe60000000f00 */
[----:B------:R-:W3:Y:S01]  /*d7d0*/  SHFL.BFLY PT, R6, R136, 0x2, 0x1f ;  /* 0x0c401f0088067f89 */ /* 0x000ee200000e0000 */
[----:B----4-:R-:W-:Y:S07]  /*d7e0*/  MOV R242, R19 ;  /* 0x0000001300f27202 */ /* 0x010fee0000000f00 */
[----:B------:R-:W4:Y:S01]  /*d7f0*/  SHFL.BFLY PT, R7, R5, 0x2, 0x1f ;  /* 0x0c401f0005077f89 */ /* 0x000f2200000e0000 */
[----:B-1----:R-:W-:Y:S07]  /*d800*/  MOV R241, R41 ;  /* 0x0000002900f17202 */ /* 0x002fee0000000f00 */
[----:B------:R-:W1:Y:S01]  /*d810*/  SHFL.BFLY PT, R134, R4, 0x2, 0x1f ;  /* 0x0c401f0004867f89 */ /* 0x000e6200000e0000 */
[----:B------:R-:W-:Y:S07]  /*d820*/  MOV R240, R26 ;  /* 0x0000001a00f07202 */ /* 0x000fee0000000f00 */
[----:B------:R3:W-:Y:S01]  /*d830*/  STL [R1+0x40], R236 ;  /* 0x000040ec01007387 */ /* 0x0007e20000100800 */
[----:B------:R-:W-:Y:S03]  /*d840*/  MOV R239, R46 ;  /* 0x0000002e00ef7202 */ /* 0x000fe60000000f00 */
[----:B------:R-:W-:Y:S01]  /*d850*/  LDSM.16.MT88.4 R36, [R233+0xc000] ;  /* 0x00c00000e924783b */ /* 0x000fe20000004200 */
[----:B------:R-:W-:Y:S02]  /*d860*/  MOV R238, R24 ;  /* 0x0000001800ee7202 */ /* 0x000fe40000000f00 */
[----:B--2---:R-:W-:Y:S05]  /*d870*/  MOV R237, R20 ;  /* 0x0000001400ed7202 */ /* 0x004fea0000000f00 */
[----:B------:R-:W-:Y:S01]  /*d880*/  LDSM.16.MT88.4 R20, [R232+0xc000] ;  /* 0x00c00000e814783b */ /* 0x000fe20000004200 */
[----:B------:R-:W-:Y:S04]  /*d890*/  FMNMX.FTZ R0, R237, R0, !PT ;  /* 0x00000000ed007209 */ /* 0x000fe80007810000 */
[----:B------:R-:W-:Y:S03]  /*d8a0*/  FMNMX.FTZ R0, R138, R0, !PT ;  /* 0x000000008a007209 */ /* 0x000fe60007810000 */
[----:B------:R-:W-:Y:S01]  /*d8b0*/  LDSM.16.MT88.4 R52, [R235+0xc000] ;  /* 0x00c00000eb34783b */ /* 0x000fe20000004200 */
[----:B------:R-:W-:Y:S02]  /*d8c0*/  FMNMX.FTZ R0, R137, R0, !PT ;  /* 0x0000000089007209 */ /* 0x000fe40007810000 */
[----:B---3--:R-:W-:Y:S05]  /*d8d0*/  MOV R236, R45 ;  /* 0x0000002d00ec7202 */ /* 0x008fea0000000f00 */
[----:B------:R-:W2:Y:S01]  /*d8e0*/  SHFL.BFLY PT, R2, R0, 0x2, 0x1f ;  /* 0x0c401f0000027f89 */ /* 0x000ea200000e0000 */
[----:B------:R-:W-:Y:S02]  /*d8f0*/  FMNMX.FTZ R136, R136, R6, !PT ;  /* 0x0000000688887209 */ /* 0x000fe40007810000 */
[----:B----4-:R-:W-:Y:S02]  /*d900*/  FMNMX.FTZ R5, R5, R7, !PT ;  /* 0x0000000705057209 */ /* 0x010fe40007810000 */
[----:B-1----:R-:W-:Y:S03]  /*d910*/  FMNMX.FTZ R134, R4, R134, !PT ;  /* 0x0000008604867209 */ /* 0x002fe60007810000 */
[----:B------:R-:W1:Y:S08]  /*d920*/  SHFL.BFLY PT, R6, R136, 0x1, 0x1f ;  /* 0x0c201f0088067f89 */ /* 0x000e7000000e0000 */
[----:B------:R-:W3:Y:S08]  /*d930*/  SHFL.BFLY PT, R135, R5, 0x1, 0x1f ;  /* 0x0c201f0005877f89 */ /* 0x000ef000000e0000 */
[----:B------:R-:W4:Y:S01]  /*d940*/  SHFL.BFLY PT, R7, R134, 0x1, 0x1f ;  /* 0x0c201f0086077f89 */ /* 0x000f2200000e0000 */
[----:B--2---:R-:W-:Y:S07]  /*d950*/  FMNMX.FTZ R2, R0, R2, !PT ;  /* 0x0000000200027209 */ /* 0x004fee0007810000 */
[----:B------:R-:W2:Y:S01]  /*d960*/  SHFL.BFLY PT, R4, R2, 0x1, 0x1f ;  /* 0x0c201f0002047f89 */ /* 0x000ea200000e0000 */
[----:B-1----:R-:W-:Y:S02]  /*d970*/  FMNMX.FTZ R136, R136, R6, !PT ;  /* 0x0000000688887209 */ /* 0x002fe40007810000 */
[----:B---3--:R-:W-:Y:S03]  /*d980*/  FMNMX.FTZ R135, R5, R135, !PT ;  /* 0x0000008705877209 */ /* 0x008fe60007810000 */
[C---:B------:R-:W-:Y:S01]  /*d990*/  FADD.FTZ R0, -R136.reuse, R3 ;  /* 0x0000000388007221 */ /* 0x040fe20000010100 */
[----:B------:R-:W-:Y:S01]  /*d9a0*/  FSETP.NEU.FTZ.AND P1, PT, R136, -INF , PT ;  /* 0xff8000008800780b */ /* 0x000fe20003f3d000 */
[----:B------:R-:W-:Y:S01]  /*d9b0*/  STL [R1+0x80], R136 ;  /* 0x0000808801007387 */ /* 0x000fe20000100800 */
[----:B----4-:R-:W-:Y:S01]  /*d9c0*/  FMNMX.FTZ R134, R134, R7, !PT ;  /* 0x0000000786867209 */ /* 0x010fe20007810000 */
[----:B------:R-:W-:Y:S01]  /*d9d0*/  FMUL.FTZ R3, R0, UR4 ;  /* 0x0000000400037c20 */ /* 0x000fe20008410000 */
[C---:B------:R-:W-:Y:S01]  /*d9e0*/  FADD.FTZ R0, -R135.reuse, R132 ;  /* 0x0000008487007221 */ /* 0x040fe20000010100 */
[----:B------:R1:W-:Y:S01]  /*d9f0*/  STL [R1+0x84], R135 ;  /* 0x0000848701007387 */ /* 0x0003e20000100800 */
[----:B------:R-:W-:Y:S01]  /*da00*/  FMUL.FTZ R208, R135, UR4 ;  /* 0x0000000487d07c20 */ /* 0x000fe20008410000 */
[----:B------:R3:W4:Y:S01]  /*da10*/  MUFU.EX2 R132, R3 ;  /* 0x0000000300847308 */ /* 0x0007220000000800 */
[----:B--2---:R-:W-:Y:S01]  /*da20*/  FMNMX.FTZ R133, R2, R4, !PT ;  /* 0x0000000402857209 */ /* 0x004fe20007810000 */
[----:B---3--:R-:W-:Y:S01]  /*da30*/  FMUL.FTZ R3, R0, UR4 ;  /* 0x0000000400037c20 */ /* 0x008fe20008410000 */
[----:B------:R-:W-:Y:S01]  /*da40*/  FADD.FTZ R0, -R134, R139 ;  /* 0x0000008b86007221 */ /* 0x000fe20000010100 */
[----:B------:R-:W-:Y:S01]  /*da50*/  FMUL.FTZ R139, R136, UR4 ;  /* 0x00000004888b7c20 */ /* 0x000fe20008410000 */
[C---:B----4-:R-:W-:Y:S01]  /*da60*/  FMUL.FTZ R65, R132.reuse, R201 ;  /* 0x000000c984417220 */ /* 0x050fe20000410000 */
[----:B------:R-:W-:Y:S01]  /*da70*/  FMUL.FTZ R64, R132, R200 ;  /* 0x000000c884407220 */ /* 0x000fe20000410000 */
[----:B------:R-:W-:Y:S01]  /*da80*/  FMUL.FTZ R2, R0, UR4 ;  /* 0x0000000400027c20 */ /* 0x000fe20008410000 */
[----:B------:R-:W-:Y:S01]  /*da90*/  FADD.FTZ R0, -R133, R140 ;  /* 0x0000008c85007221 */ /* 0x000fe20000010100 */
[----:B------:R-:W-:Y:S01]  /*daa0*/  FSEL R139, R139, RZ, P1 ;  /* 0x000000ff8b8b7208 */ /* 0x000fe20000800000 */
[----:B------:R-:W2:Y:S01]  /*dab0*/  MUFU.EX2 R3, R3 ;  /* 0x0000000300037308 */ /* 0x000ea20000000800 */
[----:B------:R-:W-:Y:S01]  /*dac0*/  FSETP.NEU.FTZ.AND P1, PT, R135, -INF , PT ;  /* 0xff8000008700780b */ /* 0x000fe20003f3d000 */
[----:B------:R-:W-:Y:S01]  /*dad0*/  FMUL.FTZ R0, R0, UR4 ;  /* 0x0000000400007c20 */ /* 0x000fe20008410000 */
[----:B------:R-:W-:Y:S01]  /*dae0*/  FMUL.FTZ R68, R132, R68 ;  /* 0x0000004484447220 */ /* 0x000fe20000410000 */
[--C-:B------:R-:W-:Y:S01]  /*daf0*/  FFMA.FTZ R4, R142, UR4, -R139.reuse ;  /* 0x000000048e047c23 */ /* 0x100fe2000801088b */
[----:B------:R-:W-:Y:S01]  /*db00*/  FSEL R208, R208, RZ, P1 ;  /* 0x000000ffd0d07208 */ /* 0x000fe20000800000 */
[----:B------:R-:W-:Y:S01]  /*db10*/  FMUL.FTZ R69, R132, R69 ;  /* 0x0000004584457220 */ /* 0x000fe20000410000 */
[----:B------:R-:W-:Y:S03]  /*db20*/  FSETP.NEU.FTZ.AND P1, PT, R134, -INF , PT ;  /* 0xff8000008600780b */ /* 0x000fe60003f3d000 */
[----:B------:R3:W-:Y:S01]  /*db30*/  MUFU.EX2 R8, R4 ;  /* 0x0000000400087308 */ /* 0x0007e20000000800 */
[C---:B------:R-:W-:Y:S01]  /*db40*/  FMUL.FTZ R80, R132.reuse, R80 ;  /* 0x0000005084507220 */ /* 0x040fe20000410000 */
[--C-:B------:R-:W-:Y:S01]  /*db50*/  FFMA.FTZ R6, R15, UR4, -R208.reuse ;  /* 0x000000040f067c23 */ /* 0x100fe200080108d0 */
[C---:B------:R-:W-:Y:S01]  /*db60*/  FMUL.FTZ R81, R132.reuse, R81 ;  /* 0x0000005184517220 */ /* 0x040fe20000410000 */
[C---:B------:R-:W-:Y:S01]  /*db70*/  FMUL.FTZ R84, R132.reuse, R84 ;  /* 0x0000005484547220 */ /* 0x040fe20000410000 */
[C---:B------:R-:W-:Y:S01]  /*db80*/  FMUL.FTZ R85, R132.reuse, R85 ;  /* 0x0000005584557220 */ /* 0x040fe20000410000 */
[C---:B------:R-:W-:Y:S01]  /*db90*/  FMUL.FTZ R96, R132.reuse, R96 ;  /* 0x0000006084607220 */ /* 0x040fe20000410000 */
[----:B------:R-:W-:Y:S03]  /*dba0*/  FMUL.FTZ R97, R132, R97 ;  /* 0x0000006184617220 */ /* 0x000fe60000410000 */
[----:B------:R4:W-:Y:S01]  /*dbb0*/  MUFU.EX2 R246, R6 ;  /* 0x0000000600f67308 */ /* 0x0009e20000000800 */
[C---:B--2---:R-:W-:Y:S01]  /*dbc0*/  FMUL.FTZ R7, R3.reuse, R151 ;  /* 0x0000009703077220 */ /* 0x044fe20000410000 */
[C---:B------:R-:W-:Y:S01]  /*dbd0*/  FMUL.FTZ R19, R3.reuse, R155 ;  /* 0x0000009b03137220 */ /* 0x040fe20000410000 */
[C---:B------:R-:W-:Y:S01]  /*dbe0*/  FMUL.FTZ R66, R3.reuse, R202 ;  /* 0x000000ca03427220 */ /* 0x040fe20000410000 */
[C---:B------:R-:W-:Y:S01]  /*dbf0*/  FMUL.FTZ R67, R3.reuse, R203 ;  /* 0x000000cb03437220 */ /* 0x040fe20000410000 */
[C---:B------:R-:W-:Y:S01]  /*dc00*/  FMUL.FTZ R70, R3.reuse, R70 ;  /* 0x0000004603467220 */ /* 0x040fe20000410000 */
[C---:B------:R-:W-:Y:S01]  /*dc10*/  FMUL.FTZ R71, R3.reuse, R71 ;  /* 0x0000004703477220 */ /* 0x040fe20000410000 */
[----:B------:R-:W-:Y:S03]  /*dc20*/  FMUL.FTZ R82, R3, R82 ;  /* 0x0000005203527220 */ /* 0x000fe60000410000 */
[----:B------:R-:W2:Y:S01]  /*dc30*/  MUFU.EX2 R2, R2 ;  /* 0x0000000200027308 */ /* 0x000ea20000000800 */
[----:B---3--:R-:W-:Y:S01]  /*dc40*/  FFMA.FTZ R4, R210, UR4, -R139 ;  /* 0x00000004d2047c23 */ /* 0x008fe2000801088b */
[----:B------:R-:W-:Y:S01]  /*dc50*/  FMUL.FTZ R210, R133, UR4 ;  /* 0x0000000485d27c20 */ /* 0x000fe20008410000 */
[C---:B------:R-:W-:Y:S01]  /*dc60*/  FMUL.FTZ R83, R3.reuse, R83 ;  /* 0x0000005303537220 */ /* 0x040fe20000410000 */
[C---:B------:R-:W-:Y:S01]  /*dc70*/  FMUL.FTZ R86, R3.reuse, R86 ;  /* 0x0000005603567220 */ /* 0x040fe20000410000 */
[C---:B------:R-:W-:Y:S01]  /*dc80*/  FMUL.FTZ R87, R3.reuse, R87 ;  /* 0x0000005703577220 */ /* 0x040fe20000410000 */
[C---:B------:R-:W-:Y:S01]  /*dc90*/  FMUL.FTZ R98, R3.reuse, R98 ;  /* 0x0000006203627220 */ /* 0x040fe20000410000 */
[C---:B------:R-:W-:Y:S03]  /*dca0*/  FMUL.FTZ R99, R3.reuse, R99 ;  /* 0x0000006303637220 */ /* 0x040fe60000410000 */
[----:B-1----:R1:W-:Y:S01]  /*dcb0*/  MUFU.EX2 R135, R4 ;  /* 0x0000000400877308 */ /* 0x0023e20000000800 */
[C---:B----4-:R-:W-:Y:S01]  /*dcc0*/  FMUL.FTZ R6, R3.reuse, R150 ;  /* 0x0000009603067220 */ /* 0x050fe20000410000 */
[C---:B------:R-:W-:Y:S01]  /*dcd0*/  FMUL.FTZ R100, R132.reuse, R100 ;  /* 0x0000006484647220 */ /* 0x040fe20000410000 */
[C---:B------:R-:W-:Y:S01]  /*dce0*/  FMUL.FTZ R101, R132.reuse, R101 ;  /* 0x0000006584657220 */ /* 0x040fe20000410000 */
[C---:B------:R-:W-:Y:S01]  /*dcf0*/  FMUL.FTZ R102, R3.reuse, R102 ;  /* 0x0000006603667220 */ /* 0x040fe20000410000 */
[C---:B------:R-:W-:Y:S01]  /*dd00*/  FMUL.FTZ R103, R3.reuse, R103 ;  /* 0x0000006703677220 */ /* 0x040fe20000410000 */
[C---:B------:R-:W-:Y:S01]  /*dd10*/  FMUL.FTZ R112, R132.reuse, R112 ;  /* 0x0000007084707220 */ /* 0x040fe20000410000 */
[----:B------:R-:W-:Y:S03]  /*dd20*/  FMUL.FTZ R113, R132, R113 ;  /* 0x0000007184717220 */ /* 0x000fe60000410000 */
[----:B------:R-:W3:Y:S01]  /*dd30*/  MUFU.EX2 R0, R0 ;  /* 0x0000000000007308 */ /* 0x000ee20000000800 */
[C---:B--2---:R-:W-:Y:S01]  /*dd40*/  FMUL.FTZ R13, R2.reuse, R157 ;  /* 0x0000009d020d7220 */ /* 0x044fe20000410000 */
[C---:B------:R-:W-:Y:S01]  /*dd50*/  FMUL.FTZ R24, R2.reuse, R164 ;  /* 0x000000a402187220 */ /* 0x040fe20000410000 */
[C---:B------:R-:W-:Y:S01]  /*dd60*/  FMUL.FTZ R25, R2.reuse, R165 ;  /* 0x000000a502197220 */ /* 0x040fe20000410000 */
[----:B------:R-:W-:Y:S01]  /*dd70*/  MOV R164, R30 ;  /* 0x0000001e00a47202 */ /* 0x000fe20000000f00 */
[C---:B------:R-:W-:Y:S01]  /*dd80*/  FMUL.FTZ R28, R2.reuse, R172 ;  /* 0x000000ac021c7220 */ /* 0x040fe20000410000 */
[C---:B------:R-:W-:Y:S01]  /*dd90*/  FMUL.FTZ R29, R2.reuse, R173 ;  /* 0x000000ad021d7220 */ /* 0x040fe20000410000 */
[----:B------:R-:W-:Y:S01]  /*dda0*/  MOV R165, R35 ;  /* 0x0000002300a57202 */ /* 0x000fe20000000f00 */
[----:B------:R-:W-:Y:S01]  /*ddb0*/  FMUL.FTZ R35, R3, R171 ;  /* 0x000000ab03237220 */ /* 0x000fe20000410000 */
[--C-:B-1----:R-:W-:Y:S01]  /*ddc0*/  FFMA.FTZ R4, R143, UR4, -R208.reuse ;  /* 0x000000048f047c23 */ /* 0x102fe200080108d0 */
[----:B------:R-:W-:Y:S01]  /*ddd0*/  MOV R172, R43 ;  /* 0x0000002b00ac7202 */ /* 0x000fe20000000f00 */
[C---:B------:R-:W-:Y:S01]  /*dde0*/  FMUL.FTZ R41, R2.reuse, R181 ;  /* 0x000000b502297220 */ /* 0x040fe20000410000 */
[----:B------:R-:W-:Y:S01]  /*ddf0*/  FMUL.FTZ R45, R2, R189 ;  /* 0x000000bd022d7220 */ /* 0x000fe20000410000 */
[----:B------:R1:W2:Y:S01]  /*de00*/  MUFU.EX2 R9, R4 ;  /* 0x0000000400097308 */ /* 0x0002a20000000800 */
[----:B------:R-:W-:Y:S01]  /*de10*/  MOV R171, R50 ;  /* 0x0000003200ab7202 */ /* 0x000fe20000000f00 */
[C---:B------:R-:W-:Y:S01]  /*de20*/  FMUL.FTZ R50, R3.reuse, R186 ;  /* 0x000000ba03327220 */ /* 0x040fe20000410000 */
[----:B------:R-:W-:Y:S01]  /*de30*/  MOV R157, R61 ;  /* 0x0000003d009d7202 */ /* 0x000fe20000000f00 */
[C---:B---3--:R-:W-:Y:S01]  /*de40*/  FMUL.FTZ R11, R0.reuse, R147 ;  /* 0x00000093000b7220 */ /* 0x048fe20000410000 */
[C---:B------:R-:W-:Y:S01]  /*de50*/  FMUL.FTZ R14, R0.reuse, R158 ;  /* 0x0000009e000e7220 */ /* 0x040fe20000410000 */
[C---:B------:R-:W-:Y:S01]  /*de60*/  FMUL.FTZ R15, R0.reuse, R159 ;  /* 0x0000009f000f7220 */ /* 0x040fe20000410000 */
[C---:B------:R-:W-:Y:S01]  /*de70*/  FMUL.FTZ R26, R0.reuse, R166 ;  /* 0x000000a6001a7220 */ /* 0x040fe20000410000 */
[C---:B------:R-:W-:Y:S01]  /*de80*/  FMUL.FTZ R27, R0.reuse, R167 ;  /* 0x000000a7001b7220 */ /* 0x040fe20000410000 */
[C---:B------:R-:W-:Y:S01]  /*de90*/  FMUL.FTZ R30, R0.reuse, R174 ;  /* 0x000000ae001e7220 */ /* 0x040fe20000410000 */
[----:B------:R-:W-:Y:S01]  /*dea0*/  MOV R174, R31 ;  /* 0x0000001f00ae7202 */ /* 0x000fe20000000f00 */
[----:B------:R-:W-:Y:S01]  /*deb0*/  FMUL.FTZ R31, R0, R175 ;  /* 0x000000af001f7220 */ /* 0x000fe20000410000 */
[----:B------:R-:W-:Y:S01]  /*dec0*/  MOV R175, R32 ;  /* 0x0000002000af7202 */ /* 0x000fe20000000f00 */
[----:B------:R-:W-:Y:S01]  /*ded0*/  FMUL.FTZ R32, R132, R168 ;  /* 0x000000a884207220 */ /* 0x000fe20000410000 */
[----:B------:R-:W-:Y:S01]  /*dee0*/  MOV R168, R34 ;  /* 0x0000002200a87202 */ /* 0x000fe20000000f00 */
[----:B------:R-:W-:Y:S01]  /*def0*/  FMUL.FTZ R34, R3, R170 ;  /* 0x000000aa03227220 */ /* 0x000fe20000410000 */
[----:B------:R-:W-:Y:S01]  /*df00*/  FMUL.FTZ R42, R0, R182 ;  /* 0x000000b6002a7220 */ /* 0x000fe20000410000 */
[----:B-1----:R-:W-:Y:S01]  /*df10*/  FFMA.FTZ R4, R209, UR4, -R208 ;  /* 0x00000004d1047c23 */ /* 0x002fe200080108d0 */
[----:B------:R-:W-:Y:S01]  /*df20*/  FMUL.FTZ R209, R134, UR4 ;  /* 0x0000000486d17c20 */ /* 0x000fe20008410000 */
[C---:B------:R-:W-:Y:S01]  /*df30*/  FMUL.FTZ R43, R0.reuse, R183 ;  /* 0x000000b7002b7220 */ /* 0x040fe20000410000 */
[----:B------:R-:W-:Y:S01]  /*df40*/  FMUL.FTZ R46, R0, R190 ;  /* 0x000000be002e7220 */ /* 0x000fe20000410000 */
[----:B------:R1:W3:Y:S01]  /*df50*/  MUFU.EX2 R136, R4 ;  /* 0x0000000400887308 */ /* 0x0002e20000000800 */
[----:B------:R-:W-:Y:S01]  /*df60*/  MOV R166, R49 ;  /* 0x0000003100a67202 */ /* 0x000fe20000000f00 */
[----:B------:R-:W-:Y:S01]  /*df70*/  FMUL.FTZ R49, R132, R185 ;  /* 0x000000b984317220 */ /* 0x000fe20000410000 */
[----:B------:R-:W-:Y:S01]  /*df80*/  FSEL R209, R209, RZ, P1 ;  /* 0x000000ffd1d17208 */ /* 0x000fe20000800000 */
[C---:B------:R-:W-:Y:S01]  /*df90*/  FMUL.FTZ R61, R2.reuse, R205 ;  /* 0x000000cd023d7220 */ /* 0x040fe20000410000 */
[----:B------:R-:W-:Y:S01]  /*dfa0*/  FSETP.NEU.FTZ.AND P1, PT, R133, -INF , PT ;  /* 0xff8000008500780b */ /* 0x000fe20003f3d000 */
[----:B------:R-:W-:Y:S01]  /*dfb0*/  FMUL.FTZ R72, R2, R72 ;  /* 0x0000004802487220 */ /* 0x000fe20000410000 */
[----:B------:R-:W-:Y:S01]  /*dfc0*/  MOV R170, R59 ;  /* 0x0000003b00aa7202 */ /* 0x000fe20000000f00 */
[--C-:B------:R-:W-:Y:S01]  /*dfd0*/  FFMA.FTZ R5, R211, UR4, -R209.reuse ;  /* 0x00000004d3057c23 */ /* 0x100fe200080108d1 */
[----:B------:R-:W-:Y:S01]  /*dfe0*/  FSEL R210, R210, RZ, P1 ;  /* 0x000000ffd2d27208 */ /* 0x000fe20000800000 */
[----:B------:R-:W-:Y:S01]  /*dff0*/  FFMA.FTZ R10, R224, UR4, -R209 ;  /* 0x00000004e00a7c23 */ /* 0x000fe200080108d1 */
[----:B--2---:R-:W-:Y:S01]  /*e000*/  MOV R224, R9 ;  /* 0x0000000900e07202 */ /* 0x004fe20000000f00 */
[----:B------:R-:W-:Y:S01]  /*e010*/  MUFU.EX2 R211, R5 ;  /* 0x0000000500d37308 */ /* 0x000fe20000000800 */
[C---:B------:R-:W-:Y:S01]  /*e020*/  FMUL.FTZ R9, R2.reuse, R145 ;  /* 0x0000009102097220 */ /* 0x040fe20000410000 */
[----:B------:R-:W-:Y:S01]  /*e030*/  FFMA.FTZ R12, R225, UR4, -R210 ;  /* 0x00000004e10c7c23 */ /* 0x000fe200080108d2 */
[----:B------:R-:W-:Y:S01]  /*e040*/  MOV R225, R8 ;  /* 0x0000000800e17202 */ /* 0x000fe20000000f00 */
[----:B------:R-:W-:Y:S01]  /*e050*/  FMUL.FTZ R8, R2, R144 ;  /* 0x0000009002087220 */ /* 0x000fe20000410000 */
[--C-:B-1----:R-:W-:Y:S01]  /*e060*/  FFMA.FTZ R4, R141, UR4, -R139.reuse ;  /* 0x000000048d047c23 */ /* 0x102fe2000801088b */
[----:B---3--:R-:W-:Y:S01]  /*e070*/  F2FP.BF16.F32.PACK_AB R141, R136, R224 ;  /* 0x000000e0888d723e */ /* 0x008fe200000010ff */
[----:B------:R-:W-:Y:S03]  /*e080*/  FMUL.FTZ R59, R0, R199 ;  /* 0x000000c7003b7220 */ /* 0x000fe60000410000 */
[----:B------:R1:W-:Y:S01]  /*e090*/  MUFU.EX2 R5, R10 ;  /* 0x0000000a00057308 */ /* 0x0003e20000000800 */
[----:B------:R-:W-:Y:S01]  /*e0a0*/  F2FP.BF16.F32.PACK_AB R140, R135, R225 ;  /* 0x000000e1878c723e */ /* 0x000fe200000010ff */
[----:B------:R-:W-:Y:S01]  /*e0b0*/  FMUL.FTZ R73, R2, R73 ;  /* 0x0000004902497220 */ /* 0x000fe20000410000 */
[----:B------:R-:W-:Y:S01]  /*e0c0*/  MOV R167, R58 ;  /* 0x0000003a00a77202 */ /* 0x000fe20000000f00 */
[----:B------:R-:W-:Y:S01]  /*e0d0*/  FMUL.FTZ R58, R0, R198 ;  /* 0x000000c6003a7220 */ /* 0x000fe20000410000 */
[----:B------:R-:W-:Y:S01]  /*e0e0*/  MOV R158, R60 ;  /* 0x0000003c009e7202 */ /* 0x000fe20000000f00 */
[----:B------:R-:W-:Y:S01]  /*e0f0*/  FMUL.FTZ R60, R2, R204 ;  /* 0x000000cc023c7220 */ /* 0x000fe20000410000 */
[----:B------:R-:W-:Y:S03]  /*e100*/  MOV R159, R63 ;  /* 0x0000003f009f7202 */ /* 0x000fe60000000f00 */
[----:B------:R2:W-:Y:S01]  /*e110*/  MUFU.EX2 R250, R4 ;  /* 0x0000000400fa7308 */ /* 0x0005e20000000800 */
[----:B------:R-:W-:Y:S01]  /*e120*/  MOV R173, R62 ;  /* 0x0000003e00ad7202 */ /* 0x000fe20000000f00 */
[C---:B------:R-:W-:Y:S01]  /*e130*/  FMUL.FTZ R62, R0.reuse, R206 ;  /* 0x000000ce003e7220 */ /* 0x040fe20000410000 */
[C---:B------:R-:W-:Y:S01]  /*e140*/  FMUL.FTZ R63, R0.reuse, R207 ;  /* 0x000000cf003f7220 */ /* 0x040fe20000410000 */
[C---:B------:R-:W-:Y:S01]  /*e150*/  FMUL.FTZ R74, R0.reuse, R74 ;  /* 0x0000004a004a7220 */ /* 0x040fe20000410000 */
[----:B------:R-:W-:Y:S01]  /*e160*/  FMUL.FTZ R75, R0, R75 ;  /* 0x0000004b004b7220 */ /* 0x000fe20000410000 */
[C---:B------:R-:W-:Y:S01]  /*e170*/  FMUL.FTZ R76, R2.reuse, R76 ;  /* 0x0000004c024c7220 */ /* 0x040fe20000410000 */
[----:B------:R-:W-:Y:S01]  /*e180*/  FMUL.FTZ R77, R2, R77 ;  /* 0x0000004d024d7220 */ /* 0x000fe20000410000 */
[C---:B------:R-:W-:Y:S01]  /*e190*/  FMUL.FTZ R78, R0.reuse, R78 ;  /* 0x0000004e004e7220 */ /* 0x040fe20000410000 */
[C---:B-1----:R-:W-:Y:S01]  /*e1a0*/  FMUL.FTZ R10, R0.reuse, R146 ;  /* 0x00000092000a7220 */ /* 0x042fe20000410000 */
[----:B------:R-:W-:Y:S01]  /*e1b0*/  FMUL.FTZ R79, R0, R79 ;  /* 0x0000004f004f7220 */ /* 0x000fe20000410000 */
[C---:B------:R-:W-:Y:S01]  /*e1c0*/  FMUL.FTZ R88, R2.reuse, R88 ;  /* 0x0000005802587220 */ /* 0x040fe20000410000 */
[----:B------:R-:W-:Y:S01]  /*e1d0*/  FMUL.FTZ R89, R2, R89 ;  /* 0x0000005902597220 */ /* 0x000fe20000410000 */
[C---:B------:R-:W-:Y:S01]  /*e1e0*/  FMUL.FTZ R90, R0.reuse, R90 ;  /* 0x0000005a005a7220 */ /* 0x040fe20000410000 */
[----:B------:R-:W-:Y:S01]  /*e1f0*/  FMUL.FTZ R91, R0, R91 ;  /* 0x0000005b005b7220 */ /* 0x000fe20000410000 */
[C---:B------:R-:W-:Y:S01]  /*e200*/  FMUL.FTZ R92, R2.reuse, R92 ;  /* 0x0000005c025c7220 */ /* 0x040fe20000410000 */
[----:B------:R-:W-:Y:S01]  /*e210*/  FMUL.FTZ R93, R2, R93 ;  /* 0x0000005d025d7220 */ /* 0x000fe20000410000 */
[--C-:B--2---:R-:W-:Y:S01]  /*e220*/  FFMA.FTZ R4, R16, UR4, -R139.reuse ;  /* 0x0000000410047c23 */ /* 0x104fe2000801088b */
[----:B------:R-:W-:Y:S01]  /*e230*/  FMUL.FTZ R16, R132, R152 ;  /* 0x0000009884107220 */ /* 0x000fe20000410000 */
[C---:B------:R-:W-:Y:S01]  /*e240*/  FMUL.FTZ R94, R0.reuse, R94 ;  /* 0x0000005e005e7220 */ /* 0x040fe20000410000 */
[----:B------:R-:W-:Y:S01]  /*e250*/  FMUL.FTZ R95, R0, R95 ;  /* 0x0000005f005f7220 */ /* 0x000fe20000410000 */
[----:B------:R1:W2:Y:S01]  /*e260*/  MUFU.EX2 R247, R4 ;  /* 0x0000000400f77308 */ /* 0x0002a20000000800 */
[C---:B------:R-:W-:Y:S01]  /*e270*/  FMUL.FTZ R104, R2.reuse, R104 ;  /* 0x0000006802687220 */ /* 0x040fe20000410000 */
[----:B------:R-:W-:Y:S01]  /*e280*/  FMUL.FTZ R105, R2, R105 ;  /* 0x0000006902697220 */ /* 0x000fe20000410000 */
[C---:B------:R-:W-:Y:S01]  /*e290*/  FMUL.FTZ R106, R0.reuse, R106 ;  /* 0x0000006a006a7220 */ /* 0x040fe20000410000 */
[----:B------:R-:W-:Y:S01]  /*e2a0*/  FMUL.FTZ R107, R0, R107 ;  /* 0x0000006b006b7220 */ /* 0x000fe20000410000 */
[C---:B------:R-:W-:Y:S01]  /*e2b0*/  FMUL.FTZ R108, R2.reuse, R108 ;  /* 0x0000006c026c7220 */ /* 0x040fe20000410000 */
[----:B------:R-:W-:Y:S01]  /*e2c0*/  FMUL.FTZ R109, R2, R109 ;  /* 0x0000006d026d7220 */ /* 0x000fe20000410000 */
[C---:B------:R-:W-:Y:S01]  /*e2d0*/  FMUL.FTZ R110, R0.reuse, R110 ;  /* 0x0000006e006e7220 */ /* 0x040fe20000410000 */
[----:B------:R-:W-:Y:S01]  /*e2e0*/  FMUL.FTZ R111, R0, R111 ;  /* 0x0000006f006f7220 */ /* 0x000fe20000410000 */
[C---:B------:R-:W-:Y:S01]  /*e2f0*/  FMUL.FTZ R114, R3.reuse, R114 ;  /* 0x0000007203727220 */ /* 0x040fe20000410000 */
[C---:B------:R-:W-:Y:S01]  /*e300*/  FMUL.FTZ R115, R3.reuse, R115 ;  /* 0x0000007303737220 */ /* 0x040fe20000410000 */
[C---:B------:R-:W-:Y:S01]  /*e310*/  FMUL.FTZ R116, R132.reuse, R116 ;  /* 0x0000007484747220 */ /* 0x040fe20000410000 */
[----:B------:R-:W-:Y:S01]  /*e320*/  FMUL.FTZ R117, R132, R117 ;  /* 0x0000007584757220 */ /* 0x000fe20000410000 */
[C---:B------:R-:W-:Y:S01]  /*e330*/  FMUL.FTZ R118, R3.reuse, R118 ;  /* 0x0000007603767220 */ /* 0x040fe20000410000 */
[----:B------:R-:W-:Y:S01]  /*e340*/  FMUL.FTZ R119, R3, R119 ;  /* 0x0000007703777220 */ /* 0x000fe20000410000 */
[C---:B------:R-:W-:Y:S01]  /*e350*/  FMUL.FTZ R120, R2.reuse, R120 ;  /* 0x0000007802787220 */ /* 0x040fe20000410000 */
[----:B------:R-:W-:Y:S01]  /*e360*/  FMUL.FTZ R121, R2, R121 ;  /* 0x0000007902797220 */ /* 0x000fe20000410000 */
[--C-:B-1----:R-:W-:Y:S01]  /*e370*/  FFMA.FTZ R4, R18, UR4, -R208.reuse ;  /* 0x0000000412047c23 */ /* 0x102fe200080108d0 */
[----:B--2---:R-:W-:Y:S01]  /*e380*/  F2FP.BF16.F32.PACK_AB R142, R247, R250 ;  /* 0x000000faf78e723e */ /* 0x004fe200000010ff */
[C---:B------:R-:W-:Y:S01]  /*e390*/  FMUL.FTZ R18, R3.reuse, R154 ;  /* 0x0000009a03127220 */ /* 0x040fe20000410000 */
[C---:B------:R-:W-:Y:S01]  /*e3a0*/  FMUL.FTZ R122, R0.reuse, R122 ;  /* 0x0000007a007a7220 */ /* 0x040fe20000410000 */
[----:B------:R1:W2:Y:S01]  /*e3b0*/  MUFU.EX2 R249, R4 ;  /* 0x0000000400f97308 */ /* 0x0002a20000000800 */
        /* <DEDUP_REMOVED lines=9> */
[--C-:B------:R-:W-:Y:S01]  /*e450*/  FFMA.FTZ R214, R214, UR4, -R139.reuse ;  /* 0x00000004d6d67c23 */ /* 0x100fe2000801088b */
[--C-:B------:R-:W-:Y:S01]  /*e460*/  FFMA.FTZ R215, R215, UR4, -R208.reuse ;  /* 0x00000004d7d77c23 */ /* 0x100fe200080108d0 */
[--C-:B------:R-:W-:Y:S01]  /*e470*/  FFMA.FTZ R167, R167, UR4, -R139.reuse ;  /* 0x00000004a7a77c23 */ /* 0x100fe2000801088b */
[--C-:B------:R-:W-:Y:S01]  /*e480*/  FFMA.FTZ R165, R165, UR4, -R139.reuse ;  /* 0x00000004a5a57c23 */ /* 0x100fe2000801088b */
[--C-:B------:R-:W-:Y:S01]  /*e490*/  FFMA.FTZ R166, R166, UR4, -R139.reuse ;  /* 0x00000004a6a67c23 */ /* 0x100fe2000801088b */
[----:B------:R-:W-:Y:S01]  /*e4a0*/  FFMA.FTZ R229, R229, UR4, -R139 ;  /* 0x00000004e5e57c23 */ /* 0x000fe2000801088b */
[----:B------:R-:W-:Y:S01]  /*e4b0*/  FFMA.FTZ R231, R231, UR4, -R208 ;  /* 0x00000004e7e77c23 */ /* 0x000fe200080108d0 */
[----:B-1----:R-:W-:Y:S01]  /*e4c0*/  FFMA.FTZ R4, R226, UR4, -R209 ;  /* 0x00000004e2047c23 */ /* 0x002fe200080108d1 */
[----:B--2---:R-:W-:Y:S01]  /*e4d0*/  F2FP.BF16.F32.PACK_AB R143, R246, R249 ;  /* 0x000000f9f68f723e */ /* 0x004fe200000010ff */
[----:B------:R-:W-:Y:S01]  /*e4e0*/  FFMA.FTZ R228, R228, UR4, -R139 ;  /* 0x00000004e4e47c23 */ /* 0x000fe2000801088b */
[----:B------:R-:W-:Y:S01]  /*e4f0*/  MOV R226, R17 ;  /* 0x0000001100e27202 */ /* 0x000fe20000000f00 */
[----:B------:R1:W2:Y:S01]  /*e500*/  MUFU.EX2 R251, R4 ;  /* 0x0000000400fb7308 */ /* 0x0002a20000000800 */
[----:B------:R-:W-:Y:S02]  /*e510*/  FMUL.FTZ R17, R132, R153 ;  /* 0x0000009984117220 */ /* 0x000fe40000410000 */
[----:B------:R-:W-:Y:S07]  /*e520*/  LDSM.16.MT88.4 R152, [R232+0xe000] ;  /* 0x00e00000e898783b */ /* 0x000fee0000004200 */
[----:B------:R-:W-:Y:S10]  /*e530*/  MUFU.EX2 R206, R165 ;  /* 0x000000a500ce7308 */ /* 0x000ff40000000800 */
[----:B------:R-:W-:Y:S01]  /*e540*/  MUFU.EX2 R231, R231 ;  /* 0x000000e700e77308 */ /* 0x000fe20000000800 */
[--C-:B-1----:R-:W-:Y:S01]  /*e550*/  FFMA.FTZ R4, R220, UR4, -R210.reuse ;  /* 0x00000004dc047c23 */ /* 0x102fe200080108d2 */
[----:B--2---:R-:W-:Y:S08]  /*e560*/  F2FP.BF16.F32.PACK_AB R144, R251, R211 ;  /* 0x000000d3fb90723e */ /* 0x004ff000000010ff */
[----:B------:R1:W-:Y:S02]  /*e570*/  MUFU.EX2 R220, R4 ;  /* 0x0000000400dc7308 */ /* 0x0003e40000000800 */
[--C-:B-1----:R-:W-:Y:S08]  /*e580*/  FFMA.FTZ R4, R223, UR4, -R210.reuse ;  /* 0x00000004df047c23 */ /* 0x102ff000080108d2 */
[----:B------:R1:W2:Y:S02]  /*e590*/  MUFU.EX2 R223, R4 ;  /* 0x0000000400df7308 */ /* 0x0002a40000000800 */
[--C-:B-1----:R-:W-:Y:S01]  /*e5a0*/  FFMA.FTZ R4, R222, UR4, -R209.reuse ;  /* 0x00000004de047c23 */ /* 0x102fe200080108d1 */
[----:B--2---:R-:W-:Y:S07]  /*e5b0*/  F2FP.BF16.F32.PACK_AB R145, R223, R220 ;  /* 0x000000dcdf91723e */ /* 0x004fee00000010ff */
[----:B------:R1:W-:Y:S10]  /*e5c0*/  MUFU.EX2 R222, R12 ;  /* 0x0000000c00de7308 */ /* 0x0003f40000000800 */
[----:B------:R2:W3:Y:S01]  /*e5d0*/  MUFU.EX2 R248, R4 ;  /* 0x0000000400f87308 */ /* 0x0004e20000000800 */
[----:B-1----:R-:W-:Y:S01]  /*e5e0*/  FMUL.FTZ R12, R2, R156 ;  /* 0x0000009c020c7220 */ /* 0x002fe20000410000 */
[----:B------:R-:W-:Y:S01]  /*e5f0*/  MOV R156, R33 ;  /* 0x00000021009c7202 */ /* 0x000fe20000000f00 */
[----:B------:R-:W-:Y:S01]  /*e600*/  FMUL.FTZ R33, R132, R169 ;  /* 0x000000a984217220 */ /* 0x000fe20000410000 */
[----:B------:R-:W-:Y:S01]  /*e610*/  MOV R169, R57 ;  /* 0x0000003900a97202 */ /* 0x000fe20000000f00 */
[----:B------:R-:W-:Y:S02]  /*e620*/  FMUL.FTZ R57, R2, R197 ;  /* 0x000000c502397220 */ /* 0x000fe40000410000 */
[--C-:B------:R-:W-:Y:S01]  /*e630*/  FFMA.FTZ R156, R156, UR4, -R209.reuse ;  /* 0x000000049c9c7c23 */ /* 0x100fe200080108d1 */
[----:B--2---:R-:W-:Y:S01]  /*e640*/  FFMA.FTZ R4, R221, UR4, -R210 ;  /* 0x00000004dd047c23 */ /* 0x004fe200080108d2 */
[----:B------:R-:W-:Y:S01]  /*e650*/  MOV R221, R5 ;  /* 0x0000000500dd7202 */ /* 0x000fe20000000f00 */
[C---:B------:R-:W-:Y:S01]  /*e660*/  FMUL.FTZ R5, R132.reuse, R149 ;  /* 0x0000009584057220 */ /* 0x040fe20000410000 */
[----:B------:R-:W-:Y:S02]  /*e670*/  MUFU.EX2 R199, R156 ;  /* 0x0000009c00c77308 */ /* 0x000fe40000000800 */
[----:B---3--:R-:W-:Y:S08]  /*e680*/  F2FP.BF16.F32.PACK_AB R146, R221, R248 ;  /* 0x000000f8dd92723e */ /* 0x008ff000000010ff */
[----:B------:R1:W2:Y:S02]  /*e690*/  MUFU.EX2 R245, R4 ;  /* 0x0000000400f57308 */ /* 0x0002a40000000800 */
[C---:B-1----:R-:W-:Y:S01]  /*e6a0*/  FMUL.FTZ R4, R132.reuse, R148 ;  /* 0x0000009484047220 */ /* 0x042fe20000410000 */
[----:B--2---:R-:W-:Y:S01]  /*e6b0*/  F2FP.BF16.F32.PACK_AB R147, R245, R222 ;  /* 0x000000def593723e */ /* 0x004fe200000010ff */
[----:B------:R-:W1:Y:S05]  /*e6c0*/  LDSM.16.MT88.4 R148, [R234+0xc000] ;  /* 0x00c00000ea94783b */ /* 0x000e6a0000004200 */
[-C--:B------:R-:W-:Y:S06]  /*e6d0*/  HMMA.16816.F32.BF16 R4, R140, R20.reuse, R4 ;  /* 0x000000148c04723c */ /* 0x080fec0000041804 */
[C---:B------:R-:W-:Y:S06]  /*e6e0*/  HMMA.16816.F32.BF16 R8, R144.reuse, R20, R8 ;  /* 0x000000149008723c */ /* 0x040fec0000041808 */
[-C--:B------:R-:W-:Y:S05]  /*e6f0*/  HMMA.16816.F32.BF16 R12, R144, R22.reuse, R12 ;  /* 0x00000016900c723c */ /* 0x080fea000004180c */
[C---:B------:R-:W-:Y:S01]  /*e700*/  FMUL.FTZ R20, R132.reuse, R160 ;  /* 0x000000a084147220 */ /* 0x040fe20000410000 */
[C---:B------:R-:W-:Y:S05]  /*e710*/  HMMA.16816.F32.BF16 R16, R140.reuse, R22, R16 ;  /* 0x000000168c10723c */ /* 0x040fea0000041810 */
[----:B------:R-:W-:Y:S01]  /*e720*/  FMUL.FTZ R21, R132, R161 ;  /* 0x000000a184157220 */ /* 0x000fe20000410000 */
[----:B------:R-:W-:Y:S01]  /*e730*/  MOV R160, R47 ;  /* 0x0000002f00a07202 */ /* 0x000fe20000000f00 */
[C---:B------:R-:W-:Y:S01]  /*e740*/  FMUL.FTZ R22, R3.reuse, R162 ;  /* 0x000000a203167220 */ /* 0x040fe20000410000 */
[C---:B------:R-:W-:Y:S03]  /*e750*/  FMUL.FTZ R23, R3.reuse, R163 ;  /* 0x000000a303177220 */ /* 0x040fe60000410000 */
[----:B------:R-:W-:Y:S01]  /*e760*/  FMUL.FTZ R47, R0, R191 ;  /* 0x000000bf002f7220 */ /* 0x000fe20000410000 */
[----:B------:R-:W-:Y:S01]  /*e770*/  MOV R162, R51 ;  /* 0x0000003300a27202 */ /* 0x000fe20000000f00 */
[----:B------:R-:W-:Y:S01]  /*e780*/  FMUL.FTZ R51, R3, R187 ;  /* 0x000000bb03337220 */ /* 0x000fe20000410000 */
[----:B------:R-:W-:Y:S01]  /*e790*/  MOV R161, R48 ;  /* 0x0000003000a17202 */ /* 0x000fe20000000f00 */
[-C--:B------:R-:W-:Y:S03]  /*e7a0*/  HMMA.16816.F32.BF16 R20, R140, R36.reuse, R20 ;  /* 0x000000248c14723c */ /* 0x080fe60000041814 */
[----:B------:R-:W-:Y:S01]  /*e7b0*/  FMUL.FTZ R48, R132, R184 ;  /* 0x000000b884307220 */ /* 0x000fe20000410000 */
[--C-:B------:R-:W-:Y:S01]  /*e7c0*/  FFMA.FTZ R162, R162, UR4, -R208.reuse ;  /* 0x00000004a2a27c23 */ /* 0x100fe200080108d0 */
[----:B------:R-:W-:Y:S01]  /*e7d0*/  MOV R163, R56 ;  /* 0x0000003800a37202 */ /* 0x000fe20000000f00 */
[C---:B------:R-:W-:Y:S02]  /*e7e0*/  HMMA.16816.F32.BF16 R24, R144.reuse, R36, R24 ;  /* 0x000000249018723c */ /* 0x040fe40000041818 */
[----:B------:R-:W-:Y:S03]  /*e7f0*/  MUFU.EX2 R197, R162 ;  /* 0x000000a200c57308 */ /* 0x000fe60000000800 */
[----:B------:R-:W-:Y:S01]  /*e800*/  FMUL.FTZ R56, R2, R196 ;  /* 0x000000c402387220 */ /* 0x000fe20000410000 */
[-C--:B------:R-:W-:Y:S06]  /*e810*/  HMMA.16816.F32.BF16 R28, R144, R38.reuse, R28 ;  /* 0x00000026901c723c */ /* 0x080fec000004181c */
[----:B------:R2:W-:Y:S01]  /*e820*/  MUFU.EX2 R196, R166 ;  /* 0x000000a600c47308 */ /* 0x0005e20000000800 */
[--C-:B------:R-:W-:Y:S01]  /*e830*/  FFMA.FTZ R163, R163, UR4, -R208.reuse ;  /* 0x00000004a3a37c23 */ /* 0x100fe200080108d0 */
[C---:B------:R-:W-:Y:S04]  /*e840*/  HMMA.16816.F32.BF16 R32, R140.reuse, R38, R32 ;  /* 0x000000268c20723c */ /* 0x040fe80000041820 */
[C---:B------:R-:W-:Y:S01]  /*e850*/  FMUL.FTZ R36, R132.reuse, R176 ;  /* 0x000000b084247220 */ /* 0x040fe20000410000 */
[----:B------:R-:W-:Y:S02]  /*e860*/  FMUL.FTZ R37, R132, R177 ;  /* 0x000000b184257220 */ /* 0x000fe40000410000 */
[C---:B------:R-:W-:Y:S01]  /*e870*/  FMUL.FTZ R38, R3.reuse, R178 ;  /* 0x000000b203267220 */ /* 0x040fe20000410000 */
[----:B------:R-:W-:Y:S03]  /*e880*/  FMUL.FTZ R39, R3, R179 ;  /* 0x000000b303277220 */ /* 0x000fe60000410000 */
[----:B------:R-:W-:Y:S01]  /*e890*/  MOV R177, R40 ;  /* 0x0000002800b17202 */ /* 0x000fe20000000f00 */
[C---:B------:R-:W-:Y:S01]  /*e8a0*/  FMUL.FTZ R40, R2.reuse, R180 ;  /* 0x000000b402287220 */ /* 0x040fe20000410000 */
[----:B------:R-:W-:Y:S01]  /*e8b0*/  MOV R176, R44 ;  /* 0x0000002c00b07202 */ /* 0x000fe20000000f00 */
[----:B------:R-:W-:Y:S01]  /*e8c0*/  FMUL.FTZ R44, R2, R188 ;  /* 0x000000bc022c7220 */ /* 0x000fe20000410000 */
[-C--:B------:R-:W-:Y:S03]  /*e8d0*/  HMMA.16816.F32.BF16 R36, R140, R52.reuse, R36 ;  /* 0x000000348c24723c */ /* 0x080fe60000041824 */
[----:B--2---:R-:W-:Y:S01]  /*e8e0*/  FFMA.FTZ R166, R219, UR4, -R209 ;  /* 0x00000004dba67c23 */ /* 0x004fe200080108d1 */
[----:B------:R-:W-:Y:S02]  /*e8f0*/  MOV R191, R242 ;  /* 0x000000f200bf7202 */ /* 0x000fe40000000f00 */
[C---:B------:R-:W-:Y:S05]  /*e900*/  HMMA.16816.F32.BF16 R40, R144.reuse, R52, R40 ;  /* 0x000000349028723c */ /* 0x040fea0000041828 */
[----:B------:R-:W-:Y:S01]  /*e910*/  MOV R179, R176 ;  /* 0x000000b000b37202 */ /* 0x000fe20000000f00 */
[-C--:B------:R-:W-:Y:S05]  /*e920*/  HMMA.16816.F32.BF16 R44, R144, R54.reuse, R44 ;  /* 0x00000036902c723c */ /* 0x080fea000004182c */
[C---:B------:R-:W-:Y:S01]  /*e930*/  FMUL.FTZ R52, R132.reuse, R192 ;  /* 0x000000c084347220 */ /* 0x040fe20000410000 */
[C---:B------:R-:W-:Y:S05]  /*e940*/  HMMA.16816.F32.BF16 R48, R140.reuse, R54, R48 ;  /* 0x000000368c30723c */ /* 0x040fea0000041830 */
[----:B------:R-:W-:Y:S01]  /*e950*/  FMUL.FTZ R53, R132, R193 ;  /* 0x000000c184357220 */ /* 0x000fe20000410000 */
[----:B------:R-:W-:Y:S01]  /*e960*/  MOV R176, R173 ;  /* 0x000000ad00b07202 */ /* 0x000fe20000000f00 */
[C---:B------:R-:W-:Y:S01]  /*e970*/  FMUL.FTZ R54, R3.reuse, R194 ;  /* 0x000000c203367220 */ /* 0x040fe20000410000 */
[----:B------:R-:W-:Y:S03]  /*e980*/  FMUL.FTZ R55, R3, R195 ;  /* 0x000000c303377220 */ /* 0x000fe60000410000 */
[----:B------:R-:W-:Y:S02]  /*e990*/  MOV R173, R238 ;  /* 0x000000ee00ad7202 */ /* 0x000fe40000000f00 */
[----:B------:R-:W-:Y:S02]  /*e9a0*/  MOV R238, R244 ;  /* 0x000000f400ee7202 */ /* 0x000fe40000000f00 */
[-C--:B-1----:R-:W-:Y:S03]  /*e9b0*/  HMMA.16816.F32.BF16 R52, R140, R148.reuse, R52 ;  /* 0x000000948c34723c */ /* 0x082fe60000041834 */
[----:B------:R-:W-:Y:S02]  /*e9c0*/  MOV R178, R171 ;  /* 0x000000ab00b27202 */ /* 0x000fe40000000f00 */
[----:B------:R-:W-:Y:S01]  /*e9d0*/  MOV R171, R168 ;  /* 0x000000a800ab7202 */ /* 0x000fe20000000f00 */
[C---:B------:R-:W-:Y:S05]  /*e9e0*/  HMMA.16816.F32.BF16 R56, R144.reuse, R148, R56 ;  /* 0x000000949038723c */ /* 0x040fea0000041838 */
[----:B------:R-:W-:Y:S01]  /*e9f0*/  MOV R168, R175 ;  /* 0x000000af00a87202 */ /* 0x000fe20000000f00 */
[-C--:B------:R-:W-:Y:S05]  /*ea00*/  HMMA.16816.F32.BF16 R60, R144, R150.reuse, R60 ;  /* 0x00000096903c723c */ /* 0x080fea000004183c */
[----:B------:R-:W-:Y:S01]  /*ea10*/  MOV R175, R174 ;  /* 0x000000ae00af7202 */ /* 0x000fe20000000f00 */
[C---:B------:R-:W-:Y:S01]  /*ea20*/  HMMA.16816.F32.BF16 R64, R140.reuse, R150, R64 ;  /* 0x000000968c40723c */ /* 0x040fe20000041840 */
[----:B------:R-:W1:Y:S04]  /*ea30*/  LDSM.16.MT88.4 R148, [R233+0xe000] ;  /* 0x00e00000e994783b */ /* 0x000e680000004200 */
[----:B------:R-:W-:Y:S01]  /*ea40*/  MOV R174, R240 ;  /* 0x000000f000ae7202 */ /* 0x000fe20000000f00 */
[-C--:B------:R-:W-:Y:S06]  /*ea50*/  HMMA.16816.F32.BF16 R68, R140, R152.reuse, R68 ;  /* 0x000000988c44723c */ /* 0x080fec0000041844 */
        /* <DEDUP_REMOVED lines=9> */
[----:B------:R1:W-:Y:S02]  /*eaf0*/  MUFU.EX2 R244, R148 ;  /* 0x0000009400f47308 */ /* 0x0003e40000000800 */
[----:B------:R-:W-:Y:S01]  /*eb00*/  MOV R177, R226 ;  /* 0x000000e200b17202 */ /* 0x000fe20000000f00 */
[-C--:B--2---:R-:W-:Y:S01]  /*eb10*/  HMMA.16816.F32.BF16 R100, R140, R152.reuse, R100 ;  /* 0x000000988c64723c */ /* 0x084fe20000041864 */
[----:B------:R-:W2:Y:S04]  /*eb20*/  LDL.LU R226, [R1] ;  /* 0x0000000001e27983 */ /* 0x000ea80000300800 */
[----:B------:R-:W3:Y:S01]  /*eb30*/  LDL.LU R185, [R1+0x1c] ;  /* 0x00001c0001b97983 */ /* 0x000ee20000300800 */
[C---:B------:R-:W-:Y:S03]  /*eb40*/  HMMA.16816.F32.BF16 R104, R144.reuse, R152, R104 ;  /* 0x000000989068723c */ /* 0x040fe60000041868 */
[----:B------:R-:W4:Y:S02]  /*eb50*/  LDL.LU R184, [R1+0x18] ;  /* 0x0000180001b87983 */ /* 0x000f240000300800 */
[--C-:B------:R-:W-:Y:S01]  /*eb60*/  FFMA.FTZ R149, R227, UR4, -R139.reuse ;  /* 0x00000004e3957c23 */ /* 0x100fe2000801088b */
[-C--:B------:R-:W-:Y:S05]  /*eb70*/  HMMA.16816.F32.BF16 R108, R144, R154.reuse, R108 ;  /* 0x0000009a906c723c */ /* 0x080fea000004186c */
[----:B-1----:R-:W-:Y:S01]  /*eb80*/  FFMA.FTZ R148, R252, UR4, -R139 ;  /* 0x00000004fc947c23 */ /* 0x002fe2000801088b */
[C---:B------:R-:W-:Y:S03]  /*eb90*/  HMMA.16816.F32.BF16 R112, R140.reuse, R154, R112 ;  /* 0x0000009a8c70723c */ /* 0x040fe60000041870 */
[----:B------:R1:W1:Y:S02]  /*eba0*/  MUFU.EX2 R240, R148 ;  /* 0x0000009400f07308 */ /* 0x0002640000000800 */
[----:B-1----:R-:W-:Y:S01]  /*ebb0*/  FFMA.FTZ R148, R179, UR4, -R208 ;  /* 0x00000004b3947c23 */ /* 0x002fe200080108d0 */
[----:B------:R-:W-:Y:S02]  /*ebc0*/  MOV R179, R178 ;  /* 0x000000b200b37202 */ /* 0x000fe40000000f00 */
[----:B------:R-:W-:Y:S03]  /*ebd0*/  MOV R178, R174 ;  /* 0x000000ae00b27202 */ /* 0x000fe60000000f00 */
[----:B------:R-:W-:Y:S02]  /*ebe0*/  MOV R174, R172 ;  /* 0x000000ac00ae7202 */ /* 0x000fe40000000f00 */
[----:B------:R-:W-:Y:S02]  /*ebf0*/  MOV R172, R241 ;  /* 0x000000f100ac7202 */ /* 0x000fe40000000f00 */
[----:B------:R-:W-:Y:S02]  /*ec00*/  MOV R241, R243 ;  /* 0x000000f300f17202 */ /* 0x000fe40000000f00 */
[----:B------:R1:W-:Y:S01]  /*ec10*/  MUFU.EX2 R243, R148 ;  /* 0x0000009400f37308 */ /* 0x0003e20000000800 */
[----:B------:R-:W-:Y:S02]  /*ec20*/  MOV R181, R178 ;  /* 0x000000b200b57202 */ /* 0x000fe40000000f00 */
[----:B------:R-:W-:Y:S01]  /*ec30*/  MOV R180, R174 ;  /* 0x000000ae00b47202 */ /* 0x000fe20000000f00 */
[----:B------:R-:W-:Y:S01]  /*ec40*/  IMAD.MOV.U32 R174, RZ, RZ, R160 ;  /* 0x000000ffffae7224 */ /* 0x000fe200078e00a0 */
[----:B------:R-:W-:Y:S01]  /*ec50*/  MOV R160, R239 ;  /* 0x000000ef00a07202 */ /* 0x000fe20000000f00 */
[--C-:B------:R-:W-:Y:S01]  /*ec60*/  FFMA.FTZ R152, R181, UR4, -R208.reuse ;  /* 0x00000004b5987c23 */ /* 0x100fe200080108d0 */
[----:B------:R-:W-:Y:S02]  /*ec70*/  MOV R181, R175 ;  /* 0x000000af00b57202 */ /* 0x000fe40000000f00 */
[----:B------:R-:W-:Y:S01]  /*ec80*/  MOV R175, R158 ;  /* 0x0000009e00af7202 */ /* 0x000fe20000000f00 */
[----:B------:R1:W-:Y:S01]  /*ec90*/  MUFU.EX2 R182, R152 ;  /* 0x0000009800b67308 */ /* 0x0003e20000000800 */
[--C-:B------:R-:W-:Y:S01]  /*eca0*/  FFMA.FTZ R160, R160, UR4, -R208.reuse ;  /* 0x00000004a0a07c23 */ /* 0x100fe200080108d0 */
[----:B------:R-:W-:Y:S02]  /*ecb0*/  MOV R189, R181 ;  /* 0x000000b500bd7202 */ /* 0x000fe40000000f00 */
[----:B------:R-:W-:Y:S01]  /*ecc0*/  MOV R190, R175 ;  /* 0x000000af00be7202 */ /* 0x000fe20000000f00 */
[--C-:B-1----:R-:W-:Y:S01]  /*ecd0*/  FFMA.FTZ R148, R179, UR4, -R208.reuse ;  /* 0x00000004b3947c23 */ /* 0x102fe200080108d0 */
[----:B------:R-:W-:Y:S04]  /*ece0*/  MOV R179, R172 ;  /* 0x000000ac00b37202 */ /* 0x000fe80000000f00 */
[----:B------:R-:W-:Y:S01]  /*ecf0*/  MUFU.EX2 R207, R160 ;  /* 0x000000a000cf7308 */ /* 0x000fe20000000800 */
[----:B------:R-:W-:Y:S02]  /*ed00*/  MOV R172, R161 ;  /* 0x000000a100ac7202 */ /* 0x000fe40000000f00 */
[----:B------:R-:W-:Y:S01]  /*ed10*/  MOV R161, R236 ;  /* 0x000000ec00a17202 */ /* 0x000fe20000000f00 */
[----:B------:R-:W-:Y:S01]  /*ed20*/  FFMA.FTZ R153, R179, UR4, -R209 ;  /* 0x00000004b3997c23 */ /* 0x000fe200080108d1 */
[----:B------:R-:W-:Y:S05]  /*ed30*/  MOV R179, R177 ;  /* 0x000000b100b37202 */ /* 0x000fea0000000f00 */
[----:B------:R1:W1:Y:S01]  /*ed40*/  MUFU.EX2 R239, R148 ;  /* 0x0000009400ef7308 */ /* 0x0002620000000800 */
[--C-:B------:R-:W-:Y:S01]  /*ed50*/  FFMA.FTZ R152, R180, UR4, -R208.reuse ;  /* 0x00000004b4987c23 */ /* 0x100fe200080108d0 */
[----:B------:R-:W-:Y:S08]  /*ed60*/  FFMA.FTZ R161, R161, UR4, -R208 ;  /* 0x00000004a1a17c23 */ /* 0x000ff000080108d0 */
[----:B------:R1:W-:Y:S10]  /*ed70*/  MUFU.EX2 R177, R152 ;  /* 0x0000009800b17308 */ /* 0x0003f40000000800 */
[----:B------:R-:W-:Y:S01]  /*ed80*/  MUFU.EX2 R236, R149 ;  /* 0x0000009500ec7308 */ /* 0x000fe20000000800 */
[----:B-1----:R-:W-:Y:S09]  /*ed90*/  FFMA.FTZ R148, R230, UR4, -R139 ;  /* 0x00000004e6947c23 */ /* 0x002ff2000801088b */
[----:B------:R1:W1:Y:S01]  /*eda0*/  MUFU.EX2 R178, R148 ;  /* 0x0000009400b27308 */ /* 0x0002620000000800 */
[--C-:B------:R-:W-:Y:S09]  /*edb0*/  FFMA.FTZ R152, R238, UR4, -R209.reuse ;  /* 0x00000004ee987c23 */ /* 0x100ff200080108d1 */
[----:B------:R1:W-:Y:S10]  /*edc0*/  MUFU.EX2 R180, R153 ;  /* 0x0000009900b47308 */ /* 0x0003f40000000800 */
[----:B------:R1:W-:Y:S02]  /*edd0*/  MUFU.EX2 R238, R152 ;  /* 0x0000009800ee7308 */ /* 0x0003e40000000800 */
[----:B-1----:R-:W1:Y:S08]  /*ede0*/  LDSM.16.MT88.4 R148, [R234+0xe000] ;  /* 0x00e00000ea94783b */ /* 0x002e700000004200 */
[----:B------:R-:W-:Y:S01]  /*edf0*/  MUFU.EX2 R181, R163 ;  /* 0x000000a300b57308 */ /* 0x000fe20000000800 */
[--C-:B------:R-:W-:Y:S01]  /*ee00*/  FFMA.FTZ R153, R176, UR4, -R210.reuse ;  /* 0x00000004b0997c23 */ /* 0x100fe200080108d2 */
[----:B------:R-:W-:Y:S02]  /*ee10*/  MOV R176, R171 ;  /* 0x000000ab00b07202 */ /* 0x000fe40000000f00 */
[----:B------:R-:W-:Y:S02]  /*ee20*/  MOV R171, R170 ;  /* 0x000000aa00ab7202 */ /* 0x000fe40000000f00 */
[----:B------:R-:W-:Y:S02]  /*ee30*/  MOV R170, R169 ;  /* 0x000000a900aa7202 */ /* 0x000fe40000000f00 */
[----:B------:R-:W-:Y:S01]  /*ee40*/  MOV R169, R174 ;  /* 0x000000ae00a97202 */ /* 0x000fe20000000f00 */
[--C-:B------:R-:W-:Y:S01]  /*ee50*/  FFMA.FTZ R152, R179, UR4, -R210.reuse ;  /* 0x00000004b3987c23 */ /* 0x100fe200080108d2 */
[----:B------:R-:W-:Y:S01]  /*ee60*/  MOV R174, R241 ;  /* 0x000000f100ae7202 */ /* 0x000fe20000000f00 */
[----:B------:R-:W-:Y:S01]  /*ee70*/  MUFU.EX2 R179, R153 ;  /* 0x0000009900b37308 */ /* 0x000fe20000000800 */
[----:B------:R-:W-:Y:S02]  /*ee80*/  MOV R183, R170 ;  /* 0x000000aa00b77202 */ /* 0x000fe40000000f00 */
[----:B------:R-:W-:Y:S07]  /*ee90*/  MOV R170, R159 ;  /* 0x0000009f00aa7202 */ /* 0x000fee0000000f00 */
[----:B------:R1:W1:Y:S01]  /*eea0*/  MUFU.EX2 R241, R152 ;  /* 0x0000009800f17308 */ /* 0x0002620000000800 */
[--C-:B------:R-:W-:Y:S01]  /*eeb0*/  FFMA.FTZ R160, R170, UR4, -R209.reuse ;  /* 0x00000004aaa07c23 */ /* 0x100fe200080108d1 */
[--C-:B------:R-:W-:Y:S08]  /*eec0*/  FFMA.FTZ R170, R217, UR4, -R209.reuse ;  /* 0x00000004d9aa7c23 */ /* 0x100ff000080108d1 */
[----:B------:R-:W-:Y:S01]  /*eed0*/  MUFU.EX2 R242, R161 ;  /* 0x000000a100f27308 */ /* 0x000fe20000000800 */
[-C--:B-1----:R-:W-:Y:S09]  /*eee0*/  HMMA.16816.F32.BF16 R116, R140, R148.reuse, R116 ;  /* 0x000000948c74723c */ /* 0x082ff20000041874 */
[----:B------:R-:W-:Y:S01]  /*eef0*/  MUFU.EX2 R230, R166 ;  /* 0x000000a600e67308 */ /* 0x000fe20000000800 */
[----:B------:R-:W1:Y:S01]  /*ef00*/  LDSM.16.MT88.4 R152, [R232+0xc800] ;  /* 0x00c80000e898783b */ /* 0x000e620000004200 */
[C---:B------:R-:W-:Y:S06]  /*ef10*/  HMMA.16816.F32.BF16 R120, R144.reuse, R148, R120 ;  /* 0x000000949078723c */ /* 0x040fec0000041878 */
[-C--:B------:R-:W-:Y:S05]  /*ef20*/  HMMA.16816.F32.BF16 R124, R144, R150.reuse, R124 ;  /* 0x00000096907c723c */ /* 0x080fea000004187c */
[----:B------:R-:W-:Y:S01]  /*ef30*/  FFMA.FTZ R148, R176, UR4, -R209 ;  /* 0x00000004b0947c23 */ /* 0x000fe200080108d1 */
[----:B------:R-:W-:Y:S03]  /*ef40*/  HMMA.16816.F32.BF16 R128, R140, R150, R128 ;  /* 0x000000968c80723c */ /* 0x000fe60000041880 */
[----:B------:R-:W1:Y:S02]  /*ef50*/  MUFU.EX2 R176, R148 ;  /* 0x0000009400b07308 */ /* 0x000e640000000800 */
[--C-:B------:R-:W-:Y:S01]  /*ef60*/  FFMA.FTZ R149, R171, UR4, -R210.reuse ;  /* 0x00000004ab957c23 */ /* 0x100fe200080108d2 */
[----:B------:R-:W-:Y:S01]  /*ef70*/  FFMA.FTZ R144, R183, UR4, -R210 ;  /* 0x00000004b7907c23 */ /* 0x000fe200080108d2 */
[----:B------:R-:W-:Y:S04]  /*ef80*/  MOV R171, R169 ;  /* 0x000000a900ab7202 */ /* 0x000fe80000000f00 */
[----:B------:R-:W-:Y:S02]  /*ef90*/  MOV R169, R168 ;  /* 0x000000a800a97202 */ /* 0x000fe40000000f00 */
[----:B------:R1:W-:Y:S01]  /*efa0*/  MUFU.EX2 R200, R149 ;  /* 0x0000009500c87308 */ /* 0x0003e20000000800 */
[----:B------:R-:W-:Y:S01]  /*efb0*/  MOV R168, R164 ;  /* 0x000000a400a87202 */ /* 0x000fe20000000f00 */
[----:B------:R-:W-:Y:S01]  /*efc0*/  FFMA.FTZ R164, R157, UR4, -R139 ;  /* 0x000000049da47c23 */ /* 0x000fe2000801088b */
[----:B------:R-:W-:Y:S01]  /*efd0*/  F2FP.BF16.F32.PACK_AB R140, R240, R244 ;  /* 0x000000f4f08c723e */ /* 0x000fe200000010ff */
[----:B------:R-:W2:Y:S01]  /*efe0*/  LDSM.16.MT88.4 R156, [R233+0xc800] ;  /* 0x00c80000e99c783b */ /* 0x000ea20000004200 */
[----:B------:R-:W-:Y:S01]  /*eff0*/  F2FP.BF16.F32.PACK_AB R141, R239, R243 ;  /* 0x000000f3ef8d723e */ /* 0x000fe200000010ff */
[--C-:B------:R-:W-:Y:S01]  /*f000*/  FFMA.FTZ R165, R168, UR4, -R209.reuse ;  /* 0x00000004a8a57c23 */ /* 0x100fe200080108d1 */
[----:B------:R-:W-:Y:S03]  /*f010*/  F2FP.BF16.F32.PACK_AB R142, R178, R236 ;  /* 0x000000ecb28e723e */ /* 0x000fe600000010ff */
[----:B------:R1:W1:Y:S01]  /*f020*/  MUFU.EX2 R188, R144 ;  /* 0x0000009000bc7308 */ /* 0x0002620000000800 */
[----:B------:R-:W-:Y:S01]  /*f030*/  F2FP.BF16.F32.PACK_AB R143, R177, R182 ;  /* 0x000000b6b18f723e */ /* 0x000fe200000010ff */
[--C-:B------:R-:W-:Y:S01]  /*f040*/  FFMA.FTZ R171, R171, UR4, -R208.reuse ;  /* 0x00000004abab7c23 */ /* 0x100fe200080108d0 */
[----:B------:R-:W-:Y:S01]  /*f050*/  F2FP.BF16.F32.PACK_AB R145, R179, R241 ;  /* 0x000000f1b391723e */ /* 0x000fe200000010ff */
[----:B------:R-:W-:Y:S01]  /*f060*/  FFMA.FTZ R168, R218, UR4, -R209 ;  /* 0x00000004daa87c23 */ /* 0x000fe200080108d1 */
[----:B-1----:R-:W-:Y:S01]  /*f070*/  F2FP.BF16.F32.PACK_AB R146, R176, R199 ;  /* 0x000000c7b092723e */ /* 0x002fe200000010ff */
[----:B------:R-:W-:Y:S01]  /*f080*/  FFMA.FTZ R139, R212, UR4, -R139 ;  /* 0x00000004d48b7c23 */ /* 0x000fe2000801088b */
[----:B------:R-:W-:Y:S01]  /*f090*/  FFMA.FTZ R208, R213, UR4, -R208 ;  /* 0x00000004d5d07c23 */ /* 0x000fe200080108d0 */
[-C--:B------:R-:W-:Y:S01]  /*f0a0*/  HMMA.16816.F32.BF16 R4, R140, R152.reuse, R4 ;  /* 0x000000988c04723c */ /* 0x080fe20000041804 */
[----:B------:R-:W1:Y:S01]  /*f0b0*/  LDSM.16.MT88.4 R148, [R235+0xc800] ;  /* 0x00c80000eb94783b */ /* 0x000e620000004200 */
[----:B------:R1:W-:Y:S10]  /*f0c0*/  MUFU.EX2 R183, R167 ;  /* 0x000000a700b77308 */ /* 0x0003f40000000800 */
[----:B------:R1:W-:Y:S01]  /*f0d0*/  MUFU.EX2 R175, R164 ;  /* 0x000000a400af7308 */ /* 0x0003e20000000800 */
[----:B------:R-:W-:Y:S02]  /*f0e0*/  F2FP.BF16.F32.PACK_AB R144, R238, R180 ;  /* 0x000000b4ee90723e */ /* 0x000fe400000010ff */
[----:B------:R-:W-:Y:S07]  /*f0f0*/  F2FP.BF16.F32.PACK_AB R147, R188, R200 ;  /* 0x000000c8bc93723e */ /* 0x000fee00000010ff */
[----:B------:R-:W-:Y:S01]  /*f100*/  MUFU.EX2 R252, R171 ;  /* 0x000000ab00fc7308 */ /* 0x000fe20000000800 */
[--C-:B-1----:R-:W-:Y:S01]  /*f110*/  FFMA.FTZ R167, R172, UR4, -R210.reuse ;  /* 0x00000004aca77c23 */ /* 0x102fe200080108d2 */
[C---:B------:R-:W-:Y:S04]  /*f120*/  HMMA.16816.F32.BF16 R8, R144.reuse, R152, R8 ;  /* 0x000000989008723c */ /* 0x040fe80000041808 */
[--C-:B------:R-:W-:Y:S02]  /*f130*/  FFMA.FTZ R172, R138, UR4, -R210.reuse ;  /* 0x000000048aac7c23 */ /* 0x100fe400080108d2 */
[-C--:B------:R-:W-:Y:S02]  /*f140*/  HMMA.16816.F32.BF16 R12, R144, R154.reuse, R12 ;  /* 0x0000009a900c723c */ /* 0x080fe4000004180c */
[----:B------:R-:W-:Y:S03]  /*f150*/  MUFU.EX2 R194, R139 ;  /* 0x0000008b00c27308 */ /* 0x000fe60000000800 */
[--C-:B------:R-:W-:Y:S01]  /*f160*/  FFMA.FTZ R164, R169, UR4, -R210.reuse ;  /* 0x00000004a9a47c23 */ /* 0x100fe200080108d2 */
[C---:B------:R-:W-:Y:S01]  /*f170*/  HMMA.16816.F32.BF16 R16, R140.reuse, R154, R16 ;  /* 0x0000009a8c10723c */ /* 0x040fe20000041810 */
[----:B------:R-:W1:Y:S05]  /*f180*/  LDSM.16.MT88.4 R152, [R234+0xc800] ;  /* 0x00c80000ea98783b */ /* 0x000e6a0000004200 */
[----:B------:R-:W-:Y:S01]  /*f190*/  MUFU.EX2 R195, R208 ;  /* 0x000000d000c37308 */ /* 0x000fe20000000800 */
[--C-:B------:R-:W-:Y:S01]  /*f1a0*/  FFMA.FTZ R169, R237, UR4, -R210.reuse ;  /* 0x00000004eda97c23 */ /* 0x100fe200080108d2 */
[-C--:B--2---:R-:W-:Y:S08]  /*f1b0*/  HMMA.16816.F32.BF16 R20, R140, R156.reuse, R20 ;  /* 0x0000009c8c14723c */ /* 0x084ff00000041814 */
[----:B------:R-:W-:Y:S01]  /*f1c0*/  MUFU.EX2 R227, R169 ;  /* 0x000000a900e37308 */ /* 0x000fe20000000800 */
[C---:B------:R-:W-:Y:S06]  /*f1d0*/  HMMA.16816.F32.BF16 R24, R144.reuse, R156, R24 ;  /* 0x0000009c9018723c */ /* 0x040fec0000041818 */
[-C--:B------:R-:W-:Y:S03]  /*f1e0*/  HMMA.16816.F32.BF16 R28, R144, R158.reuse, R28 ;  /* 0x0000009e901c723c */ /* 0x080fe6000004181c */
[----:B------:R-:W2:Y:S03]  /*f1f0*/  MUFU.EX2 R164, R164 ;  /* 0x000000a400a47308 */ /* 0x000ea60000000800 */
[C---:B------:R-:W-:Y:S01]  /*f200*/  HMMA.16816.F32.BF16 R32, R140.reuse, R158, R32 ;  /* 0x0000009e8c20723c */ /* 0x040fe20000041820 */
[----:B------:R-:W-:Y:S05]  /*f210*/  LDSM.16.MT88.4 R156, [R233+0xd000] ;  /* 0x00d00000e99c783b */ /* 0x000fea0000004200 */
[-C--:B------:R-:W-:Y:S06]  /*f220*/  HMMA.16816.F32.BF16 R36, R140, R148.reuse, R36 ;  /* 0x000000948c24723c */ /* 0x080fec0000041824 */
[C---:B------:R-:W-:Y:S05]  /*f230*/  HMMA.16816.F32.BF16 R40, R144.reuse, R148, R40 ;  /* 0x000000949028723c */ /* 0x040fea0000041828 */
[----:B--2---:R-:W-:Y:S01]  /*f240*/  MOV R166, R164 ;  /* 0x000000a400a67202 */ /* 0x004fe20000000f00 */
[-C--:B------:R-:W-:Y:S06]  /*f250*/  HMMA.16816.F32.BF16 R44, R144, R150.reuse, R44 ;  /* 0x00000096902c723c */ /* 0x080fec000004182c */
[C---:B------:R-:W-:Y:S01]  /*f260*/  HMMA.16816.F32.BF16 R48, R140.reuse, R150, R48 ;  /* 0x000000968c30723c */ /* 0x040fe20000041830 */
[----:B------:R-:W2:Y:S05]  /*f270*/  LDSM.16.MT88.4 R148, [R232+0xe800] ;  /* 0x00e80000e894783b */ /* 0x000eaa0000004200 */
[-C--:B-1----:R-:W-:Y:S06]  /*f280*/  HMMA.16816.F32.BF16 R52, R140, R152.reuse, R52 ;  /* 0x000000988c34723c */ /* 0x082fec0000041834 */
[C---:B------:R-:W-:Y:S06]  /*f290*/  HMMA.16816.F32.BF16 R56, R144.reuse, R152, R56 ;  /* 0x000000989038723c */ /* 0x040fec0000041838 */
[-C--:B------:R-:W-:Y:S05]  /*f2a0*/  HMMA.16816.F32.BF16 R60, R144, R154.reuse, R60 ;  /* 0x0000009a903c723c */ /* 0x080fea000004183c */
[----:B---3--:R-:W-:Y:S01]  /*f2b0*/  FFMA.FTZ R132, R132, R185, R225 ;  /* 0x000000b984847223 */ /* 0x008fe200000100e1 */
[C---:B------:R-:W-:Y:S01]  /*f2c0*/  HMMA.16816.F32.BF16 R64, R140.reuse, R154, R64 ;  /* 0x0000009a8c40723c */ /* 0x040fe20000041840 */
[----:B------:R-:W1:Y:S04]  /*f2d0*/  LDSM.16.MT88.4 R152, [R233+0xe800] ;  /* 0x00e80000e998783b */ /* 0x000e680000004200 */
[----:B------:R-:W-:Y:S02]  /*f2e0*/  MOV R198, R226 ;  /* 0x000000e200c67202 */ /* 0x000fe40000000f00 */
[----:B------:R-:W-:Y:S01]  /*f2f0*/  MUFU.EX2 R226, R170 ;  /* 0x000000aa00e27308 */ /* 0x000fe20000000800 */
[-C--:B--2---:R-:W-:Y:S06]  /*f300*/  HMMA.16816.F32.BF16 R68, R140, R148.reuse, R68 ;  /* 0x000000948c44723c */ /* 0x084fec0000041844 */
[C---:B------:R-:W-:Y:S06]  /*f310*/  HMMA.16816.F32.BF16 R72, R144.reuse, R148, R72 ;  /* 0x000000949048723c */ /* 0x040fec0000041848 */
        /* <DEDUP_REMOVED lines=12> */
[C---:B------:R-:W-:Y:S01]  /*f3e0*/  HMMA.16816.F32.BF16 R112, R140.reuse, R150, R112 ;  /* 0x000000968c70723c */ /* 0x040fe20000041870 */
[----:B------:R-:W-:Y:S05]  /*f3f0*/  MUFU.EX2 R191, R215 ;  /* 0x000000d700bf7308 */ /* 0x000fea0000000800 */
[-C--:B-1----:R-:W-:Y:S05]  /*f400*/  HMMA.16816.F32.BF16 R116, R140, R152.reuse, R116 ;  /* 0x000000988c74723c */ /* 0x082fea0000041874 */
[----:B------:R1:W-:Y:S01]  /*f410*/  MUFU.EX2 R192, R148 ;  /* 0x0000009400c07308 */ /* 0x0003e20000000800 */
[C---:B------:R-:W-:Y:S06]  /*f420*/  HMMA.16816.F32.BF16 R120, R144.reuse, R152, R120 ;  /* 0x000000989078723c */ /* 0x040fec0000041878 */
[-C--:B------:R-:W-:Y:S05]  /*f430*/  HMMA.16816.F32.BF16 R124, R144, R154.reuse, R124 ;  /* 0x0000009a907c723c */ /* 0x080fea000004187c */
[--C-:B------:R-:W-:Y:S01]  /*f440*/  FFMA.FTZ R152, R189, UR4, -R210.reuse ;  /* 0x00000004bd987c23 */ /* 0x100fe200080108d2 */
[----:B------:R-:W-:Y:S01]  /*f450*/  HMMA.16816.F32.BF16 R128, R140, R154, R128 ;  /* 0x0000009a8c80723c */ /* 0x000fe20000041880 */
[----:B------:R-:W-:Y:S04]  /*f460*/  MUFU.EX2 R189, R228 ;  /* 0x000000e400bd7308 */ /* 0x000fe80000000800 */
[--C-:B-1----:R-:W-:Y:S01]  /*f470*/  FFMA.FTZ R148, R173, UR4, -R209.reuse ;  /* 0x00000004ad947c23 */ /* 0x102fe200080108d1 */
[--C-:B------:R-:W-:Y:S01]  /*f480*/  FFMA.FTZ R153, R174, UR4, -R210.reuse ;  /* 0x00000004ae997c23 */ /* 0x100fe200080108d2 */
[----:B------:R-:W2:Y:S01]  /*f490*/  LDL.LU R173, [R1+0x20] ;  /* 0x0000200001ad7983 */ /* 0x000ea20000300800 */
[----:B------:R-:W-:Y:S03]  /*f4a0*/  F2FP.BF16.F32.PACK_AB R143, R242, R207 ;  /* 0x000000cff28f723e */ /* 0x000fe600000010ff */
[----:B------:R1:W3:Y:S01]  /*f4b0*/  MUFU.EX2 R204, R148 ;  /* 0x0000009400cc7308 */ /* 0x0002e20000000800 */
[----:B------:R-:W-:Y:S01]  /*f4c0*/  F2FP.BF16.F32.PACK_AB R140, R196, R183 ;  /* 0x000000b7c48c723e */ /* 0x000fe200000010ff */
[----:B------:R-:W-:Y:S01]  /*f4d0*/  FFMA.FTZ R209, R216, UR4, -R209 ;  /* 0x00000004d8d17c23 */ /* 0x000fe200080108d1 */
[----:B------:R-:W-:Y:S01]  /*f4e0*/  F2FP.BF16.F32.PACK_AB R141, R197, R181 ;  /* 0x000000b5c58d723e */ /* 0x000fe200000010ff */
[----:B------:R-:W-:Y:S01]  /*f4f0*/  LDSM.16.MT88.4 R216, [R233+0xf800] ;  /* 0x00f80000e9d8783b */ /* 0x000fe20000004200 */
[----:B------:R-:W-:Y:S05]  /*f500*/  F2FP.BF16.F32.PACK_AB R142, R175, R206 ;  /* 0x000000ceaf8e723e */ /* 0x000fea00000010ff */
[----:B------:R-:W-:Y:S10]  /*f510*/  MUFU.EX2 R205, R152 ;  /* 0x0000009800cd7308 */ /* 0x000ff40000000800 */
[----:B------:R4:W-:Y:S01]  /*f520*/  MUFU.EX2 R152, R160 ;  /* 0x000000a000987308 */ /* 0x0009e20000000800 */
[--C-:B-1----:R-:W-:Y:S01]  /*f530*/  FFMA.FTZ R148, R190, UR4, -R210.reuse ;  /* 0x00000004be947c23 */ /* 0x102fe200080108d2 */
[----:B---3--:R-:W-:Y:S01]  /*f540*/  F2FP.BF16.F32.PACK_AB R144, R204, R192 ;  /* 0x000000c0cc90723e */ /* 0x008fe200000010ff */
[----:B------:R-:W-:Y:S01]  /*f550*/  FFMA.FTZ R210, R137, UR4, -R210 ;  /* 0x0000000489d27c23 */ /* 0x000fe200080108d2 */
[----:B----4-:R-:W-:Y:S01]  /*f560*/  FFMA.FTZ R137, R3, R184, R224 ;  /* 0x000000b803897223 */ /* 0x010fe200000100e0 */
[----:B------:R-:W-:Y:S01]  /*f570*/  FADD.FTZ R3, R135, R132 ;  /* 0x0000008487037221 */ /* 0x000fe20000010000 */
[----:B------:R-:W-:Y:S04]  /*f580*/  LDSM.16.MT88.4 R184, [R235+0xd800] ;  /* 0x00d80000ebb8783b */ /* 0x000fe80000004200 */
[----:B------:R1:W3:Y:S01]  /*f590*/  MUFU.EX2 R193, R148 ;  /* 0x0000009400c17308 */ /* 0x0002e20000000800 */
[----:B------:R-:W-:Y:S09]  /*f5a0*/  FADD.FTZ R3, R250, R3 ;  /* 0x00000003fa037221 */ /* 0x000ff20000010000 */
[----:B------:R4:W4:Y:S01]  /*f5b0*/  MUFU.EX2 R174, R165 ;  /* 0x000000a500ae7308 */ /* 0x0009220000000800 */
[----:B------:R-:W-:Y:S09]  /*f5c0*/  LDSM.16.MT88.4 R160, [R235+0xd000] ;  /* 0x00d00000eba0783b */ /* 0x000ff20000004200 */
[----:B------:R-:W4:Y:S01]  /*f5d0*/  MUFU.EX2 R237, R153 ;  /* 0x0000009900ed7308 */ /* 0x000f220000000800 */
[----:B-1----:R-:W1:Y:S01]  /*f5e0*/  LDSM.16.MT88.4 R148, [R232+0xd000] ;  /* 0x00d00000e894783b */ /* 0x002e620000004200 */
[----:B---3--:R-:W-:Y:S08]  /*f5f0*/  F2FP.BF16.F32.PACK_AB R145, R205, R193 ;  /* 0x000000c1cd91723e */ /* 0x008ff000000010ff */
[----:B------:R3:W-:Y:S01]  /*f600*/  MUFU.EX2 R190, R214 ;  /* 0x000000d600be7308 */ /* 0x0007e20000000800 */
[----:B----4-:R-:W-:Y:S04]  /*f610*/  MOV R165, R152 ;  /* 0x0000009800a57202 */ /* 0x010fe80000000f00 */
[----:B------:R-:W-:Y:S05]  /*f620*/  F2FP.BF16.F32.PACK_AB R146, R174, R165 ;  /* 0x000000a5ae92723e */ /* 0x000fea00000010ff */
[----:B------:R-:W4:Y:S01]  /*f630*/  MUFU.EX2 R225, R209 ;  /* 0x000000d100e17308 */ /* 0x000f220000000800 */
[----:B------:R-:W-:Y:S01]  /*f640*/  F2FP.BF16.F32.PACK_AB R147, R237, R164 ;  /* 0x000000a4ed93723e */ /* 0x000fe200000010ff */
[----:B------:R-:W4:Y:S01]  /*f650*/  LDSM.16.MT88.4 R152, [R234+0xd000] ;  /* 0x00d00000ea98783b */ /* 0x000f220000004200 */
[----:B------:R-:W-:Y:S07]  /*f660*/  MOV R164, R200 ;  /* 0x000000c800a47202 */ /* 0x000fee0000000f00 */
[----:B------:R4:W-:Y:S01]  /*f670*/  MUFU.EX2 R139, R210 ;  /* 0x000000d2008b7308 */ /* 0x0009e20000000800 */
[----:B------:R-:W-:Y:S09]  /*f680*/  LDSM.16.MT88.4 R200, [R234+0xd800] ;  /* 0x00d80000eac8783b */ /* 0x000ff20000004200 */
[----:B------:R-:W-:Y:S01]  /*f690*/  MUFU.EX2 R224, R172 ;  /* 0x000000ac00e07308 */ /* 0x000fe20000000800 */
[----:B---3--:R-:W-:Y:S09]  /*f6a0*/  LDSM.16.MT88.4 R212, [R232+0xf800] ;  /* 0x00f80000e8d4783b */ /* 0x008ff20000004200 */
[----:B------:R-:W3:Y:S01]  /*f6b0*/  MUFU.EX2 R228, R167 ;  /* 0x000000a700e47308 */ /* 0x000ee20000000800 */
[-C--:B-1----:R-:W-:Y:S03]  /*f6c0*/  HMMA.16816.F32.BF16 R4, R140, R148.reuse, R4 ;  /* 0x000000948c04723c */ /* 0x082fe60000041804 */
[----:B----4-:R-:W-:Y:S03]  /*f6d0*/  F2FP.BF16.F32.PACK_AB R210, R225, R226 ;  /* 0x000000e2e1d2723e */ /* 0x010fe600000010ff */
[C---:B------:R-:W-:Y:S06]  /*f6e0*/  HMMA.16816.F32.BF16 R8, R144.reuse, R148, R8 ;  /* 0x000000949008723c */ /* 0x040fec0000041808 */
[-C--:B------:R-:W-:Y:S05]  /*f6f0*/  HMMA.16816.F32.BF16 R12, R144, R150.reuse, R12 ;  /* 0x00000096900c723c */ /* 0x080fea000004180c */
[----:B---3--:R-:W-:Y:S01]  /*f700*/  F2FP.BF16.F32.PACK_AB R209, R227, R228 ;  /* 0x000000e4e3d1723e */ /* 0x008fe200000010ff */
[C---:B------:R-:W-:Y:S01]  /*f710*/  HMMA.16816.F32.BF16 R16, R140.reuse, R150, R16 ;  /* 0x000000968c10723c */ /* 0x040fe20000041810 */
[----:B------:R-:W1:Y:S05]  /*f720*/  LDSM.16.MT88.4 R148, [R232+0xf000] ;  /* 0x00f00000e894783b */ /* 0x000e6a0000004200 */
[-C--:B------:R-:W-:Y:S06]  /*f730*/  HMMA.16816.F32.BF16 R20, R140, R156.reuse, R20 ;  /* 0x0000009c8c14723c */ /* 0x080fec0000041814 */
[C---:B------:R-:W-:Y:S06]  /*f740*/  HMMA.16816.F32.BF16 R24, R144.reuse, R156, R24 ;  /* 0x0000009c9018723c */ /* 0x040fec0000041818 */
[-C--:B------:R-:W-:Y:S06]  /*f750*/  HMMA.16816.F32.BF16 R28, R144, R158.reuse, R28 ;  /* 0x0000009e901c723c */ /* 0x080fec000004181c */
[C---:B------:R-:W-:Y:S01]  /*f760*/  HMMA.16816.F32.BF16 R32, R140.reuse, R158, R32 ;  /* 0x0000009e8c20723c */ /* 0x040fe20000041820 */
[----:B------:R-:W3:Y:S05]  /*f770*/  LDSM.16.MT88.4 R156, [R233+0xf000] ;  /* 0x00f00000e99c783b */ /* 0x000eea0000004200 */
[-C--:B------:R-:W-:Y:S06]  /*f780*/  HMMA.16816.F32.BF16 R36, R140, R160.reuse, R36 ;  /* 0x000000a08c24723c */ /* 0x080fec0000041824 */
[C---:B------:R-:W-:Y:S06]  /*f790*/  HMMA.16816.F32.BF16 R40, R144.reuse, R160, R40 ;  /* 0x000000a09028723c */ /* 0x040fec0000041828 */
[-C--:B------:R-:W-:Y:S06]  /*f7a0*/  HMMA.16816.F32.BF16 R44, R144, R162.reuse, R44 ;  /* 0x000000a2902c723c */ /* 0x080fec000004182c */
[C---:B------:R-:W-:Y:S01]  /*f7b0*/  HMMA.16816.F32.BF16 R48, R140.reuse, R162, R48 ;  /* 0x000000a28c30723c */ /* 0x040fe20000041830 */
[----:B------:R-:W4:Y:S05]  /*f7c0*/  LDSM.16.MT88.4 R160, [R235+0xf000] ;  /* 0x00f00000eba0783b */ /* 0x000f2a0000004200 */
[-C--:B------:R-:W-:Y:S06]  /*f7d0*/  HMMA.16816.F32.BF16 R52, R140, R152.reuse, R52 ;  /* 0x000000988c34723c */ /* 0x080fec0000041834 */
[C---:B------:R-:W-:Y:S06]  /*f7e0*/  HMMA.16816.F32.BF16 R56, R144.reuse, R152, R56 ;  /* 0x000000989038723c */ /* 0x040fec0000041838 */
[-C--:B------:R-:W-:Y:S06]  /*f7f0*/  HMMA.16816.F32.BF16 R60, R144, R154.reuse, R60 ;  /* 0x0000009a903c723c */ /* 0x080fec000004183c */
[C---:B------:R-:W-:Y:S01]  /*f800*/  HMMA.16816.F32.BF16 R64, R140.reuse, R154, R64 ;  /* 0x0000009a8c40723c */ /* 0x040fe20000041840 */
[----:B------:R-:W4:Y:S05]  /*f810*/  LDSM.16.MT88.4 R152, [R234+0xf000] ;  /* 0x00f00000ea98783b */ /* 0x000f2a0000004200 */
[-C--:B-1----:R-:W-:Y:S06]  /*f820*/  HMMA.16816.F32.BF16 R68, R140, R148.reuse, R68 ;  /* 0x000000948c44723c */ /* 0x082fec0000041844 */
[C---:B------:R-:W-:Y:S06]  /*f830*/  HMMA.16816.F32.BF16 R72, R144.reuse, R148, R72 ;  /* 0x000000949048723c */ /* 0x040fec0000041848 */
[-C--:B------:R-:W-:Y:S06]  /*f840*/  HMMA.16816.F32.BF16 R76, R144, R150.reuse, R76 ;  /* 0x00000096904c723c */ /* 0x080fec000004184c */
[C---:B------:R-:W-:Y:S06]  /*f850*/  HMMA.16816.F32.BF16 R80, R140.reuse, R150, R80 ;  /* 0x000000968c50723c */ /* 0x040fec0000041850 */
[-C--:B---3--:R-:W-:Y:S06]  /*f860*/  HMMA.16816.F32.BF16 R84, R140, R156.reuse, R84 ;  /* 0x0000009c8c54723c */ /* 0x088fec0000041854 */
[C---:B------:R-:W-:Y:S06]  /*f870*/  HMMA.16816.F32.BF16 R88, R144.reuse, R156, R88 ;  /* 0x0000009c9058723c */ /* 0x040fec0000041858 */
[-C--:B------:R-:W-:Y:S06]  /*f880*/  HMMA.16816.F32.BF16 R92, R144, R158.reuse, R92 ;  /* 0x0000009e905c723c */ /* 0x080fec000004185c */
[C---:B------:R-:W-:Y:S06]  /*f890*/  HMMA.16816.F32.BF16 R96, R140.reuse, R158, R96 ;  /* 0x0000009e8c60723c */ /* 0x040fec0000041860 */
[-C--:B----4-:R-:W-:Y:S06]  /*f8a0*/  HMMA.16816.F32.BF16 R100, R140, R160.reuse, R100 ;  /* 0x000000a08c64723c */ /* 0x090fec0000041864 */
[C---:B------:R-:W-:Y:S06]  /*f8b0*/  HMMA.16816.F32.BF16 R104, R144.reuse, R160, R104 ;  /* 0x000000a09068723c */ /* 0x040fec0000041868 */
[-C--:B------:R-:W-:Y:S06]  /*f8c0*/  HMMA.16816.F32.BF16 R108, R144, R162.reuse, R108 ;  /* 0x000000a2906c723c */ /* 0x080fec000004186c */
[C---:B------:R-:W-:Y:S01]  /*f8d0*/  HMMA.16816.F32.BF16 R112, R140.reuse, R162, R112 ;  /* 0x000000a28c70723c */ /* 0x040fe20000041870 */
[----:B------:R-:W1:Y:S05]  /*f8e0*/  LDSM.16.MT88.4 R160, [R232+0xd800] ;  /* 0x00d80000e8a0783b */ /* 0x000e6a0000004200 */
[-C--:B------:R-:W-:Y:S06]  /*f8f0*/  HMMA.16816.F32.BF16 R116, R140, R152.reuse, R116 ;  /* 0x000000988c74723c */ /* 0x080fec0000041874 */
[C---:B------:R-:W-:Y:S06]  /*f900*/  HMMA.16816.F32.BF16 R120, R144.reuse, R152, R120 ;  /* 0x000000989078723c */ /* 0x040fec0000041878 */
[-C--:B------:R-:W-:Y:S06]  /*f910*/  HMMA.16816.F32.BF16 R124, R144, R154.reuse, R124 ;  /* 0x0000009a907c723c */ /* 0x080fec000004187c */
[----:B------:R-:W-:Y:S07]  /*f920*/  HMMA.16816.F32.BF16 R128, R140, R154, R128 ;  /* 0x0000009a8c80723c */ /* 0x000fee0000041880 */
[----:B------:R-:W-:Y:S04]  /*f930*/  F2FP.BF16.F32.PACK_AB R141, R231, R252 ;  /* 0x000000fce78d723e */ /* 0x000fe800000010ff */
[----:B------:R-:W-:Y:S02]  /*f940*/  F2FP.BF16.F32.PACK_AB R142, R194, R190 ;  /* 0x000000bec28e723e */ /* 0x000fe400000010ff */
[----:B------:R-:W-:Y:S01]  /*f950*/  F2FP.BF16.F32.PACK_AB R143, R195, R191 ;  /* 0x000000bfc38f723e */ /* 0x000fe200000010ff */
[----:B--2---:R-:W-:Y:S01]  /*f960*/  FFMA.FTZ R138, R2, R173, R211 ;  /* 0x000000ad028a7223 */ /* 0x004fe200000100d3 */
[----:B------:R-:W-:Y:S01]  /*f970*/  F2FP.BF16.F32.PACK_AB R211, R139, R224 ;  /* 0x000000e08bd3723e */ /* 0x000fe200000010ff */
[----:B------:R-:W2:Y:S01]  /*f980*/  LDL.LU R2, [R1+0x24] ;  /* 0x0000240001027983 */ /* 0x000ea20000300800 */
[----:B------:R-:W3:Y:S01]  /*f990*/  MUFU.EX2 R173, R229 ;  /* 0x000000e500ad7308 */ /* 0x000ee20000000800 */
[----:B------:R-:W-:Y:S02]  /*f9a0*/  FADD.FTZ R132, R251, R138 ;  /* 0x0000008afb847221 */ /* 0x000fe40000010000 */
[----:B------:R-:W4:Y:S02]  /*f9b0*/  LDL.LU R135, [R1+0x84] ;  /* 0x0000840001877983 */ /* 0x000f240000300800 */
[----:B------:R-:W-:Y:S05]  /*f9c0*/  FADD.FTZ R138, R248, R132 ;  /* 0x00000084f88a7221 */ /* 0x000fea0000010000 */
[----:B------:R1:W1:Y:S01]  /*f9d0*/  MUFU.EX2 R229, R168 ;  /* 0x000000a800e57308 */ /* 0x0002620000000800 */
[----:B---3--:R-:W-:Y:S07]  /*f9e0*/  F2FP.BF16.F32.PACK_AB R140, R189, R173 ;  /* 0x000000adbd8c723e */ /* 0x008fee00000010ff */
[-C--:B-1----:R-:W-:Y:S01]  /*f9f0*/  HMMA.16816.F32.BF16 R148, R140, R160.reuse, R4 ;  /* 0x000000a08c94723c */ /* 0x082fe20000041804 */
[----:B------:R-:W1:Y:S02]  /*fa00*/  LDSM.16.MT88.4 R168, [R233+0xd800] ;  /* 0x00d80000e9a8783b */ /* 0x000e640000004200 */
[----:B------:R-:W-:Y:S06]  /*fa10*/  F2FP.BF16.F32.PACK_AB R208, R229, R230 ;  /* 0x000000e6e5d0723e */ /* 0x000fec00000010ff */
[----:B------:R-:W-:Y:S01]  /*fa20*/  LDSM.16.MT88.4 R4, [R234+0xf800] ;  /* 0x00f80000ea04783b */ /* 0x000fe20000004200 */
[C---:B------:R-:W-:Y:S06]  /*fa30*/  HMMA.16816.F32.BF16 R144, R208.reuse, R160, R8 ;  /* 0x000000a0d090723c */ /* 0x040fec0000041808 */
[-C--:B------:R-:W-:Y:S05]  /*fa40*/  HMMA.16816.F32.BF16 R156, R208, R162.reuse, R12 ;  /* 0x000000a2d09c723c */ /* 0x080fea000004180c */
[----:B------:R-:W-:Y:S01]  /*fa50*/  MOV R9, R166 ;  /* 0x000000a600097202 */ /* 0x000fe20000000f00 */
[C---:B------:R-:W-:Y:S05]  /*fa60*/  HMMA.16816.F32.BF16 R152, R140.reuse, R162, R16 ;  /* 0x000000a28c98723c */ /* 0x040fea0000041810 */
[----:B------:R-:W-:Y:S01]  /*fa70*/  MOV R8, R164 ;  /* 0x000000a400087202 */ /* 0x000fe20000000f00 */
[----:B------:R-:W-:Y:S01]  /*fa80*/  IMAD.MOV.U32 R12, RZ, RZ, R190 ;  /* 0x000000ffff0c7224 */ /* 0x000fe200078e00be */
[----:B------:R-:W-:Y:S04]  /*fa90*/  MOV R17, R165 ;  /* 0x000000a500117202 */ /* 0x000fe80000000f00 */
[----:B------:R-:W-:Y:S02]  /*faa0*/  MOV R10, R174 ;  /* 0x000000ae000a7202 */ /* 0x000fe40000000f00 */
[----:B------:R-:W-:Y:S02]  /*fab0*/  MOV R18, R173 ;  /* 0x000000ad00127202 */ /* 0x000fe40000000f00 */
[----:B------:R-:W-:Y:S02]  /*fac0*/  MOV R16, R207 ;  /* 0x000000cf00107202 */ /* 0x000fe40000000f00 */
[----:B------:R-:W-:Y:S02]  /*fad0*/  MOV R13, R191 ;  /* 0x000000bf000d7202 */ /* 0x000fe40000000f00 */
[----:B------:R-:W-:Y:S01]  /*fae0*/  MOV R19, R189 ;  /* 0x000000bd00137202 */ /* 0x000fe20000000f00 */
[-C--:B-1----:R-:W-:Y:S03]  /*faf0*/  HMMA.16816.F32.BF16 R160, R140, R168.reuse, R20 ;  /* 0x000000a88ca0723c */ /* 0x082fe60000041814 */
[----:B------:R-:W-:Y:S02]  /*fb00*/  MOV R15, R195 ;  /* 0x000000c3000f7202 */ /* 0x000fe40000000f00 */
[----:B------:R-:W-:Y:S01]  /*fb10*/  MOV R14, R194 ;  /* 0x000000c2000e7202 */ /* 0x000fe20000000f00 */
[C---:B------:R-:W-:Y:S05]  /*fb20*/  HMMA.16816.F32.BF16 R164, R208.reuse, R168, R24 ;  /* 0x000000a8d0a4723c */ /* 0x040fea0000041818 */
[----:B------:R-:W-:Y:S02]  /*fb30*/  MOV R20, R199 ;  /* 0x000000c700147202 */ /* 0x000fe40000000f00 */
[----:B------:R-:W-:Y:S04]  /*fb40*/  MOV R24, R192 ;  /* 0x000000c000187202 */ /* 0x000fe80000000f00 */
[----:B------:R-:W-:Y:S02]  /*fb50*/  MOV R25, R193 ;  /* 0x000000c100197202 */ /* 0x000fe40000000f00 */
[----:B------:R-:W-:Y:S02]  /*fb60*/  MOV R26, R196 ;  /* 0x000000c4001a7202 */ /* 0x000fe40000000f00 */
[----:B------:R-:W-:Y:S02]  /*fb70*/  MOV R27, R197 ;  /* 0x000000c5001b7202 */ /* 0x000fe40000000f00 */
[----:B------:R-:W-:Y:S02]  /*fb80*/  MOV R21, R204 ;  /* 0x000000cc00157202 */ /* 0x000fe40000000f00 */
[----:B------:R-:W-:Y:S02]  /*fb90*/  MOV R22, R205 ;  /* 0x000000cd00167202 */ /* 0x000fe40000000f00 */
[----:B------:R-:W-:Y:S02]  /*fba0*/  MOV R23, R206 ;  /* 0x000000ce00177202 */ /* 0x000fe40000000f00 */
[----:B------:R-:W-:Y:S04]  /*fbb0*/  MOV R11, R198 ;  /* 0x000000c6000b7202 */ /* 0x000fe80000000f00 */
[----:B------:R-:W-:Y:S01]  /*fbc0*/  IADD3 R11, R11, -0x1, RZ ;  /* 0xffffffff0b0b7810 */ /* 0x000fe20007ffe0ff */
[----:B--2---:R-:W-:Y:S01]  /*fbd0*/  FFMA.FTZ R0, R0, R2, R220 ;  /* 0x0000000200007223 */ /* 0x004fe200000100dc */
[----:B------:R-:W-:Y:S01]  /*fbe0*/  FADD.FTZ R2, R136, R137 ;  /* 0x0000008988027221 */ /* 0x000fe20000010000 */
[----:B------:R-:W-:Y:S01]  /*fbf0*/  FADD.FTZ R137, R247, R3 ;  /* 0x00000003f7897221 */ /* 0x000fe20000010000 */
[----:B------:R-:W2:Y:S01]  /*fc00*/  LDL.LU R136, [R1+0x80] ;  /* 0x0000800001887983 */ /* 0x000ea20000300800 */
[----:B------:R-:W-:Y:S01]  /*fc10*/  FADD.FTZ R0, R223, R0 ;  /* 0x00000000df007221 */ /* 0x000fe20000010000 */
[----:B------:R-:W-:Y:S02]  /*fc20*/  FADD.FTZ R2, R249, R2 ;  /* 0x00000002f9027221 */ /* 0x000fe40000010000 */
[----:B------:R3:W5:Y:S01]  /*fc30*/  LDL.LU R251, [R1+0x7c] ;  /* 0x00007c0001fb7983 */ /* 0x0007620000300800 */
[----:B------:R-:W-:Y:S01]  /*fc40*/  FADD.FTZ R132, R222, R0 ;  /* 0x00000000de847221 */ /* 0x000fe20000010000 */
[----:B------:R-:W-:Y:S01]  /*fc50*/  FADD.FTZ R3, R246, R2 ;  /* 0x00000002f6037221 */ /* 0x000fe20000010000 */
[----:B------:R-:W-:Y:S01]  /*fc60*/  MOV R2, R175 ;  /* 0x000000af00027202 */ /* 0x000fe20000000f00 */
[----:B------:R3:W5:Y:S01]  /*fc70*/  LDL.LU R250, [R1+0x78] ;  /* 0x0000780001fa7983 */ /* 0x0007620000300800 */
[----:B------:R-:W-:Y:S01]  /*fc80*/  MOV R175, R221 ;  /* 0x000000dd00af7202 */ /* 0x000fe20000000f00 */
[----:B------:R-:W-:Y:S02]  /*fc90*/  FADD.FTZ R3, R243, R3 ;  /* 0x00000003f3037221 */ /* 0x000fe40000010000 */
[----:B------:R-:W1:Y:S01]  /*fca0*/  LDSM.16.MT88.4 R220, [R235+0xf800] ;  /* 0x00f80000ebdc783b */ /* 0x000e620000004200 */
[----:B------:R-:W-:Y:S02]  /*fcb0*/  MOV R0, R175 ;  /* 0x000000af00007202 */ /* 0x000fe40000000f00 */
[-C--:B------:R-:W-:Y:S03]  /*fcc0*/  HMMA.16816.F32.BF16 R172, R208, R170.reuse, R28 ;  /* 0x000000aad0ac723c */ /* 0x080fe6000004181c */
[----:B------:R-:W-:Y:S02]  /*fcd0*/  FADD.FTZ R0, R0, R138 ;  /* 0x0000008a00007221 */ /* 0x000fe40000010000 */
[----:B------:R3:W5:Y:S01]  /*fce0*/  LDL.LU R249, [R1+0x74] ;  /* 0x0000740001f97983 */ /* 0x0007620000300800 */
[C---:B------:R-:W-:Y:S03]  /*fcf0*/  HMMA.16816.F32.BF16 R168, R140.reuse, R170, R32 ;  /* 0x000000aa8ca8723c */ /* 0x040fe60000041820 */
[----:B------:R3:W5:Y:S02]  /*fd00*/  LDL.LU R248, [R1+0x70] ;  /* 0x0000700001f87983 */ /* 0x0007640000300800 */
[----:B------:R-:W-:Y:S02]  /*fd10*/  MOV R28, R188 ;  /* 0x000000bc001c7202 */ /* 0x000fe40000000f00 */
[----:B------:R-:W-:Y:S01]  /*fd20*/  MOV R32, R179 ;  /* 0x000000b300207202 */ /* 0x000fe20000000f00 */
[----:B------:R3:W5:Y:S03]  /*fd30*/  LDL.LU R247, [R1+0x6c] ;  /* 0x00006c0001f77983 */ /* 0x0007660000300800 */
[----:B------:R-:W-:Y:S01]  /*fd40*/  MOV R33, R178 ;  /* 0x000000b200217202 */ /* 0x000fe20000000f00 */
[----:B------:R3:W5:Y:S01]  /*fd50*/  LDL.LU R246, [R1+0x68] ;  /* 0x0000680001f67983 */ /* 0x0007620000300800 */
[----:B------:R-:W-:Y:S02]  /*fd60*/  MOV R34, R177 ;  /* 0x000000b100227202 */ /* 0x000fe40000000f00 */
[----:B------:R-:W-:Y:S02]  /*fd70*/  MOV R35, R176 ;  /* 0x000000b000237202 */ /* 0x000fe40000000f00 */
[----:B------:R-:W-:Y:S01]  /*fd80*/  MOV R29, R183 ;  /* 0x000000b7001d7202 */ /* 0x000fe20000000f00 */
[-C--:B------:R-:W-:Y:S03]  /*fd90*/  HMMA.16816.F32.BF16 R176, R140, R184.reuse, R36 ;  /* 0x000000b88cb0723c */ /* 0x080fe60000041824 */
[----:B------:R-:W-:Y:S02]  /*fda0*/  MOV R30, R182 ;  /* 0x000000b6001e7202 */ /* 0x000fe40000000f00 */
[----:B------:R-:W-:Y:S02]  /*fdb0*/  MOV R31, R181 ;  /* 0x000000b5001f7202 */ /* 0x000fe40000000f00 */
[----:B------:R-:W-:Y:S02]  /*fdc0*/  MOV R39, R180 ;  /* 0x000000b400277202 */ /* 0x000fe40000000f00 */
[C---:B------:R-:W-:Y:S04]  /*fdd0*/  HMMA.16816.F32.BF16 R180, R208.reuse, R184, R40 ;  /* 0x000000b8d0b4723c */ /* 0x040fe80000041828 */
[----:B------:R-:W-:Y:S02]  /*fde0*/  MOV R38, R39 ;  /* 0x0000002700267202 */ /* 0x000fe40000000f00 */
[----:B------:R-:W-:Y:S01]  /*fdf0*/  MOV R39, R32 ;  /* 0x0000002000277202 */ /* 0x000fe20000000f00 */
[-C--:B------:R-:W-:Y:S04]  /*fe00*/  HMMA.16816.F32.BF16 R188, R208, R186.reuse, R44 ;  /* 0x000000bad0bc723c */ /* 0x080fe8000004182c */
[----:B------:R-:W-:Y:S02]  /*fe10*/  MOV R32, R33 ;  /* 0x0000002100207202 */ /* 0x000fe40000000f00 */
[----:B------:R-:W-:Y:S01]  /*fe20*/  MOV R33, R34 ;  /* 0x0000002200217202 */ /* 0x000fe20000000f00 */
        /* <DEDUP_REMOVED lines=16> */
[----:B------:R-:W-:Y:S01]  /*ff30*/  MOV R33, R34 ;  /* 0x0000002200217202 */ /* 0x000fe20000000f00 */
[----:B------:R-:W-:Y:S01]  /*ff40*/  IMAD.MOV.U32 R34, RZ, RZ, R35 ;  /* 0x000000ffff227224 */ /* 0x000fe200078e0023 */
        /* <DEDUP_REMOVED lines=12> */
[----:B------:R-:W-:Y:S01]  /*10010*/  FADD.FTZ R0, R36, R0 ;  /* 0x0000000024007221 */ /* 0x000fe20000010000 */
        /* <DEDUP_REMOVED lines=10> */
[-C--:B-1----:R-:W-:Y:S04]  /*100c0*/  HMMA.16816.F32.BF16 R100, R140, R220.reuse, R100 ;  /* 0x000000dc8c64723c */ /* 0x082fe80000041864 */
        /* <DEDUP_REMOVED lines=20> */
[----:B------:R-:W-:Y:S04]  /*10210*/  HMMA.16816.F32.BF16 R128, R140, R6, R128 ;  /* 0x000000068c80723c */ /* 0x000fe80000041880 */
[----:B------:R-:W-:Y:S02]  /*10220*/  MOV R28, R29 ;  /* 0x0000001d001c7202 */ /* 0x000fe40000000f00 */
[----:B------:R-:W-:Y:S01]  /*10230*/  MOV R9, R2 ;  /* 0x0000000200097202 */ /* 0x000fe20000000f00 */
[----:B------:R-:W-:Y:S01]  /*10240*/  FADD.FTZ R2, R245, R132 ;  /* 0x00000084f5027221 */ /* 0x000fe20000010000 */
[----:B------:R-:W-:Y:S01]  /*10250*/  MOV R21, R22 ;  /* 0x0000001600157202 */ /* 0x000fe20000000f00 */
[----:B------:R3:W5:Y:S02]  /*10260*/  LDL.LU R245, [R1+0x64] ;  /* 0x0000640001f57983 */ /* 0x0007640000300800 */
[----:B------:R-:W-:Y:S01]  /*10270*/  MOV R29, R30 ;  /* 0x0000001e001d7202 */ /* 0x000fe20000000f00 */
[----:B------:R-:W-:Y:S01]  /*10280*/  FADD.FTZ R2, R241, R2 ;  /* 0x00000002f1027221 */ /* 0x000fe20000010000 */
[----:B------:R-:W-:Y:S02]  /*10290*/  MOV R22, R23 ;  /* 0x0000001700167202 */ /* 0x000fe40000000f00 */
[----:B------:R-:W-:Y:S02]  /*102a0*/  MOV R30, R31 ;  /* 0x0000001f001e7202 */ /* 0x000fe40000000f00 */
[----:B------:R-:W-:Y:S02]  /*102b0*/  MOV R23, R16 ;  /* 0x0000001000177202 */ /* 0x000fe40000000f00 */
[----:B------:R-:W-:Y:S02]  /*102c0*/  MOV R31, R24 ;  /* 0x00000018001f7202 */ /* 0x000fe40000000f00 */
[----:B------:R-:W-:Y:S02]  /*102d0*/  MOV R16, R17 ;  /* 0x0000001100107202 */ /* 0x000fe40000000f00 */
[----:B------:R-:W-:Y:S02]  /*102e0*/  MOV R24, R25 ;  /* 0x0000001900187202 */ /* 0x000fe40000000f00 */
[----:B------:R-:W-:Y:S02]  /*102f0*/  MOV R36, R37 ;  /* 0x0000002500247202 */ /* 0x000fe40000000f00 */
[----:B------:R-:W-:Y:S01]  /*10300*/  MOV R17, R8 ;  /* 0x0000000800117202 */ /* 0x000fe20000000f00 */
[----:B------:R-:W-:Y:S01]  /*10310*/  FADD.FTZ R8, R244, R137 ;  /* 0x00000089f4087221 */ /* 0x000fe20000010000 */
[----:B------:R-:W-:Y:S01]  /*10320*/  MOV R25, R26 ;  /* 0x0000001a00197202 */ /* 0x000fe20000000f00 */
[----:B------:R3:W5:Y:S01]  /*10330*/  LDL.LU R244, [R1+0x60] ;  /* 0x0000600001f47983 */ /* 0x0007620000300800 */
[----:B------:R-:W-:Y:S02]  /*10340*/  MOV R37, R35 ;  /* 0x0000002300257202 */ /* 0x000fe40000000f00 */
[----:B------:R-:W-:Y:S01]  /*10350*/  MOV R26, R27 ;  /* 0x0000001b001a7202 */ /* 0x000fe20000000f00 */
[----:B------:R3:W5:Y:S01]  /*10360*/  LDL.LU R243, [R1+0x5c] ;  /* 0x00005c0001f37983 */ /* 0x0007620000300800 */
[----:B------:R-:W-:Y:S01]  /*10370*/  MOV R35, R28 ;  /* 0x0000001c00237202 */ /* 0x000fe20000000f00 */
[----:B------:R-:W-:Y:S01]  /*10380*/  IMAD.MOV.U32 R28, RZ, RZ, R29 ;  /* 0x000000ffff1c7224 */ /* 0x000fe200078e001d */
[----:B------:R-:W-:Y:S02]  /*10390*/  MOV R27, R20 ;  /* 0x00000014001b7202 */ /* 0x000fe40000000f00 */
        /* <DEDUP_REMOVED lines=15> */
[----:B------:R3:W5:Y:S01]  /*10490*/  LDL.LU R242, [R1+0x58] ;  /* 0x0000580001f27983 */ /* 0x0007620000300800 */
[----:B------:R-:W-:Y:S02]  /*104a0*/  MOV R36, R37 ;  /* 0x0000002500247202 */ /* 0x000fe40000000f00 */
[----:B------:R-:W-:Y:S01]  /*104b0*/  MOV R20, R21 ;  /* 0x0000001500147202 */ /* 0x000fe20000000f00 */
[----:B------:R3:W5:Y:S01]  /*104c0*/  LDL.LU R241, [R1+0x54] ;  /* 0x0000540001f17983 */ /* 0x0007620000300800 */
        /* <DEDUP_REMOVED lines=15> */
[----:B------:R-:W-:Y:S01]  /*105c0*/  MOV R22, R23 ;  /* 0x0000001700167202 */ /* 0x000fe20000000f00 */
[----:B------:R-:W-:Y:S01]  /*105d0*/  FADD.FTZ R8, R238, R0 ;  /* 0x00000000ee087221 */ /* 0x000fe20000010000 */
        /* <DEDUP_REMOVED lines=8> */
[----:B------:R-:W-:Y:S01]  /*10660*/  MOV R36, R37 ;  /* 0x0000002500247202 */ /* 0x000fe20000000f00 */
[----:B------:R3:W5:Y:S01]  /*10670*/  LDL.LU R238, [R1+0x48] ;  /* 0x0000480001ee7983 */ /* 0x0007620000300800 */
[----:B------:R-:W-:Y:S01]  /*10680*/  MOV R37, R21 ;  /* 0x0000001500257202 */ /* 0x000fe20000000f00 */
[----:B------:R-:W-:Y:S01]  /*10690*/  FADD.FTZ R0, R42, R2 ;  /* 0x000000022a007221 */ /* 0x000fe20000010000 */
        /* <DEDUP_REMOVED lines=10> */
[----:B------:R3:W5:Y:S01]  /*10740*/  LDL.LU R237, [R1+0x44] ;  /* 0x0000440001ed7983 */ /* 0x0007620000300800 */
[----:B------:R-:W-:Y:S01]  /*10750*/  FADD.FTZ R2, R28, R8 ;  /* 0x000000081c027221 */ /* 0x000fe20000010000 */
[----:B------:R-:W-:Y:S01]  /*10760*/  FADD.FTZ R10, R34, R0 ;  /* 0x00000000220a7221 */ /* 0x000fe20000010000 */
[----:B------:R-:W-:Y:S01]  /*10770*/  FADD.FTZ R3, R29, R3 ;  /* 0x000000031d037221 */ /* 0x000fe20000010000 */
[----:B------:R3:W5:Y:S01]  /*10780*/  LDL.LU R236, [R1+0x40] ;  /* 0x0000400001ec7983 */ /* 0x0007620000300800 */
[----:B------:R-:W-:Y:S01]  /*10790*/  FADD.FTZ R9, R43, R9 ;  /* 0x000000092b097221 */ /* 0x000fe20000010000 */
[----:B------:R-:W-:Y:S02]  /*107a0*/  MOV R140, R133 ;  /* 0x00000085008c7202 */ /* 0x000fe40000000f00 */
[----:B----4-:R-:W-:Y:S01]  /*107b0*/  MOV R132, R135 ;  /* 0x0000008700847202 */ /* 0x010fe20000000f00 */
[----:B------:R-:W-:Y:S04]  /*107c0*/  FADD.FTZ R9, R39, R9 ;  /* 0x0000000927097221 */ /* 0x000fe80000010000 */
        /* <DEDUP_REMOVED lines=30> */
[----:B------:R-:W-:Y:S04]  /*109b0*/  STL [R1+0x1c], R5 ;  /* 0x00001c0501007387 */ /* 0x000fe80000100800 */
[----:B------:R2:W-:Y:S04]  /*109c0*/  STL [R1+0x18], R3 ;  /* 0x0000180301007387 */ /* 0x0005e80000100800 */
[----:B------:R3:W-:Y:S04]  /*109d0*/  STL [R1+0x20], R2 ;  /* 0x0000200201007387 */ /* 0x0007e80000100800 */
[----:B------:R3:W-:Y:S04]  /*109e0*/  STL [R1+0x24], R0 ;  /* 0x0000240001007387 */ /* 0x0007e80000100800 */
[----:B------:R3:W-:Y:S01]  /*109f0*/  STL [R1], R11 ;  /* 0x0000000b01007387 */ /* 0x0007e20000100800 */
[----:B--2---:R-:W-:Y:S01]  /*10a00*/  MOV R3, R136 ;  /* 0x0000008800037202 */ /* 0x004fe20000000f00 */
[----:B------:R-:W-:Y:S06]  /*10a10*/  @P0 BRA `(.L_x_32) ;  /* 0xffffffb000ac0947 */ /* 0x000fec000383ffff */
.L_x_31:
[----:B---3--:R-:W2:Y:S04]  /*10a20*/  LDL.LU R2, [R1+0x1c] ;  /* 0x00001c0001027983 */ /* 0x008ea80000300800 */
        /* <DEDUP_REMOVED lines=51> */
[----:B------:R-:W-:Y:S01]  /*10d60*/  IADD3 R5, -R5, R140, RZ ;  /* 0x0000008c05057210 */ /* 0x000fe20007ffe1ff */
        /* <DEDUP_REMOVED lines=111> */
[C---:B-----5:R-:W-:Y:S01]  /*11460*/  FMUL.FTZ R24, R0.reuse, R174 ;  /* 0x000000ae00187220 */ /* 0x060fe20000410000 */
        /* <DEDUP_REMOVED lines=25> */
[----:B------:R-:W-:-:S02]  /*11600*/  SHF.L.U32 R0, R3, 0x6, RZ ;  /* 0x0000000603007819 */ /* 0x000fc400000006ff */
[----:B------:R-:W-:Y:S02]  /*11610*/  F2FP.BF16.F32.PACK_AB R56, R56, R21 ;  /* 0x000000153838723e */ /* 0x000fe400000010ff */
[----:B------:R-:W-:Y:S02]  /*11620*/  SHF.R.S32.HI R21, RZ, 0x5, R27 ;  /* 0x00000005ff157819 */ /* 0x000fe4000001141b */
[----:B------:R-:W-:Y:S02]  /*11630*/  LOP3.LUT R0, R0, 0x1c0, RZ, 0xc0, !PT ;  /* 0x000001c000007812 */ /* 0x000fe400078ec0ff */
[----:B------:R-:W-:Y:S02]  /*11640*/  LOP3.LUT R27, R3, 0x1, RZ, 0xc0, !PT ;  /* 0x00000001031b7812 */ /* 0x000fe400078ec0ff */
[----:B------:R-:W-:Y:S02]  /*11650*/  LEA R2, R21, R140, 0x9 ;  /* 0x0000008c15027211 */ /* 0x000fe400078e48ff */
[----:B------:R-:W-:-:S02]  /*11660*/  LEA.HI R0, R0, R0, RZ, 0x1d ;  /* 0x0000000000007211 */ /* 0x000fc400078fe8ff */
[----:B------:R-:W-:Y:S02]  /*11670*/  ISETP.NE.U32.AND P1, PT, R27, 0x1, PT ;  /* 0x000000011b00780c */ /* 0x000fe40003f25070 */
        /* <DEDUP_REMOVED lines=141> */
[----:B---3--:R-:W-:Y:S02]  /*11f50*/  MOV R20, 0x7f800000 ;  /* 0x7f80000000147802 */ /* 0x008fe40000000f00 */
[----:B------:R-:W-:Y:S01]  /*11f60*/  MOV R19, 0x7f800000 ;  /* 0x7f80000000137802 */ /* 0x000fe20000000f00 */
[----:B------:R-:W-:Y:S01]  /*11f70*/  STS [R2+0x4400], R51 ;  /* 0x0044003302007388 */ /* 0x000fe20000000800 */
[----:B------:R-:W-:Y:S02]  /*11f80*/  MOV R13, 0x7f800000 ;  /* 0x7f800000000d7802 */ /* 0x000fe40000000f00 */
[----:B------:R-:W-:Y:S01]  /*11f90*/  MOV R18, 0x7f800000 ;  /* 0x7f80000000127802 */ /* 0x000fe20000000f00 */
[----:B------:R-:W-:Y:S01]  /*11fa0*/  STS [R0+0x6000], R54 ;  /* 0x0060003600007388 */ /* 0x000fe20000000800 */
[----:B------:R-:W-:-:S03]  /*11fb0*/  SHF.L.U32 R12, R141, 0x3, RZ ;  /* 0x000000038d0c7819 */ /* 0x000fc600000006ff */
        /* <DEDUP_REMOVED lines=94> */
.L_x_36:
[----:B------:R-:W-:Y:S05]  /*125a0*/  BSYNC B0 ;  /* 0x0000000000007941 */ /* 0x000fea0003800000 */
.L_x_35:
[----:B-1----:R-:W1:Y:S01]  /*125b0*/  S2R R7, SR_CTAID.X ;  /* 0x0000000000077919 */ /* 0x002e620000002500 */
[----:B------:R-:W-:Y:S01]  /*125c0*/  USHF.R.S32.HI UR4, URZ, 0x1f, UR12 ;  /* 0x0000001f3f047899 */ /* 0x000fe2000801140c */
[----:B------:R-:W-:Y:S01]  /*125d0*/  SHF.R.S32.HI R13, RZ, 0x1f, R12 ;  /* 0x0000001fff0d7819 */ /* 0x000fe2000001140c */
        /* <DEDUP_REMOVED lines=69> */
.L_x_26:
        /* <DEDUP_REMOVED lines=85> */
[----:B---3--:R-:W-:-:S03]  /*12f80*/  VIADD R10, R12, 0x60 ;  /* 0x000000600c0a7836 */ /* 0x008fc60000000000 */
[----:B------:R-:W-:Y:S04]  /*12f90*/  STG.E.128 desc[UR20][R2.64], RZ ;  /* 0x000000ff02007986 */ /* 0x000fe8000c101d14 */
[----:B------:R3:W-:Y:S01]  /*12fa0*/  STG.E.128 desc[UR20][R2.64+0x80], RZ ;  /* 0x000080ff02007986 */ /* 0x0007e2000c101d14 */
[C---:B-1----:R-:W-:Y:S02]  /*12fb0*/  VIADD R8, R12.reuse, 0x40 ;  /* 0x000000400c087836 */ /* 0x042fe40000000000 */
[C---:B------:R-:W-:Y:S02]  /*12fc0*/  VIADD R9, R12.reuse, 0x50 ;  /* 0x000000500c097836 */ /* 0x040fe40000000000 */
[C---:B----4-:R-:W-:Y:S02]  /*12fd0*/  VIADD R6, R12.reuse, 0x20 ;  /* 0x000000200c067836 */ /* 0x050fe40000000000 */
[----:B------:R-:W-:Y:S01]  /*12fe0*/  VIADD R7, R12, 0x30 ;  /* 0x000000300c077836 */ /* 0x000fe20000000000 */
[----:B--2---:R-:W-:Y:S01]  /*12ff0*/  IADD3 R4, -R164, UR17, RZ ;  /* 0x00000011a4047c10 */ /* 0x004fe2000fffe1ff */
[----:B------:R-:W-:-:S03]  /*13000*/  VIADD R5, R12, 0x10 ;  /* 0x000000100c057836 */ /* 0x000fc60000000000 */
[----:B------:R-:W-:Y:S02]  /*13010*/  ISETP.GE.OR P2, PT, R12, R4, P1 ;  /* 0x000000040c00720c */ /* 0x000fe40000f46670 */
[----:B---3--:R-:W-:-:S04]  /*13020*/  IADD3 R2, P0, R2, UR9, RZ ;  /* 0x0000000902027c10 */ /* 0x008fc8000ff1e0ff */
        /* <DEDUP_REMOVED lines=12> */
.L_x_38:
[----:B------:R-:W-:Y:S05]  /*130f0*/  BSYNC B0 ;  /* 0x0000000000007941 */ /* 0x000fea0003800000 */
.L_x_37:
        /* <DEDUP_REMOVED lines=18> */
.L_x_40:
[----:B------:R-:W-:Y:S05]  /*13220*/  BSYNC B0 ;  /* 0x0000000000007941 */ /* 0x000fea0003800000 */
.L_x_39:
[----:B------:R-:W-:Y:S04]  /*13230*/  BSSY B0, `(.L_x_41) ;  /* 0x000000a000007945 */ /* 0x000fe80003800000 */
[----:B------:R-:W-:Y:S05]  /*13240*/  @P6 BRA `(.L_x_42) ;  /* 0x0000000000206947 */ /* 0x000fea0003800000 */
[----:B--23--:R-:W-:Y:S01]  /*13250*/  IMAD R0, R6, UR8, RZ ;  /* 0x0000000806007c24 */ /* 0x00cfe2000f8e02ff */
[----:B------:R-:W-:-:S04]  /*13260*/  ULDC.64 UR4, c[0x0][0x2b0] ;  /* 0x0000ac0000047ab9 */ /* 0x000fc80000000a00 */
[----:B-1----:R-:W-:-:S04]  /*13270*/  IADD3 R3, P0, R0, R15, RZ ;  /* 0x0000000f00037210 */ /* 0x002fc80007f1e0ff */
[----:B------:R-:W-:Y:S02]  /*13280*/  LEA.HI.X.SX32 R0, R0, R14, 0x1, P0 ;  /* 0x0000000e00007211 */ /* 0x000fe400000f0eff */
[----:B------:R-:W-:-:S04]  /*13290*/  LEA R2, P0, R3, UR4, 0x2 ;  /* 0x0000000403027c11 */ /* 0x000fc8000f8010ff */
[----:B------:R-:W-:Y:S01]  /*132a0*/  LEA.HI.X R3, R3, UR5, R0, 0x2, P0 ;  /* 0x0000000503037c11 */ /* 0x000fe200080f1400 */
[----:B------:R-:W-:-:S05]  /*132b0*/  IMAD.MOV.U32 R0, RZ, RZ, 0x7f800000 ;  /* 0x7f800000ff007424 */ /* 0x000fca00078e00ff */
[----:B------:R4:W-:Y:S03]  /*132c0*/  STG.E desc[UR20][R2.64], R0 ;  /* 0x0000000002007986 */ /* 0x0009e6000c101914 */
.L_x_42:
[----:B------:R-:W-:Y:S05]  /*132d0*/  BSYNC B0 ;  /* 0x0000000000007941 */ /* 0x000fea0003800000 */
.L_x_41:
[----:B------:R-:W-:Y:S04]  /*132e0*/  BSSY B0, `(.L_x_43) ;  /* 0x000000a000007945 */ /* 0x000fe80003800000 */
[----:B------:R-:W-:Y:S05]  /*132f0*/  @P5 BRA `(.L_x_44) ;  /* 0x0000000000205947 */ /* 0x000fea0003800000 */
[----:B--234-:R-:W-:Y:S01]  /*13300*/  IMAD R0, R7, UR8, RZ ;  /* 0x0000000807007c24 */ /* 0x01cfe2000f8e02ff */
[----:B------:R-:W-:-:S04]  /*13310*/  ULDC.64 UR4, c[0x0][0x2b0] ;  /* 0x0000ac0000047ab9 */ /* 0x000fc80000000a00 */
[----:B-1----:R-:W-:-:S04]  /*13320*/  IADD3 R3, P0, R0, R15, RZ ;  /* 0x0000000f00037210 */ /* 0x002fc80007f1e0ff */
[----:B------:R-:W-:Y:S02]  /*13330*/  LEA.HI.X.SX32 R0, R0, R14, 0x1, P0 ;  /* 0x0000000e00007211 */ /* 0x000fe400000f0eff */
[----:B------:R-:W-:-:S04]  /*13340*/  LEA R2, P0, R3, UR4, 0x2 ;  /* 0x0000000403027c11 */ /* 0x000fc8000f8010ff */
[----:B------:R-:W-:Y:S01]  /*13350*/  LEA.HI.X R3, R3, UR5, R0, 0x2, P0 ;  /* 0x0000000503037c11 */ /* 0x000fe200080f1400 */
[----:B------:R-:W-:-:S05]  /*13360*/  IMAD.MOV.U32 R0, RZ, RZ, 0x7f800000 ;  /* 0x7f800000ff007424 */ /* 0x000fca00078e00ff */
[----:B------:R1:W-:Y:S03]  /*13370*/  STG.E desc[UR20][R2.64], R0 ;  /* 0x0000000002007986 */ /* 0x0003e6000c101914 */
.L_x_44:
[----:B------:R-:W-:Y:S05]  /*13380*/  BSYNC B0 ;  /* 0x0000000000007941 */ /* 0x000fea0003800000 */
.L_x_43:
[----:B------:R-:W-:Y:S04]  /*13390*/  BSSY B0, `(.L_x_45) ;  /* 0x000000a000007945 */ /* 0x000fe80003800000 */
[----:B------:R-:W-:Y:S05]  /*133a0*/  @P4 BRA `(.L_x_46) ;  /* 0x0000000000204947 */ /* 0x000fea0003800000 */
[----:B-1234-:R-:W-:Y:S01]  /*133b0*/  IMAD R0, R8, UR8, RZ ;  /* 0x0000000808007c24 */ /* 0x01efe2000f8e02ff */
[----:B------:R-:W-:-:S04]  /*133c0*/  ULDC.64 UR4, c[0x0][0x2b0] ;  /* 0x0000ac0000047ab9 */ /* 0x000fc80000000a00 */
[----:B------:R-:W-:-:S04]  /*133d0*/  IADD3 R3, P0, R0, R15, RZ ;  /* 0x0000000f00037210 */ /* 0x000fc80007f1e0ff */
[----:B------:R-:W-:Y:S02]  /*133e0*/  LEA.HI.X.SX32 R0, R0, R14, 0x1, P0 ;  /* 0x0000000e00007211 */ /* 0x000fe400000f0eff */
[----:B------:R-:W-:-:S04]  /*133f0*/  LEA R2, P0, R3, UR4, 0x2 ;  /* 0x0000000403027c11 */ /* 0x000fc8000f8010ff */
[----:B------:R-:W-:Y:S01]  /*13400*/  LEA.HI.X R3, R3, UR5, R0, 0x2, P0 ;  /* 0x0000000503037c11 */ /* 0x000fe200080f1400 */
[----:B------:R-:W-:-:S05]  /*13410*/  IMAD.MOV.U32 R0, RZ, RZ, 0x7f800000 ;  /* 0x7f800000ff007424 */ /* 0x000fca00078e00ff */
[----:B------:R1:W-:Y:S03]  /*13420*/  STG.E desc[UR20][R2.64], R0 ;  /* 0x0000000002007986 */ /* 0x0003e6000c101914 */
.L_x_46:
[----:B------:R-:W-:Y:S05]  /*13430*/  BSYNC B0 ;  /* 0x0000000000007941 */ /* 0x000fea0003800000 */
.L_x_45:
        /* <DEDUP_REMOVED lines=10> */
.L_x_48:
[----:B------:R-:W-:Y:S05]  /*134e0*/  BSYNC B0 ;  /* 0x0000000000007941 */ /* 0x000fea0003800000 */
.L_x_47:
        /* <DEDUP_REMOVED lines=10> */
.L_x_50:
[----:B------:R-:W-:Y:S05]  /*13590*/  BSYNC B0 ;  /* 0x0000000000007941 */ /* 0x000fea0003800000 */
.L_x_49:
[----:B------:R-:W-:Y:S05]  /*135a0*/  @P1 EXIT ;  /* 0x000000000000194d */ /* 0x000fea0003800000 */
[----:B-1234-:R-:W-:Y:S01]  /*135b0*/  IMAD R0, R12, UR8, RZ ;  /* 0x000000080c007c24 */ /* 0x01efe2000f8e02ff */
        /* <DEDUP_REMOVED lines=8> */
.L_x_51:
        /* <DEDUP_REMOVED lines=12> */
.L_x_1738:


//--------------------- .text._ZN5flash16flash_fwd_kernelI23Flash_fwd_kernel_traitsILi128ELi128ELi64ELi4ELb0ELb0EN7cutlass10bfloat16_tE19Flash_kernel_traitsILi128ELi128ELi64ELi4ES3_EELb0ELb1ELb0ELb0ELb0ELb1ELb0ELb0EEEvNS_16Flash_fwd_paramsE --------------------------
	.section	.text._ZN5flash16flash_fwd_kernelI23Flash_fwd_kernel_traitsILi128ELi128ELi64ELi4ELb0ELb0EN7cutlass10bfloat16_tE19Flash_kernel_traitsILi128ELi128ELi64ELi4ES3_EELb0ELb1ELb0ELb0ELb0ELb1ELb0ELb0EEEvNS_16Flash_fwd_paramsE,"ax",@progbits
	.align	128
        .global         _ZN5flash16flash_fwd_kernelI23Flash_fwd_kernel_traitsILi128ELi128ELi64ELi4ELb0ELb0EN7cutlass10bfloat16_tE19Flash_kernel_traitsILi128ELi128ELi64ELi4ES3_EELb0ELb1ELb0ELb0ELb0ELb1ELb0ELb0EEEvNS_16Flash_fwd_paramsE
        .type           _ZN5flash16flash_fwd_kernelI23Flash_fwd_kernel_traitsILi128ELi128ELi64ELi4ELb0ELb0EN7cutlass10bfloat16_tE19Flash_kernel_traitsILi128ELi128ELi64ELi4ES3_EELb0ELb1ELb0ELb0ELb0ELb1ELb0ELb0EEEvNS_16Flash_fwd_paramsE,@function
        .size           _ZN5flash16flash_fwd_kernelI23Flash_fwd_kernel_traitsILi128ELi128ELi64ELi4ELb0ELb0EN7cutlass10bfloat16_tE19Flash_kernel_traitsILi128ELi128ELi64ELi4ES3_EELb0ELb1ELb0ELb0ELb0ELb1ELb0ELb0EEEvNS_16Flash_fwd_paramsE,(.L_x_1739 - _ZN5flash16flash_fwd_kernelI23Flash_fwd_kernel_traitsILi128ELi128ELi64ELi4ELb0ELb0EN7cutlass10bfloat16_tE19Flash_kernel_traitsILi128ELi128ELi64ELi4ES3_EELb0ELb1ELb0ELb0ELb0ELb1ELb0ELb0EEEvNS_16Flash_fwd_paramsE)
        .other          _ZN5flash16flash_fwd_kernelI23Flash_fwd_kernel_traitsILi128ELi128ELi64ELi4ELb0ELb0EN7cutlass10bfloat16_tE19Flash_kernel_traitsILi128ELi128ELi64ELi4ES3_EELb0ELb1ELb0ELb0ELb0ELb1ELb0ELb0EEEvNS_16Flash_fwd_paramsE,@"STO_CUDA_ENTRY STV_DEFAULT"
_ZN5flash16flash_fwd_kernelI23Flash_fwd_kernel_traitsILi128ELi128ELi64ELi4ELb0ELb0EN7cutlass10bfloat16_tE19Flash_kernel_traitsILi128ELi128ELi64ELi4ES3_EELb0ELb1ELb0ELb0ELb0ELb1ELb0ELb0EEEvNS_16Flash_fwd_paramsE:
.text._ZN5flash16flash_fwd_kernelI23Flash_fwd_kernel_traitsILi128ELi128ELi64ELi4ELb0ELb0EN7cutlass10bfloat16_tE19Flash_kernel_traitsILi128ELi128ELi64ELi4ES3_EELb0ELb1ELb0ELb0ELb0ELb1ELb0ELb0EEEvNS_16Flash_fwd_paramsE:
[----:B------:R-:W1:Y:S08]  /*0000*/  LDC R1, c[0x0][0x28] ;  /* 0x00000a00ff017b82 */ /* 0x000e700000000800 */
[----:B------:R-:W2:Y:S01]  /*0010*/  S2UR UR13, SR_CTAID.Y ;  /* 0x00000000000d79c3 */ /* 0x000ea20000002600 */
[----:B------:R-:W-:Y:S01]  /*0020*/  ULDC.64 UR4, c[0x0][0x300] ;  /* 0x0000c00000047ab9 */ /* 0x000fe20000000a00 */
[----:B------:R-:W-:Y:S01]  /*0030*/  ULDC.64 UR6, c[0x0][0x2f0] ;  /* 0x0000bc0000067ab9 */ /* 0x000fe20000000a00 */
[----:B------:R-:W-:Y:S01]  /*0040*/  UISETP.NE.U32.AND UP1, UPT, UR4, URZ, UPT ;  /* 0x0000003f0400728c */ /* 0x000fe2000bf25070 */
[----:B-1----:R-:W-:Y:S01]  /*0050*/  VIADD R1, R1, 0xfffffec0 ;  /* 0xfffffec001017836 */ /* 0x002fe20000000000 */
[----:B------:R-:W-:-:S02]  /*0060*/  UISETP.NE.U32.AND UP2, UPT, UR6, URZ, UPT ;  /* 0x0000003f0600728c */ /* 0x000fc4000bf45070 */
[----:B------:R-:W-:Y:S01]  /*0070*/  UISETP.NE.AND.EX UP1, UPT, UR5, URZ, UPT, UP1 ;  /* 0x0000003f0500728c */ /* 0x000fe2000bf25310 */
[----:B------:R-:W-:Y:S01]  /*0080*/  ULDC.64 UR8, c[0x0][0x2f0] ;  /* 0x0000bc0000087ab9 */ /* 0x000fe20000000a00 */
[----:B------:R-:W-:Y:S01]  /*0090*/  UISETP.NE.AND.EX UP2, UPT, UR7, URZ, UPT, UP2 ;  /* 0x0000003f0700728c */ /* 0x000fe2000bf45320 */
[----:B------:R-:W-:-:S03]  /*00a0*/  ULDC.U8 UR6, c[0x0][0x3c2] ;  /* 0x0000f08000067ab9 */ /* 0x000fc60000000000 */
[----:B------:R-:W-:Y:S01]  /*00b0*/  PLOP3.LUT P0, PT, PT, PT, UP1, 0x80, 0x0 ;  /* 0x000000000000781c */ /* 0x000fe20003f0f018 */
[----:B------:R-:W-:Y:S01]  /*00c0*/  ULDC.64 UR4, c[0x0][0x2f8] ;  /* 0x0000be0000047ab9 */ /* 0x000fe20000000a00 */
[----:B------:R-:W-:Y:S01]  /*00d0*/  UISETP.NE.AND UP3, UPT, UR6, URZ, UPT ;  /* 0x0000003f0600728c */ /* 0x000fe2000bf65270 */
[----:B------:R-:W-:Y:S01]  /*00e0*/  PLOP3.LUT P2, PT, PT, PT, UP2, 0x80, 0x0 ;  /* 0x000000000000781c */ /* 0x000fe20003f4f028 */
[----:B------:R-:W-:Y:S01]  /*00f0*/  UISETP.EQ.U32.AND UP0, UPT, UR4, URZ, UPT ;  /* 0x0000003f0400728c */ /* 0x000fe2000bf02070 */
[----:B------:R-:W-:Y:S01]  /*0100*/  ULDC.64 UR18, c[0x0][0x208] ;  /* 0x0000820000127ab9 */ /* 0x000fe20000000a00 */
[----:B------:R-:W-:Y:S02]  /*0110*/  ULDC.64 UR6, c[0x0][0x2f8] ;  /* 0x0000be0000067ab9 */ /* 0x000fe40000000a00 */
[----:B------:R-:W-:Y:S02]  /*0120*/  UISETP.EQ.OR.EX UP0, UPT, UR5, URZ, !UP3, UP0 ;  /* 0x0000003f0500728c */ /* 0x000fe4000df02700 */
[----:B--2---:R-:W-:-:S06]  /*0130*/  UIMAD.WIDE UR8, UR13, 0x4, UR8 ;  /* 0x000000040d0878a5 */ /* 0x004fcc000f8e0208 */
[----:B------:R-:W-:Y:S02]  /*0140*/  IMAD.U32 R2, RZ, RZ, UR8 ;  /* 0x00000008ff027e24 */ /* 0x000fe4000f8e00ff */
[----:B------:R-:W-:Y:S01]  /*0150*/  IMAD.U32 R3, RZ, RZ, UR9 ;  /* 0x00000009ff037e24 */ /* 0x000fe2000f8e00ff */
[----:B------:R-:W-:Y:S02]  /*0160*/  @UP1 ULDC.64 UR8, c[0x0][0x300] ;  /* 0x0000c00000081ab9 */ /* 0x000fe40000000a00 */
[----:B------:R-:W-:Y:S02]  /*0170*/  @UP1 UIMAD.WIDE UR8, UR13, 0x4, UR8 ;  /* 0x000000040d0818a5 */ /* 0x000fe4000f8e0208 */
[----:B------:R-:W2:Y:S04]  /*0180*/  @P2 LDG.E R7, desc[UR18][R2.64] ;  /* 0x0000001202072981 */ /* 0x000ea8000c1e1900 */
[----:B------:R-:W-:Y:S01]  /*0190*/  IMAD.U32 R4, RZ, RZ, UR8 ;  /* 0x00000008ff047e24 */ /* 0x000fe2000f8e00ff */
[----:B------:R1:W3:Y:S01]  /*01a0*/  @P2 LDG.E R6, desc[UR18][R2.64+0x4] ;  /* 0x0000041202062981 */ /* 0x0002e2000c1e1900 */
[----:B------:R-:W-:Y:S01]  /*01b0*/  IMAD.U32 R5, RZ, RZ, UR9 ;  /* 0x00000009ff057e24 */ /* 0x000fe2000f8e00ff */
[----:B------:R-:W-:Y:S01]  /*01c0*/  PLOP3.LUT P1, PT, PT, PT, UP0, 0x80, 0x0 ;  /* 0x000000000000781c */ /* 0x000fe20003f2f008 */
[----:B------:R-:W-:-:S03]  /*01d0*/  UIMAD.WIDE UR6, UR13, 0x4, UR6 ;  /* 0x000000040d0678a5 */ /* 0x000fc6000f8e0206 */
[----:B------:R-:W4:Y:S03]  /*01e0*/  @P0 LDG.E R4, desc[UR18][R4.64] ;  /* 0x0000001204040981 */ /* 0x000f26000c1e1900 */
[----:B-1----:R-:W-:Y:S02]  /*01f0*/  IMAD.U32 R2, RZ, RZ, UR6 ;  /* 0x00000006ff027e24 */ /* 0x002fe4000f8e00ff */
[----:B------:R-:W-:-:S05]  /*0200*/  IMAD.U32 R3, RZ, RZ, UR7 ;  /* 0x00000007ff037e24 */ /* 0x000fca000f8e00ff */
[----:B------:R-:W5:Y:S01]  /*0210*/  @!P1 LDG.E R0, desc[UR18][R2.64] ;  /* 0x0000001202009981 */ /* 0x000f62000c1e1900 */
[----:B------:R-:W-:Y:S01]  /*0220*/  UMOV UR15, 0xffffffff ;  /* 0xffffffff000f7882 */ /* 0x000fe20000000000 */
[----:B------:R-:W-:Y:S01]  /*0230*/  UMOV UR24, URZ ;  /* 0x0000003f00187c82 */ /* 0x000fe20008000000 */
[----:B------:R-:W-:Y:S01]  /*0240*/  UMOV UR25, 0xffffffff ;  /* 0xffffffff00197882 */ /* 0x000fe20000000000 */
[----:B------:R-:W1:Y:S08]  /*0250*/  S2UR UR16, SR_CTAID.X ;  /* 0x00000000001079c3 */ /* 0x000e700000002500 */
[----:B------:R-:W1:Y:S01]  /*0260*/  S2UR UR6, SR_CTAID.Z ;  /* 0x00000000000679c3 */ /* 0x000e620000002700 */
[----:B--2---:R-:W-:-:S02]  /*0270*/  @P2 R2UR UR15, R7 ;  /* 0x00000000070f22ca */ /* 0x004fc400000e0000 */
[----:B---3--:R-:W-:Y:S02]  /*0280*/  @P2 R2UR UR23, R6 ;  /* 0x00000000061722ca */ /* 0x008fe400000e0000 */
[----:B----4-:R-:W-:Y:S02]  /*0290*/  @P0 R2UR UR24, R4 ;  /* 0x00000000041802ca */ /* 0x010fe400000e0000 */
[----:B------:R-:W-:-:S04]  /*02a0*/  ISETP.NE.U32.AND P0, PT, RZ, UR4, PT ;  /* 0x00000004ff007c0c */ /* 0x000fc8000bf05070 */
[----:B------:R-:W-:-:S05]  /*02b0*/  ISETP.NE.AND.EX P0, PT, RZ, UR5, PT, P0 ;  /* 0x00000005ff007c0c */ /* 0x000fca000bf05300 */
[----:B------:R-:W-:-:S07]  /*02c0*/  @UP2 UIADD3 UR23, UR23, -UR15, URZ ;  /* 0x8000000f17172290 */ /* 0x000fce000fffe03f */
[----:B------:R-:W-:Y:S01]  /*02d0*/  @!UP2 ULDC UR23, c[0x0][0x2c4] ;  /* 0x0000b1000017aab9 */ /* 0x000fe20000000800 */
[----:B-----5:R-:W-:Y:S01]  /*02e0*/  @!P1 R2UR UR25, R0 ;  /* 0x00000000001992ca */ /* 0x020fe200000e0000 */
[----:B-1----:R-:W-:-:S14]  /*02f0*/  @!P0 BRA `(.L_x_52) ;  /* 0x00000000001c8947 */ /* 0x002fdc0003800000 */
[----:B------:R-:W-:-:S13]  /*0300*/  PLOP3.LUT P0, PT, PT, PT, UP3, 0x80, 0x0 ;  /* 0x000000000000781c */ /* 0x000fda0003f0f038 */
[----:B------:R-:W2:Y:S04]  /*0310*/  @P0 LDG.E R0, desc[UR18][R2.64+0x4] ;  /* 0x0000041202000981 */ /* 0x000ea8000c1e1900 */
[----:B------:R-:W3:Y:S01]  /*0320*/  @!P0 LDG.E R2, desc[UR18][R2.64] ;  /* 0x0000001202028981 */ /* 0x000ee2000c1e1900 */
[----:B--2---:R-:W-:-:S13]  /*0330*/  @P0 R2UR UR7, R0 ;  /* 0x00000000000702ca */ /* 0x004fda00000e0000 */
[----:B------:R-:W-:-:S07]  /*0340*/  @UP3 UIADD3 UR7, UR7, -UR25, URZ ;  /* 0x8000001907073290 */ /* 0x000fce000fffe03f */
[----:B---3--:R-:W-:Y:S01]  /*0350*/  @!P0 R2UR UR7, R2 ;  /* 0x00000000020782ca */ /* 0x008fe200000e0000 */
[----:B------:R-:W-:-:S14]  /*0360*/  BRA `(.L_x_53) ;  /* 0x0000000000047947 */ /* 0x000fdc0003800000 */
.L_x_52:
[----:B------:R-:W-:-:S05]  /*0370*/  ULDC UR7, c[0x0][0x2c8] ;  /* 0x0000b20000077ab9 */ /* 0x000fca0000000800 */
.L_x_53:
[----:B------:R-:W-:Y:S02]  /*0380*/  ULDC.64 UR4, c[0x0][0x308] ;  /* 0x0000c20000047ab9 */ /* 0x000fe40000000a00 */
[----:B------:R-:W-:-:S04]  /*0390*/  UISETP.NE.U32.AND UP2, UPT, UR4, URZ, UPT ;  /* 0x0000003f0400728c */ /* 0x000fc8000bf45070 */
[----:B------:R-:W-:-:S06]  /*03a0*/  UISETP.NE.AND.EX UP2, UPT, UR5, URZ, UPT, UP2 ;  /* 0x0000003f0500728c */ /* 0x000fcc000bf45320 */
[----:B------:R-:W-:-:S05]  /*03b0*/  PLOP3.LUT P0, PT, PT, PT, UP2, 0x80, 0x0 ;  /* 0x000000000000781c */ /* 0x000fca0003f0f028 */
[----:B------:R-:W-:Y:S02]  /*03c0*/  @UP2 ULDC.64 UR4, c[0x0][0x308] ;  /* 0x0000c20000042ab9 */ /* 0x000fe40000000a00 */
[----:B------:R-:W-:-:S06]  /*03d0*/  @UP2 UIMAD.WIDE UR4, UR13, 0x4, UR4 ;  /* 0x000000040d0428a5 */ /* 0x000fcc000f8e0204 */
[----:B------:R-:W-:Y:S02]  /*03e0*/  IMAD.U32 R2, RZ, RZ, UR4 ;  /* 0x00000004ff027e24 */ /* 0x000fe4000f8e00ff */
[----:B------:R-:W-:Y:S01]  /*03f0*/  IMAD.U32 R3, RZ, RZ, UR5 ;  /* 0x00000005ff037e24 */ /* 0x000fe2000f8e00ff */
[----:B------:R-:W-:Y:S01]  /*0400*/  USHF.L.U32 UR22, UR16, 0x7, URZ ;  /* 0x0000000710167899 */ /* 0x000fe2000800063f */
[----:B------:R-:W-:-:S03]  /*0410*/  @!UP2 ULDC.64 UR4, c[0x0][0x318] ;  /* 0x0000c6000004aab9 */ /* 0x000fc60000000a00 */
[----:B------:R-:W2:Y:S01]  /*0420*/  @P0 LDG.E R0, desc[UR18][R2.64] ;  /* 0x0000001202000981 */ /* 0x000ea2000c1e1900 */
[----:B------:R-:W-:Y:S02]  /*0430*/  UISETP.GT.AND UP1, UPT, UR23, UR22, UPT ;  /* 0x000000161700728c */ /* 0x000fe4000bf24270 */
[----:B------:R-:W-:-:S03]  /*0440*/  @!UP2 UISETP.NE.U32.AND UP0, UPT, UR4, URZ, UPT ;  /* 0x0000003f0400a28c */ /* 0x000fc6000bf05070 */
[----:B------:R-:W-:Y:S01]  /*0450*/  @!UP2 ULDC UR4, c[0x0][0x2cc] ;  /* 0x0000b3000004aab9 */ /* 0x000fe20000000800 */
[----:B------:R-:W-:-:S04]  /*0460*/  @!UP2 UISETP.NE.AND.EX UP0, UPT, UR5, URZ, UPT, UP0 ;  /* 0x0000003f0500a28c */ /* 0x000fc8000bf05300 */
[----:B------:R-:W-:Y:S01]  /*0470*/  @!UP2 USEL UR4, UR4, URZ, UP0 ;  /* 0x0000003f0404a287 */ /* 0x000fe20008000000 */
[----:B--2---:R-:W-:Y:S02]  /*0480*/  @P0 R2UR UR20, R0 ;  /* 0x00000000001402ca */ /* 0x004fe400000e0000 */
[----:B------:R-:W-:-:S11]  /*0490*/  PLOP3.LUT P0, PT, PT, PT, UP1, 0x80, 0x0 ;  /* 0x000000000000781c */ /* 0x000fd60003f0f018 */
[----:B------:R-:W-:Y:S02]  /*04a0*/  @UP2 UIADD3 UR20, UR20, -UR24, URZ ;  /* 0x8000001814142290 */ /* 0x000fe4000fffe03f */
[----:B------:R-:W-:Y:S01]  /*04b0*/  @!UP2 UIADD3 UR20, UR4, UR7, -UR24 ;  /* 0x000000070414a290 */ /* 0x000fe2000fffe818 */
[----:B------:R-:W-:Y:S11]  /*04c0*/  @!P0 EXIT ;  /* 0x000000000000894d */ /* 0x000ff60003800000 */
[----:B------:R-:W-:Y:S01]  /*04d0*/  UIADD3 UR5, -UR23, 0xbf, UR22 ;  /* 0x000000bf17057890 */ /* 0x000fe2000fffe116 */
[----:B------:R-:W1:Y:S01]  /*04e0*/  S2R R164, SR_TID.X ;  /* 0x0000000000a47919 */ /* 0x000e620000002100 */
[----:B------:R-:W-:Y:S01]  /*04f0*/  ULDC UR21, c[0x0][0x398] ;  /* 0x0000e60000157ab9 */ /* 0x000fe20000000800 */
[----:B------:R-:W-:Y:S02]  /*0500*/  UIADD3 UR8, UR20, 0x3f, URZ ;  /* 0x0000003f14087890 */ /* 0x000fe4000fffe03f */
[----:B------:R-:W-:Y:S02]  /*0510*/  UIADD3 UR5, UR5, UR21, UR20 ;  /* 0x0000001505057290 */ /* 0x000fe4000fffe014 */
[----:B------:R-:W-:Y:S02]  /*0520*/  USHF.R.S32.HI UR7, URZ, 0x1f, UR8 ;  /* 0x0000001f3f077899 */ /* 0x000fe40008011408 */
[----:B------:R-:W-:Y:S02]  /*0530*/  USHF.R.S32.HI UR4, URZ, 0x1f, UR5 ;  /* 0x0000001f3f047899 */ /* 0x000fe40008011405 */
[----:B------:R-:W-:-:S02]  /*0540*/  ULEA.HI UR7, UR7, UR8, URZ, 0x6 ;  /* 0x0000000807077291 */ /* 0x000fc4000f8f303f */
[----:B------:R-:W-:Y:S02]  /*0550*/  ULEA.HI UR4, UR4, UR5, URZ, 0x6 ;  /* 0x0000000504047291 */ /* 0x000fe4000f8f303f */
[----:B------:R-:W-:Y:S02]  /*0560*/  USHF.R.S32.HI UR7, URZ, 0x6, UR7 ;  /* 0x000000063f077899 */ /* 0x000fe40008011407 */
[----:B------:R-:W-:-:S04]  /*0570*/  USHF.R.S32.HI UR4, URZ, 0x6, UR4 ;  /* 0x000000063f047899 */ /* 0x000fc80008011404 */
[----:B------:R-:W-:-:S04]  /*0580*/  UISETP.LT.AND UP0, UPT, UR7, UR4, UPT ;  /* 0x000000040700728c */ /* 0x000fc8000bf01270 */
[----:B------:R-:W-:-:S04]  /*0590*/  USEL UR17, UR7, UR4, UP0 ;  /* 0x0000000407117287 */ /* 0x000fc80008000000 */
[----:B------:R-:W-:-:S06]  /*05a0*/  UISETP.GE.AND UP0, UPT, UR17, 0x1, UPT ;  /* 0x000000011100788c */ /* 0x000fcc000bf06270 */
[----:B------:R-:W-:-:S13]  /*05b0*/  PLOP3.LUT P0, PT, PT, PT, UP0, 0x80, 0x0 ;  /* 0x000000000000781c */ /* 0x000fda0003f0f008 */
[----:B-1----:R-:W-:Y:S05]  /*05c0*/  @!P0 BRA `(.L_x_54) ;  /* 0x0000018000f88947 */ /* 0x002fea0003800000 */
[----:B------:R-:W1:Y:S01]  /*05d0*/  LDC R15, c[0x0][0x278] ;  /* 0x00009e00ff0f7b82 */ /* 0x000e620000000800 */
[----:B------:R-:W2:Y:S01]  /*05e0*/  S2R R4, SR_CTAID.Z ;  /* 0x0000000000047919 */ /* 0x000ea20000002700 */
[----:B------:R-:W-:Y:S01]  /*05f0*/  SHF.R.S32.HI R40, RZ, 0x1f, R164 ;  /* 0x0000001fff287819 */ /* 0x000fe200000114a4 */
[----:B------:R-:W-:Y:S02]  /*0600*/  UISETP.NE.AND UP0, UPT, UR15, -0x1, UPT ;  /* 0xffffffff0f00788c */ /* 0x000fe4000bf05270 */
[----:B------:R-:W-:-:S09]  /*0610*/  UIADD3 UR12, -UR22, UR23, URZ ;  /* 0x00000017160c7290 */ /* 0x000fd2000fffe13f */
[----:B------:R-:W-:Y:S01]  /*0620*/  @UP0 ULDC.64 UR4, c[0x0][0x240] ;  /* 0x0000900000040ab9 */ /* 0x000fe20000000a00 */
[----:B------:R-:W-:Y:S02]  /*0630*/  @!UP0 USHF.R.S32.HI UR8, URZ, 0x1f, UR13 ;  /* 0x0000001f3f088899 */ /* 0x000fe4000801140d */
[----:B------:R-:W-:-:S04]  /*0640*/  @UP0 UIMAD.WIDE.U32 UR10, UR15, UR4, URZ ;  /* 0x000000040f0a02a5 */ /* 0x000fc8000f8e003f */
[----:B------:R-:W-:Y:S01]  /*0650*/  @UP0 UIMAD UR7, UR15, UR5, UR11 ;  /* 0x000000050f0702a4 */ /* 0x000fe2000f8e020b */
[----:B-1----:R-:W-:Y:S02]  /*0660*/  IABS R0, R15 ;  /* 0x0000000f00007213 */ /* 0x002fe40000000000 */
[----:B------:R-:W-:Y:S02]  /*0670*/  @!UP0 ULDC.64 UR4, c[0x0][0x228] ;  /* 0x00008a0000048ab9 */ /* 0x000fe40000000a00 */
[----:B------:R-:W-:Y:S01]  /*0680*/  @!UP0 UIMAD UR8, UR8, UR4, URZ ;  /* 0x00000004080882a4 */ /* 0x000fe2000f8e023f */
[----:B------:R-:W-:Y:S01]  /*0690*/  IMAD.MOV.U32 R10, RZ, RZ, R0 ;  /* 0x000000ffff0a7224 */ /* 0x000fe200078e0000 */
[----:B------:R-:W-:Y:S02]  /*06a0*/  @!UP0 UIMAD.WIDE.U32 UR26, UR13, UR4, URZ ;  /* 0x000000040d1a82a5 */ /* 0x000fe4000f8e003f */
[----:B------:R-:W-:Y:S01]  /*06b0*/  @!UP0 UIMAD UR5, UR13, UR5, UR8 ;  /* 0x000000050d0582a4 */ /* 0x000fe2000f8e0208 */
[----:B------:R-:W1:Y:S01]  /*06c0*/  I2F.RP R2, R10 ;  /* 0x0000000a00027306 */ /* 0x000e620000209400 */
[----:B--2---:R-:W-:Y:S01]  /*06d0*/  IABS R4, R4 ;  /* 0x0000000400047213 */ /* 0x004fe20000000000 */
[----:B------:R-:W-:-:S02]  /*06e0*/  USHF.R.S32.HI UR8, URZ, 0x1f, UR6 ;  /* 0x0000001f3f087899 */ /* 0x000fc40008011406 */
[----:B------:R-:W-:Y:S01]  /*06f0*/  @!UP0 UIADD3 UR7, UR27, UR5, URZ ;  /* 0x000000051b078290 */ /* 0x000fe2000fffe03f */
[----:B------:R-:W-:Y:S02]  /*0700*/  @!UP0 UMOV UR10, UR26 ;  /* 0x0000001a000a8c82 */ /* 0x000fe40008000000 */
[----:B------:R-:W-:Y:S01]  /*0710*/  ULDC.64 UR4, c[0x0][0x258] ;  /* 0x0000960000047ab9 */ /* 0x000fe20000000a00 */
[----:B------:R-:W-:Y:S01]  /*0720*/  UISETP.NE.AND UP0, UPT, UR25, -0x1, UPT ;  /* 0xffffffff1900788c */ /* 0x000fe2000bf05270 */
[----:B------:R-:W-:Y:S01]  /*0730*/  IMAD.U32 R12, RZ, RZ, UR4 ;  /* 0x00000004ff0c7e24 */ /* 0x000fe2000f8e00ff */
[----:B------:R-:W-:Y:S01]  /*0740*/  UIMAD UR8, UR8, UR4, URZ ;  /* 0x00000004080872a4 */ /* 0x000fe2000f8e023f */
[----:B------:R-:W2:Y:S03]  /*0750*/  S2UR UR4, SR_CgaCtaId ;  /* 0x00000000000479c3 */ /* 0x000ea60000008800 */
[----:B------:R-:W-:Y:S01]  /*0760*/  UIMAD UR5, UR6, UR5, UR8 ;  /* 0x00000005060572a4 */ /* 0x000fe2000f8e0208 */
[----:B-1----:R-:W1:Y:S04]  /*0770*/  MUFU.RCP R2, R2 ;  /* 0x0000000200027308 */ /* 0x002e680000001000 */
[----:B------:R-:W-:Y:S01]  /*0780*/  @UP0 ULDC.64 UR8, c[0x0][0x248] ;  /* 0x0000920000080ab9 */ /* 0x000fe20000000a00 */
[----:B-1----:R-:W-:-:S04]  /*0790*/  VIADD R2, R2, 0xffffffe ;  /* 0x0ffffffe02027836 */ /* 0x002fc80000000000 */
[----:B------:R-:W1:Y:S02]  /*07a0*/  F2I.FTZ.U32.TRUNC.NTZ R3, R2 ;  /* 0x0000000200037305 */ /* 0x000e64000021f000 */
[----:B-1----:R-:W-:Y:S02]  /*07b0*/  IMAD.MOV R0, RZ, RZ, -R3 ;  /* 0x000000ffff007224 */ /* 0x002fe400078e0a03 */
[----:B------:R-:W-:Y:S02]  /*07c0*/  IMAD.MOV.U32 R2, RZ, RZ, RZ ;  /* 0x000000ffff027224 */ /* 0x000fe400078e00ff */
[----:B------:R-:W-:-:S04]  /*07d0*/  IMAD R0, R0, R10, RZ ;  /* 0x0000000a00007224 */ /* 0x000fc800078e02ff */
[----:B------:R-:W-:Y:S01]  /*07e0*/  IMAD.HI.U32 R0, R3, R0, R2 ;  /* 0x0000000003007227 */ /* 0x000fe200078e0002 */
[----:B------:R-:W-:-:S04]  /*07f0*/  LEA.HI R3, R40, R164, RZ, 0x3 ;  /* 0x000000a428037211 */ /* 0x000fc800078f18ff */
[----:B------:R-:W-:Y:S01]  /*0800*/  SHF.R.S32.HI R6, RZ, 0x3, R3 ;  /* 0x00000003ff067819 */ /* 0x000fe20000011403 */
[----:B------:R-:W-:Y:S01]  /*0810*/  IMAD.HI.U32 R0, R0, R4, RZ ;  /* 0x0000000400007227 */ /* 0x000fe200078e00ff */
[----:B------:R-:W-:Y:S02]  /*0820*/  LOP3.LUT R3, R3, 0xfffffff8, RZ, 0xc0, !PT ;  /* 0xfffffff803037812 */ /* 0x000fe400078ec0ff */
[----:B------:R-:W-:Y:S01]  /*0830*/  ISETP.GE.AND P6, PT, R6, UR12, PT ;  /* 0x0000000c06007c0c */ /* 0x000fe2000bfc6270 */
[----:B------:R-:W-:Y:S01]  /*0840*/  IMAD.MOV R2, RZ, RZ, -R0 ;  /* 0x000000ffff027224 */ /* 0x000fe200078e0a00 */
[----:B------:R-:W-:Y:S01]  /*0850*/  SHF.R.S32.HI R7, RZ, 0x1f, R6 ;  /* 0x0000001fff077819 */ /* 0x000fe20000011406 */
[----:B------:R-:W-:Y:S01]  /*0860*/  IMAD.IADD R96, R164, 0x1, -R3 ;  /* 0x00000001a4607824 */ /* 0x000fe200078e0a03 */
[----:B------:R-:W-:Y:S01]  /*0870*/  MOV R3, UR16 ;  /* 0x0000001000037c02 */ /* 0x000fe20008000f00 */
[----:B------:R-:W-:Y:S02]  /*0880*/  IMAD R2, R10, R2, R4 ;  /* 0x000000020a027224 */ /* 0x000fe400078e0204 */
[----:B------:R-:W-:-:S02]  /*0890*/  IMAD.SHL.U32 R26, R96, 0x8, RZ ;  /* 0x00000008601a7824 */ /* 0x000fc400078e00ff */
[----:B------:R-:W-:Y:S01]  /*08a0*/  IMAD.WIDE R24, R3, 0x80, R6 ;  /* 0x0000008003187825 */ /* 0x000fe200078e0206 */
[----:B------:R-:W-:Y:S02]  /*08b0*/  ISETP.GT.U32.AND P2, PT, R10, R2, PT ;  /* 0x000000020a00720c */ /* 0x000fe40003f44070 */
[----:B------:R-:W-:Y:S01]  /*08c0*/  SHF.R.S32.HI R27, RZ, 0x1f, R26 ;  /* 0x0000001fff1b7819 */ /* 0x000fe2000001141a */
[----:B------:R-:W1:Y:S01]  /*08d0*/  @!P6 LDC.64 R8, c[0x0][0x240] ;  /* 0x00009000ff08eb82 */ /* 0x000e620000000a00 */
[----:B------:R-:W-:Y:S01]  /*08e0*/  IADD3 R4, P0, R26, UR10, RZ ;  /* 0x0000000a1a047c10 */ /* 0x000fe2000ff1e0ff */
[C---:B------:R-:W-:Y:S01]  /*08f0*/  IMAD.SHL.U32 R3, R6.reuse, 0x40, RZ ;  /* 0x0000004006037824 */ /* 0x040fe200078e00ff */
[----:B------:R-:W-:Y:S01]  /*0900*/  @UP0 UIADD3 UR10, UR24, UR25, URZ ;  /* 0x00000019180a0290 */ /* 0x000fe2000fffe03f */
[C---:B------:R-:W-:Y:S01]  /*0910*/  VIADD R39, R6.reuse, 0x10 ;  /* 0x0000001006277836 */ /* 0x040fe20000000000 */
[----:B------:R-:W-:Y:S01]  /*0920*/  IADD3.X R5, R27, UR7, RZ, P0, !PT ;  /* 0x000000071b057c10 */ /* 0x000fe200087fe4ff */
[----:B------:R-:W-:Y:S01]  /*0930*/  VIADD R38, R6, 0x20 ;  /* 0x0000002006267836 */ /* 0x000fe20000000000 */
[----:B------:R-:W-:Y:S01]  /*0940*/  ISETP.NE.AND P0, PT, R15, RZ, PT ;  /* 0x000000ff0f00720c */ /* 0x000fe20003f05270 */
[----:B------:R-:W3:Y:S01]  /*0950*/  @!P6 LDC.64 R18, c[0x0][0x210] ;  /* 0x00008400ff12eb82 */ /* 0x000ee20000000a00 */
[----:B------:R-:W-:Y:S01]  /*0960*/  ISETP.GE.AND P5, PT, R39, UR12, PT ;  /* 0x0000000c27007c0c */ /* 0x000fe2000bfa6270 */
[----:B------:R-:W-:Y:S01]  /*0970*/  @!P2 IMAD.IADD R2, R2, 0x1, -R10 ;  /* 0x000000010202a824 */ /* 0x000fe200078e0a0a */
[----:B------:R-:W-:Y:S01]  /*0980*/  ISETP.GE.AND P4, PT, R38, UR12, PT ;  /* 0x0000000c26007c0c */ /* 0x000fe2000bf86270 */
[----:B------:R-:W-:Y:S01]  /*0990*/  IMAD.WIDE.U32 R12, R12, UR6, R4 ;  /* 0x000000060c0c7c25 */ /* 0x000fe2000f8e0004 */
[----:B------:R-:W-:Y:S01]  /*09a0*/  LOP3.LUT R5, R15, UR6, RZ, 0x3c, !PT ;  /* 0x000000060f057c12 */ /* 0x000fe2000f8e3cff */
[----:B------:R-:W-:Y:S01]  /*09b0*/  @UP0 UIADD3 UR25, UR24, UR25, URZ ;  /* 0x0000001918190290 */ /* 0x000fe2000fffe03f */
[----:B------:R-:W-:Y:S01]  /*09c0*/  ISETP.GE.U32.AND P3, PT, R2, R10, PT ;  /* 0x0000000a0200720c */ /* 0x000fe20003f66070 */
[----:B------:R-:W-:Y:S01]  /*09d0*/  @!P2 VIADD R0, R0, 0x1 ;  /* 0x000000010000a836 */ /* 0x000fe20000000000 */
[----:B------:R-:W-:Y:S01]  /*09e0*/  LOP3.LUT R2, R3, 0x1c0, RZ, 0xc0, !PT ;  /* 0x000001c003027812 */ /* 0x000fe200078ec0ff */
[----:B------:R-:W-:Y:S01]  /*09f0*/  VIADD R37, R6, 0x30 ;  /* 0x0000003006257836 */ /* 0x000fe20000000000 */
[----:B------:R-:W-:Y:S01]  /*0a00*/  ISETP.GE.AND P1, PT, R5, RZ, PT ;  /* 0x000000ff0500720c */ /* 0x000fe20003f26270 */
[----:B------:R-:W-:Y:S01]  /*0a10*/  @!P6 IMAD.MOV.U32 R10, RZ, RZ, R12 ;  /* 0x000000ffff0ae224 */ /* 0x000fe200078e000c */
[----:B------:R-:W-:Y:S01]  /*0a20*/  LOP3.LUT R4, R2, 0x38, R26, 0xf8, !PT ;  /* 0x0000003802047812 */ /* 0x000fe200078ef81a */
[----:B------:R-:W4:Y:S01]  /*0a30*/  @!P5 S2R R21, SR_CgaCtaId ;  /* 0x000000000015d919 */ /* 0x000f220000008800 */
[----:B------:R-:W-:Y:S01]  /*0a40*/  SHF.R.U32.HI R3, RZ, 0x3, R2 ;  /* 0x00000003ff037819 */ /* 0x000fe20000011602 */
[----:B-1----:R-:W-:Y:S01]  /*0a50*/  @!P6 IMAD R2, R25, R8, RZ ;  /* 0x000000081902e224 */ /* 0x002fe200078e02ff */
[----:B------:R-:W-:Y:S01]  /*0a60*/  IADD3 R11, R13, UR5, RZ ;  /* 0x000000050d0b7c10 */ /* 0x000fe2000fffe0ff */
[----:B------:R-:W1:Y:S01]  /*0a70*/  @!P5 LDC.64 R16, c[0x0][0x240] ;  /* 0x00009000ff10db82 */ /* 0x000e620000000a00 */
[----:B------:R-:W-:Y:S01]  /*0a80*/  LOP3.LUT R14, R4, R3, RZ, 0x3c, !PT ;  /* 0x00000003040e7212 */ /* 0x000fe200078e3cff */
[----:B------:R-:W-:Y:S01]  /*0a90*/  @P3 VIADD R0, R0, 0x1 ;  /* 0x0000000100003836 */ /* 0x000fe20000000000 */
[----:B------:R-:W-:Y:S01]  /*0aa0*/  ISETP.GE.AND P3, PT, R37, UR12, PT ;  /* 0x0000000c25007c0c */ /* 0x000fe2000bf66270 */
[----:B------:R-:W-:Y:S01]  /*0ab0*/  @!P6 IMAD R3, R24, R9, R2 ;  /* 0x000000091803e224 */ /* 0x000fe200078e0202 */
[----:B------:R-:W-:Y:S01]  /*0ac0*/  LEA.HI R2, R40, R164, RZ, 0x6 ;  /* 0x000000a428027211 */ /* 0x000fe200078f30ff */
[----:B------:R-:W-:Y:S01]  /*0ad0*/  @!P6 IMAD.WIDE.U32 R4, R24, R8, R10 ;  /* 0x000000081804e225 */ /* 0x000fe200078e000a */
[----:B------:R-:W-:Y:S01]  /*0ae0*/  MOV R32, R0 ;  /* 0x0000000000207202 */ /* 0x000fe20000000f00 */
[----:B------:R-:W5:Y:S01]  /*0af0*/  @!P4 S2R R23, SR_CgaCtaId ;  /* 0x000000000017c919 */ /* 0x000f620000008800 */
[----:B------:R-:W-:Y:S01]  /*0b00*/  UMOV UR5, 0x400 ;  /* 0x0000040000057882 */ /* 0x000fe20000000000 */
[----:B------:R-:W-:Y:S01]  /*0b10*/  VIADD R0, R6, 0x40 ;  /* 0x0000004006007836 */ /* 0x000fe20000000000 */
[----:B--2---:R-:W-:Y:S01]  /*0b20*/  ULEA UR4, UR4, UR5, 0x18 ;  /* 0x0000000504047291 */ /* 0x004fe2000f8ec03f */
[----:B------:R-:W-:Y:S01]  /*0b30*/  IMAD.SHL.U32 R2, R2, 0x8, RZ ;  /* 0x0000000802027824 */ /* 0x000fe200078e00ff */
[----:B------:R-:W-:Y:S01]  /*0b40*/  IADD3 R8, R6, 0x60, RZ ;  /* 0x0000006006087810 */ /* 0x000fe20007ffe0ff */
[----:B------:R-:W-:Y:S01]  /*0b50*/  @!P1 IMAD.MOV R32, RZ, RZ, -R32 ;  /* 0x000000ffff209224 */ /* 0x000fe200078e0a20 */
[----:B------:R-:W-:Y:S01]  /*0b60*/  ISETP.GE.AND P2, PT, R0, UR12, PT ;  /* 0x0000000c00007c0c */ /* 0x000fe2000bf46270 */
[----:B------:R-:W2:Y:S01]  /*0b70*/  @!P3 S2R R36, SR_CgaCtaId ;  /* 0x000000000024b919 */ /* 0x000ea20000008800 */
[----:B------:R-:W-:Y:S01]  /*0b80*/  LOP3.LUT R20, R14, 0xfffffe00, R2, 0xf8, !PT ;  /* 0xfffffe000e147812 */ /* 0x000fe200078ef802 */
[----:B------:R-:W-:Y:S01]  /*0b90*/  @!P6 IMAD.IADD R0, R5, 0x1, R3 ;  /* 0x000000010500e824 */ /* 0x000fe200078e0203 */
[----:B------:R-:W-:Y:S01]  /*0ba0*/  @!P0 LOP3.LUT R32, RZ, R15, RZ, 0x33, !PT ;  /* 0x0000000fff208212 */ /* 0x000fe200078e33ff */
[----:B------:R-:W-:Y:S01]  /*0bb0*/  VIADD R5, R6, 0x50 ;  /* 0x0000005006057836 */ /* 0x000fe20000000000 */
[----:B---3--:R-:W-:Y:S01]  /*0bc0*/  @!P6 LEA R2, P0, R4, R18, 0x1 ;  /* 0x000000120402e211 */ /* 0x008fe200078008ff */
[----:B------:R-:W3:Y:S01]  /*0bd0*/  @!P4 LDC.64 R14, c[0x0][0x240] ;  /* 0x00009000ff0ecb82 */ /* 0x000ee20000000a00 */
[----:B------:R-:W-:Y:S01]  /*0be0*/  LEA R246, R20, UR4, 0x1 ;  /* 0x0000000414f67c11 */ /* 0x000fe2000f8e08ff */
[----:B------:R-:W-:Y:S01]  /*0bf0*/  UIADD3 UR5, UR17, -0x1, URZ ;  /* 0xffffffff11057890 */ /* 0x000fe2000fffe03f */
[----:B------:R-:W-:Y:S01]  /*0c00*/  @!P6 LEA.HI.X R3, R4, R19, R0, 0x1, P0 ;  /* 0x000000130403e211 */ /* 0x000fe200000f0c00 */
[----:B------:R-:W-:Y:S01]  /*0c10*/  @UP0 ULDC.64 UR6, c[0x0][0x250] ;  /* 0x0000940000060ab9 */ /* 0x000fe20000000a00 */
[----:B------:R-:W-:Y:S01]  /*0c20*/  @!P5 IADD3 R0, P0, R24, 0x10, RZ ;  /* 0x000000101800d810 */ /* 0x000fe20007f1e0ff */
[----:B------:R-:W5:Y:S01]  /*0c30*/  @!P2 S2R R33, SR_CgaCtaId ;  /* 0x000000000021a919 */ /* 0x000f620000008800 */
[----:B------:R-:W-:Y:S01]  /*0c40*/  @!P5 MOV R9, 0x400 ;  /* 0x000004000009d802 */ /* 0x000fe20000000f00 */
[----:B------:R-:W5:Y:S01]  /*0c50*/  @!P5 LDC.64 R18, c[0x0][0x210] ;  /* 0x00008400ff12db82 */ /* 0x000f620000000a00 */
[----:B------:R-:W-:Y:S01]  /*0c60*/  ISETP.GE.AND P1, PT, R5, UR12, PT ;  /* 0x0000000c05007c0c */ /* 0x000fe2000bf26270 */
[--C-:B------:R-:W-:Y:S01]  /*0c70*/  @!P5 IMAD.X R4, RZ, RZ, R25.reuse, P0 ;  /* 0x000000ffff04d224 */ /* 0x100fe200000e0619 */
[----:B------:R-:W-:Y:S01]  /*0c80*/  @!PT LDS RZ, [RZ] ;  /* 0x00000000fffff984 */ /* 0x000fe20000000800 */
[----:B------:R-:W-:Y:S01]  /*0c90*/  @!PT LDS RZ, [RZ] ;  /* 0x00000000fffff984 */ /* 0x000fe20000000800 */
[----:B------:R-:W-:Y:S01]  /*0ca0*/  @!PT LDS RZ, [RZ] ;  /* 0x00000000fffff984 */ /* 0x000fe20000000800 */
[----:B------:R-:W-:Y:S01]  /*0cb0*/  @!P6 LDGSTS.E.BYPASS.LTC128B.128 [R246], desc[UR18][R2.64] ;  /* 0x0000000002f6efae */ /* 0x000fe2000b901d52 */
[----:B------:R-:W-:Y:S01]  /*0cc0*/  ISETP.GE.AND P0, PT, R8, UR12, PT ;  /* 0x0000000c08007c0c */ /* 0x000fe2000bf06270 */
[----:B------:R-:W-:Y:S01]  /*0cd0*/  UIMAD UR14, UR5, -0x40, UR20 ;  /* 0xffffffc0050e78a4 */ /* 0x000fe2000f8e0214 */
[----:B-1----:R-:W-:Y:S01]  /*0ce0*/  @!P5 IMAD R4, R4, R16, RZ ;  /* 0x000000100404d224 */ /* 0x002fe200078e02ff */
[----:B------:R1:W-:Y:S01]  /*0cf0*/  @!P6 LDGSTS.E.BYPASS.LTC128B.128 [R246+0x4000], desc[UR18][R2.64+0x80] ;  /* 0x0400008002f6efae */ /* 0x0003e2000b901d52 */
[----:B------:R-:W-:Y:S01]  /*0d00*/  @!P4 IADD3 R8, P6, R24, 0x20, RZ ;  /* 0x000000201808c810 */ /* 0x000fe20007fde0ff */
[----:B------:R-:W3:Y:S01]  /*0d10*/  @!P4 LDC.64 R28, c[0x0][0x210] ;  /* 0x00008400ff1ccb82 */ /* 0x000ee20000000a00 */
[----:B------:R-:W-:Y:S01]  /*0d20*/  @!P5 IMAD R4, R0, R17, R4 ;  /* 0x000000110004d224 */ /* 0x000fe200078e0204 */
[----:B----4-:R-:W-:Y:S01]  /*0d30*/  @!P5 LEA R21, R21, R9, 0x18 ;  /* 0x000000091515d211 */ /* 0x010fe200078ec0ff */
[----:B------:R-:W-:Y:S01]  /*0d40*/  @UP0 UIMAD.WIDE.U32 UR26, UR25, UR6, URZ ;  /* 0x00000006191a02a5 */ /* 0x000fe2000f8e003f */
[----:B------:R-:W-:Y:S01]  /*0d50*/  @!P4 IMAD.X R5, RZ, RZ, R25, P6 ;  /* 0x000000ffff05c224 */ /* 0x000fe200030e0619 */
[----:B------:R-:W-:Y:S01]  /*0d60*/  @!P3 MOV R22, 0x400 ;  /* 0x000004000016b802 */ /* 0x000fe20000000f00 */
[----:B------:R-:W-:Y:S01]  /*0d70*/  @UP0 UIMAD.WIDE.U32 UR28, UR10, UR8, URZ ;  /* 0x000000080a1c02a5 */ /* 0x000fe2000f8e003f */
[----:B------:R-:W-:Y:S01]  /*0d80*/  @!P4 MOV R9, 0x400 ;  /* 0x000004000009c802 */ /* 0x000fe20000000f00 */
[----:B------:R-:W4:Y:S01]  /*0d90*/  @!P3 LDC.64 R30, c[0x0][0x210] ;  /* 0x00008400ff1ebb82 */ /* 0x000f220000000a00 */
[----:B--2---:R-:W-:Y:S01]  /*0da0*/  @!P3 LEA R36, R36, R22, 0x18 ;  /* 0x000000162424b211 */ /* 0x004fe200078ec0ff */
[----:B------:R-:W-:-:S02]  /*0db0*/  @UP0 UIMAD UR25, UR25, UR7, URZ ;  /* 0x00000007191902a4 */ /* 0x000fc4000f8e023f */
[----:B------:R-:W-:Y:S02]  /*0dc0*/  @UP0 UIMAD UR10, UR10, UR9, URZ ;  /* 0x000000090a0a02a4 */ /* 0x000fe4000f8e023f */
[----:B------:R-:W-:Y:S02]  /*0dd0*/  @UP0 UIADD3 UR25, UR27, UR25, URZ ;  /* 0x000000191b190290 */ /* 0x000fe4000fffe03f */
[----:B------:R-:W2:Y:S01]  /*0de0*/  @!P2 LDC.64 R34, c[0x0][0x210] ;  /* 0x00008400ff22ab82 */ /* 0x000ea20000000a00 */
[----:B------:R-:W-:Y:S01]  /*0df0*/  @UP0 UIADD3 UR27, UR29, UR10, URZ ;  /* 0x0000000a1d1b0290 */ /* 0x000fe2000fffe03f */
[----:B-1----:R-:W-:Y:S02]  /*0e00*/  @!P5 IMAD.MOV.U32 R2, RZ, RZ, R12 ;  /* 0x000000ffff02d224 */ /* 0x002fe400078e000c */
[----:B------:R-:W-:Y:S02]  /*0e10*/  @!P5 IMAD.MOV.U32 R3, RZ, RZ, R11 ;  /* 0x000000ffff03d224 */ /* 0x000fe400078e000b */
[----:B------:R-:W-:-:S02]  /*0e20*/  @!P5 IMAD.WIDE.U32 R2, R0, R16, R2 ;  /* 0x000000100002d225 */ /* 0x000fc400078e0002 */
[----:B------:R-:W1:Y:S02]  /*0e30*/  @!P3 LDC.64 R16, c[0x0][0x240] ;  /* 0x00009000ff10bb82 */ /* 0x000e640000000a00 */
[----:B------:R-:W-:Y:S01]  /*0e40*/  @!P5 IMAD.IADD R0, R3, 0x1, R4 ;  /* 0x000000010300d824 */ /* 0x000fe200078e0204 */
[C---:B-----5:R-:W-:Y:S01]  /*0e50*/  @!P5 LEA R4, P6, R2.reuse, R18, 0x1 ;  /* 0x000000120204d211 */ /* 0x060fe200078c08ff */
[----:B---3--:R-:W-:Y:S01]  /*0e60*/  @!P4 IMAD R3, R5, R14, RZ ;  /* 0x0000000e0503c224 */ /* 0x008fe200078e02ff */
[----:B------:R-:W-:Y:S02]  /*0e70*/  @!P4 LEA R18, R23, R9, 0x18 ;  /* 0x000000091712c211 */ /* 0x000fe400078ec0ff */
[----:B------:R-:W-:Y:S01]  /*0e80*/  @!P5 LEA.HI.X R5, R2, R19, R0, 0x1, P6 ;  /* 0x000000130205d211 */ /* 0x000fe200030f0c00 */
[----:B------:R-:W3:Y:S01]  /*0e90*/  @!P2 LDC.64 R22, c[0x0][0x240] ;  /* 0x00009000ff16ab82 */ /* 0x000ee20000000a00 */
[----:B------:R-:W-:Y:S01]  /*0ea0*/  @!P4 IMAD R9, R8, R15, R3 ;  /* 0x0000000f0809c224 */ /* 0x000fe200078e0203 */
[----:B------:R-:W-:Y:S01]  /*0eb0*/  @!P5 LEA R0, R20, R21, 0x1 ;  /* 0x000000151400d211 */ /* 0x000fe200078e08ff */
[----:B------:R-:W-:-:S02]  /*0ec0*/  @!P4 IMAD.MOV.U32 R2, RZ, RZ, R12 ;  /* 0x000000ffff02c224 */ /* 0x000fc400078e000c */
[----:B------:R-:W-:Y:S02]  /*0ed0*/  @!P4 IMAD.MOV.U32 R3, RZ, RZ, R11 ;  /* 0x000000ffff03c224 */ /* 0x000fe400078e000b */
[----:B------:R-:W-:Y:S01]  /*0ee0*/  @!P5 LDGSTS.E.BYPASS.LTC128B.128 [R0+0x800], desc[UR18][R4.64] ;  /* 0x008000000400dfae */ /* 0x000fe2000b901d52 */
[----:B------:R-:W-:Y:S01]  /*0ef0*/  @!P4 IMAD.WIDE.U32 R2, R8, R14, R2 ;  /* 0x0000000e0802c225 */ /* 0x000fe200078e0002 */
[C---:B------:R-:W-:Y:S02]  /*0f00*/  @!P3 IADD3 R8, P6, R24.reuse, 0x30, RZ ;  /* 0x000000301808b810 */ /* 0x040fe40007fde0ff */
[----:B------:R5:W-:Y:S01]  /*0f10*/  @!P5 LDGSTS.E.BYPASS.LTC128B.128 [R0+0x4800], desc[UR18][R4.64+0x80] ;  /* 0x048000800400dfae */ /* 0x000be2000b901d52 */
[----:B------:R-:W-:Y:S01]  /*0f20*/  @!P2 IADD3 R15, P5, R24, 0x40, RZ ;  /* 0x00000040180fa810 */ /* 0x000fe20007fbe0ff */
[----:B------:R-:W-:-:S04]  /*0f30*/  @!P4 IMAD.IADD R3, R3, 0x1, R9 ;  /* 0x000000010303c824 */ /* 0x000fc800078e0209 */
[--C-:B------:R-:W-:Y:S02]  /*0f40*/  @!P2 IMAD.X R14, RZ, RZ, R25.reuse, P5 ;  /* 0x000000ffff0ea224 */ /* 0x100fe400028e0619 */
[----:B-----5:R-:W-:Y:S01]  /*0f50*/  @!P3 IMAD.X R5, RZ, RZ, R25, P6 ;  /* 0x000000ffff05b224 */ /* 0x020fe200030e0619 */
[----:B------:R-:W-:Y:S02]  /*0f60*/  @!P2 MOV R0, 0x400 ;  /* 0x000004000000a802 */ /* 0x000fe40000000f00 */
[C---:B------:R-:W-:Y:S01]  /*0f70*/  @!P4 LEA R4, P6, R2.reuse, R28, 0x1 ;  /* 0x0000001c0204c211 */ /* 0x040fe200078c08ff */
[----:B-1----:R-:W-:Y:S01]  /*0f80*/  @!P3 IMAD R9, R5, R16, RZ ;  /* 0x000000100509b224 */ /* 0x002fe200078e02ff */
[----:B------:R-:W-:Y:S01]  /*0f90*/  @!P2 LEA R33, R33, R0, 0x18 ;  /* 0x000000002121a211 */ /* 0x000fe200078ec0ff */
[----:B------:R-:W1:Y:S01]  /*0fa0*/  @!P1 S2R R28, SR_CgaCtaId ;  /* 0x00000000001c9919 */ /* 0x000e620000008800 */
[----:B------:R-:W-:Y:S01]  /*0fb0*/  @!P4 LEA.HI.X R5, R2, R29, R3, 0x1, P6 ;  /* 0x0000001d0205c211 */ /* 0x000fe200030f0c03 */
[----:B------:R-:W-:Y:S01]  /*0fc0*/  @!P3 IMAD.MOV.U32 R2, RZ, RZ, R12 ;  /* 0x000000ffff02b224 */ /* 0x000fe200078e000c */
[----:B------:R-:W-:Y:S01]  /*0fd0*/  @!P4 LEA R0, R20, R18, 0x1 ;  /* 0x000000121400c211 */ /* 0x000fe200078e08ff */
[----:B------:R-:W-:Y:S01]  /*0fe0*/  @!P3 IMAD.MOV.U32 R3, RZ, RZ, R11 ;  /* 0x000000ffff03b224 */ /* 0x000fe200078e000b */
[----:B------:R-:W5:Y:S01]  /*0ff0*/  @!P1 LDC.64 R18, c[0x0][0x240] ;  /* 0x00009000ff129b82 */ /* 0x000f620000000a00 */
[C---:B------:R-:W-:Y:S01]  /*1000*/  @!P3 IMAD R9, R8.reuse, R17, R9 ;  /* 0x000000110809b224 */ /* 0x040fe200078e0209 */
[----:B------:R-:W-:Y:S01]  /*1010*/  ISETP.GE.AND P6, PT, R39, UR14, PT ;  /* 0x0000000e27007c0c */ /* 0x000fe2000bfc6270 */
[----:B------:R-:W-:Y:S01]  /*1020*/  @!P3 IMAD.WIDE.U32 R2, R8, R16, R2 ;  /* 0x000000100802b225 */ /* 0x000fe200078e0002 */
[----:B------:R-:W-:Y:S03]  /*1030*/  @!P4 LDGSTS.E.BYPASS.LTC128B.128 [R0+0x1000], desc[UR18][R4.64] ;  /* 0x010000000400cfae */ /* 0x000fe6000b901d52 */
[----:B---3--:R-:W-:Y:S01]  /*1040*/  @!P2 IMAD R8, R14, R22, RZ ;  /* 0x000000160e08a224 */ /* 0x008fe200078e02ff */
[----:B------:R3:W-:Y:S01]  /*1050*/  @!P4 LDGSTS.E.BYPASS.LTC128B.128 [R0+0x5000], desc[UR18][R4.64+0x80] ;  /* 0x050000800400cfae */ /* 0x0007e2000b901d52 */
[----:B------:R-:W1:Y:S02]  /*1060*/  @!P0 LDC.64 R16, c[0x0][0x240] ;  /* 0x00009000ff108b82 */ /* 0x000e640000000a00 */
[----:B------:R-:W-:Y:S01]  /*1070*/  @!P2 IMAD R14, R15, R23, R8 ;  /* 0x000000170f0ea224 */ /* 0x000fe200078e0208 */
[----:B----4-:R-:W-:-:S02]  /*1080*/  @!P3 LEA R8, P4, R2, R30, 0x1 ;  /* 0x0000001e0208b211 */ /* 0x010fc400078808ff */
[----:B---3--:R-:W-:Y:S01]  /*1090*/  @!P2 MOV R5, R11 ;  /* 0x0000000b0005a202 */ /* 0x008fe20000000f00 */
[----:B------:R-:W-:Y:S02]  /*10a0*/  @!P2 IMAD.MOV.U32 R4, RZ, RZ, R12 ;  /* 0x000000ffff04a224 */ /* 0x000fe400078e000c */
[----:B------:R-:W-:Y:S02]  /*10b0*/  @!P3 IMAD.IADD R0, R3, 0x1, R9 ;  /* 0x000000010300b824 */ /* 0x000fe400078e0209 */
[----:B------:R-:W-:Y:S02]  /*10c0*/  @!P2 IMAD.WIDE.U32 R4, R15, R22, R4 ;  /* 0x000000160f04a225 */ /* 0x000fe400078e0004 */
[----:B------:R-:W3:Y:S01]  /*10d0*/  @!P1 LDC.64 R22, c[0x0][0x210] ;  /* 0x00008400ff169b82 */ /* 0x000ee20000000a00 */
[----:B------:R-:W-:Y:S01]  /*10e0*/  @!P3 LEA.HI.X R9, R2, R31, R0, 0x1, P4 ;  /* 0x0000001f0209b211 */ /* 0x000fe200020f0c00 */
[----:B------:R-:W-:Y:S01]  /*10f0*/  @!P3 IMAD R0, R20, 0x2, R36 ;  /* 0x000000021400b824 */ /* 0x000fe200078e0224 */
[----:B--2---:R-:W-:Y:S01]  /*1100*/  @!P2 LEA R2, P4, R4, R34, 0x1 ;  /* 0x000000220402a211 */ /* 0x004fe200078808ff */
[----:B------:R-:W-:-:S03]  /*1110*/  @!P2 IMAD.IADD R3, R5, 0x1, R14 ;  /* 0x000000010503a824 */ /* 0x000fc600078e020e */
[----:B------:R-:W-:Y:S01]  /*1120*/  @!P3 LDGSTS.E.BYPASS.LTC128B.128 [R0+0x1800], desc[UR18][R8.64] ;  /* 0x018000000800bfae */ /* 0x000fe2000b901d52 */
[----:B------:R-:W2:Y:S01]  /*1130*/  @!P0 LDC.64 R30, c[0x0][0x210] ;  /* 0x00008400ff1e8b82 */ /* 0x000ea20000000a00 */
[----:B------:R-:W-:Y:S02]  /*1140*/  @!P2 LEA.HI.X R3, R4, R35, R3, 0x1, P4 ;  /* 0x000000230403a211 */ /* 0x000fe400020f0c03 */
[----:B------:R4:W-:Y:S01]  /*1150*/  @!P3 LDGSTS.E.BYPASS.LTC128B.128 [R0+0x5800], desc[UR18][R8.64+0x80] ;  /* 0x058000800800bfae */ /* 0x0009e2000b901d52 */
[----:B------:R-:W-:Y:S02]  /*1160*/  @!P1 IADD3 R4, P3, R24, 0x50, RZ ;  /* 0x0000005018049810 */ /* 0x000fe40007f7e0ff */
[----:B------:R-:W-:-:S03]  /*1170*/  ISETP.GE.AND P4, PT, R6, UR14, PT ;  /* 0x0000000e06007c0c */ /* 0x000fc6000bf86270 */
[----:B------:R-:W-:-:S04]  /*1180*/  @!P1 IMAD.X R5, RZ, RZ, R25, P3 ;  /* 0x000000ffff059224 */ /* 0x000fc800018e0619 */
[----:B-----5:R-:W-:-:S04]  /*1190*/  @!P1 IMAD R5, R5, R18, RZ ;  /* 0x0000001205059224 */ /* 0x020fc800078e02ff */
[----:B------:R-:W-:Y:S02]  /*11a0*/  @!P1 IMAD R15, R4, R19, R5 ;  /* 0x00000013040f9224 */ /* 0x000fe400078e0205 */
[----:B------:R-:W5:Y:S01]  /*11b0*/  @!P4 S2R R29, SR_CgaCtaId ;  /* 0x00000000001dc919 */ /* 0x000f620000008800 */
[----:B----4-:R-:W-:Y:S01]  /*11c0*/  VIADD R0, R6, 0x70 ;  /* 0x0000007006007836 */ /* 0x010fe20000000000 */
[----:B------:R-:W-:-:S04]  /*11d0*/  @!P0 IADD3 R9, P5, R24, 0x60, RZ ;  /* 0x0000006018098810 */ /* 0x000fc80007fbe0ff */
[----:B------:R-:W-:Y:S01]  /*11e0*/  ISETP.GE.AND P3, PT, R0, UR12, PT ;  /* 0x0000000c00007c0c */ /* 0x000fe2000bf66270 */
[----:B------:R-:W-:Y:S01]  /*11f0*/  @!P0 IMAD.X R8, RZ, RZ, R25, P5 ;  /* 0x000000ffff088224 */ /* 0x000fe200028e0619 */
[----:B------:R-:W-:Y:S02]  /*1200*/  @!P2 LEA R0, R20, R33, 0x1 ;  /* 0x000000211400a211 */ /* 0x000fe400078e08ff */
[----:B------:R-:W-:-:S03]  /*1210*/  ISETP.GE.AND P5, PT, R39, UR14, PT ;  /* 0x0000000e27007c0c */ /* 0x000fc6000bfa6270 */
[----:B------:R-:W-:Y:S04]  /*1220*/  @!P2 LDGSTS.E.BYPASS.LTC128B.128 [R0+0x2000], desc[UR18][R2.64] ;  /* 0x020000000200afae */ /* 0x000fe8000b901d52 */
[----:B------:R4:W-:Y:S02]  /*1230*/  @!P2 LDGSTS.E.BYPASS.LTC128B.128 [R0+0x6000], desc[UR18][R2.64+0x80] ;  /* 0x060000800200afae */ /* 0x0009e4000b901d52 */
[----:B----4-:R-:W-:Y:S02]  /*1240*/  @!P1 IMAD.MOV.U32 R2, RZ, RZ, R12 ;  /* 0x000000ffff029224 */ /* 0x010fe400078e000c */
[----:B------:R-:W-:Y:S02]  /*1250*/  @!P1 IMAD.MOV.U32 R3, RZ, RZ, R11 ;  /* 0x000000ffff039224 */ /* 0x000fe400078e000b */
[----:B-1----:R-:W-:-:S02]  /*1260*/  @!P0 IMAD R0, R8, R16, RZ ;  /* 0x0000001008008224 */ /* 0x002fc400078e02ff */
[----:B------:R-:W-:Y:S01]  /*1270*/  @!P1 IMAD.WIDE.U32 R4, R4, R18, R2 ;  /* 0x0000001204049225 */ /* 0x000fe200078e0002 */
[----:B------:R-:W-:Y:S01]  /*1280*/  @!P0 MOV R3, R11 ;  /* 0x0000000b00038202 */ /* 0x000fe20000000f00 */
[----:B------:R-:W1:Y:S02]  /*1290*/  @!P3 LDC.64 R18, c[0x0][0x240] ;  /* 0x00009000ff12bb82 */ /* 0x000e640000000a00 */
[----:B------:R-:W-:Y:S01]  /*12a0*/  @!P0 IMAD.MOV.U32 R2, RZ, RZ, R12 ;  /* 0x000000ffff028224 */ /* 0x000fe200078e000c */
[C---:B---3--:R-:W-:Y:S01]  /*12b0*/  @!P1 LEA R8, P2, R4.reuse, R22, 0x1 ;  /* 0x0000001604089211 */ /* 0x048fe200078408ff */
[----:B------:R-:W-:Y:S01]  /*12c0*/  @!P0 IMAD R14, R9, R17, R0 ;  /* 0x00000011090e8224 */ /* 0x000fe200078e0200 */
[----:B------:R-:W3:Y:S01]  /*12d0*/  @!P3 S2R R22, SR_CgaCtaId ;  /* 0x000000000016b919 */ /* 0x000ee20000008800 */
[----:B------:R-:W-:Y:S02]  /*12e0*/  @!P1 IMAD.IADD R0, R5, 0x1, R15 ;  /* 0x0000000105009824 */ /* 0x000fe400078e020f */
[----:B------:R-:W-:Y:S01]  /*12f0*/  @!P0 IMAD.WIDE.U32 R2, R9, R16, R2 ;  /* 0x0000001009028225 */ /* 0x000fe200078e0002 */
[----:B------:R-:W4:Y:S02]  /*1300*/  @!P0 S2R R17, SR_CgaCtaId ;  /* 0x0000000000118919 */ /* 0x000f240000008800 */
[----:B------:R-:W-:Y:S01]  /*1310*/  @!P1 LEA.HI.X R9, R4, R23, R0, 0x1, P2 ;  /* 0x0000001704099211 */ /* 0x000fe200010f0c00 */
[----:B------:R-:W-:Y:S01]  /*1320*/  @!P0 IMAD.IADD R0, R3, 0x1, R14 ;  /* 0x0000000103008824 */ /* 0x000fe200078e020e */
[----:B--2---:R-:W-:-:S04]  /*1330*/  @!P0 LEA R4, P2, R2, R30, 0x1 ;  /* 0x0000001e02048211 */ /* 0x004fc800078408ff */
[----:B------:R-:W-:Y:S02]  /*1340*/  @!P0 LEA.HI.X R5, R2, R31, R0, 0x1, P2 ;  /* 0x0000001f02058211 */ /* 0x000fe400010f0c00 */
[----:B------:R-:W-:Y:S02]  /*1350*/  @!P3 IADD3 R16, P2, R24, 0x70, RZ ;  /* 0x000000701810b810 */ /* 0x000fe40007f5e0ff */
[----:B------:R-:W-:-:S03]  /*1360*/  @!P4 MOV R0, 0x400 ;  /* 0x000004000000c802 */ /* 0x000fc60000000f00 */
[----:B------:R-:W-:Y:S01]  /*1370*/  @!P3 IMAD.X R21, RZ, RZ, R25, P2 ;  /* 0x000000ffff15b224 */ /* 0x000fe200010e0619 */
[----:B------:R-:W-:Y:S02]  /*1380*/  PLOP3.LUT P2, PT, PT, PT, UP0, 0x80, 0x0 ;  /* 0x000000000000781c */ /* 0x000fe40003f4f008 */
[----:B-----5:R-:W-:-:S11]  /*1390*/  @!P4 LEA R29, R29, R0, 0x18 ;  /* 0x000000001d1dc211 */ /* 0x020fd600078ec0ff */
[----:B---3--:R-:W-:Y:S05]  /*13a0*/  @P2 BRA `(.L_x_55) ;  /* 0x0000000000342947 */ /* 0x008fea0003800000 */
[----:B------:R-:W-:Y:S01]  /*13b0*/  USHF.R.S32.HI UR28, URZ, 0x1f, UR24 ;  /* 0x0000001f3f1c7899 */ /* 0x000fe20008011418 */
[----:B------:R-:W-:Y:S01]  /*13c0*/  ULDC.64 UR8, c[0x0][0x248] ;  /* 0x0000920000087ab9 */ /* 0x000fe20000000a00 */
[----:B------:R-:W-:Y:S02]  /*13d0*/  USHF.R.S32.HI UR27, URZ, 0x1f, UR13 ;  /* 0x0000001f3f1b7899 */ /* 0x000fe4000801140d */
[----:B------:R-:W-:Y:S02]  /*13e0*/  UIMAD UR28, UR28, UR8, URZ ;  /* 0x000000081c1c72a4 */ /* 0x000fe4000f8e023f */
[----:B------:R-:W-:Y:S02]  /*13f0*/  UIMAD.WIDE.U32 UR30, UR24, UR8, URZ ;  /* 0x00000008181e72a5 */ /* 0x000fe4000f8e003f */
[----:B------:R-:W-:Y:S01]  /*1400*/  UIMAD UR28, UR24, UR9, UR28 ;  /* 0x00000009181c72a4 */ /* 0x000fe2000f8e021c */
[----:B------:R-:W-:-:S03]  /*1410*/  ULDC.64 UR10, c[0x0][0x230] ;  /* 0x00008c00000a7ab9 */ /* 0x000fc60000000a00 */
[----:B------:R-:W-:Y:S02]  /*1420*/  UIADD3 UR29, UR31, UR28, URZ ;  /* 0x0000001c1f1d7290 */ /* 0x000fe4000fffe03f */
[----:B------:R-:W-:Y:S01]  /*1430*/  UIMAD UR27, UR27, UR10, URZ ;  /* 0x0000000a1b1b72a4 */ /* 0x000fe2000f8e023f */
[----:B------:R-:W-:-:S03]  /*1440*/  UMOV UR28, UR30 ;  /* 0x0000001e001c7c82 */ /* 0x000fc60008000000 */
[----:B------:R-:W-:Y:S02]  /*1450*/  UIMAD UR11, UR13, UR11, UR27 ;  /* 0x0000000b0d0b72a4 */ /* 0x000fe4000f8e021b */
[----:B------:R-:W-:-:S04]  /*1460*/  UIMAD.WIDE.U32 UR28, UR13, UR10, UR28 ;  /* 0x0000000a0d1c72a5 */ /* 0x000fc8000f8e001c */
[----:B------:R-:W-:-:S12]  /*1470*/  UIADD3 UR27, UR29, UR11, URZ ;  /* 0x0000000b1d1b7290 */ /* 0x000fd8000fffe03f */
.L_x_55:
[----:B------:R-:W-:Y:S05]  /*1480*/  @P2 BRA `(.L_x_56) ;  /* 0x0000000000342947 */ /* 0x000fea0003800000 */
[----:B------:R-:W-:Y:S01]  /*1490*/  USHF.R.S32.HI UR25, URZ, 0x1f, UR24 ;  /* 0x0000001f3f197899 */ /* 0x000fe20008011418 */
[----:B------:R-:W-:Y:S01]  /*14a0*/  ULDC.64 UR6, c[0x0][0x250] ;  /* 0x0000940000067ab9 */ /* 0x000fe20000000a00 */
[----:B------:R-:W-:Y:S02]  /*14b0*/  ULDC.64 UR10, c[0x0][0x238] ;  /* 0x00008e00000a7ab9 */ /* 0x000fe40000000a00 */
[----:B------:R-:W-:Y:S02]  /*14c0*/  UIMAD UR25, UR25, UR6, URZ ;  /* 0x00000006191972a4 */ /* 0x000fe4000f8e023f */
[----:B------:R-:W-:Y:S02]  /*14d0*/  UIMAD.WIDE.U32 UR30, UR24, UR6, URZ ;  /* 0x00000006181e72a5 */ /* 0x000fe4000f8e003f */
[----:B------:R-:W-:Y:S02]  /*14e0*/  UIMAD UR25, UR24, UR7, UR25 ;  /* 0x00000007181972a4 */ /* 0x000fe4000f8e0219 */
[----:B------:R-:W-:-:S02]  /*14f0*/  USHF.R.S32.HI UR24, URZ, 0x1f, UR13 ;  /* 0x0000001f3f187899 */ /* 0x000fc4000801140d */
[----:B------:R-:W-:Y:S02]  /*1500*/  UIADD3 UR31, UR31, UR25, URZ ;  /* 0x000000191f1f7290 */ /* 0x000fe4000fffe03f */
[----:B------:R-:W-:Y:S02]  /*1510*/  UIMAD UR24, UR24, UR10, URZ ;  /* 0x0000000a181872a4 */ /* 0x000fe4000f8e023f */
[----:B------:R-:W-:Y:S02]  /*1520*/  UIMAD.WIDE.U32 UR30, UR13, UR10, UR30 ;  /* 0x0000000a0d1e72a5 */ /* 0x000fe4000f8e001e */
[----:B------:R-:W-:-:S04]  /*1530*/  UIMAD UR11, UR13, UR11, UR24 ;  /* 0x0000000b0d0b72a4 */ /* 0x000fc8000f8e0218 */
[----:B------:R-:W-:Y:S01]  /*1540*/  UIADD3 UR25, UR31, UR11, URZ ;  /* 0x0000000b1f197290 */ /* 0x000fe2000fffe03f */
[----:B------:R-:W-:-:S11]  /*1550*/  UMOV UR26, UR30 ;  /* 0x0000001e001a7c82 */ /* 0x000fd60008000000 */
.L_x_56:
[----:B------:R-:W-:Y:S01]  /*1560*/  IMAD.WIDE.U32 R2, R6, UR8, R26 ;  /* 0x0000000806027c25 */ /* 0x000fe2000f8e001a */
[----:B------:R-:W-:Y:S01]  /*1570*/  @!P3 MOV R13, 0x400 ;  /* 0x00000400000db802 */ /* 0x000fe20000000f00 */
[----:B------:R-:W-:Y:S01]  /*1580*/  ULDC.64 UR10, c[0x0][0x260] ;  /* 0x00009800000a7ab9 */ /* 0x000fe20000000a00 */
[----:B------:R-:W-:Y:S01]  /*1590*/  @!P1 MOV R10, 0x400 ;  /* 0x00000400000a9802 */ /* 0x000fe20000000f00 */
[----:B------:R-:W-:Y:S01]  /*15a0*/  IMAD R0, R7, UR8, RZ ;  /* 0x0000000807007c24 */ /* 0x000fe2000f8e02ff */
[----:B------:R-:W-:Y:S01]  /*15b0*/  @!P0 MOV R15, 0x400 ;  /* 0x00000400000f8802 */ /* 0x000fe20000000f00 */
[----:B------:R-:W-:Y:S01]  /*15c0*/  USHF.R.S32.HI UR24, URZ, 0x1f, UR5 ;  /* 0x0000001f3f187899 */ /* 0x000fe20008011405 */
[----:B------:R-:W-:Y:S01]  /*15d0*/  IADD3 R14, P2, R2, UR28, RZ ;  /* 0x0000001c020e7c10 */ /* 0x000fe2000ff5e0ff */
[----:B------:R-:W-:Y:S01]  /*15e0*/  @!P3 IMAD.MOV.U32 R2, RZ, RZ, R12 ;  /* 0x000000ffff02b224 */ /* 0x000fe200078e000c */
[----:B------:R-:W-:Y:S01]  /*15f0*/  @!P3 LEA R22, R22, R13, 0x18 ;  /* 0x0000000d1616b211 */ /* 0x000fe200078ec0ff */
[----:B------:R-:W-:Y:S01]  /*1600*/  IMAD R0, R6, UR9, R0 ;  /* 0x0000000906007c24 */ /* 0x000fe2000f8e0200 */
[----:B------:R-:W-:Y:S01]  /*1610*/  @!P1 LEA R10, R28, R10, 0x18 ;  /* 0x0000000a1c0a9211 */ /* 0x000fe200078ec0ff */
[----:B------:R-:W2:Y:S01]  /*1620*/  @!P3 LDC.64 R12, c[0x0][0x210] ;  /* 0x00008400ff0cbb82 */ /* 0x000ea20000000a00 */
[----:B----4-:R-:W-:Y:S01]  /*1630*/  @!P0 LEA R17, R17, R15, 0x18 ;  /* 0x0000000f11118211 */ /* 0x010fe200078ec0ff */
[----:B------:R-:W-:Y:S01]  /*1640*/  USHF.L.U32 UR28, UR8, 0x6, URZ ;  /* 0x00000006081c7899 */ /* 0x000fe2000800063f */
[----:B------:R-:W-:Y:S01]  /*1650*/  IADD3.X R15, R3, UR27, R0, P2, !PT ;  /* 0x0000001b030f7c10 */ /* 0x000fe200097fe400 */
[C---:B------:R-:W-:Y:S01]  /*1660*/  @!P1 IMAD R10, R20.reuse, 0x2, R10 ;  /* 0x00000002140a9824 */ /* 0x040fe200078e020a */
[----:B------:R-:W-:Y:S01]  /*1670*/  SHF.R.S32.HI R23, RZ, 0x1f, R32 ;  /* 0x0000001fff177819 */ /* 0x000fe20000011420 */
[----:B------:R-:W-:Y:S01]  /*1680*/  @!P0 IMAD R0, R20, 0x2, R17 ;  /* 0x0000000214008824 */ /* 0x000fe200078e0211 */
[----:B------:R-:W-:Y:S01]  /*1690*/  USHF.L.U64.HI UR27, UR8, 0x6, UR9 ;  /* 0x00000006081b7899 */ /* 0x000fe20008010209 */
[----:B------:R-:W-:Y:S01]  /*16a0*/  @!P3 IMAD.MOV.U32 R3, RZ, RZ, R11 ;  /* 0x000000ffff03b224 */ /* 0x000fe200078e000b */
[----:B------:R-:W-:Y:S01]  /*16b0*/  @!PT LDS RZ, [RZ] ;  /* 0x00000000fffff984 */ /* 0x000fe20000000800 */
[----:B------:R-:W-:Y:S01]  /*16c0*/  @!PT LDS RZ, [RZ] ;  /* 0x00000000fffff984 */ /* 0x000fe20000000800 */
[----:B------:R-:W-:Y:S01]  /*16d0*/  @!PT LDS RZ, [RZ] ;  /* 0x00000000fffff984 */ /* 0x000fe20000000800 */
[----:B------:R-:W-:Y:S01]  /*16e0*/  @!P1 LDGSTS.E.BYPASS.LTC128B.128 [R10+0x2800], desc[UR18][R8.64] ;  /* 0x02800000080a9fae */ /* 0x000fe2000b901d52 */
[----:B------:R-:W-:Y:S01]  /*16f0*/  IMAD.WIDE.U32 R30, R32, UR10, R14 ;  /* 0x0000000a201e7c25 */ /* 0x000fe2000f8e000e */
[----:B------:R-:W-:Y:S01]  /*1700*/  UIMAD.WIDE.U32 UR30, UR8, 0x20, URZ ;  /* 0x00000020081e78a5 */ /* 0x000fe2000f8e003f */
[----:B------:R-:W3:Y:S01]  /*1710*/  @!P6 LDC.64 R14, c[0x0][0x218] ;  /* 0x00008600ff0eeb82 */ /* 0x000ee20000000a00 */
[----:B------:R4:W-:Y:S01]  /*1720*/  @!P1 LDGSTS.E.BYPASS.LTC128B.128 [R10+0x6800], desc[UR18][R8.64+0x80] ;  /* 0x06800080080a9fae */ /* 0x0009e2000b901d52 */
[----:B-1----:R-:W-:Y:S01]  /*1730*/  @!P3 IMAD.WIDE.U32 R2, R16, R18, R2 ;  /* 0x000000121002b225 */ /* 0x002fe200078e0002 */
[----:B------:R-:W-:-:S02]  /*1740*/  ISETP.GE.AND P1, PT, R38, UR14, PT ;  /* 0x0000000e26007c0c */ /* 0x000fc4000bf26270 */
[----:B------:R-:W-:Y:S01]  /*1750*/  @!P0 LDGSTS.E.BYPASS.LTC128B.128 [R0+0x3000], desc[UR18][R4.64] ;  /* 0x0300000004008fae */ /* 0x000fe2000b901d52 */
[----:B------:R-:W-:Y:S01]  /*1760*/  IMAD.U32 R159, RZ, RZ, UR28 ;  /* 0x0000001cff9f7e24 */ /* 0x000fe2000f8e00ff */
[----:B------:R-:W-:Y:S01]  /*1770*/  LEA.HI R160, R40, R164, RZ, 0x5 ;  /* 0x000000a428a07211 */ /* 0x000fe200078f28ff */
[----:B------:R-:W-:Y:S01]  /*1780*/  IMAD.MOV.U32 R166, RZ, RZ, R30 ;  /* 0x000000ffffa67224 */ /* 0x000fe200078e001e */
[----:B------:R1:W-:Y:S01]  /*1790*/  @!P0 LDGSTS.E.BYPASS.LTC128B.128 [R0+0x7000], desc[UR18][R4.64+0x80] ;  /* 0x0700008004008fae */ /* 0x0003e2000b901d52 */
[----:B------:R-:W-:Y:S01]  /*17a0*/  ISETP.GE.AND P0, PT, R37, UR14, PT ;  /* 0x0000000e25007c0c */ /* 0x000fe2000bf06270 */
[----:B------:R-:W-:Y:S01]  /*17b0*/  IMAD R7, R7, UR6, RZ ;  /* 0x0000000607077c24 */ /* 0x000fe2000f8e02ff */
[----:B------:R-:W-:Y:S01]  /*17c0*/  SHF.R.S32.HI R158, RZ, 0x5, R160 ;  /* 0x00000005ff9e7819 */ /* 0x000fe200000114a0 */
[----:B------:R5:W-:Y:S02]  /*17d0*/  STL.64 [R1+0x60], R30 ;  /* 0x0000601e01007387 */ /* 0x000be40000100a00 */
[----:B------:R-:W-:-:S08]  /*17e0*/  IMAD R7, R6, UR7, R7 ;  /* 0x0000000706077c24 */ /* 0x000fd0000f8e0207 */
[----:B------:R-:W5:Y:S01]  /*17f0*/  @!P0 S2R R17, SR_CgaCtaId ;  /* 0x0000000000118919 */ /* 0x000f620000008800 */
[----:B------:R-:W-:Y:S01]  /*1800*/  VOTEU.ALL UP0, P0 ;  /* 0x00000000003f7886 */ /* 0x000fe20000000000 */
[----:B----4-:R-:W-:Y:S01]  /*1810*/  @!P3 IMAD R8, R21, R18, RZ ;  /* 0x000000121508b224 */ /* 0x010fe200078e02ff */
[----:B------:R-:W-:Y:S01]  /*1820*/  LEA.HI R10, R40, R164, RZ, 0x4 ;  /* 0x000000a4280a7211 */ /* 0x000fe200078f20ff */
[----:B------:R-:W4:Y:S02]  /*1830*/  @!P1 S2R R18, SR_CgaCtaId ;  /* 0x0000000000129919 */ /* 0x000f240000008800 */
[----:B------:R-:W-:Y:S01]  /*1840*/  @!UP0 UIMAD UR13, UR9, 0x30, URZ ;  /* 0x00000030090d88a4 */ /* 0x000fe2000f8e023f */
[----:B------:R-:W-:Y:S01]  /*1850*/  @!P3 IMAD R8, R16, R19, R8 ;  /* 0x000000131008b224 */ /* 0x000fe200078e0208 */
[----:B------:R-:W-:Y:S01]  /*1860*/  SHF.R.S32.HI R11, RZ, 0x4, R10 ;  /* 0x00000004ff0b7819 */ /* 0x000fe2000001140a */
[----:B-1----:R-:W1:Y:S01]  /*1870*/  @!P4 LDC.64 R4, c[0x0][0x218] ;  /* 0x00008600ff04cb82 */ /* 0x002e620000000a00 */
[----:B------:R-:W-:Y:S01]  /*1880*/  IMAD R0, R23, UR10, RZ ;  /* 0x0000000a17007c24 */ /* 0x000fe2000f8e02ff */
[----:B------:R-:W-:Y:S01]  /*1890*/  UIMAD UR10, UR27, UR5, URZ ;  /* 0x000000051b0a72a4 */ /* 0x000fe2000f8e023f */
[----:B------:R-:W-:Y:S01]  /*18a0*/  @!P3 IMAD.IADD R3, R3, 0x1, R8 ;  /* 0x000000010303b824 */ /* 0x000fe200078e0208 */
[----:B--2---:R-:W-:Y:S01]  /*18b0*/  @!P3 LEA R8, P2, R2, R12, 0x1 ;  /* 0x0000000c0208b211 */ /* 0x004fe200078408ff */
[----:B------:R-:W-:Y:S01]  /*18c0*/  IMAD R0, R32, UR11, R0 ;  /* 0x0000000b20007c24 */ /* 0x000fe2000f8e0200 */
[----:B------:R-:W2:Y:S01]  /*18d0*/  @!P6 S2R R12, SR_CgaCtaId ;  /* 0x00000000000ce919 */ /* 0x000ea20000008800 */
[----:B------:R-:W-:Y:S01]  /*18e0*/  UIMAD UR10, UR24, UR28, UR10 ;  /* 0x0000001c180a72a4 */ /* 0x000fe2000f8e020a */
[----:B------:R-:W-:Y:S01]  /*18f0*/  @!P3 LEA.HI.X R9, R2, R13, R3, 0x1, P2 ;  /* 0x0000000d0209b211 */ /* 0x000fe200010f0c03 */
[----:B------:R-:W-:-:S02]  /*1900*/  IMAD.IADD R167, R31, 0x1, R0 ;  /* 0x000000011fa77824 */ /* 0x000fc400078e0200 */
[----:B------:R-:W-:Y:S02]  /*1910*/  @!P3 IMAD R0, R20, 0x2, R22 ;  /* 0x000000021400b824 */ /* 0x000fe400078e0216 */
[----:B------:R-:W-:Y:S01]  /*1920*/  IMAD.WIDE.U32 R2, R159, UR5, R166 ;  /* 0x000000059f027c25 */ /* 0x000fe2000f8e00a6 */
[----:B------:R-:W-:Y:S03]  /*1930*/  STL.64 [R1+0x50], R166 ;  /* 0x000050a601007387 */ /* 0x000fe60000100a00 */
[----:B------:R-:W-:Y:S01]  /*1940*/  VIADD R3, R3, UR10 ;  /* 0x0000000a03037c36 */ /* 0x000fe20008000000 */
[----:B------:R-:W-:Y:S01]  /*1950*/  @!P3 LDGSTS.E.BYPASS.LTC128B.128 [R0+0x3800], desc[UR18][R8.64] ;  /* 0x038000000800bfae */ /* 0x000fe2000b901d52 */
[----:B------:R-:W-:-:S03]  /*1960*/  USHF.L.U32 UR10, UR9, 0x5, URZ ;  /* 0x00000005090a7899 */ /* 0x000fc6000800063f */
[----:B------:R3:W-:Y:S01]  /*1970*/  @!P3 LDGSTS.E.BYPASS.LTC128B.128 [R0+0x7800], desc[UR18][R8.64+0x80] ;  /* 0x078000800800bfae */ /* 0x0007e2000b901d52 */
[----:B------:R-:W-:Y:S02]  /*1980*/  ISETP.GE.AND P3, PT, R38, UR14, PT ;  /* 0x0000000e26007c0c */ /* 0x000fe4000bf66270 */
[----:B-1----:R-:W-:-:S04]  /*1990*/  @!P4 LEA R4, P2, R2, R4, 0x1 ;  /* 0x000000040204c211 */ /* 0x002fc800078408ff */
[----:B------:R-:W-:Y:S02]  /*19a0*/  @!P4 LEA.HI.X R5, R2, R5, R3, 0x1, P2 ;  /* 0x000000050205c211 */ /* 0x000fe400010f0c03 */
[----:B------:R-:W-:-:S13]  /*19b0*/  ISETP.GE.AND P2, PT, R37, UR14, PT ;  /* 0x0000000e25007c0c */ /* 0x000fda000bf46270 */
[----:B------:R-:W-:Y:S01]  /*19c0*/  VOTEU.ALL UP0, P2 ;  /* 0x00000000003f7886 */ /* 0x000fe20001000000 */
[----:B---3--:R-:W-:Y:S01]  /*19d0*/  @!P4 IMAD R0, R20, 0x2, R29 ;  /* 0x000000021400c824 */ /* 0x008fe200078e021d */
[C---:B------:R-:W-:Y:S02]  /*19e0*/  LEA.HI R8, R10.reuse, R11, RZ, 0x1 ;  /* 0x0000000b0a087211 */ /* 0x040fe400078f08ff */
[----:B------:R-:W-:Y:S02]  /*19f0*/  @!P6 MOV R9, 0x400 ;  /* 0x000004000009e802 */ /* 0x000fe40000000f00 */
[----:B------:R-:W-:Y:S04]  /*1a00*/  @!P4 LDGSTS.E.BYPASS.LTC128B.128 [R0+0x8000], desc[UR18][R4.64] ;  /* 0x080000000400cfae */ /* 0x000fe8000b901d52 */
[----:B------:R1:W-:Y:S02]  /*1a10*/  @!P4 LDGSTS.E.BYPASS.LTC128B.128 [R0+0xa000], desc[UR18][R4.64+0x80] ;  /* 0x0a0000800400cfae */ /* 0x0003e4000b901d52 */
[----:B-1----:R-:W-:Y:S01]  /*1a20*/  LOP3.LUT R0, R10, 0xfffffff0, RZ, 0xc0, !PT ;  /* 0xfffffff00a007812 */ /* 0x002fe200078ec0ff */
[----:B------:R-:W-:Y:S01]  /*1a30*/  IMAD.U32 R5, RZ, RZ, UR8 ;  /* 0x00000008ff057e24 */ /* 0x000fe2000f8e00ff */
[----:B------:R-:W-:Y:S01]  /*1a40*/  LOP3.LUT R10, R8, 0xfffffffe, RZ, 0xc0, !PT ;  /* 0xfffffffe080a7812 */ /* 0x000fe200078ec0ff */
[----:B------:R-:W-:-:S02]  /*1a50*/  IMAD.U32 R8, RZ, RZ, UR8 ;  /* 0x00000008ff087e24 */ /* 0x000fc4000f8e00ff */
[----:B------:R-:W-:Y:S01]  /*1a60*/  IMAD.U32 R4, RZ, RZ, UR9 ;  /* 0x00000009ff047e24 */ /* 0x000fe2000f8e00ff */
[----:B------:R-:W-:Y:S01]  /*1a70*/  @!P6 LEA R5, P4, R5, R2, 0x4 ;  /* 0x000000020505e211 */ /* 0x000fe200078820ff */
[----:B------:R-:W-:Y:S02]  /*1a80*/  IMAD.IADD R0, R164, 0x1, -R0 ;  /* 0x00000001a4007824 */ /* 0x000fe400078e0a00 */
[----:B------:R-:W-:Y:S01]  /*1a90*/  IMAD.IADD R16, R11, 0x1, -R10 ;  /* 0x000000010b107824 */ /* 0x000fe200078e0a0a */
[----:B--2---:R-:W-:Y:S02]  /*1aa0*/  @!P6 LEA R10, R12, R9, 0x18 ;  /* 0x000000090c0ae211 */ /* 0x004fe400078ec0ff */
[----:B------:R-:W-:Y:S01]  /*1ab0*/  @!P6 LEA.HI.X R8, R8, R3, R4, 0x4, P4 ;  /* 0x000000030808e211 */ /* 0x000fe200020f2404 */
[----:B------:R-:W1:Y:S01]  /*1ac0*/  @!P1 LDC.64 R12, c[0x0][0x218] ;  /* 0x00008600ff0c9b82 */ /* 0x000e620000000a00 */
[----:B------:R-:W-:Y:S02]  /*1ad0*/  SHF.R.S32.HI R4, RZ, 0x1f, R0 ;  /* 0x0000001fff047819 */ /* 0x000fe40000011400 */
[----:B------:R-:W-:-:S02]  /*1ae0*/  @!P0 MOV R9, 0x400 ;  /* 0x0000040000098802 */ /* 0x000fc40000000f00 */
[----:B------:R-:W-:Y:S02]  /*1af0*/  LEA.HI R21, R4, R0, RZ, 0x3 ;  /* 0x0000000004157211 */ /* 0x000fe400078f18ff */
[----:B------:R-:W-:Y:S02]  /*1b00*/  @!P6 LEA R4, P4, R5, R14, 0x1 ;  /* 0x0000000e0504e211 */ /* 0x000fe400078808ff */
[----:B-----5:R-:W-:Y:S02]  /*1b10*/  @!P0 LEA R17, R17, R9, 0x18 ;  /* 0x0000000911118211 */ /* 0x020fe400078ec0ff */
[----:B------:R-:W-:Y:S01]  /*1b20*/  @!P6 LEA.HI.X R5, R5, R15, R8, 0x1, P4 ;  /* 0x0000000f0505e211 */ /* 0x000fe200020f0c08 */
[----:B------:R-:W-:Y:S01]  /*1b30*/  @!P6 IMAD R8, R20, 0x2, R10 ;  /* 0x000000021408e824 */ /* 0x000fe200078e020a */
[----:B------:R-:W-:Y:S01]  /*1b40*/  LOP3.LUT R9, R21, 0xfffffff8, RZ, 0xc0, !PT ;  /* 0xfffffff815097812 */ /* 0x000fe200078ec0ff */
[----:B------:R-:W2:Y:S01]  /*1b50*/  @!P0 LDC.64 R14, c[0x0][0x218] ;  /* 0x00008600ff0e8b82 */ /* 0x000ea20000000a00 */
[----:B------:R-:W-:-:S02]  /*1b60*/  @!P1 MOV R11, 0x400 ;  /* 0x00000400000b9802 */ /* 0x000fc40000000f00 */
[----:B------:R-:W-:Y:S01]  /*1b70*/  @!P6 LDGSTS.E.BYPASS.LTC128B.128 [R8+0x8800], desc[UR18][R4.64] ;  /* 0x088000000408efae */ /* 0x000fe2000b901d52 */
[----:B------:R-:W-:Y:S01]  /*1b80*/  IMAD.IADD R33, R0, 0x1, -R9 ;  /* 0x0000000100217824 */ /* 0x000fe200078e0a09 */
[----:B----4-:R-:W-:Y:S01]  /*1b90*/  @!P1 LEA R18, R18, R11, 0x18 ;  /* 0x0000000b12129211 */ /* 0x010fe200078ec0ff */
[----:B------:R-:W-:Y:S01]  /*1ba0*/  IMAD.SHL.U32 R9, R96, 0x40, RZ ;  /* 0x0000004060097824 */ /* 0x000fe200078e00ff */
[----:B------:R3:W-:Y:S01]  /*1bb0*/  @!P6 LDGSTS.E.BYPASS.LTC128B.128 [R8+0xa800], desc[UR18][R4.64+0x80] ;  /* 0x0a8000800408efae */ /* 0x0007e2000b901d52 */
[----:B------:R-:W-:Y:S01]  /*1bc0*/  @!P1 IADD3 R0, P6, R2, UR30, RZ ;  /* 0x0000001e02009c10 */ /* 0x000fe2000ffde0ff */
[C---:B------:R-:W-:Y:S01]  /*1bd0*/  IMAD.SHL.U32 R11, R6.reuse, 0x8, RZ ;  /* 0x00000008060b7824 */ /* 0x040fe200078e00ff */
[----:B------:R-:W-:Y:S01]  /*1be0*/  ISETP.GE.AND P4, PT, R6, UR14, PT ;  /* 0x0000000e06007c0c */ /* 0x000fe2000bf86270 */
[----:B------:R-:W-:Y:S01]  /*1bf0*/  USHF.L.U32 UR14, UR6, 0x6, URZ ;  /* 0x00000006060e7899 */ /* 0x000fe2000800063f */
[----:B------:R-:W-:-:S04]  /*1c00*/  LOP3.LUT R9, R9, 0x1c0, RZ, 0xc0, !PT ;  /* 0x000001c009097812 */ /* 0x000fc800078ec0ff */
[----:B------:R-:W-:Y:S01]  /*1c10*/  LOP3.LUT R11, R9, 0x8, R11, 0xf8, !PT ;  /* 0x00000008090b7812 */ /* 0x000fe200078ef80b */
[----:B---3--:R-:W-:Y:S01]  /*1c20*/  IMAD.U32 R8, RZ, RZ, UR10 ;  /* 0x0000000aff087e24 */ /* 0x008fe2000f8e00ff */
[----:B------:R-:W-:Y:S01]  /*1c30*/  ULDC.64 UR10, c[0x0][0x268] ;  /* 0x00009a00000a7ab9 */ /* 0x000fe20000000a00 */
[----:B------:R-:W-:Y:S01]  /*1c40*/  IMAD.WIDE.U32 R4, R6, UR6, R26 ;  /* 0x0000000606047c25 */ /* 0x000fe2000f8e001a */
[----:B------:R-:W-:Y:S02]  /*1c50*/  SHF.R.U32.HI R6, RZ, 0x3, R9 ;  /* 0x00000003ff067819 */ /* 0x000fe40000011609 */
[----:B------:R-:W-:Y:S02]  /*1c60*/  @!P1 IADD3.X R10, R3, UR31, R8, P6, !PT ;  /* 0x0000001f030a9c10 */ /* 0x000fe4000b7fe408 */
[----:B-1----:R-:W-:Y:S01]  /*1c70*/  @!P1 LEA R8, P6, R0, R12, 0x1 ;  /* 0x0000000c00089211 */ /* 0x002fe200078c08ff */
[----:B------:R-:W-:Y:S02]  /*1c80*/  @!P1 IMAD R12, R20, 0x2, R18 ;  /* 0x00000002140c9824 */ /* 0x000fe400078e0212 */
[----:B------:R-:W1:Y:S01]  /*1c90*/  @!P3 LDC.64 R18, c[0x0][0x220] ;  /* 0x00008800ff12bb82 */ /* 0x000e620000000a00 */
[----:B------:R-:W-:Y:S01]  /*1ca0*/  @!P1 LEA.HI.X R9, R0, R13, R10, 0x1, P6 ;  /* 0x0000000d00099211 */ /* 0x000fe200030f0c0a */
[----:B------:R-:W-:Y:S01]  /*1cb0*/  @!P0 IMAD R13, R20, 0x2, R17 ;  /* 0x00000002140d8824 */ /* 0x000fe200078e0211 */
[----:B------:R-:W-:Y:S01]  /*1cc0*/  IADD3 R4, P6, R4, UR26, RZ ;  /* 0x0000001a04047c10 */ /* 0x000fe2000ffde0ff */
[----:B------:R-:W-:Y:S01]  /*1cd0*/  IMAD.SHL.U32 R10, R16, 0x8, RZ ;  /* 0x00000008100a7824 */ /* 0x000fe200078e00ff */
[----:B------:R-:W-:Y:S01]  /*1ce0*/  LOP3.LUT R0, R11, R6, RZ, 0x3c, !PT ;  /* 0x000000060b007212 */ /* 0x000fe200078e3cff */
[----:B------:R-:W-:Y:S01]  /*1cf0*/  @!P1 LDGSTS.E.BYPASS.LTC128B.128 [R12+0x9000], desc[UR18][R8.64] ;  /* 0x09000000080c9fae */ /* 0x000fe2000b901d52 */
[----:B------:R-:W-:Y:S01]  /*1d00*/  IADD3.X R5, R5, UR25, R7, P6, !PT ;  /* 0x0000001905057c10 */ /* 0x000fe2000b7fe407 */
[----:B------:R-:W-:-:S02]  /*1d10*/  IMAD.U32 R7, RZ, RZ, UR8 ;  /* 0x00000008ff077e24 */ /* 0x000fc4000f8e00ff */
[----:B------:R3:W-:Y:S01]  /*1d20*/  @!P1 LDGSTS.E.BYPASS.LTC128B.128 [R12+0xb000], desc[UR18][R8.64+0x80] ;  /* 0x0b000080080c9fae */ /* 0x0007e2000b901d52 */
[----:B------:R-:W-:Y:S02]  /*1d30*/  IMAD.SHL.U32 R6, R33, 0x40, RZ ;  /* 0x0000004021067824 */ /* 0x000fe400078e00ff */
[----:B------:R-:W-:-:S03]  /*1d40*/  @!P0 IMAD.WIDE.U32 R2, R7, 0x30, R2 ;  /* 0x0000003007028825 */ /* 0x000fc600078e0002 */
[----:B------:R-:W-:Y:S01]  /*1d50*/  LOP3.LUT R6, R6, 0x1c0, RZ, 0xc0, !PT ;  /* 0x000001c006067812 */ /* 0x000fe200078ec0ff */
[----:B------:R-:W-:Y:S01]  /*1d60*/  IMAD.WIDE.U32 R30, R32, UR10, R4 ;  /* 0x0000000a201e7c25 */ /* 0x000fe2000f8e0004 */
[----:B--2---:R-:W-:Y:S02]  /*1d70*/  @!P0 LEA R4, P6, R2, R14, 0x1 ;  /* 0x0000000e02048211 */ /* 0x004fe400078c08ff */
[----:B------:R-:W-:Y:S01]  /*1d80*/  LOP3.LUT R11, R6, 0x8, R10, 0xf8, !PT ;  /* 0x00000008060b7812 */ /* 0x000fe200078ef80a */
[----:B------:R-:W-:Y:S01]  /*1d90*/  @!P0 VIADD R3, R3, UR13 ;  /* 0x0000000d03038c36 */ /* 0x000fe20008000000 */
[----:B------:R-:W-:Y:S01]  /*1da0*/  SHF.R.U32.HI R10, RZ, 0x3, R6 ;  /* 0x00000003ff0a7819 */ /* 0x000fe20000011606 */
[----:B------:R-:W-:Y:S01]  /*1db0*/  IMAD R6, R23, UR10, RZ ;  /* 0x0000000a17067c24 */ /* 0x000fe2000f8e02ff */
[----:B------:R-:W-:Y:S01]  /*1dc0*/  USHF.L.U64.HI UR13, UR6, 0x6, UR7 ;  /* 0x00000006060d7899 */ /* 0x000fe20008010207 */
[----:B------:R-:W-:Y:S01]  /*1dd0*/  IMAD.MOV.U32 R24, RZ, RZ, R30 ;  /* 0x000000ffff187224 */ /* 0x000fe200078e001e */
[----:B------:R-:W-:Y:S01]  /*1de0*/  @!P0 LEA.HI.X R5, R2, R15, R3, 0x1, P6 ;  /* 0x0000000f02058211 */ /* 0x000fe200030f0c03 */
[----:B------:R-:W-:Y:S01]  /*1df0*/  IMAD R6, R32, UR11, R6 ;  /* 0x0000000b20067c24 */ /* 0x000fe2000f8e0206 */
[----:B------:R-:W2:Y:S01]  /*1e00*/  @!P5 LDC.64 R14, c[0x0][0x220] ;  /* 0x00008800ff0edb82 */ /* 0x000ea20000000a00 */
[----:B------:R-:W-:Y:S01]  /*1e10*/  UIMAD UR10, UR13, UR5, URZ ;  /* 0x000000050d0a72a4 */ /* 0x000fe2000f8e023f */
[----:B------:R-:W-:Y:S01]  /*1e20*/  IMAD.U32 R2, RZ, RZ, UR5 ;  /* 0x00000005ff027e24 */ /* 0x000fe2000f8e00ff */
[----:B------:R-:W-:Y:S01]  /*1e30*/  @!P0 LDGSTS.E.BYPASS.LTC128B.128 [R13+0x9800], desc[UR18][R4.64] ;  /* 0x09800000040d8fae */ /* 0x000fe2000b901d52 */
[----:B------:R-:W-:Y:S01]  /*1e40*/  IMAD.IADD R25, R31, 0x1, R6 ;  /* 0x000000011f197824 */ /* 0x000fe200078e0206 */
[----:B------:R-:W-:Y:S01]  /*1e50*/  UIMAD UR10, UR24, UR14, UR10 ;  /* 0x0000000e180a72a4 */ /* 0x000fe2000f8e020a */
[----:B------:R-:W-:Y:S01]  /*1e60*/  IMAD R0, R16, 0x200, R0 ;  /* 0x0000020010007824 */ /* 0x000fe200078e0200 */
[----:B------:R4:W-:Y:S01]  /*1e70*/  @!P0 LDGSTS.E.BYPASS.LTC128B.128 [R13+0xb800], desc[UR18][R4.64+0x80] ;  /* 0x0b800080040d8fae */ /* 0x0009e2000b901d52 */
[----:B------:R-:W5:Y:S01]  /*1e80*/  @!P2 LDC.64 R16, c[0x0][0x220] ;  /* 0x00008800ff10ab82 */ /* 0x000f620000000a00 */
[----:B------:R-:W-:Y:S01]  /*1e90*/  IMAD.WIDE.U32 R2, R2, UR14, R24 ;  /* 0x0000000e02027c25 */ /* 0x000fe2000f8e0018 */
[----:B------:R-:W-:Y:S01]  /*1ea0*/  UIMAD.WIDE.U32 UR24, UR6, 0x20, URZ ;  /* 0x00000020061878a5 */ /* 0x000fe2000f8e003f */
[----:B------:R-:W0:Y:S01]  /*1eb0*/  LDGDEPBAR ;  /* 0x00000000000079af */ /* 0x000e220000000000 */
[----:B------:R-:W-:Y:S01]  /*1ec0*/  LOP3.LUT R157, R11, R10, RZ, 0x3c, !PT ;  /* 0x0000000a0b9d7212 */ /* 0x000fe200078e3cff */
[----:B------:R-:W-:Y:S01]  /*1ed0*/  VIADD R3, R3, UR10 ;  /* 0x0000000a03037c36 */ /* 0x000fe20008000000 */
[----:B------:R-:W-:Y:S01]  /*1ee0*/  USHF.L.U32 UR10, UR7, 0x5, URZ ;  /* 0x00000005070a7899 */ /* 0x000fe2000800063f */
[----:B------:R-:W-:Y:S01]  /*1ef0*/  IMAD.U32 R6, RZ, RZ, UR6 ;  /* 0x00000006ff067e24 */ /* 0x000fe2000f8e00ff */
[----:B---3--:R-:W3:Y:S01]  /*1f00*/  @!P4 LDC.64 R8, c[0x0][0x220] ;  /* 0x00008800ff08cb82 */ /* 0x008ee20000000a00 */
[----:B------:R-:W-:Y:S01]  /*1f10*/  IMAD.U32 R10, RZ, RZ, UR6 ;  /* 0x00000006ff0a7e24 */ /* 0x000fe2000f8e00ff */
[----:B------:R-:W-:Y:S01]  /*1f20*/  LEA R171, R0, UR4, 0x1 ;  /* 0x0000000400ab7c11 */ /* 0x000fe2000f8e08ff */
[----:B------:R-:W-:Y:S01]  /*1f30*/  IMAD.SHL.U32 R12, R21, 0x40, RZ ;  /* 0x00000040150c7824 */ /* 0x000fe200078e00ff */
[----:B------:R-:W-:Y:S01]  /*1f40*/  STL.64 [R1+0xc0], R30 ;  /* 0x0000c01e01007387 */ /* 0x000fe20000100a00 */
[----:B------:R-:W-:Y:S01]  /*1f50*/  IMAD.U32 R7, RZ, RZ, UR10 ;  /* 0x0000000aff077e24 */ /* 0x000fe2000f8e00ff */
[----:B------:R-:W-:Y:S01]  /*1f60*/  @!UP0 UIMAD UR10, UR7, 0x30, URZ ;  /* 0x00000030070a88a4 */ /* 0x000fe2000f8e023f */
[----:B------:R-:W-:Y:S01]  /*1f70*/  @!P2 IMAD.WIDE.U32 R10, R10, 0x30, R2 ;  /* 0x000000300a0aa825 */ /* 0x000fe200078e0002 */
[----:B------:R-:W-:Y:S01]  /*1f80*/  LOP3.LUT R156, R12, 0xfffffe00, RZ, 0xc0, !PT ;  /* 0xfffffe000c9c7812 */ /* 0x000fe200078ec0ff */
[----:B------:R-:W-:Y:S01]  /*1f90*/  STL.64 [R1+0x78], R24 ;  /* 0x0000781801007387 */ /* 0x000fe20000100a00 */
[----:B------:R-:W-:Y:S01]  /*1fa0*/  UISETP.GE.AND UP0, UPT, UR17, 0x2, UPT ;  /* 0x000000021100788c */ /* 0x000fe2000bf06270 */
[----:B------:R-:W-:-:S02]  /*1fb0*/  VIADD R0, R171, 0x8000 ;  /* 0x00008000ab007836 */ /* 0x000fc40000000000 */
[----:B------:R-:W-:Y:S02]  /*1fc0*/  VIADD R238, R171, 0x8020 ;  /* 0x00008020abee7836 */ /* 0x000fe40000000000 */
[----:B----4-:R-:W-:Y:S01]  /*1fd0*/  IMAD.U32 R4, RZ, RZ, UR6 ;  /* 0x00000006ff047e24 */ /* 0x010fe2000f8e00ff */
[----:B------:R-:W-:-:S04]  /*1fe0*/  DEPBAR.LE SB0, 0x0 ;  /* 0x000080000000791a */ /* 0x000fc80000000000 */
[----:B------:R-:W-:Y:S01]  /*1ff0*/  BAR.SYNC.DEFER_BLOCKING 0x0 ;  /* 0x0000000000007b1d */ /* 0x000fe20000010000 */
[----:B------:R-:W-:Y:S01]  /*2000*/  IMAD.U32 R5, RZ, RZ, UR7 ;  /* 0x00000007ff057e24 */ /* 0x000fe2000f8e00ff */
[----:B------:R-:W-:Y:S02]  /*2010*/  @!P5 LEA R4, P0, R4, R2, 0x4 ;  /* 0x000000020404d211 */ /* 0x000fe400078020ff */
[----:B---3--:R-:W-:Y:S02]  /*2020*/  @!P4 LEA R8, P6, R2, R8, 0x1 ;  /* 0x000000080208c211 */ /* 0x008fe400078c08ff */
[----:B------:R-:W-:Y:S02]  /*2030*/  @!P5 LEA.HI.X R13, R6, R3, R5, 0x4, P0 ;  /* 0x00000003060dd211 */ /* 0x000fe400000f2405 */
[----:B------:R-:W-:Y:S02]  /*2040*/  @!P3 IADD3 R5, P0, R2, UR24, RZ ;  /* 0x000000180205bc10 */ /* 0x000fe4000ff1e0ff */
[----:B--2---:R-:W-:-:S02]  /*2050*/  @!P5 LEA R6, P1, R4, R14, 0x1 ;  /* 0x0000000e0406d211 */ /* 0x004fc400078208ff */
[----:B------:R-:W-:Y:S02]  /*2060*/  @!P3 IADD3.X R14, R3, UR25, R7, P0, !PT ;  /* 0x00000019030ebc10 */ /* 0x000fe400087fe407 */
[----:B------:R-:W-:Y:S01]  /*2070*/  @!P4 LEA.HI.X R9, R2, R9, R3, 0x1, P6 ;  /* 0x000000090209c211 */ /* 0x000fe200030f0c03 */
[----:B------:R-:W-:Y:S01]  /*2080*/  @!P2 VIADD R2, R11, UR10 ;  /* 0x0000000a0b02ac36 */ /* 0x000fe20008000000 */
[----:B------:R-:W-:Y:S01]  /*2090*/  @!P5 LEA.HI.X R7, R4, R15, R13, 0x1, P1 ;  /* 0x0000000f0407d211 */ /* 0x000fe200008f0c0d */
[----:B------:R-:W-:Y:S01]  /*20a0*/  IMAD R3, R158, 0x400, R156 ;  /* 0x000004009e037824 */ /* 0x000fe200078e029c */
[----:B-1----:R-:W-:-:S04]  /*20b0*/  @!P3 LEA R4, P0, R5, R18, 0x1 ;  /* 0x000000120504b211 */ /* 0x002fc800078008ff */
[----:B------:R-:W-:Y:S01]  /*20c0*/  @!P3 LEA.HI.X R5, R5, R19, R14, 0x1, P0 ;  /* 0x000000130505b211 */ /* 0x000fe200000f0c0e */
[----:B------:R-:W-:Y:S04]  /*20d0*/  @P4 STS.128 [R246+0xc000], RZ ;  /* 0x00c000fff6004388 */ /* 0x000fe80000000c00 */
[----:B------:R-:W-:Y:S04]  /*20e0*/  @P4 STS.128 [R246+0xe000], RZ ;  /* 0x00e000fff6004388 */ /* 0x000fe80000000c00 */
[----:B------:R-:W-:Y:S01]  /*20f0*/  @!PT LDS RZ, [RZ] ;  /* 0x00000000fffff984 */ /* 0x000fe20000000800 */
[----:B------:R-:W-:Y:S01]  /*2100*/  @!PT LDS RZ, [RZ] ;  /* 0x00000000fffff984 */ /* 0x000fe20000000800 */
[----:B------:R-:W-:Y:S01]  /*2110*/  @!PT LDS RZ, [RZ] ;  /* 0x00000000fffff984 */ /* 0x000fe20000000800 */
[----:B------:R-:W-:Y:S04]  /*2120*/  @!P4 LDGSTS.E.BYPASS.LTC128B.128 [R246+0xc000], desc[UR18][R8.64] ;  /* 0x0c00000008f6cfae */ /* 0x000fe8000b901d52 */
[----:B------:R5:W-:Y:S04]  /*2130*/  @!P4 LDGSTS.E.BYPASS.LTC128B.128 [R246+0xe000], desc[UR18][R8.64+0x80] ;  /* 0x0e00008008f6cfae */ /* 0x000be8000b901d52 */
[----:B------:R-:W-:Y:S04]  /*2140*/  @P5 STS.128 [R246+0xc800], RZ ;  /* 0x00c800fff6005388 */ /* 0x000fe80000000c00 */
[----:B------:R-:W-:Y:S04]  /*2150*/  @P5 STS.128 [R246+0xe800], RZ ;  /* 0x00e800fff6005388 */ /* 0x000fe80000000c00 */
[----:B------:R-:W-:Y:S01]  /*2160*/  @!PT LDS RZ, [RZ] ;  /* 0x00000000fffff984 */ /* 0x000fe20000000800 */
[----:B------:R-:W-:Y:S01]  /*2170*/  @!PT LDS RZ, [RZ] ;  /* 0x00000000fffff984 */ /* 0x000fe20000000800 */
[----:B------:R-:W-:Y:S01]  /*2180*/  @!PT LDS RZ, [RZ] ;  /* 0x00000000fffff984 */ /* 0x000fe20000000800 */
[----:B------:R-:W-:Y:S04]  /*2190*/  @!P5 LDGSTS.E.BYPASS.LTC128B.128 [R246+0xc800], desc[UR18][R6.64] ;  /* 0x0c80000006f6dfae */ /* 0x000fe8000b901d52 */
[----:B------:R-:W-:Y:S04]  /*21a0*/  @!P5 LDGSTS.E.BYPASS.LTC128B.128 [R246+0xe800], desc[UR18][R6.64+0x80] ;  /* 0x0e80008006f6dfae */ /* 0x000fe8000b901d52 */
[----:B------:R-:W-:Y:S04]  /*21b0*/  @P3 STS.128 [R246+0xd000], RZ ;  /* 0x00d000fff6003388 */ /* 0x000fe80000000c00 */
[----:B------:R-:W-:Y:S01]  /*21c0*/  @P3 STS.128 [R246+0xf000], RZ ;  /* 0x00f000fff6003388 */ /* 0x000fe20000000c00 */
[----:B-----5:R-:W-:-:S03]  /*21d0*/  @!P2 LEA R8, P0, R10, R16, 0x1 ;  /* 0x000000100a08a211 */ /* 0x020fc600078008ff */
[----:B------:R-:W-:Y:S01]  /*21e0*/  @!PT LDS RZ, [RZ] ;  /* 0x00000000fffff984 */ /* 0x000fe20000000800 */
[----:B------:R-:W-:Y:S01]  /*21f0*/  @!PT LDS RZ, [RZ] ;  /* 0x00000000fffff984 */ /* 0x000fe20000000800 */
[----:B------:R-:W-:Y:S01]  /*2200*/  @!PT LDS RZ, [RZ] ;  /* 0x00000000fffff984 */ /* 0x000fe20000000800 */
[----:B------:R-:W-:Y:S01]  /*2210*/  @!P3 LDGSTS.E.BYPASS.LTC128B.128 [R246+0xd000], desc[UR18][R4.64] ;  /* 0x0d00000004f6bfae */ /* 0x000fe2000b901d52 */
[----:B------:R-:W-:Y:S01]  /*2220*/  @!P2 LEA.HI.X R9, R10, R17, R2, 0x1, P0 ;  /* 0x000000110a09a211 */ /* 0x000fe200000f0c02 */
[----:B------:R-:W-:Y:S02]  /*2230*/  IMAD.IADD R2, R157, 0x1, R3 ;  /* 0x000000019d027824 */ /* 0x000fe400078e0203 */
[----:B------:R1:W-:Y:S01]  /*2240*/  @!P3 LDGSTS.E.BYPASS.LTC128B.128 [R246+0xf000], desc[UR18][R4.64+0x80] ;  /* 0x0f00008004f6bfae */ /* 0x0003e2000b901d52 */
[----:B------:R-:W-:Y:S01]  /*2250*/  LOP3.LUT P0, RZ, R96, 0x2, RZ, 0xc0, !PT ;  /* 0x0000000260ff7812 */ /* 0x000fe2000780c0ff */
[----:B------:R-:W-:Y:S01]  /*2260*/  IMAD.MOV.U32 R3, RZ, RZ, 0x10 ;  /* 0x00000010ff037424 */ /* 0x000fe200078e00ff */
[----:B------:R-:W-:Y:S01]  /*2270*/  LEA R234, R2, UR4, 0x1 ;  /* 0x0000000402ea7c11 */ /* 0x000fe2000f8e08ff */
[----:B------:R-:W-:Y:S01]  /*2280*/  @P2 STS.128 [R246+0xd800], RZ ;  /* 0x00d800fff6002388 */ /* 0x000fe20000000c00 */
[----:B------:R-:W-:-:S03]  /*2290*/  IMAD.MOV.U32 R2, RZ, RZ, 0x20 ;  /* 0x00000020ff027424 */ /* 0x000fc600078e00ff */
[----:B------:R-:W-:Y:S04]  /*22a0*/  @P2 STS.128 [R246+0xf800], RZ ;  /* 0x00f800fff6002388 */ /* 0x000fe80000000c00 */
[----:B------:R-:W-:Y:S01]  /*22b0*/  @!PT LDS RZ, [RZ] ;  /* 0x00000000fffff984 */ /* 0x000fe20000000800 */
[----:B------:R-:W-:Y:S01]  /*22c0*/  @!PT LDS RZ, [RZ] ;  /* 0x00000000fffff984 */ /* 0x000fe20000000800 */
[----:B------:R-:W-:Y:S01]  /*22d0*/  @!PT LDS RZ, [RZ] ;  /* 0x00000000fffff984 */ /* 0x000fe20000000800 */
[----:B------:R-:W-:Y:S02]  /*22e0*/  @!P2 LDGSTS.E.BYPASS.LTC128B.128 [R246+0xd800], desc[UR18][R8.64] ;  /* 0x0d80000008f6afae */ /* 0x000fe4000b901d52 */
[----:B------:R-:W-:Y:S02]  /*22f0*/  @P0 VIADD R238, R0, 0xffffffe0 ;  /* 0xffffffe000ee0836 */ /* 0x000fe40000000000 */
[----:B------:R2:W-:Y:S01]  /*2300*/  @!P2 LDGSTS.E.BYPASS.LTC128B.128 [R246+0xf800], desc[UR18][R8.64+0x80] ;  /* 0x0f80008008f6afae */ /* 0x0005e2000b901d52 */
[----:B------:R-:W-:Y:S02]  /*2310*/  R2P PR, R33, 0x6 ;  /* 0x0000000621007804 */ /* 0x000fe40000000000 */
[----:B------:R-:W-:Y:S01]  /*2320*/  LOP3.LUT P0, RZ, R96, 0x4, RZ, 0xc0, !PT ;  /* 0x0000000460ff7812 */ /* 0x000fe2000780c0ff */
[----:B------:R-:W-:Y:S02]  /*2330*/  LDSM.16.M88.4 R20, [R171+0x8800] ;  /* 0x00880000ab14783b */ /* 0x000fe40000000200 */
[----:B------:R-:W-:-:S02]  /*2340*/  SEL R3, R3, 0xfffffff0, !P1 ;  /* 0xfffffff003037807 */ /* 0x000fc40004800000 */
[----:B------:R-:W-:Y:S01]  /*2350*/  LDSM.16.M88.4 R16, [R171+0x8000] ;  /* 0x00800000ab10783b */ /* 0x000fe20000000200 */
[C---:B------:R-:W-:Y:S02]  /*2360*/  SEL R0, R2.reuse, 0xffffffe0, !P2 ;  /* 0xffffffe002007807 */ /* 0x040fe40005000000 */
[--C-:B------:R-:W-:Y:S01]  /*2370*/  IMAD R235, R3, 0x2, R234.reuse ;  /* 0x0000000203eb7824 */ /* 0x100fe200078e02ea */
[----:B-1----:R-:W1:Y:S01]  /*2380*/  LDSM.16.M88.4 R4, [R234+0x2000] ;  /* 0x00200000ea04783b */ /* 0x002e620000000200 */
[----:B------:R-:W-:Y:S01]  /*2390*/  SEL R2, R2, 0xffffffe0, !P0 ;  /* 0xffffffe002027807 */ /* 0x000fe20004000000 */
[C---:B------:R-:W-:Y:S02]  /*23a0*/  IMAD R237, R0.reuse, 0x2, R234 ;  /* 0x0000000200ed7824 */ /* 0x040fe400078e02ea */
[----:B------:R-:W-:Y:S01]  /*23b0*/  LDSM.16.M88.4 R28, [R171+0x9000] ;  /* 0x00900000ab1c783b */ /* 0x000fe20000000200 */
[----:B------:R-:W-:Y:S02]  /*23c0*/  IMAD R236, R0, 0x2, R235 ;  /* 0x0000000200ec7824 */ /* 0x000fe400078e02eb */
[C---:B------:R-:W-:Y:S01]  /*23d0*/  IMAD R233, R2.reuse, 0x2, R171 ;  /* 0x0000000202e97824 */ /* 0x040fe200078e02ab */
[----:B------:R-:W-:Y:S01]  /*23e0*/  LDSM.16.M88.4 R24, [R171+0x9800] ;  /* 0x00980000ab18783b */ /* 0x000fe20000000200 */
[----:B------:R-:W-:Y:S01]  /*23f0*/  IMAD R232, R2, 0x2, R238 ;  /* 0x0000000202e87824 */ /* 0x000fe200078e02ee */
[----:B------:R-:W-:-:S02]  /*2400*/  LOP3.LUT R2, R160, 0xffffffe0, RZ, 0xc0, !PT ;  /* 0xffffffe0a0027812 */ /* 0x000fc400078ec0ff */
[----:B------:R-:W-:Y:S03]  /*2410*/  LDSM.16.M88.4 R12, [R235+0x2000] ;  /* 0x00200000eb0c783b */ /* 0x000fe60000000200 */
[C---:B------:R-:W-:Y:S01]  /*2420*/  IMAD.IADD R2, R164.reuse, 0x1, -R2 ;  /* 0x00000001a4027824 */ /* 0x040fe200078e0a02 */
[----:B--2---:R-:W2:Y:S01]  /*2430*/  LDSM.16.M88.4 R8, [R234] ;  /* 0x00000000ea08783b */ /* 0x004ea20000000200 */
[----:B------:R-:W-:-:S03]  /*2440*/  IMAD.SHL.U32 R164, R164, 0x2, RZ ;  /* 0x00000002a4a47824 */ /* 0x000fc600078e00ff */
[----:B------:R-:W3:Y:S04]  /*2450*/  LDSM.16.M88.4 R56, [R238+0x800] ;  /* 0x00080000ee38783b */ /* 0x000ee80000000200 */
[----:B------:R-:W4:Y:S04]  /*2460*/  LDSM.16.M88.4 R44, [R238+0x1000] ;  /* 0x00100000ee2c783b */ /* 0x000f280000000200 */
[----:B------:R-:W5:Y:S04]  /*2470*/  LDSM.16.M88.4 R48, [R238] ;  /* 0x00000000ee30783b */ /* 0x000f680000000200 */
[----:B------:R-:W5:Y:S04]  /*2480*/  LDSM.16.M88.4 R40, [R238+0x1800] ;  /* 0x00180000ee28783b */ /* 0x000f680000000200 */
[----:B------:R-:W0:Y:S01]  /*2490*/  LDGDEPBAR ;  /* 0x00000000000079af */ /* 0x000e220000000000 */
[C---:B-1----:R-:W-:Y:S06]  /*24a0*/  HMMA.16816.F32.BF16 R36, R4.reuse, R20, RZ ;  /* 0x000000140424723c */ /* 0x042fec00000418ff */
[C---:B------:R-:W-:Y:S06]  /*24b0*/  HMMA.16816.F32.BF16 R52, R4.reuse, R16, RZ ;  /* 0x000000100434723c */ /* 0x040fec00000418ff */
[----:B------:R-:W-:Y:S06]  /*24c0*/  HMMA.16816.F32.BF16 R64, R4, R18, RZ ;  /* 0x000000120440723c */ /* 0x000fec00000418ff */
[C---:B--2---:R-:W-:Y:S06]  /*24d0*/  HMMA.16816.F32.BF16 R88, R8.reuse, R16, RZ ;  /* 0x000000100858723c */ /* 0x044fec00000418ff */
[----:B------:R-:W-:Y:S01]  /*24e0*/  HMMA.16816.F32.BF16 R92, R8, R18, RZ ;  /* 0x00000012085c723c */ /* 0x000fe200000418ff */
[----:B------:R-:W1:Y:S05]  /*24f0*/  LDSM.16.M88.4 R16, [R235] ;  /* 0x00000000eb10783b */ /* 0x000e6a0000000200 */
[C---:B------:R-:W-:Y:S06]  /*2500*/  HMMA.16816.F32.BF16 R32, R4.reuse, R28, RZ ;  /* 0x0000001c0420723c */ /* 0x040fec00000418ff */
[C---:B------:R-:W-:Y:S06]  /*2510*/  HMMA.16816.F32.BF16 R84, R4.reuse, R30, RZ ;  /* 0x0000001e0454723c */ /* 0x040fec00000418ff */
[C---:B------:R-:W-:Y:S06]  /*2520*/  HMMA.16816.F32.BF16 R60, R4.reuse, R24, RZ ;  /* 0x00000018043c723c */ /* 0x040fec00000418ff */
[C---:B------:R-:W-:Y:S06]  /*2530*/  HMMA.16816.F32.BF16 R80, R4.reuse, R22, RZ ;  /* 0x000000160450723c */ /* 0x040fec00000418ff */
[----:B------:R-:W-:Y:S01]  /*2540*/  HMMA.16816.F32.BF16 R76, R4, R26, RZ ;  /* 0x0000001a044c723c */ /* 0x000fe200000418ff */
[----:B------:R-:W-:Y:S05]  /*2550*/  LDSM.16.M88.4 R4, [R237+0x2000] ;  /* 0x00200000ed04783b */ /* 0x000fea0000000200 */
[----:B---3--:R-:W-:Y:S01]  /*2560*/  HMMA.16816.F32.BF16 R128, R12, R56, R36 ;  /* 0x000000380c80723c */ /* 0x008fe20000041824 */
[----:B------:R-:W2:Y:S05]  /*2570*/  LDSM.16.M88.4 R36, [R233+0x8000] ;  /* 0x00800000e924783b */ /* 0x000eaa0000000200 */
[C---:B------:R-:W-:Y:S06]  /*2580*/  HMMA.16816.F32.BF16 R72, R8.reuse, R20, RZ ;  /* 0x000000140848723c */ /* 0x040fec00000418ff */
[C---:B------:R-:W-:Y:S06]  /*2590*/  HMMA.16816.F32.BF16 R108, R8.reuse, R22, RZ ;  /* 0x00000016086c723c */ /* 0x040fec00000418ff */
[C---:B------:R-:W-:Y:S06]  /*25a0*/  HMMA.16816.F32.BF16 R68, R8.reuse, R28, RZ ;  /* 0x0000001c0844723c */ /* 0x040fec00000418ff */
[C---:B------:R-:W-:Y:S01]  /*25b0*/  HMMA.16816.F32.BF16 R104, R8.reuse, R30, RZ ;  /* 0x0000001e0868723c */ /* 0x040fe200000418ff */
[----:B------:R-:W-:Y:S05]  /*25c0*/  LDSM.16.M88.4 R28, [R233+0x9000] ;  /* 0x00900000e91c783b */ /* 0x000fea0000000200 */
[C---:B------:R-:W-:Y:S06]  /*25d0*/  HMMA.16816.F32.BF16 R20, R8.reuse, R24, RZ ;  /* 0x000000180814723c */ /* 0x040fec00000418ff */
[----:B------:R-:W-:Y:S01]  /*25e0*/  HMMA.16816.F32.BF16 R100, R8, R26, RZ ;  /* 0x0000001a0864723c */ /* 0x000fe200000418ff */
[----:B------:R-:W-:Y:S04]  /*25f0*/  LDSM.16.M88.4 R24, [R233+0x9800] ;  /* 0x00980000e918783b */ /* 0x000fe80000000200 */
[----:B------:R-:W-:Y:S01]  /*2600*/  LDSM.16.M88.4 R8, [R237] ;  /* 0x00000000ed08783b */ /* 0x000fe20000000200 */
[C---:B----4-:R-:W-:Y:S03]  /*2610*/  HMMA.16816.F32.BF16 R120, R12.reuse, R44, R32 ;  /* 0x0000002c0c78723c */ /* 0x050fe60000041820 */
[----:B------:R-:W3:Y:S03]  /*2620*/  LDSM.16.M88.4 R32, [R233+0x8800] ;  /* 0x00880000e920783b */ /* 0x000ee60000000200 */
[C---:B-----5:R-:W-:Y:S01]  /*2630*/  HMMA.16816.F32.BF16 R132, R12.reuse, R48, R52 ;  /* 0x000000300c84723c */ /* 0x060fe20000041834 */
[----:B------:R-:W-:Y:S05]  /*2640*/  LDSM.16.M88.4 R52, [R232] ;  /* 0x00000000e834783b */ /* 0x000fea0000000200 */
[C---:B------:R-:W-:Y:S06]  /*2650*/  HMMA.16816.F32.BF16 R96, R12.reuse, R50, R64 ;  /* 0x000000320c60723c */ /* 0x040fec0000041840 */
[C---:B------:R-:W-:Y:S06]  /*2660*/  HMMA.16816.F32.BF16 R148, R12.reuse, R46, R84 ;  /* 0x0000002e0c94723c */ /* 0x040fec0000041854 */
[C---:B------:R-:W-:Y:S01]  /*2670*/  HMMA.16816.F32.BF16 R140, R12.reuse, R40, R60 ;  /* 0x000000280c8c723c */ /* 0x040fe2000004183c */
[----:B------:R-:W-:Y:S05]  /*2680*/  LDSM.16.M88.4 R60, [R232+0x800] ;  /* 0x00080000e83c783b */ /* 0x000fea0000000200 */
[C---:B------:R-:W-:Y:S06]  /*2690*/  HMMA.16816.F32.BF16 R152, R12.reuse, R58, R80 ;  /* 0x0000003a0c98723c */ /* 0x040fec0000041850 */
[----:B------:R-:W-:Y:S01]  /*26a0*/  HMMA.16816.F32.BF16 R116, R12, R42, R76 ;  /* 0x0000002a0c74723c */ /* 0x000fe2000004184c */
[----:B------:R-:W4:Y:S05]  /*26b0*/  LDSM.16.M88.4 R12, [R236+0x2000] ;  /* 0x00200000ec0c783b */ /* 0x000f2a0000000200 */
[C---:B-1----:R-:W-:Y:S06]  /*26c0*/  HMMA.16816.F32.BF16 R112, R16.reuse, R48, R88 ;  /* 0x000000301070723c */ /* 0x042fec0000041858 */
[C---:B------:R-:W-:Y:S01]  /*26d0*/  HMMA.16816.F32.BF16 R84, R16.reuse, R50, R92 ;  /* 0x000000321054723c */ /* 0x040fe2000004185c */
[----:B------:R-:W1:Y:S05]  /*26e0*/  LDSM.16.M88.4 R48, [R232+0x1000] ;  /* 0x00100000e830783b */ /* 0x000e6a0000000200 */
[C---:B------:R-:W-:Y:S06]  /*26f0*/  HMMA.16816.F32.BF16 R124, R16.reuse, R56, R72 ;  /* 0x00000038107c723c */ /* 0x040fec0000041848 */
[C---:B------:R-:W-:Y:S06]  /*2700*/  HMMA.16816.F32.BF16 R80, R16.reuse, R58, R108 ;  /* 0x0000003a1050723c */ /* 0x040fec000004186c */
[C---:B------:R-:W-:Y:S06]  /*2710*/  HMMA.16816.F32.BF16 R136, R16.reuse, R44, R68 ;  /* 0x0000002c1088723c */ /* 0x040fec0000041844 */
[C---:B------:R-:W-:Y:S01]  /*2720*/  HMMA.16816.F32.BF16 R144, R16.reuse, R40, R20 ;  /* 0x000000281090723c */ /* 0x040fe20000041814 */
[----:B------:R-:W-:Y:S05]  /*2730*/  LDSM.16.M88.4 R20, [R236] ;  /* 0x00000000ec14783b */ /* 0x000fea0000000200 */
[C---:B------:R-:W-:Y:S01]  /*2740*/  HMMA.16816.F32.BF16 R64, R16.reuse, R46, R104 ;  /* 0x0000002e1040723c */ /* 0x040fe20000041868 */
[----:B------:R-:W5:Y:S05]  /*2750*/  LDSM.16.M88.4 R44, [R232+0x1800] ;  /* 0x00180000e82c783b */ /* 0x000f6a0000000200 */
[----:B------:R-:W-:Y:S06]  /*2760*/  HMMA.16816.F32.BF16 R40, R16, R42, R100 ;  /* 0x0000002a1028723c */ /* 0x000fec0000041864 */
[C---:B--2---:R-:W-:Y:S06]  /*2770*/  HMMA.16816.F32.BF16 R16, R4.reuse, R36, R132 ;  /* 0x000000240410723c */ /* 0x044fec0000041884 */
[C---:B------:R-:W-:Y:S06]  /*2780*/  HMMA.16816.F32.BF16 R56, R4.reuse, R38, R96 ;  /* 0x000000260438723c */ /* 0x040fec0000041860 */
[C---:B---3--:R-:W-:Y:S06]  /*2790*/  HMMA.16816.F32.BF16 R76, R4.reuse, R32, R128 ;  /* 0x00000020044c723c */ /* 0x048fec0000041880 */
[C---:B------:R-:W-:Y:S06]  /*27a0*/  HMMA.16816.F32.BF16 R68, R4.reuse, R28, R120 ;  /* 0x0000001c0444723c */ /* 0x040fec0000041878 */
[C---:B------:R-:W-:Y:S06]  /*27b0*/  HMMA.16816.F32.BF16 R140, R4.reuse, R24, R140 ;  /* 0x00000018048c723c */ /* 0x040fec000004188c */
[C---:B------:R-:W-:Y:S06]  /*27c0*/  HMMA.16816.F32.BF16 R72, R4.reuse, R34, R152 ;  /* 0x000000220448723c */ /* 0x040fec0000041898 */
[C---:B------:R-:W-:Y:S06]  /*27d0*/  HMMA.16816.F32.BF16 R92, R4.reuse, R30, R148 ;  /* 0x0000001e045c723c */ /* 0x040fec0000041894 */
[----:B------:R-:W-:Y:S01]  /*27e0*/  HMMA.16816.F32.BF16 R88, R4, R26, R116 ;  /* 0x0000001a0458723c */ /* 0x000fe20000041874 */
[----:B------:R-:W-:Y:S05]  /*27f0*/  LDSM.16.M88.4 R4, [R234+0x6000] ;  /* 0x00600000ea04783b */ /* 0x000fea0000000200 */
[C---:B------:R-:W-:Y:S06]  /*2800*/  HMMA.16816.F32.BF16 R96, R8.reuse, R36, R112 ;  /* 0x000000240860723c */ /* 0x040fec0000041870 */
[C---:B------:R-:W-:Y:S01]  /*2810*/  HMMA.16816.F32.BF16 R84, R8.reuse, R38, R84 ;  /* 0x000000260854723c */ /* 0x040fe20000041854 */
[----:B------:R-:W2:Y:S05]  /*2820*/  LDSM.16.M88.4 R36, [R171+0xa000] ;  /* 0x00a00000ab24783b */ /* 0x000eaa0000000200 */
[C---:B------:R-:W-:Y:S06]  /*2830*/  HMMA.16816.F32.BF16 R116, R8.reuse, R32, R124 ;  /* 0x000000200874723c */ /* 0x040fec000004187c */
[C---:B------:R-:W-:Y:S01]  /*2840*/  HMMA.16816.F32.BF16 R80, R8.reuse, R34, R80 ;  /* 0x000000220850723c */ /* 0x040fe20000041850 */
[----:B------:R-:W3:Y:S05]  /*2850*/  LDSM.16.M88.4 R32, [R171+0xa800] ;  /* 0x00a80000ab20783b */ /* 0x000eea0000000200 */
[C---:B------:R-:W-:Y:S06]  /*2860*/  HMMA.16816.F32.BF16 R112, R8.reuse, R28, R136 ;  /* 0x0000001c0870723c */ /* 0x040fec0000041888 */
[C---:B------:R-:W-:Y:S01]  /*2870*/  HMMA.16816.F32.BF16 R104, R8.reuse, R30, R64 ;  /* 0x0000001e0868723c */ /* 0x040fe20000041840 */
[----:B------:R-:W3:Y:S05]  /*2880*/  LDSM.16.M88.4 R28, [R171+0xb000] ;  /* 0x00b00000ab1c783b */ /* 0x000eea0000000200 */
[C---:B------:R-:W-:Y:S06]  /*2890*/  HMMA.16816.F32.BF16 R108, R8.reuse, R24, R144 ;  /* 0x00000018086c723c */ /* 0x040fec0000041890 */
[----:B------:R-:W-:Y:S01]  /*28a0*/  HMMA.16816.F32.BF16 R100, R8, R26, R40 ;  /* 0x0000001a0864723c */ /* 0x000fe20000041828 */
[----:B------:R-:W3:Y:S04]  /*28b0*/  LDSM.16.M88.4 R24, [R171+0xb800] ;  /* 0x00b80000ab18783b */ /* 0x000ee80000000200 */
[----:B------:R-:W3:Y:S01]  /*28c0*/  LDSM.16.M88.4 R8, [R234+0x4000] ;  /* 0x00400000ea08783b */ /* 0x000ee20000000200 */
[C---:B----4-:R-:W-:Y:S03]  /*28d0*/  HMMA.16816.F32.BF16 R124, R12.reuse, R52, R16 ;  /* 0x000000340c7c723c */ /* 0x050fe60000041810 */
[----:B------:R-:W-:Y:S03]  /*28e0*/  LDSM.16.M88.4 R16, [R235+0x6000] ;  /* 0x00600000eb10783b */ /* 0x000fe60000000200 */
[C---:B------:R-:W-:Y:S01]  /*28f0*/  HMMA.16816.F32.BF16 R136, R12.reuse, R54, R56 ;  /* 0x000000360c88723c */ /* 0x040fe20000041838 */
[----:B------:R-:W4:Y:S05]  /*2900*/  LDSM.16.M88.4 R56, [R238+0x2000] ;  /* 0x00200000ee38783b */ /* 0x000f2a0000000200 */
[C---:B------:R-:W-:Y:S06]  /*2910*/  HMMA.16816.F32.BF16 R132, R12.reuse, R60, R76 ;  /* 0x0000003c0c84723c */ /* 0x040fec000004184c */
[C---:B------:R-:W-:Y:S06]  /*2920*/  HMMA.16816.F32.BF16 R128, R12.reuse, R62, R72 ;  /* 0x0000003e0c80723c */ /* 0x040fec0000041848 */
[C---:B-1----:R-:W-:Y:S06]  /*2930*/  HMMA.16816.F32.BF16 R120, R12.reuse, R48, R68 ;  /* 0x000000300c78723c */ /* 0x042fec0000041844 */
[C---:B------:R-:W-:Y:S06]  /*2940*/  HMMA.16816.F32.BF16 R92, R12.reuse, R50, R92 ;  /* 0x000000320c5c723c */ /* 0x040fec000004185c */
[C---:B-----5:R-:W-:Y:S06]  /*2950*/  HMMA.16816.F32.BF16 R140, R12.reuse, R44, R140 ;  /* 0x0000002c0c8c723c */ /* 0x060fec000004188c */
[----:B------:R-:W-:Y:S01]  /*2960*/  HMMA.16816.F32.BF16 R72, R12, R46, R88 ;  /* 0x0000002e0c48723c */ /* 0x000fe20000041858 */
[----:B------:R-:W-:Y:S05]  /*2970*/  LDSM.16.M88.4 R88, [R238+0x3800] ;  /* 0x00380000ee58783b */ /* 0x000fea0000000200 */
[C---:B------:R-:W-:Y:S06]  /*2980*/  HMMA.16816.F32.BF16 R64, R20.reuse, R54, R84 ;  /* 0x000000361440723c */ /* 0x040fec0000041854 */
[C---:B------:R-:W-:Y:S06]  /*2990*/  HMMA.16816.F32.BF16 R40, R20.reuse, R60, R116 ;  /* 0x0000003c1428723c */ /* 0x040fec0000041874 */
[C---:B------:R-:W-:Y:S01]  /*29a0*/  HMMA.16816.F32.BF16 R76, R20.reuse, R62, R80 ;  /* 0x0000003e144c723c */ /* 0x040fe20000041850 */
[----:B------:R-:W-:Y:S05]  /*29b0*/  LDSM.16.M88.4 R60, [R238+0x3000] ;  /* 0x00300000ee3c783b */ /* 0x000fea0000000200 */
[C---:B------:R-:W-:Y:S06]  /*29c0*/  HMMA.16816.F32.BF16 R80, R20.reuse, R48, R112 ;  /* 0x000000301450723c */ /* 0x040fec0000041870 */
[C---:B------:R-:W-:Y:S06]  /*29d0*/  HMMA.16816.F32.BF16 R84, R20.reuse, R50, R104 ;  /* 0x000000321454723c */ /* 0x040fec0000041868 */
[C---:B------:R-:W-:Y:S01]  /*29e0*/  HMMA.16816.F32.BF16 R68, R20.reuse, R52, R96 ;  /* 0x000000341444723c */ /* 0x040fe20000041860 */
[----:B------:R-:W1:Y:S05]  /*29f0*/  LDSM.16.M88.4 R52, [R238+0x2800] ;  /* 0x00280000ee34783b */ /* 0x000e6a0000000200 */
[C---:B------:R-:W-:Y:S06]  /*2a00*/  HMMA.16816.F32.BF16 R48, R20.reuse, R44, R108 ;  /* 0x0000002c1430723c */ /* 0x040fec000004186c */
[----:B------:R-:W-:Y:S01]  /*2a10*/  HMMA.16816.F32.BF16 R12, R20, R46, R100 ;  /* 0x0000002e140c723c */ /* 0x000fe20000041864 */
[----:B------:R-:W5:Y:S05]  /*2a20*/  LDSM.16.M88.4 R20, [R235+0x4000] ;  /* 0x00400000eb14783b */ /* 0x000f6a0000000200 */
[C---:B--2---:R-:W-:Y:S06]  /*2a30*/  HMMA.16816.F32.BF16 R44, R4.reuse, R36, R124 ;  /* 0x00000024042c723c */ /* 0x044fec000004187c */
[C---:B------:R-:W-:Y:S06]  /*2a40*/  HMMA.16816.F32.BF16 R100, R4.reuse, R38, R136 ;  /* 0x000000260464723c */ /* 0x040fec0000041888 */
[C---:B---3--:R-:W-:Y:S06]  /*2a50*/  HMMA.16816.F32.BF16 R104, R4.reuse, R32, R132 ;  /* 0x000000200468723c */ /* 0x048fec0000041884 */
[C---:B------:R-:W-:Y:S06]  /*2a60*/  HMMA.16816.F32.BF16 R116, R4.reuse, R34, R128 ;  /* 0x000000220474723c */ /* 0x040fec0000041880 */
[C---:B------:R-:W-:Y:S06]  /*2a70*/  HMMA.16816.F32.BF16 R120, R4.reuse, R28, R120 ;  /* 0x0000001c0478723c */ /* 0x040fec0000041878 */
[C---:B------:R-:W-:Y:S06]  /*2a80*/  HMMA.16816.F32.BF16 R108, R4.reuse, R30, R92 ;  /* 0x0000001e046c723c */ /* 0x040fec000004185c */
[C---:B------:R-:W-:Y:S06]  /*2a90*/  HMMA.16816.F32.BF16 R124, R4.reuse, R24, R140 ;  /* 0x00000018047c723c */ /* 0x040fec000004188c */
[----:B------:R-:W-:Y:S06]  /*2aa0*/  HMMA.16816.F32.BF16 R96, R4, R26, R72 ;  /* 0x0000001a0460723c */ /* 0x000fec0000041848 */
[C---:B------:R-:W-:Y:S01]  /*2ab0*/  HMMA.16816.F32.BF16 R4, R8.reuse, R32, R40 ;  /* 0x000000200804723c */ /* 0x040fe20000041828 */
[----:B------:R-:W-:Y:S05]  /*2ac0*/  LDSM.16.M88.4 R40, [R233+0xb000] ;  /* 0x00b00000e928783b */ /* 0x000fea0000000200 */
[C---:B------:R-:W-:Y:S06]  /*2ad0*/  HMMA.16816.F32.BF16 R32, R8.reuse, R34, R76 ;  /* 0x000000220820723c */ /* 0x040fec000004184c */
[C---:B------:R-:W-:Y:S06]  /*2ae0*/  HMMA.16816.F32.BF16 R68, R8.reuse, R36, R68 ;  /* 0x000000240844723c */ /* 0x040fec0000041844 */
[C---:B------:R-:W-:Y:S01]  /*2af0*/  HMMA.16816.F32.BF16 R64, R8.reuse, R38, R64 ;  /* 0x000000260840723c */ /* 0x040fe20000041840 */
[----:B------:R-:W-:Y:S05]  /*2b00*/  LDSM.16.M88.4 R36, [R233+0xb800] ;  /* 0x00b80000e924783b */ /* 0x000fea0000000200 */
[C---:B------:R-:W-:Y:S06]  /*2b10*/  HMMA.16816.F32.BF16 R72, R8.reuse, R28, R80 ;  /* 0x0000001c0848723c */ /* 0x040fec0000041850 */
[C---:B------:R-:W-:Y:S01]  /*2b20*/  HMMA.16816.F32.BF16 R76, R8.reuse, R30, R84 ;  /* 0x0000001e084c723c */ /* 0x040fe20000041854 */
[----:B------:R-:W-:Y:S05]  /*2b30*/  LDSM.16.M88.4 R28, [R232+0x2800] ;  /* 0x00280000e81c783b */ /* 0x000fea0000000200 */
[C---:B------:R-:W-:Y:S01]  /*2b40*/  HMMA.16816.F32.BF16 R128, R8.reuse, R24, R48 ;  /* 0x000000180880723c */ /* 0x040fe20000041830 */
[----:B------:R-:W-:Y:S05]  /*2b50*/  LDSM.16.M88.4 R48, [R233+0xa000] ;  /* 0x00a00000e930783b */ /* 0x000fea0000000200 */
[----:B------:R-:W-:Y:S01]  /*2b60*/  HMMA.16816.F32.BF16 R92, R8, R26, R12 ;  /* 0x0000001a085c723c */ /* 0x000fe2000004180c */
[----:B------:R-:W2:Y:S04]  /*2b70*/  LDSM.16.M88.4 R8, [R237+0x6000] ;  /* 0x00600000ed08783b */ /* 0x000ea80000000200 */
[----:B------:R-:W-:Y:S01]  /*2b80*/  LDSM.16.M88.4 R12, [R237+0x4000] ;  /* 0x00400000ed0c783b */ /* 0x000fe20000000200 */
[C---:B----4-:R-:W-:Y:S03]  /*2b90*/  HMMA.16816.F32.BF16 R80, R16.reuse, R56, R44 ;  /* 0x000000381050723c */ /* 0x050fe6000004182c */
[----:B------:R-:W3:Y:S03]  /*2ba0*/  LDSM.16.M88.4 R44, [R233+0xa800] ;  /* 0x00a80000e92c783b */ /* 0x000ee60000000200 */
[C---:B------:R-:W-:Y:S01]  /*2bb0*/  HMMA.16816.F32.BF16 R100, R16.reuse, R58, R100 ;  /* 0x0000003a1064723c */ /* 0x040fe20000041864 */
[----:B------:R-:W-:Y:S05]  /*2bc0*/  LDSM.16.M88.4 R24, [R232+0x2000] ;  /* 0x00200000e818783b */ /* 0x000fea0000000200 */
[C---:B-1----:R-:W-:Y:S06]  /*2bd0*/  HMMA.16816.F32.BF16 R104, R16.reuse, R52, R104 ;  /* 0x000000341068723c */ /* 0x042fec0000041868 */
[C---:B------:R-:W-:Y:S06]  /*2be0*/  HMMA.16816.F32.BF16 R116, R16.reuse, R54, R116 ;  /* 0x000000361074723c */ /* 0x040fec0000041874 */
[C---:B------:R-:W-:Y:S06]  /*2bf0*/  HMMA.16816.F32.BF16 R120, R16.reuse, R60, R120 ;  /* 0x0000003c1078723c */ /* 0x040fec0000041878 */
[C---:B------:R-:W-:Y:S06]  /*2c00*/  HMMA.16816.F32.BF16 R108, R16.reuse, R62, R108 ;  /* 0x0000003e106c723c */ /* 0x040fec000004186c */
[C---:B------:R-:W-:Y:S06]  /*2c10*/  HMMA.16816.F32.BF16 R124, R16.reuse, R88, R124 ;  /* 0x00000058107c723c */ /* 0x040fec000004187c */
[----:B------:R-:W-:Y:S01]  /*2c20*/  HMMA.16816.F32.BF16 R112, R16, R90, R96 ;  /* 0x0000005a1070723c */ /* 0x000fe20000041860 */
[----:B------:R-:W-:Y:S05]  /*2c30*/  LDSM.16.M88.4 R16, [R236+0x4000] ;  /* 0x00400000ec10783b */ /* 0x000fea0000000200 */
[C---:B-----5:R-:W-:Y:S06]  /*2c40*/  HMMA.16816.F32.BF16 R96, R20.reuse, R56, R68 ;  /* 0x000000381460723c */ /* 0x060fec0000041844 */
[C---:B------:R-:W-:Y:S06]  /*2c50*/  HMMA.16816.F32.BF16 R84, R20.reuse, R58, R64 ;  /* 0x0000003a1454723c */ /* 0x040fec0000041840 */
[C---:B------:R-:W-:Y:S01]  /*2c60*/  HMMA.16816.F32.BF16 R68, R20.reuse, R52, R4 ;  /* 0x000000341444723c */ /* 0x040fe20000041804 */
[----:B------:R-:W1:Y:S05]  /*2c70*/  LDSM.16.M88.4 R4, [R236+0x6000] ;  /* 0x00600000ec04783b */ /* 0x000e6a0000000200 */
[C---:B------:R-:W-:Y:S01]  /*2c80*/  HMMA.16816.F32.BF16 R64, R20.reuse, R54, R32 ;  /* 0x000000361440723c */ /* 0x040fe20000041820 */
[----:B------:R-:W4:Y:S04]  /*2c90*/  LDSM.16.M88.4 R32, [R232+0x3000] ;  /* 0x00300000e820783b */ /* 0x000f280000000200 */
[----:B------:R-:W5:Y:S01]  /*2ca0*/  LDSM.16.M88.4 R52, [R232+0x3800] ;  /* 0x00380000e834783b */ /* 0x000f620000000200 */
[----:B------:R-:W-:Y:S01]  /*2cb0*/  HMMA.16816.F32.BF16 R56, R20, R60, R72 ;  /* 0x0000003c1438723c */ /* 0x000fe20000041848 */
[----:B------:R-:W-:-:S05]  /*2cc0*/  DEPBAR.LE SB0, 0x0 ;  /* 0x000080000000791a */ /* 0x000fca0000000000 */
[C---:B------:R-:W-:Y:S06]  /*2cd0*/  HMMA.16816.F32.BF16 R60, R20.reuse, R62, R76 ;  /* 0x0000003e143c723c */ /* 0x040fec000004184c */
[C---:B------:R-:W-:Y:S06]  /*2ce0*/  HMMA.16816.F32.BF16 R76, R20.reuse, R88, R128 ;  /* 0x00000058144c723c */ /* 0x040fec0000041880 */
        /* <DEDUP_REMOVED lines=17> */
[C---:B-1----:R-:W-:Y:S06]  /*2e00*/  HMMA.16816.F32.BF16 R44, R4.reuse, R24, R80 ;  /* 0x00000018042c723c */ /* 0x042fec0000041850 */
[C---:B------:R-:W-:Y:S06]  /*2e10*/  HMMA.16816.F32.BF16 R48, R4.reuse, R26, R88 ;  /* 0x0000001a0430723c */ /* 0x040fec0000041858 */
[C---:B------:R-:W-:Y:S06]  /*2e20*/  HMMA.16816.F32.BF16 R56, R4.reuse, R28, R92 ;  /* 0x0000001c0438723c */ /* 0x040fec000004185c */
[C---:B------:R-:W-:Y:S06]  /*2e30*/  HMMA.16816.F32.BF16 R60, R4.reuse, R30, R100 ;  /* 0x0000001e043c723c */ /* 0x040fec0000041864 */
[C---:B----4-:R-:W-:Y:S06]  /*2e40*/  HMMA.16816.F32.BF16 R72, R4.reuse, R32, R104 ;  /* 0x000000200448723c */ /* 0x050fec0000041868 */
[C---:B------:R-:W-:Y:S06]  /*2e50*/  HMMA.16816.F32.BF16 R76, R4.reuse, R34, R108 ;  /* 0x00000022044c723c */ /* 0x040fec000004186c */
[C---:B-----5:R-:W-:Y:S06]  /*2e60*/  HMMA.16816.F32.BF16 R88, R4.reuse, R52, R116 ;  /* 0x000000340458723c */ /* 0x060fec0000041874 */
[----:B------:R-:W-:Y:S06]  /*2e70*/  HMMA.16816.F32.BF16 R80, R4, R54, R112 ;  /* 0x000000360450723c */ /* 0x000fec0000041870 */
[----:B------:R-:W-:Y:S01]  /*2e80*/  HMMA.16816.F32.BF16 R84, R16, R26, R84 ;  /* 0x0000001a1054723c */ /* 0x000fe20000041854 */
[----:B------:R-:W-:Y:S01]  /*2e90*/  SHF.R.S32.HI R4, RZ, 0x1f, R2 ;  /* 0x0000001fff047819 */ /* 0x000fe20000011402 */
[----:B------:R-:W-:Y:S01]  /*2ea0*/  IMAD.U32 R5, RZ, RZ, UR23 ;  /* 0x00000017ff057e24 */ /* 0x000fe2000f8e00ff */
[----:B------:R-:W-:-:S02]  /*2eb0*/  LOP3.LUT R6, R164, 0x6, RZ, 0xc0, !PT ;  /* 0x00000006a4067812 */ /* 0x000fc400078ec0ff */
[----:B------:R-:W-:Y:S01]  /*2ec0*/  LEA.HI R2, R4, R2, RZ, 0x2 ;  /* 0x0000000204027211 */ /* 0x000fe200078f10ff */
[C---:B------:R-:W-:Y:S01]  /*2ed0*/  HMMA.16816.F32.BF16 R180, R16.reuse, R52, R20 ;  /* 0x0000003410b4723c */ /* 0x040fe20000041814 */
[----:B------:R-:W-:Y:S01]  /*2ee0*/  LEA R4, R158, UR22, 0x4 ;  /* 0x000000169e047c11 */ /* 0x000fe2000f8e20ff */
[----:B------:R-:W-:Y:S01]  /*2ef0*/  IMAD.U32 R26, RZ, RZ, UR20 ;  /* 0x00000014ff1a7e24 */ /* 0x000fe2000f8e00ff */
[----:B------:R-:W-:Y:S01]  /*2f00*/  SHF.R.S32.HI R165, RZ, 0x2, R2 ;  /* 0x00000002ffa57819 */ /* 0x000fe20000011402 */
[----:B------:R-:W-:Y:S02]  /*2f10*/  IMAD.U32 R2, RZ, RZ, UR5 ;  /* 0x00000005ff027e24 */ /* 0x000fe4000f8e00ff */
[C---:B------:R-:W-:Y:S01]  /*2f20*/  HMMA.16816.F32.BF16 R116, R16.reuse, R24, R96 ;  /* 0x000000181074723c */ /* 0x040fe20000041860 */
[----:B------:R-:W-:Y:S01]  /*2f30*/  IADD3 R4, R4, 0x1, R165 ;  /* 0x0000000104047810 */ /* 0x000fe20007ffe0a5 */
[----:B------:R-:W-:Y:S03]  /*2f40*/  STL [R1+0xc8], R165 ;  /* 0x0000c8a501007387 */ /* 0x000fe60000100800 */
[----:B------:R-:W-:Y:S01]  /*2f50*/  IADD3 R5, R4, UR20, -R5 ;  /* 0x0000001404057c10 */ /* 0x000fe2000fffe805 */
[----:B------:R-:W-:Y:S01]  /*2f60*/  IMAD R4, R2, 0x40, R6 ;  /* 0x0000004002047824 */ /* 0x000fe200078e0206 */
[----:B------:R-:W-:Y:S03]  /*2f70*/  HMMA.16816.F32.BF16 R68, R16, R28, R68 ;  /* 0x0000001c1044723c */ /* 0x000fe60000041844 */
[----:B------:R-:W-:-:S02]  /*2f80*/  VIADD R15, R5, UR21 ;  /* 0x00000015050f7c36 */ /* 0x000fc40008000000 */
[C---:B------:R-:W-:Y:S01]  /*2f90*/  VIADD R20, R4.reuse, 0x1 ;  /* 0x0000000104147836 */ /* 0x040fe20000000000 */
[C---:B------:R-:W-:Y:S01]  /*2fa0*/  HMMA.16816.F32.BF16 R64, R16.reuse, R30, R64 ;  /* 0x0000001e1040723c */ /* 0x040fe20000041840 */
[C---:B------:R-:W-:Y:S02]  /*2fb0*/  VIADD R21, R4.reuse, 0x10 ;  /* 0x0000001004157836 */ /* 0x040fe40000000000 */
[C---:B------:R-:W-:Y:S02]  /*2fc0*/  VIADD R22, R4.reuse, 0x11 ;  /* 0x0000001104167836 */ /* 0x040fe40000000000 */
[C---:B------:R-:W-:Y:S01]  /*2fd0*/  VIADD R24, R4.reuse, 0x18 ;  /* 0x0000001804187836 */ /* 0x040fe20000000000 */
[----:B------:R-:W-:Y:S01]  /*2fe0*/  HMMA.16816.F32.BF16 R160, R16, R32, R8 ;  /* 0x0000002010a0723c */ /* 0x000fe20000041808 */
[C---:B------:R-:W-:Y:S02]  /*2ff0*/  VIADD R23, R4.reuse, 0x19 ;  /* 0x0000001904177836 */ /* 0x040fe40000000000 */
[----:B------:R-:W-:-:S02]  /*3000*/  VIADD R25, R4, 0x20 ;  /* 0x0000002004197836 */ /* 0x000fc40000000000 */
        /* <DEDUP_REMOVED lines=8> */
[C---:B------:R-:W-:Y:S02]  /*3090*/  VIADD R34, R4.reuse, 0x39 ;  /* 0x0000003904227836 */ /* 0x040fe40000000000 */
[C-C-:B------:R-:W-:Y:S01]  /*30a0*/  VIADDMNMX R16, R15.reuse, 0x40, R26.reuse, PT ;  /* 0x000000400f107846 */ /* 0x140fe2000380011a */
[C---:B------:R-:W-:Y:S01]  /*30b0*/  VIADD R19, R4.reuse, 0x8 ;  /* 0x0000000804137836 */ /* 0x040fe20000000000 */
[----:B------:R-:W-:Y:S01]  /*30c0*/  VIADDMNMX R17, R15, 0x48, R26, PT ;  /* 0x000000480f117846 */ /* 0x000fe2000380011a */
[C---:B------:R-:W-:Y:S01]  /*30d0*/  VIADD R18, R4.reuse, 0x9 ;  /* 0x0000000904127836 */ /* 0x040fe20000000000 */
[----:B------:R-:W-:Y:S01]  /*30e0*/  BAR.SYNC.DEFER_BLOCKING 0x0 ;  /* 0x0000000000007b1d */ /* 0x000fe20000010000 */
[-C--:B------:R-:W-:Y:S02]  /*30f0*/  ISETP.GE.AND P3, PT, R4, R16.reuse, PT ;  /* 0x000000100400720c */ /* 0x080fe40003f66270 */
[----:B------:R-:W-:Y:S02]  /*3100*/  ISETP.GE.AND P2, PT, R20, R16, PT ;  /* 0x000000101400720c */ /* 0x000fe40003f46270 */
[----:B------:R-:W-:-:S02]  /*3110*/  FSEL R35, R44, -INF , !P3 ;  /* 0xff8000002c237808 */ /* 0x000fc40005800000 */
[----:B------:R-:W-:Y:S02]  /*3120*/  FSEL R36, R45, -INF , !P2 ;  /* 0xff8000002d247808 */ /* 0x000fe40005000000 */
[-C--:B------:R-:W-:Y:S02]  /*3130*/  ISETP.GE.AND P3, PT, R19, R16.reuse, PT ;  /* 0x000000101300720c */ /* 0x080fe40003f66270 */
[----:B------:R-:W-:Y:S02]  /*3140*/  ISETP.GE.AND P2, PT, R18, R16, PT ;  /* 0x000000101200720c */ /* 0x000fe40003f46270 */
[----:B------:R-:W-:Y:S02]  /*3150*/  FSEL R37, R48, -INF , !P3 ;  /* 0xff80000030257808 */ /* 0x000fe40005800000 */
[----:B------:R-:W-:Y:S02]  /*3160*/  FMNMX.FTZ R2, R35, R36, !PT ;  /* 0x0000002423027209 */ /* 0x000fe40007810000 */
[----:B------:R-:W-:-:S02]  /*3170*/  FSEL R38, R49, -INF , !P2 ;  /* 0xff80000031267808 */ /* 0x000fc40005000000 */
[----:B------:R-:W-:Y:S02]  /*3180*/  ISETP.GE.AND P3, PT, R21, R16, PT ;  /* 0x000000101500720c */ /* 0x000fe40003f66270 */
[----:B------:R-:W-:Y:S02]  /*3190*/  FMNMX.FTZ R2, R37, R2, !PT ;  /* 0x0000000225027209 */ /* 0x000fe40007810000 */
[----:B------:R-:W-:Y:S02]  /*31a0*/  ISETP.GE.AND P1, PT, R4, R17, PT ;  /* 0x000000110400720c */ /* 0x000fe40003f26270 */
[----:B------:R-:W-:Y:S02]  /*31b0*/  ISETP.GE.AND P2, PT, R22, R16, PT ;  /* 0x000000101600720c */ /* 0x000fe40003f46270 */
[----:B------:R-:W-:Y:S02]  /*31c0*/  FSEL R43, R56, -INF , !P3 ;  /* 0xff800000382b7808 */ /* 0x000fe40005800000 */
[----:B------:R-:W-:-:S02]  /*31d0*/  FMNMX.FTZ R2, R38, R2, !PT ;  /* 0x0000000226027209 */ /* 0x000fc40007810000 */
[----:B------:R-:W-:Y:S02]  /*31e0*/  FSEL R39, R46, -INF , !P1 ;  /* 0xff8000002e277808 */ /* 0x000fe40004800000 */
[-C--:B------:R-:W-:Y:S02]  /*31f0*/  ISETP.GE.AND P1, PT, R19, R17.reuse, PT ;  /* 0x000000111300720c */ /* 0x080fe40003f26270 */
[----:B------:R-:W-:Y:S02]  /*3200*/  FSEL R44, R57, -INF , !P2 ;  /* 0xff800000392c7808 */ /* 0x000fe40005000000 */
[----:B------:R-:W-:Y:S02]  /*3210*/  ISETP.GE.AND P3, PT, R24, R16, PT ;  /* 0x000000101800720c */ /* 0x000fe40003f66270 */
[----:B------:R-:W-:Y:S02]  /*3220*/  FMNMX.FTZ R2, R43, R2, !PT ;  /* 0x000000022b027209 */ /* 0x000fe40007810000 */
[----:B------:R-:W-:-:S02]  /*3230*/  ISETP.GE.AND P0, PT, R20, R17, PT ;  /* 0x000000111400720c */ /* 0x000fc40003f06270 */
[----:B------:R-:W-:Y:S02]  /*3240*/  FSEL R41, R50, -INF , !P1 ;  /* 0xff80000032297808 */ /* 0x000fe40004800000 */
[----:B------:R-:W-:Y:S02]  /*3250*/  ISETP.GE.AND P2, PT, R23, R16, PT ;  /* 0x000000101700720c */ /* 0x000fe40003f46270 */
[----:B------:R-:W-:Y:S02]  /*3260*/  FSEL R45, R60, -INF , !P3 ;  /* 0xff8000003c2d7808 */ /* 0x000fe40005800000 */
[----:B------:R-:W-:Y:S02]  /*3270*/  FMNMX.FTZ R2, R44, R2, !PT ;  /* 0x000000022c027209 */ /* 0x000fe40007810000 */
[----:B------:R-:W-:Y:S02]  /*3280*/  ISETP.GE.AND P1, PT, R21, R17, PT ;  /* 0x000000111500720c */ /* 0x000fe40003f26270 */
[----:B------:R-:W-:-:S02]  /*3290*/  FSEL R40, R47, -INF , !P0 ;  /* 0xff8000002f287808 */ /* 0x000fc40004000000 */
[----:B------:R-:W-:Y:S02]  /*32a0*/  FSEL R46, R61, -INF , !P2 ;  /* 0xff8000003d2e7808 */ /* 0x000fe40005000000 */
[----:B------:R-:W-:Y:S02]  /*32b0*/  ISETP.GE.AND P3, PT, R25, R16, PT ;  /* 0x000000101900720c */ /* 0x000fe40003f66270 */
[----:B------:R-:W-:Y:S02]  /*32c0*/  FMNMX.FTZ R2, R45, R2, !PT ;  /* 0x000000022d027209 */ /* 0x000fe40007810000 */
[----:B------:R-:W-:Y:S02]  /*32d0*/  FSEL R47, R58, -INF , !P1 ;  /* 0xff8000003a2f7808 */ /* 0x000fe40004800000 */
[----:B------:R-:W-:Y:S02]  /*32e0*/  ISETP.GE.AND P1, PT, R24, R17, PT ;  /* 0x000000111800720c */ /* 0x000fe40003f26270 */
[----:B------:R-:W-:-:S02]  /*32f0*/  ISETP.GE.AND P2, PT, R28, R16, PT ;  /* 0x000000101c00720c */ /* 0x000fc40003f46270 */
[----:B------:R-:W-:Y:S02]  /*3300*/  FSEL R190, R72, -INF , !P3 ;  /* 0xff80000048be7808 */ /* 0x000fe40005800000 */
[----:B------:R-:W-:Y:S02]  /*3310*/  FMNMX.FTZ R5, R46, R2, !PT ;  /* 0x000000022e057209 */ /* 0x000fe40007810000 */
[----:B------:R-:W-:Y:S02]  /*3320*/  FSEL R49, R62, -INF , !P1 ;  /* 0xff8000003e317808 */ /* 0x000fe40004800000 */
[----:B------:R-:W-:Y:S02]  /*3330*/  ISETP.GE.AND P1, PT, R25, R17, PT ;  /* 0x000000111900720c */ /* 0x000fe40003f26270 */
[----:B------:R-:W-:Y:S02]  /*3340*/  FSEL R188, R73, -INF , !P2 ;  /* 0xff80000049bc7808 */ /* 0x000fe40005000000 */
[----:B------:R-:W-:-:S02]  /*3350*/  ISETP.GE.AND P2, PT, R30, R16, PT ;  /* 0x000000101e00720c */ /* 0x000fc40003f46270 */
[----:B------:R-:W-:Y:S02]  /*3360*/  FMNMX.FTZ R5, R190, R5, !PT ;  /* 0x00000005be057209 */ /* 0x000fe40007810000 */
[----:B------:R-:W-:Y:S02]  /*3370*/  FSEL R192, R74, -INF , !P1 ;  /* 0xff8000004ac07808 */ /* 0x000fe40004800000 */
[-C--:B------:R-:W-:Y:S02]  /*3380*/  ISETP.GE.AND P1, PT, R29, R16.reuse, PT ;  /* 0x000000101d00720c */ /* 0x080fe40003f26270 */
[----:B------:R-:W-:Y:S02]  /*3390*/  FSEL R187, R76, -INF , !P2 ;  /* 0xff8000004cbb7808 */ /* 0x000fe40005000000 */
[----:B------:R-:W-:Y:S02]  /*33a0*/  FMNMX.FTZ R5, R188, R5, !PT ;  /* 0x00000005bc057209 */ /* 0x000fe40007810000 */
[----:B------:R-:W-:-:S02]  /*33b0*/  ISETP.GE.AND P2, PT, R31, R16, PT ;  /* 0x000000101f00720c */ /* 0x000fc40003f46270 */
[----:B------:R-:W-:Y:S02]  /*33c0*/  FSEL R189, R77, -INF , !P1 ;  /* 0xff8000004dbd7808 */ /* 0x000fe40004800000 */
[----:B------:R-:W-:Y:S02]  /*33d0*/  FMNMX.FTZ R5, R187, R5, !PT ;  /* 0x00000005bb057209 */ /* 0x000fe40007810000 */
[----:B------:R-:W-:Y:S02]  /*33e0*/  ISETP.GE.AND P0, PT, R18, R17, PT ;  /* 0x000000111200720c */ /* 0x000fe40003f06270 */
[----:B------:R-:W-:Y:S02]  /*33f0*/  ISETP.GE.AND P1, PT, R32, R16, PT ;  /* 0x000000102000720c */ /* 0x000fe40003f26270 */
[----:B------:R-:W-:Y:S02]  /*3400*/  FSEL R7, R88, -INF , !P2 ;  /* 0xff80000058077808 */ /* 0x000fe40005000000 */
[----:B------:R-:W-:-:S02]  /*3410*/  FMNMX.FTZ R5, R189, R5, !PT ;  /* 0x00000005bd057209 */ /* 0x000fc40007810000 */
[----:B------:R-:W-:Y:S01]  /*3420*/  FSEL R42, R51, -INF , !P0 ;  /* 0xff800000332a7808 */ /* 0x000fe20004000000 */
[----:B------:R1:W-:Y:S01]  /*3430*/  STL [R1+0x44], R7 ;  /* 0x0000440701007387 */ /* 0x0003e20000100800 */
[----:B------:R-:W-:Y:S02]  /*3440*/  FSEL R6, R89, -INF , !P1 ;  /* 0xff80000059067808 */ /* 0x000fe40004800000 */
[----:B------:R-:W-:Y:S02]  /*3450*/  ISETP.GE.AND P0, PT, R22, R17, PT ;  /* 0x000000111600720c */ /* 0x000fe40003f06270 */
[-C--:B------:R-:W-:Y:S01]  /*3460*/  ISETP.GE.AND P2, PT, R33, R16.reuse, PT ;  /* 0x000000102100720c */ /* 0x080fe20003f46270 */
[----:B------:R2:W-:Y:S01]  /*3470*/  STL [R1+0x2c], R6 ;  /* 0x00002c0601007387 */ /* 0x0005e20000100800 */
[----:B------:R-:W-:Y:S02]  /*3480*/  FMNMX.FTZ R5, R7, R5, !PT ;  /* 0x0000000507057209 */ /* 0x000fe40007810000 */
[----:B------:R-:W-:-:S02]  /*3490*/  ISETP.GE.AND P1, PT, R34, R16, PT ;  /* 0x000000102200720c */ /* 0x000fc40003f26270 */
[----:B------:R-:W-:Y:S02]  /*34a0*/  FMNMX.FTZ R2, R39, R40, !PT ;  /* 0x0000002827027209 */ /* 0x000fe40007810000 */
[----:B------:R-:W-:Y:S02]  /*34b0*/  FSEL R48, R59, -INF , !P0 ;  /* 0xff8000003b307808 */ /* 0x000fe40004000000 */
[----:B------:R-:W-:Y:S02]  /*34c0*/  FMNMX.FTZ R5, R6, R5, !PT ;  /* 0x0000000506057209 */ /* 0x000fe40007810000 */
[----:B------:R-:W-:Y:S02]  /*34d0*/  ISETP.GE.AND P0, PT, R23, R17, PT ;  /* 0x000000111700720c */ /* 0x000fe40003f06270 */
[----:B------:R-:W-:Y:S02]  /*34e0*/  FMNMX.FTZ R2, R41, R2, !PT ;  /* 0x0000000229027209 */ /* 0x000fe40007810000 */
[----:B------:R-:W-:-:S02]  /*34f0*/  FSEL R56, R63, -INF , !P0 ;  /* 0xff8000003f387808 */ /* 0x000fc40004000000 */
[----:B------:R-:W-:Y:S02]  /*3500*/  ISETP.GE.AND P0, PT, R28, R17, PT ;  /* 0x000000111c00720c */ /* 0x000fe40003f06270 */
[----:B-1----:R-:W-:Y:S02]  /*3510*/  FSEL R7, R80, -INF , !P2 ;  /* 0xff80000050077808 */ /* 0x002fe40005000000 */
[----:B------:R-:W-:Y:S02]  /*3520*/  FMNMX.FTZ R2, R42, R2, !PT ;  /* 0x000000022a027209 */ /* 0x000fe40007810000 */
[----:B------:R-:W-:Y:S01]  /*3530*/  FSEL R191, R75, -INF , !P0 ;  /* 0xff8000004bbf7808 */ /* 0x000fe20004000000 */
[----:B------:R1:W-:Y:S01]  /*3540*/  STL [R1+0x28], R7 ;  /* 0x0000280701007387 */ /* 0x0003e20000100800 */
[----:B--2---:R-:W-:Y:S02]  /*3550*/  FSEL R6, R81, -INF , !P1 ;  /* 0xff80000051067808 */ /* 0x004fe40004800000 */
[----:B------:R-:W-:-:S02]  /*3560*/  FMNMX.FTZ R2, R47, R2, !PT ;  /* 0x000000022f027209 */ /* 0x000fc40007810000 */
[----:B------:R-:W-:Y:S01]  /*3570*/  PLOP3.LUT P0, PT, PT, PT, UP0, 0x80, 0x0 ;  /* 0x000000000000781c */ /* 0x000fe20003f0f008 */
[----:B------:R1:W-:Y:S01]  /*3580*/  STL [R1+0x24], R6 ;  /* 0x0000240601007387 */ /* 0x0003e20000100800 */
[----:B------:R-:W-:Y:S02]  /*3590*/  FMNMX.FTZ R2, R48, R2, !PT ;  /* 0x0000000230027209 */ /* 0x000fe40007810000 */
[----:B------:R-:W-:Y:S02]  /*35a0*/  FMNMX.FTZ R5, R7, R5, !PT ;  /* 0x0000000507057209 */ /* 0x000fe40007810000 */
[----:B------:R-:W-:Y:S02]  /*35b0*/  FMNMX.FTZ R2, R49, R2, !PT ;  /* 0x0000000231027209 */ /* 0x000fe40007810000 */
[----:B------:R-:W-:Y:S02]  /*35c0*/  ISETP.GE.AND P3, PT, R30, R17, PT ;  /* 0x000000111e00720c */ /* 0x000fe40003f66270 */
[----:B------:R-:W-:-:S02]  /*35d0*/  FMNMX.FTZ R2, R56, R2, !PT ;  /* 0x0000000238027209 */ /* 0x000fc40007810000 */
[----:B------:R-:W-:Y:S02]  /*35e0*/  FMNMX.FTZ R14, R6, R5, !PT ;  /* 0x00000005060e7209 */ /* 0x000fe40007810000 */
[----:B------:R-:W-:Y:S01]  /*35f0*/  FMNMX.FTZ R27, R192, R2, !PT ;  /* 0x00000002c01b7209 */ /* 0x000fe20007810000 */
[----:B------:R-:W-:Y:S06]  /*3600*/  @!P0 BRA `(.L_x_57) ;  /* 0x0000000000748947 */ /* 0x000fec0003800000 */
[----:B------:R-:W-:Y:S02]  /*3610*/  UIADD3 UR11, UR17, -0x2, URZ ;  /* 0xfffffffe110b7890 */ /* 0x000fe4000fffe03f */
[----:B------:R-:W-:Y:S02]  /*3620*/  USHF.L.U32 UR21, UR8, 0x5, URZ ;  /* 0x0000000508157899 */ /* 0x000fe4000800063f */
[----:B------:R-:W-:Y:S02]  /*3630*/  USHF.R.S32.HI UR10, URZ, 0x1f, UR11 ;  /* 0x0000001f3f0a7899 */ /* 0x000fe4000801140b */
[----:B------:R-:W-:Y:S01]  /*3640*/  UIMAD UR27, UR27, UR11, URZ ;  /* 0x0000000b1b1b72a4 */ /* 0x000fe2000f8e023f */
[----:B-1----:R-:W-:-:S03]  /*3650*/  IMAD.WIDE.U32 R6, R159, UR11, R166 ;  /* 0x0000000b9f067c25 */ /* 0x002fc6000f8e00a6 */
[----:B------:R-:W-:-:S03]  /*3660*/  UIMAD UR27, UR10, UR28, UR27 ;  /* 0x0000001c0a1b72a4 */ /* 0x000fc6000f8e021b */
[----:B------:R-:W-:Y:S02]  /*3670*/  ULDC.64 UR10, c[0x0][0x218] ;  /* 0x00008600000a7ab9 */ /* 0x000fe40000000a00 */
[----:B------:R-:W-:Y:S01]  /*3680*/  LEA R10, P2, R6, UR10, 0x1 ;  /* 0x0000000a060a7c11 */ /* 0x000fe2000f8408ff */
[----:B------:R-:W-:Y:S01]  /*3690*/  VIADD R2, R7, UR27 ;  /* 0x0000001b07027c36 */ /* 0x000fe20008000000 */
[----:B------:R-:W-:Y:S02]  /*36a0*/  USHF.L.U64.HI UR10, UR8, 0x5, UR9 ;  /* 0x00000005080a7899 */ /* 0x000fe40008010209 */
[----:B------:R-:W-:Y:S02]  /*36b0*/  IADD3 R8, P1, R10, UR21, RZ ;  /* 0x000000150a087c10 */ /* 0x000fe4000ff3e0ff */
[----:B------:R-:W-:Y:S02]  /*36c0*/  LEA.HI.X R11, R6, UR11, R2, 0x1, P2 ;  /* 0x0000000b060b7c11 */ /* 0x000fe400090f0c02 */
[----:B------:R-:W-:-:S02]  /*36d0*/  IADD3 R6, P2, R8, UR21, RZ ;  /* 0x0000001508067c10 */ /* 0x000fc4000ff5e0ff */
        /* <DEDUP_REMOVED lines=16> */
.L_x_57:
[----:B------:R-:W-:Y:S01]  /*37e0*/  ISETP.GE.AND P1, PT, R29, R17, PT ;  /* 0x000000111d00720c */ /* 0x000fe20003f26270 */
[----:B-12---:R-:W1:Y:S01]  /*37f0*/  SHFL.BFLY PT, R6, R14, 0x2, 0x1f ;  /* 0x0c401f000e067f89 */ /* 0x006e6200000e0000 */
[----:B------:R-:W-:Y:S02]  /*3800*/  FSEL R186, R78, -INF , !P3 ;  /* 0xff8000004eba7808 */ /* 0x000fe40005800000 */
[----:B------:R-:W-:Y:S01]  /*3810*/  FMNMX.FTZ R2, R191, R27, !PT ;  /* 0x0000001bbf027209 */ /* 0x000fe20007810000 */
[----:B------:R-:W-:Y:S01]  /*3820*/  STL [R1+0xf0], R238 ;  /* 0x0000f0ee01007387 */ /* 0x000fe20000100800 */
[----:B------:R-:W-:Y:S02]  /*3830*/  FSEL R185, R79, -INF , !P1 ;  /* 0xff8000004fb97808 */ /* 0x000fe40004800000 */
[----:B------:R-:W-:Y:S01]  /*3840*/  ISETP.GE.AND P2, PT, R31, R17, PT ;  /* 0x000000111f00720c */ /* 0x000fe20003f46270 */
[----:B------:R-:W-:Y:S01]  /*3850*/  STL [R1+0xec], R246 ;  /* 0x0000ecf601007387 */ /* 0x000fe20000100800 */
[----:B------:R-:W-:-:S02]  /*3860*/  FMNMX.FTZ R2, R186, R2, !PT ;  /* 0x00000002ba027209 */ /* 0x000fc40007810000 */
[-C--:B------:R-:W-:Y:S01]  /*3870*/  ISETP.GE.AND P1, PT, R32, R17.reuse, PT ;  /* 0x000000112000720c */ /* 0x080fe20003f26270 */
[----:B------:R-:W-:Y:S01]  /*3880*/  STL [R1+0xe8], R237 ;  /* 0x0000e8ed01007387 */ /* 0x000fe20000100800 */
[----:B------:R-:W-:Y:S02]  /*3890*/  FSEL R193, R90, -INF , !P2 ;  /* 0xff8000005ac17808 */ /* 0x000fe40005000000 */
[----:B------:R-:W-:Y:S01]  /*38a0*/  FMNMX.FTZ R2, R185, R2, !PT ;  /* 0x00000002b9027209 */ /* 0x000fe20007810000 */
[----:B------:R-:W-:Y:S01]  /*38b0*/  STL [R1+0xe4], R236 ;  /* 0x0000e4ec01007387 */ /* 0x000fe20000100800 */
[----:B------:R-:W-:Y:S02]  /*38c0*/  ISETP.GE.AND P2, PT, R33, R17, PT ;  /* 0x000000112100720c */ /* 0x000fe40003f46270 */
[----:B------:R-:W-:Y:S01]  /*38d0*/  FMNMX.FTZ R2, R193, R2, !PT ;  /* 0x00000002c1027209 */ /* 0x000fe20007810000 */
[----:B------:R-:W-:Y:S01]  /*38e0*/  STL [R1+0xe0], R235 ;  /* 0x0000e0eb01007387 */ /* 0x000fe20000100800 */
[----:B------:R-:W-:-:S03]  /*38f0*/  FSEL R194, R82, -INF , !P2 ;  /* 0xff80000052c27808 */ /* 0x000fc60005000000 */
[----:B------:R2:W-:Y:S04]  /*3900*/  STL [R1+0xdc], R234 ;  /* 0x0000dcea01007387 */ /* 0x0005e80000100800 */
[----:B------:R-:W-:Y:S04]  /*3910*/  STL [R1+0xd8], R233 ;  /* 0x0000d8e901007387 */ /* 0x000fe80000100800 */
[----:B------:R-:W-:Y:S04]  /*3920*/  STL [R1+0xd4], R232 ;  /* 0x0000d4e801007387 */ /* 0x000fe80000100800 */
[----:B------:R-:W-:Y:S04]  /*3930*/  STL [R1+0xd0], R171 ;  /* 0x0000d0ab01007387 */ /* 0x000fe80000100800 */
[----:B------:R-:W-:Y:S04]  /*3940*/  STL [R1+0xcc], R16 ;  /* 0x0000cc1001007387 */ /* 0x000fe80000100800 */
[----:B------:R-:W-:Y:S04]  /*3950*/  STL [R1+0xf4], R193 ;  /* 0x0000f4c101007387 */ /* 0x000fe80000100800 */
[----:B------:R-:W-:Y:S01]  /*3960*/  STL [R1+0xf8], R17 ;  /* 0x0000f81101007387 */ /* 0x000fe20000100800 */
[----:B--2---:R-:W-:-:S02]  /*3970*/  FSEL R234, R91, -INF , !P1 ;  /* 0xff8000005bea7808 */ /* 0x004fc40004800000 */
[----:B------:R-:W-:Y:S02]  /*3980*/  ISETP.GE.AND P1, PT, R34, R17, PT ;  /* 0x000000112200720c */ /* 0x000fe40003f26270 */
[----:B------:R-:W-:Y:S01]  /*3990*/  FMNMX.FTZ R2, R234, R2, !PT ;  /* 0x00000002ea027209 */ /* 0x000fe20007810000 */
[----:B------:R-:W-:Y:S01]  /*39a0*/  STL [R1+0xfc], R234 ;  /* 0x0000fcea01007387 */ /* 0x000fe20000100800 */
[----:B------:R-:W-:Y:S02]  /*39b0*/  FSEL R213, R83, -INF , !P1 ;  /* 0xff80000053d57808 */ /* 0x000fe40004800000 */
[----:B------:R-:W-:Y:S01]  /*39c0*/  FMNMX.FTZ R2, R194, R2, !PT ;  /* 0x00000002c2027209 */ /* 0x000fe20007810000 */
[----:B------:R-:W-:Y:S03]  /*39d0*/  STL [R1+0x100], R194 ;  /* 0x000100c201007387 */ /* 0x000fe60000100800 */
[----:B------:R-:W-:-:S02]  /*39e0*/  FMNMX.FTZ R5, R213, R2, !PT ;  /* 0x00000002d5057209 */ /* 0x000fc40007810000 */
[----:B-1----:R-:W-:Y:S02]  /*39f0*/  FMNMX.FTZ R2, R14, R6, !PT ;  /* 0x000000060e027209 */ /* 0x002fe40007810000 */
[C---:B------:R-:W-:Y:S01]  /*3a00*/  VIMNMX R14, R15.reuse, UR20, PT ;  /* 0x000000140f0e7c48 */ /* 0x040fe2000bfe0100 */
[----:B------:R-:W1:Y:S01]  /*3a10*/  SHFL.BFLY PT, R6, R5, 0x2, 0x1f ;  /* 0x0c401f0005067f89 */ /* 0x000e6200000e0000 */
[----:B------:R-:W-:Y:S01]  /*3a20*/  VIADDMNMX R15, R15, 0x8, R26, PT ;  /* 0x000000080f0f7846 */ /* 0x000fe2000380011a */
[----:B------:R-:W-:Y:S01]  /*3a30*/  ULDC UR20, c[0x0][0x2ec] ;  /* 0x0000bb0000147ab9 */ /* 0x000fe20000000800 */
[C---:B------:R-:W-:Y:S01]  /*3a40*/  ISETP.GE.AND P6, PT, R19.reuse, R14, PT ;  /* 0x0000000e1300720c */ /* 0x040fe20003fc6270 */
[----:B------:R-:W2:Y:S01]  /*3a50*/  SHFL.BFLY PT, R7, R2, 0x1, 0x1f ;  /* 0x0c201f0002077f89 */ /* 0x000ea200000e0000 */
[----:B------:R-:W-:Y:S02]  /*3a60*/  ISETP.GE.AND P1, PT, R19, R15, PT ;  /* 0x0000000f1300720c */ /* 0x000fe40003f26270 */
[----:B------:R-:W-:-:S02]  /*3a70*/  FSEL R89, R84, -INF , !P6 ;  /* 0xff80000054597808 */ /* 0x000fc40007000000 */
[-C--:B------:R-:W-:Y:S02]  /*3a80*/  ISETP.GE.AND P6, PT, R21, R14.reuse, PT ;  /* 0x0000000e1500720c */ /* 0x080fe40003fc6270 */
[----:B------:R-:W-:Y:S02]  /*3a90*/  FSEL R94, R86, -INF , !P1 ;  /* 0xff800000565e7808 */ /* 0x000fe40004800000 */
[----:B------:R-:W-:Y:S02]  /*3aa0*/  FSEL R88, R68, -INF , !P6 ;  /* 0xff80000044587808 */ /* 0x000fe40007000000 */
[-C--:B------:R-:W-:Y:S02]  /*3ab0*/  ISETP.GE.AND P6, PT, R23, R14.reuse, PT ;  /* 0x0000000e1700720c */ /* 0x080fe40003fc6270 */
[----:B------:R-:W-:Y:S02]  /*3ac0*/  ISETP.GE.AND P4, PT, R20, R14, PT ;  /* 0x0000000e1400720c */ /* 0x000fe40003f86270 */
[----:B------:R-:W-:-:S02]  /*3ad0*/  FSEL R82, R65, -INF , !P6 ;  /* 0xff80000041527808 */ /* 0x000fc40007000000 */
[----:B------:R-:W-:Y:S02]  /*3ae0*/  ISETP.GE.AND P6, PT, R4, R14, PT ;  /* 0x0000000e0400720c */ /* 0x000fe40003fc6270 */
[----:B------:R-:W-:Y:S02]  /*3af0*/  FSEL R81, R117, -INF , !P4 ;  /* 0xff80000075517808 */ /* 0x000fe40006000000 */
[----:B-1----:R-:W-:Y:S02]  /*3b00*/  FMNMX.FTZ R5, R5, R6, !PT ;  /* 0x0000000605057209 */ /* 0x002fe40007810000 */
[----:B------:R-:W-:Y:S02]  /*3b10*/  FSEL R9, R116, -INF , !P6 ;  /* 0xff80000074097808 */ /* 0x000fe40007000000 */
[----:B--2---:R-:W-:Y:S02]  /*3b20*/  FMNMX.FTZ R166, R2, R7, !PT ;  /* 0x0000000702a67209 */ /* 0x004fe40007810000 */
[----:B------:R-:W1:Y:S01]  /*3b30*/  SHFL.BFLY PT, R7, R5, 0x1, 0x1f ;  /* 0x0c201f0005077f89 */ /* 0x000e6200000e0000 */
[----:B------:R-:W-:-:S02]  /*3b40*/  ISETP.GE.AND P3, PT, R18, R14, PT ;  /* 0x0000000e1200720c */ /* 0x000fc40003f66270 */
[C---:B------:R-:W-:Y:S01]  /*3b50*/  FMUL.FTZ R2, R166.reuse, UR20 ;  /* 0x00000014a6027c20 */ /* 0x040fe20008410000 */
[----:B------:R-:W-:Y:S01]  /*3b60*/  FSETP.NEU.FTZ.AND P1, PT, R166, -INF , PT ;  /* 0xff800000a600780b */ /* 0x000fe20003f3d000 */
[----:B------:R-:W-:Y:S01]  /*3b70*/  STL [R1+0x104], R166 ;  /* 0x000104a601007387 */ /* 0x000fe20000100800 */
[----:B------:R-:W-:Y:S02]  /*3b80*/  FSEL R90, R85, -INF , !P3 ;  /* 0xff800000555a7808 */ /* 0x000fe40005800000 */
[----:B------:R-:W-:Y:S02]  /*3b90*/  FSEL R13, R2, RZ, P1 ;  /* 0x000000ff020d7208 */ /* 0x000fe40000800000 */
[-C--:B------:R-:W-:Y:S02]  /*3ba0*/  ISETP.GE.AND P1, PT, R22, R14.reuse, PT ;  /* 0x0000000e1600720c */ /* 0x080fe40003f26270 */
[----:B------:R-:W-:Y:S01]  /*3bb0*/  ISETP.GE.AND P2, PT, R20, R15, PT ;  /* 0x0000000f1400720c */ /* 0x000fe20003f46270 */
[--C-:B------:R-:W-:Y:S01]  /*3bc0*/  FFMA.FTZ R2, R35, UR20, -R13.reuse ;  /* 0x0000001423027c23 */ /* 0x100fe2000801080d */
[----:B------:R-:W-:Y:S01]  /*3bd0*/  FSEL R80, R69, -INF , !P1 ;  /* 0xff80000045507808 */ /* 0x000fe20004800000 */
[----:B------:R-:W-:Y:S01]  /*3be0*/  FFMA.FTZ R6, R37, UR20, -R13 ;  /* 0x0000001425067c23 */ /* 0x000fe2000801080d */
[----:B------:R-:W-:Y:S01]  /*3bf0*/  ISETP.GE.AND P1, PT, R25, R14, PT ;  /* 0x0000000e1900720c */ /* 0x000fe20003f26270 */
[----:B------:R2:W-:Y:S01]  /*3c00*/  MUFU.EX2 R205, R2 ;  /* 0x0000000200cd7308 */ /* 0x0005e20000000800 */
[----:B------:R-:W-:-:S02]  /*3c10*/  FSEL R92, R119, -INF , !P2 ;  /* 0xff800000775c7808 */ /* 0x000fc40005000000 */
[----:B------:R-:W-:Y:S02]  /*3c20*/  FSEL R184, R160, -INF , !P1 ;  /* 0xff800000a0b87808 */ /* 0x000fe40004800000 */
[----:B------:R-:W-:Y:S02]  /*3c30*/  ISETP.GE.AND P2, PT, R24, R14, PT ;  /* 0x0000000e1800720c */ /* 0x000fe40003f46270 */
[----:B-1----:R-:W-:Y:S01]  /*3c40*/  FMNMX.FTZ R164, R5, R7, !PT ;  /* 0x0000000705a47209 */ /* 0x002fe20007810000 */
[----:B------:R1:W-:Y:S01]  /*3c50*/  MUFU.EX2 R210, R6 ;  /* 0x0000000600d27308 */ /* 0x0003e20000000800 */
[----:B------:R-:W-:Y:S02]  /*3c60*/  FMNMX.FTZ R7, R9, R81, !PT ;  /* 0x0000005109077209 */ /* 0x000fe40007810000 */
[C---:B------:R-:W-:Y:S01]  /*3c70*/  FSETP.NEU.FTZ.AND P1, PT, R164.reuse, -INF , PT ;  /* 0xff800000a400780b */ /* 0x040fe20003f3d000 */
[----:B------:R-:W-:Y:S01]  /*3c80*/  FMUL.FTZ R5, R164, UR20 ;  /* 0x00000014a4057c20 */ /* 0x000fe20008410000 */
[----:B------:R-:W-:-:S02]  /*3c90*/  FSEL R83, R64, -INF , !P2 ;  /* 0xff80000040537808 */ /* 0x000fc40005000000 */
[-C--:B------:R-:W-:Y:S01]  /*3ca0*/  ISETP.GE.AND P6, PT, R28, R14.reuse, PT ;  /* 0x0000000e1c00720c */ /* 0x080fe20003fc6270 */
[--C-:B--2---:R-:W-:Y:S01]  /*3cb0*/  FFMA.FTZ R2, R36, UR20, -R13.reuse ;  /* 0x0000001424027c23 */ /* 0x104fe2000801080d */
[----:B------:R-:W-:Y:S02]  /*3cc0*/  FSEL R12, R5, RZ, P1 ;  /* 0x000000ff050c7208 */ /* 0x000fe40000800000 */
[----:B------:R-:W-:Y:S01]  /*3cd0*/  FMNMX.FTZ R5, R89, R7, !PT ;  /* 0x0000000759057209 */ /* 0x000fe20007810000 */
[----:B------:R2:W3:Y:S01]  /*3ce0*/  MUFU.EX2 R206, R2 ;  /* 0x0000000200ce7308 */ /* 0x0004e20000000800 */
[----:B------:R-:W-:Y:S02]  /*3cf0*/  FSEL R170, R161, -INF , !P6 ;  /* 0xff800000a1aa7808 */ /* 0x000fe40007000000 */
[----:B------:R-:W-:Y:S01]  /*3d00*/  FMNMX.FTZ R5, R90, R5, !PT ;  /* 0x000000055a057209 */ /* 0x000fe20007810000 */
[----:B-1----:R-:W-:Y:S01]  /*3d10*/  FFMA.FTZ R6, R38, UR20, -R13 ;  /* 0x0000001426067c23 */ /* 0x002fe2000801080d */
[----:B------:R-:W-:-:S02]  /*3d20*/  ISETP.GE.AND P1, PT, R30, R14, PT ;  /* 0x0000000e1e00720c */ /* 0x000fc40003f26270 */
[-C--:B------:R-:W-:Y:S01]  /*3d30*/  ISETP.GE.AND P6, PT, R29, R14.reuse, PT ;  /* 0x0000000e1d00720c */ /* 0x080fe20003fc6270 */
[----:B------:R1:W4:Y:S01]  /*3d40*/  MUFU.EX2 R232, R6 ;  /* 0x0000000600e87308 */ /* 0x0003220000000800 */
[----:B------:R-:W-:Y:S02]  /*3d50*/  FSEL R169, R120, -INF , !P1 ;  /* 0xff80000078a97808 */ /* 0x000fe40004800000 */
[-C--:B------:R-:W-:Y:S02]  /*3d60*/  ISETP.GE.AND P1, PT, R31, R14.reuse, PT ;  /* 0x0000000e1f00720c */ /* 0x080fe40003f26270 */
[----:B------:R-:W-:Y:S02]  /*3d70*/  FSEL R165, R121, -INF , !P6 ;  /* 0xff80000079a57808 */ /* 0x000fe40007000000 */
[----:B------:R-:W-:Y:S01]  /*3d80*/  ISETP.GE.AND P6, PT, R32, R14, PT ;  /* 0x0000000e2000720c */ /* 0x000fe20003fc6270 */
[----:B--2---:R-:W-:Y:S01]  /*3d90*/  IMAD.IADD R2, R156, 0x1, R157 ;  /* 0x000000019c027824 */ /* 0x004fe200078e029d */
[----:B------:R-:W-:-:S02]  /*3da0*/  FSEL R227, R180, -INF , !P1 ;  /* 0xff800000b4e37808 */ /* 0x000fc40004800000 */
[----:B------:R-:W-:Y:S02]  /*3db0*/  FSEL R226, R181, -INF , !P6 ;  /* 0xff800000b5e27808 */ /* 0x000fe40007000000 */
[----:B------:R-:W-:Y:S02]  /*3dc0*/  LEA R228, R2, UR4, 0x1 ;  /* 0x0000000402e47c11 */ /* 0x000fe4000f8e08ff */
[----:B------:R-:W-:Y:S01]  /*3dd0*/  FMNMX.FTZ R2, R88, R5, !PT ;  /* 0x0000000558027209 */ /* 0x000fe20007810000 */
[----:B------:R-:W-:Y:S01]  /*3de0*/  FFMA.FTZ R5, R40, UR20, -R12 ;  /* 0x0000001428057c23 */ /* 0x000fe2000801080c */
[----:B------:R-:W-:Y:S01]  /*3df0*/  LEA R231, R0, R228, 0x1 ;  /* 0x000000e400e77211 */ /* 0x000fe200078e08ff */
[----:B------:R-:W-:Y:S01]  /*3e00*/  IMAD R229, R3, 0x2, R228 ;  /* 0x0000000203e57824 */ /* 0x000fe200078e02e4 */
[----:B------:R-:W-:Y:S01]  /*3e10*/  FMNMX.FTZ R2, R80, R2, !PT ;  /* 0x0000000250027209 */ /* 0x000fe20007810000 */
[--C-:B------:R-:W-:Y:S01]  /*3e20*/  FFMA.FTZ R3, R41, UR20, -R12.reuse ;  /* 0x0000001429037c23 */ /* 0x100fe2000801080c */
[----:B------:R-:W-:Y:S01]  /*3e30*/  ISETP.GE.AND P6, PT, R4, R15, PT ;  /* 0x0000000f0400720c */ /* 0x000fe20003fc6270 */
[----:B------:R-:W-:Y:S01]  /*3e40*/  IMAD R230, R0, 0x2, R229 ;  /* 0x0000000200e67824 */ /* 0x000fe200078e02e5 */
[----:B------:R-:W-:Y:S01]  /*3e50*/  FMNMX.FTZ R2, R83, R2, !PT ;  /* 0x0000000253027209 */ /* 0x000fe20007810000 */
[--C-:B------:R-:W-:Y:S01]  /*3e60*/  FFMA.FTZ R0, R42, UR20, -R12.reuse ;  /* 0x000000142a007c23 */ /* 0x100fe2000801080c */
[----:B------:R-:W-:Y:S01]  /*3e70*/  ISETP.GE.AND P1, PT, R33, R14, PT ;  /* 0x0000000e2100720c */ /* 0x000fe20003f26270 */
[----:B------:R2:W-:Y:S01]  /*3e80*/  MUFU.EX2 R196, R3 ;  /* 0x0000000300c47308 */ /* 0x0005e20000000800 */
[----:B------:R-:W-:Y:S01]  /*3e90*/  FMNMX.FTZ R2, R82, R2, !PT ;  /* 0x0000000252027209 */ /* 0x000fe20007810000 */
[----:B------:R-:W-:Y:S01]  /*3ea0*/  LDSM.16.MT88.4 R144, [R230+0xe000] ;  /* 0x00e00000e690783b */ /* 0x000fe20000004200 */
[----:B------:R-:W-:Y:S01]  /*3eb0*/  FSEL R19, R118, -INF , !P6 ;  /* 0xff80000076137808 */ /* 0x000fe20007000000 */
[----:B-1----:R-:W-:Y:S01]  /*3ec0*/  FFMA.FTZ R6, R39, UR20, -R12 ;  /* 0x0000001427067c23 */ /* 0x002fe2000801080c */
[----:B------:R-:W-:Y:S01]  /*3ed0*/  FMNMX.FTZ R2, R184, R2, !PT ;  /* 0x00000002b8027209 */ /* 0x000fe20007810000 */
[----:B------:R-:W-:Y:S01]  /*3ee0*/  LDSM.16.MT88.4 R96, [R228+0xc000] ;  /* 0x00c00000e460783b */ /* 0x000fe20000004200 */
[----:B------:R-:W-:Y:S01]  /*3ef0*/  FSEL R225, R52, -INF , !P1 ;  /* 0xff80000034e17808 */ /* 0x000fe20004800000 */
[----:B------:R1:W-:Y:S01]  /*3f00*/  MUFU.EX2 R197, R0 ;  /* 0x0000000000c57308 */ /* 0x0003e20000000800 */
[----:B------:R-:W-:Y:S01]  /*3f10*/  FMNMX.FTZ R2, R170, R2, !PT ;  /* 0x00000002aa027209 */ /* 0x000fe20007810000 */
[----:B------:R-:W-:Y:S01]  /*3f20*/  LDSM.16.MT88.4 R100, [R229+0xc000] ;  /* 0x00c00000e564783b */ /* 0x000fe20000004200 */
[----:B------:R-:W-:-:S02]  /*3f30*/  ISETP.GE.AND P6, PT, R34, R14, PT ;  /* 0x0000000e2200720c */ /* 0x000fc40003fc6270 */
[-C--:B------:R-:W-:Y:S01]  /*3f40*/  ISETP.GE.AND P5, PT, R18, R15.reuse, PT ;  /* 0x0000000f1200720c */ /* 0x080fe20003fa6270 */
[----:B------:R-:W-:Y:S01]  /*3f50*/  LDSM.16.MT88.4 R108, [R231+0xc000] ;  /* 0x00c00000e76c783b */ /* 0x000fe20000004200 */
[----:B------:R-:W-:Y:S01]  /*3f60*/  FSEL R181, R53, -INF , !P6 ;  /* 0xff80000035b57808 */ /* 0x000fe20007000000 */
[----:B------:R-:W-:Y:S01]  /*3f70*/  MUFU.EX2 R195, R6 ;  /* 0x0000000600c37308 */ /* 0x000fe20000000800 */
[----:B--2---:R-:W-:Y:S01]  /*3f80*/  FMNMX.FTZ R3, R19, R92, !PT ;  /* 0x0000005c13037209 */ /* 0x004fe20007810000 */
[----:B------:R-:W-:Y:S01]  /*3f90*/  LDSM.16.MT88.4 R104, [R230+0xc000] ;  /* 0x00c00000e668783b */ /* 0x000fe20000004200 */
[----:B------:R-:W-:Y:S02]  /*3fa0*/  ISETP.GE.AND P3, PT, R21, R15, PT ;  /* 0x0000000f1500720c */ /* 0x000fe40003f66270 */
[----:B------:R-:W-:Y:S01]  /*3fb0*/  FSEL R93, R87, -INF , !P5 ;  /* 0xff800000575d7808 */ /* 0x000fe20006800000 */
[----:B------:R-:W-:Y:S01]  /*3fc0*/  LDSM.16.MT88.4 R112, [R228+0xe000] ;  /* 0x00e00000e470783b */ /* 0x000fe20000004200 */
[----:B------:R-:W-:Y:S01]  /*3fd0*/  FMNMX.FTZ R3, R94, R3, !PT ;  /* 0x000000035e037209 */ /* 0x000fe20007810000 */
[----:B------:R-:W2:Y:S01]  /*3fe0*/  MUFU.EX2 R194, R5 ;  /* 0x0000000500c27308 */ /* 0x000ea20000000800 */
[----:B-1----:R-:W-:Y:S01]  /*3ff0*/  FMNMX.FTZ R0, R169, R2, !PT ;  /* 0x00000002a9007209 */ /* 0x002fe20007810000 */
[----:B------:R-:W-:Y:S01]  /*4000*/  FFMA.FTZ R2, R43, UR20, -R13 ;  /* 0x000000142b027c23 */ /* 0x000fe2000801080d */
[----:B------:R-:W-:Y:S01]  /*4010*/  ISETP.GE.AND P5, PT, R22, R15, PT ;  /* 0x0000000f1600720c */ /* 0x000fe20003fa6270 */
[----:B------:R-:W-:Y:S01]  /*4020*/  LDSM.16.MT88.4 R124, [R229+0xe000] ;  /* 0x00e00000e57c783b */ /* 0x000fe20000004200 */
[----:B------:R-:W-:-:S02]  /*4030*/  FMNMX.FTZ R0, R165, R0, !PT ;  /* 0x00000000a5007209 */ /* 0x000fc40007810000 */
[----:B------:R-:W-:Y:S01]  /*4040*/  FSEL R91, R70, -INF , !P3 ;  /* 0xff800000465b7808 */ /* 0x000fe20005800000 */
[----:B------:R1:W-:Y:S01]  /*4050*/  MUFU.EX2 R198, R2 ;  /* 0x0000000200c67308 */ /* 0x0003e20000000800 */
[----:B------:R-:W-:Y:S01]  /*4060*/  FMNMX.FTZ R0, R227, R0, !PT ;  /* 0x00000000e3007209 */ /* 0x000fe20007810000 */
[----:B------:R-:W-:Y:S01]  /*4070*/  LDSM.16.MT88.4 R128, [R231+0xe000] ;  /* 0x00e00000e780783b */ /* 0x000fe20000004200 */
[----:B------:R-:W-:Y:S02]  /*4080*/  FMNMX.FTZ R3, R93, R3, !PT ;  /* 0x000000035d037209 */ /* 0x000fe40007810000 */
[----:B------:R-:W-:Y:S01]  /*4090*/  FMNMX.FTZ R0, R226, R0, !PT ;  /* 0x00000000e2007209 */ /* 0x000fe20007810000 */
[----:B------:R-:W-:Y:S01]  /*40a0*/  LDSM.16.MT88.4 R116, [R230+0xe800] ;  /* 0x00e80000e674783b */ /* 0x000fe20000004200 */
[----:B------:R-:W-:Y:S02]  /*40b0*/  ISETP.GE.AND P4, PT, R24, R15, PT ;  /* 0x0000000f1800720c */ /* 0x000fe40003f86270 */
[----:B------:R-:W-:Y:S01]  /*40c0*/  FMNMX.FTZ R0, R225, R0, !PT ;  /* 0x00000000e1007209 */ /* 0x000fe20007810000 */
[----:B------:R-:W-:Y:S01]  /*40d0*/  LDSM.16.MT88.4 R84, [R228+0xc800] ;  /* 0x00c80000e454783b */ /* 0x000fe20000004200 */
[----:B------:R-:W-:-:S02]  /*40e0*/  FSEL R35, R71, -INF , !P5 ;  /* 0xff80000047237808 */ /* 0x000fc40006800000 */
[----:B------:R-:W-:Y:S01]  /*40f0*/  FMNMX.FTZ R0, R181, R0, !PT ;  /* 0x00000000b5007209 */ /* 0x000fe20007810000 */
[----:B------:R-:W-:Y:S01]  /*4100*/  LDSM.16.MT88.4 R68, [R230+0xc800] ;  /* 0x00c80000e644783b */ /* 0x000fe20000004200 */
[----:B------:R-:W-:Y:S02]  /*4110*/  ISETP.GE.AND P3, PT, R23, R15, PT ;  /* 0x0000000f1700720c */ /* 0x000fe40003f66270 */
[----:B-1----:R-:W-:Y:S01]  /*4120*/  FMNMX.FTZ R2, R91, R3, !PT ;  /* 0x000000035b027209 */ /* 0x002fe20007810000 */
[----:B------:R-:W1:Y:S01]  /*4130*/  SHFL.BFLY PT, R8, R0, 0x2, 0x1f ;  /* 0x0c401f0000087f89 */ /* 0x000e6200000e0000 */
[----:B------:R-:W-:Y:S01]  /*4140*/  FSEL R40, R66, -INF , !P4 ;  /* 0xff80000042287808 */ /* 0x000fe20006000000 */
[----:B------:R-:W-:Y:S01]  /*4150*/  FFMA.FTZ R3, R44, UR20, -R13 ;  /* 0x000000142c037c23 */ /* 0x000fe2000801080d */
[----:B------:R-:W-:Y:S01]  /*4160*/  FMNMX.FTZ R2, R35, R2, !PT ;  /* 0x0000000223027209 */ /* 0x000fe20007810000 */
[----:B------:R-:W-:Y:S01]  /*4170*/  LDSM.16.MT88.4 R72, [R231+0xc800] ;  /* 0x00c80000e748783b */ /* 0x000fe20000004200 */
[----:B------:R-:W-:Y:S01]  /*4180*/  ISETP.GE.AND P2, PT, R25, R15, PT ;  /* 0x0000000f1900720c */ /* 0x000fe20003f46270 */
[----:B------:R3:W2:Y:S01]  /*4190*/  MUFU.EX2 R171, R3 ;  /* 0x0000000300ab7308 */ /* 0x0006a20000000800 */
[----:B------:R-:W-:Y:S01]  /*41a0*/  FSEL R41, R67, -INF , !P3 ;  /* 0xff80000043297808 */ /* 0x000fe20005800000 */
[----:B------:R-:W-:Y:S01]  /*41b0*/  LDSM.16.MT88.4 R76, [R229+0xc800] ;  /* 0x00c80000e54c783b */ /* 0x000fe20000004200 */
[----:B------:R-:W-:-:S02]  /*41c0*/  FMNMX.FTZ R2, R40, R2, !PT ;  /* 0x0000000228027209 */ /* 0x000fc40007810000 */
[-C--:B------:R-:W-:Y:S01]  /*41d0*/  ISETP.GE.AND P1, PT, R28, R15.reuse, PT ;  /* 0x0000000f1c00720c */ /* 0x080fe20003f26270 */
[----:B------:R-:W-:Y:S01]  /*41e0*/  LDSM.16.MT88.4 R64, [R228+0xe800] ;  /* 0x00e80000e440783b */ /* 0x000fe20000004200 */
[----:B------:R-:W-:Y:S02]  /*41f0*/  FSEL R162, R162, -INF , !P2 ;  /* 0xff800000a2a27808 */ /* 0x000fe40005000000 */
[----:B------:R-:W-:Y:S01]  /*4200*/  FMNMX.FTZ R2, R41, R2, !PT ;  /* 0x0000000229027209 */ /* 0x000fe20007810000 */
[----:B------:R-:W-:Y:S01]  /*4210*/  LDSM.16.MT88.4 R60, [R229+0xe800] ;  /* 0x00e80000e53c783b */ /* 0x000fe20000004200 */
[----:B------:R-:W-:Y:S02]  /*4220*/  ISETP.GE.AND P6, PT, R30, R15, PT ;  /* 0x0000000f1e00720c */ /* 0x000fe40003fc6270 */
[----:B------:R-:W-:Y:S02]  /*4230*/  FSEL R161, R163, -INF , !P1 ;  /* 0xff800000a3a17808 */ /* 0x000fe40004800000 */
[----:B------:R-:W-:-:S02]  /*4240*/  FMNMX.FTZ R2, R162, R2, !PT ;  /* 0x00000002a2027209 */ /* 0x000fc40007810000 */
[-C--:B------:R-:W-:Y:S01]  /*4250*/  ISETP.GE.AND P5, PT, R29, R15.reuse, PT ;  /* 0x0000000f1d00720c */ /* 0x080fe20003fa6270 */
[----:B---3--:R-:W-:Y:S01]  /*4260*/  FFMA.FTZ R3, R45, UR20, -R13 ;  /* 0x000000142d037c23 */ /* 0x008fe2000801080d */
[----:B-1----:R-:W-:Y:S02]  /*4270*/  FMNMX.FTZ R0, R0, R8, !PT ;  /* 0x0000000800007209 */ /* 0x002fe40007810000 */
[----:B------:R-:W-:Y:S01]  /*4280*/  FSEL R160, R122, -INF , !P6 ;  /* 0xff8000007aa07808 */ /* 0x000fe20007000000 */
[----:B------:R1:W-:Y:S01]  /*4290*/  MUFU.EX2 R238, R3 ;  /* 0x0000000300ee7308 */ /* 0x0003e20000000800 */
[----:B------:R-:W-:Y:S01]  /*42a0*/  FMNMX.FTZ R2, R161, R2, !PT ;  /* 0x00000002a1027209 */ /* 0x000fe20007810000 */
[----:B------:R-:W3:Y:S01]  /*42b0*/  SHFL.BFLY PT, R8, R0, 0x1, 0x1f ;  /* 0x0c201f0000087f89 */ /* 0x000ee200000e0000 */
[----:B------:R-:W-:Y:S02]  /*42c0*/  ISETP.GE.AND P4, PT, R31, R15, PT ;  /* 0x0000000f1f00720c */ /* 0x000fe40003f86270 */
[----:B------:R-:W-:-:S02]  /*42d0*/  FSEL R95, R123, -INF , !P5 ;  /* 0xff8000007b5f7808 */ /* 0x000fc40006800000 */
[----:B------:R-:W-:Y:S02]  /*42e0*/  FMNMX.FTZ R2, R160, R2, !PT ;  /* 0x00000002a0027209 */ /* 0x000fe40007810000 */
[-C--:B------:R-:W-:Y:S02]  /*42f0*/  ISETP.GE.AND P3, PT, R32, R15.reuse, PT ;  /* 0x0000000f2000720c */ /* 0x080fe40003f66270 */
[----:B------:R-:W-:Y:S02]  /*4300*/  FSEL R182, R182, -INF , !P4 ;  /* 0xff800000b6b67808 */ /* 0x000fe40006000000 */
[----:B------:R-:W-:Y:S02]  /*4310*/  FMNMX.FTZ R2, R95, R2, !PT ;  /* 0x000000025f027209 */ /* 0x000fe40007810000 */
[----:B------:R-:W-:Y:S02]  /*4320*/  ISETP.GE.AND P2, PT, R33, R15, PT ;  /* 0x0000000f2100720c */ /* 0x000fe40003f46270 */
[----:B------:R-:W-:Y:S01]  /*4330*/  FSEL R183, R183, -INF , !P3 ;  /* 0xff800000b7b77808 */ /* 0x000fe20005800000 */
[----:B-1----:R-:W-:Y:S01]  /*4340*/  FFMA.FTZ R3, R46, UR20, -R13 ;  /* 0x000000142e037c23 */ /* 0x002fe2000801080d */
[----:B------:R-:W-:-:S02]  /*4350*/  FMNMX.FTZ R2, R182, R2, !PT ;  /* 0x00000002b6027209 */ /* 0x000fc40007810000 */
[----:B------:R-:W-:Y:S01]  /*4360*/  ISETP.GE.AND P1, PT, R34, R15, PT ;  /* 0x0000000f2200720c */ /* 0x000fe20003f26270 */
[----:B------:R1:W2:Y:S01]  /*4370*/  MUFU.EX2 R235, R3 ;  /* 0x0000000300eb7308 */ /* 0x0002a20000000800 */
[----:B------:R-:W-:Y:S02]  /*4380*/  FSEL R180, R54, -INF , !P2 ;  /* 0xff80000036b47808 */ /* 0x000fe40005000000 */
[----:B------:R-:W-:Y:S02]  /*4390*/  FMNMX.FTZ R2, R183, R2, !PT ;  /* 0x00000002b7027209 */ /* 0x000fe40007810000 */
[----:B------:R-:W-:Y:S02]  /*43a0*/  FSEL R163, R55, -INF , !P1 ;  /* 0xff80000037a37808 */ /* 0x000fe40004800000 */
[----:B------:R-:W-:Y:S02]  /*43b0*/  FMNMX.FTZ R2, R180, R2, !PT ;  /* 0x00000002b4027209 */ /* 0x000fe40007810000 */
[----:B---3--:R-:W-:-:S02]  /*43c0*/  FMNMX.FTZ R168, R0, R8, !PT ;  /* 0x0000000800a87209 */ /* 0x008fc40007810000 */
[----:B------:R-:W-:Y:S01]  /*43d0*/  FMNMX.FTZ R0, R163, R2, !PT ;  /* 0x00000002a3007209 */ /* 0x000fe20007810000 */
[--C-:B------:R-:W-:Y:S01]  /*43e0*/  FFMA.FTZ R2, R56, UR20, -R12.reuse ;  /* 0x0000001438027c23 */ /* 0x100fe2000801080c */
[----:B------:R-:W-:Y:S01]  /*43f0*/  F2FP.BF16.F32.PACK_AB R4, R206, R205 ;  /* 0x000000cdce04723e */ /* 0x000fe200000010ff */
[----:B------:R-:W-:Y:S01]  /*4400*/  LDSM.16.MT88.4 R56, [R231+0xe800] ;  /* 0x00e80000e738783b */ /* 0x000fe20000004200 */
[----:B----4-:R-:W-:Y:S01]  /*4410*/  F2FP.BF16.F32.PACK_AB R6, R232, R210 ;  /* 0x000000d2e806723e */ /* 0x010fe200000010ff */
[----:B------:R-:W-:Y:S01]  /*4420*/  MUFU.EX2 R212, R2 ;  /* 0x0000000200d47308 */ /* 0x000fe20000000800 */
[----:B-1----:R-:W-:Y:S01]  /*4430*/  FFMA.FTZ R3, R47, UR20, -R12 ;  /* 0x000000142f037c23 */ /* 0x002fe2000801080c */
[----:B------:R-:W1:Y:S01]  /*4440*/  SHFL.BFLY PT, R18, R0, 0x2, 0x1f ;  /* 0x0c401f0000127f89 */ /* 0x000e6200000e0000 */
[----:B--2---:R-:W-:Y:S02]  /*4450*/  F2FP.BF16.F32.PACK_AB R5, R194, R195 ;  /* 0x000000c3c205723e */ /* 0x004fe400000010ff */
[----:B------:R-:W-:-:S02]  /*4460*/  F2FP.BF16.F32.PACK_AB R7, R197, R196 ;  /* 0x000000c4c507723e */ /* 0x000fc400000010ff */
[----:B------:R-:W-:Y:S01]  /*4470*/  FSETP.NEU.FTZ.AND P1, PT, R168, -INF , PT ;  /* 0xff800000a800780b */ /* 0x000fe20003f3d000 */
[----:B------:R2:W-:Y:S01]  /*4480*/  MUFU.EX2 R199, R3 ;  /* 0x0000000300c77308 */ /* 0x0005e20000000800 */
[----:B------:R-:W-:Y:S02]  /*4490*/  F2FP.BF16.F32.PACK_AB R8, R171, R198 ;  /* 0x000000c6ab08723e */ /* 0x000fe400000010ff */
[----:B------:R-:W-:Y:S01]  /*44a0*/  F2FP.BF16.F32.PACK_AB R10, R235, R238 ;  /* 0x000000eeeb0a723e */ /* 0x000fe200000010ff */
[C---:B------:R-:W-:Y:S06]  /*44b0*/  HMMA.16816.F32.BF16 R132, R4.reuse, R144, RZ ;  /* 0x000000900484723c */ /* 0x040fec00000418ff */
[C---:B------:R-:W-:Y:S06]  /*44c0*/  HMMA.16816.F32.BF16 R176, R4.reuse, R96, RZ ;  /* 0x0000006004b0723c */ /* 0x040fec00000418ff */
[----:B------:R-:W-:Y:S01]  /*44d0*/  HMMA.16816.F32.BF16 R172, R4, R100, RZ ;  /* 0x0000006404ac723c */ /* 0x000fe200000418ff */
[----:B--2---:R-:W-:Y:S01]  /*44e0*/  FFMA.FTZ R3, R48, UR20, -R12 ;  /* 0x0000001430037c23 */ /* 0x004fe2000801080c */
[----:B-1----:R-:W-:-:S03]  /*44f0*/  FMNMX.FTZ R0, R0, R18, !PT ;  /* 0x0000001200007209 */ /* 0x002fc60007810000 */
[----:B------:R1:W-:Y:S01]  /*4500*/  MUFU.EX2 R166, R3 ;  /* 0x0000000300a67308 */ /* 0x0003e20000000800 */
[C---:B------:R-:W-:Y:S06]  /*4510*/  HMMA.16816.F32.BF16 R156, R4.reuse, R108, RZ ;  /* 0x0000006c049c723c */ /* 0x040fec00000418ff */
[C---:B------:R-:W-:Y:S06]  /*4520*/  HMMA.16816.F32.BF16 R152, R4.reuse, R104, RZ ;  /* 0x000000680498723c */ /* 0x040fec00000418ff */
[----:B------:R-:W-:Y:S01]  /*4530*/  HMMA.16816.F32.BF16 R148, R4, R112, RZ ;  /* 0x000000700494723c */ /* 0x000fe200000418ff */
[----:B-1----:R-:W-:-:S05]  /*4540*/  FFMA.FTZ R3, R49, UR20, -R12 ;  /* 0x0000001431037c23 */ /* 0x002fca000801080c */
[C---:B------:R-:W-:Y:S01]  /*4550*/  HMMA.16816.F32.BF16 R140, R4.reuse, R124, RZ ;  /* 0x0000007c048c723c */ /* 0x040fe200000418ff */
[----:B------:R1:W2:Y:S05]  /*4560*/  MUFU.EX2 R246, R3 ;  /* 0x0000000300f67308 */ /* 0x0002aa0000000800 */
[C---:B------:R-:W-:Y:S06]  /*4570*/  HMMA.16816.F32.BF16 R136, R4.reuse, R128, RZ ;  /* 0x000000800488723c */ /* 0x040fec00000418ff */
[C---:B------:R-:W-:Y:S06]  /*4580*/  HMMA.16816.F32.BF16 R120, R4.reuse, R98, RZ ;  /* 0x000000620478723c */ /* 0x040fec00000418ff */
[----:B------:R-:W-:Y:S01]  /*4590*/  HMMA.16816.F32.BF16 R52, R4, R102, RZ ;  /* 0x000000660434723c */ /* 0x000fe200000418ff */
[----:B-1----:R-:W-:Y:S01]  /*45a0*/  FMUL.FTZ R3, R168, UR20 ;  /* 0x00000014a8037c20 */ /* 0x002fe20008410000 */
[----:B--2---:R-:W-:-:S04]  /*45b0*/  F2FP.BF16.F32.PACK_AB R11, R212, R246 ;  /* 0x000000f6d40b723e */ /* 0x004fc800000010ff */
[----:B------:R-:W-:Y:S01]  /*45c0*/  FSEL R2, R3, RZ, P1 ;  /* 0x000000ff03027208 */ /* 0x000fe20000800000 */
[C---:B------:R-:W-:Y:S04]  /*45d0*/  HMMA.16816.F32.BF16 R48, R4.reuse, R110, RZ ;  /* 0x0000006e0430723c */ /* 0x040fe800000418ff */
[--C-:B------:R-:W-:Y:S01]  /*45e0*/  FFMA.FTZ R3, R9, UR20, -R2.reuse ;  /* 0x0000001409037c23 */ /* 0x100fe20008010802 */
[----:B------:R-:W-:Y:S01]  /*45f0*/  F2FP.BF16.F32.PACK_AB R9, R166, R199 ;  /* 0x000000c7a609723e */ /* 0x000fe200000010ff */
[C---:B------:R-:W-:Y:S02]  /*4600*/  HMMA.16816.F32.BF16 R44, R4.reuse, R106, RZ ;  /* 0x0000006a042c723c */ /* 0x040fe400000418ff */
[----:B------:R1:W-:Y:S04]  /*4610*/  MUFU.EX2 R224, R3 ;  /* 0x0000000300e07308 */ /* 0x0003e80000000800 */
[C---:B------:R-:W-:Y:S06]  /*4620*/  HMMA.16816.F32.BF16 R36, R4.reuse, R114, RZ ;  /* 0x000000720424723c */ /* 0x040fec00000418ff */
[C---:B------:R-:W-:Y:S06]  /*4630*/  HMMA.16816.F32.BF16 R28, R4.reuse, R126, RZ ;  /* 0x0000007e041c723c */ /* 0x040fec00000418ff */
[----:B------:R-:W-:Y:S01]  /*4640*/  HMMA.16816.F32.BF16 R24, R4, R130, RZ ;  /* 0x000000820418723c */ /* 0x000fe200000418ff */
[----:B-1----:R-:W-:-:S04]  /*4650*/  FFMA.FTZ R3, R81, UR20, -R2 ;  /* 0x0000001451037c23 */ /* 0x002fc80008010802 */
[----:B------:R1:W-:Y:S01]  /*4660*/  MUFU.EX2 R211, R3 ;  /* 0x0000000300d37308 */ /* 0x0003e20000000800 */
[----:B------:R-:W-:Y:S01]  /*4670*/  HMMA.16816.F32.BF16 R20, R4, R146, RZ ;  /* 0x000000920414723c */ /* 0x000fe200000418ff */
[----:B------:R-:W2:Y:S05]  /*4680*/  SHFL.BFLY PT, R4, R0, 0x1, 0x1f ;  /* 0x0c201f0000047f89 */ /* 0x000eaa00000e0000 */
[C---:B------:R-:W-:Y:S06]  /*4690*/  HMMA.16816.F32.BF16 R132, R8.reuse, R116, R132 ;  /* 0x000000740884723c */ /* 0x040fec0000041884 */
[----:B------:R-:W-:Y:S01]  /*46a0*/  HMMA.16816.F32.BF16 R200, R8, R84, R176 ;  /* 0x0000005408c8723c */ /* 0x000fe200000418b0 */
[----:B-1----:R-:W-:-:S05]  /*46b0*/  FFMA.FTZ R3, R89, UR20, -R2 ;  /* 0x0000001459037c23 */ /* 0x002fca0008010802 */
[----:B------:R-:W-:Y:S01]  /*46c0*/  HMMA.16816.F32.BF16 R152, R8, R68, R152 ;  /* 0x000000440898723c */ /* 0x000fe20000041898 */
[----:B------:R-:W-:Y:S01]  /*46d0*/  MOV R179, R213 ;  /* 0x000000d500b37202 */ /* 0x000fe20000000f00 */
[----:B------:R1:W-:Y:S01]  /*46e0*/  MUFU.EX2 R16, R3 ;  /* 0x0000000300107308 */ /* 0x0003e20000000800 */
[----:B------:R-:W-:-:S03]  /*46f0*/  IMAD.MOV.U32 R178, RZ, RZ, R212 ;  /* 0x000000ffffb27224 */ /* 0x000fc600078e00d4 */
[----:B------:R-:W-:Y:S01]  /*4700*/  HMMA.16816.F32.BF16 R216, R8, R72, R156 ;  /* 0x0000004808d8723c */ /* 0x000fe2000004189c */
[----:B--2---:R-:W-:-:S04]  /*4710*/  FMNMX.FTZ R167, R0, R4, !PT ;  /* 0x0000000400a77209 */ /* 0x004fc80007810000 */
[C---:B------:R-:W-:Y:S01]  /*4720*/  FSETP.NEU.FTZ.AND P1, PT, R167.reuse, -INF , PT ;  /* 0xff800000a700780b */ /* 0x040fe20003f3d000 */
[----:B------:R-:W-:Y:S01]  /*4730*/  FMUL.FTZ R0, R167, UR20 ;  /* 0x00000014a7007c20 */ /* 0x000fe20008410000 */
[----:B------:R-:W-:Y:S01]  /*4740*/  IMAD.MOV.U32 R234, RZ, RZ, R133 ;  /* 0x000000ffffea7224 */ /* 0x000fe200078e0085 */
[C---:B------:R-:W-:Y:S01]  /*4750*/  HMMA.16816.F32.BF16 R148, R8.reuse, R64, R148 ;  /* 0x000000400894723c */ /* 0x040fe20000041894 */
[----:B------:R-:W-:Y:S01]  /*4760*/  IMAD.MOV.U32 R204, RZ, RZ, R132 ;  /* 0x000000ffffcc7224 */ /* 0x000fe200078e0084 */
[----:B------:R-:W-:Y:S01]  /*4770*/  MOV R17, R134 ;  /* 0x0000008600117202 */ /* 0x000fe20000000f00 */
[----:B------:R-:W-:Y:S01]  /*4780*/  IMAD.MOV.U32 R193, RZ, RZ, R135 ;  /* 0x000000ffffc17224 */ /* 0x000fe200078e0087 */
[----:B------:R-:W-:Y:S01]  /*4790*/  FSEL R0, R0, RZ, P1 ;  /* 0x000000ff00007208 */ /* 0x000fe20000800000 */
[----:B-1----:R-:W-:Y:S01]  /*47a0*/  FFMA.FTZ R3, R90, UR20, -R2 ;  /* 0x000000145a037c23 */ /* 0x002fe20008010802 */
[C---:B------:R-:W-:Y:S03]  /*47b0*/  HMMA.16816.F32.BF16 R136, R8.reuse, R56, R136 ;  /* 0x000000380888723c */ /* 0x040fe60000041888 */
[----:B------:R1:W-:Y:S01]  /*47c0*/  MUFU.EX2 R6, R3 ;  /* 0x0000000300067308 */ /* 0x0003e20000000800 */
[----:B------:R-:W-:Y:S01]  /*47d0*/  MOV R209, R153 ;  /* 0x0000009900d17202 */ /* 0x000fe20000000f00 */
[----:B------:R-:W-:Y:S01]  /*47e0*/  IMAD.MOV.U32 R208, RZ, RZ, R154 ;  /* 0x000000ffffd07224 */ /* 0x000fe200078e009a */
[----:B------:R-:W-:Y:S01]  /*47f0*/  HMMA.16816.F32.BF16 R220, R8, R76, R172 ;  /* 0x0000004c08dc723c */ /* 0x000fe200000418ac */
[----:B------:R-:W-:Y:S01]  /*4800*/  IMAD.MOV.U32 R207, RZ, RZ, R155 ;  /* 0x000000ffffcf7224 */ /* 0x000fe200078e009b */
[----:B------:R-:W-:-:S04]  /*4810*/  MOV R18, R152 ;  /* 0x0000009800127202 */ /* 0x000fc80000000f00 */
[C---:B------:R-:W-:Y:S01]  /*4820*/  HMMA.16816.F32.BF16 R140, R8.reuse, R60, R140 ;  /* 0x0000003c088c723c */ /* 0x040fe2000004188c */
[----:B------:R-:W-:Y:S01]  /*4830*/  IMAD.MOV.U32 R175, RZ, RZ, R216 ;  /* 0x000000ffffaf7224 */ /* 0x000fe200078e00d8 */
[----:B------:R-:W-:Y:S01]  /*4840*/  MOV R174, R217 ;  /* 0x000000d900ae7202 */ /* 0x000fe20000000f00 */
[----:B------:R-:W-:Y:S02]  /*4850*/  IMAD.MOV.U32 R173, RZ, RZ, R218 ;  /* 0x000000ffffad7224 */ /* 0x000fe400078e00da */
[----:B------:R-:W-:Y:S01]  /*4860*/  IMAD.MOV.U32 R172, RZ, RZ, R219 ;  /* 0x000000ffffac7224 */ /* 0x000fe200078e00db */
[----:B------:R-:W-:Y:S01]  /*4870*/  MOV R153, R149 ;  /* 0x0000009500997202 */ /* 0x000fe20000000f00 */
[----:B------:R-:W-:Y:S02]  /*4880*/  IMAD.MOV.U32 R155, RZ, RZ, R151 ;  /* 0x000000ffff9b7224 */ /* 0x000fe400078e0097 */
[----:B-1----:R-:W-:Y:S01]  /*4890*/  FFMA.FTZ R3, R88, UR20, -R2 ;  /* 0x0000001458037c23 */ /* 0x002fe20008010802 */
[----:B------:R-:W-:Y:S01]  /*48a0*/  IMAD.MOV.U32 R154, RZ, RZ, R150 ;  /* 0x000000ffff9a7224 */ /* 0x000fe200078e0096 */
[C---:B------:R-:W-:Y:S01]  /*48b0*/  HMMA.16816.F32.BF16 R156, R8.reuse, R74, R48 ;  /* 0x0000004a089c723c */ /* 0x040fe20000041830 */
[----:B------:R-:W-:Y:S01]  /*48c0*/  IMAD.MOV.U32 R152, RZ, RZ, R148 ;  /* 0x000000ffff987224 */ /* 0x000fe200078e0094 */
[----:B------:R1:W2:Y:S01]  /*48d0*/  MUFU.EX2 R32, R3 ;  /* 0x0000000300207308 */ /* 0x0002a20000000800 */
[----:B------:R-:W-:Y:S01]  /*48e0*/  IMAD.MOV.U32 R7, RZ, RZ, R139 ;  /* 0x000000ffff077224 */ /* 0x000fe200078e008b */
[----:B------:R-:W-:Y:S01]  /*48f0*/  MOV R4, R137 ;  /* 0x0000008900047202 */ /* 0x000fe20000000f00 */
[----:B------:R-:W-:Y:S01]  /*4900*/  IMAD.MOV.U32 R5, RZ, RZ, R136 ;  /* 0x000000ffff057224 */ /* 0x000fe200078e0088 */
[C---:B------:R-:W-:Y:S06]  /*4910*/  HMMA.16816.F32.BF16 R148, R8.reuse, R78, R52 ;  /* 0x0000004e0894723c */ /* 0x040fec0000041834 */
[C---:B------:R-:W-:Y:S01]  /*4920*/  HMMA.16816.F32.BF16 R44, R8.reuse, R70, R44 ;  /* 0x00000046082c723c */ /* 0x040fe2000004182c */
[----:B------:R-:W-:Y:S01]  /*4930*/  IMAD.MOV.U32 R54, RZ, RZ, R199 ;  /* 0x000000ffff367224 */ /* 0x000fe200078e00c7 */
[----:B------:R-:W-:Y:S01]  /*4940*/  MOV R89, R141 ;  /* 0x0000008d00597202 */ /* 0x000fe20000000f00 */
[----:B------:R-:W-:Y:S01]  /*4950*/  IMAD.MOV.U32 R90, RZ, RZ, R143 ;  /* 0x000000ffff5a7224 */ /* 0x000fe200078e008f */
[----:B------:R-:W-:Y:S01]  /*4960*/  MOV R53, R198 ;  /* 0x000000c600357202 */ /* 0x000fe20000000f00 */
[----:B------:R-:W-:Y:S01]  /*4970*/  IMAD.MOV.U32 R88, RZ, RZ, R140 ;  /* 0x000000ffff587224 */ /* 0x000fe200078e008c */
[----:B------:R-:W-:Y:S01]  /*4980*/  HMMA.16816.F32.BF16 R248, R8, R66, R36 ;  /* 0x0000004208f8723c */ /* 0x000fe20000041824 */
[----:B-1----:R-:W-:Y:S01]  /*4990*/  FFMA.FTZ R3, R80, UR20, -R2 ;  /* 0x0000001450037c23 */ /* 0x002fe20008010802 */
[----:B------:R-:W-:Y:S01]  /*49a0*/  MOV R80, R138 ;  /* 0x0000008a00507202 */ /* 0x000fe20000000f00 */
[----:B--2---:R-:W-:-:S02]  /*49b0*/  IMAD.MOV.U32 R52, RZ, RZ, R32 ;  /* 0x000000ffff347224 */ /* 0x004fc400078e0020 */
[----:B------:R1:W-:Y:S01]  /*49c0*/  MUFU.EX2 R176, R3 ;  /* 0x0000000300b07308 */ /* 0x0003e20000000800 */
[----:B------:R-:W-:Y:S01]  /*49d0*/  HMMA.16816.F32.BF16 R136, R8, R86, R120 ;  /* 0x000000560888723c */ /* 0x000fe20000041878 */
[----:B------:R-:W-:Y:S02]  /*49e0*/  IMAD.MOV.U32 R81, RZ, RZ, R142 ;  /* 0x000000ffff517224 */ /* 0x000fe400078e008e */
[----:B------:R-:W-:-:S03]  /*49f0*/  IMAD.MOV.U32 R55, RZ, RZ, R179 ;  /* 0x000000ffff377224 */ /* 0x000fc600078e00b3 */
[C---:B------:R-:W-:Y:S06]  /*4a00*/  HMMA.16816.F32.BF16 R216, R8.reuse, R62, R28 ;  /* 0x0000003e08d8723c */ /* 0x040fec000004181c */
[C---:B------:R-:W-:Y:S01]  /*4a10*/  HMMA.16816.F32.BF16 R212, R8.reuse, R58, R24 ;  /* 0x0000003a08d4723c */ /* 0x040fe20000041818 */
[----:B------:R-:W-:Y:S02]  /*4a20*/  IMAD.MOV.U32 R48, RZ, RZ, R45 ;  /* 0x000000ffff307224 */ /* 0x000fe400078e002d */
[----:B------:R-:W-:Y:S02]  /*4a30*/  IMAD.MOV.U32 R135, RZ, RZ, R46 ;  /* 0x000000ffff877224 */ /* 0x000fe400078e002e */
[----:B-1----:R-:W-:Y:S01]  /*4a40*/  FFMA.FTZ R3, R83, UR20, -R2 ;  /* 0x0000001453037c23 */ /* 0x002fe20008010802 */
[----:B------:R-:W-:Y:S01]  /*4a50*/  IMAD.MOV.U32 R134, RZ, RZ, R47 ;  /* 0x000000ffff867224 */ /* 0x000fe200078e002f */
[----:B------:R-:W-:Y:S02]  /*4a60*/  HMMA.16816.F32.BF16 R240, R8, R118, R20 ;  /* 0x0000007608f0723c */ /* 0x000fe40000041814 */
[----:B------:R1:W-:Y:S05]  /*4a70*/  MUFU.EX2 R233, R3 ;  /* 0x0000000300e97308 */ /* 0x0003ea0000000800 */
[----:B------:R-:W-:-:S02]  /*4a80*/  F2FP.BF16.F32.PACK_AB R8, R211, R224 ;  /* 0x000000e0d308723e */ /* 0x000fc400000010ff */
[----:B------:R-:W-:Y:S01]  /*4a90*/  F2FP.BF16.F32.PACK_AB R10, R6, R16 ;  /* 0x00000010060a723e */ /* 0x000fe200000010ff */
[----:B-1----:R-:W-:-:S04]  /*4aa0*/  FFMA.FTZ R3, R82, UR20, -R2 ;  /* 0x0000001452037c23 */ /* 0x002fc80008010802 */
[----:B------:R1:W-:Y:S02]  /*4ab0*/  MUFU.EX2 R237, R3 ;  /* 0x0000000300ed7308 */ /* 0x0003e40000000800 */
[----:B-1----:R-:W-:Y:S01]  /*4ac0*/  FFMA.FTZ R3, R19, UR20, -R0 ;  /* 0x0000001413037c23 */ /* 0x002fe20008010800 */
[----:B------:R-:W-:-:S05]  /*4ad0*/  MOV R19, R44 ;  /* 0x0000002c00137202 */ /* 0x000fca0000000f00 */
[----:B------:R1:W-:Y:S02]  /*4ae0*/  MUFU.EX2 R133, R3 ;  /* 0x0000000300857308 */ /* 0x0003e40000000800 */
[----:B-1----:R-:W-:Y:S01]  /*4af0*/  FFMA.FTZ R3, R92, UR20, -R0 ;  /* 0x000000145c037c23 */ /* 0x002fe20008010800 */
[----:B------:R-:W-:-:S05]  /*4b00*/  IMAD.MOV.U32 R92, RZ, RZ, R197 ;  /* 0x000000ffff5c7224 */ /* 0x000fca00078e00c5 */
[----:B------:R1:W2:Y:S02]  /*4b10*/  MUFU.EX2 R132, R3 ;  /* 0x0000000300847308 */ /* 0x0002a40000000800 */
[----:B-1----:R-:W-:Y:S01]  /*4b20*/  FFMA.FTZ R3, R94, UR20, -R0 ;  /* 0x000000145e037c23 */ /* 0x002fe20008010800 */
[----:B--2---:R-:W-:Y:S01]  /*4b30*/  F2FP.BF16.F32.PACK_AB R9, R132, R133 ;  /* 0x000000858409723e */ /* 0x004fe200000010ff */
[----:B------:R-:W-:-:S04]  /*4b40*/  IMAD.MOV.U32 R94, RZ, RZ, R88 ;  /* 0x000000ffff5e7224 */ /* 0x000fc800078e0058 */
[----:B------:R1:W-:Y:S02]  /*4b50*/  MUFU.EX2 R236, R3 ;  /* 0x0000000300ec7308 */ /* 0x0003e40000000800 */
[----:B-1----:R-:W-:Y:S01]  /*4b60*/  FFMA.FTZ R3, R93, UR20, -R0 ;  /* 0x000000145d037c23 */ /* 0x002fe20008010800 */
[----:B------:R-:W-:-:S05]  /*4b70*/  IMAD.MOV.U32 R93, RZ, RZ, R89 ;  /* 0x000000ffff5d7224 */ /* 0x000fca00078e0059 */
[----:B------:R1:W2:Y:S02]  /*4b80*/  MUFU.EX2 R247, R3 ;  /* 0x0000000300f77308 */ /* 0x0002a40000000800 */
[----:B-1----:R-:W-:Y:S01]  /*4b90*/  FFMA.FTZ R3, R91, UR20, -R0 ;  /* 0x000000145b037c23 */ /* 0x002fe20008010800 */
[----:B--2---:R-:W-:-:S05]  /*4ba0*/  F2FP.BF16.F32.PACK_AB R11, R247, R236 ;  /* 0x000000ecf70b723e */ /* 0x004fca00000010ff */
[----:B------:R1:W-:Y:S02]  /*4bb0*/  MUFU.EX2 R252, R3 ;  /* 0x0000000300fc7308 */ /* 0x0003e40000000800 */
[C---:B------:R-:W-:Y:S06]  /*4bc0*/  HMMA.16816.F32.BF16 R36, R8.reuse, R108, RZ ;  /* 0x0000006c0824723c */ /* 0x040fec00000418ff */
[----:B------:R-:W-:Y:S01]  /*4bd0*/  HMMA.16816.F32.BF16 R20, R8, R128, RZ ;  /* 0x000000800814723c */ /* 0x000fe200000418ff */
[----:B------:R-:W-:Y:S01]  /*4be0*/  IMAD.MOV.U32 R109, RZ, RZ, R153 ;  /* 0x000000ffff6d7224 */ /* 0x000fe200078e0099 */
[----:B------:R-:W-:-:S04]  /*4bf0*/  MOV R108, R154 ;  /* 0x0000009a006c7202 */ /* 0x000fc80000000f00 */
[C---:B------:R-:W-:Y:S01]  /*4c00*/  HMMA.16816.F32.BF16 R28, R8.reuse, R112, RZ ;  /* 0x00000070081c723c */ /* 0x040fe200000418ff */
[----:B-1----:R-:W-:Y:S01]  /*4c10*/  FFMA.FTZ R3, R35, UR20, -R0 ;  /* 0x0000001423037c23 */ /* 0x002fe20008010800 */
[----:B------:R-:W-:Y:S01]  /*4c20*/  IMAD.MOV.U32 R128, RZ, RZ, R5 ;  /* 0x000000ffff807224 */ /* 0x000fe200078e0005 */
[----:B------:R-:W-:Y:S02]  /*4c30*/  MOV R129, R4 ;  /* 0x0000000400817202 */ /* 0x000fe40000000f00 */
[----:B------:R1:W2:Y:S01]  /*4c40*/  MUFU.EX2 R244, R3 ;  /* 0x0000000300f47308 */ /* 0x0002a20000000800 */
[----:B------:R-:W-:Y:S01]  /*4c50*/  HMMA.16816.F32.BF16 R32, R8, R104, RZ ;  /* 0x000000680820723c */ /* 0x000fe200000418ff */
[----:B------:R-:W-:Y:S01]  /*4c60*/  MOV R112, R176 ;  /* 0x000000b000707202 */ /* 0x000fe20000000f00 */
[----:B------:R-:W-:-:S03]  /*4c70*/  IMAD.MOV.U32 R113, RZ, RZ, R155 ;  /* 0x000000ffff717224 */ /* 0x000fc600078e009b */
[----:B------:R-:W-:Y:S01]  /*4c80*/  F2FP.BF16.F32.PACK_AB R4, R112, R52 ;  /* 0x000000347004723e */ /* 0x000fe200000010ff */
[----:B------:R-:W-:Y:S01]  /*4c90*/  HMMA.16816.F32.BF16 R24, R8, R124, RZ ;  /* 0x0000007c0818723c */ /* 0x000fe200000418ff */
[----:B------:R-:W-:Y:S02]  /*4ca0*/  IMAD.MOV.U32 R105, RZ, RZ, R7 ;  /* 0x000000ffff697224 */ /* 0x000fe400078e0007 */
[----:B------:R-:W-:-:S03]  /*4cb0*/  IMAD.MOV.U32 R104, RZ, RZ, R80 ;  /* 0x000000ffff687224 */ /* 0x000fc600078e0050 */
[----:B------:R-:W-:Y:S01]  /*4cc0*/  HMMA.16816.F32.BF16 R44, R8, R96, RZ ;  /* 0x00000060082c723c */ /* 0x000fe200000418ff */
[----:B------:R-:W-:Y:S01]  /*4cd0*/  MOV R124, R6 ;  /* 0x00000006007c7202 */ /* 0x000fe20000000f00 */
[----:B------:R-:W-:Y:S01]  /*4ce0*/  IMAD.MOV.U32 R125, RZ, RZ, R196 ;  /* 0x000000ffff7d7224 */ /* 0x000fe200078e00c4 */
[----:B------:R-:W-:Y:S01]  /*4cf0*/  F2FP.BF16.F32.PACK_AB R6, R237, R233 ;  /* 0x000000e9ed06723e */ /* 0x000fe200000010ff */
[--C-:B-1----:R-:W-:Y:S01]  /*4d00*/  FFMA.FTZ R3, R40, UR20, -R0.reuse ;  /* 0x0000001428037c23 */ /* 0x102fe20008010800 */
[----:B--2---:R-:W-:Y:S02]  /*4d10*/  F2FP.BF16.F32.PACK_AB R5, R244, R252 ;  /* 0x000000fcf405723e */ /* 0x004fe400000010ff */
[----:B------:R-:W-:Y:S01]  /*4d20*/  MOV R97, R90 ;  /* 0x0000005a00617202 */ /* 0x000fe20000000f00 */
[----:B------:R1:W-:Y:S01]  /*4d30*/  MUFU.EX2 R245, R3 ;  /* 0x0000000300f57308 */ /* 0x0003e20000000800 */
[----:B------:R-:W-:Y:S01]  /*4d40*/  MOV R96, R81 ;  /* 0x0000005100607202 */ /* 0x000fe20000000f00 */
[----:B-1----:R-:W-:-:S02]  /*4d50*/  FFMA.FTZ R3, R41, UR20, -R0 ;  /* 0x0000001429037c23 */ /* 0x002fc40008010800 */
[C---:B------:R-:W-:Y:S04]  /*4d60*/  HMMA.16816.F32.BF16 R40, R8.reuse, R100, RZ ;  /* 0x000000640828723c */ /* 0x040fe800000418ff */
[----:B------:R-:W1:Y:S03]  /*4d70*/  MUFU.EX2 R239, R3 ;  /* 0x0000000300ef7308 */ /* 0x000e660000000800 */
[----:B------:R-:W-:Y:S01]  /*4d80*/  IMAD.MOV.U32 R100, RZ, RZ, R19 ;  /* 0x000000ffff647224 */ /* 0x000fe200078e0013 */
[----:B------:R-:W-:Y:S01]  /*4d90*/  MOV R19, R178 ;  /* 0x000000b200137202 */ /* 0x000fe20000000f00 */
[----:B------:R-:W-:Y:S02]  /*4da0*/  IMAD.MOV.U32 R101, RZ, RZ, R48 ;  /* 0x000000ffff657224 */ /* 0x000fe400078e0030 */
[----:B------:R-:W-:Y:S01]  /*4db0*/  HMMA.16816.F32.BF16 R48, R8, R98, RZ ;  /* 0x000000620830723c */ /* 0x000fe200000418ff */
[----:B-1----:R-:W-:Y:S01]  /*4dc0*/  F2FP.BF16.F32.PACK_AB R7, R239, R245 ;  /* 0x000000f5ef07723e */ /* 0x002fe200000010ff */
[----:B------:R-:W-:-:S06]  /*4dd0*/  IMAD.MOV.U32 R3, RZ, RZ, R152 ;  /* 0x000000ffff037224 */ /* 0x000fcc00078e0098 */
[----:B------:R-:W-:Y:S06]  /*4de0*/  HMMA.16816.F32.BF16 R88, R4, R72, R36 ;  /* 0x000000480458723c */ /* 0x000fec0000041824 */
[----:B------:R-:W-:Y:S06]  /*4df0*/  HMMA.16816.F32.BF16 R36, R8, R106, RZ ;  /* 0x0000006a0824723c */ /* 0x000fec00000418ff */
[----:B------:R-:W-:Y:S01]  /*4e00*/  HMMA.16816.F32.BF16 R196, R4, R56, R20 ;  /* 0x0000003804c4723c */ /* 0x000fe20000041814 */
[----:B------:R-:W-:Y:S01]  /*4e10*/  MOV R107, R125 ;  /* 0x0000007d006b7202 */ /* 0x000fe20000000f00 */
[----:B------:R-:W-:-:S02]  /*4e20*/  IMAD.MOV.U32 R125, RZ, RZ, R55 ;  /* 0x000000ffff7d7224 */ /* 0x000fc400078e0037 */
[----:B------:R-:W-:Y:S01]  /*4e30*/  IMAD.MOV.U32 R106, RZ, RZ, R113 ;  /* 0x000000ffff6a7224 */ /* 0x000fe200078e0071 */
[----:B------:R-:W-:Y:S01]  /*4e40*/  MOV R113, R205 ;  /* 0x000000cd00717202 */ /* 0x000fe20000000f00 */
[----:B------:R-:W-:Y:S06]  /*4e50*/  HMMA.16816.F32.BF16 R20, R8, R144, RZ ;  /* 0x000000900814723c */ /* 0x000fec00000418ff */
[----:B------:R-:W-:Y:S01]  /*4e60*/  HMMA.16816.F32.BF16 R80, R4, R76, R40 ;  /* 0x0000004c0450723c */ /* 0x000fe20000041828 */
[----:B------:R-:W-:Y:S02]  /*4e70*/  IMAD.MOV.U32 R144, RZ, RZ, R3 ;  /* 0x000000ffff907224 */ /* 0x000fe400078e0003 */
[----:B------:R-:W-:Y:S01]  /*4e80*/  FFMA.FTZ R3, R184, UR20, -R2 ;  /* 0x00000014b8037c23 */ /* 0x000fe20008010802 */
[----:B------:R-:W-:Y:S01]  /*4e90*/  MOV R145, R109 ;  /* 0x0000006d00917202 */ /* 0x000fe20000000f00 */
[----:B------:R-:W-:Y:S01]  /*4ea0*/  IMAD.MOV.U32 R109, RZ, RZ, R209 ;  /* 0x000000ffff6d7224 */ /* 0x000fe200078e00d1 */
[----:B------:R-:W-:Y:S06]  /*4eb0*/  HMMA.16816.F32.BF16 R40, R8, R110, RZ ;  /* 0x0000006e0828723c */ /* 0x000fec00000418ff */
[C---:B------:R-:W-:Y:S01]  /*4ec0*/  HMMA.16816.F32.BF16 R176, R4.reuse, R84, R44 ;  /* 0x0000005404b0723c */ /* 0x040fe2000004182c */
[----:B------:R-:W-:Y:S01]  /*4ed0*/  MOV R111, R207 ;  /* 0x000000cf006f7202 */ /* 0x000fe20000000f00 */
[----:B------:R-:W-:Y:S01]  /*4ee0*/  IMAD.MOV.U32 R110, RZ, RZ, R208 ;  /* 0x000000ffff6e7224 */ /* 0x000fe200078e00d0 */
[----:B------:R1:W-:Y:S03]  /*4ef0*/  MUFU.EX2 R207, R3 ;  /* 0x0000000300cf7308 */ /* 0x0003e60000000800 */
[----:B------:R-:W-:Y:S06]  /*4f00*/  HMMA.16816.F32.BF16 R152, R4, R64, R28 ;  /* 0x000000400498723c */ /* 0x000fec000004181c */
[C---:B------:R-:W-:Y:S06]  /*4f10*/  HMMA.16816.F32.BF16 R44, R8.reuse, R102, RZ ;  /* 0x00000066082c723c */ /* 0x040fec00000418ff */
[----:B------:R-:W-:Y:S01]  /*4f20*/  HMMA.16816.F32.BF16 R28, R8, R126, RZ ;  /* 0x0000007e081c723c */ /* 0x000fe200000418ff */
[----:B------:R-:W-:-:S02]  /*4f30*/  IMAD.MOV.U32 R103, RZ, RZ, R128 ;  /* 0x000000ffff677224 */ /* 0x000fc400078e0080 */
[----:B-1----:R-:W-:Y:S01]  /*4f40*/  FFMA.FTZ R3, R170, UR20, -R2 ;  /* 0x00000014aa037c23 */ /* 0x002fe20008010802 */
[----:B------:R-:W-:Y:S01]  /*4f50*/  IMAD.MOV.U32 R102, RZ, RZ, R124 ;  /* 0x000000ffff667224 */ /* 0x000fe200078e007c */
[----:B------:R-:W-:Y:S01]  /*4f60*/  MOV R124, R54 ;  /* 0x00000036007c7202 */ /* 0x000fe20000000f00 */
[----:B------:R-:W-:Y:S01]  /*4f70*/  IMAD.MOV.U32 R128, RZ, RZ, R53 ;  /* 0x000000ffff807224 */ /* 0x000fe200078e0035 */
[----:B------:R1:W2:Y:S01]  /*4f80*/  MUFU.EX2 R208, R3 ;  /* 0x0000000300d07308 */ /* 0x0002a20000000800 */
[----:B------:R-:W-:Y:S01]  /*4f90*/  IMAD.MOV.U32 R127, RZ, RZ, R52 ;  /* 0x000000ffff7f7224 */ /* 0x000fe200078e0034 */
[----:B------:R-:W-:Y:S01]  /*4fa0*/  HMMA.16816.F32.BF16 R140, R4, R60, R24 ;  /* 0x0000003c048c723c */ /* 0x000fe20000041818 */
[----:B------:R-:W-:Y:S01]  /*4fb0*/  MOV R126, R92 ;  /* 0x0000005c007e7202 */ /* 0x000fe20000000f00 */
[----:B------:R-:W-:-:S04]  /*4fc0*/  IMAD.MOV.U32 R92, RZ, RZ, R175 ;  /* 0x000000ffff5c7224 */ /* 0x000fc800078e00af */
[----:B------:R-:W-:Y:S06]  /*4fd0*/  HMMA.16816.F32.BF16 R52, R4, R70, R36 ;  /* 0x000000460434723c */ /* 0x000fec0000041824 */
[----:B------:R-:W-:Y:S01]  /*4fe0*/  HMMA.16816.F32.BF16 R24, R8, R130, RZ ;  /* 0x000000820818723c */ /* 0x000fe200000418ff */
[----:B------:R-:W-:Y:S01]  /*4ff0*/  MOV R39, R210 ;  /* 0x000000d200277202 */ /* 0x000fe20000000f00 */
[----:B-1----:R-:W-:Y:S01]  /*5000*/  FFMA.FTZ R3, R169, UR20, -R2 ;  /* 0x00000014a9037c23 */ /* 0x002fe20008010802 */
[----:B------:R-:W-:-:S03]  /*5010*/  MOV R38, R106 ;  /* 0x0000006a00267202 */ /* 0x000fc60000000f00 */
[----:B------:R-:W-:Y:S01]  /*5020*/  HMMA.16816.F32.BF16 R120, R4, R68, R32 ;  /* 0x000000440478723c */ /* 0x000fe20000041820 */
[----:B------:R1:W-:Y:S01]  /*5030*/  MUFU.EX2 R209, R3 ;  /* 0x0000000300d17308 */ /* 0x0003e20000000800 */
[----:B------:R-:W-:Y:S01]  /*5040*/  IMAD.MOV.U32 R130, RZ, RZ, R96 ;  /* 0x000000ffff827224 */ /* 0x000fe200078e0060 */
[----:B------:R-:W-:-:S03]  /*5050*/  MOV R131, R97 ;  /* 0x0000006100837202 */ /* 0x000fc60000000f00 */
[----:B------:R-:W-:Y:S01]  /*5060*/  HMMA.16816.F32.BF16 R96, R4, R116, R20 ;  /* 0x000000740460723c */ /* 0x000fe20000041814 */
[----:B------:R-:W-:Y:S05]  /*5070*/  LDSM.16.MT88.4 R20, [R231+0xd000] ;  /* 0x00d00000e714783b */ /* 0x000fea0000004200 */
[----:B------:R-:W-:Y:S01]  /*5080*/  HMMA.16816.F32.BF16 R32, R8, R114, RZ ;  /* 0x000000720820723c */ /* 0x000fe200000418ff */
[----:B------:R-:W-:Y:S02]  /*5090*/  IMAD.MOV.U32 R116, RZ, RZ, R19 ;  /* 0x000000ffff747224 */ /* 0x000fe400078e0013 */
[----:B------:R-:W-:Y:S02]  /*50a0*/  IMAD.MOV.U32 R19, RZ, RZ, R204 ;  /* 0x000000ffff137224 */ /* 0x000fe400078e00cc */
[----:B------:R-:W-:-:S02]  /*50b0*/  IMAD.MOV.U32 R117, RZ, RZ, R94 ;  /* 0x000000ffff757224 */ /* 0x000fc400078e005e */
[----:B-1----:R-:W-:Y:S01]  /*50c0*/  FFMA.FTZ R3, R165, UR20, -R2 ;  /* 0x00000014a5037c23 */ /* 0x002fe20008010802 */
[----:B------:R-:W-:Y:S01]  /*50d0*/  IMAD.MOV.U32 R114, RZ, RZ, R108 ;  /* 0x000000ffff727224 */ /* 0x000fe200078e006c */
[----:B------:R-:W-:Y:S01]  /*50e0*/  HMMA.16816.F32.BF16 R8, R8, R146, RZ ;  /* 0x000000920808723c */ /* 0x000fe200000418ff */
[----:B------:R-:W-:Y:S01]  /*50f0*/  IMAD.MOV.U32 R108, RZ, RZ, R18 ;  /* 0x000000ffff6c7224 */ /* 0x000fe200078e0012 */
[----:B------:R1:W3:Y:S01]  /*5100*/  MUFU.EX2 R210, R3 ;  /* 0x0000000300d27308 */ /* 0x0002e20000000800 */
[----:B------:R-:W-:Y:S02]  /*5110*/  IMAD.MOV.U32 R18, RZ, RZ, R206 ;  /* 0x000000ffff127224 */ /* 0x000fe400078e00ce */
[----:B------:R-:W-:Y:S01]  /*5120*/  IMAD.MOV.U32 R94, RZ, RZ, R173 ;  /* 0x000000ffff5e7224 */ /* 0x000fe200078e00ad */
[----:B------:R-:W-:Y:S01]  /*5130*/  HMMA.16816.F32.BF16 R60, R4, R62, R28 ;  /* 0x0000003e043c723c */ /* 0x000fe2000004181c */
[----:B------:R-:W-:Y:S01]  /*5140*/  LDSM.16.MT88.4 R28, [R228+0xd000] ;  /* 0x00d00000e41c783b */ /* 0x000fe20000004200 */
[----:B------:R-:W-:Y:S01]  /*5150*/  IMAD.MOV.U32 R147, RZ, RZ, R93 ;  /* 0x000000ffff937224 */ /* 0x000fe200078e005d */
[----:B------:R-:W-:-:S03]  /*5160*/  MOV R93, R174 ;  /* 0x000000ae005d7202 */ /* 0x000fc60000000f00 */
[C---:B------:R-:W-:Y:S01]  /*5170*/  HMMA.16816.F32.BF16 R56, R4.reuse, R58, R24 ;  /* 0x0000003a0438723c */ /* 0x040fe20000041818 */
[----:B------:R-:W4:Y:S05]  /*5180*/  LDSM.16.MT88.4 R24, [R229+0xd000] ;  /* 0x00d00000e518783b */ /* 0x000f2a0000004200 */
[----:B------:R-:W-:Y:S01]  /*5190*/  HMMA.16816.F32.BF16 R72, R4, R74, R40 ;  /* 0x0000004a0448723c */ /* 0x000fe20000041828 */
[----:B-1----:R-:W-:-:S04]  /*51a0*/  FFMA.FTZ R3, R162, UR20, -R0 ;  /* 0x00000014a2037c23 */ /* 0x002fc80008010800 */
[----:B------:R1:W-:Y:S01]  /*51b0*/  MUFU.EX2 R170, R3 ;  /* 0x0000000300aa7308 */ /* 0x0003e20000000800 */
[C---:B------:R-:W-:Y:S06]  /*51c0*/  HMMA.16816.F32.BF16 R48, R4.reuse, R86, R48 ;  /* 0x000000560430723c */ /* 0x040fec0000041830 */
[C---:B------:R-:W-:Y:S06]  /*51d0*/  HMMA.16816.F32.BF16 R44, R4.reuse, R78, R44 ;  /* 0x0000004e042c723c */ /* 0x040fec000004182c */
[----:B------:R-:W-:Y:S01]  /*51e0*/  HMMA.16816.F32.BF16 R64, R4, R66, R32 ;  /* 0x000000420440723c */ /* 0x000fe20000041820 */
[----:B------:R-:W4:Y:S01]  /*51f0*/  LDSM.16.MT88.4 R32, [R230+0xd000] ;  /* 0x00d00000e620783b */ /* 0x000f220000004200 */
[----:B-1----:R-:W-:-:S04]  /*5200*/  FFMA.FTZ R3, R161, UR20, -R0 ;  /* 0x00000014a1037c23 */ /* 0x002fc80008010800 */
[----:B------:R-:W-:Y:S01]  /*5210*/  HMMA.16816.F32.BF16 R40, R4, R118, R8 ;  /* 0x000000760428723c */ /* 0x000fe20000041808 */
[----:B------:R1:W1:Y:S06]  /*5220*/  MUFU.EX2 R204, R3 ;  /* 0x0000000300cc7308 */ /* 0x00026c0000000800 */
[----:B--2---:R-:W-:Y:S01]  /*5230*/  F2FP.BF16.F32.PACK_AB R8, R208, R207 ;  /* 0x000000cfd008723e */ /* 0x004fe200000010ff */
[----:B------:R-:W-:Y:S01]  /*5240*/  IMAD.MOV.U32 R119, RZ, RZ, R145 ;  /* 0x000000ffff777224 */ /* 0x000fe200078e0091 */
[----:B---3--:R-:W-:Y:S01]  /*5250*/  F2FP.BF16.F32.PACK_AB R10, R210, R209 ;  /* 0x000000d1d20a723e */ /* 0x008fe200000010ff */
[----:B------:R-:W-:Y:S01]  /*5260*/  IMAD.MOV.U32 R145, RZ, RZ, R101 ;  /* 0x000000ffff917224 */ /* 0x000fe200078e0065 */
[----:B------:R-:W-:-:S02]  /*5270*/  MOV R118, R144 ;  /* 0x0000009000767202 */ /* 0x000fc40000000f00 */
[----:B------:R-:W-:Y:S01]  /*5280*/  MOV R144, R100 ;  /* 0x0000006400907202 */ /* 0x000fe20000000f00 */
[----:B-1----:R-:W-:Y:S01]  /*5290*/  FFMA.FTZ R3, R160, UR20, -R0 ;  /* 0x00000014a0037c23 */ /* 0x002fe20008010800 */
[----:B------:R-:W-:Y:S01]  /*52a0*/  IMAD.MOV.U32 R160, RZ, RZ, R114 ;  /* 0x000000ffffa07224 */ /* 0x000fe200078e0072 */
[----:B------:R-:W-:Y:S02]  /*52b0*/  MOV R114, R135 ;  /* 0x0000008700727202 */ /* 0x000fe40000000f00 */
[----:B------:R1:W-:Y:S01]  /*52c0*/  MUFU.EX2 R205, R3 ;  /* 0x0000000300cd7308 */ /* 0x0003e20000000800 */
[----:B------:R-:W-:Y:S02]  /*52d0*/  MOV R135, R166 ;  /* 0x000000a600877202 */ /* 0x000fe40000000f00 */
[----:B------:R2:W5:Y:S01]  /*52e0*/  LDL.LU R166, [R1+0x104] ;  /* 0x0001040001a67983 */ /* 0x0005620000300800 */
[----:B------:R-:W-:Y:S01]  /*52f0*/  F2FP.BF16.F32.PACK_AB R9, R204, R170 ;  /* 0x000000aacc09723e */ /* 0x000fe200000010ff */
[----:B-1----:R-:W-:Y:S01]  /*5300*/  FFMA.FTZ R3, R95, UR20, -R0 ;  /* 0x000000145f037c23 */ /* 0x002fe20008010800 */
[----:B------:R-:W-:-:S03]  /*5310*/  IMAD.MOV.U32 R95, RZ, RZ, R172 ;  /* 0x000000ffff5f7224 */ /* 0x000fc600078e00ac */
[----:B------:R1:W3:Y:S02]  /*5320*/  MUFU.EX2 R206, R3 ;  /* 0x0000000300ce7308 */ /* 0x0002e40000000800 */
[----:B-1----:R-:W-:Y:S01]  /*5330*/  FFMA.FTZ R3, R190, UR20, -R13 ;  /* 0x00000014be037c23 */ /* 0x002fe2000801080d */
[----:B---3--:R-:W-:Y:S02]  /*5340*/  F2FP.BF16.F32.PACK_AB R11, R206, R205 ;  /* 0x000000cdce0b723e */ /* 0x008fe400000010ff */
[----:B------:R-:W-:-:S03]  /*5350*/  MOV R190, R39 ;  /* 0x0000002700be7202 */ /* 0x000fc60000000f00 */
[----:B------:R1:W-:Y:S01]  /*5360*/  MUFU.EX2 R36, R3 ;  /* 0x0000000300247308 */ /* 0x0003e20000000800 */
[----:B------:R-:W-:Y:S01]  /*5370*/  IMAD.MOV.U32 R39, RZ, RZ, R107 ;  /* 0x000000ffff277224 */ /* 0x000fe200078e006b */
[C---:B----4-:R-:W-:Y:S06]  /*5380*/  HMMA.16816.F32.BF16 R68, R8.reuse, R24, R80 ;  /* 0x000000180844723c */ /* 0x050fec0000041850 */
[C---:B------:R-:W-:Y:S06]  /*5390*/  HMMA.16816.F32.BF16 R176, R8.reuse, R28, R176 ;  /* 0x0000001c08b0723c */ /* 0x040fec00000418b0 */
[----:B------:R-:W-:Y:S01]  /*53a0*/  HMMA.16816.F32.BF16 R48, R8, R30, R48 ;  /* 0x0000001e0830723c */ /* 0x000fe20000041830 */
[----:B-1----:R-:W-:Y:S01]  /*53b0*/  FFMA.FTZ R3, R188, UR20, -R13 ;  /* 0x00000014bc037c23 */ /* 0x002fe2000801080d */
[----:B------:R-:W-:-:S02]  /*53c0*/  IMAD.MOV.U32 R188, RZ, RZ, R116 ;  /* 0x000000ffffbc7224 */ /* 0x000fc400078e0074 */
[----:B------:R-:W-:Y:S01]  /*53d0*/  IMAD.MOV.U32 R116, RZ, RZ, R102 ;  /* 0x000000ffff747224 */ /* 0x000fe200078e0066 */
[----:B------:R1:W3:Y:S01]  /*53e0*/  MUFU.EX2 R162, R3 ;  /* 0x0000000300a27308 */ /* 0x0002e20000000800 */
[C---:B------:R-:W-:Y:S06]  /*53f0*/  HMMA.16816.F32.BF16 R44, R8.reuse, R26, R44 ;  /* 0x0000001a082c723c */ /* 0x040fec000004182c */
[----:B------:R-:W-:Y:S01]  /*5400*/  HMMA.16816.F32.BF16 R88, R8, R20, R88 ;  /* 0x000000140858723c */ /* 0x000fe20000041858 */
[----:B-1----:R-:W-:Y:S01]  /*5410*/  FFMA.FTZ R3, R187, UR20, -R13 ;  /* 0x00000014bb037c23 */ /* 0x002fe2000801080d */
[----:B---3--:R-:W-:-:S03]  /*5420*/  F2FP.BF16.F32.PACK_AB R4, R162, R36 ;  /* 0x00000024a204723e */ /* 0x008fc600000010ff */
[----:B------:R1:W-:Y:S02]  /*5430*/  MUFU.EX2 R146, R3 ;  /* 0x0000000300927308 */ /* 0x0003e40000000800 */
[----:B-1----:R-:W-:Y:S01]  /*5440*/  FFMA.FTZ R3, R189, UR20, -R13 ;  /* 0x00000014bd037c23 */ /* 0x002fe2000801080d */
[----:B------:R-:W-:Y:S02]  /*5450*/  IMAD.MOV.U32 R189, RZ, RZ, R131 ;  /* 0x000000ffffbd7224 */ /* 0x000fe400078e0083 */
[----:B------:R-:W-:-:S03]  /*5460*/  IMAD.MOV.U32 R81, RZ, RZ, R119 ;  /* 0x000000ffff517224 */ /* 0x000fc600078e0077 */
[----:B------:R1:W3:Y:S01]  /*5470*/  MUFU.EX2 R115, R3 ;  /* 0x0000000300737308 */ /* 0x0002e20000000800 */
[----:B------:R-:W-:Y:S02]  /*5480*/  IMAD.MOV.U32 R83, RZ, RZ, R38 ;  /* 0x000000ffff537224 */ /* 0x000fe400078e0026 */
[----:B------:R-:W-:Y:S02]  /*5490*/  IMAD.MOV.U32 R131, RZ, RZ, R105 ;  /* 0x000000ffff837224 */ /* 0x000fe400078e0069 */
[----:B-1----:R-:W-:Y:S01]  /*54a0*/  FFMA.FTZ R3, R192, UR20, -R12 ;  /* 0x00000014c0037c23 */ /* 0x002fe2000801080c */
[----:B---3--:R-:W-:Y:S01]  /*54b0*/  F2FP.BF16.F32.PACK_AB R6, R115, R146 ;  /* 0x000000927306723e */ /* 0x008fe200000010ff */
[----:B------:R-:W-:Y:S01]  /*54c0*/  IMAD.MOV.U32 R192, RZ, RZ, R130 ;  /* 0x000000ffffc07224 */ /* 0x000fe200078e0082 */
[----:B------:R-:W-:Y:S01]  /*54d0*/  MOV R38, R39 ;  /* 0x0000002700267202 */ /* 0x000fe20000000f00 */
[----:B------:R1:W-:Y:S01]  /*54e0*/  MUFU.EX2 R37, R3 ;  /* 0x0000000300257308 */ /* 0x0003e20000000800 */
[----:B------:R-:W-:Y:S01]  /*54f0*/  MOV R130, R104 ;  /* 0x0000006800827202 */ /* 0x000fe20000000f00 */
[----:B-1----:R-:W-:Y:S01]  /*5500*/  FFMA.FTZ R3, R191, UR20, -R12 ;  /* 0x00000014bf037c23 */ /* 0x002fe2000801080c */
[----:B------:R-:W-:Y:S01]  /*5510*/  MOV R191, R147 ;  /* 0x0000009300bf7202 */ /* 0x000fe20000000f00 */
[----:B------:R-:W-:-:S04]  /*5520*/  IMAD.MOV.U32 R147, RZ, RZ, R129 ;  /* 0x000000ffff937224 */ /* 0x000fc800078e0081 */
[----:B------:R1:W3:Y:S01]  /*5530*/  MUFU.EX2 R161, R3 ;  /* 0x0000000300a17308 */ /* 0x0002e20000000800 */
[----:B------:R-:W-:Y:S02]  /*5540*/  IMAD.MOV.U32 R129, RZ, RZ, R134 ;  /* 0x000000ffff817224 */ /* 0x000fe400078e0086 */
[----:B-1----:R-:W-:Y:S01]  /*5550*/  FFMA.FTZ R3, R186, UR20, -R12 ;  /* 0x00000014ba037c23 */ /* 0x002fe2000801080c */
[----:B---3--:R-:W-:-:S04]  /*5560*/  F2FP.BF16.F32.PACK_AB R5, R161, R37 ;  /* 0x00000025a105723e */ /* 0x008fc800000010ff */
[----:B------:R1:W-:Y:S02]  /*5570*/  MUFU.EX2 R165, R3 ;  /* 0x0000000300a57308 */ /* 0x0003e40000000800 */
[----:B-1----:R-:W-:-:S06]  /*5580*/  FFMA.FTZ R3, R185, UR20, -R12 ;  /* 0x00000014b9037c23 */ /* 0x002fcc000801080c */
[----:B------:R-:W1:Y:S01]  /*5590*/  MUFU.EX2 R169, R3 ;  /* 0x0000000300a97308 */ /* 0x000e620000000800 */
[----:B------:R-:W-:Y:S02]  /*55a0*/  IMAD.MOV.U32 R134, RZ, RZ, R194 ;  /* 0x000000ffff867224 */ /* 0x000fe400078e00c2 */
[----:B------:R-:W3:Y:S01]  /*55b0*/  LDL.LU R194, [R1+0x100] ;  /* 0x0001000001c27983 */ /* 0x000ee20000300800 */
[----:B-1----:R-:W-:Y:S01]  /*55c0*/  F2FP.BF16.F32.PACK_AB R7, R169, R165 ;  /* 0x000000a5a907723e */ /* 0x002fe200000010ff */
[----:B------:R-:W-:Y:S01]  /*55d0*/  IMAD.MOV.U32 R3, RZ, RZ, R117 ;  /* 0x000000ffff037224 */ /* 0x000fe200078e0075 */
[----:B------:R-:W-:-:S05]  /*55e0*/  MOV R117, R103 ;  /* 0x0000006700757202 */ /* 0x000fca0000000f00 */
[----:B------:R-:W-:Y:S01]  /*55f0*/  HMMA.16816.F32.BF16 R184, R4, R30, R136 ;  /* 0x0000001e04b8723c */ /* 0x000fe20000041888 */
[----:B------:R-:W-:Y:S02]  /*5600*/  IMAD.MOV.U32 R119, RZ, RZ, R129 ;  /* 0x000000ffff777224 */ /* 0x000fe400078e0081 */
[----:B------:R-:W-:-:S03]  /*5610*/  IMAD.MOV.U32 R39, RZ, RZ, R116 ;  /* 0x000000ffff277224 */ /* 0x000fc600078e0074 */
[C---:B------:R-:W-:Y:S01]  /*5620*/  HMMA.16816.F32.BF16 R172, R4.reuse, R28, R200 ;  /* 0x0000001c04ac723c */ /* 0x040fe200000418c8 */
[----:B------:R-:W-:Y:S01]  /*5630*/  IMAD.MOV.U32 R137, RZ, RZ, R191 ;  /* 0x000000ffff897224 */ /* 0x000fe200078e00bf */
[----:B------:R-:W-:Y:S01]  /*5640*/  MOV R191, R234 ;  /* 0x000000ea00bf7202 */ /* 0x000fe20000000f00 */
[----:B------:R-:W-:Y:S01]  /*5650*/  IMAD.MOV.U32 R139, RZ, RZ, R189 ;  /* 0x000000ffff8b7224 */ /* 0x000fe200078e00bd */
[----:B------:R-:W4:Y:S01]  /*5660*/  LDL.LU R234, [R1+0xfc] ;  /* 0x0000fc0001ea7983 */ /* 0x000f220000300800 */
[----:B------:R-:W-:Y:S01]  /*5670*/  MOV R138, R192 ;  /* 0x000000c0008a7202 */ /* 0x000fe20000000f00 */
[----:B------:R-:W-:Y:S01]  /*5680*/  IMAD.MOV.U32 R192, RZ, RZ, R17 ;  /* 0x000000ffffc07224 */ /* 0x000fe200078e0011 */
[----:B------:R-:W-:Y:S01]  /*5690*/  MOV R129, R113 ;  /* 0x0000007100817202 */ /* 0x000fe20000000f00 */
[----:B------:R2:W5:Y:S01]  /*56a0*/  LDL.LU R17, [R1+0xf8] ;  /* 0x0000f80001117983 */ /* 0x0005620000300800 */
[----:B------:R-:W-:Y:S01]  /*56b0*/  MOV R189, R193 ;  /* 0x000000c100bd7202 */ /* 0x000fe20000000f00 */
[----:B------:R-:W-:Y:S01]  /*56c0*/  IMAD.MOV.U32 R113, RZ, RZ, R238 ;  /* 0x000000ffff717224 */ /* 0x000fe200078e00ee */
[----:B------:R-:W-:Y:S01]  /*56d0*/  HMMA.16816.F32.BF16 R76, R4, R24, R220 ;  /* 0x00000018044c723c */ /* 0x000fe200000418dc */
[----:B------:R-:W2:Y:S01]  /*56e0*/  LDL.LU R193, [R1+0xf4] ;  /* 0x0000f40001c17983 */ /* 0x000ea20000300800 */
[----:B------:R-:W-:Y:S01]  /*56f0*/  IMAD.MOV.U32 R201, RZ, RZ, R147 ;  /* 0x000000ffffc97224 */ /* 0x000fe200078e0093 */
[----:B------:R-:W-:-:S02]  /*5700*/  MOV R200, R117 ;  /* 0x0000007500c87202 */ /* 0x000fc40000000f00 */
[----:B------:R-:W2:Y:S01]  /*5710*/  LDL.LU R238, [R1+0xf0] ;  /* 0x0000f00001ee7983 */ /* 0x000ea20000300800 */
[----:B------:R-:W-:Y:S01]  /*5720*/  MOV R116, R144 ;  /* 0x0000009000747202 */ /* 0x000fe20000000f00 */
[----:B------:R-:W-:Y:S01]  /*5730*/  IMAD.MOV.U32 R117, RZ, RZ, R145 ;  /* 0x000000ffff757224 */ /* 0x000fe200078e0091 */
[----:B------:R-:W-:Y:S01]  /*5740*/  MOV R136, R3 ;  /* 0x0000000300887202 */ /* 0x000fe20000000f00 */
[----:B------:R-:W2:Y:S01]  /*5750*/  LDL.LU R147, [R1+0x44] ;  /* 0x0000440001937983 */ /* 0x000ea20000300800 */
[----:B------:R-:W-:Y:S01]  /*5760*/  IMAD.MOV.U32 R3, RZ, RZ, R19 ;  /* 0x000000ffff037224 */ /* 0x000fe200078e0013 */
[C---:B------:R-:W-:Y:S02]  /*5770*/  HMMA.16816.F32.BF16 R84, R4.reuse, R26, R148 ;  /* 0x0000001a0454723c */ /* 0x040fe40000041894 */
[----:B------:R-:W2:Y:S04]  /*5780*/  LDL.LU R144, [R1+0x2c] ;  /* 0x00002c0001907983 */ /* 0x000ea80000300800 */
[----:B------:R-:W2:Y:S01]  /*5790*/  LDL.LU R145, [R1+0x28] ;  /* 0x0000280001917983 */ /* 0x000ea20000300800 */
[C---:B------:R-:W-:Y:S03]  /*57a0*/  HMMA.16816.F32.BF16 R92, R4.reuse, R20, R92 ;  /* 0x00000014045c723c */ /* 0x040fe6000004185c */
[----:B------:R-:W2:Y:S04]  /*57b0*/  LDL.LU R19, [R1+0x24] ;  /* 0x0000240001137983 */ /* 0x000ea80000300800 */
[----:B------:R-:W1:Y:S04]  /*57c0*/  LDSM.16.MT88.4 R24, [R228+0xf000] ;  /* 0x00f00000e418783b */ /* 0x000e680000004200 */
[----:B------:R-:W1:Y:S01]  /*57d0*/  LDSM.16.MT88.4 R28, [R231+0xf000] ;  /* 0x00f00000e71c783b */ /* 0x000e620000004200 */
[-C--:B------:R-:W-:Y:S06]  /*57e0*/  HMMA.16816.F32.BF16 R104, R4, R22.reuse, R156 ;  /* 0x000000160468723c */ /* 0x080fec000004189c */
[----:B------:R-:W-:Y:S01]  /*57f0*/  HMMA.16816.F32.BF16 R100, R8, R22, R72 ;  /* 0x000000160864723c */ /* 0x000fe20000041848 */
[----:B------:R-:W1:Y:S01]  /*5800*/  LDSM.16.MT88.4 R20, [R229+0xf000] ;  /* 0x00f00000e514783b */ /* 0x000e620000004200 */
[----:B------:R-:W-:Y:S01]  /*5810*/  MOV R80, R118 ;  /* 0x0000007600507202 */ /* 0x000fe20000000f00 */
[----:B------:R-:W-:Y:S01]  /*5820*/  IMAD.MOV.U32 R203, RZ, RZ, R131 ;  /* 0x000000ffffcb7224 */ /* 0x000fe200078e0083 */
[----:B------:R-:W-:-:S02]  /*5830*/  MOV R82, R160 ;  /* 0x000000a000527202 */ /* 0x000fc40000000f00 */
[----:B------:R-:W-:Y:S01]  /*5840*/  MOV R202, R130 ;  /* 0x0000008200ca7202 */ /* 0x000fe20000000f00 */
[----:B------:R-:W-:Y:S01]  /*5850*/  HMMA.16816.F32.BF16 R220, R8, R32, R120 ;  /* 0x0000002008dc723c */ /* 0x000fe20000041878 */
[----:B------:R-:W-:-:S05]  /*5860*/  MOV R156, R3 ;  /* 0x00000003009c7202 */ /* 0x000fca0000000f00 */
[C---:B-1----:R-:W-:Y:S06]  /*5870*/  HMMA.16816.F32.BF16 R120, R4.reuse, R24, R80 ;  /* 0x000000180478723c */ /* 0x042fec0000041850 */
[----:B------:R-:W-:Y:S01]  /*5880*/  HMMA.16816.F32.BF16 R148, R4, R28, R200 ;  /* 0x0000001c0494723c */ /* 0x000fe200000418c8 */
[----:B------:R-:W-:Y:S01]  /*5890*/  MOV R82, R38 ;  /* 0x0000002600527202 */ /* 0x000fe20000000f00 */
[----:B------:R-:W-:-:S05]  /*58a0*/  IMAD.MOV.U32 R81, RZ, RZ, R39 ;  /* 0x000000ffff517224 */ /* 0x000fca00078e0027 */
[----:B------:R-:W-:Y:S01]  /*58b0*/  MOV R201, R36 ;  /* 0x0000002400c97202 */ /* 0x000fe20000000f00 */
[----:B------:R-:W-:Y:S02]  /*58c0*/  IMAD.MOV.U32 R200, RZ, RZ, R37 ;  /* 0x000000ffffc87224 */ /* 0x000fe400078e0025 */
[----:B------:R-:W1:Y:S01]  /*58d0*/  LDSM.16.MT88.4 R36, [R230+0xf000] ;  /* 0x00f00000e624783b */ /* 0x000e620000004200 */
[----:B------:R-:W-:Y:S01]  /*58e0*/  HMMA.16816.F32.BF16 R108, R4, R32, R108 ;  /* 0x00000020046c723c */ /* 0x000fe2000004186c */
[----:B------:R-:W-:Y:S01]  /*58f0*/  IMAD.MOV.U32 R75, RZ, RZ, R126 ;  /* 0x000000ffff4b7224 */ /* 0x000fe200078e007e */
[----:B------:R-:W-:Y:S02]  /*5900*/  MOV R74, R127 ;  /* 0x0000007f004a7202 */ /* 0x000fe40000000f00 */
[----:B------:R-:W-:-:S03]  /*5910*/  MOV R83, R125 ;  /* 0x0000007d00537202 */ /* 0x000fc60000000f00 */
[----:B------:R-:W-:Y:S02]  /*5920*/  IMAD.MOV.U32 R33, RZ, RZ, R124 ;  /* 0x000000ffff217224 */ /* 0x000fe400078e007c */
[----:B------:R-:W-:Y:S01]  /*5930*/  HMMA.16816.F32.BF16 R124, R4, R26, R248 ;  /* 0x0000001a047c723c */ /* 0x000fe200000418f8 */
[----:B------:R-:W-:Y:S01]  /*5940*/  IMAD.MOV.U32 R157, RZ, RZ, R191 ;  /* 0x000000ffff9d7224 */ /* 0x000fe200078e00bf */
[----:B------:R-:W-:Y:S01]  /*5950*/  MOV R203, R188 ;  /* 0x000000bc00cb7202 */ /* 0x000fe20000000f00 */
[----:B------:R-:W-:Y:S02]  /*5960*/  IMAD.MOV.U32 R159, RZ, RZ, R189 ;  /* 0x000000ffff9f7224 */ /* 0x000fe400078e00bd */
[----:B------:R-:W-:Y:S01]  /*5970*/  IMAD.MOV.U32 R202, RZ, RZ, R190 ;  /* 0x000000ffffca7224 */ /* 0x000fe200078e00be */
[-C--:B------:R-:W-:Y:S06]  /*5980*/  HMMA.16816.F32.BF16 R60, R8, R22.reuse, R60 ;  /* 0x00000016083c723c */ /* 0x080fec000004183c */
[----:B------:R-:W-:Y:S06]  /*5990*/  HMMA.16816.F32.BF16 R188, R4, R22, R216 ;  /* 0x0000001604bc723c */ /* 0x000fec00000418d8 */
[C---:B------:R-:W-:Y:S06]  /*59a0*/  HMMA.16816.F32.BF16 R216, R8.reuse, R34, R52 ;  /* 0x0000002208d8723c */ /* 0x040fec0000041834 */
[----:B------:R-:W-:Y:S01]  /*59b0*/  HMMA.16816.F32.BF16 R52, R8, R24, R152 ;  /* 0x000000180834723c */ /* 0x000fe20000041898 */
[----:B------:R-:W-:Y:S01]  /*59c0*/  MOV R80, R146 ;  /* 0x0000009200507202 */ /* 0x000fe20000000f00 */
[----:B------:R-:W-:Y:S01]  /*59d0*/  IMAD.MOV.U32 R73, RZ, RZ, R115 ;  /* 0x000000ffff497224 */ /* 0x000fe200078e0073 */
[----:B------:R-:W-:-:S02]  /*59e0*/  MOV R72, R128 ;  /* 0x0000008000487202 */ /* 0x000fc40000000f00 */
[----:B------:R-:W-:Y:S02]  /*59f0*/  MOV R118, R114 ;  /* 0x0000007200767202 */ /* 0x000fe40000000f00 */
[----:B------:R-:W-:Y:S01]  /*5a00*/  MOV R158, R192 ;  /* 0x000000c0009e7202 */ /* 0x000fe20000000f00 */
[----:B------:R-:W-:Y:S01]  /*5a10*/  IMAD.MOV.U32 R251, RZ, RZ, R33 ;  /* 0x000000fffffb7224 */ /* 0x000fe200078e0021 */
[----:B------:R-:W-:Y:S01]  /*5a20*/  MOV R128, R195 ;  /* 0x000000c300807202 */ /* 0x000fe20000000f00 */
[----:B------:R-:W-:Y:S01]  /*5a30*/  HMMA.16816.F32.BF16 R136, R4, R20, R136 ;  /* 0x000000140488723c */ /* 0x000fe20000041888 */
[----:B------:R-:W-:-:S05]  /*5a40*/  MOV R250, R83 ;  /* 0x0000005300fa7202 */ /* 0x000fca0000000f00 */
[----:B------:R-:W-:Y:S01]  /*5a50*/  HMMA.16816.F32.BF16 R64, R8, R26, R64 ;  /* 0x0000001a0840723c */ /* 0x000fe20000041840 */
[----:B------:R-:W-:Y:S01]  /*5a60*/  IMAD.MOV.U32 R160, RZ, RZ, R235 ;  /* 0x000000ffffa07224 */ /* 0x000fe200078e00eb */
[----:B------:R-:W-:Y:S01]  /*5a70*/  MOV R130, R236 ;  /* 0x000000ec00827202 */ /* 0x000fe20000000f00 */
[----:B------:R-:W-:Y:S01]  /*5a80*/  IMAD.MOV.U32 R131, RZ, RZ, R237 ;  /* 0x000000ffff837224 */ /* 0x000fe200078e00ed */
[----:B------:R-:W-:Y:S02]  /*5a90*/  LDSM.16.MT88.4 R152, [R231+0xf800] ;  /* 0x00f80000e798783b */ /* 0x000fe40000004200 */
[----:B------:R-:W-:Y:S06]  /*5aa0*/  HMMA.16816.F32.BF16 R116, R4, R34, R116 ;  /* 0x000000220474723c */ /* 0x000fec0000041874 */
[C---:B------:R-:W-:Y:S01]  /*5ab0*/  HMMA.16816.F32.BF16 R32, R8.reuse, R20, R140 ;  /* 0x000000140820723c */ /* 0x040fe2000004188c */
[----:B------:R-:W-:Y:S01]  /*5ac0*/  MOV R114, R246 ;  /* 0x000000f600727202 */ /* 0x000fe20000000f00 */
[----:B------:R-:W-:Y:S04]  /*5ad0*/  LDSM.16.MT88.4 R140, [R229+0xf800] ;  /* 0x00f80000e58c783b */ /* 0x000fe80000004200 */
[----:B------:R-:W-:Y:S01]  /*5ae0*/  HMMA.16816.F32.BF16 R56, R8, R30, R56 ;  /* 0x0000001e0838723c */ /* 0x000fe20000041838 */
[----:B------:R2:W5:Y:S04]  /*5af0*/  LDL.LU R246, [R1+0xec] ;  /* 0x0000ec0001f67983 */ /* 0x0005680000300800 */
[----:B------:R2:W5:Y:S01]  /*5b00*/  LDL.LU R237, [R1+0xe8] ;  /* 0x0000e80001ed7983 */ /* 0x0005620000300800 */
[----:B-1----:R-:W-:Y:S03]  /*5b10*/  HMMA.16816.F32.BF16 R156, R4, R36, R156 ;  /* 0x00000024049c723c */ /* 0x002fe6000004189c */
[----:B------:R1:W5:Y:S03]  /*5b20*/  LDL.LU R236, [R1+0xe4] ;  /* 0x0000e40001ec7983 */ /* 0x0003660000300800 */
[----:B------:R-:W-:Y:S01]  /*5b30*/  HMMA.16816.F32.BF16 R40, R8, R38, R40 ;  /* 0x000000260828723c */ /* 0x000fe20000041828 */
[----:B------:R1:W5:Y:S01]  /*5b40*/  LDL.LU R235, [R1+0xe0] ;  /* 0x0000e00001eb7983 */ /* 0x0003620000300800 */
[----:B---3--:R-:W-:-:S02]  /*5b50*/  IMAD.MOV.U32 R146, RZ, RZ, R194 ;  /* 0x000000ffff927224 */ /* 0x008fc400078e00c2 */
[----:B----4-:R-:W-:Y:S01]  /*5b60*/  IMAD.MOV.U32 R3, RZ, RZ, R234 ;  /* 0x000000ffff037224 */ /* 0x010fe200078e00ea */
[----:B--2---:R-:W-:-:S03]  /*5b70*/  MOV R115, R193 ;  /* 0x000000c100737202 */ /* 0x004fc60000000f00 */
[----:B------:R-:W-:Y:S02]  /*5b80*/  IMAD.MOV.U32 R249, RZ, RZ, R3 ;  /* 0x000000fffff97224 */ /* 0x000fe400078e0003 */
[--C-:B------:R-:W-:Y:S01]  /*5b90*/  FFMA.FTZ R3, R227, UR20, -R2.reuse ;  /* 0x00000014e3037c23 */ /* 0x100fe20008010802 */
[----:B------:R-:W-:Y:S01]  /*5ba0*/  MOV R83, R146 ;  /* 0x0000009200537202 */ /* 0x000fe20000000f00 */
[----:B------:R1:W5:Y:S02]  /*5bb0*/  LDL.LU R234, [R1+0xdc] ;  /* 0x0000dc0001ea7983 */ /* 0x0003640000300800 */
[----:B------:R2:W-:Y:S01]  /*5bc0*/  MUFU.EX2 R23, R3 ;  /* 0x0000000300177308 */ /* 0x0005e20000000800 */
[----:B------:R-:W-:Y:S01]  /*5bd0*/  HMMA.16816.F32.BF16 R192, R4, R30, R212 ;  /* 0x0000001e04c0723c */ /* 0x000fe200000418d4 */
[----:B--2---:R-:W-:-:S06]  /*5be0*/  FFMA.FTZ R3, R226, UR20, -R2 ;  /* 0x00000014e2037c23 */ /* 0x004fcc0008010802 */
[----:B------:R2:W3:Y:S01]  /*5bf0*/  MUFU.EX2 R24, R3 ;  /* 0x0000000300187308 */ /* 0x0004e20000000800 */
[----:B------:R-:W-:Y:S07]  /*5c00*/  HMMA.16816.F32.BF16 R212, R4, R38, R240 ;  /* 0x0000002604d4723c */ /* 0x000fee00000418f0 */
[----:B------:R-:W-:Y:S01]  /*5c10*/  MOV R243, R19 ;  /* 0x0000001300f37202 */ /* 0x000fe20000000f00 */
[--C-:B--2---:R-:W-:Y:S01]  /*5c20*/  FFMA.FTZ R3, R225, UR20, -R2.reuse ;  /* 0x00000014e1037c23 */ /* 0x104fe20008010802 */
[----:B------:R-:W-:-:S04]  /*5c30*/  FFMA.FTZ R2, R181, UR20, -R2 ;  /* 0x00000014b5027c23 */ /* 0x000fc80008010802 */
[----:B------:R2:W-:Y:S01]  /*5c40*/  MUFU.EX2 R25, R2 ;  /* 0x0000000200197308 */ /* 0x0005e20000000800 */
[----:B------:R-:W-:Y:S01]  /*5c50*/  IMAD.MOV.U32 R240, RZ, RZ, R147 ;  /* 0x000000fffff07224 */ /* 0x000fe200078e0093 */
[----:B------:R-:W-:Y:S01]  /*5c60*/  MOV R241, R144 ;  /* 0x0000009000f17202 */ /* 0x000fe20000000f00 */
[----:B------:R-:W-:Y:S02]  /*5c70*/  IMAD.MOV.U32 R242, RZ, RZ, R145 ;  /* 0x000000fffff27224 */ /* 0x000fe400078e0091 */
[----:B--2---:R-:W-:-:S04]  /*5c80*/  FFMA.FTZ R2, R182, UR20, -R0 ;  /* 0x00000014b6027c23 */ /* 0x004fc80008010800 */
[----:B------:R2:W-:Y:S01]  /*5c90*/  MUFU.EX2 R19, R2 ;  /* 0x0000000200137308 */ /* 0x0005e20000000800 */
[----:B------:R-:W-:Y:S02]  /*5ca0*/  IMAD.MOV.U32 R248, RZ, RZ, R115 ;  /* 0x000000fffff87224 */ /* 0x000fe400078e0073 */
[----:B--2---:R-:W-:-:S05]  /*5cb0*/  FFMA.FTZ R2, R183, UR20, -R0 ;  /* 0x00000014b7027c23 */ /* 0x004fca0008010800 */
[----:B------:R2:W4:Y:S02]  /*5cc0*/  MUFU.EX2 R21, R2 ;  /* 0x0000000200157308 */ /* 0x0005240000000800 */
[--C-:B--2---:R-:W-:Y:S01]  /*5cd0*/  FFMA.FTZ R2, R180, UR20, -R0.reuse ;  /* 0x00000014b4027c23 */ /* 0x104fe20008010800 */
[----:B------:R-:W-:Y:S01]  /*5ce0*/  FFMA.FTZ R0, R163, UR20, -R0 ;  /* 0x00000014a3007c23 */ /* 0x000fe20008010800 */
[----:B------:R-:W-:Y:S01]  /*5cf0*/  HMMA.16816.F32.BF16 R144, R8, R28, R196 ;  /* 0x0000001c0890723c */ /* 0x000fe200000418c4 */
[----:B------:R-:W2:Y:S03]  /*5d00*/  LDSM.16.MT88.4 R180, [R228+0xd800] ;  /* 0x00d80000e4b4783b */ /* 0x000ea60000004200 */
[----:B------:R1:W-:Y:S02]  /*5d10*/  MUFU.EX2 R20, R0 ;  /* 0x0000000000147308 */ /* 0x0003e40000000800 */
        /* <DEDUP_REMOVED lines=35> */
[----:B-1----:R-:W-:Y:S01]  /*5f50*/  FFMA.FTZ R0, R240, UR20, -R13 ;  /* 0x00000014f0007c23 */ /* 0x002fe2000801080d */
        /* <DEDUP_REMOVED lines=32> */
[----:B------:R-:W-:Y:S02]  /*6160*/  IMAD.MOV.U32 R201, RZ, RZ, R202 ;  /* 0x000000ffffc97224 */ /* 0x000fe400078e00ca */
[----:B-1----:R-:W-:Y:S01]  /*6170*/  FFMA.FTZ R0, R240, UR20, -R13 ;  /* 0x00000014f0007c23 */ /* 0x002fe2000801080d */
[----:B------:R-:W-:Y:S01]  /*6180*/  MOV R202, R203 ;  /* 0x000000cb00ca7202 */ /* 0x000fe20000000f00 */
[----:B------:R-:W-:Y:S02]  /*6190*/  IMAD.MOV.U32 R203, RZ, RZ, R160 ;  /* 0x000000ffffcb7224 */ /* 0x000fe400078e00a0 */
[----:B------:R1:W-:Y:S01]  /*61a0*/  MUFU.EX2 R30, R0 ;  /* 0x00000000001e7308 */ /* 0x0003e20000000800 */
[----:B------:R-:W-:Y:S01]  /*61b0*/  MOV R160, R130 ;  /* 0x0000008200a07202 */ /* 0x000fe20000000f00 */
[----:B------:R-:W-:Y:S01]  /*61c0*/  IMAD.MOV.U32 R130, RZ, RZ, R131 ;  /* 0x000000ffff827224 */ /* 0x000fe200078e0083 */
[----:B------:R-:W-:Y:S01]  /*61d0*/  MOV R131, R114 ;  /* 0x0000007200837202 */ /* 0x000fe20000000f00 */
[----:B------:R-:W-:Y:S01]  /*61e0*/  IMAD.MOV.U32 R114, RZ, RZ, R16 ;  /* 0x000000ffff727224 */ /* 0x000fe200078e0010 */
[----:B------:R-:W-:-:S02]  /*61f0*/  MOV R115, R233 ;  /* 0x000000e900737202 */ /* 0x000fc40000000f00 */
[----:B------:R-:W-:Y:S01]  /*6200*/  MOV R7, R243 ;  /* 0x000000f300077202 */ /* 0x000fe20000000f00 */
[----:B------:R3:W-:Y:S01]  /*6210*/  MUFU.EX2 R22, R2 ;  /* 0x0000000200167308 */ /* 0x0007e20000000800 */
[----:B-1----:R-:W-:Y:S01]  /*6220*/  FFMA.FTZ R0, R241, UR20, -R12 ;  /* 0x00000014f1007c23 */ /* 0x002fe2000801080c */
[----:B------:R-:W-:Y:S01]  /*6230*/  MOV R241, R249 ;  /* 0x000000f900f17202 */ /* 0x000fe20000000f00 */
[----:B------:R-:W-:Y:S01]  /*6240*/  IMAD.MOV.U32 R249, RZ, RZ, R75 ;  /* 0x000000fffff97224 */ /* 0x000fe200078e004b */
[----:B------:R-:W-:Y:S01]  /*6250*/  HMMA.16816.F32.BF16 R196, R8, R36, R96 ;  /* 0x0000002408c4723c */ /* 0x000fe20000041860 */
        /* <DEDUP_REMOVED lines=11> */
[----:B------:R-:W-:-:S02]  /*6310*/  IMAD.MOV.U32 R129, RZ, RZ, R18 ;  /* 0x000000ffff817224 */ /* 0x000fc400078e0012 */
[----:B---3--:R-:W-:Y:S01]  /*6320*/  FFMA.FTZ R2, R83, UR20, -R12 ;  /* 0x0000001453027c23 */ /* 0x008fe2000801080c */
[----:B------:R-:W3:Y:S01]  /*6330*/  MUFU.EX2 R26, R3 ;  /* 0x00000003001a7308 */ /* 0x000ee20000000800 */
[----:B------:R-:W-:Y:S01]  /*6340*/  IMAD.MOV.U32 R240, RZ, RZ, R248 ;  /* 0x000000fffff07224 */ /* 0x000fe200078e00f8 */
[----:B------:R-:W-:Y:S02]  /*6350*/  MOV R243, R72 ;  /* 0x0000004800f37202 */ /* 0x000fe40000000f00 */
[----:B------:R-:W-:Y:S02]  /*6360*/  MOV R113, R134 ;  /* 0x0000008600717202 */ /* 0x000fe40000000f00 */
[----:B------:R-:W-:Y:S01]  /*6370*/  MOV R39, R112 ;  /* 0x0000007000277202 */ /* 0x000fe20000000f00 */
[----:B------:R-:W-:Y:S01]  /*6380*/  IMAD.MOV.U32 R37, RZ, RZ, R135 ;  /* 0x000000ffff257224 */ /* 0x000fe200078e0087 */
[----:B------:R-:W-:Y:S01]  /*6390*/  MOV R225, R130 ;  /* 0x0000008200e17202 */ /* 0x000fe20000000f00 */
[----:B-1----:R-:W-:Y:S01]  /*63a0*/  FFMA.FTZ R0, R242, UR20, -R12 ;  /* 0x00000014f2007c23 */ /* 0x002fe2000801080c */
[----:B------:R-:W-:Y:S03]  /*63b0*/  LDSM.16.MT88.4 R96, [R231+0xd800] ;  /* 0x00d80000e760783b */ /* 0x000fe60000004200 */
[----:B------:R1:W-:Y:S01]  /*63c0*/  MUFU.EX2 R18, R0 ;  /* 0x0000000000127308 */ /* 0x0003e20000000800 */
[----:B------:R-:W-:Y:S01]  /*63d0*/  IMAD.MOV.U32 R242, RZ, RZ, R250 ;  /* 0x000000fffff27224 */ /* 0x000fe200078e00fa */
[----:B------:R-:W-:Y:S01]  /*63e0*/  MOV R248, R74 ;  /* 0x0000004a00f87202 */ /* 0x000fe20000000f00 */
[----:B------:R2:W5:Y:S05]  /*63f0*/  LDL.LU R233, [R1+0xd8] ;  /* 0x0000d80001e97983 */ /* 0x00056a0000300800 */
[----:B------:R4:W-:Y:S01]  /*6400*/  MUFU.EX2 R8, R2 ;  /* 0x0000000200087308 */ /* 0x0009e20000000800 */
[----:B-1----:R-:W-:Y:S01]  /*6410*/  FFMA.FTZ R0, R7, UR20, -R12 ;  /* 0x0000001407007c23 */ /* 0x002fe2000801080c */
[----:B------:R-:W-:Y:S01]  /*6420*/  IMAD.MOV.U32 R250, RZ, RZ, R73 ;  /* 0x000000fffffa7224 */ /* 0x000fe200078e0049 */
[----:B------:R-:W-:-:S02]  /*6430*/  MOV R74, R82 ;  /* 0x00000052004a7202 */ /* 0x000fc40000000f00 */
[----:B------:R-:W-:-:S03]  /*6440*/  MOV R72, R80 ;  /* 0x0000005000487202 */ /* 0x000fc60000000f00 */
[----:B------:R-:W1:Y:S01]  /*6450*/  MUFU.EX2 R9, R0 ;  /* 0x0000000000097308 */ /* 0x000e620000000800 */
[----:B------:R-:W-:Y:S01]  /*6460*/  IMAD.MOV.U32 R73, RZ, RZ, R81 ;  /* 0x000000ffff497224 */ /* 0x000fe200078e0051 */
[----:B------:R-:W-:Y:S01]  /*6470*/  MOV R38, R240 ;  /* 0x000000f000267202 */ /* 0x000fe20000000f00 */
[----:B------:R-:W2:Y:S01]  /*6480*/  LDSM.16.MT88.4 R80, [R229+0xd800] ;  /* 0x00d80000e550783b */ /* 0x000ea20000004200 */
[----:B------:R-:W-:Y:S01]  /*6490*/  IMAD.MOV.U32 R12, RZ, RZ, R241 ;  /* 0x000000ffff0c7224 */ /* 0x000fe200078e00f1 */
[----:B------:R-:W-:Y:S01]  /*64a0*/  MOV R6, R242 ;  /* 0x000000f200067202 */ /* 0x000fe20000000f00 */
[----:B------:R-:W-:Y:S01]  /*64b0*/  IMAD.MOV.U32 R7, RZ, RZ, R243 ;  /* 0x000000ffff077224 */ /* 0x000fe200078e00f3 */
[----:B------:R-:W-:Y:S01]  /*64c0*/  MOV R240, R248 ;  /* 0x000000f800f07202 */ /* 0x000fe20000000f00 */
[----:B------:R-:W-:Y:S01]  /*64d0*/  IMAD.MOV.U32 R241, RZ, RZ, R249 ;  /* 0x000000fffff17224 */ /* 0x000fe200078e00f9 */
[----:B------:R-:W-:Y:S01]  /*64e0*/  MOV R248, R74 ;  /* 0x0000004a00f87202 */ /* 0x000fe20000000f00 */
[----:B------:R-:W-:-:S02]  /*64f0*/  IMAD.MOV.U32 R249, RZ, RZ, R75 ;  /* 0x000000fffff97224 */ /* 0x000fc400078e004b */
[----:B----4-:R-:W-:Y:S01]  /*6500*/  FADD.FTZ R2, R224, R211 ;  /* 0x000000d3e0027221 */ /* 0x010fe20000010000 */
        /* <DEDUP_REMOVED lines=14> */
[----:B------:R-:W-:-:S02]  /*65f0*/  MOV R248, R162 ;  /* 0x000000a200f87202 */ /* 0x000fc40000000f00 */
[----:B------:R-:W-:Y:S01]  /*6600*/  MOV R3, R128 ;  /* 0x0000008000037202 */ /* 0x000fe20000000f00 */
[----:B------:R-:W-:Y:S01]  /*6610*/  IMAD.MOV.U32 R11, RZ, RZ, R115 ;  /* 0x000000ffff0b7224 */ /* 0x000fe200078e0073 */
[----:B------:R-:W-:Y:S01]  /*6620*/  F2FP.BF16.F32.PACK_AB R200, R24, R23 ;  /* 0x0000001718c8723e */ /* 0x000fe200000010ff */
[----:B------:R-:W-:Y:S01]  /*6630*/  IMAD.MOV.U32 R134, RZ, RZ, R171 ;  /* 0x000000ffff867224 */ /* 0x000fe200078e00ab */
[----:B------:R-:W-:Y:S01]  /*6640*/  F2FP.BF16.F32.PACK_AB R201, R21, R19 ;  /* 0x0000001315c9723e */ /* 0x000fe200000010ff */
[----:B------:R4:W5:Y:S01]  /*6650*/  LDL.LU R232, [R1+0xd4] ;  /* 0x0000d40001e87983 */ /* 0x0009620000300800 */
[----:B---3--:R-:W-:Y:S02]  /*6660*/  F2FP.BF16.F32.PACK_AB R202, R25, R26 ;  /* 0x0000001a19ca723e */ /* 0x008fe400000010ff */
[----:B------:R-:W-:Y:S02]  /*6670*/  F2FP.BF16.F32.PACK_AB R203, R20, R22 ;  /* 0x0000001614cb723e */ /* 0x000fe400000010ff */
[----:B-1----:R-:W-:Y:S01]  /*6680*/  F2FP.BF16.F32.PACK_AB R163, R9, R8 ;  /* 0x0000000809a3723e */ /* 0x002fe200000010ff */
[----:B------:R-:W-:Y:S01]  /*6690*/  IMAD.MOV.U32 R226, RZ, RZ, R75 ;  /* 0x000000ffffe27224 */ /* 0x000fe200078e004b */
[----:B------:R-:W-:Y:S01]  /*66a0*/  F2FP.BF16.F32.PACK_AB R160, R28, R27 ;  /* 0x0000001b1ca0723e */ /* 0x000fe200000010ff */
[----:B------:R-:W-:Y:S01]  /*66b0*/  FADD.FTZ R0, R133, R132 ;  /* 0x0000008485007221 */ /* 0x000fe20000010000 */
[----:B------:R-:W-:-:S02]  /*66c0*/  F2FP.BF16.F32.PACK_AB R161, R18, R13 ;  /* 0x0000000d12a1723e */ /* 0x000fc400000010ff */
[----:B------:R-:W-:Y:S01]  /*66d0*/  F2FP.BF16.F32.PACK_AB R162, R30, R29 ;  /* 0x0000001d1ea2723e */ /* 0x000fe200000010ff */
[-C--:B--2---:R-:W-:Y:S01]  /*66e0*/  HMMA.16816.F32.BF16 R176, R200, R180.reuse, R176 ;  /* 0x000000b4c8b0723c */ /* 0x084fe200000418b0 */
[----:B------:R-:W-:Y:S01]  /*66f0*/  MOV R227, R74 ;  /* 0x0000004a00e37202 */ /* 0x000fe20000000f00 */
[----:B------:R4:W5:Y:S04]  /*6700*/  LDL.LU R171, [R1+0xd0] ;  /* 0x0000d00001ab7983 */ /* 0x0009680000300800 */
[C---:B------:R-:W-:Y:S01]  /*6710*/  HMMA.16816.F32.BF16 R172, R160.reuse, R180, R172 ;  /* 0x000000b4a0ac723c */ /* 0x040fe200000418ac */
[----:B------:R-:W-:Y:S01]  /*6720*/  MOV R36, R134 ;  /* 0x0000008600247202 */ /* 0x000fe20000000f00 */
[----:B------:R4:W5:Y:S04]  /*6730*/  LDL.LU R16, [R1+0xcc] ;  /* 0x0000cc0001107983 */ /* 0x0009680000300800 */
[-C--:B------:R-:W-:Y:S06]  /*6740*/  HMMA.16816.F32.BF16 R184, R160, R182.reuse, R184 ;  /* 0x000000b6a0b8723c */ /* 0x080fec00000418b8 */
[----:B------:R-:W-:Y:S07]  /*6750*/  HMMA.16816.F32.BF16 R180, R200, R182, R48 ;  /* 0x000000b6c8b4723c */ /* 0x000fee0000041830 */
[----:B------:R-:W-:Y:S01]  /*6760*/  IMAD.MOV.U32 R51, RZ, RZ, R6 ;  /* 0x000000ffff337224 */ /* 0x000fe200078e0006 */
[----:B------:R-:W-:-:S02]  /*6770*/  MOV R50, R7 ;  /* 0x0000000700327202 */ /* 0x000fc40000000f00 */
[----:B------:R-:W1:Y:S01]  /*6780*/  LDSM.16.MT88.4 R4, [R230+0xf800] ;  /* 0x00f80000e604783b */ /* 0x000e620000004200 */
[----:B------:R-:W-:Y:S01]  /*6790*/  IMAD.MOV.U32 R49, RZ, RZ, R240 ;  /* 0x000000ffff317224 */ /* 0x000fe200078e00f0 */
[----:B------:R-:W-:Y:S01]  /*67a0*/  MOV R240, R72 ;  /* 0x0000004800f07202 */ /* 0x000fe20000000f00 */
[----:B------:R-:W-:Y:S01]  /*67b0*/  IMAD.MOV.U32 R48, RZ, RZ, R73 ;  /* 0x000000ffff307224 */ /* 0x000fe200078e0049 */
[-C--:B------:R-:W-:Y:S06]  /*67c0*/  HMMA.16816.F32.BF16 R68, R200, R80.reuse, R68 ;  /* 0x00000050c844723c */ /* 0x080fec0000041844 */
[C---:B------:R-:W-:Y:S06]  /*67d0*/  HMMA.16816.F32.BF16 R72, R160.reuse, R80, R76 ;  /* 0x00000050a048723c */ /* 0x040fec000004184c */
[-C--:B------:R-:W-:Y:S06]  /*67e0*/  HMMA.16816.F32.BF16 R76, R160, R82.reuse, R84 ;  /* 0x00000052a04c723c */ /* 0x080fec0000041854 */
[----:B------:R-:W-:Y:S07]  /*67f0*/  HMMA.16816.F32.BF16 R80, R200, R82, R44 ;  /* 0x00000052c850723c */ /* 0x000fee000004182c */
[----:B------:R-:W-:-:S02]  /*6800*/  IMAD.MOV.U32 R45, RZ, RZ, R129 ;  /* 0x000000ffff2d7224 */ /* 0x000fc400078e0081 */
[----:B------:R-:W-:Y:S02]  /*6810*/  IMAD.MOV.U32 R46, RZ, RZ, R113 ;  /* 0x000000ffff2e7224 */ /* 0x000fe400078e0071 */
        /* <DEDUP_REMOVED lines=11> */
[-C--:B-1----:R-:W-:Y:S01]  /*68d0*/  HMMA.16816.F32.BF16 R156, R160, R4.reuse, R156 ;  /* 0x00000004a09c723c */ /* 0x082fe2000004189c */
[----:B------:R-:W-:Y:S01]  /*68e0*/  FADD.FTZ R2, R211, R2 ;  /* 0x00000002d3027221 */ /* 0x000fe20000010000 */
[----:B------:R-:W-:Y:S01]  /*68f0*/  FADD.FTZ R0, R252, R0 ;  /* 0x00000000fc007221 */ /* 0x000fe20000010000 */
[----:B------:R-:W-:Y:S01]  /*6900*/  MOV R31, R114 ;  /* 0x00000072001f7202 */ /* 0x000fe20000000f00 */
[----:B------:R-:W-:Y:S02]  /*6910*/  LDSM.16.MT88.4 R128, [R228+0xf800] ;  /* 0x00f80000e480783b */ /* 0x000fe40000004200 */
[----:B------:R-:W-:Y:S02]  /*6920*/  HMMA.16816.F32.BF16 R196, R200, R4, R196 ;  /* 0x00000004c8c4723c */ /* 0x000fe400000418c4 */
[----:B------:R-:W1:Y:S05]  /*6930*/  LDSM.16.MT88.4 R112, [R230+0xd800] ;  /* 0x00d80000e670783b */ /* 0x000e6a0000004200 */
        /* <DEDUP_REMOVED lines=50> */
[-C--:B------:R-:W-:Y:S06]  /*6c60*/  HMMA.16816.F32.BF16 R84, R200, R96.reuse, R88 ;  /* 0x00000060c854723c */ /* 0x080fec0000041858 */
[----:B------:R-:W-:Y:S01]  /*6c70*/  HMMA.16816.F32.BF16 R88, R160, R96, R92 ;  /* 0x00000060a058723c */ /* 0x000fe2000004185c */
[----:B------:R-:W-:-:S05]  /*6c80*/  UMOV UR21, UR5 ;  /* 0x0000000500157c82 */ /* 0x000fca0008000000 */
[C---:B------:R-:W-:Y:S06]  /*6c90*/  HMMA.16816.F32.BF16 R92, R160.reuse, R98, R104 ;  /* 0x00000062a05c723c */ /* 0x040fec0000041868 */
[----:B-1----:R-:W-:Y:S06]  /*6ca0*/  HMMA.16816.F32.BF16 R104, R160, R112, R108 ;  /* 0x00000070a068723c */ /* 0x002fec000004186c */
        /* <DEDUP_REMOVED lines=24> */
[----:B------:R-:W-:Y:S01]  /*6e30*/  HMMA.16816.F32.BF16 R200, R200, R6, R40 ;  /* 0x00000006c8c8723c */ /* 0x000fe20000041828 */
[----:B------:R-:W-:-:S08]  /*6e40*/  NOP ;  /* 0x0000000000007918 */ /* 0x000fd00000000000 */
[----:B----4-:R-:W-:-:S15]  /*6e50*/  @!P0 BRA `(.L_x_58) ;  /* 0x000000b400ec8947 */ /* 0x010fde0003800000 */
[----:B------:R-:W2:Y:S01]  /*6e60*/  LDL.64 R250, [R1+0x78] ;  /* 0x0000780001fa7983 */ /* 0x000ea20000100a00 */
[----:B------:R-:W-:Y:S01]  /*6e70*/  UIADD3 UR21, UR17, -0x2, URZ ;  /* 0xfffffffe11157890 */ /* 0x000fe2000fffe03f */
[----:B------:R-:W-:-:S04]  /*6e80*/  DEPBAR.LE SB0, 0x0 ;  /* 0x000080000000791a */ /* 0x000fc80000000000 */
[----:B------:R-:W-:Y:S01]  /*6e90*/  USHF.R.S32.HI UR4, URZ, 0x1f, UR21 ;  /* 0x0000001f3f047899 */ /* 0x000fe20008011415 */
[----:B------:R-:W-:Y:S01]  /*6ea0*/  IMAD.U32 R2, RZ, RZ, UR21 ;  /* 0x00000015ff027e24 */ /* 0x000fe2000f8e00ff */
[----:B------:R-:W-:Y:S01]  /*6eb0*/  UIMAD UR5, UR13, UR21, URZ ;  /* 0x000000150d0572a4 */ /* 0x000fe2000f8e023f */
[----:B------:R-:W-:Y:S01]  /*6ec0*/  ULDC.64 UR10, c[0x0][0x220] ;  /* 0x00008800000a7ab9 */ /* 0x000fe20000000a00 */
[----:B------:R-:W-:Y:S02]  /*6ed0*/  USHF.L.U32 UR23, UR6, 0x5, URZ ;  /* 0x0000000506177899 */ /* 0x000fe4000800063f */
[----:B------:R-:W-:Y:S02]  /*6ee0*/  UIMAD UR4, UR4, UR14, UR5 ;  /* 0x0000000e040472a4 */ /* 0x000fe4000f8e0205 */
[----:B------:R-:W-:Y:S02]  /*6ef0*/  USHF.L.U64.HI UR22, UR6, 0x5, UR7 ;  /* 0x0000000506167899 */ /* 0x000fe40008010207 */
[----:B------:R-:W-:Y:S01]  /*6f00*/  UISETP.NE.AND UP0, UPT, UR17, 0x2, UPT ;  /* 0x000000021100788c */ /* 0x000fe2000bf05270 */
[----:B------:R-:W-:Y:S01]  /*6f10*/  BAR.SYNC.DEFER_BLOCKING 0x0 ;  /* 0x0000000000007b1d */ /* 0x000fe20000010000 */
[----:B--2---:R-:W-:-:S04]  /*6f20*/  IMAD.WIDE.U32 R2, R2, UR14, R250 ;  /* 0x0000000e02027c25 */ /* 0x004fc8000f8e00fa */
[----:B------:R-:W-:Y:S01]  /*6f30*/  VIADD R0, R3, UR4 ;  /* 0x0000000403007c36 */ /* 0x000fe20008000000 */
[----:B------:R-:W-:Y:S01]  /*6f40*/  LEA R6, P0, R2, UR10, 0x1 ;  /* 0x0000000a02067c11 */ /* 0x000fe2000f8008ff */
[----:B------:R-:W-:-:S03]  /*6f50*/  UIADD3 UR4, UR17, -0x2, URZ ;  /* 0xfffffffe11047890 */ /* 0x000fc6000fffe03f */
[----:B------:R-:W-:Y:S02]  /*6f60*/  LEA.HI.X R7, R2, UR11, R0, 0x1, P0 ;  /* 0x0000000b02077c11 */ /* 0x000fe400080f0c00 */
[----:B------:R-:W-:-:S03]  /*6f70*/  IADD3 R4, P0, R6, UR23, RZ ;  /* 0x0000001706047c10 */ /* 0x000fc6000ff1e0ff */
[----:B------:R-:W-:Y:S01]  /*6f80*/  @!PT LDS RZ, [RZ] ;  /* 0x00000000fffff984 */ /* 0x000fe20000000800 */
[----:B------:R-:W-:Y:S01]  /*6f90*/  @!PT LDS RZ, [RZ] ;  /* 0x00000000fffff984 */ /* 0x000fe20000000800 */
[----:B------:R-:W-:Y:S01]  /*6fa0*/  @!PT LDS RZ, [RZ] ;  /* 0x00000000fffff984 */ /* 0x000fe20000000800 */
[----:B-----5:R-:W-:Y:S01]  /*6fb0*/  LDGSTS.E.BYPASS.LTC128B.128 [R246+0xc000], desc[UR18][R6.64] ;  /* 0x0c00000006f67fae */ /* 0x020fe2000b901d52 */
[----:B------:R-:W-:Y:S02]  /*6fc0*/  IADD3.X R5, R7, UR22, RZ, P0, !PT ;  /* 0x0000001607057c10 */ /* 0x000fe400087fe4ff */
[----:B------:R-:W-:Y:S01]  /*6fd0*/  IADD3 R2, P0, R4, UR23, RZ ;  /* 0x0000001704027c10 */ /* 0x000fe2000ff1e0ff */
[----:B------:R-:W-:Y:S03]  /*6fe0*/  LDGSTS.E.BYPASS.LTC128B.128 [R246+0xe000], desc[UR18][R6.64+0x80] ;  /* 0x0e00008006f67fae */ /* 0x000fe6000b901d52 */
[----:B------:R-:W-:Y:S01]  /*6ff0*/  IADD3.X R3, R5, UR22, RZ, P0, !PT ;  /* 0x0000001605037c10 */ /* 0x000fe200087fe4ff */
[----:B------:R-:W-:Y:S01]  /*7000*/  LDGSTS.E.BYPASS.LTC128B.128 [R246+0xc800], desc[UR18][R4.64] ;  /* 0x0c80000004f67fae */ /* 0x000fe2000b901d52 */
[----:B------:R-:W-:-:S03]  /*7010*/  IADD3 R8, P0, R2, UR23, RZ ;  /* 0x0000001702087c10 */ /* 0x000fc6000ff1e0ff */
[----:B------:R-:W-:Y:S01]  /*7020*/  LDGSTS.E.BYPASS.LTC128B.128 [R246+0xe800], desc[UR18][R4.64+0x80] ;  /* 0x0e80008004f67fae */ /* 0x000fe2000b901d52 */
[----:B------:R-:W-:-:S03]  /*7030*/  IADD3.X R9, R3, UR22, RZ, P0, !PT ;  /* 0x0000001603097c10 */ /* 0x000fc600087fe4ff */
[----:B------:R-:W-:Y:S04]  /*7040*/  LDGSTS.E.BYPASS.LTC128B.128 [R246+0xd000], desc[UR18][R2.64] ;  /* 0x0d00000002f67fae */ /* 0x000fe8000b901d52 */
[----:B------:R-:W-:Y:S04]  /*7050*/  LDGSTS.E.BYPASS.LTC128B.128 [R246+0xf000], desc[UR18][R2.64+0x80] ;  /* 0x0f00008002f67fae */ /* 0x000fe8000b901d52 */
[----:B------:R-:W-:Y:S04]  /*7060*/  LDGSTS.E.BYPASS.LTC128B.128 [R246+0xd800], desc[UR18][R8.64] ;  /* 0x0d80000008f67fae */ /* 0x000fe8000b901d52 */
[----:B------:R1:W-:Y:S04]  /*7070*/  LDGSTS.E.BYPASS.LTC128B.128 [R246+0xf800], desc[UR18][R8.64+0x80] ;  /* 0x0f80008008f67fae */ /* 0x0003e8000b901d52 */
[----:B------:R-:W-:Y:S04]  /*7080*/  LDSM.16.M88.4 R24, [R234] ;  /* 0x00000000ea18783b */ /* 0x000fe80000000200 */
[----:B------:R-:W2:Y:S04]  /*7090*/  LDSM.16.M88.4 R32, [R171+0x8000] ;  /* 0x00800000ab20783b */ /* 0x000ea80000000200 */
        /* <DEDUP_REMOVED lines=27> */
[----:B------:R-:W-:Y:S01]  /*7250*/  IMAD.MOV.U32 R3, RZ, RZ, R213 ;  /* 0x000000ffff037224 */ /* 0x000fe200078e00d5 */
[----:B------:R-:W-:Y:S01]  /*7260*/  MOV R2, R214 ;  /* 0x000000d600027202 */ /* 0x000fe20000000f00 */
[----:B------:R-:W-:-:S03]  /*7270*/  IMAD.MOV.U32 R0, RZ, RZ, R215 ;  /* 0x000000ffff007224 */ /* 0x000fc600078e00d7 */
[----:B------:R-:W-:Y:S06]  /*7280*/  HMMA.16816.F32.BF16 R20, R24, R52, RZ ;  /* 0x000000341814723c */ /* 0x000fec00000418ff */
[----:B------:R-:W-:Y:S06]  /*7290*/  HMMA.16816.F32.BF16 R248, R4, R44, R60 ;  /* 0x0000002c04f8723c */ /* 0x000fec000004183c */
[----:B------:R-:W-:Y:S06]  /*72a0*/  HMMA.16816.F32.BF16 R60, R24, R56, RZ ;  /* 0x00000038183c723c */ /* 0x000fec00000418ff */
[C---:B------:R-:W-:Y:S06]  /*72b0*/  HMMA.16816.F32.BF16 R204, R4.reuse, R28, R204 ;  /* 0x0000001c04cc723c */ /* 0x040fec00000418cc */
        /* <DEDUP_REMOVED lines=9> */
[C---:B------:R-:W-:Y:S01]  /*7350*/  HMMA.16816.F32.BF16 R4, R8.reuse, R36, R20 ;  /* 0x000000240804723c */ /* 0x040fe20000041814 */
[----:B------:R-:W-:Y:S05]  /*7360*/  LDSM.16.M88.4 R20, [R233+0x8800] ;  /* 0x00880000e914783b */ /* 0x000fea0000000200 */
        /* <DEDUP_REMOVED lines=17> */
[----:B------:R-:W-:Y:S06]  /*7480*/  HMMA.16816.F32.BF16 R24, R24, R50, RZ ;  /* 0x000000321818723c */ /* 0x000fec00000418ff */
[C---:B------:R-:W-:Y:S06]  /*7490*/  HMMA.16816.F32.BF16 R40, R8.reuse, R42, R56 ;  /* 0x0000002a0828723c */ /* 0x040fec0000041838 */
[C---:B------:R-:W-:Y:S06]  /*74a0*/  HMMA.16816.F32.BF16 R32, R8.reuse, R46, R32 ;  /* 0x0000002e0820723c */ /* 0x040fec0000041820 */
[C---:B------:R-:W-:Y:S01]  /*74b0*/  HMMA.16816.F32.BF16 R216, R8.reuse, R28, R4 ;  /* 0x0000001c08d8723c */ /* 0x040fe20000041804 */
[----:B------:R-:W-:Y:S05]  /*74c0*/  LDSM.16.M88.4 R4, [R237+0x2000] ;  /* 0x00200000ed04783b */ /* 0x000fea0000000200 */
[C---:B------:R-:W-:Y:S01]  /*74d0*/  HMMA.16816.F32.BF16 R28, R8.reuse, R30, R24 ;  /* 0x0000001e081c723c */ /* 0x040fe20000041818 */
[----:B------:R-:W1:Y:S05]  /*74e0*/  LDSM.16.M88.4 R24, [R233+0x8000] ;  /* 0x00800000e918783b */ /* 0x000e6a0000000200 */
[----:B------:R-:W-:Y:S01]  /*74f0*/  HMMA.16816.F32.BF16 R52, R8, R38, R52 ;  /* 0x000000260834723c */ /* 0x000fe20000041834 */
[----:B------:R-:W2:Y:S05]  /*7500*/  LDSM.16.M88.4 R8, [R237] ;  /* 0x00000000ed08783b */ /* 0x000eaa0000000200 */
[C---:B-1----:R-:W-:Y:S06]  /*7510*/  HMMA.16816.F32.BF16 R64, R4.reuse, R24, R248 ;  /* 0x000000180440723c */ /* 0x042fec00000418f8 */
[----:B------:R-:W-:Y:S01]  /*7520*/  HMMA.16816.F32.BF16 R56, R4, R26, R224 ;  /* 0x0000001a0438723c */ /* 0x000fe200000418e0 */
[----:B------:R-:W-:Y:S01]  /*7530*/  IMAD.MOV.U32 R250, RZ, RZ, R37 ;  /* 0x000000fffffa7224 */ /* 0x000fe200078e0025 */
[----:B------:R-:W-:Y:S01]  /*7540*/  MOV R248, R252 ;  /* 0x000000fc00f87202 */ /* 0x000fe20000000f00 */
[----:B------:R-:W-:-:S02]  /*7550*/  IMAD.MOV.U32 R251, RZ, RZ, R36 ;  /* 0x000000fffffb7224 */ /* 0x000fc400078e0024 */
[----:B------:R-:W-:Y:S01]  /*7560*/  IMAD.MOV.U32 R249, RZ, RZ, R247 ;  /* 0x000000fffff97224 */ /* 0x000fe200078e00f7 */
[C---:B--2---:R-:W-:Y:S01]  /*7570*/  HMMA.16816.F32.BF16 R60, R8.reuse, R24, R60 ;  /* 0x00000018083c723c */ /* 0x044fe2000004183c */
[----:B------:R-:W-:Y:S02]  /*7580*/  IMAD.MOV.U32 R226, RZ, RZ, R45 ;  /* 0x000000ffffe27224 */ /* 0x000fe400078e002d */
[----:B------:R-:W-:Y:S02]  /*7590*/  IMAD.MOV.U32 R227, RZ, RZ, R44 ;  /* 0x000000ffffe37224 */ /* 0x000fe400078e002c */
[----:B------:R-:W-:Y:S01]  /*75a0*/  IMAD.MOV.U32 R224, RZ, RZ, R170 ;  /* 0x000000ffffe07224 */ /* 0x000fe200078e00aa */
[----:B------:R-:W-:Y:S01]  /*75b0*/  HMMA.16816.F32.BF16 R48, R8, R26, R32 ;  /* 0x0000001a0830723c */ /* 0x000fe20000041820 */
[----:B------:R-:W1:Y:S01]  /*75c0*/  LDSM.16.M88.4 R24, [R233+0x9000] ;  /* 0x00900000e918783b */ /* 0x000e620000000200 */
[----:B------:R-:W-:-:S04]  /*75d0*/  IMAD.MOV.U32 R225, RZ, RZ, R169 ;  /* 0x000000ffffe17224 */ /* 0x000fc800078e00a9 */
[-C--:B------:R-:W-:Y:S06]  /*75e0*/  HMMA.16816.F32.BF16 R44, R8, R20.reuse, R204 ;  /* 0x00000014082c723c */ /* 0x080fec00000418cc */
[C---:B------:R-:W-:Y:S01]  /*75f0*/  HMMA.16816.F32.BF16 R36, R4.reuse, R20, R220 ;  /* 0x000000140424723c */ /* 0x040fe200000418dc */
[----:B------:R-:W-:Y:S01]  /*7600*/  IMAD.MOV.U32 R204, RZ, RZ, R165 ;  /* 0x000000ffffcc7224 */ /* 0x000fe200078e00a5 */
[----:B------:R-:W-:Y:S01]  /*7610*/  MOV R205, R19 ;  /* 0x0000001300cd7202 */ /* 0x000fe20000000f00 */
[----:B------:R-:W-:Y:S02]  /*7620*/  IMAD.MOV.U32 R206, RZ, RZ, R18 ;  /* 0x000000ffffce7224 */ /* 0x000fe400078e0012 */
[----:B------:R-:W-:Y:S01]  /*7630*/  IMAD.MOV.U32 R207, RZ, RZ, R13 ;  /* 0x000000ffffcf7224 */ /* 0x000fe200078e000d */
[----:B------:R-:W-:Y:S01]  /*7640*/  HMMA.16816.F32.BF16 R32, R4, R22, R212 ;  /* 0x000000160420723c */ /* 0x000fe200000418d4 */
[----:B------:R-:W-:-:S02]  /*7650*/  IMAD.MOV.U32 R220, RZ, RZ, R12 ;  /* 0x000000ffffdc7224 */ /* 0x000fc400078e000c */
[----:B------:R-:W-:Y:S02]  /*7660*/  IMAD.MOV.U32 R221, RZ, RZ, R3 ;  /* 0x000000ffffdd7224 */ /* 0x000fe400078e0003 */
[----:B------:R-:W-:Y:S01]  /*7670*/  IMAD.MOV.U32 R222, RZ, RZ, R2 ;  /* 0x000000ffffde7224 */ /* 0x000fe200078e0002 */
[----:B------:R-:W-:Y:S01]  /*7680*/  HMMA.16816.F32.BF16 R40, R8, R22, R40 ;  /* 0x000000160828723c */ /* 0x000fe20000041828 */
[----:B------:R-:W2:Y:S01]  /*7690*/  LDSM.16.M88.4 R20, [R233+0x9800] ;  /* 0x00980000e914783b */ /* 0x000ea20000000200 */
[----:B------:R-:W-:-:S07]  /*76a0*/  IMAD.MOV.U32 R223, RZ, RZ, R0 ;  /* 0x000000ffffdf7224 */ /* 0x000fce00078e0000 */
[C---:B-1----:R-:W-:Y:S06]  /*76b0*/  HMMA.16816.F32.BF16 R212, R4.reuse, R24, R220 ;  /* 0x0000001804d4723c */ /* 0x042fec00000418dc */
[C---:B------:R-:W-:Y:S06]  /*76c0*/  HMMA.16816.F32.BF16 R208, R4.reuse, R26, R208 ;  /* 0x0000001a04d0723c */ /* 0x040fec00000418d0 */
[----:B--2---:R-:W-:Y:S06]  /*76d0*/  HMMA.16816.F32.BF16 R220, R4, R22, R204 ;  /* 0x0000001604dc723c */ /* 0x004fec00000418cc */
[----:B------:R-:W-:Y:S06]  /*76e0*/  HMMA.16816.F32.BF16 R204, R8, R24, R248 ;  /* 0x0000001808cc723c */ /* 0x000fec00000418f8 */
[----:B------:R-:W-:Y:S01]  /*76f0*/  HMMA.16816.F32.BF16 R224, R4, R20, R224 ;  /* 0x0000001404e0723c */ /* 0x000fe200000418e0 */
[----:B------:R-:W-:Y:S05]  /*7700*/  LDSM.16.M88.4 R4, [R236+0x2000] ;  /* 0x00200000ec04783b */ /* 0x000fea0000000200 */
[C---:B------:R-:W-:Y:S01]  /*7710*/  HMMA.16816.F32.BF16 R248, R8.reuse, R26, R52 ;  /* 0x0000001a08f8723c */ /* 0x040fe20000041834 */
[----:B------:R-:W1:Y:S05]  /*7720*/  LDSM.16.M88.4 R24, [R232] ;  /* 0x00000000e818783b */ /* 0x000e6a0000000200 */
[C---:B------:R-:W-:Y:S06]  /*7730*/  HMMA.16816.F32.BF16 R216, R8.reuse, R20, R216 ;  /* 0x0000001408d8723c */ /* 0x040fec00000418d8 */
[----:B------:R-:W-:Y:S01]  /*7740*/  HMMA.16816.F32.BF16 R28, R8, R22, R28 ;  /* 0x00000016081c723c */ /* 0x000fe2000004181c */
[----:B------:R-:W2:Y:S01]  /*7750*/  LDSM.16.M88.4 R8, [R236] ;  /* 0x00000000ec08783b */ /* 0x000ea20000000200 */
[----:B------:R-:W-:Y:S01]  /*7760*/  IMAD.MOV.U32 R12, RZ, RZ, R204 ;  /* 0x000000ffff0c7224 */ /* 0x000fe200078e00cc */
[----:B------:R-:W-:Y:S01]  /*7770*/  MOV R2, R206 ;  /* 0x000000ce00027202 */ /* 0x000fe20000000f00 */
[----:B------:R-:W-:Y:S01]  /*7780*/  IMAD.MOV.U32 R3, RZ, RZ, R205 ;  /* 0x000000ffff037224 */ /* 0x000fe200078e00cd */
[----:B------:R-:W3:Y:S01]  /*7790*/  LDSM.16.M88.4 R20, [R232+0x800] ;  /* 0x00080000e814783b */ /* 0x000ee20000000200 */
[----:B------:R-:W-:Y:S01]  /*77a0*/  IMAD.MOV.U32 R0, RZ, RZ, R207 ;  /* 0x000000ffff007224 */ /* 0x000fe200078e00cf */
[C---:B-1----:R-:W-:Y:S06]  /*77b0*/  HMMA.16816.F32.BF16 R64, R4.reuse, R24, R64 ;  /* 0x000000180440723c */ /* 0x042fec0000041840 */
[----:B------:R-:W-:Y:S06]  /*77c0*/  HMMA.16816.F32.BF16 R56, R4, R26, R56 ;  /* 0x0000001a0438723c */ /* 0x000fec0000041838 */
[C---:B--2---:R-:W-:Y:S06]  /*77d0*/  HMMA.16816.F32.BF16 R60, R8.reuse, R24, R60 ;  /* 0x00000018083c723c */ /* 0x044fec000004183c */
[----:B------:R-:W-:Y:S01]  /*77e0*/  HMMA.16816.F32.BF16 R204, R8, R26, R48 ;  /* 0x0000001a08cc723c */ /* 0x000fe20000041830 */
[----:B------:R-:W1:Y:S05]  /*77f0*/  LDSM.16.M88.4 R24, [R232+0x1000] ;  /* 0x00100000e818783b */ /* 0x000e6a0000000200 */
[----:B------:R-:W-:Y:S01]  /*7800*/  IMAD.MOV.U32 R165, RZ, RZ, R64 ;  /* 0x000000ffffa57224 */ /* 0x000fe200078e0040 */
[----:B---3--:R-:W-:Y:S01]  /*7810*/  HMMA.16816.F32.BF16 R48, R4, R22, R32 ;  /* 0x000000160430723c */ /* 0x008fe20000041820 */
[----:B------:R-:W-:-:S02]  /*7820*/  IMAD.MOV.U32 R19, RZ, RZ, R65 ;  /* 0x000000ffff137224 */ /* 0x000fc400078e0041 */
[----:B------:R-:W-:Y:S02]  /*7830*/  IMAD.MOV.U32 R18, RZ, RZ, R66 ;  /* 0x000000ffff127224 */ /* 0x000fe400078e0042 */
[----:B------:R-:W-:Y:S01]  /*7840*/  IMAD.MOV.U32 R13, RZ, RZ, R67 ;  /* 0x000000ffff0d7224 */ /* 0x000fe200078e0043 */
[C---:B------:R-:W-:Y:S01]  /*7850*/  HMMA.16816.F32.BF16 R40, R8.reuse, R22, R40 ;  /* 0x000000160828723c */ /* 0x040fe20000041828 */
[----:B------:R-:W-:Y:S02]  /*7860*/  IMAD.MOV.U32 R252, RZ, RZ, R56 ;  /* 0x000000fffffc7224 */ /* 0x000fe400078e0038 */
[----:B------:R-:W-:Y:S02]  /*7870*/  IMAD.MOV.U32 R247, RZ, RZ, R57 ;  /* 0x000000fffff77224 */ /* 0x000fe400078e0039 */
[----:B------:R-:W-:Y:S01]  /*7880*/  IMAD.MOV.U32 R55, RZ, RZ, R60 ;  /* 0x000000ffff377224 */ /* 0x000fe200078e003c */
[----:B------:R-:W-:Y:S01]  /*7890*/  MOV R52, R63 ;  /* 0x0000003f00347202 */ /* 0x000fe20000000f00 */
[----:B------:R-:W-:Y:S01]  /*78a0*/  IMAD.MOV.U32 R54, RZ, RZ, R61 ;  /* 0x000000ffff367224 */ /* 0x000fe200078e003d */
[----:B------:R-:W-:Y:S01]  /*78b0*/  HMMA.16816.F32.BF16 R64, R8, R20, R44 ;  /* 0x000000140840723c */ /* 0x000fe2000004182c */
[----:B------:R-:W-:-:S02]  /*78c0*/  IMAD.MOV.U32 R53, RZ, RZ, R62 ;  /* 0x000000ffff357224 */ /* 0x000fc400078e003e */
[----:B------:R-:W-:Y:S02]  /*78d0*/  IMAD.MOV.U32 R170, RZ, RZ, R58 ;  /* 0x000000ffffaa7224 */ /* 0x000fe400078e003a */
[----:B------:R-:W-:Y:S01]  /*78e0*/  IMAD.MOV.U32 R169, RZ, RZ, R59 ;  /* 0x000000ffffa97224 */ /* 0x000fe200078e003b */
[----:B------:R-:W-:Y:S01]  /*78f0*/  HMMA.16816.F32.BF16 R60, R4, R20, R36 ;  /* 0x00000014043c723c */ /* 0x000fe20000041824 */
[----:B------:R-:W2:Y:S06]  /*7900*/  LDSM.16.M88.4 R20, [R232+0x1800] ;  /* 0x00180000e814783b */ /* 0x000eac0000000200 */
[----:B------:R-:W-:-:S02]  /*7910*/  IMAD.MOV.U32 R36, RZ, RZ, R12 ;  /* 0x000000ffff247224 */ /* 0x000fc400078e000c */
[----:B------:R-:W-:Y:S02]  /*7920*/  IMAD.MOV.U32 R37, RZ, RZ, R3 ;  /* 0x000000ffff257224 */ /* 0x000fe400078e0003 */
[----:B------:R-:W-:Y:S02]  /*7930*/  IMAD.MOV.U32 R38, RZ, RZ, R2 ;  /* 0x000000ffff267224 */ /* 0x000fe400078e0002 */
[----:B------:R-:W-:Y:S01]  /*7940*/  IMAD.MOV.U32 R39, RZ, RZ, R0 ;  /* 0x000000ffff277224 */ /* 0x000fe200078e0000 */
[C---:B-1----:R-:W-:Y:S06]  /*7950*/  HMMA.16816.F32.BF16 R44, R4.reuse, R24, R212 ;  /* 0x00000018042c723c */ /* 0x042fec00000418d4 */
[----:B------:R-:W-:Y:S01]  /*7960*/  HMMA.16816.F32.BF16 R56, R4, R26, R208 ;  /* 0x0000001a0438723c */ /* 0x000fe200000418d0 */
[----:B------:R-:W-:-:S02]  /*7970*/  IMAD.MOV.U32 R212, RZ, RZ, R55 ;  /* 0x000000ffffd47224 */ /* 0x000fc400078e0037 */
[----:B------:R-:W-:Y:S02]  /*7980*/  IMAD.MOV.U32 R213, RZ, RZ, R54 ;  /* 0x000000ffffd57224 */ /* 0x000fe400078e0036 */
[----:B------:R-:W-:Y:S01]  /*7990*/  IMAD.MOV.U32 R214, RZ, RZ, R53 ;  /* 0x000000ffffd67224 */ /* 0x000fe200078e0035 */
[----:B------:R-:W-:Y:S01]  /*79a0*/  HMMA.16816.F32.BF16 R36, R8, R24, R36 ;  /* 0x000000180824723c */ /* 0x000fe20000041824 */
[----:B------:R-:W-:-:S05]  /*79b0*/  IMAD.MOV.U32 R215, RZ, RZ, R52 ;  /* 0x000000ffffd77224 */ /* 0x000fca00078e0034 */
[----:B------:R-:W-:Y:S01]  /*79c0*/  HMMA.16816.F32.BF16 R32, R8, R26, R248 ;  /* 0x0000001a0820723c */ /* 0x000fe200000418f8 */
[----:B------:R-:W-:Y:S05]  /*79d0*/  LDSM.16.M88.4 R24, [R171+0xa000] ;  /* 0x00a00000ab18783b */ /* 0x000fea0000000200 */
[----:B------:R-:W-:Y:S01]  /*79e0*/  MOV R12, R44 ;  /* 0x0000002c000c7202 */ /* 0x000fe20000000f00 */
[----:B------:R-:W-:Y:S02]  /*79f0*/  IMAD.MOV.U32 R3, RZ, RZ, R45 ;  /* 0x000000ffff037224 */ /* 0x000fe400078e002d */
[----:B------:R-:W-:Y:S01]  /*7a00*/  IMAD.MOV.U32 R2, RZ, RZ, R46 ;  /* 0x000000ffff027224 */ /* 0x000fe200078e002e */
[----:B--2---:R-:W-:Y:S01]  /*7a10*/  HMMA.16816.F32.BF16 R52, R4, R20, R224 ;  /* 0x000000140434723c */ /* 0x004fe200000418e0 */
[----:B------:R-:W-:-:S05]  /*7a20*/  IMAD.MOV.U32 R0, RZ, RZ, R47 ;  /* 0x000000ffff007224 */ /* 0x000fca00078e002f */
[----:B------:R-:W-:Y:S01]  /*7a30*/  HMMA.16816.F32.BF16 R44, R4, R22, R220 ;  /* 0x00000016042c723c */ /* 0x000fe200000418dc */
[----:B------:R-:W1:Y:S01]  /*7a40*/  LDSM.16.M88.4 R4, [R234+0x6000] ;  /* 0x00600000ea04783b */ /* 0x000e620000000200 */
[----:B------:R-:W-:Y:S01]  /*7a50*/  IMAD.MOV.U32 R224, RZ, RZ, R252 ;  /* 0x000000ffffe07224 */ /* 0x000fe200078e00fc */
[----:B------:R-:W-:Y:S01]  /*7a60*/  MOV R225, R247 ;  /* 0x000000f700e17202 */ /* 0x000fe20000000f00 */
[----:B------:R-:W-:Y:S02]  /*7a70*/  IMAD.MOV.U32 R226, RZ, RZ, R170 ;  /* 0x000000ffffe27224 */ /* 0x000fe400078e00aa */
[C---:B------:R-:W-:Y:S01]  /*7a80*/  HMMA.16816.F32.BF16 R208, R8.reuse, R20, R216 ;  /* 0x0000001408d0723c */ /* 0x040fe200000418d8 */
[----:B------:R-:W-:Y:S02]  /*7a90*/  IMAD.MOV.U32 R220, RZ, RZ, R165 ;  /* 0x000000ffffdc7224 */ /* 0x000fe400078e00a5 */
[----:B------:R-:W-:Y:S02]  /*7aa0*/  IMAD.MOV.U32 R221, RZ, RZ, R19 ;  /* 0x000000ffffdd7224 */ /* 0x000fe400078e0013 */
[----:B------:R-:W-:Y:S01]  /*7ab0*/  IMAD.MOV.U32 R222, RZ, RZ, R18 ;  /* 0x000000ffffde7224 */ /* 0x000fe200078e0012 */
[----:B------:R-:W-:Y:S01]  /*7ac0*/  HMMA.16816.F32.BF16 R28, R8, R22, R28 ;  /* 0x00000016081c723c */ /* 0x000fe2000004181c */
[----:B------:R-:W2:Y:S01]  /*7ad0*/  LDSM.16.M88.4 R8, [R234+0x4000] ;  /* 0x00400000ea08783b */ /* 0x000ea20000000200 */
[----:B------:R-:W-:-:S02]  /*7ae0*/  IMAD.MOV.U32 R223, RZ, RZ, R13 ;  /* 0x000000ffffdf7224 */ /* 0x000fc400078e000d */
[----:B------:R-:W-:Y:S01]  /*7af0*/  IMAD.MOV.U32 R227, RZ, RZ, R169 ;  /* 0x000000ffffe37224 */ /* 0x000fe200078e00a9 */
[----:B------:R-:W3:Y:S04]  /*7b00*/  LDSM.16.M88.4 R20, [R171+0xa800] ;  /* 0x00a80000ab14783b */ /* 0x000ee80000000200 */
[C---:B-1----:R-:W-:Y:S06]  /*7b10*/  HMMA.16816.F32.BF16 R220, R4.reuse, R24, R220 ;  /* 0x0000001804dc723c */ /* 0x042fec00000418dc */
[----:B------:R-:W-:Y:S06]  /*7b20*/  HMMA.16816.F32.BF16 R248, R4, R26, R224 ;  /* 0x0000001a04f8723c */ /* 0x000fec00000418e0 */
[----:B--2---:R-:W-:Y:S06]  /*7b30*/  HMMA.16816.F32.BF16 R212, R8, R24, R212 ;  /* 0x0000001808d4723c */ /* 0x004fec00000418d4 */
[-C--:B---3--:R-:W-:Y:S06]  /*7b40*/  HMMA.16816.F32.BF16 R216, R4, R20.reuse, R60 ;  /* 0x0000001404d8723c */ /* 0x088fec000004183c */
[----:B------:R-:W-:Y:S01]  /*7b50*/  IMAD.MOV.U32 R165, RZ, RZ, R220 ;  /* 0x000000ffffa57224 */ /* 0x000fe200078e00dc */
[----:B------:R-:W-:Y:S01]  /*7b60*/  MOV R18, R222 ;  /* 0x000000de00127202 */ /* 0x000fe20000000f00 */
[----:B------:R-:W-:Y:S01]  /*7b70*/  IMAD.MOV.U32 R19, RZ, RZ, R221 ;  /* 0x000000ffff137224 */ /* 0x000fe200078e00dd */
[----:B------:R-:W-:Y:S01]  /*7b80*/  HMMA.16816.F32.BF16 R224, R8, R20, R64 ;  /* 0x0000001408e0723c */ /* 0x000fe20000041840 */
[----:B------:R-:W-:-:S05]  /*7b90*/  IMAD.MOV.U32 R13, RZ, RZ, R223 ;  /* 0x000000ffff0d7224 */ /* 0x000fca00078e00df */
[----:B------:R-:W-:Y:S01]  /*7ba0*/  HMMA.16816.F32.BF16 R220, R8, R26, R204 ;  /* 0x0000001a08dc723c */ /* 0x000fe200000418cc */
[----:B------:R-:W1:Y:S01]  /*7bb0*/  LDSM.16.M88.4 R24, [R171+0xb000] ;  /* 0x00b00000ab18783b */ /* 0x000e620000000200 */
[----:B------:R-:W-:Y:S02]  /*7bc0*/  IMAD.MOV.U32 R64, RZ, RZ, R165 ;  /* 0x000000ffff407224 */ /* 0x000fe400078e00a5 */
[----:B------:R-:W-:Y:S02]  /*7bd0*/  IMAD.MOV.U32 R65, RZ, RZ, R19 ;  /* 0x000000ffff417224 */ /* 0x000fe400078e0013 */
[----:B------:R-:W-:Y:S01]  /*7be0*/  HMMA.16816.F32.BF16 R204, R4, R22, R48 ;  /* 0x0000001604cc723c */ /* 0x000fe20000041830 */
[----:B------:R-:W-:Y:S02]  /*7bf0*/  IMAD.MOV.U32 R66, RZ, RZ, R18 ;  /* 0x000000ffff427224 */ /* 0x000fe400078e0012 */
[----:B------:R-:W-:-:S03]  /*7c00*/  IMAD.MOV.U32 R67, RZ, RZ, R13 ;  /* 0x000000ffff437224 */ /* 0x000fc600078e000d */
[----:B------:R-:W-:Y:S01]  /*7c10*/  HMMA.16816.F32.BF16 R60, R8, R22, R40 ;  /* 0x00000016083c723c */ /* 0x000fe20000041828 */
[----:B------:R-:W2:Y:S01]  /*7c20*/  LDSM.16.M88.4 R20, [R171+0xb800] ;  /* 0x00b80000ab14783b */ /* 0x000ea20000000200 */
[----:B------:R-:W-:Y:S01]  /*7c30*/  IMAD.MOV.U32 R48, RZ, RZ, R12 ;  /* 0x000000ffff307224 */ /* 0x000fe200078e000c */
[----:B------:R-:W-:Y:S01]  /*7c40*/  MOV R50, R2 ;  /* 0x0000000200327202 */ /* 0x000fe20000000f00 */
[----:B------:R-:W-:Y:S02]  /*7c50*/  IMAD.MOV.U32 R49, RZ, RZ, R3 ;  /* 0x000000ffff317224 */ /* 0x000fe400078e0003 */
[----:B------:R-:W-:-:S07]  /*7c60*/  IMAD.MOV.U32 R51, RZ, RZ, R0 ;  /* 0x000000ffff337224 */ /* 0x000fce00078e0000 */
[-C--:B-1----:R-:W-:Y:S06]  /*7c70*/  HMMA.16816.F32.BF16 R48, R4, R24.reuse, R48 ;  /* 0x000000180430723c */ /* 0x082fec0000041830 */
[----:B------:R-:W-:Y:S06]  /*7c80*/  HMMA.16816.F32.BF16 R40, R8, R24, R36 ;  /* 0x000000180828723c */ /* 0x000fec0000041824 */
[C---:B------:R-:W-:Y:S06]  /*7c90*/  HMMA.16816.F32.BF16 R56, R4.reuse, R26, R56 ;  /* 0x0000001a0438723c */ /* 0x040fec0000041838 */
[----:B--2---:R-:W-:Y:S06]  /*7ca0*/  HMMA.16816.F32.BF16 R44, R4, R22, R44 ;  /* 0x00000016042c723c */ /* 0x004fec000004182c */
[----:B------:R-:W-:Y:S01]  /*7cb0*/  IMAD.MOV.U32 R12, RZ, RZ, R48 ;  /* 0x000000ffff0c7224 */ /* 0x000fe200078e0030 */
[----:B------:R-:W-:Y:S01]  /*7cc0*/  HMMA.16816.F32.BF16 R36, R8, R26, R32 ;  /* 0x0000001a0824723c */ /* 0x000fe20000041820 */
[----:B------:R-:W-:Y:S01]  /*7cd0*/  IMAD.MOV.U32 R3, RZ, RZ, R49 ;  /* 0x000000ffff037224 */ /* 0x000fe200078e0031 */
[----:B------:R-:W-:Y:S01]  /*7ce0*/  LDSM.16.M88.4 R24, [R242] ;  /* 0x00000000f218783b */ /* 0x000fe20000000200 */
[----:B------:R-:W-:-:S02]  /*7cf0*/  IMAD.MOV.U32 R2, RZ, RZ, R50 ;  /* 0x000000ffff027224 */ /* 0x000fc400078e0032 */
[----:B------:R-:W-:Y:S01]  /*7d00*/  IMAD.MOV.U32 R0, RZ, RZ, R51 ;  /* 0x000000ffff007224 */ /* 0x000fe200078e0033 */
[-C--:B------:R-:W-:Y:S06]  /*7d10*/  HMMA.16816.F32.BF16 R32, R8, R20.reuse, R208 ;  /* 0x000000140820723c */ /* 0x080fec00000418d0 */
[----:B------:R-:W-:Y:S01]  /*7d20*/  HMMA.16816.F32.BF16 R48, R4, R20, R52 ;  /* 0x000000140430723c */ /* 0x000fe20000041834 */
[----:B------:R-:W1:Y:S05]  /*7d30*/  LDSM.16.M88.4 R4, [R235+0x6000] ;  /* 0x00600000eb04783b */ /* 0x000e6a0000000200 */
[----:B------:R-:W-:Y:S01]  /*7d40*/  HMMA.16816.F32.BF16 R28, R8, R22, R28 ;  /* 0x00000016081c723c */ /* 0x000fe2000004181c */
[----:B------:R-:W2:Y:S04]  /*7d50*/  LDSM.16.M88.4 R8, [R235+0x4000] ;  /* 0x00400000eb08783b */ /* 0x000ea80000000200 */
[----:B------:R-:W3:Y:S01]  /*7d60*/  LDSM.16.M88.4 R20, [R241] ;  /* 0x00000000f114783b */ /* 0x000ee20000000200 */
[-C--:B-1----:R-:W-:Y:S06]  /*7d70*/  HMMA.16816.F32.BF16 R64, R4, R24.reuse, R64 ;  /* 0x000000180440723c */ /* 0x082fec0000041840 */
[C---:B--2---:R-:W-:Y:S06]  /*7d80*/  HMMA.16816.F32.BF16 R52, R8.reuse, R24, R212 ;  /* 0x000000180834723c */ /* 0x044fec00000418d4 */
[----:B------:R-:W-:Y:S06]  /*7d90*/  HMMA.16816.F32.BF16 R212, R8, R26, R220 ;  /* 0x0000001a08d4723c */ /* 0x000fec00000418dc */
[-C--:B---3--:R-:W-:Y:S06]  /*7da0*/  HMMA.16816.F32.BF16 R220, R4, R20.reuse, R216 ;  /* 0x0000001404dc723c */ /* 0x088fec00000418d8 */
[----:B------:R-:W-:Y:S01]  /*7db0*/  IMAD.MOV.U32 R252, RZ, RZ, R64 ;  /* 0x000000fffffc7224 */ /* 0x000fe200078e0040 */
[----:B------:R-:W-:Y:S01]  /*7dc0*/  MOV R170, R66 ;  /* 0x0000004200aa7202 */ /* 0x000fe20000000f00 */
[----:B------:R-:W-:Y:S01]  /*7dd0*/  IMAD.MOV.U32 R247, RZ, RZ, R65 ;  /* 0x000000fffff77224 */ /* 0x000fe200078e0041 */
[----:B------:R-:W-:Y:S01]  /*7de0*/  HMMA.16816.F32.BF16 R224, R8, R20, R224 ;  /* 0x0000001408e0723c */ /* 0x000fe200000418e0 */
[----:B------:R-:W-:-:S05]  /*7df0*/  IMAD.MOV.U32 R169, RZ, RZ, R67 ;  /* 0x000000ffffa97224 */ /* 0x000fca00078e0043 */
[C---:B------:R-:W-:Y:S01]  /*7e00*/  HMMA.16816.F32.BF16 R64, R4.reuse, R26, R248 ;  /* 0x0000001a0440723c */ /* 0x040fe200000418f8 */
[----:B------:R-:W1:Y:S05]  /*7e10*/  LDSM.16.M88.4 R24, [R240] ;  /* 0x00000000f018783b */ /* 0x000e6a0000000200 */
[-C--:B------:R-:W-:Y:S01]  /*7e20*/  HMMA.16816.F32.BF16 R216, R4, R22.reuse, R204 ;  /* 0x0000001604d8723c */ /* 0x080fe200000418cc */
[----:B------:R-:W-:Y:S02]  /*7e30*/  IMAD.MOV.U32 R248, RZ, RZ, R12 ;  /* 0x000000fffff87224 */ /* 0x000fe400078e000c */
[----:B------:R-:W-:Y:S02]  /*7e40*/  IMAD.MOV.U32 R249, RZ, RZ, R3 ;  /* 0x000000fffff97224 */ /* 0x000fe400078e0003 */
[----:B------:R-:W-:Y:S01]  /*7e50*/  IMAD.MOV.U32 R250, RZ, RZ, R2 ;  /* 0x000000fffffa7224 */ /* 0x000fe200078e0002 */
[----:B------:R-:W-:Y:S01]  /*7e60*/  HMMA.16816.F32.BF16 R208, R8, R22, R60 ;  /* 0x0000001608d0723c */ /* 0x000fe2000004183c */
[----:B------:R-:W2:Y:S01]  /*7e70*/  LDSM.16.M88.4 R20, [R239] ;  /* 0x00000000ef14783b */ /* 0x000ea20000000200 */
[----:B------:R-:W-:-:S07]  /*7e80*/  IMAD.MOV.U32 R251, RZ, RZ, R0 ;  /* 0x000000fffffb7224 */ /* 0x000fce00078e0000 */
[C---:B-1----:R-:W-:Y:S06]  /*7e90*/  HMMA.16816.F32.BF16 R248, R4.reuse, R24, R248 ;  /* 0x0000001804f8723c */ /* 0x042fec00000418f8 */
[C---:B------:R-:W-:Y:S06]  /*7ea0*/  HMMA.16816.F32.BF16 R56, R4.reuse, R26, R56 ;  /* 0x0000001a0438723c */ /* 0x040fec0000041838 */
[----:B--2---:R-:W-:Y:S06]  /*7eb0*/  HMMA.16816.F32.BF16 R204, R4, R22, R44 ;  /* 0x0000001604cc723c */ /* 0x004fec000004182c */
[C---:B------:R-:W-:Y:S06]  /*7ec0*/  HMMA.16816.F32.BF16 R60, R8.reuse, R24, R40 ;  /* 0x00000018083c723c */ /* 0x040fec0000041828 */
        /* <DEDUP_REMOVED lines=8> */
[----:B------:R-:W-:Y:S01]  /*7f50*/  IMAD.MOV.U32 R18, RZ, RZ, R58 ;  /* 0x000000ffff127224 */ /* 0x000fe200078e003a */
[----:B------:R-:W-:Y:S01]  /*7f60*/  LDSM.16.M88.4 R4, [R237+0x6000] ;  /* 0x00600000ed04783b */ /* 0x000fe20000000200 */
[----:B------:R-:W-:-:S03]  /*7f70*/  IMAD.MOV.U32 R13, RZ, RZ, R59 ;  /* 0x000000ffff0d7224 */ /* 0x000fc600078e003b */
[C---:B------:R-:W-:Y:S01]  /*7f80*/  HMMA.16816.F32.BF16 R56, R8.reuse, R26, R36 ;  /* 0x0000001a0838723c */ /* 0x040fe20000041824 */
[----:B------:R-:W1:Y:S01]  /*7f90*/  LDSM.16.M88.4 R24, [R233+0xa000] ;  /* 0x00a00000e918783b */ /* 0x000e620000000200 */
[----:B------:R-:W-:Y:S01]  /*7fa0*/  IMAD.MOV.U32 R48, RZ, RZ, R252 ;  /* 0x000000ffff307224 */ /* 0x000fe200078e00fc */
[----:B------:R-:W-:Y:S01]  /*7fb0*/  MOV R50, R170 ;  /* 0x000000aa00327202 */ /* 0x000fe20000000f00 */
[----:B------:R-:W-:Y:S02]  /*7fc0*/  IMAD.MOV.U32 R49, RZ, RZ, R247 ;  /* 0x000000ffff317224 */ /* 0x000fe400078e00f7 */
[----:B------:R-:W-:Y:S01]  /*7fd0*/  HMMA.16816.F32.BF16 R36, R8, R20, R32 ;  /* 0x000000140824723c */ /* 0x000fe20000041820 */
[----:B------:R-:W2:Y:S01]  /*7fe0*/  LDSM.16.M88.4 R8, [R237+0x4000] ;  /* 0x00400000ed08783b */ /* 0x000ea20000000200 */
[----:B------:R-:W-:-:S03]  /*7ff0*/  IMAD.MOV.U32 R51, RZ, RZ, R169 ;  /* 0x000000ffff337224 */ /* 0x000fc600078e00a9 */
[----:B------:R-:W3:Y:S04]  /*8000*/  LDSM.16.M88.4 R20, [R233+0xa800] ;  /* 0x00a80000e914783b */ /* 0x000ee80000000200 */
[-C--:B-1----:R-:W-:Y:S06]  /*8010*/  HMMA.16816.F32.BF16 R48, R4, R24.reuse, R48 ;  /* 0x000000180430723c */ /* 0x082fec0000041830 */
[C---:B--2---:R-:W-:Y:S06]  /*8020*/  HMMA.16816.F32.BF16 R52, R8.reuse, R24, R52 ;  /* 0x000000180834723c */ /* 0x044fec0000041834 */
[C---:B------:R-:W-:Y:S06]  /*8030*/  HMMA.16816.F32.BF16 R44, R8.reuse, R26, R212 ;  /* 0x0000001a082c723c */ /* 0x040fec00000418d4 */
[----:B---3--:R-:W-:Y:S01]  /*8040*/  HMMA.16816.F32.BF16 R40, R8, R20, R224 ;  /* 0x000000140828723c */ /* 0x008fe200000418e0 */
[----:B------:R-:W-:-:S02]  /*8050*/  IMAD.MOV.U32 R212, RZ, RZ, R165 ;  /* 0x000000ffffd47224 */ /* 0x000fc400078e00a5 */
[----:B------:R-:W-:Y:S02]  /*8060*/  IMAD.MOV.U32 R213, RZ, RZ, R19 ;  /* 0x000000ffffd57224 */ /* 0x000fe400078e0013 */
[----:B------:R-:W-:Y:S01]  /*8070*/  IMAD.MOV.U32 R214, RZ, RZ, R18 ;  /* 0x000000ffffd67224 */ /* 0x000fe200078e0012 */
[-C--:B------:R-:W-:Y:S01]  /*8080*/  HMMA.16816.F32.BF16 R216, R4, R22.reuse, R216 ;  /* 0x0000001604d8723c */ /* 0x080fe200000418d8 */
        /* <DEDUP_REMOVED lines=9> */
[----:B------:R-:W1:Y:S01]  /*8120*/  LDSM.16.M88.4 R24, [R233+0xb000] ;  /* 0x00b00000e918783b */ /* 0x000e620000000200 */
[----:B------:R-:W-:Y:S02]  /*8130*/  IMAD.MOV.U32 R225, RZ, RZ, R3 ;  /* 0x000000ffffe17224 */ /* 0x000fe400078e0003 */
[----:B------:R-:W-:-:S03]  /*8140*/  IMAD.MOV.U32 R227, RZ, RZ, R0 ;  /* 0x000000ffffe37224 */ /* 0x000fc600078e0000 */
[----:B------:R-:W-:Y:S01]  /*8150*/  IMAD.MOV.U32 R64, RZ, RZ, R35 ;  /* 0x000000ffff407224 */ /* 0x000fe200078e0023 */
[----:B------:R-:W-:Y:S01]  /*8160*/  MOV R66, R33 ;  /* 0x0000002100427202 */ /* 0x000fe20000000f00 */
[----:B------:R-:W-:Y:S02]  /*8170*/  IMAD.MOV.U32 R65, RZ, RZ, R34 ;  /* 0x000000ffff417224 */ /* 0x000fe400078e0022 */
[----:B------:R-:W-:Y:S02]  /*8180*/  IMAD.MOV.U32 R67, RZ, RZ, R32 ;  /* 0x000000ffff437224 */ /* 0x000fe400078e0020 */
[C---:B------:R-:W-:Y:S01]  /*8190*/  HMMA.16816.F32.BF16 R32, R4.reuse, R20, R220 ;  /* 0x000000140420723c */ /* 0x040fe200000418dc */
[----:B------:R-:W2:Y:S05]  /*81a0*/  LDSM.16.M88.4 R20, [R233+0xb800] ;  /* 0x00b80000e914783b */ /* 0x000eaa0000000200 */
[C---:B-1----:R-:W-:Y:S06]  /*81b0*/  HMMA.16816.F32.BF16 R212, R4.reuse, R26, R212 ;  /* 0x0000001a04d4723c */ /* 0x042fec00000418d4 */
[C---:B------:R-:W-:Y:S06]  /*81c0*/  HMMA.16816.F32.BF16 R224, R4.reuse, R24, R224 ;  /* 0x0000001804e0723c */ /* 0x040fec00000418e0 */
[----:B--2---:R-:W-:Y:S06]  /*81d0*/  HMMA.16816.F32.BF16 R220, R4, R22, R204 ;  /* 0x0000001604dc723c */ /* 0x004fec00000418cc */
[C---:B------:R-:W-:Y:S06]  /*81e0*/  HMMA.16816.F32.BF16 R204, R8.reuse, R26, R56 ;  /* 0x0000001a08cc723c */ /* 0x040fec0000041838 */
[----:B------:R-:W-:Y:S01]  /*81f0*/  IMAD.MOV.U32 R252, RZ, RZ, R212 ;  /* 0x000000fffffc7224 */ /* 0x000fe200078e00d4 */
[----:B------:R-:W-:Y:S01]  /*8200*/  HMMA.16816.F32.BF16 R36, R8, R20, R36 ;  /* 0x000000140824723c */ /* 0x000fe20000041824 */
[----:B------:R-:W-:-:S02]  /*8210*/  IMAD.MOV.U32 R247, RZ, RZ, R213 ;  /* 0x000000fffff77224 */ /* 0x000fc400078e00d5 */
[----:B------:R-:W-:Y:S02]  /*8220*/  IMAD.MOV.U32 R13, RZ, RZ, R214 ;  /* 0x000000ffff0d7224 */ /* 0x000fe400078e00d6 */
[----:B------:R-:W-:Y:S01]  /*8230*/  IMAD.MOV.U32 R0, RZ, RZ, R215 ;  /* 0x000000ffff007224 */ /* 0x000fe200078e00d7 */
[C---:B------:R-:W-:Y:S06]  /*8240*/  HMMA.16816.F32.BF16 R28, R8.reuse, R22, R28 ;  /* 0x00000016081c723c */ /* 0x040fec000004181c */
[----:B------:R-:W-:Y:S01]  /*8250*/  HMMA.16816.F32.BF16 R212, R8, R24, R60 ;  /* 0x0000001808d4723c */ /* 0x000fe2000004183c */
[----:B------:R-:W-:Y:S04]  /*8260*/  LDSM.16.M88.4 R24, [R232+0x2000] ;  /* 0x00200000e818783b */ /* 0x000fe80000000200 */
[----:B------:R-:W1:Y:S01]  /*8270*/  LDSM.16.M88.4 R8, [R236+0x4000] ;  /* 0x00400000ec08783b */ /* 0x000e620000000200 */
[----:B------:R-:W-:Y:S03]  /*8280*/  HMMA.16816.F32.BF16 R248, R4, R20, R248 ;  /* 0x0000001404f8723c */ /* 0x000fe600000418f8 */
[----:B------:R-:W2:Y:S04]  /*8290*/  LDSM.16.M88.4 R4, [R236+0x6000] ;  /* 0x00600000ec04783b */ /* 0x000ea80000000200 */
[----:B------:R-:W3:Y:S01]  /*82a0*/  LDSM.16.M88.4 R20, [R232+0x2800] ;  /* 0x00280000e814783b */ /* 0x000ee20000000200 */
[----:B-1----:R-:W-:Y:S06]  /*82b0*/  HMMA.16816.F32.BF16 R56, R8, R26, R44 ;  /* 0x0000001a0838723c */ /* 0x002fec000004182c */
[C---:B--2---:R-:W-:Y:S06]  /*82c0*/  HMMA.16816.F32.BF16 R64, R4.reuse, R24, R64 ;  /* 0x000000180440723c */ /* 0x044fec0000041840 */
[----:B---3--:R-:W-:Y:S06]  /*82d0*/  HMMA.16816.F32.BF16 R44, R4, R20, R32 ;  /* 0x00000014042c723c */ /* 0x008fec0000041820 */
[----:B------:R-:W-:Y:S01]  /*82e0*/  HMMA.16816.F32.BF16 R52, R8, R24, R52 ;  /* 0x000000180834723c */ /* 0x000fe20000041834 */
[----:B------:R-:W-:Y:S01]  /*82f0*/  IMAD.MOV.U32 R33, RZ, RZ, R247 ;  /* 0x000000ffff217224 */ /* 0x000fe200078e00f7 */
[----:B------:R-:W-:Y:S01]  /*8300*/  MOV R34, R13 ;  /* 0x0000000d00227202 */ /* 0x000fe20000000f00 */
[----:B------:R-:W1:Y:S01]  /*8310*/  S2R R247, SR_TID.X ;  /* 0x0000000000f77919 */ /* 0x000e620000002100 */
[----:B------:R-:W-:-:S02]  /*8320*/  IMAD.MOV.U32 R35, RZ, RZ, R0 ;  /* 0x000000ffff237224 */ /* 0x000fc400078e0000 */
[----:B------:R-:W-:Y:S01]  /*8330*/  HMMA.16816.F32.BF16 R60, R8, R20, R40 ;  /* 0x00000014083c723c */ /* 0x000fe20000041828 */
[----:B------:R-:W-:Y:S02]  /*8340*/  IMAD.U32 R0, RZ, RZ, UR4 ;  /* 0x00000004ff007e24 */ /* 0x000fe4000f8e00ff */
[----:B------:R-:W-:-:S03]  /*8350*/  IMAD.MOV.U32 R32, RZ, RZ, R252 ;  /* 0x000000ffff207224 */ /* 0x000fc600078e00fc */
[----:B------:R-:W-:Y:S01]  /*8360*/  IMAD.MOV.U32 R2, RZ, RZ, R67 ;  /* 0x000000ffff027224 */ /* 0x000fe200078e0043 */
[----:B------:R-:W-:Y:S01]  /*8370*/  MOV R165, R64 ;  /* 0x0000004000a57202 */ /* 0x000fe20000000f00 */
[----:B------:R-:W-:Y:S01]  /*8380*/  IMAD.MOV.U32 R18, RZ, RZ, R65 ;  /* 0x000000ffff127224 */ /* 0x000fe200078e0041 */
[----:B------:R-:W-:Y:S01]  /*8390*/  HMMA.16816.F32.BF16 R40, R8, R22, R208 ;  /* 0x000000160828723c */ /* 0x000fe200000418d0 */
[----:B------:R-:W-:-:S05]  /*83a0*/  IMAD.MOV.U32 R19, RZ, RZ, R66 ;  /* 0x000000ffff137224 */ /* 0x000fca00078e0042 */
[C---:B------:R-:W-:Y:S01]  /*83b0*/  HMMA.16816.F32.BF16 R64, R4.reuse, R26, R48 ;  /* 0x0000001a0440723c */ /* 0x040fe20000041830 */
[----:B------:R-:W2:Y:S02]  /*83c0*/  LDSM.16.M88.4 R24, [R232+0x3000] ;  /* 0x00300000e818783b */ /* 0x000ea40000000200 */
[----:B------:R-:W-:Y:S02]  /*83d0*/  IMAD.MOV.U32 R12, RZ, RZ, R55 ;  /* 0x000000ffff0c7224 */ /* 0x000fe400078e0037 */
[----:B------:R-:W-:Y:S01]  /*83e0*/  IMAD.MOV.U32 R3, RZ, RZ, R53 ;  /* 0x000000ffff037224 */ /* 0x000fe200078e0035 */
[----:B------:R-:W-:Y:S01]  /*83f0*/  HMMA.16816.F32.BF16 R48, R4, R22, R216 ;  /* 0x000000160430723c */ /* 0x000fe200000418d8 */
[----:B------:R-:W3:Y:S01]  /*8400*/  LDSM.16.M88.4 R20, [R232+0x3800] ;  /* 0x00380000e814783b */ /* 0x000ee20000000200 */
[----:B------:R-:W-:Y:S01]  /*8410*/  IMAD.MOV.U32 R170, RZ, RZ, R52 ;  /* 0x000000ffffaa7224 */ /* 0x000fe200078e0034 */
[----:B------:R-:W-:-:S04]  /*8420*/  DEPBAR.LE SB0, 0x0 ;  /* 0x000080000000791a */ /* 0x000fc80000000000 */
[----:B------:R-:W-:Y:S02]  /*8430*/  IMAD.MOV.U32 R217, RZ, RZ, R2 ;  /* 0x000000ffffd97224 */ /* 0x000fe400078e0002 */
[----:B-1----:R-:W-:Y:S02]  /*8440*/  IMAD.SHL.U32 R247, R247, 0x2, RZ ;  /* 0x00000002f7f77824 */ /* 0x002fe400078e00ff */
[----:B------:R-:W-:-:S03]  /*8450*/  IMAD.MOV.U32 R169, RZ, RZ, R54 ;  /* 0x000000ffffa97224 */ /* 0x000fc600078e0036 */
[----:B------:R-:W-:-:S05]  /*8460*/  LOP3.LUT R247, R247, 0x6, RZ, 0xc0, !PT ;  /* 0x00000006f7f77812 */ /* 0x000fca00078ec0ff */
[----:B------:R-:W-:-:S05]  /*8470*/  IMAD R0, R0, 0x40, R247 ;  /* 0x0000004000007824 */ /* 0x000fca00078e02f7 */
[----:B------:R-:W-:-:S04]  /*8480*/  IADD3 R2, R0, 0x1, RZ ;  /* 0x0000000100027810 */ /* 0x000fc80007ffe0ff */
[C---:B------:R-:W-:Y:S01]  /*8490*/  ISETP.GE.AND P6, PT, R2.reuse, R14, PT ;  /* 0x0000000e0200720c */ /* 0x040fe20003fc6270 */
[----:B------:R-:W-:Y:S01]  /*84a0*/  BAR.SYNC.DEFER_BLOCKING 0x0 ;  /* 0x0000000000007b1d */ /* 0x000fe20000010000 */
[C---:B------:R-:W-:Y:S02]  /*84b0*/  ISETP.GE.AND P1, PT, R2.reuse, R15, PT ;  /* 0x0000000f0200720c */ /* 0x040fe40003f26270 */
[C---:B------:R-:W-:Y:S02]  /*84c0*/  ISETP.GE.AND P3, PT, R2.reuse, R16, PT ;  /* 0x000000100200720c */ /* 0x040fe40003f66270 */
[----:B------:R-:W-:Y:S01]  /*84d0*/  ISETP.GE.AND P4, PT, R2, R17, PT ;  /* 0x000000110200720c */ /* 0x000fe20003f86270 */
[----:B------:R-:W-:Y:S01]  /*84e0*/  VIADD R2, R0, 0x8 ;  /* 0x0000000800027836 */ /* 0x000fe20000000000 */
[----:B--2---:R-:W-:Y:S01]  /*84f0*/  HMMA.16816.F32.BF16 R208, R4, R26, R32 ;  /* 0x0000001a04d0723c */ /* 0x004fe20000041820 */
[----:B------:R-:W-:-:S03]  /*8500*/  FSEL R18, R18, -INF , !P3 ;  /* 0xff80000012127808 */ /* 0x000fc60005800000 */
[C---:B------:R-:W-:Y:S02]  /*8510*/  ISETP.GE.AND P2, PT, R2.reuse, R14, PT ;  /* 0x0000000e0200720c */ /* 0x040fe40003f46270 */
[----:B------:R-:W-:Y:S01]  /*8520*/  ISETP.GE.AND P0, PT, R2, R15, PT ;  /* 0x0000000f0200720c */ /* 0x000fe20003f06270 */
[-C--:B---3--:R-:W-:Y:S01]  /*8530*/  HMMA.16816.F32.BF16 R248, R4, R20.reuse, R248 ;  /* 0x0000001404f8723c */ /* 0x088fe200000418f8 */
[----:B------:R-:W-:Y:S02]  /*8540*/  FSEL R13, R56, -INF , !P2 ;  /* 0xff800000380d7808 */ /* 0x000fe40005000000 */
[C---:B------:R-:W-:Y:S02]  /*8550*/  ISETP.GE.AND P5, PT, R2.reuse, R16, PT ;  /* 0x000000100200720c */ /* 0x040fe40003fa6270 */
[----:B------:R-:W-:Y:S01]  /*8560*/  ISETP.GE.AND P2, PT, R2, R17, PT ;  /* 0x000000110200720c */ /* 0x000fe20003f46270 */
[----:B------:R-:W-:Y:S01]  /*8570*/  VIADD R2, R0, 0x9 ;  /* 0x0000000900027836 */ /* 0x000fe20000000000 */
[C---:B------:R-:W-:Y:S06]  /*8580*/  HMMA.16816.F32.BF16 R32, R8.reuse, R20, R36 ;  /* 0x000000140820723c */ /* 0x040fec0000041824 */
[----:B------:R-:W-:Y:S01]  /*8590*/  HMMA.16816.F32.BF16 R36, R8, R22, R28 ;  /* 0x000000160824723c */ /* 0x000fe2000004181c */
[----:B------:R-:W-:-:S02]  /*85a0*/  FSEL R20, R58, -INF , !P0 ;  /* 0xff8000003a147808 */ /* 0x000fc40004000000 */
[----:B------:R-:W-:-:S03]  /*85b0*/  ISETP.GE.AND P0, PT, R2, R16, PT ;  /* 0x000000100200720c */ /* 0x000fc60003f06270 */
[C---:B------:R-:W-:Y:S01]  /*85c0*/  HMMA.16816.F32.BF16 R52, R4.reuse, R24, R224 ;  /* 0x000000180434723c */ /* 0x040fe200000418e0 */
[----:B------:R-:W-:Y:S02]  /*85d0*/  FSEL R28, R64, -INF , !P5 ;  /* 0xff800000401c7808 */ /* 0x000fe40006800000 */
[----:B------:R-:W-:Y:S02]  /*85e0*/  FSEL R30, R66, -INF , !P2 ;  /* 0xff800000421e7808 */ /* 0x000fe40005000000 */
[----:B------:R-:W-:Y:S01]  /*85f0*/  FSEL R29, R65, -INF , !P0 ;  /* 0xff800000411d7808 */ /* 0x000fe20004000000 */
[----:B------:R-:W-:Y:S01]  /*8600*/  HMMA.16816.F32.BF16 R220, R4, R22, R220 ;  /* 0x0000001604dc723c */ /* 0x000fe200000418dc */
[C---:B------:R-:W-:Y:S01]  /*8610*/  ISETP.GE.AND P5, PT, R2.reuse, R14, PT ;  /* 0x0000000e0200720c */ /* 0x040fe20003fa6270 */
[----:B------:R-:W-:Y:S01]  /*8620*/  IMAD.MOV.U32 R224, RZ, RZ, R12 ;  /* 0x000000ffffe07224 */ /* 0x000fe200078e000c */
[C---:B------:R-:W-:Y:S02]  /*8630*/  ISETP.GE.AND P2, PT, R2.reuse, R17, PT ;  /* 0x000000110200720c */ /* 0x040fe40003f46270 */
[----:B------:R-:W-:Y:S01]  /*8640*/  ISETP.GE.AND P0, PT, R2, R15, PT ;  /* 0x0000000f0200720c */ /* 0x000fe20003f06270 */
[----:B------:R-:W-:Y:S01]  /*8650*/  VIADD R2, R0, 0x10 ;  /* 0x0000001000027836 */ /* 0x000fe20000000000 */
[----:B------:R-:W-:Y:S01]  /*8660*/  FSEL R12, R57, -INF , !P5 ;  /* 0xff800000390c7808 */ /* 0x000fe20006800000 */
[----:B------:R-:W-:Y:S01]  /*8670*/  HMMA.16816.F32.BF16 R4, R8, R24, R212 ;  /* 0x000000180804723c */ /* 0x000fe200000418d4 */
[----:B------:R-:W-:-:S02]  /*8680*/  FSEL R31, R67, -INF , !P2 ;  /* 0xff800000431f7808 */ /* 0x000fc40005000000 */
[----:B------:R-:W-:Y:S02]  /*8690*/  ISETP.GE.AND P5, PT, R2, R14, PT ;  /* 0x0000000e0200720c */ /* 0x000fe40003fa6270 */
[----:B------:R-:W-:Y:S01]  /*86a0*/  FSEL R21, R59, -INF , !P0 ;  /* 0xff8000003b157808 */ /* 0x000fe20004000000 */
[----:B------:R-:W-:Y:S01]  /*86b0*/  HMMA.16816.F32.BF16 R24, R8, R26, R204 ;  /* 0x0000001a0818723c */ /* 0x000fe200000418cc */
[----:B------:R-:W-:Y:S01]  /*86c0*/  FSEL R58, R60, -INF , !P5 ;  /* 0xff8000003c3a7808 */ /* 0x000fe20006800000 */
[----:B------:R-:W-:Y:S01]  /*86d0*/  IMAD.MOV.U32 R214, RZ, RZ, R3 ;  /* 0x000000ffffd67224 */ /* 0x000fe200078e0003 */
[----:B------:R-:W-:Y:S01]  /*86e0*/  ISETP.GE.AND P0, PT, R2, R15, PT ;  /* 0x0000000f0200720c */ /* 0x000fe20003f06270 */
[----:B------:R-:W-:Y:S01]  /*86f0*/  VIADD R3, R0, 0x30 ;  /* 0x0000003000037836 */ /* 0x000fe20000000000 */
[C---:B------:R-:W-:Y:S02]  /*8700*/  ISETP.GE.AND P2, PT, R2.reuse, R16, PT ;  /* 0x000000100200720c */ /* 0x040fe40003f46270 */
[----:B------:R-:W-:Y:S01]  /*8710*/  ISETP.GE.AND P5, PT, R2, R17, PT ;  /* 0x000000110200720c */ /* 0x000fe20003fa6270 */
[----:B------:R-:W-:Y:S01]  /*8720*/  VIADD R2, R0, 0x11 ;  /* 0x0000001100027836 */ /* 0x000fe20000000000 */
[----:B------:R-:W-:-:S02]  /*8730*/  FSEL R62, R62, -INF , !P0 ;  /* 0xff8000003e3e7808 */ /* 0x000fc40004000000 */
[----:B------:R-:W-:Y:S02]  /*8740*/  FSEL R60, R44, -INF , !P2 ;  /* 0xff8000002c3c7808 */ /* 0x000fe40005000000 */
[----:B------:R-:W-:Y:S02]  /*8750*/  ISETP.GE.AND P0, PT, R2, R14, PT ;  /* 0x0000000e0200720c */ /* 0x000fe40003f06270 */
[----:B------:R-:W-:Y:S02]  /*8760*/  FSEL R64, R46, -INF , !P5 ;  /* 0xff8000002e407808 */ /* 0x000fe40006800000 */
[----:B------:R-:W-:Y:S02]  /*8770*/  FSEL R56, R61, -INF , !P0 ;  /* 0xff8000003d387808 */ /* 0x000fe40004000000 */
[C---:B------:R-:W-:Y:S02]  /*8780*/  ISETP.GE.AND P2, PT, R2.reuse, R15, PT ;  /* 0x0000000f0200720c */ /* 0x040fe40003f46270 */
[----:B------:R-:W-:-:S02]  /*8790*/  ISETP.GE.AND P5, PT, R2, R16, PT ;  /* 0x000000100200720c */ /* 0x000fc40003fa6270 */
[----:B------:R-:W-:Y:S01]  /*87a0*/  ISETP.GE.AND P0, PT, R2, R17, PT ;  /* 0x000000110200720c */ /* 0x000fe20003f06270 */
[----:B------:R-:W-:Y:S01]  /*87b0*/  VIADD R2, R0, 0x18 ;  /* 0x0000001800027836 */ /* 0x000fe20000000000 */
[----:B------:R-:W-:Y:S02]  /*87c0*/  FSEL R57, R63, -INF , !P2 ;  /* 0xff8000003f397808 */ /* 0x000fe40005000000 */
[----:B------:R-:W-:Y:S02]  /*87d0*/  FSEL R59, R45, -INF , !P5 ;  /* 0xff8000002d3b7808 */ /* 0x000fe40006800000 */
[----:B------:R-:W-:Y:S02]  /*87e0*/  ISETP.GE.AND P2, PT, R2, R14, PT ;  /* 0x0000000e0200720c */ /* 0x000fe40003f46270 */
[----:B------:R-:W-:Y:S02]  /*87f0*/  FSEL R61, R47, -INF , !P0 ;  /* 0xff8000002f3d7808 */ /* 0x000fe40004000000 */
[----:B------:R-:W-:-:S02]  /*8800*/  FSEL R44, R40, -INF , !P2 ;  /* 0xff800000282c7808 */ /* 0x000fc40005000000 */
[C---:B------:R-:W-:Y:S02]  /*8810*/  ISETP.GE.AND P0, PT, R2.reuse, R15, PT ;  /* 0x0000000f0200720c */ /* 0x040fe40003f06270 */
[CC--:B------:R-:W-:Y:S02]  /*8820*/  ISETP.GE.AND P5, PT, R2.reuse, R16.reuse, PT ;  /* 0x000000100200720c */ /* 0x0c0fe40003fa6270 */
[----:B------:R-:W-:Y:S01]  /*8830*/  ISETP.GE.AND P2, PT, R2, R17, PT ;  /* 0x000000110200720c */ /* 0x000fe20003f46270 */
[----:B------:R-:W-:Y:S01]  /*8840*/  VIADD R2, R0, 0x19 ;  /* 0x0000001900027836 */ /* 0x000fe20000000000 */
[----:B------:R-:W-:Y:S02]  /*8850*/  FSEL R42, R42, -INF , !P0 ;  /* 0xff8000002a2a7808 */ /* 0x000fe40004000000 */
[----:B------:R-:W-:Y:S02]  /*8860*/  FSEL R48, R48, -INF , !P5 ;  /* 0xff80000030307808 */ /* 0x000fe40006800000 */
[----:B------:R-:W-:-:S02]  /*8870*/  ISETP.GE.AND P0, PT, R2, R16, PT ;  /* 0x000000100200720c */ /* 0x000fc40003f06270 */
        /* <DEDUP_REMOVED lines=8> */
[----:B------:R-:W-:Y:S02]  /*8900*/  ISETP.GE.AND P5, PT, R2, R14, PT ;  /* 0x0000000e0200720c */ /* 0x000fe40003fa6270 */
[----:B------:R-:W-:Y:S02]  /*8910*/  FSEL R43, R43, -INF , !P0 ;  /* 0xff8000002b2b7808 */ /* 0x000fe40004000000 */
[----:B------:R-:W-:Y:S01]  /*8920*/  FSEL R49, R4, -INF , !P5 ;  /* 0xff80000004317808 */ /* 0x000fe20006800000 */
[----:B------:R-:W-:Y:S01]  /*8930*/  VIADD R4, R0, 0x29 ;  /* 0x0000002900047836 */ /* 0x000fe20000000000 */
[C---:B------:R-:W-:Y:S02]  /*8940*/  ISETP.GE.AND P0, PT, R2.reuse, R15, PT ;  /* 0x0000000f0200720c */ /* 0x040fe40003f06270 */
[----:B------:R-:W-:-:S02]  /*8950*/  ISETP.GE.AND P2, PT, R2, R16, PT ;  /* 0x000000100200720c */ /* 0x000fc40003f46270 */
[----:B------:R-:W-:Y:S02]  /*8960*/  ISETP.GE.AND P5, PT, R2, R17, PT ;  /* 0x000000110200720c */ /* 0x000fe40003fa6270 */
[----:B------:R-:W-:Y:S02]  /*8970*/  IADD3 R2, R0, 0x21, RZ ;  /* 0x0000002100027810 */ /* 0x000fe40007ffe0ff */
[----:B------:R-:W-:Y:S02]  /*8980*/  FSEL R226, R6, -INF , !P0 ;  /* 0xff80000006e27808 */ /* 0x000fe40004000000 */
[----:B------:R-:W-:Y:S02]  /*8990*/  ISETP.GE.AND P0, PT, R2, R14, PT ;  /* 0x0000000e0200720c */ /* 0x000fe40003f06270 */
[----:B------:R-:W-:Y:S02]  /*89a0*/  FSEL R227, R52, -INF , !P2 ;  /* 0xff80000034e37808 */ /* 0x000fe40005000000 */
[----:B------:R-:W-:-:S02]  /*89b0*/  FSEL R247, R54, -INF , !P5 ;  /* 0xff80000036f77808 */ /* 0x000fc40006800000 */
[----:B------:R-:W-:Y:S02]  /*89c0*/  FSEL R47, R5, -INF , !P0 ;  /* 0xff800000052f7808 */ /* 0x000fe40004000000 */
[C---:B------:R-:W-:Y:S02]  /*89d0*/  ISETP.GE.AND P2, PT, R2.reuse, R15, PT ;  /* 0x0000000f0200720c */ /* 0x040fe40003f46270 */
[C---:B------:R-:W-:Y:S02]  /*89e0*/  ISETP.GE.AND P5, PT, R2.reuse, R16, PT ;  /* 0x000000100200720c */ /* 0x040fe40003fa6270 */
[----:B------:R-:W-:Y:S01]  /*89f0*/  ISETP.GE.AND P0, PT, R2, R17, PT ;  /* 0x000000110200720c */ /* 0x000fe20003f06270 */
[----:B------:R-:W-:Y:S01]  /*8a00*/  VIADD R2, R0, 0x28 ;  /* 0x0000002800027836 */ /* 0x000fe20000000000 */
[----:B------:R-:W-:Y:S02]  /*8a10*/  FSEL R219, R7, -INF , !P2 ;  /* 0xff80000007db7808 */ /* 0x000fe40005000000 */
[----:B------:R-:W-:-:S02]  /*8a20*/  FSEL R225, R53, -INF , !P5 ;  /* 0xff80000035e17808 */ /* 0x000fc40006800000 */
[----:B------:R-:W-:Y:S02]  /*8a30*/  FSEL R252, R55, -INF , !P0 ;  /* 0xff80000037fc7808 */ /* 0x000fe40004000000 */
[CC--:B------:R-:W-:Y:S02]  /*8a40*/  ISETP.GE.AND P2, PT, R2.reuse, R14.reuse, PT ;  /* 0x0000000e0200720c */ /* 0x0c0fe40003f46270 */
[----:B------:R-:W-:Y:S02]  /*8a50*/  ISETP.GE.AND P0, PT, R2, R15, PT ;  /* 0x0000000f0200720c */ /* 0x000fe40003f06270 */
[----:B------:R-:W-:Y:S02]  /*8a60*/  ISETP.GE.AND P5, PT, R4, R14, PT ;  /* 0x0000000e0400720c */ /* 0x000fe40003fa6270 */
[----:B------:R-:W-:Y:S02]  /*8a70*/  FSEL R40, R24, -INF , !P2 ;  /* 0xff80000018287808 */ /* 0x000fe40005000000 */
[----:B------:R-:W-:-:S02]  /*8a80*/  FSEL R218, R26, -INF , !P0 ;  /* 0xff8000001ada7808 */ /* 0x000fc40004000000 */
[----:B------:R-:W-:Y:S02]  /*8a90*/  FSEL R45, R25, -INF , !P5 ;  /* 0xff800000192d7808 */ /* 0x000fe40006800000 */
[C---:B------:R-:W-:Y:S02]  /*8aa0*/  ISETP.GE.AND P2, PT, R2.reuse, R16, PT ;  /* 0x000000100200720c */ /* 0x040fe40003f46270 */
[----:B------:R-:W-:Y:S01]  /*8ab0*/  ISETP.GE.AND P0, PT, R2, R17, PT ;  /* 0x000000110200720c */ /* 0x000fe20003f06270 */
[----:B------:R-:W-:Y:S01]  /*8ac0*/  VIADD R2, R0, 0x31 ;  /* 0x0000003100027836 */ /* 0x000fe20000000000 */
[----:B------:R-:W-:Y:S02]  /*8ad0*/  ISETP.GE.AND P5, PT, R4, R15, PT ;  /* 0x0000000f0400720c */ /* 0x000fe40003fa6270 */
[----:B------:R-:W-:Y:S02]  /*8ae0*/  FSEL R10, R214, -INF , !P6 ;  /* 0xff800000d60a7808 */ /* 0x000fe40007000000 */
[----:B------:R-:W-:-:S02]  /*8af0*/  ISETP.GE.AND P3, PT, R3, R14, PT ;  /* 0x0000000e0300720c */ /* 0x000fc40003f66270 */
[-C--:B------:R-:W-:Y:S02]  /*8b00*/  ISETP.GE.AND P6, PT, R0, R15.reuse, PT ;  /* 0x0000000f0000720c */ /* 0x080fe40003fc6270 */
[----:B------:R-:W-:Y:S02]  /*8b10*/  FSEL R216, R27, -INF , !P5 ;  /* 0xff8000001bd87808 */ /* 0x000fe40006800000 */
[----:B------:R-:W-:Y:S02]  /*8b20*/  FSEL R27, R32, -INF , !P3 ;  /* 0xff800000201b7808 */ /* 0x000fe40005800000 */
[----:B------:R-:W-:Y:S02]  /*8b30*/  FSEL R11, R224, -INF , !P1 ;  /* 0xff800000e00b7808 */ /* 0x000fe40004800000 */
[----:B------:R-:W-:Y:S02]  /*8b40*/  FSEL R8, R169, -INF , !P6 ;  /* 0xff800000a9087808 */ /* 0x000fe40007000000 */
[----:B------:R-:W-:-:S02]  /*8b50*/  ISETP.GE.AND P3, PT, R2, R15, PT ;  /* 0x0000000f0200720c */ /* 0x000fc40003f66270 */
[-C--:B------:R-:W-:Y:S02]  /*8b60*/  ISETP.GE.AND P6, PT, R0, R16.reuse, PT ;  /* 0x000000100000720c */ /* 0x080fe40003fc6270 */
[----:B------:R-:W-:Y:S02]  /*8b70*/  FSEL R224, R210, -INF , !P0 ;  /* 0xff800000d2e07808 */ /* 0x000fe40004000000 */
[----:B------:R-:W-:Y:S02]  /*8b80*/  ISETP.GE.AND P5, PT, R3, R15, PT ;  /* 0x0000000f0300720c */ /* 0x000fe40003fa6270 */
[----:B------:R-:W-:Y:S02]  /*8b90*/  ISETP.GE.AND P0, PT, R2, R16, PT ;  /* 0x000000100200720c */ /* 0x000fe40003f06270 */
[----:B------:R-:W-:Y:S02]  /*8ba0*/  FSEL R22, R217, -INF , !P4 ;  /* 0xff800000d9167808 */ /* 0x000fe40006000000 */
[----:B------:R-:W-:-:S02]  /*8bb0*/  FSEL R214, R208, -INF , !P2 ;  /* 0xff800000d0d67808 */ /* 0x000fc40005000000 */
[CC--:B------:R-:W-:Y:S02]  /*8bc0*/  ISETP.GE.AND P4, PT, R2.reuse, R14.reuse, PT ;  /* 0x0000000e0200720c */ /* 0x0c0fe40003f86270 */
[----:B------:R-:W-:Y:S02]  /*8bd0*/  FSEL R215, R35, -INF , !P3 ;  /* 0xff80000023d77808 */ /* 0x000fe40005800000 */
[----:B------:R-:W-:Y:S01]  /*8be0*/  ISETP.GE.AND P2, PT, R2, R17, PT ;  /* 0x000000110200720c */ /* 0x000fe20003f46270 */
[----:B------:R-:W-:Y:S01]  /*8bf0*/  VIADD R2, R0, 0x38 ;  /* 0x0000003800027836 */ /* 0x000fe20000000000 */
[----:B------:R-:W-:Y:S02]  /*8c00*/  FSEL R7, R165, -INF , !P6 ;  /* 0xff800000a5077808 */ /* 0x000fe40007000000 */
[----:B------:R-:W-:Y:S02]  /*8c10*/  FSEL R217, R34, -INF , !P5 ;  /* 0xff80000022d97808 */ /* 0x000fe40006800000 */
[----:B------:R-:W-:-:S02]  /*8c20*/  ISETP.GE.AND P3, PT, R0, R14, PT ;  /* 0x0000000e0000720c */ /* 0x000fc40003f66270 */
[C---:B------:R-:W-:Y:S01]  /*8c30*/  ISETP.GE.AND P6, PT, R0.reuse, R17, PT ;  /* 0x000000110000720c */ /* 0x040fe20003fc6270 */
[----:B------:R-:W-:Y:S01]  /*8c40*/  VIADD R0, R0, 0x39 ;  /* 0x0000003900007836 */ /* 0x000fe20000000000 */
[----:B------:R-:W-:Y:S02]  /*8c50*/  FSEL R249, R249, -INF , !P0 ;  /* 0xff800000f9f97808 */ /* 0x000fe40004000000 */
[-C--:B------:R-:W-:Y:S02]  /*8c60*/  ISETP.GE.AND P5, PT, R4, R16.reuse, PT ;  /* 0x000000100400720c */ /* 0x080fe40003fa6270 */
[----:B------:R-:W-:Y:S02]  /*8c70*/  ISETP.GE.AND P1, PT, R3, R16, PT ;  /* 0x000000100300720c */ /* 0x000fe40003f26270 */
[----:B------:R-:W-:Y:S02]  /*8c80*/  PLOP3.LUT P0, PT, PT, PT, UP0, 0x80, 0x0 ;  /* 0x000000000000781c */ /* 0x000fe40003f0f008 */
[----:B------:R-:W-:-:S02]  /*8c90*/  FSEL R9, R19, -INF , !P6 ;  /* 0xff80000013097808 */ /* 0x000fc40007000000 */
[----:B------:R-:W-:Y:S02]  /*8ca0*/  FSEL R212, R209, -INF , !P5 ;  /* 0xff800000d1d47808 */ /* 0x000fe40006800000 */
[----:B------:R-:W-:Y:S02]  /*8cb0*/  FSEL R248, R248, -INF , !P1 ;  /* 0xff800000f8f87808 */ /* 0x000fe40004800000 */
[CC--:B------:R-:W-:Y:S02]  /*8cc0*/  ISETP.GE.AND P6, PT, R2.reuse, R14.reuse, PT ;  /* 0x0000000e0200720c */ /* 0x0c0fe40003fc6270 */
[----:B------:R-:W-:Y:S02]  /*8cd0*/  ISETP.GE.AND P5, PT, R2, R15, PT ;  /* 0x0000000f0200720c */ /* 0x000fe40003fa6270 */
[----:B------:R-:W-:Y:S02]  /*8ce0*/  ISETP.GE.AND P1, PT, R0, R14, PT ;  /* 0x0000000e0000720c */ /* 0x000fe40003f26270 */
[----:B------:R-:W-:-:S02]  /*8cf0*/  FSEL R6, R170, -INF , !P3 ;  /* 0xff800000aa067808 */ /* 0x000fc40005800000 */
[----:B------:R-:W-:Y:S02]  /*8d00*/  FSEL R25, R36, -INF , !P6 ;  /* 0xff80000024197808 */ /* 0x000fe40007000000 */
[----:B------:R-:W-:Y:S02]  /*8d10*/  FSEL R213, R38, -INF , !P5 ;  /* 0xff80000026d57808 */ /* 0x000fe40006800000 */
[----:B------:R-:W-:Y:S02]  /*8d20*/  FSEL R24, R37, -INF , !P1 ;  /* 0xff80000025187808 */ /* 0x000fe40004800000 */
[----:B------:R-:W-:Y:S02]  /*8d30*/  ISETP.GE.AND P5, PT, R0, R15, PT ;  /* 0x0000000f0000720c */ /* 0x000fe40003fa6270 */
[C---:B------:R-:W-:Y:S02]  /*8d40*/  ISETP.GE.AND P6, PT, R2.reuse, R16, PT ;  /* 0x000000100200720c */ /* 0x040fe40003fc6270 */
[----:B------:R-:W-:-:S02]  /*8d50*/  ISETP.GE.AND P1, PT, R2, R17, PT ;  /* 0x000000110200720c */ /* 0x000fc40003f26270 */
[----:B------:R-:W-:Y:S02]  /*8d60*/  FMNMX.FTZ R2, R168, R6, !PT ;  /* 0x00000006a8027209 */ /* 0x000fe40007810000 */
[----:B------:R-:W-:Y:S02]  /*8d70*/  FSEL R26, R33, -INF , !P4 ;  /* 0xff800000211a7808 */ /* 0x000fe40006000000 */
[----:B------:R-:W-:Y:S02]  /*8d80*/  FSEL R170, R39, -INF , !P5 ;  /* 0xff80000027aa7808 */ /* 0x000fe40006800000 */
[-C--:B------:R-:W-:Y:S02]  /*8d90*/  ISETP.GE.AND P4, PT, R4, R17.reuse, PT ;  /* 0x000000110400720c */ /* 0x080fe40003f86270 */
[----:B------:R-:W-:Y:S02]  /*8da0*/  ISETP.GE.AND P3, PT, R3, R17, PT ;  /* 0x000000110300720c */ /* 0x000fe40003f66270 */
[----:B------:R-:W-:-:S02]  /*8db0*/  ISETP.GE.AND P5, PT, R0, R16, PT ;  /* 0x000000100000720c */ /* 0x000fc40003fa6270 */
[----:B------:R-:W-:Y:S01]  /*8dc0*/  FMNMX.FTZ R19, R10, R2, !PT ;  /* 0x000000020a137209 */ /* 0x000fe20007810000 */
[----:B------:R-:W-:Y:S10]  /*8dd0*/  @!P0 BRA `(.L_x_59) ;  /* 0x0000000000908947 */ /* 0x000ff40003800000 */
[----:B------:R-:W2:Y:S04]  /*8de0*/  LDL.64 R204, [R1+0x60] ;  /* 0x0000600001cc7983 */ /* 0x000ea80000100a00 */
[----:B------:R-:W3:Y:S01]  /*8df0*/  LDL.64 R206, [R1+0x50] ;  /* 0x0000500001ce7983 */ /* 0x000ee20000100a00 */
[----:B------:R-:W-:-:S04]  /*8e00*/  UIADD3 UR5, UR17, -0x3, URZ ;  /* 0xfffffffd11057890 */ /* 0x000fc8000fffe03f */
[----:B------:R-:W-:Y:S02]  /*8e10*/  USHF.R.S32.HI UR4, URZ, 0x1f, UR5 ;  /* 0x0000001f3f047899 */ /* 0x000fe40008011405 */
[----:B------:R-:W-:Y:S02]  /*8e20*/  UIMAD.WIDE.U32 UR24, UR5, UR8, URZ ;  /* 0x00000008051872a5 */ /* 0x000fe4000f8e003f */
[----:B------:R-:W-:-:S04]  /*8e30*/  UIMAD UR4, UR4, UR8, URZ ;  /* 0x00000008040472a4 */ /* 0x000fc8000f8e023f */
[----:B------:R-:W-:Y:S01]  /*8e40*/  UIMAD UR4, UR5, UR9, UR4 ;  /* 0x00000009050472a4 */ /* 0x000fe2000f8e0204 */
[----:B------:R-:W-:Y:S02]  /*8e50*/  IMAD.U32 R2, RZ, RZ, UR24 ;  /* 0x00000018ff027e24 */ /* 0x000fe4000f8e00ff */
[----:B------:R-:W-:Y:S01]  /*8e60*/  IMAD.U32 R4, RZ, RZ, UR24 ;  /* 0x00000018ff047e24 */ /* 0x000fe2000f8e00ff */
[----:B------:R-:W-:-:S06]  /*8e70*/  UIADD3 UR4, UR25, UR4, URZ ;  /* 0x0000000419047290 */ /* 0x000fcc000fffe03f */
[----:B------:R-:W-:Y:S01]  /*8e80*/  IMAD.U32 R3, RZ, RZ, UR4 ;  /* 0x00000004ff037e24 */ /* 0x000fe2000f8e00ff */
[----:B------:R-:W-:Y:S01]  /*8e90*/  ULDC.64 UR4, c[0x0][0x218] ;  /* 0x0000860000047ab9 */ /* 0x000fe20000000a00 */
[----:B--2---:R-:W-:-:S04]  /*8ea0*/  LEA R2, P0, R2, R204, 0x6 ;  /* 0x000000cc02027211 */ /* 0x004fc800078030ff */
[----:B---3--:R-:W-:Y:S02]  /*8eb0*/  LEA.HI.X R3, R4, R207, R3, 0x6, P0 ;  /* 0x000000cf04037211 */ /* 0x008fe400000f3403 */
[----:B------:R-:W-:Y:S01]  /*8ec0*/  LEA R4, P0, R2, UR4, 0x1 ;  /* 0x0000000402047c11 */ /* 0x000fe2000f8008ff */
[----:B------:R-:W-:-:S03]  /*8ed0*/  USHF.L.U32 UR4, UR8, 0x5, URZ ;  /* 0x0000000508047899 */ /* 0x000fc6000800063f */
[----:B------:R-:W-:Y:S01]  /*8ee0*/  LEA.HI.X R5, R2, UR5, R3, 0x1, P0 ;  /* 0x0000000502057c11 */ /* 0x000fe200080f0c03 */
[----:B------:R-:W-:Y:S02]  /*8ef0*/  USHF.L.U64.HI UR5, UR8, 0x5, UR9 ;  /* 0x0000000508057899 */ /* 0x000fe40008010209 */
[----:B------:R-:W-:Y:S02]  /*8f00*/  IADD3 R2, P0, R4, UR4, RZ ;  /* 0x0000000404027c10 */ /* 0x000fe4000ff1e0ff */
[----:B------:R-:W-:Y:S01]  /*8f10*/  @!PT LDS RZ, [RZ] ;  /* 0x00000000fffff984 */ /* 0x000fe20000000800 */
[----:B------:R-:W-:Y:S01]  /*8f20*/  @!PT LDS RZ, [RZ] ;  /* 0x00000000fffff984 */ /* 0x000fe20000000800 */
[----:B------:R-:W-:Y:S01]  /*8f30*/  @!PT LDS RZ, [RZ] ;  /* 0x00000000fffff984 */ /* 0x000fe20000000800 */
[----:B------:R-:W-:Y:S02]  /*8f40*/  LDGSTS.E.BYPASS.LTC128B.128 [R246+0x8000], desc[UR18][R4.64] ;  /* 0x0800000004f67fae */ /* 0x000fe4000b901d52 */
[----:B------:R-:W-:Y:S02]  /*8f50*/  IADD3.X R3, R5, UR5, RZ, P0, !PT ;  /* 0x0000000505037c10 */ /* 0x000fe400087fe4ff */
[----:B------:R-:W-:Y:S04]  /*8f60*/  LDGSTS.E.BYPASS.LTC128B.128 [R246+0xa000], desc[UR18][R4.64+0x80] ;  /* 0x0a00008004f67fae */ /* 0x000fe8000b901d52 */
        /* <DEDUP_REMOVED lines=11> */
.L_x_59:
[----:B------:R-:W-:Y:S01]  /*9020*/  ISETP.GE.AND P0, PT, R0, R17, PT ;  /* 0x000000110000720c */ /* 0x000fe20003f06270 */
[----:B------:R-:W-:Y:S01]  /*9030*/  STL [R1+0xe4], R234 ;  /* 0x0000e4ea01007387 */ /* 0x000fe20000100800 */
[----:B-1----:R-:W-:Y:S02]  /*9040*/  FMNMX.FTZ R2, R13, R19, !PT ;  /* 0x000000130d027209 */ /* 0x002fe40007810000 */
        /* <DEDUP_REMOVED lines=39> */
[----:B------:R-:W-:Y:S01]  /*92c0*/  FMNMX.FTZ R2, R170, R3, !PT ;  /* 0x00000003aa027209 */ /* 0x000fe20007810000 */
[----:B------:R-:W1:Y:S01]  /*92d0*/  SHFL.BFLY PT, R5, R0, 0x2, 0x1f ;  /* 0x0c401f0000057f89 */ /* 0x000e6200000e0000 */
[----:B------:R-:W-:-:S02]  /*92e0*/  FMNMX.FTZ R3, R164, R9, !PT ;  /* 0x00000009a4037209 */ /* 0x000fc40007810000 */
[----:B------:R-:W-:Y:S01]  /*92f0*/  FMNMX.FTZ R4, R59, R4, !PT ;  /* 0x000000043b047209 */ /* 0x000fe20007810000 */
[----:B------:R-:W2:Y:S01]  /*9300*/  SHFL.BFLY PT, R19, R2, 0x2, 0x1f ;  /* 0x0c401f0002137f89 */ /* 0x000ea200000e0000 */
        /* <DEDUP_REMOVED lines=11> */
[----:B-1----:R-:W-:Y:S02]  /*93c0*/  FMNMX.FTZ R0, R0, R5, !PT ;  /* 0x0000000500007209 */ /* 0x002fe40007810000 */
[----:B------:R-:W-:Y:S02]  /*93d0*/  FMNMX.FTZ R3, R51, R3, !PT ;  /* 0x0000000333037209 */ /* 0x000fe40007810000 */
[----:B------:R-:W-:Y:S01]  /*93e0*/  FMNMX.FTZ R4, R212, R4, !PT ;  /* 0x00000004d4047209 */ /* 0x000fe20007810000 */
[----:B------:R-:W1:Y:S01]  /*93f0*/  SHFL.BFLY PT, R5, R0, 0x1, 0x1f ;  /* 0x0c201f0000057f89 */ /* 0x000e6200000e0000 */
[----:B------:R-:W-:Y:S02]  /*9400*/  FMNMX.FTZ R3, R247, R3, !PT ;  /* 0x00000003f7037209 */ /* 0x000fe40007810000 */
[----:B------:R-:W-:Y:S02]  /*9410*/  FMNMX.FTZ R4, R248, R4, !PT ;  /* 0x00000004f8047209 */ /* 0x000fe40007810000 */
[----:B------:R-:W-:-:S02]  /*9420*/  FMNMX.FTZ R3, R252, R3, !PT ;  /* 0x00000003fc037209 */ /* 0x000fc40007810000 */
[----:B------:R-:W-:Y:S02]  /*9430*/  FSEL R220, R220, -INF , !P6 ;  /* 0xff800000dcdc7808 */ /* 0x000fe40007000000 */
[----:B------:R-:W-:Y:S02]  /*9440*/  FMNMX.FTZ R4, R249, R4, !PT ;  /* 0x00000004f9047209 */ /* 0x000fe40007810000 */
[----:B------:R-:W-:Y:S02]  /*9450*/  FSEL R169, R211, -INF , !P4 ;  /* 0xff800000d3a97808 */ /* 0x000fe40006000000 */
[----:B------:R-:W-:Y:S02]  /*9460*/  FMNMX.FTZ R3, R224, R3, !PT ;  /* 0x00000003e0037209 */ /* 0x000fe40007810000 */
[----:B------:R-:W-:Y:S02]  /*9470*/  FSEL R221, R221, -INF , !P5 ;  /* 0xff800000dddd7808 */ /* 0x000fe40006800000 */
[----:B------:R-:W-:-:S02]  /*9480*/  FMNMX.FTZ R4, R220, R4, !PT ;  /* 0x00000004dc047209 */ /* 0x000fc40007810000 */
[----:B------:R-:W-:Y:S02]  /*9490*/  FSEL R250, R250, -INF , !P3 ;  /* 0xff800000fafa7808 */ /* 0x000fe40005800000 */
[----:B------:R-:W-:Y:S02]  /*94a0*/  FMNMX.FTZ R3, R169, R3, !PT ;  /* 0x00000003a9037209 */ /* 0x000fe40007810000 */
[----:B------:R-:W-:Y:S02]  /*94b0*/  FMNMX.FTZ R23, R221, R4, !PT ;  /* 0x00000004dd177209 */ /* 0x000fe40007810000 */
[----:B------:R-:W-:Y:S02]  /*94c0*/  FSEL R251, R251, -INF , !P2 ;  /* 0xff800000fbfb7808 */ /* 0x000fe40005000000 */
[----:B------:R-:W-:Y:S01]  /*94d0*/  FMNMX.FTZ R3, R250, R3, !PT ;  /* 0x00000003fa037209 */ /* 0x000fe20007810000 */
[----:B------:R-:W3:Y:S01]  /*94e0*/  SHFL.BFLY PT, R4, R23, 0x2, 0x1f ;  /* 0x0c401f0017047f89 */ /* 0x000ee200000e0000 */
[----:B--2---:R-:W-:-:S02]  /*94f0*/  FMNMX.FTZ R2, R2, R19, !PT ;  /* 0x0000001302027209 */ /* 0x004fc40007810000 */
[----:B------:R-:W-:Y:S02]  /*9500*/  FSEL R222, R222, -INF , !P1 ;  /* 0xff800000dede7808 */ /* 0x000fe40004800000 */
[----:B------:R-:W-:Y:S01]  /*9510*/  FMNMX.FTZ R3, R251, R3, !PT ;  /* 0x00000003fb037209 */ /* 0x000fe20007810000 */
[----:B------:R-:W2:Y:S01]  /*9520*/  SHFL.BFLY PT, R19, R2, 0x1, 0x1f ;  /* 0x0c201f0002137f89 */ /* 0x000ea200000e0000 */
[----:B------:R-:W-:Y:S02]  /*9530*/  FSEL R223, R223, -INF , !P0 ;  /* 0xff800000dfdf7808 */ /* 0x000fe40004000000 */
[----:B------:R-:W-:Y:S02]  /*9540*/  FMNMX.FTZ R3, R222, R3, !PT ;  /* 0x00000003de037209 */ /* 0x000fe40007810000 */
[----:B-1----:R-:W-:Y:S02]  /*9550*/  FMNMX.FTZ R39, R0, R5, !PT ;  /* 0x0000000500277209 */ /* 0x002fe40007810000 */
[----:B------:R-:W-:-:S02]  /*9560*/  FMNMX.FTZ R3, R223, R3, !PT ;  /* 0x00000003df037209 */ /* 0x000fc40007810000 */
[C---:B------:R-:W-:Y:S01]  /*9570*/  FSETP.NEU.FTZ.AND P1, PT, R39.reuse, -INF , PT ;  /* 0xff8000002700780b */ /* 0x040fe20003f3d000 */
[----:B------:R-:W-:Y:S01]  /*9580*/  FMUL.FTZ R0, R39, UR20 ;  /* 0x0000001427007c20 */ /* 0x000fe20008410000 */
[----:B------:R-:W-:Y:S04]  /*9590*/  STL [R1+0x4c], R39 ;  /* 0x00004c2701007387 */ /* 0x000fe80000100800 */
[----:B------:R-:W1:Y:S01]  /*95a0*/  SHFL.BFLY PT, R5, R3, 0x2, 0x1f ;  /* 0x0c401f0003057f89 */ /* 0x000e6200000e0000 */
[----:B------:R-:W-:Y:S02]  /*95b0*/  FSEL R0, R0, RZ, P1 ;  /* 0x000000ff00007208 */ /* 0x000fe40000800000 */
[----:B---3--:R-:W-:-:S03]  /*95c0*/  FMNMX.FTZ R23, R23, R4, !PT ;  /* 0x0000000417177209 */ /* 0x008fc60007810000 */
[--C-:B------:R-:W-:Y:S01]  /*95d0*/  FFMA.FTZ R6, R6, UR20, -R0.reuse ;  /* 0x0000001406067c23 */ /* 0x100fe20008010800 */
[--C-:B------:R-:W-:Y:S01]  /*95e0*/  FFMA.FTZ R4, R12, UR20, -R0.reuse ;  /* 0x000000140c047c23 */ /* 0x100fe20008010800 */
[--C-:B------:R-:W-:Y:S01]  /*95f0*/  FFMA.FTZ R13, R13, UR20, -R0.reuse ;  /* 0x000000140d0d7c23 */ /* 0x100fe20008010800 */
[----:B--2---:R-:W-:Y:S01]  /*9600*/  FMNMX.FTZ R38, R2, R19, !PT ;  /* 0x0000001302267209 */ /* 0x004fe20007810000 */
[----:B------:R2:W-:Y:S01]  /*9610*/  MUFU.EX2 R34, R6 ;  /* 0x0000000600227308 */ /* 0x0005e20000000800 */
[----:B------:R-:W-:Y:S02]  /*9620*/  FFMA.FTZ R10, R10, UR20, -R0 ;  /* 0x000000140a0a7c23 */ /* 0x000fe40008010800 */
[C---:B------:R-:W-:Y:S01]  /*9630*/  FSETP.NEU.FTZ.AND P3, PT, R38.reuse, -INF , PT ;  /* 0xff8000002600780b */ /* 0x040fe20003f7d000 */
[----:B------:R-:W-:Y:S01]  /*9640*/  FMUL.FTZ R2, R38, UR20 ;  /* 0x0000001426027c20 */ /* 0x000fe20008410000 */
[----:B------:R-:W-:Y:S03]  /*9650*/  STL [R1+0x48], R38 ;  /* 0x0000482601007387 */ /* 0x000fe60000100800 */
[----:B------:R3:W-:Y:S01]  /*9660*/  MUFU.EX2 R67, R4 ;  /* 0x0000000400437308 */ /* 0x0007e20000000800 */
[----:B------:R-:W-:-:S02]  /*9670*/  FSEL R12, R2, RZ, P3 ;  /* 0x000000ff020c7208 */ /* 0x000fc40001800000 */
[----:B-1----:R-:W-:-:S03]  /*9680*/  FMNMX.FTZ R2, R3, R5, !PT ;  /* 0x0000000503027209 */ /* 0x002fc60007810000 */
[--C-:B------:R-:W-:Y:S01]  /*9690*/  FFMA.FTZ R8, R8, UR20, -R12.reuse ;  /* 0x0000001408087c23 */ /* 0x100fe2000801080c */
[--C-:B------:R-:W-:Y:S01]  /*96a0*/  FFMA.FTZ R11, R11, UR20, -R12.reuse ;  /* 0x000000140b0b7c23 */ /* 0x100fe2000801080c */
[----:B--2---:R-:W1:Y:S01]  /*96b0*/  SHFL.BFLY PT, R6, R23, 0x1, 0x1f ;  /* 0x0c201f0017067f89 */ /* 0x004e6200000e0000 */
[----:B------:R-:W2:Y:S03]  /*96c0*/  MUFU.EX2 R15, R13 ;  /* 0x0000000d000f7308 */ /* 0x000ea60000000800 */
[----:B------:R-:W4:Y:S01]  /*96d0*/  SHFL.BFLY PT, R5, R2, 0x1, 0x1f ;  /* 0x0c201f0002057f89 */ /* 0x000f2200000e0000 */
[----:B---3--:R-:W-:-:S04]  /*96e0*/  FFMA.FTZ R4, R20, UR20, -R12 ;  /* 0x0000001414047c23 */ /* 0x008fc8000801080c */
[----:B------:R2:W3:Y:S08]  /*96f0*/  MUFU.EX2 R36, R10 ;  /* 0x0000000a00247308 */ /* 0x0004f00000000800 */
[----:B------:R3:W-:Y:S01]  /*9700*/  MUFU.EX2 R14, R4 ;  /* 0x00000004000e7308 */ /* 0x0007e20000000800 */
[----:B-1----:R-:W-:-:S07]  /*9710*/  FMNMX.FTZ R37, R23, R6, !PT ;  /* 0x0000000617257209 */ /* 0x002fce0007810000 */
[----:B------:R1:W-:Y:S01]  /*9720*/  MUFU.EX2 R33, R8 ;  /* 0x0000000800217308 */ /* 0x0003e20000000800 */
[----:B--2---:R-:W-:Y:S02]  /*9730*/  F2FP.BF16.F32.PACK_AB R10, R67, R15 ;  /* 0x0000000f430a723e */ /* 0x004fe400000010ff */
[C---:B------:R-:W-:Y:S01]  /*9740*/  FSETP.NEU.FTZ.AND P2, PT, R37.reuse, -INF , PT ;  /* 0xff8000002500780b */ /* 0x040fe20003f5d000 */
[----:B------:R-:W-:Y:S01]  /*9750*/  FMUL.FTZ R3, R37, UR20 ;  /* 0x0000001425037c20 */ /* 0x000fe20008410000 */
[----:B----4-:R-:W-:Y:S01]  /*9760*/  FMNMX.FTZ R52, R2, R5, !PT ;  /* 0x0000000502347209 */ /* 0x010fe20007810000 */
[----:B------:R-:W-:Y:S01]  /*9770*/  STL [R1+0x44], R37 ;  /* 0x0000442501007387 */ /* 0x000fe20000100800 */
[----:B------:R-:W-:Y:S01]  /*9780*/  FSEL R5, R39, RZ, P1 ;  /* 0x000000ff27057208 */ /* 0x000fe20000800000 */
[----:B------:R-:W-:Y:S01]  /*9790*/  MUFU.EX2 R233, R11 ;  /* 0x0000000b00e97308 */ /* 0x000fe20000000800 */
[----:B------:R-:W-:Y:S01]  /*97a0*/  FSEL R3, R3, RZ, P2 ;  /* 0x000000ff03037208 */ /* 0x000fe20001000000 */
[----:B---3--:R-:W-:Y:S01]  /*97b0*/  FFMA.FTZ R4, R21, UR20, -R12 ;  /* 0x0000001415047c23 */ /* 0x008fe2000801080c */
[----:B------:R-:W-:Y:S01]  /*97c0*/  FSETP.NEU.FTZ.AND P0, PT, R52, -INF , PT ;  /* 0xff8000003400780b */ /* 0x000fe20003f1d000 */
[----:B------:R-:W-:Y:S01]  /*97d0*/  FADD.FTZ R5, R168, -R5 ;  /* 0x80000005a8057221 */ /* 0x000fe20000010000 */
[----:B------:R-:W-:Y:S01]  /*97e0*/  STL [R1+0x40], R52 ;  /* 0x0000403401007387 */ /* 0x000fe20000100800 */
[--C-:B------:R-:W-:Y:S01]  /*97f0*/  FFMA.FTZ R2, R18, UR20, -R3.reuse ;  /* 0x0000001412027c23 */ /* 0x100fe20008010803 */
[----:B------:R-:W-:Y:S01]  /*9800*/  FFMA.FTZ R7, R7, UR20, -R3 ;  /* 0x0000001407077c23 */ /* 0x000fe20008010803 */
[----:B------:R2:W3:Y:S01]  /*9810*/  MUFU.EX2 R66, R4 ;  /* 0x0000000400427308 */ /* 0x0004e20000000800 */
[----:B------:R-:W-:Y:S01]  /*9820*/  FMUL.FTZ R19, R5, UR20 ;  /* 0x0000001405137c20 */ /* 0x000fe20008410000 */
[----:B-1----:R-:W-:-:S06]  /*9830*/  F2FP.BF16.F32.PACK_AB R8, R36, R34 ;  /* 0x000000222408723e */ /* 0x002fcc00000010ff */
[----:B------:R1:W-:Y:S08]  /*9840*/  MUFU.EX2 R232, R2 ;  /* 0x0000000200e87308 */ /* 0x0003f00000000800 */
[----:B------:R-:W-:Y:S01]  /*9850*/  MUFU.EX2 R35, R7 ;  /* 0x0000000700237308 */ /* 0x000fe20000000800 */
[----:B--2---:R-:W-:Y:S01]  /*9860*/  FFMA.FTZ R4, R28, UR20, -R3 ;  /* 0x000000141c047c23 */ /* 0x004fe20008010803 */
[----:B---3--:R-:W-:-:S06]  /*9870*/  F2FP.BF16.F32.PACK_AB R11, R66, R14 ;  /* 0x0000000e420b723e */ /* 0x008fcc00000010ff */
[----:B------:R2:W3:Y:S01]  /*9880*/  MUFU.EX2 R32, R4 ;  /* 0x0000000400207308 */ /* 0x0004e20000000800 */
[----:B-1----:R-:W-:-:S05]  /*9890*/  FMUL.FTZ R2, R52, UR20 ;  /* 0x0000001434027c20 */ /* 0x002fca0008410000 */
[----:B------:R-:W-:Y:S02]  /*98a0*/  FSEL R2, R2, RZ, P0 ;  /* 0x000000ff02027208 */ /* 0x000fe40000000000 */
[----:B------:R-:W1:Y:S03]  /*98b0*/  MUFU.EX2 R19, R19 ;  /* 0x0000001300137308 */ /* 0x000e660000000800 */
[----:B------:R-:W-:-:S05]  /*98c0*/  FFMA.FTZ R9, R9, UR20, -R2 ;  /* 0x0000001409097c23 */ /* 0x000fca0008010802 */
[----:B------:R4:W-:Y:S01]  /*98d0*/  MUFU.EX2 R234, R9 ;  /* 0x0000000900ea7308 */ /* 0x0009e20000000800 */
[----:B--2---:R-:W-:Y:S01]  /*98e0*/  FFMA.FTZ R4, R29, UR20, -R3 ;  /* 0x000000141d047c23 */ /* 0x004fe20008010803 */
[----:B---3--:R-:W-:-:S06]  /*98f0*/  MOV R168, R32 ;  /* 0x0000002000a87202 */ /* 0x008fcc0000000f00 */
[----:B------:R2:W3:Y:S01]  /*9900*/  MUFU.EX2 R171, R4 ;  /* 0x0000000400ab7308 */ /* 0x0004e20000000800 */
[-C--:B-1----:R-:W-:Y:S01]  /*9910*/  FMUL.FTZ R176, R176, R19.reuse ;  /* 0x00000013b0b07220 */ /* 0x082fe20000410000 */
[-C--:B------:R-:W-:Y:S01]  /*9920*/  FMUL.FTZ R177, R177, R19.reuse ;  /* 0x00000013b1b17220 */ /* 0x080fe20000410000 */
[-C--:B------:R-:W-:Y:S01]  /*9930*/  FMUL.FTZ R180, R180, R19.reuse ;  /* 0x00000013b4b47220 */ /* 0x080fe20000410000 */
[-C--:B------:R-:W-:Y:S01]  /*9940*/  FMUL.FTZ R181, R181, R19.reuse ;  /* 0x00000013b5b57220 */ /* 0x080fe20000410000 */
[-C--:B------:R-:W-:Y:S01]  /*9950*/  FMUL.FTZ R68, R68, R19.reuse ;  /* 0x0000001344447220 */ /* 0x080fe20000410000 */
[-C--:B------:R-:W-:Y:S01]  /*9960*/  FMUL.FTZ R69, R69, R19.reuse ;  /* 0x0000001345457220 */ /* 0x080fe20000410000 */
[-C--:B------:R-:W-:Y:S01]  /*9970*/  FMUL.FTZ R80, R80, R19.reuse ;  /* 0x0000001350507220 */ /* 0x080fe20000410000 */
[----:B------:R-:W-:Y:S01]  /*9980*/  FMUL.FTZ R81, R81, R19 ;  /* 0x0000001351517220 */ /* 0x000fe20000410000 */
[----:B----4-:R-:W-:Y:S01]  /*9990*/  F2FP.BF16.F32.PACK_AB R9, R233, R33 ;  /* 0x00000021e909723e */ /* 0x010fe200000010ff */
[--C-:B--2---:R-:W-:Y:S01]  /*99a0*/  FFMA.FTZ R4, R22, UR20, -R2.reuse ;  /* 0x0000001416047c23 */ /* 0x104fe20008010802 */
[----:B---3--:R-:W-:Y:S01]  /*99b0*/  F2FP.BF16.F32.PACK_AB R6, R171, R168 ;  /* 0x000000a8ab06723e */ /* 0x008fe200000010ff */
[----:B------:R-:W1:Y:S02]  /*99c0*/  LDSM.16.MT88.4 R20, [R228+0xc000] ;  /* 0x00c00000e414783b */ /* 0x000e640000004200 */
[----:B------:R2:W-:Y:S02]  /*99d0*/  MUFU.EX2 R63, R4 ;  /* 0x00000004003f7308 */ /* 0x0005e40000000800 */
[----:B--2---:R-:W-:-:S06]  /*99e0*/  FFMA.FTZ R4, R30, UR20, -R2 ;  /* 0x000000141e047c23 */ /* 0x004fcc0008010802 */
[----:B------:R2:W-:Y:S02]  /*99f0*/  MUFU.EX2 R65, R4 ;  /* 0x0000000400417308 */ /* 0x0005e40000000800 */
[----:B--2---:R-:W-:-:S05]  /*9a00*/  FSEL R4, R38, RZ, P3 ;  /* 0x000000ff26047208 */ /* 0x004fca0001800000 */
[----:B------:R-:W-:Y:S01]  /*9a10*/  FADD.FTZ R5, R167, -R4 ;  /* 0x80000004a7057221 */ /* 0x000fe20000010000 */
[----:B------:R-:W-:-:S03]  /*9a20*/  FSEL R4, R37, RZ, P2 ;  /* 0x000000ff25047208 */ /* 0x000fc60001000000 */
[----:B------:R-:W-:Y:S02]  /*9a30*/  FMUL.FTZ R18, R5, UR20 ;  /* 0x0000001405127c20 */ /* 0x000fe40008410000 */
[----:B------:R-:W-:Y:S01]  /*9a40*/  FADD.FTZ R5, R166, -R4 ;  /* 0x80000004a6057221 */ /* 0x000fe20000010000 */
[----:B------:R-:W-:-:S03]  /*9a50*/  FSEL R4, R52, RZ, P0 ;  /* 0x000000ff34047208 */ /* 0x000fc60000000000 */
[----:B------:R-:W-:Y:S01]  /*9a60*/  FMUL.FTZ R5, R5, UR20 ;  /* 0x0000001405057c20 */ /* 0x000fe20008410000 */
[----:B------:R-:W2:Y:S01]  /*9a70*/  MUFU.EX2 R18, R18 ;  /* 0x0000001200127308 */ /* 0x000ea20000000800 */
[----:B------:R-:W-:-:S04]  /*9a80*/  FADD.FTZ R4, R164, -R4 ;  /* 0x80000004a4047221 */ /* 0x000fc80000010000 */
[----:B------:R-:W-:-:S03]  /*9a90*/  FMUL.FTZ R4, R4, UR20 ;  /* 0x0000001404047c20 */ /* 0x000fc60008410000 */
[----:B------:R-:W3:Y:S08]  /*9aa0*/  MUFU.EX2 R13, R5 ;  /* 0x00000005000d7308 */ /* 0x000ef00000000800 */
[----:B------:R4:W4:Y:S01]  /*9ab0*/  MUFU.EX2 R32, R4 ;  /* 0x0000000400207308 */ /* 0x0009220000000800 */
[-C--:B--2---:R-:W-:Y:S01]  /*9ac0*/  FMUL.FTZ R178, R178, R18.reuse ;  /* 0x00000012b2b27220 */ /* 0x084fe20000410000 */
[-C--:B------:R-:W-:Y:S01]  /*9ad0*/  FMUL.FTZ R179, R179, R18.reuse ;  /* 0x00000012b3b37220 */ /* 0x080fe20000410000 */
[-C--:B------:R-:W-:Y:S01]  /*9ae0*/  FMUL.FTZ R182, R182, R18.reuse ;  /* 0x00000012b6b67220 */ /* 0x080fe20000410000 */
[-C--:B------:R-:W-:Y:S01]  /*9af0*/  FMUL.FTZ R183, R183, R18.reuse ;  /* 0x00000012b7b77220 */ /* 0x080fe20000410000 */
[-C--:B------:R-:W-:Y:S01]  /*9b00*/  FMUL.FTZ R70, R70, R18.reuse ;  /* 0x0000001246467220 */ /* 0x080fe20000410000 */
[-C--:B------:R-:W-:Y:S01]  /*9b10*/  FMUL.FTZ R71, R71, R18.reuse ;  /* 0x0000001247477220 */ /* 0x080fe20000410000 */
[-C--:B------:R-:W-:Y:S01]  /*9b20*/  FMUL.FTZ R82, R82, R18.reuse ;  /* 0x0000001252527220 */ /* 0x080fe20000410000 */
[----:B------:R-:W-:Y:S01]  /*9b30*/  FMUL.FTZ R83, R83, R18 ;  /* 0x0000001253537220 */ /* 0x000fe20000410000 */
[-C--:B---3--:R-:W-:Y:S01]  /*9b40*/  FMUL.FTZ R172, R172, R13.reuse ;  /* 0x0000000dacac7220 */ /* 0x088fe20000410000 */
[-C--:B------:R-:W-:Y:S01]  /*9b50*/  FMUL.FTZ R173, R173, R13.reuse ;  /* 0x0000000dadad7220 */ /* 0x080fe20000410000 */
[----:B------:R-:W-:Y:S01]  /*9b60*/  F2FP.BF16.F32.PACK_AB R5, R63, R234 ;  /* 0x000000ea3f05723e */ /* 0x000fe200000010ff */
[-C--:B------:R-:W-:Y:S01]  /*9b70*/  FMUL.FTZ R184, R184, R13.reuse ;  /* 0x0000000db8b87220 */ /* 0x080fe20000410000 */
[-C--:B------:R-:W-:Y:S01]  /*9b80*/  FMUL.FTZ R185, R185, R13.reuse ;  /* 0x0000000db9b97220 */ /* 0x080fe20000410000 */
[C---:B-1----:R-:W-:Y:S01]  /*9b90*/  HMMA.16816.F32.BF16 R176, R8.reuse, R20, R176 ;  /* 0x0000001408b0723c */ /* 0x042fe200000418b0 */
[-C--:B------:R-:W-:Y:S01]  /*9ba0*/  FMUL.FTZ R72, R72, R13.reuse ;  /* 0x0000000d48487220 */ /* 0x080fe20000410000 */
[-C--:B------:R-:W-:Y:S01]  /*9bb0*/  FMUL.FTZ R73, R73, R13.reuse ;  /* 0x0000000d49497220 */ /* 0x080fe20000410000 */
[----:B----4-:R-:W-:Y:S01]  /*9bc0*/  FFMA.FTZ R4, R31, UR20, -R2 ;  /* 0x000000141f047c23 */ /* 0x010fe20008010802 */
[-C--:B------:R-:W-:Y:S01]  /*9bd0*/  FMUL.FTZ R174, R174, R32.reuse ;  /* 0x00000020aeae7220 */ /* 0x080fe20000410000 */
[-C--:B------:R-:W-:Y:S01]  /*9be0*/  FMUL.FTZ R175, R175, R32.reuse ;  /* 0x00000020afaf7220 */ /* 0x080fe20000410000 */
[-C--:B------:R-:W-:Y:S01]  /*9bf0*/  FMUL.FTZ R186, R186, R32.reuse ;  /* 0x00000020baba7220 */ /* 0x080fe20000410000 */
[----:B------:R1:W2:Y:S01]  /*9c00*/  MUFU.EX2 R16, R4 ;  /* 0x0000000400107308 */ /* 0x0002a20000000800 */
[-C--:B------:R-:W-:Y:S01]  /*9c10*/  FMUL.FTZ R187, R187, R32.reuse ;  /* 0x00000020bbbb7220 */ /* 0x080fe20000410000 */
[----:B------:R-:W-:Y:S01]  /*9c20*/  HMMA.16816.F32.BF16 R208, R8, R22, R180 ;  /* 0x0000001608d0723c */ /* 0x000fe200000418b4 */
[-C--:B------:R-:W-:Y:S01]  /*9c30*/  FMUL.FTZ R74, R74, R32.reuse ;  /* 0x000000204a4a7220 */ /* 0x080fe20000410000 */
[-C--:B------:R-:W-:Y:S01]  /*9c40*/  FMUL.FTZ R75, R75, R32.reuse ;  /* 0x000000204b4b7220 */ /* 0x080fe20000410000 */
[-C--:B------:R-:W-:Y:S01]  /*9c50*/  FMUL.FTZ R76, R76, R13.reuse ;  /* 0x0000000d4c4c7220 */ /* 0x080fe20000410000 */
[----:B------:R-:W-:Y:S01]  /*9c60*/  FMUL.FTZ R77, R77, R13 ;  /* 0x0000000d4d4d7220 */ /* 0x000fe20000410000 */
[-C--:B------:R-:W-:Y:S01]  /*9c70*/  FMUL.FTZ R78, R78, R32.reuse ;  /* 0x000000204e4e7220 */ /* 0x080fe20000410000 */
[----:B------:R-:W-:Y:S01]  /*9c80*/  FMUL.FTZ R79, R79, R32 ;  /* 0x000000204f4f7220 */ /* 0x000fe20000410000 */
[----:B-1----:R-:W-:-:S02]  /*9c90*/  F2FP.BF16.F32.PACK_AB R4, R232, R35 ;  /* 0x00000023e804723e */ /* 0x002fc400000010ff */
[----:B--2---:R-:W-:-:S07]  /*9ca0*/  F2FP.BF16.F32.PACK_AB R7, R16, R65 ;  /* 0x000000411007723e */ /* 0x004fce00000010ff */
[C---:B------:R-:W-:Y:S06]  /*9cb0*/  HMMA.16816.F32.BF16 R172, R4.reuse, R20, R172 ;  /* 0x0000001404ac723c */ /* 0x040fec00000418ac */
[----:B------:R-:W-:Y:S01]  /*9cc0*/  HMMA.16816.F32.BF16 R184, R4, R22, R184 ;  /* 0x0000001604b8723c */ /* 0x000fe200000418b8 */
[----:B------:R-:W1:Y:S01]  /*9cd0*/  LDSM.16.MT88.4 R20, [R229+0xc000] ;  /* 0x00c00000e514783b */ /* 0x000e620000004200 */
[-C--:B------:R-:W-:Y:S01]  /*9ce0*/  FMUL.FTZ R84, R84, R19.reuse ;  /* 0x0000001354547220 */ /* 0x080fe20000410000 */
[----:B------:R-:W-:Y:S01]  /*9cf0*/  FMUL.FTZ R85, R85, R19 ;  /* 0x0000001355557220 */ /* 0x000fe20000410000 */
[-C--:B------:R-:W-:Y:S01]  /*9d00*/  FMUL.FTZ R86, R86, R18.reuse ;  /* 0x0000001256567220 */ /* 0x080fe20000410000 */
[----:B------:R-:W-:Y:S01]  /*9d10*/  FMUL.FTZ R87, R87, R18 ;  /* 0x0000001257577220 */ /* 0x000fe20000410000 */
[-C--:B------:R-:W-:Y:S01]  /*9d20*/  FMUL.FTZ R88, R88, R13.reuse ;  /* 0x0000000d58587220 */ /* 0x080fe20000410000 */
[----:B------:R-:W-:Y:S01]  /*9d30*/  FMUL.FTZ R89, R89, R13 ;  /* 0x0000000d59597220 */ /* 0x000fe20000410000 */
[-C--:B-1----:R-:W-:Y:S06]  /*9d40*/  HMMA.16816.F32.BF16 R204, R8, R20.reuse, R68 ;  /* 0x0000001408cc723c */ /* 0x082fec0000041844 */
[C---:B------:R-:W-:Y:S06]  /*9d50*/  HMMA.16816.F32.BF16 R180, R4.reuse, R20, R72 ;  /* 0x0000001404b4723c */ /* 0x040fec0000041848 */
[-C--:B------:R-:W-:Y:S01]  /*9d60*/  HMMA.16816.F32.BF16 R164, R4, R22.reuse, R76 ;  /* 0x0000001604a4723c */ /* 0x080fe2000004184c */
[-C--:B------:R-:W-:Y:S01]  /*9d70*/  FMUL.FTZ R90, R90, R32.reuse ;  /* 0x000000205a5a7220 */ /* 0x080fe20000410000 */
[----:B------:R-:W-:Y:S01]  /*9d80*/  FMUL.FTZ R91, R91, R32 ;  /* 0x000000205b5b7220 */ /* 0x000fe20000410000 */
        /* <DEDUP_REMOVED lines=8> */
[----:B------:R-:W-:Y:S01]  /*9e10*/  FMUL.FTZ R95, R95, R32 ;  /* 0x000000205f5f7220 */ /* 0x000fe20000410000 */
[----:B------:R-:W-:Y:S01]  /*9e20*/  FMUL.FTZ R99, R99, R18 ;  /* 0x0000001263637220 */ /* 0x000fe20000410000 */
[----:B------:R-:W-:Y:S01]  /*9e30*/  MOV R73, R52 ;  /* 0x0000003400497202 */ /* 0x000fe20000000f00 */
[----:B------:R-:W-:Y:S01]  /*9e40*/  FMUL.FTZ R100, R100, R19 ;  /* 0x0000001364647220 */ /* 0x000fe20000410000 */
[----:B------:R-:W-:Y:S01]  /*9e50*/  MOV R74, R39 ;  /* 0x00000027004a7202 */ /* 0x000fe20000000f00 */
[----:B------:R-:W-:Y:S01]  /*9e60*/  FMUL.FTZ R101, R101, R19 ;  /* 0x0000001365657220 */ /* 0x000fe20000410000 */
[----:B------:R-:W-:Y:S01]  /*9e70*/  MOV R75, R38 ;  /* 0x00000026004b7202 */ /* 0x000fe20000000f00 */
[-C--:B------:R-:W-:Y:S01]  /*9e80*/  FMUL.FTZ R102, R102, R18.reuse ;  /* 0x0000001266667220 */ /* 0x080fe20000410000 */
[----:B------:R-:W-:Y:S01]  /*9e90*/  MOV R72, R37 ;  /* 0x0000002500487202 */ /* 0x000fe20000000f00 */
[----:B------:R-:W-:Y:S01]  /*9ea0*/  FMUL.FTZ R103, R103, R18 ;  /* 0x0000001267677220 */ /* 0x000fe20000410000 */
[----:B------:R-:W-:Y:S01]  /*9eb0*/  MOV R79, R36 ;  /* 0x00000024004f7202 */ /* 0x000fe20000000f00 */
        /* <DEDUP_REMOVED lines=11> */
[-C--:B------:R-:W-:Y:S01]  /*9f70*/  FMUL.FTZ R115, R115, R18.reuse ;  /* 0x0000001273737220 */ /* 0x080fe20000410000 */
[----:B------:R-:W2:Y:S04]  /*9f80*/  LDL.LU R76, [R1+0x10] ;  /* 0x00001000014c7983 */ /* 0x000ea80000300800 */
[----:B------:R-:W3:Y:S04]  /*9f90*/  LDL.LU R77, [R1+0xc] ;  /* 0x00000c00014d7983 */ /* 0x000ee80000300800 */
[----:B------:R-:W4:Y:S01]  /*9fa0*/  LDL.LU R78, [R1+0x8] ;  /* 0x00000800014e7983 */ /* 0x000f220000300800 */
[-C--:B------:R-:W-:Y:S01]  /*9fb0*/  FMUL.FTZ R116, R116, R19.reuse ;  /* 0x0000001374747220 */ /* 0x080fe20000410000 */
[----:B------:R-:W-:Y:S01]  /*9fc0*/  FMUL.FTZ R117, R117, R19 ;  /* 0x0000001375757220 */ /* 0x000fe20000410000 */
[-C--:B------:R-:W-:Y:S01]  /*9fd0*/  FMUL.FTZ R118, R118, R18.reuse ;  /* 0x0000001276767220 */ /* 0x080fe20000410000 */
[----:B------:R-:W-:Y:S01]  /*9fe0*/  FMUL.FTZ R119, R119, R18 ;  /* 0x0000001277777220 */ /* 0x000fe20000410000 */
[-C--:B-1----:R-:W-:Y:S01]  /*9ff0*/  HMMA.16816.F32.BF16 R52, R8, R20.reuse, R84 ;  /* 0x000000140834723c */ /* 0x082fe20000041854 */
[-C--:B------:R-:W-:Y:S01]  /*a000*/  FMUL.FTZ R120, R120, R13.reuse ;  /* 0x0000000d78787220 */ /* 0x080fe20000410000 */
[----:B------:R-:W-:Y:S01]  /*a010*/  FMUL.FTZ R121, R121, R13 ;  /* 0x0000000d79797220 */ /* 0x000fe20000410000 */
[-C--:B------:R-:W-:Y:S01]  /*a020*/  FMUL.FTZ R122, R122, R32.reuse ;  /* 0x000000207a7a7220 */ /* 0x080fe20000410000 */
[----:B------:R-:W-:Y:S01]  /*a030*/  FMUL.FTZ R123, R123, R32 ;  /* 0x000000207b7b7220 */ /* 0x000fe20000410000 */
[-C--:B------:R-:W-:Y:S01]  /*a040*/  FMUL.FTZ R128, R128, R19.reuse ;  /* 0x0000001380807220 */ /* 0x080fe20000410000 */
[C---:B------:R-:W-:Y:S01]  /*a050*/  HMMA.16816.F32.BF16 R36, R4.reuse, R20, R88 ;  /* 0x000000140424723c */ /* 0x040fe20000041858 */
[----:B------:R-:W-:Y:S01]  /*a060*/  FMUL.FTZ R129, R129, R19 ;  /* 0x0000001381817220 */ /* 0x000fe20000410000 */
[----:B------:R-:W-:Y:S01]  /*a070*/  FMUL.FTZ R130, R130, R18 ;  /* 0x0000001282827220 */ /* 0x000fe20000410000 */
[-C--:B------:R-:W-:Y:S01]  /*a080*/  FMUL.FTZ R124, R124, R13.reuse ;  /* 0x0000000d7c7c7220 */ /* 0x080fe20000410000 */
[----:B------:R-:W-:Y:S01]  /*a090*/  FMUL.FTZ R125, R125, R13 ;  /* 0x0000000d7d7d7220 */ /* 0x000fe20000410000 */
[-C--:B------:R-:W-:Y:S01]  /*a0a0*/  FMUL.FTZ R126, R126, R32.reuse ;  /* 0x000000207e7e7220 */ /* 0x080fe20000410000 */
[-C--:B------:R-:W-:Y:S01]  /*a0b0*/  HMMA.16816.F32.BF16 R92, R4, R22.reuse, R92 ;  /* 0x00000016045c723c */ /* 0x080fe2000004185c */
[----:B------:R-:W-:Y:S01]  /*a0c0*/  FMUL.FTZ R127, R127, R32 ;  /* 0x000000207f7f7220 */ /* 0x000fe20000410000 */
[-C--:B------:R-:W-:Y:S01]  /*a0d0*/  FMUL.FTZ R131, R131, R18.reuse ;  /* 0x0000001283837220 */ /* 0x080fe20000410000 */
[-C--:B------:R-:W-:Y:S01]  /*a0e0*/  FMUL.FTZ R132, R132, R19.reuse ;  /* 0x0000001384847220 */ /* 0x080fe20000410000 */
[----:B------:R-:W-:Y:S01]  /*a0f0*/  FMUL.FTZ R133, R133, R19 ;  /* 0x0000001385857220 */ /* 0x000fe20000410000 */
[-C--:B------:R-:W-:Y:S01]  /*a100*/  FMUL.FTZ R134, R134, R18.reuse ;  /* 0x0000001286867220 */ /* 0x080fe20000410000 */
[C---:B------:R-:W-:Y:S01]  /*a110*/  HMMA.16816.F32.BF16 R68, R8.reuse, R22, R96 ;  /* 0x000000160844723c */ /* 0x040fe20000041860 */
[----:B------:R-:W1:Y:S01]  /*a120*/  LDSM.16.MT88.4 R20, [R230+0xc000] ;  /* 0x00c00000e614783b */ /* 0x000e620000004200 */
[----:B------:R-:W-:Y:S01]  /*a130*/  FMUL.FTZ R135, R135, R18 ;  /* 0x0000001287877220 */ /* 0x000fe20000410000 */
        /* <DEDUP_REMOVED lines=24> */
[-C--:B------:R-:W-:Y:S01]  /*a2c0*/  FMUL.FTZ R193, R193, R13.reuse ;  /* 0x0000000dc1c17220 */ /* 0x080fe20000410000 */
[-C--:B------:R-:W-:Y:S01]  /*a2d0*/  FMUL.FTZ R194, R194, R32.reuse ;  /* 0x00000020c2c27220 */ /* 0x080fe20000410000 */
[----:B------:R-:W-:Y:S01]  /*a2e0*/  FMUL.FTZ R195, R195, R32 ;  /* 0x00000020c3c37220 */ /* 0x000fe20000410000 */
[----:B------:R-:W-:Y:S01]  /*a2f0*/  FMUL.FTZ R155, R155, R18 ;  /* 0x000000129b9b7220 */ /* 0x000fe20000410000 */
        /* <DEDUP_REMOVED lines=8> */
[-C--:B------:R-:W-:Y:S01]  /*a380*/  FMUL.FTZ R196, R196, R19.reuse ;  /* 0x00000013c4c47220 */ /* 0x080fe20000410000 */
[-C--:B------:R-:W-:Y:S01]  /*a390*/  FMUL.FTZ R197, R197, R19.reuse ;  /* 0x00000013c5c57220 */ /* 0x080fe20000410000 */
[-C--:B-1----:R-:W-:Y:S01]  /*a3a0*/  HMMA.16816.F32.BF16 R100, R8, R20.reuse, R100 ;  /* 0x000000140864723c */ /* 0x082fe20000041864 */
[-C--:B------:R-:W-:Y:S01]  /*a3b0*/  FMUL.FTZ R198, R198, R18.reuse ;  /* 0x00000012c6c67220 */ /* 0x080fe20000410000 */
[-C--:B------:R-:W-:Y:S01]  /*a3c0*/  FMUL.FTZ R199, R199, R18.reuse ;  /* 0x00000012c7c77220 */ /* 0x080fe20000410000 */
[-C--:B------:R-:W-:Y:S01]  /*a3d0*/  FMUL.FTZ R200, R200, R19.reuse ;  /* 0x00000013c8c87220 */ /* 0x080fe20000410000 */
[----:B------:R-:W-:Y:S01]  /*a3e0*/  FMUL.FTZ R201, R201, R19 ;  /* 0x00000013c9c97220 */ /* 0x000fe20000410000 */
[-C--:B------:R-:W-:Y:S01]  /*a3f0*/  FMUL.FTZ R202, R202, R18.reuse ;  /* 0x00000012caca7220 */ /* 0x080fe20000410000 */
[----:B------:R-:W-:Y:S01]  /*a400*/  HMMA.16816.F32.BF16 R104, R4, R20, R104 ;  /* 0x000000140468723c */ /* 0x000fe20000041868 */
[----:B------:R-:W-:Y:S01]  /*a410*/  FMUL.FTZ R203, R203, R18 ;  /* 0x00000012cbcb7220 */ /* 0x000fe20000410000 */
[----:B------:R-:W-:Y:S01]  /*a420*/  MOV R91, R66 ;  /* 0x00000042005b7202 */ /* 0x000fe20000000f00 */
[----:B------:R-:W-:Y:S01]  /*a430*/  FFMA.FTZ R96, R26, UR20, -R0 ;  /* 0x000000141a607c23 */ /* 0x000fe20008010800 */
[----:B------:R-:W-:-:S02]  /*a440*/  MOV R97, R79 ;  /* 0x0000004f00617202 */ /* 0x000fc40000000f00 */
[----:B------:R-:W-:Y:S01]  /*a450*/  HMMA.16816.F32.BF16 R108, R4, R22, R108 ;  /* 0x00000016046c723c */ /* 0x000fe2000004186c */
[----:B------:R-:W-:-:S05]  /*a460*/  MOV R79, R14 ;  /* 0x0000000e004f7202 */ /* 0x000fca0000000f00 */
[C---:B------:R-:W-:Y:S01]  /*a470*/  HMMA.16816.F32.BF16 R112, R8.reuse, R22, R112 ;  /* 0x000000160870723c */ /* 0x040fe20000041870 */
[----:B------:R-:W1:Y:S05]  /*a480*/  LDSM.16.MT88.4 R20, [R228+0xe000] ;  /* 0x00e00000e414783b */ /* 0x000e6a0000004200 */
[-C--:B-1----:R-:W-:Y:S06]  /*a490*/  HMMA.16816.F32.BF16 R116, R8, R20.reuse, R116 ;  /* 0x000000140874723c */ /* 0x082fec0000041874 */
[C---:B------:R-:W-:Y:S06]  /*a4a0*/  HMMA.16816.F32.BF16 R120, R4.reuse, R20, R120 ;  /* 0x000000140478723c */ /* 0x040fec0000041878 */
[-C--:B------:R-:W-:Y:S06]  /*a4b0*/  HMMA.16816.F32.BF16 R124, R4, R22.reuse, R124 ;  /* 0x00000016047c723c */ /* 0x080fec000004187c */
[C---:B------:R-:W-:Y:S01]  /*a4c0*/  HMMA.16816.F32.BF16 R128, R8.reuse, R22, R128 ;  /* 0x000000160880723c */ /* 0x040fe20000041880 */
[----:B------:R-:W1:Y:S05]  /*a4d0*/  LDSM.16.MT88.4 R20, [R229+0xe000] ;  /* 0x00e00000e514783b */ /* 0x000e6a0000004200 */
[-C--:B-1----:R-:W-:Y:S06]  /*a4e0*/  HMMA.16816.F32.BF16 R84, R8, R20.reuse, R132 ;  /* 0x000000140854723c */ /* 0x082fec0000041884 */
[----:B------:R-:W-:Y:S01]  /*a4f0*/  HMMA.16816.F32.BF16 R136, R4, R20, R136 ;  /* 0x000000140488723c */ /* 0x000fe20000041888 */
[----:B------:R-:W-:Y:S01]  /*a500*/  MOV R135, R79 ;  /* 0x0000004f00877202 */ /* 0x000fe20000000f00 */
[----:B------:R-:W-:-:S04]  /*a510*/  FFMA.FTZ R79, R25, UR20, -R0 ;  /* 0x00000014194f7c23 */ /* 0x000fc80008010800 */
[-C--:B------:R-:W-:Y:S06]  /*a520*/  HMMA.16816.F32.BF16 R188, R4, R22.reuse, R188 ;  /* 0x0000001604bc723c */ /* 0x080fec00000418bc */
[C---:B------:R-:W-:Y:S01]  /*a530*/  HMMA.16816.F32.BF16 R80, R8.reuse, R22, R140 ;  /* 0x000000160850723c */ /* 0x040fe2000004188c */
[----:B------:R-:W1:Y:S05]  /*a540*/  LDSM.16.MT88.4 R20, [R231+0xe000] ;  /* 0x00e00000e714783b */ /* 0x000e6a0000004200 */
[-C--:B-1----:R-:W-:Y:S06]  /*a550*/  HMMA.16816.F32.BF16 R144, R8, R20.reuse, R144 ;  /* 0x000000140890723c */ /* 0x082fec0000041890 */
[C---:B------:R-:W-:Y:S06]  /*a560*/  HMMA.16816.F32.BF16 R148, R4.reuse, R20, R148 ;  /* 0x000000140494723c */ /* 0x040fec0000041894 */
[-C--:B------:R-:W-:Y:S06]  /*a570*/  HMMA.16816.F32.BF16 R192, R4, R22.reuse, R192 ;  /* 0x0000001604c0723c */ /* 0x080fec00000418c0 */
[----:B------:R-:W-:Y:S01]  /*a580*/  HMMA.16816.F32.BF16 R152, R8, R22, R152 ;  /* 0x000000160898723c */ /* 0x000fe20000041898 */
[----:B------:R-:W1:Y:S01]  /*a590*/  LDSM.16.MT88.4 R20, [R230+0xe000] ;  /* 0x00e00000e614783b */ /* 0x000e620000004200 */
[----:B--2---:R-:W-:Y:S01]  /*a5a0*/  FFMA.FTZ R34, R76, R19, R34 ;  /* 0x000000134c227223 */ /* 0x004fe20000010022 */
[--C-:B------:R-:W-:Y:S01]  /*a5b0*/  FFMA.FTZ R19, R47, UR20, -R0.reuse ;  /* 0x000000142f137c23 */ /* 0x100fe20008010800 */
[----:B---3--:R-:W-:Y:S01]  /*a5c0*/  FFMA.FTZ R76, R77, R18, R33 ;  /* 0x000000124d4c7223 */ /* 0x008fe20000010021 */
[----:B------:R-:W-:Y:S01]  /*a5d0*/  MOV R77, R67 ;  /* 0x00000043004d7202 */ /* 0x000fe20000000f00 */
[--C-:B------:R-:W-:Y:S01]  /*a5e0*/  FFMA.FTZ R18, R40, UR20, -R0.reuse ;  /* 0x0000001428127c23 */ /* 0x100fe20008010800 */
[----:B------:R-:W-:Y:S01]  /*a5f0*/  MOV R40, R91 ;  /* 0x0000005b00287202 */ /* 0x000fe20000000f00 */
[C---:B-1----:R-:W-:Y:S01]  /*a600*/  HMMA.16816.F32.BF16 R156, R4.reuse, R20, R156 ;  /* 0x00000014049c723c */ /* 0x042fe2000004189c */
[----:B----4-:R-:W-:Y:S01]  /*a610*/  FFMA.FTZ R35, R78, R13, R35 ;  /* 0x0000000d4e237223 */ /* 0x010fe20000010023 */
[----:B------:R-:W-:Y:S01]  /*a620*/  MOV R78, R15 ;  /* 0x0000000f004e7202 */ /* 0x000fe20000000f00 */
[--C-:B------:R-:W-:Y:S01]  /*a630*/  FFMA.FTZ R33, R49, UR20, -R0.reuse ;  /* 0x0000001431217c23 */ /* 0x100fe20008010800 */
[----:B------:R-:W-:Y:S01]  /*a640*/  MOV R91, R77 ;  /* 0x0000004d005b7202 */ /* 0x000fe20000000f00 */
[--C-:B------:R-:W-:Y:S01]  /*a650*/  FFMA.FTZ R77, R24, UR20, -R0.reuse ;  /* 0x00000014184d7c23 */ /* 0x100fe20008010800 */
[----:B------:R-:W-:Y:S01]  /*a660*/  HMMA.16816.F32.BF16 R160, R4, R22, R160 ;  /* 0x0000001604a0723c */ /* 0x000fe200000418a0 */
[----:B------:R-:W-:Y:S01]  /*a670*/  MOV R133, R78 ;  /* 0x0000004e00857202 */ /* 0x000fe20000000f00 */
[--C-:B------:R-:W-:Y:S01]  /*a680*/  FFMA.FTZ R78, R27, UR20, -R0.reuse ;  /* 0x000000141b4e7c23 */ /* 0x100fe20008010800 */
[--C-:B------:R-:W-:Y:S01]  /*a690*/  FFMA.FTZ R13, R45, UR20, -R0.reuse ;  /* 0x000000142d0d7c23 */ /* 0x100fe20008010800 */
[----:B------:R-:W-:Y:S02]  /*a6a0*/  LDSM.16.MT88.4 R24, [R229+0xc800] ;  /* 0x00c80000e518783b */ /* 0x000fe40000004200 */
[----:B------:R-:W-:Y:S01]  /*a6b0*/  HMMA.16816.F32.BF16 R196, R8, R20, R196 ;  /* 0x0000001408c4723c */ /* 0x000fe200000418c4 */
[----:B------:R-:W-:Y:S01]  /*a6c0*/  FFMA.FTZ R4, R58, UR20, -R0 ;  /* 0x000000143a047c23 */ /* 0x000fe20008010800 */
[----:B------:R-:W-:-:S03]  /*a6d0*/  MOV R58, R72 ;  /* 0x00000048003a7202 */ /* 0x000fc60000000f00 */
[----:B------:R1:W-:Y:S01]  /*a6e0*/  MUFU.EX2 R140, R4 ;  /* 0x00000004008c7308 */ /* 0x0003e20000000800 */
[----:B------:R-:W-:Y:S01]  /*a6f0*/  HMMA.16816.F32.BF16 R200, R8, R22, R200 ;  /* 0x0000001608c8723c */ /* 0x000fe200000418c8 */
[----:B------:R-:W2:Y:S01]  /*a700*/  LDSM.16.MT88.4 R20, [R228+0xc800] ;  /* 0x00c80000e414783b */ /* 0x000ea20000004200 */
[----:B-1----:R-:W-:-:S05]  /*a710*/  FFMA.FTZ R4, R56, UR20, -R0 ;  /* 0x0000001438047c23 */ /* 0x002fca0008010800 */
[----:B------:R1:W3:Y:S02]  /*a720*/  MUFU.EX2 R88, R4 ;  /* 0x0000000400587308 */ /* 0x0002e40000000800 */
[----:B-1----:R-:W-:Y:S01]  /*a730*/  FFMA.FTZ R4, R44, UR20, -R0 ;  /* 0x000000142c047c23 */ /* 0x002fe20008010800 */
[----:B---3--:R-:W-:-:S05]  /*a740*/  F2FP.BF16.F32.PACK_AB R8, R88, R140 ;  /* 0x0000008c5808723e */ /* 0x008fca00000010ff */
[----:B------:R1:W-:Y:S02]  /*a750*/  MUFU.EX2 R143, R4 ;  /* 0x00000004008f7308 */ /* 0x0003e40000000800 */
[----:B-1----:R-:W-:-:S06]  /*a760*/  FFMA.FTZ R4, R41, UR20, -R0 ;  /* 0x0000001429047c23 */ /* 0x002fcc0008010800 */
        /* <DEDUP_REMOVED lines=14> */
[----:B--2---:R-:W-:Y:S01]  /*a850*/  HMMA.16816.F32.BF16 R176, R8, R20, R176 ;  /* 0x0000001408b0723c */ /* 0x004fe200000418b0 */
[----:B-1----:R-:W-:-:S05]  /*a860*/  FFMA.FTZ R4, R59, UR20, -R3 ;  /* 0x000000143b047c23 */ /* 0x002fca0008010803 */
[----:B------:R1:W-:Y:S02]  /*a870*/  MUFU.EX2 R141, R4 ;  /* 0x00000004008d7308 */ /* 0x0003e40000000800 */
[----:B-1----:R-:W-:-:S06]  /*a880*/  FFMA.FTZ R4, R48, UR20, -R3 ;  /* 0x0000001430047c23 */ /* 0x002fcc0008010803 */
[----:B------:R1:W-:Y:S02]  /*a890*/  MUFU.EX2 R90, R4 ;  /* 0x00000004005a7308 */ /* 0x0003e40000000800 */
[----:B-1----:R-:W-:Y:S02]  /*a8a0*/  FFMA.FTZ R4, R46, UR20, -R3 ;  /* 0x000000142e047c23 */ /* 0x002fe40008010803 */
[----:B------:R-:W2:Y:S04]  /*a8b0*/  LDL.LU R46, [R1+0x14] ;  /* 0x00001400012e7983 */ /* 0x000ea80000300800 */
        /* <DEDUP_REMOVED lines=9> */
[----:B-1----:R-:W-:Y:S02]  /*a950*/  FFMA.FTZ R4, R51, UR20, -R2 ;  /* 0x0000001433047c23 */ /* 0x002fe40008010802 */
[----:B------:R-:W-:Y:S04]  /*a960*/  HMMA.16816.F32.BF16 R48, R8, R22, R208 ;  /* 0x000000160830723c */ /* 0x000fe800000418d0 */
[----:B------:R1:W3:Y:S03]  /*a970*/  MUFU.EX2 R14, R4 ;  /* 0x00000004000e7308 */ /* 0x0002e60000000800 */
[----:B------:R-:W-:-:S02]  /*a980*/  MOV R211, R73 ;  /* 0x0000004900d37202 */ /* 0x000fc40000000f00 */
[----:B------:R-:W-:Y:S02]  /*a990*/  MOV R210, R74 ;  /* 0x0000004a00d27202 */ /* 0x000fe40000000f00 */
[----:B------:R-:W-:Y:S02]  /*a9a0*/  MOV R209, R72 ;  /* 0x0000004800d17202 */ /* 0x000fe40000000f00 */
[----:B------:R-:W-:Y:S02]  /*a9b0*/  MOV R208, R75 ;  /* 0x0000004b00d07202 */ /* 0x000fe40000000f00 */
[----:B------:R-:W-:Y:S01]  /*a9c0*/  HMMA.16816.F32.BF16 R72, R8, R24, R204 ;  /* 0x000000180848723c */ /* 0x000fe200000418cc */
[----:B-1----:R-:W-:Y:S02]  /*a9d0*/  F2FP.BF16.F32.PACK_AB R4, R141, R98 ;  /* 0x000000628d04723e */ /* 0x002fe400000010ff */
[----:B---3--:R-:W-:-:S04]  /*a9e0*/  F2FP.BF16.F32.PACK_AB R7, R14, R67 ;  /* 0x000000430e07723e */ /* 0x008fc800000010ff */
[----:B------:R-:W-:Y:S02]  /*a9f0*/  MOV R206, R134 ;  /* 0x0000008600ce7202 */ /* 0x000fe40000000f00 */
[----:B------:R-:W-:Y:S02]  /*aa00*/  MOV R205, R67 ;  /* 0x0000004300cd7202 */ /* 0x000fe40000000f00 */
[----:B------:R-:W-:Y:S01]  /*aa10*/  MOV R204, R66 ;  /* 0x0000004200cc7202 */ /* 0x000fe20000000f00 */
[----:B------:R-:W-:Y:S01]  /*aa20*/  HMMA.16816.F32.BF16 R172, R4, R20, R172 ;  /* 0x0000001404ac723c */ /* 0x000fe200000418ac */
[----:B------:R-:W-:Y:S02]  /*aa30*/  MOV R134, R65 ;  /* 0x0000004100867202 */ /* 0x000fe40000000f00 */
[----:B------:R-:W-:-:S03]  /*aa40*/  MOV R207, R58 ;  /* 0x0000003a00cf7202 */ /* 0x000fc60000000f00 */
[C---:B------:R-:W-:Y:S01]  /*aa50*/  HMMA.16816.F32.BF16 R184, R4.reuse, R22, R184 ;  /* 0x0000001604b8723c */ /* 0x040fe200000418b8 */
[----:B------:R-:W1:Y:S05]  /*aa60*/  LDSM.16.MT88.4 R20, [R231+0xc800] ;  /* 0x00c80000e714783b */ /* 0x000e6a0000004200 */
[----:B------:R-:W-:Y:S07]  /*aa70*/  HMMA.16816.F32.BF16 R64, R4, R24, R180 ;  /* 0x000000180440723c */ /* 0x000fee00000418b4 */
[----:B------:R-:W-:Y:S01]  /*aa80*/  MOV R183, R132 ;  /* 0x0000008400b77202 */ /* 0x000fe20000000f00 */
[-C--:B------:R-:W-:Y:S01]  /*aa90*/  HMMA.16816.F32.BF16 R56, R8, R26.reuse, R28 ;  /* 0x0000001a0838723c */ /* 0x080fe2000004181c */
[----:B------:R-:W-:Y:S01]  /*aaa0*/  MOV R132, R63 ;  /* 0x0000003f00847202 */ /* 0x000fe20000000f00 */
[--C-:B------:R-:W-:Y:S01]  /*aab0*/  FFMA.FTZ R0, R226, UR20, -R12.reuse ;  /* 0x00000014e2007c23 */ /* 0x100fe2000801080c */
[----:B------:R-:W-:Y:S03]  /*aac0*/  LDSM.16.MT88.4 R28, [R229+0xe800] ;  /* 0x00e80000e51c783b */ /* 0x000fe60000004200 */
[----:B------:R-:W-:Y:S01]  /*aad0*/  HMMA.16816.F32.BF16 R60, R4, R26, R164 ;  /* 0x0000001a043c723c */ /* 0x000fe200000418a4 */
[----:B------:R-:W3:Y:S05]  /*aae0*/  LDSM.16.MT88.4 R24, [R230+0xc800] ;  /* 0x00c80000e618783b */ /* 0x000eea0000004200 */
[-C--:B-1----:R-:W-:Y:S06]  /*aaf0*/  HMMA.16816.F32.BF16 R52, R8, R20.reuse, R52 ;  /* 0x000000140834723c */ /* 0x082fec0000041834 */
[C---:B------:R-:W-:Y:S06]  /*ab00*/  HMMA.16816.F32.BF16 R36, R4.reuse, R20, R36 ;  /* 0x000000140424723c */ /* 0x040fec0000041824 */
[-C--:B------:R-:W-:Y:S06]  /*ab10*/  HMMA.16816.F32.BF16 R92, R4, R22.reuse, R92 ;  /* 0x00000016045c723c */ /* 0x080fec000004185c */
[C---:B------:R-:W-:Y:S01]  /*ab20*/  HMMA.16816.F32.BF16 R68, R8.reuse, R22, R68 ;  /* 0x000000160844723c */ /* 0x040fe20000041844 */
[----:B------:R-:W1:Y:S05]  /*ab30*/  LDSM.16.MT88.4 R20, [R228+0xe800] ;  /* 0x00e80000e414783b */ /* 0x000e6a0000004200 */
[-C--:B---3--:R-:W-:Y:S01]  /*ab40*/  HMMA.16816.F32.BF16 R100, R8, R24.reuse, R100 ;  /* 0x000000180864723c */ /* 0x088fe20000041864 */
[----:B------:R3:W-:Y:S05]  /*ab50*/  MUFU.EX2 R165, R0 ;  /* 0x0000000000a57308 */ /* 0x0007ea0000000800 */
[C---:B------:R-:W-:Y:S06]  /*ab60*/  HMMA.16816.F32.BF16 R104, R4.reuse, R24, R104 ;  /* 0x000000180468723c */ /* 0x040fec0000041868 */
[-C--:B------:R-:W-:Y:S06]  /*ab70*/  HMMA.16816.F32.BF16 R108, R4, R26.reuse, R108 ;  /* 0x0000001a046c723c */ /* 0x080fec000004186c */
[----:B------:R-:W-:Y:S01]  /*ab80*/  HMMA.16816.F32.BF16 R112, R8, R26, R112 ;  /* 0x0000001a0870723c */ /* 0x000fe20000041870 */
[----:B------:R-:W4:Y:S01]  /*ab90*/  LDSM.16.MT88.4 R24, [R231+0xe800] ;  /* 0x00e80000e718783b */ /* 0x000f220000004200 */
[----:B---3--:R-:W-:-:S04]  /*aba0*/  FFMA.FTZ R0, R219, UR20, -R12 ;  /* 0x00000014db007c23 */ /* 0x008fc8000801080c */
[----:B------:R3:W2:Y:S01]  /*abb0*/  MUFU.EX2 R182, R0 ;  /* 0x0000000000b67308 */ /* 0x0006a20000000800 */
[-C--:B-1----:R-:W-:Y:S06]  /*abc0*/  HMMA.16816.F32.BF16 R116, R8, R20.reuse, R116 ;  /* 0x000000140874723c */ /* 0x082fec0000041874 */
[C---:B------:R-:W-:Y:S06]  /*abd0*/  HMMA.16816.F32.BF16 R120, R4.reuse, R20, R120 ;  /* 0x000000140478723c */ /* 0x040fec0000041878 */
[-C--:B------:R-:W-:Y:S06]  /*abe0*/  HMMA.16816.F32.BF16 R124, R4, R22.reuse, R124 ;  /* 0x00000016047c723c */ /* 0x080fec000004187c */
[----:B------:R-:W-:Y:S01]  /*abf0*/  HMMA.16816.F32.BF16 R128, R8, R22, R128 ;  /* 0x000000160880723c */ /* 0x000fe20000041880 */
[----:B------:R-:W1:Y:S01]  /*ac00*/  LDSM.16.MT88.4 R20, [R230+0xe800] ;  /* 0x00e80000e614783b */ /* 0x000e620000004200 */
[----:B---3--:R-:W-:-:S04]  /*ac10*/  FFMA.FTZ R0, R218, UR20, -R12 ;  /* 0x00000014da007c23 */ /* 0x008fc8000801080c */
[----:B------:R3:W-:Y:S02]  /*ac20*/  MUFU.EX2 R47, R0 ;  /* 0x00000000002f7308 */ /* 0x0007e40000000800 */
[----:B---3--:R-:W-:-:S06]  /*ac30*/  FFMA.FTZ R0, R216, UR20, -R12 ;  /* 0x00000014d8007c23 */ /* 0x008fcc000801080c */
[----:B------:R3:W-:Y:S02]  /*ac40*/  MUFU.EX2 R167, R0 ;  /* 0x0000000000a77308 */ /* 0x0007e40000000800 */
[----:B---3--:R-:W-:-:S06]  /*ac50*/  FFMA.FTZ R0, R227, UR20, -R3 ;  /* 0x00000014e3007c23 */ /* 0x008fcc0008010803 */
[----:B------:R3:W-:Y:S01]  /*ac60*/  MUFU.EX2 R226, R0 ;  /* 0x0000000000e27308 */ /* 0x0007e20000000800 */
[----:B----4-:R-:W-:Y:S01]  /*ac70*/  HMMA.16816.F32.BF16 R148, R4, R24, R148 ;  /* 0x000000180494723c */ /* 0x010fe20000041894 */
[----:B---3--:R-:W-:-:S06]  /*ac80*/  FFMA.FTZ R0, R225, UR20, -R3 ;  /* 0x00000014e1007c23 */ /* 0x008fcc0008010803 */
[----:B------:R3:W-:Y:S01]  /*ac90*/  MUFU.EX2 R227, R0 ;  /* 0x0000000000e37308 */ /* 0x0007e20000000800 */
[----:B------:R-:W-:Y:S07]  /*aca0*/  HMMA.16816.F32.BF16 R192, R4, R26, R192 ;  /* 0x0000001a04c0723c */ /* 0x000fee00000418c0 */
[----:B------:R-:W4:Y:S01]  /*acb0*/  MUFU.EX2 R19, R19 ;  /* 0x0000001300137308 */ /* 0x000f220000000800 */
[----:B---3--:R-:W-:-:S07]  /*acc0*/  FFMA.FTZ R0, R214, UR20, -R3 ;  /* 0x00000014d6007c23 */ /* 0x008fce0008010803 */
[----:B------:R3:W-:Y:S01]  /*acd0*/  MUFU.EX2 R41, R0 ;  /* 0x0000000000297308 */ /* 0x0007e20000000800 */
[C---:B------:R-:W-:Y:S06]  /*ace0*/  HMMA.16816.F32.BF16 R144, R8.reuse, R24, R144 ;  /* 0x000000180890723c */ /* 0x040fec0000041890 */
[----:B------:R-:W-:Y:S01]  /*acf0*/  HMMA.16816.F32.BF16 R152, R8, R26, R152 ;  /* 0x0000001a0898723c */ /* 0x000fe20000041898 */
[----:B------:R-:W4:Y:S01]  /*ad00*/  LDSM.16.MT88.4 R24, [R229+0xd000] ;  /* 0x00d00000e518783b */ /* 0x000f220000004200 */
[----:B---3--:R-:W-:-:S04]  /*ad10*/  FFMA.FTZ R0, R212, UR20, -R3 ;  /* 0x00000014d4007c23 */ /* 0x008fc80008010803 */
[C---:B-1----:R-:W-:Y:S01]  /*ad20*/  HMMA.16816.F32.BF16 R156, R4.reuse, R20, R156 ;  /* 0x00000014049c723c */ /* 0x042fe2000004189c */
[----:B------:R1:W-:Y:S05]  /*ad30*/  MUFU.EX2 R166, R0 ;  /* 0x0000000000a67308 */ /* 0x0003ea0000000800 */
[----:B------:R-:W-:Y:S06]  /*ad40*/  HMMA.16816.F32.BF16 R160, R4, R22, R160 ;  /* 0x0000001604a0723c */ /* 0x000fec00000418a0 */
[C---:B------:R-:W-:Y:S06]  /*ad50*/  HMMA.16816.F32.BF16 R196, R8.reuse, R20, R196 ;  /* 0x0000001408c4723c */ /* 0x040fec00000418c4 */
[----:B------:R-:W-:Y:S01]  /*ad60*/  HMMA.16816.F32.BF16 R200, R8, R22, R200 ;  /* 0x0000001608c8723c */ /* 0x000fe200000418c8 */
[----:B------:R-:W-:Y:S01]  /*ad70*/  LDSM.16.MT88.4 R20, [R231+0xd000] ;  /* 0x00d00000e714783b */ /* 0x000fe20000004200 */
[----:B-1----:R-:W-:Y:S01]  /*ad80*/  FFMA.FTZ R0, R247, UR20, -R2 ;  /* 0x00000014f7007c23 */ /* 0x002fe20008010802 */
[----:B--2---:R-:W-:-:S02]  /*ad90*/  MOV R247, R182 ;  /* 0x000000b600f77202 */ /* 0x004fc40000000f00 */
[----:B------:R-:W-:Y:S01]  /*ada0*/  MOV R182, R183 ;  /* 0x000000b700b67202 */ /* 0x000fe20000000f00 */
[----:B------:R-:W-:Y:S01]  /*adb0*/  HMMA.16816.F32.BF16 R136, R4, R28, R136 ;  /* 0x0000001c0488723c */ /* 0x000fe20000041888 */
[----:B------:R-:W-:Y:S02]  /*adc0*/  MOV R183, R204 ;  /* 0x000000cc00b77202 */ /* 0x000fe40000000f00 */
[----:B------:R-:W-:-:S03]  /*add0*/  MOV R204, R205 ;  /* 0x000000cd00cc7202 */ /* 0x000fc60000000f00 */
[----:B------:R-:W-:Y:S01]  /*ade0*/  HMMA.16816.F32.BF16 R188, R4, R30, R188 ;  /* 0x0000001e04bc723c */ /* 0x000fe200000418bc */
[----:B------:R-:W-:-:S05]  /*adf0*/  MOV R205, R206 ;  /* 0x000000ce00cd7202 */ /* 0x000fca0000000f00 */
[----:B------:R-:W-:Y:S01]  /*ae00*/  HMMA.16816.F32.BF16 R84, R8, R28, R84 ;  /* 0x0000001c0854723c */ /* 0x000fe20000041854 */
[----:B------:R-:W-:-:S05]  /*ae10*/  MOV R206, R207 ;  /* 0x000000cf00ce7202 */ /* 0x000fca0000000f00 */
[----:B------:R-:W-:Y:S01]  /*ae20*/  HMMA.16816.F32.BF16 R80, R8, R30, R80 ;  /* 0x0000001e0850723c */ /* 0x000fe20000041850 */
[----:B------:R-:W1:Y:S01]  /*ae30*/  LDSM.16.MT88.4 R28, [R228+0xd000] ;  /* 0x00d00000e41c783b */ /* 0x000e620000004200 */
[----:B------:R-:W-:Y:S02]  /*ae40*/  MOV R207, R208 ;  /* 0x000000d000cf7202 */ /* 0x000fe40000000f00 */
[----:B------:R-:W-:Y:S02]  /*ae50*/  MOV R208, R209 ;  /* 0x000000d100d07202 */ /* 0x000fe40000000f00 */
[----:B------:R-:W-:Y:S02]  /*ae60*/  MOV R209, R210 ;  /* 0x000000d200d17202 */ /* 0x000fe40000000f00 */
[----:B------:R-:W-:Y:S02]  /*ae70*/  MOV R210, R211 ;  /* 0x000000d300d27202 */ /* 0x000fe40000000f00 */
[----:B------:R-:W-:Y:S01]  /*ae80*/  MOV R211, R40 ;  /* 0x0000002800d37202 */ /* 0x000fe20000000f00 */
[--C-:B------:R-:W-:Y:S01]  /*ae90*/  FFMA.FTZ R40, R248, UR20, -R3.reuse ;  /* 0x00000014f8287c23 */ /* 0x100fe20008010803 */
[----:B------:R-:W2:Y:S01]  /*aea0*/  MUFU.EX2 R33, R33 ;  /* 0x0000002100217308 */ /* 0x000ea20000000800 */
[----:B----4-:R-:W-:Y:S01]  /*aeb0*/  MOV R248, R19 ;  /* 0x0000001300f87202 */ /* 0x010fe20000000f00 */
[----:B------:R-:W-:Y:S01]  /*aec0*/  FFMA.FTZ R19, R249, UR20, -R3 ;  /* 0x00000014f9137c23 */ /* 0x000fe20008010803 */
[----:B------:R-:W-:-:S05]  /*aed0*/  FFMA.FTZ R4, R169, UR20, -R2 ;  /* 0x00000014a9047c23 */ /* 0x000fca0008010802 */
[----:B------:R3:W-:Y:S01]  /*aee0*/  MUFU.EX2 R181, R18 ;  /* 0x0000001200b57308 */ /* 0x0007e20000000800 */
[----:B------:R-:W-:-:S07]  /*aef0*/  FFMA.FTZ R42, R170, UR20, -R12 ;  /* 0x00000014aa2a7c23 */ /* 0x000fce000801080c */
[----:B------:R4:W1:Y:S08]  /*af00*/  MUFU.EX2 R180, R13 ;  /* 0x0000000d00b47308 */ /* 0x0008700000000800 */
[----:B------:R2:W-:Y:S01]  /*af10*/  MUFU.EX2 R225, R0 ;  /* 0x0000000000e17308 */ /* 0x0005e20000000800 */
[--C-:B---3--:R-:W-:Y:S01]  /*af20*/  FFMA.FTZ R18, R220, UR20, -R3.reuse ;  /* 0x00000014dc127c23 */ /* 0x108fe20008010803 */
[----:B----4-:R-:W-:Y:S01]  /*af30*/  FFMA.FTZ R13, R221, UR20, -R3 ;  /* 0x00000014dd0d7c23 */ /* 0x010fe20008010803 */
[----:B------:R-:W-:-:S05]  /*af40*/  FFMA.FTZ R3, R224, UR20, -R2 ;  /* 0x00000014e0037c23 */ /* 0x000fca0008010802 */
[----:B------:R-:W-:Y:S01]  /*af50*/  MUFU.EX2 R164, R4 ;  /* 0x0000000400a47308 */ /* 0x000fe20000000800 */
[----:B--2---:R-:W-:-:S07]  /*af60*/  FFMA.FTZ R0, R252, UR20, -R2 ;  /* 0x00000014fc007c23 */ /* 0x004fce0008010802 */
[----:B------:R-:W-:Y:S08]  /*af70*/  MUFU.EX2 R170, R3 ;  /* 0x0000000300aa7308 */ /* 0x000ff00000000800 */
[----:B------:R2:W3:Y:S01]  /*af80*/  MUFU.EX2 R220, R0 ;  /* 0x0000000000dc7308 */ /* 0x0004e20000000800 */
[--C-:B------:R-:W-:Y:S01]  /*af90*/  FFMA.FTZ R45, R217, UR20, -R12.reuse ;  /* 0x00000014d92d7c23 */ /* 0x100fe2000801080c */
[--C-:B------:R-:W-:Y:S01]  /*afa0*/  FFMA.FTZ R44, R215, UR20, -R12.reuse ;  /* 0x00000014d72c7c23 */ /* 0x100fe2000801080c */
[----:B------:R-:W-:Y:S01]  /*afb0*/  FFMA.FTZ R43, R213, UR20, -R12 ;  /* 0x00000014d52b7c23 */ /* 0x000fe2000801080c */
[----:B------:R-:W-:Y:S01]  /*afc0*/  FFMA.FTZ R12, R250, UR20, -R2 ;  /* 0x00000014fa0c7c23 */ /* 0x000fe20008010802 */
[----:B------:R-:W-:-:S02]  /*afd0*/  MOV R249, R165 ;  /* 0x000000a500f97202 */ /* 0x000fc40000000f00 */
[----:B------:R-:W-:Y:S02]  /*afe0*/  MOV R221, R33 ;  /* 0x0000002100dd7202 */ /* 0x000fe40000000f00 */
[----:B------:R-:W-:Y:S02]  /*aff0*/  MOV R224, R167 ;  /* 0x000000a700e07202 */ /* 0x000fe40000000f00 */
[----:B-1----:R-:W-:Y:S01]  /*b000*/  MOV R250, R180 ;  /* 0x000000b400fa7202 */ /* 0x002fe20000000f00 */
[--C-:B--2---:R-:W-:Y:S01]  /*b010*/  FFMA.FTZ R0, R251, UR20, -R2.reuse ;  /* 0x00000014fb007c23 */ /* 0x104fe20008010802 */
[----:B------:R-:W-:Y:S01]  /*b020*/  MOV R251, R41 ;  /* 0x0000002900fb7202 */ /* 0x000fe20000000f00 */
[--C-:B------:R-:W-:Y:S01]  /*b030*/  FFMA.FTZ R41, R222, UR20, -R2.reuse ;  /* 0x00000014de297c23 */ /* 0x100fe20008010802 */
[----:B------:R-:W-:Y:S01]  /*b040*/  MOV R222, R47 ;  /* 0x0000002f00de7202 */ /* 0x000fe20000000f00 */
[----:B------:R-:W-:Y:S01]  /*b050*/  FFMA.FTZ R47, R223, UR20, -R2 ;  /* 0x00000014df2f7c23 */ /* 0x000fe20008010802 */
[----:B------:R-:W-:-:S02]  /*b060*/  MOV R223, R181 ;  /* 0x000000b500df7202 */ /* 0x000fc40000000f00 */
[----:B------:R-:W-:Y:S02]  /*b070*/  MOV R252, R166 ;  /* 0x000000a600fc7202 */ /* 0x000fe40000000f00 */
[----:B------:R-:W-:Y:S02]  /*b080*/  F2FP.BF16.F32.PACK_AB R8, R248, R221 ;  /* 0x000000ddf808723e */ /* 0x000fe400000010ff */
[----:B------:R-:W-:Y:S02]  /*b090*/  F2FP.BF16.F32.PACK_AB R9, R247, R249 ;  /* 0x000000f9f709723e */ /* 0x000fe400000010ff */
[----:B------:R-:W-:Y:S02]  /*b0a0*/  F2FP.BF16.F32.PACK_AB R10, R250, R223 ;  /* 0x000000dffa0a723e */ /* 0x000fe400000010ff */
[----:B------:R-:W-:Y:S01]  /*b0b0*/  F2FP.BF16.F32.PACK_AB R11, R224, R222 ;  /* 0x000000dee00b723e */ /* 0x000fe200000010ff */
[----:B------:R-:W-:Y:S01]  /*b0c0*/  FFMA.FTZ R46, R46, R32, R234 ;  /* 0x000000202e2e7223 */ /* 0x000fe200000100ea */
[----:B------:R-:W-:Y:S01]  /*b0d0*/  F2FP.BF16.F32.PACK_AB R4, R227, R226 ;  /* 0x000000e2e304723e */ /* 0x000fe200000010ff */
[----:B------:R-:W-:Y:S01]  /*b0e0*/  FADD.FTZ R97, R97, R34 ;  /* 0x0000002261617221 */ /* 0x000fe20000010000 */
[----:B---3--:R-:W-:-:S02]  /*b0f0*/  F2FP.BF16.F32.PACK_AB R5, R220, R225 ;  /* 0x000000e1dc05723e */ /* 0x008fc400000010ff */
[----:B------:R-:W-:Y:S02]  /*b100*/  F2FP.BF16.F32.PACK_AB R7, R164, R170 ;  /* 0x000000aaa407723e */ /* 0x000fe400000010ff */
[----:B------:R-:W-:Y:S02]  /*b110*/  F2FP.BF16.F32.PACK_AB R6, R252, R251 ;  /* 0x000000fbfc06723e */ /* 0x000fe400000010ff */
[----:B------:R-:W-:Y:S01]  /*b120*/  MOV R33, R182 ;  /* 0x000000b600217202 */ /* 0x000fe20000000f00 */
[----:B------:R-:W-:Y:S01]  /*b130*/  HMMA.16816.F32.BF16 R216, R8, R24, R72 ;  /* 0x0000001808d8723c */ /* 0x000fe20000041848 */
[----:B------:R-:W-:Y:S01]  /*b140*/  MOV R34, R183 ;  /* 0x000000b700227202 */ /* 0x000fe20000000f00 */
[----:B------:R-:W-:Y:S01]  /*b150*/  FADD.FTZ R2, R233, R76 ;  /* 0x0000004ce9027221 */ /* 0x000fe20000010000 */
[----:B------:R-:W-:Y:S02]  /*b160*/  MOV R32, R205 ;  /* 0x000000cd00207202 */ /* 0x000fe40000000f00 */
[----:B------:R-:W-:-:S02]  /*b170*/  MOV R169, R204 ;  /* 0x000000cc00a97202 */ /* 0x000fc40000000f00 */
[----:B------:R-:W-:Y:S02]  /*b180*/  MOV R165, R206 ;  /* 0x000000ce00a57202 */ /* 0x000fe40000000f00 */
[----:B------:R-:W-:Y:S01]  /*b190*/  MOV R166, R207 ;  /* 0x000000cf00a67202 */ /* 0x000fe20000000f00 */
[C---:B------:R-:W-:Y:S01]  /*b1a0*/  HMMA.16816.F32.BF16 R176, R8.reuse, R28, R176 ;  /* 0x0000001c08b0723c */ /* 0x040fe200000418b0 */
[----:B------:R-:W-:Y:S01]  /*b1b0*/  MOV R183, R132 ;  /* 0x0000008400b77202 */ /* 0x000fe20000000f00 */
[----:B------:R-:W-:Y:S01]  /*b1c0*/  MUFU.EX2 R45, R45 ;  /* 0x0000002d002d7308 */ /* 0x000fe20000000800 */
[----:B------:R-:W-:Y:S01]  /*b1d0*/  MOV R132, R133 ;  /* 0x0000008500847202 */ /* 0x000fe20000000f00 */
[----:B------:R-:W-:Y:S01]  /*b1e0*/  FADD.FTZ R76, R232, R35 ;  /* 0x00000023e84c7221 */ /* 0x000fe20000010000 */
[----:B------:R-:W-:Y:S01]  /*b1f0*/  MOV R167, R208 ;  /* 0x000000d000a77202 */ /* 0x000fe20000000f00 */
[----:B------:R-:W-:Y:S01]  /*b200*/  HMMA.16816.F32.BF16 R204, R8, R22, R68 ;  /* 0x0000001608cc723c */ /* 0x000fe20000041844 */
[----:B------:R-:W-:Y:S01]  /*b210*/  MOV R180, R209 ;  /* 0x000000d100b47202 */ /* 0x000fe20000000f00 */
[----:B------:R1:W5:Y:S01]  /*b220*/  LDL.LU R234, [R1+0xe4] ;  /* 0x0000e40001ea7983 */ /* 0x0003620000300800 */
[----:B------:R-:W-:-:S02]  /*b230*/  MOV R181, R210 ;  /* 0x000000d200b57202 */ /* 0x000fc40000000f00 */
[----:B------:R-:W-:Y:S01]  /*b240*/  MOV R182, R211 ;  /* 0x000000d300b67202 */ /* 0x000fe20000000f00 */
[C---:B------:R-:W-:Y:S01]  /*b250*/  HMMA.16816.F32.BF16 R172, R4.reuse, R28, R172 ;  /* 0x0000001c04ac723c */ /* 0x040fe200000418ac */
[----:B------:R-:W-:Y:S01]  /*b260*/  MOV R133, R91 ;  /* 0x0000005b00857202 */ /* 0x000fe20000000f00 */
[----:B------:R-:W-:Y:S01]  /*b270*/  MUFU.EX2 R44, R44 ;  /* 0x0000002c002c7308 */ /* 0x000fe20000000800 */
[----:B------:R-:W-:Y:S01]  /*b280*/  MOV R74, R90 ;  /* 0x0000005a004a7202 */ /* 0x000fe20000000f00 */
[----:B------:R1:W5:Y:S01]  /*b290*/  LDL.LU R233, [R1+0xe0] ;  /* 0x0000e00001e97983 */ /* 0x0003620000300800 */
[----:B------:R-:W-:Y:S01]  /*b2a0*/  MOV R73, R89 ;  /* 0x0000005900497202 */ /* 0x000fe20000000f00 */
[----:B------:R-:W-:Y:S01]  /*b2b0*/  HMMA.16816.F32.BF16 R184, R4, R30, R184 ;  /* 0x0000001e04b8723c */ /* 0x000fe200000418b8 */
[----:B------:R-:W-:Y:S01]  /*b2c0*/  MOV R72, R88 ;  /* 0x0000005800487202 */ /* 0x000fe20000000f00 */
[----:B------:R1:W5:Y:S01]  /*b2d0*/  LDL.LU R232, [R1+0xdc] ;  /* 0x0000dc0001e87983 */ /* 0x0003620000300800 */
[----:B------:R-:W-:-:S02]  /*b2e0*/  MOV R71, R34 ;  /* 0x0000002200477202 */ /* 0x000fc40000000f00 */
[----:B------:R-:W-:Y:S01]  /*b2f0*/  MOV R69, R32 ;  /* 0x0000002000457202 */ /* 0x000fe20000000f00 */
[----:B------:R-:W-:Y:S01]  /*b300*/  HMMA.16816.F32.BF16 R48, R8, R30, R48 ;  /* 0x0000001e0830723c */ /* 0x000fe20000041830 */
[----:B------:R-:W-:Y:S01]  /*b310*/  MOV R68, R33 ;  /* 0x0000002100447202 */ /* 0x000fe20000000f00 */
[----:B------:R-:W2:Y:S04]  /*b320*/  LDSM.16.MT88.4 R28, [R228+0xf000] ;  /* 0x00f00000e41c783b */ /* 0x000ea80000004200 */
[C---:B------:R-:W-:Y:S01]  /*b330*/  HMMA.16816.F32.BF16 R64, R4.reuse, R24, R64 ;  /* 0x000000180440723c */ /* 0x040fe20000041840 */
[----:B------:R-:W3:Y:S05]  /*b340*/  LDSM.16.MT88.4 R32, [R230+0xd000] ;  /* 0x00d00000e620783b */ /* 0x000eea0000004200 */
[-C--:B------:R-:W-:Y:S06]  /*b350*/  HMMA.16816.F32.BF16 R60, R4, R26.reuse, R60 ;  /* 0x0000001a043c723c */ /* 0x080fec000004183c */
[C---:B------:R-:W-:Y:S01]  /*b360*/  HMMA.16816.F32.BF16 R212, R8.reuse, R26, R56 ;  /* 0x0000001a08d4723c */ /* 0x040fe20000041838 */
[----:B------:R-:W4:Y:S05]  /*b370*/  LDSM.16.MT88.4 R24, [R229+0xf000] ;  /* 0x00f00000e518783b */ /* 0x000f2a0000004200 */
[-C--:B------:R-:W-:Y:S06]  /*b380*/  HMMA.16816.F32.BF16 R208, R8, R20.reuse, R52 ;  /* 0x0000001408d0723c */ /* 0x080fec0000041834 */
[C---:B------:R-:W-:Y:S01]  /*b390*/  HMMA.16816.F32.BF16 R88, R4.reuse, R20, R36 ;  /* 0x000000140458723c */ /* 0x040fe20000041824 */
[----:B------:R-:W-:Y:S05]  /*b3a0*/  LDSM.16.MT88.4 R36, [R230+0xf000] ;  /* 0x00f00000e624783b */ /* 0x000fea0000004200 */
[C---:B------:R-:W-:Y:S01]  /*b3b0*/  HMMA.16816.F32.BF16 R92, R4.reuse, R22, R92 ;  /* 0x00000016045c723c */ /* 0x040fe2000004185c */
[----:B------:R-:W1:Y:S05]  /*b3c0*/  LDSM.16.MT88.4 R20, [R231+0xf000] ;  /* 0x00f00000e714783b */ /* 0x000e6a0000004200 */
[C---:B--2---:R-:W-:Y:S06]  /*b3d0*/  HMMA.16816.F32.BF16 R120, R4.reuse, R28, R120 ;  /* 0x0000001c0478723c */ /* 0x044fec0000041878 */
[C---:B---3--:R-:W-:Y:S06]  /*b3e0*/  HMMA.16816.F32.BF16 R104, R4.reuse, R32, R104 ;  /* 0x000000200468723c */ /* 0x048fec0000041868 */
[C---:B------:R-:W-:Y:S06]  /*b3f0*/  HMMA.16816.F32.BF16 R108, R4.reuse, R34, R108 ;  /* 0x00000022046c723c */ /* 0x040fec000004186c */
[C---:B------:R-:W-:Y:S06]  /*b400*/  HMMA.16816.F32.BF16 R124, R4.reuse, R30, R124 ;  /* 0x0000001e047c723c */ /* 0x040fec000004187c */
[C---:B----4-:R-:W-:Y:S06]  /*b410*/  HMMA.16816.F32.BF16 R136, R4.reuse, R24, R136 ;  /* 0x000000180488723c */ /* 0x050fec0000041888 */
[C---:B------:R-:W-:Y:S06]  /*b420*/  HMMA.16816.F32.BF16 R188, R4.reuse, R26, R188 ;  /* 0x0000001a04bc723c */ /* 0x040fec00000418bc */
[C---:B-1----:R-:W-:Y:S06]  /*b430*/  HMMA.16816.F32.BF16 R148, R4.reuse, R20, R148 ;  /* 0x000000140494723c */ /* 0x042fec0000041894 */
[C---:B------:R-:W-:Y:S06]  /*b440*/  HMMA.16816.F32.BF16 R192, R4.reuse, R22, R192 ;  /* 0x0000001604c0723c */ /* 0x040fec00000418c0 */
[C---:B------:R-:W-:Y:S06]  /*b450*/  HMMA.16816.F32.BF16 R156, R4.reuse, R36, R156 ;  /* 0x00000024049c723c */ /* 0x040fec000004189c */
[----:B------:R-:W-:Y:S01]  /*b460*/  HMMA.16816.F32.BF16 R52, R4, R38, R160 ;  /* 0x000000260434723c */ /* 0x000fe200000418a0 */
[----:B------:R-:W-:-:S06]  /*b470*/  MOV R3, R132 ;  /* 0x0000008400037202 */ /* 0x000fcc0000000f00 */
[----:B------:R-:W-:Y:S01]  /*b480*/  MOV R4, R183 ;  /* 0x000000b700047202 */ /* 0x000fe20000000f00 */
[C---:B------:R-:W-:Y:S01]  /*b490*/  HMMA.16816.F32.BF16 R100, R8.reuse, R32, R100 ;  /* 0x000000200864723c */ /* 0x040fe20000041864 */
[----:B------:R-:W-:Y:S02]  /*b4a0*/  MOV R5, R134 ;  /* 0x0000008600057202 */ /* 0x000fe40000000f00 */
[----:B------:R-:W-:Y:S01]  /*b4b0*/  MOV R162, R249 ;  /* 0x000000f900a27202 */ /* 0x000fe20000000f00 */
[----:B------:R-:W-:Y:S01]  /*b4c0*/  FADD.FTZ R4, R4, R46 ;  /* 0x0000002e04047221 */ /* 0x000fe20000010000 */
[----:B------:R-:W-:Y:S01]  /*b4d0*/  MOV R161, R248 ;  /* 0x000000f800a17202 */ /* 0x000fe20000000f00 */
[----:B------:R-:W-:Y:S01]  /*b4e0*/  HMMA.16816.F32.BF16 R32, R8, R34, R112 ;  /* 0x000000220820723c */ /* 0x000fe20000041870 */
[----:B------:R-:W-:Y:S02]  /*b4f0*/  MOV R249, R180 ;  /* 0x000000b400f97202 */ /* 0x000fe40000000f00 */
[----:B------:R-:W-:-:S02]  /*b500*/  MOV R248, R181 ;  /* 0x000000b500f87202 */ /* 0x000fc40000000f00 */
[----:B------:R-:W-:Y:S02]  /*b510*/  MOV R7, R182 ;  /* 0x000000b600077202 */ /* 0x000fe40000000f00 */
[----:B------:R-:W-:Y:S01]  /*b520*/  MOV R114, R135 ;  /* 0x0000008700727202 */ /* 0x000fe20000000f00 */
[----:B------:R-:W1:Y:S01]  /*b530*/  LDSM.16.MT88.4 R180, [R228+0xd800] ;  /* 0x00d80000e4b4783b */ /* 0x000e620000004200 */
[C---:B------:R-:W-:Y:S01]  /*b540*/  HMMA.16816.F32.BF16 R116, R8.reuse, R28, R116 ;  /* 0x0000001c0874723c */ /* 0x040fe20000041874 */
[----:B------:R-:W-:Y:S01]  /*b550*/  MOV R6, R133 ;  /* 0x0000008500067202 */ /* 0x000fe20000000f00 */
[----:B------:R-:W-:Y:S01]  /*b560*/  FADD.FTZ R4, R5, R4 ;  /* 0x0000000405047221 */ /* 0x000fe20000010000 */
[----:B------:R-:W-:Y:S01]  /*b570*/  FADD.FTZ R3, R3, R97 ;  /* 0x0000006103037221 */ /* 0x000fe20000010000 */
[----:B------:R-:W-:Y:S02]  /*b580*/  FADD.FTZ R2, R114, R2 ;  /* 0x0000000272027221 */ /* 0x000fe40000010000 */
[C---:B------:R-:W-:Y:S01]  /*b590*/  HMMA.16816.F32.BF16 R56, R8.reuse, R30, R128 ;  /* 0x0000001e0838723c */ /* 0x040fe20000041880 */
[----:B------:R-:W-:Y:S01]  /*b5a0*/  FADD.FTZ R3, R6, R3 ;  /* 0x0000000306037221 */ /* 0x000fe20000010000 */
[----:B------:R-:W-:Y:S01]  /*b5b0*/  FADD.FTZ R2, R7, R2 ;  /* 0x0000000207027221 */ /* 0x000fe20000010000 */
[----:B------:R-:W-:Y:S01]  /*b5c0*/  MOV R160, R247 ;  /* 0x000000f700a07202 */ /* 0x000fe20000000f00 */
[----:B------:R-:W-:Y:S02]  /*b5d0*/  MUFU.EX2 R40, R40 ;  /* 0x0000002800287308 */ /* 0x000fe40000000800 */
[C---:B------:R-:W-:Y:S01]  /*b5e0*/  HMMA.16816.F32.BF16 R28, R8.reuse, R26, R80 ;  /* 0x0000001a081c723c */ /* 0x040fe20000041850 */
[----:B------:R-:W-:Y:S05]  /*b5f0*/  LDSM.16.MT88.4 R80, [R229+0xd800] ;  /* 0x00d80000e550783b */ /* 0x000fea0000004200 */
[C---:B------:R-:W-:Y:S01]  /*b600*/  HMMA.16816.F32.BF16 R132, R8.reuse, R24, R84 ;  /* 0x000000180884723c */ /* 0x040fe20000041854 */
[----:B------:R-:W-:Y:S01]  /*b610*/  MOV R163, R221 ;  /* 0x000000dd00a37202 */ /* 0x000fe20000000f00 */
[----:B------:R-:W-:Y:S01]  /*b620*/  MUFU.EX2 R12, R12 ;  /* 0x0000000c000c7308 */ /* 0x000fe20000000800 */
[----:B------:R-:W-:Y:S01]  /*b630*/  MOV R70, R169 ;  /* 0x000000a900467202 */ /* 0x000fe20000000f00 */
[----:B------:R-:W-:Y:S02]  /*b640*/  LDSM.16.MT88.4 R128, [R228+0xf800] ;  /* 0x00f80000e480783b */ /* 0x000fe40000004200 */
[----:B------:R-:W-:Y:S01]  /*b650*/  HMMA.16816.F32.BF16 R24, R8, R22, R152 ;  /* 0x000000160818723c */ /* 0x000fe20000041898 */
[----:B------:R-:W-:-:S02]  /*b660*/  MOV R247, R165 ;  /* 0x000000a500f77202 */ /* 0x000fc40000000f00 */
[----:B------:R-:W-:-:S04]  /*b670*/  MOV R75, R167 ;  /* 0x000000a7004b7202 */ /* 0x000fc80000000f00 */
[----:B------:R-:W-:Y:S01]  /*b680*/  FADD.FTZ R22, R16, R4 ;  /* 0x0000000410167221 */ /* 0x000fe20000010000 */
[C---:B------:R-:W-:Y:S01]  /*b690*/  HMMA.16816.F32.BF16 R144, R8.reuse, R20, R144 ;  /* 0x000000140890723c */ /* 0x040fe20000041890 */
[----:B------:R-:W2:Y:S01]  /*b6a0*/  LDSM.16.MT88.4 R4, [R230+0xf800] ;  /* 0x00f80000e604783b */ /* 0x000ea20000004200 */
[----:B------:R-:W-:Y:S01]  /*b6b0*/  MUFU.EX2 R165, R43 ;  /* 0x0000002b00a57308 */ /* 0x000fe20000000800 */
[----:B------:R-:W-:Y:S02]  /*b6c0*/  MOV R221, R166 ;  /* 0x000000a600dd7202 */ /* 0x000fe40000000f00 */
[----:B------:R-:W-:Y:S01]  /*b6d0*/  MOV R115, R168 ;  /* 0x000000a800737202 */ /* 0x000fe20000000f00 */
[C---:B------:R-:W-:Y:S04]  /*b6e0*/  HMMA.16816.F32.BF16 R196, R8.reuse, R36, R196 ;  /* 0x0000002408c4723c */ /* 0x040fe800000418c4 */
[----:B------:R-:W-:Y:S01]  /*b6f0*/  MUFU.EX2 R169, R77 ;  /* 0x0000004d00a97308 */ /* 0x000fe20000000800 */
[----:B------:R-:W-:Y:S01]  /*b700*/  MOV R23, R160 ;  /* 0x000000a000177202 */ /* 0x000fe20000000f00 */
[----:B------:R-:W-:Y:S01]  /*b710*/  FADD.FTZ R3, R140, R3 ;  /* 0x000000038c037221 */ /* 0x000fe20000010000 */
[----:B------:R-:W-:Y:S01]  /*b720*/  FADD.FTZ R2, R99, R2 ;  /* 0x0000000263027221 */ /* 0x000fe20000010000 */
[----:B------:R-:W-:Y:S01]  /*b730*/  MOV R46, R68 ;  /* 0x00000044002e7202 */ /* 0x000fe20000000f00 */
[----:B------:R-:W-:Y:S03]  /*b740*/  LDSM.16.MT88.4 R152, [R231+0xf800] ;  /* 0x00f80000e798783b */ /* 0x000fe60000004200 */
[----:B------:R-:W-:Y:S08]  /*b750*/  MUFU.EX2 R43, R42 ;  /* 0x0000002a002b7308 */ /* 0x000ff00000000800 */
[----:B------:R-:W3:Y:S08]  /*b760*/  MUFU.EX2 R42, R19 ;  /* 0x00000013002a7308 */ /* 0x000ef00000000800 */
[----:B------:R-:W-:Y:S08]  /*b770*/  MUFU.EX2 R20, R18 ;  /* 0x0000001200147308 */ /* 0x000ff00000000800 */
[----:B------:R-:W-:Y:S08]  /*b780*/  MUFU.EX2 R21, R13 ;  /* 0x0000000d00157308 */ /* 0x000ff00000000800 */
[----:B------:R-:W-:Y:S08]  /*b790*/  MUFU.EX2 R168, R78 ;  /* 0x0000004e00a87308 */ /* 0x000ff00000000800 */
[----:B------:R-:W4:Y:S08]  /*b7a0*/  MUFU.EX2 R166, R96 ;  /* 0x0000006000a67308 */ /* 0x000f300000000800 */
[----:B------:R-:W-:Y:S08]  /*b7b0*/  MUFU.EX2 R167, R79 ;  /* 0x0000004f00a77308 */ /* 0x000ff00000000800 */
[----:B------:R-:W1:Y:S08]  /*b7c0*/  MUFU.EX2 R13, R0 ;  /* 0x00000000000d7308 */ /* 0x000e700000000800 */
[----:B------:R2:W-:Y:S08]  /*b7d0*/  MUFU.EX2 R18, R41 ;  /* 0x0000002900127308 */ /* 0x0005f00000000800 */
[----:B------:R-:W1:Y:S01]  /*b7e0*/  MUFU.EX2 R19, R47 ;  /* 0x0000002f00137308 */ /* 0x000e620000000800 */
[----:B------:R-:W-:Y:S01]  /*b7f0*/  HMMA.16816.F32.BF16 R8, R8, R38, R200 ;  /* 0x000000260808723c */ /* 0x000fe200000418c8 */
[----:B------:R-:W-:-:S02]  /*b800*/  MOV R37, R161 ;  /* 0x000000a100257202 */ /* 0x000fc40000000f00 */
[----:B------:R-:W-:Y:S02]  /*b810*/  MOV R36, R162 ;  /* 0x000000a200247202 */ /* 0x000fe40000000f00 */
[----:B---3--:R-:W-:Y:S02]  /*b820*/  F2FP.BF16.F32.PACK_AB R160, R42, R40 ;  /* 0x000000282aa0723e */ /* 0x008fe400000010ff */
[----:B----4-:R-:W-:Y:S02]  /*b830*/  F2FP.BF16.F32.PACK_AB R200, R166, R168 ;  /* 0x000000a8a6c8723e */ /* 0x010fe400000010ff */
[----:B--2---:R-:W-:Y:S02]  /*b840*/  MOV R41, R163 ;  /* 0x000000a300297202 */ /* 0x004fe40000000f00 */
[----:B------:R-:W-:Y:S02]  /*b850*/  F2FP.BF16.F32.PACK_AB R201, R44, R45 ;  /* 0x0000002d2cc9723e */ /* 0x000fe400000010ff */
[----:B-1----:R-:W-:-:S02]  /*b860*/  F2FP.BF16.F32.PACK_AB R161, R13, R12 ;  /* 0x0000000c0da1723e */ /* 0x002fc400000010ff */
[----:B------:R-:W-:Y:S02]  /*b870*/  F2FP.BF16.F32.PACK_AB R202, R169, R167 ;  /* 0x000000a7a9ca723e */ /* 0x000fe400000010ff */
[----:B------:R-:W-:Y:S02]  /*b880*/  F2FP.BF16.F32.PACK_AB R203, R43, R165 ;  /* 0x000000a52bcb723e */ /* 0x000fe400000010ff */
[----:B------:R-:W-:Y:S02]  /*b890*/  F2FP.BF16.F32.PACK_AB R162, R21, R20 ;  /* 0x0000001415a2723e */ /* 0x000fe400000010ff */
[----:B------:R-:W-:Y:S01]  /*b8a0*/  F2FP.BF16.F32.PACK_AB R163, R19, R18 ;  /* 0x0000001213a3723e */ /* 0x000fe200000010ff */
[----:B------:R-:W-:Y:S01]  /*b8b0*/  FADD.FTZ R0, R115, R76 ;  /* 0x0000004c73007221 */ /* 0x000fe20000010000 */
[----:B------:R-:W-:Y:S01]  /*b8c0*/  MOV R47, R69 ;  /* 0x00000045002f7202 */ /* 0x000fe20000000f00 */
[----:B------:R-:W-:Y:S01]  /*b8d0*/  HMMA.16816.F32.BF16 R176, R200, R180, R176 ;  /* 0x000000b4c8b0723c */ /* 0x000fe200000418b0 */
[----:B------:R-:W-:Y:S01]  /*b8e0*/  MOV R39, R70 ;  /* 0x0000004600277202 */ /* 0x000fe20000000f00 */
[----:B------:R-:W-:Y:S01]  /*b8f0*/  LDSM.16.MT88.4 R112, [R230+0xd800] ;  /* 0x00d80000e670783b */ /* 0x000fe20000004200 */
[----:B------:R-:W-:-:S02]  /*b900*/  MOV R69, R71 ;  /* 0x0000004700457202 */ /* 0x000fc40000000f00 */
[----:B------:R-:W-:Y:S01]  /*b910*/  MOV R70, R72 ;  /* 0x0000004800467202 */ /* 0x000fe20000000f00 */
[----:B------:R-:W-:Y:S01]  /*b920*/  HMMA.16816.F32.BF16 R172, R160, R180, R172 ;  /* 0x000000b4a0ac723c */ /* 0x000fe200000418ac */
[----:B------:R-:W-:Y:S02]  /*b930*/  MOV R71, R73 ;  /* 0x0000004900477202 */ /* 0x000fe40000000f00 */
[----:B------:R-:W-:-:S03]  /*b940*/  MOV R38, R74 ;  /* 0x0000004a00267202 */ /* 0x000fc60000000f00 */
[-C--:B------:R-:W-:Y:S01]  /*b950*/  HMMA.16816.F32.BF16 R184, R160, R182.reuse, R184 ;  /* 0x000000b6a0b8723c */ /* 0x080fe200000418b8 */
[----:B------:R-:W-:Y:S02]  /*b960*/  FADD.FTZ R0, R171, R0 ;  /* 0x00000000ab007221 */ /* 0x000fe40000010000 */
[----:B------:R1:W5:Y:S03]  /*b970*/  LDL.LU R171, [R1+0xd8] ;  /* 0x0000d80001ab7983 */ /* 0x0003660000300800 */
[----:B------:R-:W-:Y:S01]  /*b980*/  HMMA.16816.F32.BF16 R180, R200, R182, R48 ;  /* 0x000000b6c8b4723c */ /* 0x000fe20000041830 */
[----:B------:R-:W-:Y:S01]  /*b990*/  FADD.FTZ R0, R98, R0 ;  /* 0x0000000062007221 */ /* 0x000fe20000010000 */
[----:B------:R1:W5:Y:S04]  /*b9a0*/  LDL.LU R16, [R1+0xd4] ;  /* 0x0000d40001107983 */ /* 0x0003680000300800 */
[C---:B------:R-:W-:Y:S01]  /*b9b0*/  HMMA.16816.F32.BF16 R156, R160.reuse, R4, R156 ;  /* 0x00000004a09c723c */ /* 0x040fe2000004189c */
[----:B------:R-:W-:Y:S01]  /*b9c0*/  MOV R51, R75 ;  /* 0x0000004b00337202 */ /* 0x000fe20000000f00 */
[----:B------:R-:W2:Y:S04]  /*b9d0*/  LDSM.16.MT88.4 R96, [R231+0xd800] ;  /* 0x00d80000e760783b */ /* 0x000ea80000004200 */
[----:B------:R-:W-:Y:S01]  /*b9e0*/  HMMA.16816.F32.BF16 R72, R160, R80, R64 ;  /* 0x00000050a048723c */ /* 0x000fe20000041840 */
[----:B------:R-:W-:-:S02]  /*b9f0*/  MOV R48, R141 ;  /* 0x0000008d00307202 */ /* 0x000fc40000000f00 */
[----:B------:R-:W-:-:S04]  /*ba00*/  MOV R49, R142 ;  /* 0x0000008e00317202 */ /* 0x000fc80000000f00 */
[----:B------:R-:W-:Y:S02]  /*ba10*/  MOV R65, R69 ;  /* 0x0000004500417202 */ /* 0x000fe40000000f00 */
[----:B------:R-:W-:Y:S02]  /*ba20*/  MOV R66, R70 ;  /* 0x0000004600427202 */ /* 0x000fe40000000f00 */
[----:B------:R-:W-:Y:S01]  /*ba30*/  MOV R67, R71 ;  /* 0x0000004700437202 */ /* 0x000fe20000000f00 */
[----:B------:R-:W-:Y:S01]  /*ba40*/  HMMA.16816.F32.BF16 R196, R200, R4, R196 ;  /* 0x00000004c8c4723c */ /* 0x000fe200000418c4 */
[----:B------:R-:W-:Y:S01]  /*ba50*/  MOV R50, R143 ;  /* 0x0000008f00327202 */ /* 0x000fe20000000f00 */
[----:B------:R-:W-:Y:S01]  /*ba60*/  FADD.FTZ R3, R66, R3 ;  /* 0x0000000342037221 */ /* 0x000fe20000010000 */
[----:B------:R-:W-:Y:S01]  /*ba70*/  FADD.FTZ R0, R48, R0 ;  /* 0x0000000030007221 */ /* 0x000fe20000010000 */
[----:B------:R-:W-:Y:S01]  /*ba80*/  FADD.FTZ R2, R67, R2 ;  /* 0x0000000243027221 */ /* 0x000fe20000010000 */
[----:B------:R-:W3:Y:S02]  /*ba90*/  LDSM.16.MT88.4 R140, [R229+0xf800] ;  /* 0x00f80000e58c783b */ /* 0x000ee40000004200 */
[----:B------:R-:W-:Y:S01]  /*baa0*/  FADD.FTZ R4, R65, R22 ;  /* 0x0000001641047221 */ /* 0x000fe20000010000 */
[----:B------:R-:W-:Y:S01]  /*bab0*/  FADD.FTZ R5, R50, R3 ;  /* 0x0000000332057221 */ /* 0x000fe20000010000 */
[----:B------:R-:W-:-:S02]  /*bac0*/  FADD.FTZ R3, R51, R2 ;  /* 0x0000000233037221 */ /* 0x000fc40000010000 */
[----:B------:R-:W-:Y:S01]  /*bad0*/  FADD.FTZ R4, R49, R4 ;  /* 0x0000000431047221 */ /* 0x000fe20000010000 */
[----:B------:R-:W-:Y:S01]  /*bae0*/  FADD.FTZ R2, R38, R0 ;  /* 0x0000000026027221 */ /* 0x000fe20000010000 */
[----:B------:R-:W-:Y:S02]  /*baf0*/  FADD.FTZ R3, R46, R3 ;  /* 0x000000032e037221 */ /* 0x000fe40000010000 */
[----:B------:R-:W-:Y:S01]  /*bb00*/  FADD.FTZ R0, R39, R4 ;  /* 0x0000000427007221 */ /* 0x000fe20000010000 */
[----:B------:R-:W-:Y:S01]  /*bb10*/  FADD.FTZ R4, R47, R5 ;  /* 0x000000052f047221 */ /* 0x000fe20000010000 */
[----:B------:R-:W-:Y:S02]  /*bb20*/  FADD.FTZ R2, R15, R2 ;  /* 0x000000020f027221 */ /* 0x000fe40000010000 */
        /* <DEDUP_REMOVED lines=33> */
[----:B------:R-:W-:-:S03]  /*bd40*/  FADD.FTZ R0, R19, R0 ;  /* 0x0000000013007221 */ /* 0x000fc60000010000 */
[----:B------:R1:W5:Y:S01]  /*bd50*/  LDL.LU R14, [R1+0xcc] ;  /* 0x0000cc00010e7983 */ /* 0x0003620000300800 */
[----:B------:R-:W-:-:S03]  /*bd60*/  UISETP.GE.AND UP0, UPT, UR17, 0x3, UPT ;  /* 0x000000031100788c */ /* 0x000fc6000bf06270 */
[----:B------:R1:W-:Y:S04]  /*bd70*/  STL [R1+0x10], R4 ;  /* 0x0000100401007387 */ /* 0x0003e80000100800 */
[----:B------:R1:W-:Y:S04]  /*bd80*/  STL [R1+0xc], R3 ;  /* 0x00000c0301007387 */ /* 0x0003e80000100800 */
[----:B------:R1:W-:Y:S04]  /*bd90*/  STL [R1+0x8], R2 ;  /* 0x0000080201007387 */ /* 0x0003e80000100800 */
[----:B------:R1:W-:Y:S01]  /*bda0*/  STL [R1+0x14], R0 ;  /* 0x0000140001007387 */ /* 0x0003e20000100800 */
[----:B------:R-:W-:Y:S01]  /*bdb0*/  PLOP3.LUT P0, PT, PT, PT, UP0, 0x80, 0x0 ;  /* 0x000000000000781c */ /* 0x000fe20003f0f008 */
[----:B------:R-:W-:Y:S01]  /*bdc0*/  HMMA.16816.F32.BF16 R76, R160, R82, R60 ;  /* 0x00000052a04c723c */ /* 0x000fe2000004183c */
[----:B------:R-:W-:-:S05]  /*bdd0*/  MOV R167, R221 ;  /* 0x000000dd00a77202 */ /* 0x000fca0000000f00 */
[----:B--2---:R-:W-:Y:S01]  /*bde0*/  HMMA.16816.F32.BF16 R88, R160, R96, R88 ;  /* 0x00000060a058723c */ /* 0x004fe20000041858 */
[----:B------:R-:W-:-:S05]  /*bdf0*/  MOV R168, R249 ;  /* 0x000000f900a87202 */ /* 0x000fca0000000f00 */
[----:B------:R-:W-:Y:S01]  /*be00*/  HMMA.16816.F32.BF16 R92, R160, R98, R92 ;  /* 0x00000062a05c723c */ /* 0x000fe2000004185c */
[----:B------:R-:W-:-:S05]  /*be10*/  MOV R164, R248 ;  /* 0x000000f800a47202 */ /* 0x000fca0000000f00 */
[----:B------:R-:W-:Y:S01]  /*be20*/  HMMA.16816.F32.BF16 R104, R160, R112, R104 ;  /* 0x00000070a068723c */ /* 0x000fe20000041868 */
[----:B------:R-:W-:-:S05]  /*be30*/  MOV R166, R247 ;  /* 0x000000f700a67202 */ /* 0x000fca0000000f00 */
[C---:B------:R-:W-:Y:S06]  /*be40*/  HMMA.16816.F32.BF16 R108, R160.reuse, R114, R108 ;  /* 0x00000072a06c723c */ /* 0x040fec000004186c */
[C---:B------:R-:W-:Y:S06]  /*be50*/  HMMA.16816.F32.BF16 R120, R160.reuse, R128, R120 ;  /* 0x00000080a078723c */ /* 0x040fec0000041878 */
[C---:B------:R-:W-:Y:S06]  /*be60*/  HMMA.16816.F32.BF16 R124, R160.reuse, R130, R124 ;  /* 0x00000082a07c723c */ /* 0x040fec000004187c */
[C---:B---3--:R-:W-:Y:S06]  /*be70*/  HMMA.16816.F32.BF16 R136, R160.reuse, R140, R136 ;  /* 0x0000008ca088723c */ /* 0x048fec0000041888 */
        /* <DEDUP_REMOVED lines=18> */
[----:B-1----:R-:W-:-:S15]  /*bfa0*/  @!P0 BRA `(.L_x_58) ;  /* 0x0000006400988947 */ /* 0x002fde0003800000 */
[----:B------:R-:W2:Y:S04]  /*bfb0*/  LDL.64 R250, [R1+0xc0] ;  /* 0x0000c00001fa7983 */ /* 0x000ea80000100a00 */
[----:B------:R-:W3:Y:S01]  /*bfc0*/  LDL.64 R248, [R1+0x78] ;  /* 0x0000780001f87983 */ /* 0x000ee20000100a00 */
[----:B------:R-:W-:Y:S01]  /*bfd0*/  UIADD3 UR21, UR17, -0x3, URZ ;  /* 0xfffffffd11157890 */ /* 0x000fe2000fffe03f */
[----:B------:R-:W-:-:S04]  /*bfe0*/  DEPBAR.LE SB0, 0x0 ;  /* 0x000080000000791a */ /* 0x000fc80000000000 */
[----:B------:R-:W-:Y:S01]  /*bff0*/  USHF.R.S32.HI UR4, URZ, 0x1f, UR21 ;  /* 0x0000001f3f047899 */ /* 0x000fe20008011415 */
[----:B------:R-:W-:Y:S01]  /*c000*/  STL.64 [R1+0x130], R94 ;  /* 0x0001305e01007387 */ /* 0x000fe20000100a00 */
[----:B------:R-:W-:Y:S02]  /*c010*/  UIMAD.WIDE.U32 UR24, UR21, UR6, URZ ;  /* 0x00000006151872a5 */ /* 0x000fe4000f8e003f */
[----:B------:R-:W-:Y:S01]  /*c020*/  UIMAD UR4, UR4, UR6, URZ ;  /* 0x00000006040472a4 */ /* 0x000fe2000f8e023f */
[----:B------:R-:W-:Y:S03]  /*c030*/  STL.64 [R1+0x128], R92 ;  /* 0x0001285c01007387 */ /* 0x000fe60000100a00 */
[----:B------:R-:W-:Y:S01]  /*c040*/  UIMAD UR4, UR21, UR7, UR4 ;  /* 0x00000007150472a4 */ /* 0x000fe2000f8e0204 */
[----:B------:R-:W-:Y:S01]  /*c050*/  IMAD.U32 R2, RZ, RZ, UR24 ;  /* 0x00000018ff027e24 */ /* 0x000fe2000f8e00ff */
[----:B------:R-:W-:Y:S01]  /*c060*/  STL [R1+0x120], R89 ;  /* 0x0001205901007387 */ /* 0x000fe20000100800 */
[----:B------:R-:W-:Y:S01]  /*c070*/  IMAD.U32 R3, RZ, RZ, UR25 ;  /* 0x00000019ff037e24 */ /* 0x000fe2000f8e00ff */
[----:B------:R-:W-:-:S02]  /*c080*/  UIADD3 UR4, UR25, UR4, URZ ;  /* 0x0000000419047290 */ /* 0x000fc4000fffe03f */
[----:B------:R-:W-:Y:S04]  /*c090*/  STL [R1+0x11c], R88 ;  /* 0x00011c5801007387 */ /* 0x000fe80000100800 */
[----:B------:R-:W-:Y:S01]  /*c0a0*/  IMAD.U32 R3, RZ, RZ, UR4 ;  /* 0x00000004ff037e24 */ /* 0x000fe2000f8e00ff */
[----:B------:R-:W-:Y:S04]  /*c0b0*/  STL [R1+0x118], R87 ;  /* 0x0001185701007387 */ /* 0x000fe80000100800 */
        /* <DEDUP_REMOVED lines=18> */
[----:B------:R-:W-:Y:S01]  /*c1e0*/  STL [R1+0xcc], R68 ;  /* 0x0000cc4401007387 */ /* 0x000fe20000100800 */
[----:B------:R-:W-:Y:S01]  /*c1f0*/  BAR.SYNC.DEFER_BLOCKING 0x0 ;  /* 0x0000000000007b1d */ /* 0x000fe20000010000 */
[----:B--2---:R-:W-:-:S04]  /*c200*/  LEA R0, P0, R2, R250, 0x6 ;  /* 0x000000fa02007211 */ /* 0x004fc800078030ff */
        /* <DEDUP_REMOVED lines=9> */
[----:B------:R-:W-:Y:S01]  /*c2a0*/  LDGSTS.E.BYPASS.LTC128B.128 [R246+0xc000], desc[UR18][R6.64] ;  /* 0x0c00000006f67fae */ /* 0x000fe2000b901d52 */
[----:B------:R-:W-:-:S02]  /*c2b0*/  IADD3 R8, P0, R2, UR23, RZ ;  /* 0x0000001702087c10 */ /* 0x000fc4000ff1e0ff */
[----:B------:R-:W-:Y:S01]  /*c2c0*/  IADD3.X R3, R5, UR22, RZ, P1, !PT ;  /* 0x0000001605037c10 */ /* 0x000fe20008ffe4ff */
[----:B------:R-:W-:Y:S03]  /*c2d0*/  LDGSTS.E.BYPASS.LTC128B.128 [R246+0xe000], desc[UR18][R6.64+0x80] ;  /* 0x0e00008006f67fae */ /* 0x000fe6000b901d52 */
[----:B------:R-:W-:Y:S01]  /*c2e0*/  IADD3.X R9, R3, UR22, RZ, P0, !PT ;  /* 0x0000001603097c10 */ /* 0x000fe200087fe4ff */
[----:B------:R-:W-:Y:S04]  /*c2f0*/  LDGSTS.E.BYPASS.LTC128B.128 [R246+0xc800], desc[UR18][R4.64] ;  /* 0x0c80000004f67fae */ /* 0x000fe8000b901d52 */
[----:B------:R1:W-:Y:S04]  /*c300*/  LDGSTS.E.BYPASS.LTC128B.128 [R246+0xe800], desc[UR18][R4.64+0x80] ;  /* 0x0e80008004f67fae */ /* 0x0003e8000b901d52 */
[----:B------:R-:W-:Y:S04]  /*c310*/  LDGSTS.E.BYPASS.LTC128B.128 [R246+0xd000], desc[UR18][R2.64] ;  /* 0x0d00000002f67fae */ /* 0x000fe8000b901d52 */
[----:B------:R-:W-:Y:S04]  /*c320*/  LDGSTS.E.BYPASS.LTC128B.128 [R246+0xf000], desc[UR18][R2.64+0x80] ;  /* 0x0f00008002f67fae */ /* 0x000fe8000b901d52 */
[----:B------:R-:W-:Y:S04]  /*c330*/  LDGSTS.E.BYPASS.LTC128B.128 [R246+0xd800], desc[UR18][R8.64] ;  /* 0x0d80000008f67fae */ /* 0x000fe8000b901d52 */
[----:B------:R2:W-:Y:S04]  /*c340*/  LDGSTS.E.BYPASS.LTC128B.128 [R246+0xf800], desc[UR18][R8.64+0x80] ;  /* 0x0f80008008f67fae */ /* 0x0005e8000b901d52 */
[----:B-----5:R-:W-:Y:S04]  /*c350*/  LDSM.16.M88.4 R204, [R234] ;  /* 0x00000000eacc783b */ /* 0x020fe80000000200 */
[----:B------:R-:W3:Y:S04]  /*c360*/  LDSM.16.M88.4 R20, [R171+0x8000] ;  /* 0x00800000ab14783b */ /* 0x000ee80000000200 */
[----:B------:R-:W4:Y:S04]  /*c370*/  LDSM.16.M88.4 R164, [R234+0x2000] ;  /* 0x00200000eaa4783b */ /* 0x000f280000000200 */
[----:B------:R-:W-:Y:S04]  /*c380*/  LDSM.16.M88.4 R64, [R235] ;  /* 0x00000000eb40783b */ /* 0x000fe80000000200 */
[----:B-1----:R-:W-:Y:S04]  /*c390*/  LDSM.16.M88.4 R4, [R238] ;  /* 0x00000000ee04783b */ /* 0x002fe80000000200 */
[----:B------:R-:W-:Y:S04]  /*c3a0*/  LDSM.16.M88.4 R60, [R235+0x2000] ;  /* 0x00200000eb3c783b */ /* 0x000fe80000000200 */
[----:B--2---:R-:W1:Y:S04]  /*c3b0*/  LDSM.16.M88.4 R8, [R171+0x8800] ;  /* 0x00880000ab08783b */ /* 0x004e680000000200 */
[----:B------:R-:W2:Y:S04]  /*c3c0*/  LDSM.16.M88.4 R24, [R245] ;  /* 0x00000000f518783b */ /* 0x000ea80000000200 */
[----:B------:R-:W-:Y:S04]  /*c3d0*/  LDSM.16.M88.4 R52, [R237+0x2000] ;  /* 0x00200000ed34783b */ /* 0x000fe80000000200 */
[----:B------:R-:W-:Y:S04]  /*c3e0*/  LDSM.16.M88.4 R56, [R237] ;  /* 0x00000000ed38783b */ /* 0x000fe80000000200 */
[----:B------:R-:W-:Y:S01]  /*c3f0*/  LDSM.16.M88.4 R44, [R236+0x2000] ;  /* 0x00200000ec2c783b */ /* 0x000fe20000000200 */
[-C--:B---3--:R-:W-:Y:S03]  /*c400*/  HMMA.16816.F32.BF16 R32, R204, R20.reuse, RZ ;  /* 0x00000014cc20723c */ /* 0x088fe600000418ff */
[----:B------:R-:W-:Y:S01]  /*c410*/  LDSM.16.M88.4 R48, [R236] ;  /* 0x00000000ec30783b */ /* 0x000fe20000000200 */
[----:B------:R-:W3:Y:S02]  /*c420*/  S2R R89, SR_TID.X ;  /* 0x0000000000597919 */ /* 0x000ee40000002100 */
[C---:B----4-:R-:W-:Y:S01]  /*c430*/  HMMA.16816.F32.BF16 R28, R164.reuse, R20, RZ ;  /* 0x00000014a41c723c */ /* 0x050fe200000418ff */
[----:B------:R-:W0:Y:S05]  /*c440*/  LDGDEPBAR ;  /* 0x00000000000079af */ /* 0x000e2a0000000000 */
[C---:B------:R-:W-:Y:S06]  /*c450*/  HMMA.16816.F32.BF16 R36, R164.reuse, R22, RZ ;  /* 0x00000016a424723c */ /* 0x040fec00000418ff */
[----:B-1----:R-:W-:Y:S06]  /*c460*/  HMMA.16816.F32.BF16 R212, R164, R8, RZ ;  /* 0x00000008a4d4723c */ /* 0x002fec00000418ff */
[----:B------:R-:W-:Y:S06]  /*c470*/  HMMA.16816.F32.BF16 R248, R64, R4, R32 ;  /* 0x0000000440f8723c */ /* 0x000fec0000041820 */
[----:B------:R-:W-:Y:S01]  /*c480*/  HMMA.16816.F32.BF16 R32, R204, R22, RZ ;  /* 0x00000016cc20723c */ /* 0x000fe200000418ff */
[----:B------:R-:W1:Y:S05]  /*c490*/  LDSM.16.M88.4 R20, [R233+0x8000] ;  /* 0x00800000e914783b */ /* 0x000e6a0000000200 */
[----:B------:R-:W-:Y:S01]  /*c4a0*/  HMMA.16816.F32.BF16 R220, R60, R4, R28 ;  /* 0x000000043cdc723c */ /* 0x000fe2000004181c */
[----:B------:R-:W4:Y:S05]  /*c4b0*/  LDSM.16.M88.4 R28, [R233+0x8800] ;  /* 0x00880000e91c783b */ /* 0x000f2a0000000200 */
[----:B------:R-:W-:Y:S06]  /*c4c0*/  HMMA.16816.F32.BF16 R40, R204, R8, RZ ;  /* 0x00000008cc28723c */ /* 0x000fec00000418ff */
[----:B------:R-:W-:Y:S06]  /*c4d0*/  HMMA.16816.F32.BF16 R216, R164, R10, RZ ;  /* 0x0000000aa4d8723c */ /* 0x000fec00000418ff */
[----:B------:R-:W-:Y:S06]  /*c4e0*/  HMMA.16816.F32.BF16 R36, R60, R6, R36 ;  /* 0x000000063c24723c */ /* 0x000fec0000041824 */
[----:B------:R-:W-:Y:S01]  /*c4f0*/  HMMA.16816.F32.BF16 R208, R204, R10, RZ ;  /* 0x0000000accd0723c */ /* 0x000fe200000418ff */
[----:B------:R-:W3:Y:S05]  /*c500*/  LDSM.16.M88.4 R8, [R232] ;  /* 0x00000000e808783b */ /* 0x000eea0000000200 */
[----:B--2---:R-:W-:Y:S06]  /*c510*/  HMMA.16816.F32.BF16 R212, R60, R24, R212 ;  /* 0x000000183cd4723c */ /* 0x004fec00000418d4 */
[----:B------:R-:W-:Y:S01]  /*c520*/  HMMA.16816.F32.BF16 R32, R64, R6, R32 ;  /* 0x000000064020723c */ /* 0x000fe20000041820 */
[----:B------:R-:W2:Y:S05]  /*c530*/  LDSM.16.M88.4 R4, [R232+0x800] ;  /* 0x00080000e804783b */ /* 0x000eaa0000000200 */
[----:B-1----:R-:W-:Y:S06]  /*c540*/  HMMA.16816.F32.BF16 R76, R52, R20, R220 ;  /* 0x00000014344c723c */ /* 0x002fec00000418dc */
[----:B------:R-:W-:Y:S06]  /*c550*/  HMMA.16816.F32.BF16 R40, R64, R24, R40 ;  /* 0x000000184028723c */ /* 0x000fec0000041828 */
[----:B------:R-:W-:Y:S06]  /*c560*/  HMMA.16816.F32.BF16 R224, R60, R26, R216 ;  /* 0x0000001a3ce0723c */ /* 0x000fec00000418d8 */
[----:B------:R-:W-:Y:S01]  /*c570*/  HMMA.16816.F32.BF16 R72, R52, R22, R36 ;  /* 0x000000163448723c */ /* 0x000fe20000041824 */
[----:B------:R-:W-:Y:S05]  /*c580*/  LDSM.16.M88.4 R36, [R234+0x6000] ;  /* 0x00600000ea24783b */ /* 0x000fea0000000200 */
[----:B------:R-:W-:Y:S01]  /*c590*/  HMMA.16816.F32.BF16 R24, R64, R26, R208 ;  /* 0x0000001a4018723c */ /* 0x000fe200000418d0 */
[----:B------:R-:W1:Y:S05]  /*c5a0*/  LDSM.16.M88.4 R208, [R171+0xa000] ;  /* 0x00a00000abd0783b */ /* 0x000e6a0000000200 */
[----:B------:R-:W-:Y:S06]  /*c5b0*/  HMMA.16816.F32.BF16 R248, R56, R20, R248 ;  /* 0x0000001438f8723c */ /* 0x000fec00000418f8 */
[----:B----4-:R-:W-:Y:S01]  /*c5c0*/  HMMA.16816.F32.BF16 R216, R52, R28, R212 ;  /* 0x0000001c34d8723c */ /* 0x010fe200000418d4 */
[----:B------:R-:W-:Y:S05]  /*c5d0*/  LDSM.16.M88.4 R212, [R242] ;  /* 0x00000000f2d4783b */ /* 0x000fea0000000200 */
[----:B------:R-:W-:Y:S06]  /*c5e0*/  HMMA.16816.F32.BF16 R68, R56, R22, R32 ;  /* 0x000000163844723c */ /* 0x000fec0000041820 */
[C---:B---3--:R-:W-:Y:S06]  /*c5f0*/  HMMA.16816.F32.BF16 R76, R44.reuse, R8, R76 ;  /* 0x000000082c4c723c */ /* 0x048fec000004184c */
[----:B------:R-:W-:Y:S06]  /*c600*/  HMMA.16816.F32.BF16 R80, R44, R10, R72 ;  /* 0x0000000a2c50723c */ /* 0x000fec0000041848 */
[----:B------:R-:W-:Y:S01]  /*c610*/  HMMA.16816.F32.BF16 R220, R56, R28, R40 ;  /* 0x0000001c38dc723c */ /* 0x000fe20000041828 */
[----:B------:R-:W3:Y:S05]  /*c620*/  LDSM.16.M88.4 R40, [R234+0x4000] ;  /* 0x00400000ea28783b */ /* 0x000eea0000000200 */
[-C--:B------:R-:W-:Y:S06]  /*c630*/  HMMA.16816.F32.BF16 R32, R52, R30.reuse, R224 ;  /* 0x0000001e3420723c */ /* 0x080fec00000418e0 */
[----:B------:R-:W-:Y:S01]  /*c640*/  HMMA.16816.F32.BF16 R20, R56, R30, R24 ;  /* 0x0000001e3814723c */ /* 0x000fe20000041818 */
[----:B------:R-:W4:Y:S04]  /*c650*/  LDSM.16.M88.4 R24, [R171+0xa800] ;  /* 0x00a80000ab18783b */ /* 0x000f280000000200 */
[----:B------:R-:W4:Y:S01]  /*c660*/  LDSM.16.M88.4 R28, [R235+0x6000] ;  /* 0x00600000eb1c783b */ /* 0x000f220000000200 */
[----:B------:R-:W-:Y:S06]  /*c670*/  HMMA.16816.F32.BF16 R248, R48, R8, R248 ;  /* 0x0000000830f8723c */ /* 0x000fec00000418f8 */
[----:B--2---:R-:W-:Y:S06]  /*c680*/  HMMA.16816.F32.BF16 R224, R44, R4, R216 ;  /* 0x000000042ce0723c */ /* 0x004fec00000418d8 */
[----:B------:R-:W-:Y:S06]  /*c690*/  HMMA.16816.F32.BF16 R72, R48, R10, R68 ;  /* 0x0000000a3048723c */ /* 0x000fec0000041844 */
[C---:B-1----:R-:W-:Y:S06]  /*c6a0*/  HMMA.16816.F32.BF16 R84, R36.reuse, R208, R76 ;  /* 0x000000d02454723c */ /* 0x042fec000004184c */
[----:B------:R-:W-:Y:S06]  /*c6b0*/  HMMA.16816.F32.BF16 R80, R36, R210, R80 ;  /* 0x000000d22450723c */ /* 0x000fec0000041850 */
[----:B------:R-:W-:Y:S01]  /*c6c0*/  HMMA.16816.F32.BF16 R68, R48, R4, R220 ;  /* 0x000000043044723c */ /* 0x000fe200000418dc */
[----:B------:R-:W-:Y:S05]  /*c6d0*/  LDSM.16.M88.4 R220, [R233+0xa000] ;  /* 0x00a00000e9dc783b */ /* 0x000fea0000000200 */
[-C--:B------:R-:W-:Y:S01]  /*c6e0*/  HMMA.16816.F32.BF16 R216, R44, R6.reuse, R32 ;  /* 0x000000062cd8723c */ /* 0x080fe20000041820 */
[----:B------:R-:W1:Y:S05]  /*c6f0*/  LDSM.16.M88.4 R32, [R235+0x4000] ;  /* 0x00400000eb20783b */ /* 0x000e6a0000000200 */
[----:B------:R-:W-:Y:S01]  /*c700*/  HMMA.16816.F32.BF16 R8, R48, R6, R20 ;  /* 0x000000063008723c */ /* 0x000fe20000041814 */
[----:B------:R-:W2:Y:S04]  /*c710*/  LDSM.16.M88.4 R4, [R241] ;  /* 0x00000000f104783b */ /* 0x000ea80000000200 */
[----:B------:R-:W-:Y:S01]  /*c720*/  LDSM.16.M88.4 R20, [R237+0x6000] ;  /* 0x00600000ed14783b */ /* 0x000fe20000000200 */
[----:B---3--:R-:W-:Y:S06]  /*c730*/  HMMA.16816.F32.BF16 R76, R40, R208, R248 ;  /* 0x000000d0284c723c */ /* 0x008fec00000418f8 */
[----:B----4-:R-:W-:Y:S06]  /*c740*/  HMMA.16816.F32.BF16 R248, R36, R24, R224 ;  /* 0x0000001824f8723c */ /* 0x010fec00000418e0 */
[----:B------:R-:W-:Y:S06]  /*c750*/  HMMA.16816.F32.BF16 R72, R40, R210, R72 ;  /* 0x000000d22848723c */ /* 0x000fec0000041848 */
[C---:B------:R-:W-:Y:S06]  /*c760*/  HMMA.16816.F32.BF16 R224, R28.reuse, R212, R84 ;  /* 0x000000d41ce0723c */ /* 0x040fec0000041854 */
[----:B------:R-:W-:Y:S06]  /*c770*/  HMMA.16816.F32.BF16 R84, R28, R214, R80 ;  /* 0x000000d61c54723c */ /* 0x000fec0000041850 */
[----:B------:R-:W-:Y:S06]  /*c780*/  HMMA.16816.F32.BF16 R68, R40, R24, R68 ;  /* 0x000000182844723c */ /* 0x000fec0000041844 */
[-C--:B------:R-:W-:Y:S01]  /*c790*/  HMMA.16816.F32.BF16 R208, R36, R26.reuse, R216 ;  /* 0x0000001a24d0723c */ /* 0x080fe200000418d8 */
[----:B------:R-:W-:Y:S05]  /*c7a0*/  LDSM.16.M88.4 R216, [R233+0xa800] ;  /* 0x00a80000e9d8783b */ /* 0x000fea0000000200 */
[----:B------:R-:W-:Y:S01]  /*c7b0*/  HMMA.16816.F32.BF16 R8, R40, R26, R8 ;  /* 0x0000001a2808723c */ /* 0x000fe20000041808 */
[----:B------:R-:W3:Y:S05]  /*c7c0*/  LDSM.16.M88.4 R24, [R237+0x4000] ;  /* 0x00400000ed18783b */ /* 0x000eea0000000200 */
[----:B-1----:R-:W-:Y:S01]  /*c7d0*/  HMMA.16816.F32.BF16 R76, R32, R212, R76 ;  /* 0x000000d4204c723c */ /* 0x002fe2000004184c */
[----:B------:R-:W-:-:S02]  /*c7e0*/  IMAD.MOV.U32 R80, RZ, RZ, R84 ;  /* 0x000000ffff507224 */ /* 0x000fc400078e0054 */
[----:B------:R-:W-:Y:S02]  /*c7f0*/  IMAD.MOV.U32 R19, RZ, RZ, R85 ;  /* 0x000000ffff137224 */ /* 0x000fe400078e0055 */
[----:B------:R-:W-:Y:S01]  /*c800*/  IMAD.MOV.U32 R18, RZ, RZ, R86 ;  /* 0x000000ffff127224 */ /* 0x000fe200078e0056 */
[C---:B------:R-:W-:Y:S01]  /*c810*/  HMMA.16816.F32.BF16 R72, R32.reuse, R214, R72 ;  /* 0x000000d62048723c */ /* 0x040fe20000041848 */
[----:B------:R-:W-:Y:S01]  /*c820*/  IMAD.MOV.U32 R13, RZ, RZ, R87 ;  /* 0x000000ffff0d7224 */ /* 0x000fe200078e0057 */
[----:B------:R-:W-:Y:S04]  /*c830*/  LDSM.16.M88.4 R212, [R232+0x2000] ;  /* 0x00200000e8d4783b */ /* 0x000fe80000000200 */
[C---:B--2---:R-:W-:Y:S06]  /*c840*/  HMMA.16816.F32.BF16 R68, R32.reuse, R4, R68 ;  /* 0x000000042044723c */ /* 0x044fec0000041844 */
[-C--:B------:R-:W-:Y:S01]  /*c850*/  HMMA.16816.F32.BF16 R84, R32, R6.reuse, R8 ;  /* 0x000000062054723c */ /* 0x080fe20000041808 */
[----:B------:R-:W1:Y:S05]  /*c860*/  LDSM.16.M88.4 R8, [R236+0x4000] ;  /* 0x00400000ec08783b */ /* 0x000e6a0000000200 */
[----:B------:R-:W-:Y:S06]  /*c870*/  HMMA.16816.F32.BF16 R92, R28, R6, R208 ;  /* 0x000000061c5c723c */ /* 0x000fec00000418d0 */
[----:B------:R-:W-:-:S02]  /*c880*/  IMAD.MOV.U32 R12, RZ, RZ, R72 ;  /* 0x000000ffff0c7224 */ /* 0x000fc400078e0048 */
[----:B------:R-:W-:Y:S02]  /*c890*/  IMAD.MOV.U32 R3, RZ, RZ, R73 ;  /* 0x000000ffff037224 */ /* 0x000fe400078e0049 */
[----:B------:R-:W-:Y:S01]  /*c8a0*/  IMAD.MOV.U32 R2, RZ, RZ, R74 ;  /* 0x000000ffff027224 */ /* 0x000fe200078e004a */
[----:B---3--:R-:W-:Y:S01]  /*c8b0*/  HMMA.16816.F32.BF16 R76, R24, R220, R76 ;  /* 0x000000dc184c723c */ /* 0x008fe2000004184c */
[----:B------:R-:W-:Y:S02]  /*c8c0*/  IMAD.MOV.U32 R0, RZ, RZ, R75 ;  /* 0x000000ffff007224 */ /* 0x000fe400078e004b */
[----:B------:R-:W-:Y:S02]  /*c8d0*/  IMAD.MOV.U32 R208, RZ, RZ, R12 ;  /* 0x000000ffffd07224 */ /* 0x000fe400078e000c */
[----:B------:R-:W-:Y:S01]  /*c8e0*/  IMAD.MOV.U32 R209, RZ, RZ, R3 ;  /* 0x000000ffffd17224 */ /* 0x000fe200078e0003 */
[----:B------:R-:W-:Y:S01]  /*c8f0*/  HMMA.16816.F32.BF16 R72, R28, R4, R248 ;  /* 0x000000041c48723c */ /* 0x000fe200000418f8 */
[----:B------:R-:W2:Y:S01]  /*c900*/  LDSM.16.M88.4 R4, [R236+0x6000] ;  /* 0x00600000ec04783b */ /* 0x000ea20000000200 */
[----:B------:R-:W-:-:S02]  /*c910*/  IMAD.MOV.U32 R210, RZ, RZ, R2 ;  /* 0x000000ffffd27224 */ /* 0x000fc400078e0002 */
[----:B------:R-:W-:Y:S02]  /*c920*/  IMAD.MOV.U32 R211, RZ, RZ, R0 ;  /* 0x000000ffffd37224 */ /* 0x000fe400078e0000 */
[----:B------:R-:W-:Y:S01]  /*c930*/  HMMA.16816.F32.BF16 R68, R24, R216, R68 ;  /* 0x000000d81844723c */ /* 0x000fe20000041844 */
[----:B------:R-:W-:Y:S02]  /*c940*/  IMAD.MOV.U32 R248, RZ, RZ, R80 ;  /* 0x000000fffff87224 */ /* 0x000fe400078e0050 */
[----:B------:R-:W-:Y:S02]  /*c950*/  IMAD.MOV.U32 R249, RZ, RZ, R19 ;  /* 0x000000fffff97224 */ /* 0x000fe400078e0013 */
[----:B------:R-:W-:Y:S01]  /*c960*/  IMAD.MOV.U32 R250, RZ, RZ, R18 ;  /* 0x000000fffffa7224 */ /* 0x000fe200078e0012 */
[----:B------:R-:W-:Y:S01]  /*c970*/  HMMA.16816.F32.BF16 R80, R20, R220, R224 ;  /* 0x000000dc1450723c */ /* 0x000fe200000418e0 */
[----:B------:R-:W-:-:S05]  /*c980*/  IMAD.MOV.U32 R251, RZ, RZ, R13 ;  /* 0x000000fffffb7224 */ /* 0x000fca00078e000d */
[----:B-1----:R-:W-:Y:S06]  /*c990*/  HMMA.16816.F32.BF16 R76, R8, R212, R76 ;  /* 0x000000d4084c723c */ /* 0x002fec000004184c */
[-C--:B------:R-:W-:Y:S06]  /*c9a0*/  HMMA.16816.F32.BF16 R248, R20, R222.reuse, R248 ;  /* 0x000000de14f8723c */ /* 0x080fec00000418f8 */
[----:B------:R-:W-:Y:S01]  /*c9b0*/  HMMA.16816.F32.BF16 R224, R24, R222, R208 ;  /* 0x000000de18e0723c */ /* 0x000fe200000418d0 */
[----:B------:R-:W1:Y:S04]  /*c9c0*/  LDSM.16.M88.4 R208, [R232+0x2800] ;  /* 0x00280000e8d0783b */ /* 0x000e680000000200 */
[----:B------:R-:W3:Y:S01]  /*c9d0*/  LDSM.16.M88.4 R220, [R171+0x9800] ;  /* 0x00980000abdc783b */ /* 0x000ee20000000200 */
[C---:B------:R-:W-:Y:S06]  /*c9e0*/  HMMA.16816.F32.BF16 R72, R20.reuse, R216, R72 ;  /* 0x000000d81448723c */ /* 0x040fec0000041848 */
[----:B------:R-:W-:Y:S01]  /*c9f0*/  HMMA.16816.F32.BF16 R92, R20, R218, R92 ;  /* 0x000000da145c723c */ /* 0x000fe2000004185c */
[----:B------:R-:W-:-:S02]  /*ca00*/  IMAD.MOV.U32 R12, RZ, RZ, R76 ;  /* 0x000000ffff0c7224 */ /* 0x000fc400078e004c */
[----:B------:R-:W-:Y:S02]  /*ca10*/  IMAD.MOV.U32 R247, RZ, RZ, R77 ;  /* 0x000000fffff77224 */ /* 0x000fe400078e004d */
[----:B------:R-:W-:Y:S01]  /*ca20*/  IMAD.MOV.U32 R19, RZ, RZ, R78 ;  /* 0x000000ffff137224 */ /* 0x000fe200078e004e */
[----:B------:R-:W-:Y:S06]  /*ca30*/  HMMA.16816.F32.BF16 R84, R24, R218, R84 ;  /* 0x000000da1854723c */ /* 0x000fec0000041854 */
[----:B--2---:R-:W-:Y:S07]  /*ca40*/  HMMA.16816.F32.BF16 R216, R4, R212, R80 ;  /* 0x000000d404d8723c */ /* 0x004fee0000041850 */
[----:B------:R-:W-:-:S02]  /*ca50*/  IMAD.MOV.U32 R83, RZ, RZ, R79 ;  /* 0x000000ffff537224 */ /* 0x000fc400078e004f */
[----:B------:R-:W-:Y:S01]  /*ca60*/  HMMA.16816.F32.BF16 R76, R4, R214, R248 ;  /* 0x000000d6044c723c */ /* 0x000fe200000418f8 */
[----:B------:R-:W-:-:S05]  /*ca70*/  IMAD.SHL.U32 R89, R89, 0x2, RZ ;  /* 0x0000000259597824 */ /* 0x000fca00078e00ff */
[----:B------:R-:W-:Y:S01]  /*ca80*/  LOP3.LUT R89, R89, 0x6, RZ, 0xc0, !PT ;  /* 0x0000000659597812 */ /* 0x000fe200078ec0ff */
[----:B------:R-:W-:Y:S01]  /*ca90*/  HMMA.16816.F32.BF16 R248, R8, R214, R224 ;  /* 0x000000d608f8723c */ /* 0x000fe200000418e0 */
[----:B------:R-:W2:Y:S05]  /*caa0*/  LDSM.16.M88.4 R212, [R243] ;  /* 0x00000000f3d4783b */ /* 0x000eaa0000000200 */
[----:B-1----:R-:W-:Y:S02]  /*cab0*/  HMMA.16816.F32.BF16 R72, R4, R208, R72 ;  /* 0x000000d00448723c */ /* 0x002fe40000041848 */
[----:B------:R-:W-:Y:S02]  /*cac0*/  IMAD.MOV.U32 R82, RZ, RZ, R217 ;  /* 0x000000ffff527224 */ /* 0x000fe400078e00d9 */
[----:B------:R-:W-:-:S02]  /*cad0*/  IMAD.MOV.U32 R18, RZ, RZ, R216 ;  /* 0x000000ffff127224 */ /* 0x000fc400078e00d8 */
[----:B------:R-:W-:Y:S01]  /*cae0*/  HMMA.16816.F32.BF16 R92, R4, R210, R92 ;  /* 0x000000d2045c723c */ /* 0x000fe2000004185c */
[----:B------:R-:W-:Y:S02]  /*caf0*/  IMAD.MOV.U32 R169, RZ, RZ, R218 ;  /* 0x000000ffffa97224 */ /* 0x000fe400078e00da */
[----:B------:R-:W-:Y:S02]  /*cb00*/  IMAD.MOV.U32 R13, RZ, RZ, R219 ;  /* 0x000000ffff0d7224 */ /* 0x000fe400078e00db */
[----:B------:R-:W-:Y:S01]  /*cb10*/  IMAD.MOV.U32 R0, RZ, RZ, R76 ;  /* 0x000000ffff007224 */ /* 0x000fe200078e004c */
[----:B------:R-:W-:Y:S01]  /*cb20*/  MOV R170, R77 ;  /* 0x0000004d00aa7202 */ /* 0x000fe20000000f00 */
[----:B------:R-:W-:Y:S01]  /*cb30*/  IMAD.MOV.U32 R2, RZ, RZ, R78 ;  /* 0x000000ffff027224 */ /* 0x000fe200078e004e */
[----:B---3--:R-:W-:Y:S01]  /*cb40*/  HMMA.16816.F32.BF16 R224, R204, R220, RZ ;  /* 0x000000dccce0723c */ /* 0x008fe200000418ff */
[----:B------:R-:W-:-:S05]  /*cb50*/  IMAD.MOV.U32 R252, RZ, RZ, R79 ;  /* 0x000000fffffc7224 */ /* 0x000fca00078e004f */
[----:B------:R-:W-:Y:S04]  /*cb60*/  HMMA.16816.F32.BF16 R76, R8, R208, R68 ;  /* 0x000000d0084c723c */ /* 0x000fe80000041844 */
[----:B------:R-:W-:Y:S02]  /*cb70*/  IMAD.MOV.U32 R168, RZ, RZ, R74 ;  /* 0x000000ffffa87224 */ /* 0x000fe400078e004a */
[----:B------:R-:W-:Y:S01]  /*cb80*/  HMMA.16816.F32.BF16 R216, R164, R220, RZ ;  /* 0x000000dca4d8723c */ /* 0x000fe200000418ff */
[----:B------:R-:W-:Y:S01]  /*cb90*/  IMAD.MOV.U32 R209, RZ, RZ, R0 ;  /* 0x000000ffffd17224 */ /* 0x000fe200078e0000 */
[----:B------:R-:W-:Y:S01]  /*cba0*/  MOV R0, UR21 ;  /* 0x0000001500007c02 */ /* 0x000fe20008000f00 */
[----:B------:R-:W-:Y:S02]  /*cbb0*/  IMAD.MOV.U32 R208, RZ, RZ, R82 ;  /* 0x000000ffffd07224 */ /* 0x000fe400078e0052 */
[----:B------:R-:W-:-:S02]  /*cbc0*/  IMAD.MOV.U32 R71, RZ, RZ, R95 ;  /* 0x000000ffff477224 */ /* 0x000fc400078e005f */
[----:B------:R-:W-:Y:S02]  /*cbd0*/  IMAD R0, R0, 0x40, R89 ;  /* 0x0000004000007824 */ /* 0x000fe400078e0259 */
[----:B------:R-:W-:Y:S02]  /*cbe0*/  IMAD.MOV.U32 R221, RZ, RZ, R2 ;  /* 0x000000ffffdd7224 */ /* 0x000fe400078e0002 */
[C---:B------:R-:W-:Y:S01]  /*cbf0*/  VIADD R2, R0.reuse, 0x1 ;  /* 0x0000000100027836 */ /* 0x040fe20000000000 */
[CC--:B------:R-:W-:Y:S01]  /*cc00*/  ISETP.GE.AND P5, PT, R0.reuse, R14.reuse, PT ;  /* 0x0000000e0000720c */ /* 0x0c0fe20003fa6270 */
[----:B------:R-:W-:Y:S01]  /*cc10*/  IMAD.MOV.U32 R220, RZ, RZ, R83 ;  /* 0x000000ffffdc7224 */ /* 0x000fe200078e0053 */
[-C--:B------:R-:W-:Y:S02]  /*cc20*/  ISETP.GE.AND P0, PT, R0, R15.reuse, PT ;  /* 0x0000000f0000720c */ /* 0x080fe40003f06270 */
[C---:B------:R-:W-:Y:S02]  /*cc30*/  ISETP.GE.AND P3, PT, R2.reuse, R14, PT ;  /* 0x0000000e0200720c */ /* 0x040fe40003f66270 */
[C---:B------:R-:W-:Y:S01]  /*cc40*/  ISETP.GE.AND P4, PT, R2.reuse, R15, PT ;  /* 0x0000000f0200720c */ /* 0x040fe20003f86270 */
[----:B------:R-:W-:Y:S01]  /*cc50*/  HMMA.16816.F32.BF16 R84, R8, R210, R84 ;  /* 0x000000d20854723c */ /* 0x000fe20000041854 */
[C---:B------:R-:W-:Y:S01]  /*cc60*/  ISETP.GE.AND P1, PT, R2.reuse, R16, PT ;  /* 0x000000100200720c */ /* 0x040fe20003f26270 */
[----:B------:R-:W-:Y:S01]  /*cc70*/  IMAD.MOV.U32 R80, RZ, RZ, R79 ;  /* 0x000000ffff507224 */ /* 0x000fe200078e004f */
[----:B------:R-:W-:Y:S01]  /*cc80*/  ISETP.GE.AND P2, PT, R2, R17, PT ;  /* 0x000000110200720c */ /* 0x000fe20003f46270 */
[----:B------:R-:W-:Y:S01]  /*cc90*/  VIADD R2, R0, 0x8 ;  /* 0x0000000800027836 */ /* 0x000fe20000000000 */
[----:B------:R-:W-:Y:S01]  /*cca0*/  FSEL R12, R12, -INF , !P5 ;  /* 0xff8000000c0c7808 */ /* 0x000fe20006800000 */
[----:B------:R-:W-:Y:S01]  /*ccb0*/  IMAD.MOV.U32 R79, RZ, RZ, R72 ;  /* 0x000000ffff4f7224 */ /* 0x000fe200078e0048 */
[----:B------:R-:W-:Y:S01]  /*ccc0*/  FSEL R247, R247, -INF , !P3 ;  /* 0xff800000f7f77808 */ /* 0x000fe20005800000 */
[----:B------:R-:W-:Y:S01]  /*ccd0*/  IMAD.MOV.U32 R3, RZ, RZ, R76 ;  /* 0x000000ffff037224 */ /* 0x000fe200078e004c */
[----:B------:R-:W-:Y:S01]  /*cce0*/  FSEL R19, R19, -INF , !P0 ;  /* 0xff80000013137808 */ /* 0x000fe20004000000 */
[----:B------:R-:W-:Y:S01]  /*ccf0*/  IMAD.MOV.U32 R81, RZ, RZ, R77 ;  /* 0x000000ffff517224 */ /* 0x000fe200078e004d */
[C---:B------:R-:W-:Y:S01]  /*cd00*/  ISETP.GE.AND P6, PT, R2.reuse, R14, PT ;  /* 0x0000000e0200720c */ /* 0x040fe20003fc6270 */
[----:B------:R-:W-:Y:S01]  /*cd10*/  IMAD.MOV.U32 R72, RZ, RZ, R94 ;  /* 0x000000ffff487224 */ /* 0x000fe200078e005e */
[C---:B------:R-:W-:Y:S01]  /*cd20*/  ISETP.GE.AND P5, PT, R2.reuse, R15, PT ;  /* 0x0000000f0200720c */ /* 0x040fe20003fa6270 */
[----:B------:R-:W-:Y:S01]  /*cd30*/  IMAD.MOV.U32 R77, RZ, RZ, R92 ;  /* 0x000000ffff4d7224 */ /* 0x000fe200078e005c */
[CC--:B------:R-:W-:Y:S01]  /*cd40*/  ISETP.GE.AND P3, PT, R2.reuse, R16.reuse, PT ;  /* 0x000000100200720c */ /* 0x0c0fe20003f66270 */
[----:B------:R-:W-:Y:S01]  /*cd50*/  IMAD.MOV.U32 R76, RZ, RZ, R93 ;  /* 0x000000ffff4c7224 */ /* 0x000fe200078e005d */
[-C--:B------:R-:W-:Y:S01]  /*cd60*/  ISETP.GE.AND P0, PT, R2, R17.reuse, PT ;  /* 0x000000110200720c */ /* 0x080fe20003f06270 */
[----:B------:R-:W-:Y:S01]  /*cd70*/  VIADD R2, R0, 0x9 ;  /* 0x0000000900027836 */ /* 0x000fe20000000000 */
[----:B------:R-:W-:Y:S01]  /*cd80*/  FSEL R210, R220, -INF , !P4 ;  /* 0xff800000dcd27808 */ /* 0x000fe20006000000 */
[----:B------:R1:W5:Y:S01]  /*cd90*/  LDL.LU.64 R94, [R1+0x130] ;  /* 0x00013000015e7983 */ /* 0x0003620000300a00 */
[-C--:B------:R-:W-:Y:S01]  /*cda0*/  ISETP.GE.AND P4, PT, R0, R16.reuse, PT ;  /* 0x000000100000720c */ /* 0x080fe20003f86270 */
[-C--:B--2---:R-:W-:Y:S01]  /*cdb0*/  HMMA.16816.F32.BF16 R224, R64, R212.reuse, R224 ;  /* 0x000000d440e0723c */ /* 0x084fe200000418e0 */
[----:B------:R-:W-:Y:S01]  /*cdc0*/  FSEL R208, R208, -INF , !P1 ;  /* 0xff800000d0d07808 */ /* 0x000fe20004800000 */
[----:B------:R1:W5:Y:S01]  /*cdd0*/  LDL.LU.64 R92, [R1+0x128] ;  /* 0x00012800015c7983 */ /* 0x0003620000300a00 */
[----:B------:R-:W-:Y:S01]  /*cde0*/  FSEL R18, R18, -INF , !P4 ;  /* 0xff80000012127808 */ /* 0x000fe20006000000 */
[----:B------:R-:W-:Y:S01]  /*cdf0*/  IMAD.MOV.U32 R68, RZ, RZ, R78 ;  /* 0x000000ffff447224 */ /* 0x000fe200078e004e */
[----:B------:R-:W-:Y:S01]  /*ce00*/  ISETP.GE.AND P4, PT, R2, R16, PT ;  /* 0x000000100200720c */ /* 0x000fe20003f86270 */
[----:B------:R-:W-:Y:S01]  /*ce10*/  STL [R1+0x38], R210 ;  /* 0x000038d201007387 */ /* 0x000fe20000100800 */
[----:B------:R-:W-:Y:S01]  /*ce20*/  FSEL R209, R209, -INF , !P3 ;  /* 0xff800000d1d17808 */ /* 0x000fe20005800000 */
[----:B------:R-:W-:Y:S01]  /*ce30*/  HMMA.16816.F32.BF16 R216, R60, R212, R216 ;  /* 0x000000d43cd8723c */ /* 0x000fe200000418d8 */
[----:B------:R-:W-:Y:S01]  /*ce40*/  FSEL R13, R13, -INF , !P2 ;  /* 0xff8000000d0d7808 */ /* 0x000fe20005000000 */
[----:B------:R2:W-:Y:S01]  /*ce50*/  STL [R1+0x1c], R208 ;  /* 0x00001cd001007387 */ /* 0x0005e20000100800 */
[----:B------:R-:W-:Y:S01]  /*ce60*/  ISETP.GE.AND P1, PT, R0, R17, PT ;  /* 0x000000110000720c */ /* 0x000fe20003f26270 */
[----:B------:R-:W-:-:S02]  /*ce70*/  IMAD.MOV.U32 R78, RZ, RZ, R73 ;  /* 0x000000ffff4e7224 */ /* 0x000fc400078e0049 */
[----:B------:R-:W-:Y:S01]  /*ce80*/  STL [R1+0x30], R209 ;  /* 0x000030d101007387 */ /* 0x000fe20000100800 */
[----:B--2---:R-:W-:-:S05]  /*ce90*/  FSEL R208, R170, -INF , !P4 ;  /* 0xff800000aad07808 */ /* 0x004fca0006000000 */
[----:B------:R-:W-:Y:S04]  /*cea0*/  STL [R1+0x34], R208 ;  /* 0x000034d001007387 */ /* 0x000fe80000100800 */
[----:B------:R-:W2:Y:S01]  /*ceb0*/  LDSM.16.M88.4 R208, [R171+0x9000] ;  /* 0x00900000abd0783b */ /* 0x000ea20000000200 */
[----:B------:R-:W-:Y:S02]  /*cec0*/  FSEL R212, R221, -INF , !P0 ;  /* 0xff800000ddd47808 */ /* 0x000fe40004000000 */
[C---:B------:R-:W-:Y:S02]  /*ced0*/  ISETP.GE.AND P3, PT, R2.reuse, R14, PT ;  /* 0x0000000e0200720c */ /* 0x040fe40003f66270 */
[----:B------:R-:W-:Y:S01]  /*cee0*/  ISETP.GE.AND P4, PT, R2, R15, PT ;  /* 0x0000000f0200720c */ /* 0x000fe20003f86270 */
[----:B------:R3:W-:Y:S01]  /*cef0*/  STL [R1+0x20], R13 ;  /* 0x0000200d01007387 */ /* 0x0007e20000100800 */
[----:B------:R-:W-:-:S02]  /*cf00*/  FSEL R170, R169, -INF , !P1 ;  /* 0xff800000a9aa7808 */ /* 0x000fc40004800000 */
[----:B------:R-:W-:Y:S01]  /*cf10*/  FSEL R169, R249, -INF , !P3 ;  /* 0xff800000f9a97808 */ /* 0x000fe20005800000 */
[----:B------:R4:W-:Y:S01]  /*cf20*/  STL [R1+0x18], R212 ;  /* 0x000018d401007387 */ /* 0x0009e20000100800 */
[----:B------:R-:W-:Y:S02]  /*cf30*/  FSEL R213, R250, -INF , !P5 ;  /* 0xff800000fad57808 */ /* 0x000fe40006800000 */
[----:B------:R-:W-:Y:S01]  /*cf40*/  ISETP.GE.AND P1, PT, R2, R17, PT ;  /* 0x000000110200720c */ /* 0x000fe20003f26270 */
[----:B------:R-:W-:Y:S01]  /*cf50*/  VIADD R2, R0, 0x10 ;  /* 0x0000001000027836 */ /* 0x000fe20000000000 */
[----:B---3--:R-:W-:Y:S02]  /*cf60*/  FSEL R13, R248, -INF , !P6 ;  /* 0xff800000f80d7808 */ /* 0x008fe40007000000 */
[----:B----4-:R-:W-:Y:S02]  /*cf70*/  FSEL R212, R251, -INF , !P4 ;  /* 0xff800000fbd47808 */ /* 0x010fe40006000000 */
[----:B--2---:R-:W-:Y:S01]  /*cf80*/  HMMA.16816.F32.BF16 R248, R164, R210, RZ ;  /* 0x000000d2a4f8723c */ /* 0x004fe200000418ff */
[----:B------:R-:W-:-:S02]  /*cf90*/  ISETP.GE.AND P2, PT, R2, R14, PT ;  /* 0x0000000e0200720c */ /* 0x000fc40003f46270 */
[C---:B------:R-:W-:Y:S02]  /*cfa0*/  ISETP.GE.AND P3, PT, R2.reuse, R15, PT ;  /* 0x0000000f0200720c */ /* 0x040fe40003f66270 */
[C---:B------:R-:W-:Y:S02]  /*cfb0*/  ISETP.GE.AND P6, PT, R2.reuse, R16, PT ;  /* 0x000000100200720c */ /* 0x040fe40003fc6270 */
[----:B------:R-:W-:Y:S01]  /*cfc0*/  ISETP.GE.AND P0, PT, R2, R17, PT ;  /* 0x000000110200720c */ /* 0x000fe20003f06270 */
[----:B------:R-:W-:Y:S01]  /*cfd0*/  VIADD R2, R0, 0x11 ;  /* 0x0000001100027836 */ /* 0x000fe20000000000 */
[----:B------:R-:W-:Y:S01]  /*cfe0*/  STL [R1+0x24], R213 ;  /* 0x000024d501007387 */ /* 0x000fe20000100800 */
[----:B------:R-:W-:-:S03]  /*cff0*/  IMAD.MOV.U32 R89, RZ, RZ, R216 ;  /* 0x000000ffff597224 */ /* 0x000fc600078e00d8 */
[----:B------:R-:W-:Y:S01]  /*d000*/  ISETP.GE.AND P4, PT, R2, R16, PT ;  /* 0x000000100200720c */ /* 0x000fe20003f86270 */
[----:B------:R2:W-:Y:S01]  /*d010*/  STL [R1+0x3c], R212 ;  /* 0x00003cd401007387 */ /* 0x0005e20000100800 */
[----:B------:R-:W-:-:S09]  /*d020*/  FSEL R216, R79, -INF , !P6 ;  /* 0xff8000004fd87808 */ /* 0x000fd20007000000 */
[----:B------:R-:W-:Y:S02]  /*d030*/  IMAD.MOV.U32 R79, RZ, RZ, R248 ;  /* 0x000000ffff4f7224 */ /* 0x000fe400078e00f8 */
[----:B------:R-:W-:Y:S02]  /*d040*/  IMAD.MOV.U32 R221, RZ, RZ, R250 ;  /* 0x000000ffffdd7224 */ /* 0x000fe400078e00fa */
[----:B------:R-:W-:Y:S01]  /*d050*/  IMAD.MOV.U32 R220, RZ, RZ, R251 ;  /* 0x000000ffffdc7224 */ /* 0x000fe200078e00fb */
[----:B------:R-:W-:Y:S02]  /*d060*/  FSEL R252, R252, -INF , !P1 ;  /* 0xff800000fcfc7808 */ /* 0x000fe40004800000 */
[----:B--2---:R-:W-:Y:S01]  /*d070*/  FSEL R212, R78, -INF , !P4 ;  /* 0xff8000004ed47808 */ /* 0x004fe20006000000 */
[----:B------:R-:W-:Y:S02]  /*d080*/  IMAD.MOV.U32 R78, RZ, RZ, R249 ;  /* 0x000000ffff4e7224 */ /* 0x000fe400078e00f9 */
[----:B------:R-:W-:Y:S01]  /*d090*/  HMMA.16816.F32.BF16 R248, R164, R222, RZ ;  /* 0x000000dea4f8723c */ /* 0x000fe200000418ff */
[----:B------:R-:W-:-:S02]  /*d0a0*/  FSEL R3, R3, -INF , !P2 ;  /* 0xff80000003037808 */ /* 0x000fc40005000000 */
[C---:B------:R-:W-:Y:S02]  /*d0b0*/  ISETP.GE.AND P5, PT, R2.reuse, R14, PT ;  /* 0x0000000e0200720c */ /* 0x040fe40003fa6270 */
[C---:B------:R-:W-:Y:S02]  /*d0c0*/  ISETP.GE.AND P1, PT, R2.reuse, R15, PT ;  /* 0x0000000f0200720c */ /* 0x040fe40003f26270 */
[----:B------:R-:W-:Y:S01]  /*d0d0*/  ISETP.GE.AND P2, PT, R2, R17, PT ;  /* 0x000000110200720c */ /* 0x000fe20003f46270 */
[----:B------:R-:W-:Y:S02]  /*d0e0*/  VIADD R2, R0, 0x18 ;  /* 0x0000001800027836 */ /* 0x000fe40000000000 */
[----:B------:R-:W-:Y:S02]  /*d0f0*/  IMAD.MOV.U32 R70, RZ, RZ, R86 ;  /* 0x000000ffff467224 */ /* 0x000fe400078e0056 */
[----:B------:R-:W-:Y:S01]  /*d100*/  IMAD.MOV.U32 R86, RZ, RZ, R219 ;  /* 0x000000ffff567224 */ /* 0x000fe200078e00db */
[----:B------:R-:W-:Y:S01]  /*d110*/  FSEL R213, R81, -INF , !P5 ;  /* 0xff80000051d57808 */ /* 0x000fe20006800000 */
[----:B------:R-:W-:Y:S01]  /*d120*/  IMAD.MOV.U32 R219, RZ, RZ, R168 ;  /* 0x000000ffffdb7224 */ /* 0x000fe200078e00a8 */
[----:B------:R-:W-:-:S02]  /*d130*/  FSEL R68, R68, -INF , !P3 ;  /* 0xff80000044447808 */ /* 0x000fc40005800000 */
[----:B------:R-:W-:Y:S02]  /*d140*/  FSEL R168, R80, -INF , !P1 ;  /* 0xff80000050a87808 */ /* 0x000fe40004800000 */
[C---:B------:R-:W-:Y:S02]  /*d150*/  ISETP.GE.AND P3, PT, R2.reuse, R14, PT ;  /* 0x0000000e0200720c */ /* 0x040fe40003f66270 */
[C---:B------:R-:W-:Y:S02]  /*d160*/  ISETP.GE.AND P5, PT, R2.reuse, R15, PT ;  /* 0x0000000f0200720c */ /* 0x040fe40003fa6270 */
[C---:B------:R-:W-:Y:S02]  /*d170*/  ISETP.GE.AND P1, PT, R2.reuse, R16, PT ;  /* 0x000000100200720c */ /* 0x040fe40003f26270 */
[----:B------:R-:W-:Y:S01]  /*d180*/  ISETP.GE.AND P6, PT, R2, R17, PT ;  /* 0x000000110200720c */ /* 0x000fe20003fc6270 */
[----:B------:R-:W-:Y:S02]  /*d190*/  VIADD R2, R0, 0x19 ;  /* 0x0000001900027836 */ /* 0x000fe40000000000 */
[----:B------:R-:W-:-:S02]  /*d1a0*/  IMAD.MOV.U32 R74, RZ, RZ, R84 ;  /* 0x000000ffff4a7224 */ /* 0x000fc400078e0054 */
[----:B------:R-:W-:Y:S01]  /*d1b0*/  IMAD.MOV.U32 R73, RZ, RZ, R85 ;  /* 0x000000ffff497224 */ /* 0x000fe200078e0055 */
[----:B------:R-:W-:Y:S01]  /*d1c0*/  ISETP.GE.AND P4, PT, R2, R16, PT ;  /* 0x000000100200720c */ /* 0x000fe20003f86270 */
[----:B------:R-:W-:Y:S02]  /*d1d0*/  IMAD.MOV.U32 R85, RZ, RZ, R224 ;  /* 0x000000ffff557224 */ /* 0x000fe400078e00e0 */
[----:B------:R-:W-:Y:S02]  /*d1e0*/  IMAD.MOV.U32 R84, RZ, RZ, R225 ;  /* 0x000000ffff547224 */ /* 0x000fe400078e00e1 */
[----:B------:R-:W-:Y:S02]  /*d1f0*/  IMAD.MOV.U32 R83, RZ, RZ, R226 ;  /* 0x000000ffff537224 */ /* 0x000fe400078e00e2 */
[----:B------:R-:W-:Y:S02]  /*d200*/  IMAD.MOV.U32 R82, RZ, RZ, R227 ;  /* 0x000000ffff527224 */ /* 0x000fe400078e00e3 */
[----:B------:R-:W-:Y:S01]  /*d210*/  HMMA.16816.F32.BF16 R224, R164, R208, RZ ;  /* 0x000000d0a4e0723c */ /* 0x000fe200000418ff */
[----:B------:R-:W-:Y:S01]  /*d220*/  FSEL R77, R77, -INF , !P1 ;  /* 0xff8000004d4d7808 */ /* 0x000fe20004800000 */
[----:B------:R-:W-:Y:S01]  /*d230*/  IMAD.MOV.U32 R69, RZ, RZ, R87 ;  /* 0x000000ffff457224 */ /* 0x000fe200078e0057 */
[----:B------:R-:W-:Y:S01]  /*d240*/  FSEL R76, R76, -INF , !P4 ;  /* 0xff8000004c4c7808 */ /* 0x000fe20006000000 */
[----:B------:R-:W-:Y:S01]  /*d250*/  IMAD.MOV.U32 R88, RZ, RZ, R217 ;  /* 0x000000ffff587224 */ /* 0x000fe200078e00d9 */
[----:B------:R-:W-:-:S02]  /*d260*/  ISETP.GE.AND P1, PT, R2, R14, PT ;  /* 0x0000000e0200720c */ /* 0x000fc40003f26270 */
[----:B------:R-:W-:Y:S01]  /*d270*/  IMAD.MOV.U32 R165, RZ, RZ, R248 ;  /* 0x000000ffffa57224 */ /* 0x000fe200078e00f8 */
[----:B------:R-:W-:Y:S01]  /*d280*/  FSEL R166, R219, -INF , !P0 ;  /* 0xff800000dba67808 */ /* 0x000fe20004000000 */
[----:B------:R-:W-:Y:S01]  /*d290*/  IMAD.MOV.U32 R164, RZ, RZ, R249 ;  /* 0x000000ffffa47224 */ /* 0x000fe200078e00f9 */
[C---:B------:R-:W-:Y:S01]  /*d2a0*/  ISETP.GE.AND P4, PT, R2.reuse, R15, PT ;  /* 0x0000000f0200720c */ /* 0x040fe20003f86270 */
[----:B------:R-:W-:Y:S01]  /*d2b0*/  IMAD.MOV.U32 R87, RZ, RZ, R218 ;  /* 0x000000ffff577224 */ /* 0x000fe200078e00da */
[----:B------:R-:W-:Y:S01]  /*d2c0*/  ISETP.GE.AND P0, PT, R2, R17, PT ;  /* 0x000000110200720c */ /* 0x000fe20003f06270 */
[----:B------:R-:W-:Y:S01]  /*d2d0*/  IMAD.MOV.U32 R2, RZ, RZ, R216 ;  /* 0x000000ffff027224 */ /* 0x000fe200078e00d8 */
[----:B------:R-:W-:Y:S01]  /*d2e0*/  STL [R1+0x68], R68 ;  /* 0x0000684401007387 */ /* 0x000fe20000100800 */
[----:B------:R-:W-:Y:S03]  /*d2f0*/  HMMA.16816.F32.BF16 R216, R204, R208, RZ ;  /* 0x000000d0ccd8723c */ /* 0x000fe600000418ff */
[----:B------:R-:W-:Y:S04]  /*d300*/  STL [R1+0x5c], R166 ;  /* 0x00005ca601007387 */ /* 0x000fe80000100800 */
[----:B------:R-:W-:Y:S01]  /*d310*/  IMAD.MOV.U32 R208, RZ, RZ, R165 ;  /* 0x000000ffffd07224 */ /* 0x000fe200078e00a5 */
[----:B------:R-:W-:-:S02]  /*d320*/  MOV R209, R164 ;  /* 0x000000a400d17202 */ /* 0x000fc40000000f00 */
[----:B------:R-:W2:Y:S01]  /*d330*/  LDSM.16.M88.4 R164, [R244] ;  /* 0x00000000f4a4783b */ /* 0x000ea20000000200 */
[----:B------:R-:W-:Y:S02]  /*d340*/  IMAD.MOV.U32 R81, RZ, RZ, R250 ;  /* 0x000000ffff517224 */ /* 0x000fe400078e00fa */
[----:B------:R-:W-:Y:S02]  /*d350*/  IMAD.MOV.U32 R80, RZ, RZ, R251 ;  /* 0x000000ffff507224 */ /* 0x000fe400078e00fb */
[C---:B------:R-:W-:Y:S06]  /*d360*/  HMMA.16816.F32.BF16 R248, R204.reuse, R210, RZ ;  /* 0x000000d2ccf8723c */ /* 0x040fec00000418ff */
[----:B------:R-:W-:Y:S01]  /*d370*/  HMMA.16816.F32.BF16 R204, R204, R222, RZ ;  /* 0x000000decccc723c */ /* 0x000fe200000418ff */
[----:B------:R-:W-:-:S02]  /*d380*/  IMAD.MOV.U32 R210, RZ, RZ, R81 ;  /* 0x000000ffffd27224 */ /* 0x000fc400078e0051 */
[----:B------:R-:W-:-:S04]  /*d390*/  IMAD.MOV.U32 R211, RZ, RZ, R80 ;  /* 0x000000ffffd37224 */ /* 0x000fc800078e0050 */
[----:B------:R-:W-:Y:S01]  /*d3a0*/  IMAD.MOV.U32 R222, RZ, RZ, R79 ;  /* 0x000000ffffde7224 */ /* 0x000fe200078e004f */
[C---:B--2---:R-:W-:Y:S10]  /*d3b0*/  HMMA.16816.F32.BF16 R216, R64.reuse, R164, R216 ;  /* 0x000000a440d8723c */ /* 0x044ff400000418d8 */
[----:B------:R-:W-:Y:S01]  /*d3c0*/  HMMA.16816.F32.BF16 R248, R64, R166, R248 ;  /* 0x000000a640f8723c */ /* 0x000fe200000418f8 */
[----:B------:R-:W-:-:S05]  /*d3d0*/  IMAD.MOV.U32 R223, RZ, RZ, R78 ;  /* 0x000000ffffdf7224 */ /* 0x000fca00078e004e */
[----:B------:R-:W-:Y:S08]  /*d3e0*/  HMMA.16816.F32.BF16 R208, R60, R214, R208 ;  /* 0x000000d63cd0723c */ /* 0x000ff000000418d0 */
[----:B------:R-:W-:Y:S02]  /*d3f0*/  IMAD.MOV.U32 R81, RZ, RZ, R216 ;  /* 0x000000ffff517224 */ /* 0x000fe400078e00d8 */
[----:B------:R-:W-:-:S02]  /*d400*/  IMAD.MOV.U32 R80, RZ, RZ, R217 ;  /* 0x000000ffff507224 */ /* 0x000fc400078e00d9 */
[----:B------:R-:W-:Y:S02]  /*d410*/  IMAD.MOV.U32 R79, RZ, RZ, R218 ;  /* 0x000000ffff4f7224 */ /* 0x000fe400078e00da */
[----:B------:R-:W-:Y:S02]  /*d420*/  IMAD.MOV.U32 R78, RZ, RZ, R219 ;  /* 0x000000ffff4e7224 */ /* 0x000fe400078e00db */
[----:B------:R-:W-:Y:S02]  /*d430*/  IMAD.MOV.U32 R216, RZ, RZ, R222 ;  /* 0x000000ffffd87224 */ /* 0x000fe400078e00de */
[----:B------:R-:W-:Y:S02]  /*d440*/  IMAD.MOV.U32 R217, RZ, RZ, R223 ;  /* 0x000000ffffd97224 */ /* 0x000fe400078e00df */
[----:B------:R-:W-:Y:S02]  /*d450*/  IMAD.MOV.U32 R218, RZ, RZ, R221 ;  /* 0x000000ffffda7224 */ /* 0x000fe400078e00dd */
[----:B------:R-:W-:-:S02]  /*d460*/  IMAD.MOV.U32 R219, RZ, RZ, R220 ;  /* 0x000000ffffdb7224 */ /* 0x000fc400078e00dc */
[C---:B------:R-:W-:Y:S06]  /*d470*/  HMMA.16816.F32.BF16 R220, R60.reuse, R164, R224 ;  /* 0x000000a43cdc723c */ /* 0x040fec00000418e0 */
[----:B------:R-:W-:Y:S07]  /*d480*/  HMMA.16816.F32.BF16 R216, R60, R166, R216 ;  /* 0x000000a63cd8723c */ /* 0x000fee00000418d8 */
[----:B------:R-:W-:-:S02]  /*d490*/  IMAD.MOV.U32 R60, RZ, RZ, R81 ;  /* 0x000000ffff3c7224 */ /* 0x000fc400078e0051 */
[----:B------:R-:W-:Y:S02]  /*d4a0*/  IMAD.MOV.U32 R61, RZ, RZ, R80 ;  /* 0x000000ffff3d7224 */ /* 0x000fe400078e0050 */
[----:B------:R-:W-:Y:S01]  /*d4b0*/  IMAD.MOV.U32 R62, RZ, RZ, R79 ;  /* 0x000000ffff3e7224 */ /* 0x000fe200078e004f */
[----:B------:R-:W-:Y:S01]  /*d4c0*/  MOV R79, R250 ;  /* 0x000000fa004f7202 */ /* 0x000fe20000000f00 */
[----:B------:R-:W-:Y:S02]  /*d4d0*/  IMAD.MOV.U32 R63, RZ, RZ, R78 ;  /* 0x000000ffff3f7224 */ /* 0x000fe400078e004e */
[----:B------:R-:W-:Y:S02]  /*d4e0*/  IMAD.MOV.U32 R81, RZ, RZ, R248 ;  /* 0x000000ffff517224 */ /* 0x000fe400078e00f8 */
[----:B------:R-:W-:Y:S02]  /*d4f0*/  IMAD.MOV.U32 R80, RZ, RZ, R249 ;  /* 0x000000ffff507224 */ /* 0x000fe400078e00f9 */
[----:B------:R-:W-:-:S02]  /*d500*/  IMAD.MOV.U32 R78, RZ, RZ, R251 ;  /* 0x000000ffff4e7224 */ /* 0x000fc400078e00fb */
[----:B------:R-:W-:Y:S01]  /*d510*/  HMMA.16816.F32.BF16 R248, R64, R214, R204 ;  /* 0x000000d640f8723c */ /* 0x000fe200000418cc */
[----:B------:R-:W2:Y:S04]  /*d520*/  LDSM.16.M88.4 R204, [R233+0x9800] ;  /* 0x00980000e9cc783b */ /* 0x000ea80000000200 */
[----:B------:R-:W3:Y:S01]  /*d530*/  LDSM.16.M88.4 R64, [R233+0x9000] ;  /* 0x00900000e940783b */ /* 0x000ee20000000200 */
[----:B------:R-:W-:Y:S02]  /*d540*/  IMAD.MOV.U32 R224, RZ, RZ, R89 ;  /* 0x000000ffffe07224 */ /* 0x000fe400078e0059 */
[----:B------:R-:W-:Y:S01]  /*d550*/  IMAD.MOV.U32 R225, RZ, RZ, R88 ;  /* 0x000000ffffe17224 */ /* 0x000fe200078e0058 */
[----:B------:R1:W5:Y:S01]  /*d560*/  LDL.LU R89, [R1+0x120] ;  /* 0x0001200001597983 */ /* 0x0003620000300800 */
[----:B------:R-:W-:-:S02]  /*d570*/  IMAD.MOV.U32 R226, RZ, RZ, R87 ;  /* 0x000000ffffe27224 */ /* 0x000fc400078e0057 */
[----:B------:R-:W-:Y:S01]  /*d580*/  IMAD.MOV.U32 R227, RZ, RZ, R86 ;  /* 0x000000ffffe37224 */ /* 0x000fe200078e0056 */
[----:B------:R1:W5:Y:S01]  /*d590*/  LDL.LU R88, [R1+0x11c] ;  /* 0x00011c0001587983 */ /* 0x0003620000300800 */
[----:B------:R-:W-:Y:S02]  /*d5a0*/  IMAD.MOV.U32 R164, RZ, RZ, R213 ;  /* 0x000000ffffa47224 */ /* 0x000fe400078e00d5 */
[----:B------:R-:W-:Y:S01]  /*d5b0*/  IMAD.MOV.U32 R165, RZ, RZ, R212 ;  /* 0x000000ffffa57224 */ /* 0x000fe200078e00d4 */
[----:B------:R1:W5:Y:S01]  /*d5c0*/  LDL.LU R87, [R1+0x118] ;  /* 0x0001180001577983 */ /* 0x0003620000300800 */
[----:B------:R-:W-:Y:S01]  /*d5d0*/  IMAD.MOV.U32 R212, RZ, RZ, R81 ;  /* 0x000000ffffd47224 */ /* 0x000fe200078e0051 */
[----:B--2---:R-:W-:Y:S01]  /*d5e0*/  HMMA.16816.F32.BF16 R224, R52, R204, R224 ;  /* 0x000000cc34e0723c */ /* 0x004fe200000418e0 */
[----:B------:R-:W-:Y:S01]  /*d5f0*/  IMAD.MOV.U32 R213, RZ, RZ, R80 ;  /* 0x000000ffffd57224 */ /* 0x000fe200078e0050 */
[----:B------:R1:W5:Y:S01]  /*d600*/  LDL.LU R86, [R1+0x114] ;  /* 0x0001140001567983 */ /* 0x0003620000300800 */
[----:B------:R-:W-:-:S02]  /*d610*/  IMAD.MOV.U32 R214, RZ, RZ, R79 ;  /* 0x000000ffffd67224 */ /* 0x000fc400078e004f */
[----:B------:R-:W-:Y:S01]  /*d620*/  IMAD.MOV.U32 R215, RZ, RZ, R78 ;  /* 0x000000ffffd77224 */ /* 0x000fe200078e004e */
[----:B------:R-:W-:-:S15]  /*d630*/  HMMA.16816.F32.BF16 R208, R52, R206, R208 ;  /* 0x000000ce34d0723c */ /* 0x000fde00000418d0 */
[----:B------:R-:W-:-:S03]  /*d640*/  NOP ;  /* 0x0000000000007918 */ /* 0x000fc60000000000 */
[----:B------:R-:W-:Y:S02]  /*d650*/  IMAD.MOV.U32 R81, RZ, RZ, R224 ;  /* 0x000000ffff517224 */ /* 0x000fe400078e00e0 */
[----:B------:R-:W-:Y:S02]  /*d660*/  IMAD.MOV.U32 R80, RZ, RZ, R225 ;  /* 0x000000ffff507224 */ /* 0x000fe400078e00e1 */
[----:B------:R-:W-:Y:S02]  /*d670*/  IMAD.MOV.U32 R79, RZ, RZ, R226 ;  /* 0x000000ffff4f7224 */ /* 0x000fe400078e00e2 */
[----:B------:R-:W-:Y:S02]  /*d680*/  IMAD.MOV.U32 R78, RZ, RZ, R227 ;  /* 0x000000ffff4e7224 */ /* 0x000fe400078e00e3 */
[C---:B---3--:R-:W-:Y:S06]  /*d690*/  HMMA.16816.F32.BF16 R224, R52.reuse, R64, R220 ;  /* 0x0000004034e0723c */ /* 0x048fec00000418dc */
[----:B------:R-:W-:Y:S06]  /*d6a0*/  HMMA.16816.F32.BF16 R220, R52, R66, R216 ;  /* 0x0000004234dc723c */ /* 0x000fec00000418d8 */
[----:B------:R-:W-:Y:S01]  /*d6b0*/  HMMA.16816.F32.BF16 R52, R56, R64, R60 ;  /* 0x000000403834723c */ /* 0x000fe2000004183c */
[----:B------:R-:W-:Y:S01]  /*d6c0*/  IMAD.MOV.U32 R216, RZ, RZ, R85 ;  /* 0x000000ffffd87224 */ /* 0x000fe200078e0055 */
[----:B------:R-:W2:Y:S01]  /*d6d0*/  LDSM.16.M88.4 R60, [R232+0x1000] ;  /* 0x00100000e83c783b */ /* 0x000ea20000000200 */
[----:B------:R-:W-:-:S02]  /*d6e0*/  IMAD.MOV.U32 R217, RZ, RZ, R84 ;  /* 0x000000ffffd97224 */ /* 0x000fc400078e0054 */
[----:B------:R-:W-:Y:S01]  /*d6f0*/  IMAD.MOV.U32 R218, RZ, RZ, R83 ;  /* 0x000000ffffda7224 */ /* 0x000fe200078e0053 */
[----:B------:R-:W-:Y:S01]  /*d700*/  HMMA.16816.F32.BF16 R212, R56, R66, R212 ;  /* 0x0000004238d4723c */ /* 0x000fe200000418d4 */
[----:B------:R-:W-:Y:S01]  /*d710*/  IMAD.MOV.U32 R64, RZ, RZ, R164 ;  /* 0x000000ffff407224 */ /* 0x000fe200078e00a4 */
[----:B------:R1:W5:Y:S01]  /*d720*/  LDL.LU R85, [R1+0x110] ;  /* 0x0001100001557983 */ /* 0x0003620000300800 */
[----:B------:R-:W-:-:S03]  /*d730*/  IMAD.MOV.U32 R65, RZ, RZ, R165 ;  /* 0x000000ffff417224 */ /* 0x000fc600078e00a5 */
[----:B------:R-:W3:Y:S01]  /*d740*/  LDSM.16.M88.4 R164, [R232+0x1800] ;  /* 0x00180000e8a4783b */ /* 0x000ee20000000200 */
[----:B------:R-:W-:-:S03]  /*d750*/  IMAD.MOV.U32 R219, RZ, RZ, R82 ;  /* 0x000000ffffdb7224 */ /* 0x000fc600078e0052 */
[----:B------:R1:W5:Y:S04]  /*d760*/  LDL.LU R84, [R1+0x10c] ;  /* 0x00010c0001547983 */ /* 0x0003680000300800 */
[----:B------:R-:W-:Y:S01]  /*d770*/  HMMA.16816.F32.BF16 R216, R56, R204, R216 ;  /* 0x000000cc38d8723c */ /* 0x000fe200000418d8 */
[----:B------:R1:W5:Y:S04]  /*d780*/  LDL.LU R83, [R1+0x108] ;  /* 0x0001080001537983 */ /* 0x0003680000300800 */
[----:B------:R1:W5:Y:S02]  /*d790*/  LDL.LU R82, [R1+0x104] ;  /* 0x0001040001527983 */ /* 0x0003640000300800 */
[----:B------:R-:W-:-:S02]  /*d7a0*/  IMAD.MOV.U32 R204, RZ, RZ, R64 ;  /* 0x000000ffffcc7224 */ /* 0x000fc400078e0040 */
[----:B------:R-:W-:Y:S02]  /*d7b0*/  IMAD.MOV.U32 R205, RZ, RZ, R65 ;  /* 0x000000ffffcd7224 */ /* 0x000fe400078e0041 */
[----:B------:R-:W-:Y:S07]  /*d7c0*/  HMMA.16816.F32.BF16 R64, R56, R206, R248 ;  /* 0x000000ce3840723c */ /* 0x000fee00000418f8 */
[----:B------:R-:W-:Y:S02]  /*d7d0*/  IMAD.MOV.U32 R248, RZ, RZ, R81 ;  /* 0x000000fffff87224 */ /* 0x000fe400078e0051 */
[----:B------:R-:W-:Y:S01]  /*d7e0*/  IMAD.MOV.U32 R249, RZ, RZ, R80 ;  /* 0x000000fffff97224 */ /* 0x000fe200078e0050 */
[----:B------:R1:W5:Y:S01]  /*d7f0*/  LDL.LU R81, [R1+0x100] ;  /* 0x0001000001517983 */ /* 0x0003620000300800 */
[----:B------:R-:W-:-:S02]  /*d800*/  IMAD.MOV.U32 R250, RZ, RZ, R79 ;  /* 0x000000fffffa7224 */ /* 0x000fc400078e004f */
[----:B------:R-:W-:Y:S01]  /*d810*/  IMAD.MOV.U32 R251, RZ, RZ, R78 ;  /* 0x000000fffffb7224 */ /* 0x000fe200078e004e */
[----:B--2---:R-:W-:Y:S01]  /*d820*/  HMMA.16816.F32.BF16 R224, R44, R60, R224 ;  /* 0x0000003c2ce0723c */ /* 0x004fe200000418e0 */
[----:B------:R-:W-:Y:S01]  /*d830*/  IMAD.MOV.U32 R206, RZ, RZ, R77 ;  /* 0x000000ffffce7224 */ /* 0x000fe200078e004d */
[----:B------:R1:W5:Y:S01]  /*d840*/  LDL.LU R80, [R1+0xfc] ;  /* 0x0000fc0001507983 */ /* 0x0003620000300800 */
[----:B------:R-:W-:-:S03]  /*d850*/  IMAD.MOV.U32 R207, RZ, RZ, R76 ;  /* 0x000000ffffcf7224 */ /* 0x000fc600078e004c */
[C---:B------:R-:W-:Y:S01]  /*d860*/  HMMA.16816.F32.BF16 R220, R44.reuse, R62, R220 ;  /* 0x0000003e2cdc723c */ /* 0x040fe200000418dc */
[----:B------:R1:W5:Y:S04]  /*d870*/  LDL.LU R79, [R1+0xf8] ;  /* 0x0000f800014f7983 */ /* 0x0003680000300800 */
[----:B------:R1:W5:Y:S01]  /*d880*/  LDL.LU R78, [R1+0xf4] ;  /* 0x0000f400014e7983 */ /* 0x0003620000300800 */
[----:B---3--:R-:W-:Y:S03]  /*d890*/  HMMA.16816.F32.BF16 R248, R44, R164, R248 ;  /* 0x000000a42cf8723c */ /* 0x008fe600000418f8 */
[----:B------:R1:W5:Y:S04]  /*d8a0*/  LDL.LU R77, [R1+0xf0] ;  /* 0x0000f000014d7983 */ /* 0x0003680000300800 */
[----:B------:R1:W5:-:S15]  /*d8b0*/  LDL.LU R76, [R1+0xec] ;  /* 0x0000ec00014c7983 */ /* 0x00035e0000300800 */
[----:B------:R-:W-:-:S02]  /*d8c0*/  NOP ;  /* 0x0000000000007918 */ /* 0x000fc40000000000 */
[----:B------:R-:W-:Y:S01]  /*d8d0*/  IMAD.MOV.U32 R59, RZ, RZ, R248 ;  /* 0x000000ffff3b7224 */ /* 0x000fe200078e00f8 */
[----:B------:R-:W-:Y:S01]  /*d8e0*/  MOV R58, R249 ;  /* 0x000000f9003a7202 */ /* 0x000fe20000000f00 */
[----:B------:R-:W-:Y:S02]  /*d8f0*/  IMAD.MOV.U32 R57, RZ, RZ, R250 ;  /* 0x000000ffff397224 */ /* 0x000fe400078e00fa */
[----:B------:R-:W-:Y:S02]  /*d900*/  IMAD.MOV.U32 R56, RZ, RZ, R251 ;  /* 0x000000ffff387224 */ /* 0x000fe400078e00fb */
[----:B------:R-:W-:Y:S06]  /*d910*/  HMMA.16816.F32.BF16 R248, R44, R166, R208 ;  /* 0x000000a62cf8723c */ /* 0x000fec00000418d0 */
[----:B------:R-:W-:Y:S01]  /*d920*/  HMMA.16816.F32.BF16 R44, R48, R60, R52 ;  /* 0x0000003c302c723c */ /* 0x000fe20000041834 */
[----:B------:R-:W2:Y:S01]  /*d930*/  LDSM.16.M88.4 R52, [R171+0xb000] ;  /* 0x00b00000ab34783b */ /* 0x000ea20000000200 */
[----:B------:R-:W-:-:S02]  /*d940*/  IMAD.MOV.U32 R208, RZ, RZ, R206 ;  /* 0x000000ffffd07224 */ /* 0x000fc400078e00ce */
[----:B------:R-:W-:Y:S02]  /*d950*/  IMAD.MOV.U32 R209, RZ, RZ, R207 ;  /* 0x000000ffffd17224 */ /* 0x000fe400078e00cf */
[----:B------:R-:W-:Y:S02]  /*d960*/  IMAD.MOV.U32 R210, RZ, RZ, R204 ;  /* 0x000000ffffd27224 */ /* 0x000fe400078e00cc */
[----:B------:R-:W-:Y:S02]  /*d970*/  IMAD.MOV.U32 R211, RZ, RZ, R205 ;  /* 0x000000ffffd37224 */ /* 0x000fe400078e00cd */
[----:B------:R-:W-:Y:S01]  /*d980*/  HMMA.16816.F32.BF16 R204, R48, R62, R212 ;  /* 0x0000003e30cc723c */ /* 0x000fe200000418d4 */
[----:B------:R-:W3:Y:S06]  /*d990*/  LDSM.16.M88.4 R60, [R171+0xb800] ;  /* 0x00b80000ab3c783b */ /* 0x000eec0000000200 */
[----:B------:R-:W-:-:S02]  /*d9a0*/  IMAD.MOV.U32 R212, RZ, RZ, R59 ;  /* 0x000000ffffd47224 */ /* 0x000fc400078e003b */
[----:B------:R-:W-:Y:S02]  /*d9b0*/  IMAD.MOV.U32 R213, RZ, RZ, R58 ;  /* 0x000000ffffd57224 */ /* 0x000fe400078e003a */
[----:B------:R-:W-:Y:S02]  /*d9c0*/  IMAD.MOV.U32 R214, RZ, RZ, R57 ;  /* 0x000000ffffd67224 */ /* 0x000fe400078e0039 */
[----:B------:R-:W-:Y:S02]  /*d9d0*/  IMAD.MOV.U32 R215, RZ, RZ, R56 ;  /* 0x000000ffffd77224 */ /* 0x000fe400078e0038 */
[C---:B------:R-:W-:Y:S06]  /*d9e0*/  HMMA.16816.F32.BF16 R56, R48.reuse, R164, R216 ;  /* 0x000000a43038723c */ /* 0x040fec00000418d8 */
[----:B------:R-:W-:Y:S01]  /*d9f0*/  HMMA.16816.F32.BF16 R48, R48, R166, R64 ;  /* 0x000000a63030723c */ /* 0x000fe20000041840 */
[----:B------:R-:W-:-:S02]  /*da00*/  IMAD.MOV.U32 R216, RZ, RZ, R208 ;  /* 0x000000ffffd87224 */ /* 0x000fc400078e00d0 */
[----:B------:R-:W-:Y:S02]  /*da10*/  IMAD.MOV.U32 R217, RZ, RZ, R209 ;  /* 0x000000ffffd97224 */ /* 0x000fe400078e00d1 */
[----:B------:R-:W-:Y:S02]  /*da20*/  IMAD.MOV.U32 R218, RZ, RZ, R210 ;  /* 0x000000ffffda7224 */ /* 0x000fe400078e00d2 */
[----:B------:R-:W-:Y:S02]  /*da30*/  IMAD.MOV.U32 R219, RZ, RZ, R211 ;  /* 0x000000ffffdb7224 */ /* 0x000fe400078e00d3 */
[-C--:B--2---:R-:W-:Y:S06]  /*da40*/  HMMA.16816.F32.BF16 R208, R36, R52.reuse, R224 ;  /* 0x0000003424d0723c */ /* 0x084fec00000418e0 */
[----:B------:R-:W-:Y:S01]  /*da50*/  HMMA.16816.F32.BF16 R64, R40, R52, R44 ;  /* 0x000000342840723c */ /* 0x000fe2000004182c */
[----:B------:R-:W-:Y:S01]  /*da60*/  IMAD.MOV.U32 R224, RZ, RZ, R212 ;  /* 0x000000ffffe07224 */ /* 0x000fe200078e00d4 */
[----:B------:R-:W2:Y:S01]  /*da70*/  LDSM.16.M88.4 R44, [R240] ;  /* 0x00000000f02c783b */ /* 0x000ea20000000200 */
[----:B------:R-:W-:-:S02]  /*da80*/  IMAD.MOV.U32 R225, RZ, RZ, R213 ;  /* 0x000000ffffe17224 */ /* 0x000fc400078e00d5 */
[----:B------:R-:W-:Y:S02]  /*da90*/  IMAD.MOV.U32 R226, RZ, RZ, R214 ;  /* 0x000000ffffe27224 */ /* 0x000fe400078e00d6 */
[----:B------:R-:W-:Y:S02]  /*daa0*/  IMAD.MOV.U32 R227, RZ, RZ, R215 ;  /* 0x000000ffffe37224 */ /* 0x000fe400078e00d7 */
[C---:B------:R-:W-:Y:S06]  /*dab0*/  HMMA.16816.F32.BF16 R212, R40.reuse, R54, R204 ;  /* 0x0000003628d4723c */ /* 0x040fec00000418cc */
[C---:B---3--:R-:W-:Y:S01]  /*dac0*/  HMMA.16816.F32.BF16 R204, R40.reuse, R60, R56 ;  /* 0x0000003c28cc723c */ /* 0x048fe20000041838 */
[----:B------:R-:W3:Y:S05]  /*dad0*/  LDSM.16.M88.4 R56, [R239] ;  /* 0x00000000ef38783b */ /* 0x000eea0000000200 */
[----:B------:R-:W-:Y:S01]  /*dae0*/  HMMA.16816.F32.BF16 R48, R40, R62, R48 ;  /* 0x0000003e2830723c */ /* 0x000fe20000041830 */
[----:B------:R-:W4:Y:S05]  /*daf0*/  LDSM.16.M88.4 R40, [R233+0xb000] ;  /* 0x00b00000e928783b */ /* 0x000f2a0000000200 */
[----:B------:R-:W-:Y:S06]  /*db00*/  HMMA.16816.F32.BF16 R164, R36, R54, R220 ;  /* 0x0000003624a4723c */ /* 0x000fec00000418dc */
[----:B--2---:R-:W-:Y:S06]  /*db10*/  HMMA.16816.F32.BF16 R52, R28, R44, R208 ;  /* 0x0000002c1c34723c */ /* 0x004fec00000418d0 */
[C---:B---3--:R-:W-:Y:S06]  /*db20*/  HMMA.16816.F32.BF16 R208, R32.reuse, R56, R204 ;  /* 0x0000003820d0723c */ /* 0x048fec00000418cc */
[C---:B------:R-:W-:Y:S01]  /*db30*/  HMMA.16816.F32.BF16 R204, R32.reuse, R58, R48 ;  /* 0x0000003a20cc723c */ /* 0x040fe20000041830 */
[----:B------:R-:W2:Y:S05]  /*db40*/  LDSM.16.M88.4 R48, [R233+0xb800] ;  /* 0x00b80000e930783b */ /* 0x000eaa0000000200 */
[C---:B------:R-:W-:Y:S06]  /*db50*/  HMMA.16816.F32.BF16 R64, R32.reuse, R44, R64 ;  /* 0x0000002c2040723c */ /* 0x040fec0000041840 */
[----:B------:R-:W-:Y:S01]  /*db60*/  HMMA.16816.F32.BF16 R212, R32, R46, R212 ;  /* 0x0000002e20d4723c */ /* 0x000fe200000418d4 */
[----:B------:R-:W-:Y:S01]  /*db70*/  IMAD.MOV.U32 R44, RZ, RZ, R224 ;  /* 0x000000ffff2c7224 */ /* 0x000fe200078e00e0 */
[----:B------:R-:W3:Y:S01]  /*db80*/  LDSM.16.M88.4 R32, [R232+0x3000] ;  /* 0x00300000e820783b */ /* 0x000ee20000000200 */
[----:B------:R-:W-:-:S03]  /*db90*/  IMAD.MOV.U32 R45, RZ, RZ, R225 ;  /* 0x000000ffff2d7224 */ /* 0x000fc600078e00e1 */
[----:B------:R-:W-:Y:S07]  /*dba0*/  HMMA.16816.F32.BF16 R220, R28, R46, R164 ;  /* 0x0000002e1cdc723c */ /* 0x000fee00000418a4 */
[----:B------:R-:W-:Y:S02]  /*dbb0*/  IMAD.MOV.U32 R46, RZ, RZ, R226 ;  /* 0x000000ffff2e7224 */ /* 0x000fe400078e00e2 */
[----:B------:R-:W-:Y:S02]  /*dbc0*/  IMAD.MOV.U32 R47, RZ, RZ, R227 ;  /* 0x000000ffff2f7224 */ /* 0x000fe400078e00e3 */
[----:B----4-:R-:W-:Y:S06]  /*dbd0*/  HMMA.16816.F32.BF16 R224, R20, R40, R52 ;  /* 0x0000002814e0723c */ /* 0x010fec0000041834 */
[C---:B------:R-:W-:Y:S01]  /*dbe0*/  HMMA.16816.F32.BF16 R52, R36.reuse, R60, R44 ;  /* 0x0000003c2434723c */ /* 0x040fe2000004182c */
[----:B------:R-:W4:Y:S01]  /*dbf0*/  LDSM.16.M88.4 R44, [R232+0x3800] ;  /* 0x00380000e82c783b */ /* 0x000f220000000200 */
[----:B------:R-:W-:Y:S01]  /*dc00*/  IMAD.MOV.U32 R164, RZ, RZ, R216 ;  /* 0x000000ffffa47224 */ /* 0x000fe200078e00d8 */
[----:B------:R-:W-:Y:S01]  /*dc10*/  MOV R166, R218 ;  /* 0x000000da00a67202 */ /* 0x000fe20000000f00 */
[----:B------:R-:W-:Y:S01]  /*dc20*/  IMAD.MOV.U32 R165, RZ, RZ, R217 ;  /* 0x000000ffffa57224 */ /* 0x000fe200078e00d9 */
[----:B------:R-:W-:Y:S01]  /*dc30*/  UISETP.NE.AND UP0, UPT, UR17, 0x3, UPT ;  /* 0x000000031100788c */ /* 0x000fe2000bf05270 */
[----:B------:R-:W-:Y:S01]  /*dc40*/  IMAD.MOV.U32 R167, RZ, RZ, R219 ;  /* 0x000000ffffa77224 */ /* 0x000fe200078e00db */
[----:B------:R-:W-:Y:S01]  /*dc50*/  HMMA.16816.F32.BF16 R36, R36, R62, R248 ;  /* 0x0000003e2424723c */ /* 0x000fe200000418f8 */
[----:B------:R-:W-:-:S05]  /*dc60*/  DEPBAR.LE SB0, 0x0 ;  /* 0x000080000000791a */ /* 0x000fca0000000000 */
[C---:B------:R-:W-:Y:S01]  /*dc70*/  HMMA.16816.F32.BF16 R216, R24.reuse, R40, R64 ;  /* 0x0000002818d8723c */ /* 0x040fe20000041840 */
[----:B------:R-:W-:Y:S02]  /*dc80*/  IMAD.MOV.U32 R249, RZ, RZ, R164 ;  /* 0x000000fffff97224 */ /* 0x000fe400078e00a4 */
[----:B------:R-:W-:Y:S02]  /*dc90*/  IMAD.MOV.U32 R250, RZ, RZ, R165 ;  /* 0x000000fffffa7224 */ /* 0x000fe400078e00a5 */
[----:B------:R-:W-:Y:S01]  /*dca0*/  IMAD.MOV.U32 R248, RZ, RZ, R166 ;  /* 0x000000fffff87224 */ /* 0x000fe200078e00a6 */
[----:B------:R-:W-:Y:S01]  /*dcb0*/  HMMA.16816.F32.BF16 R60, R24, R42, R212 ;  /* 0x0000002a183c723c */ /* 0x000fe200000418d4 */
[----:B------:R-:W-:-:S05]  /*dcc0*/  IMAD.MOV.U32 R251, RZ, RZ, R167 ;  /* 0x000000fffffb7224 */ /* 0x000fca00078e00a7 */
[C---:B--2---:R-:W-:Y:S06]  /*dcd0*/  HMMA.16816.F32.BF16 R164, R24.reuse, R48, R208 ;  /* 0x0000003018a4723c */ /* 0x044fec00000418d0 */
[----:B------:R-:W-:Y:S06]  /*dce0*/  HMMA.16816.F32.BF16 R64, R24, R50, R204 ;  /* 0x000000321840723c */ /* 0x000fec00000418cc */
[----:B---3--:R-:W-:Y:S01]  /*dcf0*/  HMMA.16816.F32.BF16 R24, R8, R32, R216 ;  /* 0x000000200818723c */ /* 0x008fe200000418d8 */
[----:B------:R-:W-:-:S05]  /*dd00*/  FSEL R213, R73, -INF , !P1 ;  /* 0xff80000049d57808 */ /* 0x000fca0004800000 */
[----:B------:R-:W-:Y:S01]  /*dd10*/  HMMA.16816.F32.BF16 R52, R28, R56, R52 ;  /* 0x000000381c34723c */ /* 0x000fe20000041834 */
[----:B------:R-:W-:-:S05]  /*dd20*/  IMAD.MOV.U32 R214, RZ, RZ, R2 ;  /* 0x000000ffffd67224 */ /* 0x000fca00078e0002 */
[----:B------:R-:W-:Y:S01]  /*dd30*/  HMMA.16816.F32.BF16 R56, R28, R58, R36 ;  /* 0x0000003a1c38723c */ /* 0x000fe20000041824 */
[----:B------:R-:W-:-:S05]  /*dd40*/  VIADD R2, R0, 0x20 ;  /* 0x0000002000027836 */ /* 0x000fca0000000000 */
[C---:B------:R-:W-:Y:S06]  /*dd50*/  HMMA.16816.F32.BF16 R28, R8.reuse, R34, R60 ;  /* 0x00000022081c723c */ /* 0x040fec000004183c */
[C---:B----4-:R-:W-:Y:S06]  /*dd60*/  HMMA.16816.F32.BF16 R164, R8.reuse, R44, R164 ;  /* 0x0000002c08a4723c */ /* 0x050fec00000418a4 */
[----:B------:R-:W-:Y:S06]  /*dd70*/  HMMA.16816.F32.BF16 R36, R8, R46, R64 ;  /* 0x0000002e0824723c */ /* 0x000fec0000041840 */
[----:B------:R-:W-:Y:S01]  /*dd80*/  HMMA.16816.F32.BF16 R8, R4, R32, R224 ;  /* 0x000000200408723c */ /* 0x000fe200000418e0 */
[----:B------:R-:W-:-:S02]  /*dd90*/  FSEL R64, R75, -INF , !P2 ;  /* 0xff8000004b407808 */ /* 0x000fc40005000000 */
[----:B------:R1:W5:Y:S01]  /*dda0*/  LDL.LU R75, [R1+0xe8] ;  /* 0x0000e800014b7983 */ /* 0x0003620000300800 */
[----:B------:R-:W-:Y:S02]  /*ddb0*/  FSEL R67, R74, -INF , !P3 ;  /* 0xff8000004a437808 */ /* 0x000fe40005800000 */
[----:B------:R-:W-:Y:S01]  /*ddc0*/  FSEL R65, R72, -INF , !P6 ;  /* 0xff80000048417808 */ /* 0x000fe20007000000 */
[----:B------:R1:W5:Y:S01]  /*ddd0*/  LDL.LU R74, [R1+0xe4] ;  /* 0x0000e400014a7983 */ /* 0x0003620000300800 */
[----:B------:R-:W-:-:S03]  /*dde0*/  FSEL R66, R71, -INF , !P0 ;  /* 0xff80000047427808 */ /* 0x000fc60004000000 */
[----:B------:R1:W5:Y:S01]  /*ddf0*/  LDL.LU R73, [R1+0xe0] ;  /* 0x0000e00001497983 */ /* 0x0003620000300800 */
[----:B------:R-:W-:-:S03]  /*de00*/  FSEL R32, R70, -INF , !P5 ;  /* 0xff80000046207808 */ /* 0x000fc60006800000 */
[----:B------:R1:W5:Y:S01]  /*de10*/  LDL.LU R72, [R1+0xdc] ;  /* 0x0000dc0001487983 */ /* 0x0003620000300800 */
[----:B------:R-:W-:-:S03]  /*de20*/  FSEL R215, R69, -INF , !P4 ;  /* 0xff80000045d77808 */ /* 0x000fc60006000000 */
[----:B------:R1:W-:Y:S01]  /*de30*/  STL [R1], R213 ;  /* 0x000000d501007387 */ /* 0x0003e20000100800 */
[----:B------:R-:W-:-:S03]  /*de40*/  ISETP.GE.AND P2, PT, R2, R14, PT ;  /* 0x0000000e0200720c */ /* 0x000fc60003f46270 */
[----:B------:R1:W5:Y:S01]  /*de50*/  LDL.LU R71, [R1+0xd8] ;  /* 0x0000d80001477983 */ /* 0x0003620000300800 */
[C---:B------:R-:W-:Y:S02]  /*de60*/  ISETP.GE.AND P1, PT, R2.reuse, R15, PT ;  /* 0x0000000f0200720c */ /* 0x040fe40003f26270 */
[C---:B------:R-:W-:Y:S01]  /*de70*/  ISETP.GE.AND P3, PT, R2.reuse, R16, PT ;  /* 0x000000100200720c */ /* 0x040fe20003f66270 */
[----:B------:R1:W5:Y:S01]  /*de80*/  LDL.LU R70, [R1+0xd4] ;  /* 0x0000d40001467983 */ /* 0x0003620000300800 */
[----:B------:R-:W-:Y:S01]  /*de90*/  ISETP.GE.AND P6, PT, R2, R17, PT ;  /* 0x000000110200720c */ /* 0x000fe20003fc6270 */
[----:B------:R-:W-:Y:S02]  /*dea0*/  VIADD R2, R0, 0x21 ;  /* 0x0000002100027836 */ /* 0x000fe40000000000 */
[----:B------:R1:W5:Y:S04]  /*deb0*/  LDL.LU R69, [R1+0xd0] ;  /* 0x0000d00001457983 */ /* 0x0003680000300800 */
[----:B------:R-:W2:Y:S01]  /*dec0*/  LDL R204, [R1+0x4c] ;  /* 0x00004c0001cc7983 */ /* 0x000ea20000100800 */
[----:B------:R-:W-:Y:S01]  /*ded0*/  IMAD.MOV.U32 R209, RZ, RZ, R3 ;  /* 0x000000ffffd17224 */ /* 0x000fe200078e0003 */
[----:B------:R-:W-:Y:S01]  /*dee0*/  ISETP.GE.AND P4, PT, R2, R14, PT ;  /* 0x0000000e0200720c */ /* 0x000fe20003f86270 */
[----:B------:R-:W-:-:S03]  /*def0*/  VIADD R3, R0, 0x28 ;  /* 0x0000002800037836 */ /* 0x000fc60000000000 */
[----:B------:R-:W-:Y:S02]  /*df00*/  FSEL R216, R25, -INF , !P4 ;  /* 0xff80000019d87808 */ /* 0x000fe40006000000 */
[----:B------:R-:W-:Y:S02]  /*df10*/  ISETP.GE.AND P4, PT, R3, R14, PT ;  /* 0x0000000e0300720c */ /* 0x000fe40003f86270 */
[----:B------:R-:W-:Y:S02]  /*df20*/  FSEL R207, R24, -INF , !P2 ;  /* 0xff80000018cf7808 */ /* 0x000fe40005000000 */
[----:B------:R-:W-:Y:S02]  /*df30*/  FSEL R205, R26, -INF , !P1 ;  /* 0xff8000001acd7808 */ /* 0x000fe40004800000 */
[----:B------:R-:W-:Y:S02]  /*df40*/  FSEL R206, R28, -INF , !P4 ;  /* 0xff8000001cce7808 */ /* 0x000fe40006000000 */
[----:B------:R-:W-:Y:S01]  /*df50*/  FSEL R63, R8, -INF , !P3 ;  /* 0xff800000083f7808 */ /* 0x000fe20005800000 */
[----:B------:R1:W-:Y:S04]  /*df60*/  STL [R1+0x28], R207 ;  /* 0x000028cf01007387 */ /* 0x0003e80000100800 */
[----:B------:R1:W-:Y:S04]  /*df70*/  STL [R1+0x58], R205 ;  /* 0x000058cd01007387 */ /* 0x0003e80000100800 */
[----:B------:R1:W-:Y:S04]  /*df80*/  STL [R1+0x2c], R206 ;  /* 0x00002cce01007387 */ /* 0x0003e80000100800 */
[----:B------:R1:W-:Y:S04]  /*df90*/  STL [R1+0x4], R63 ;  /* 0x0000043f01007387 */ /* 0x0003e80000100800 */
[----:B------:R-:W3:Y:S04]  /*dfa0*/  LDL R61, [R1+0x48] ;  /* 0x00004800013d7983 */ /* 0x000ee80000100800 */
[----:B------:R-:W4:Y:S04]  /*dfb0*/  LDL R60, [R1+0x38] ;  /* 0x00003800013c7983 */ /* 0x000f280000100800 */
[----:B------:R-:W4:Y:S04]  /*dfc0*/  LDL R208, [R1+0x24] ;  /* 0x0000240001d07983 */ /* 0x000f280000100800 */
[----:B------:R-:W4:Y:S01]  /*dfd0*/  LDL R62, [R1+0x3c] ;  /* 0x00003c00013e7983 */ /* 0x000f220000100800 */
[----:B------:R-:W-:Y:S01]  /*dfe0*/  HMMA.16816.F32.BF16 R40, R20, R42, R220 ;  /* 0x0000002a1428723c */ /* 0x000fe200000418dc */
[----:B------:R-:W-:-:S02]  /*dff0*/  ISETP.GE.AND P0, PT, R2, R15, PT ;  /* 0x0000000f0200720c */ /* 0x000fc40003f06270 */
[C---:B------:R-:W-:Y:S02]  /*e000*/  ISETP.GE.AND P5, PT, R2.reuse, R16, PT ;  /* 0x000000100200720c */ /* 0x040fe40003fa6270 */
[----:B------:R-:W-:Y:S01]  /*e010*/  ISETP.GE.AND P2, PT, R2, R17, PT ;  /* 0x000000110200720c */ /* 0x000fe20003f46270 */
[----:B------:R-:W-:Y:S01]  /*e020*/  VIADD R2, R0, 0x29 ;  /* 0x0000002900027836 */ /* 0x000fe20000000000 */
[----:B------:R-:W4:Y:S01]  /*e030*/  LDL R226, [R1+0x44] ;  /* 0x0000440001e27983 */ /* 0x000f220000100800 */
[----:B------:R-:W-:Y:S01]  /*e040*/  IMAD.MOV.U32 R211, RZ, RZ, R214 ;  /* 0x000000ffffd37224 */ /* 0x000fe200078e00d6 */
[----:B------:R-:W-:Y:S02]  /*e050*/  FSEL R214, R27, -INF , !P0 ;  /* 0xff8000001bd67808 */ /* 0x000fe40004000000 */
[----:B------:R-:W-:Y:S01]  /*e060*/  ISETP.GE.AND P1, PT, R2, R14, PT ;  /* 0x0000000e0200720c */ /* 0x000fe20003f26270 */
[----:B------:R-:W-:Y:S01]  /*e070*/  VIADD R8, R0, 0x38 ;  /* 0x0000003800087836 */ /* 0x000fe20000000000 */
[----:B------:R-:W4:Y:S01]  /*e080*/  LDL R33, [R1+0x34] ;  /* 0x0000340001217983 */ /* 0x000f220000100800 */
[----:B------:R-:W-:-:S03]  /*e090*/  IMAD.MOV.U32 R210, RZ, RZ, R168 ;  /* 0x000000ffffd27224 */ /* 0x000fc600078e00a8 */
[----:B------:R-:W4:Y:S04]  /*e0a0*/  LDL R227, [R1+0x40] ;  /* 0x0000400001e37983 */ /* 0x000f280000100800 */
[----:B------:R-:W4:Y:S03]  /*e0b0*/  LDL R224, [R1+0x20] ;  /* 0x0000200001e07983 */ /* 0x000f260000100800 */
[----:B------:R-:W-:Y:S01]  /*e0c0*/  HMMA.16816.F32.BF16 R40, R4, R34, R40 ;  /* 0x000000220428723c */ /* 0x000fe20000041828 */
[-C--:B------:R-:W-:Y:S01]  /*e0d0*/  ISETP.GE.AND P0, PT, R3, R15.reuse, PT ;  /* 0x0000000f0300720c */ /* 0x080fe20003f06270 */
[----:B------:R-:W4:Y:S01]  /*e0e0*/  LDL R35, [R1+0x1c] ;  /* 0x00001c0001237983 */ /* 0x000f220000100800 */
[----:B------:R-:W-:Y:S01]  /*e0f0*/  BAR.SYNC.DEFER_BLOCKING 0x0 ;  /* 0x0000000000007b1d */ /* 0x000fe20000010000 */
[----:B------:R-:W-:-:S02]  /*e100*/  ISETP.GE.AND P4, PT, R2, R15, PT ;  /* 0x0000000f0200720c */ /* 0x000fc40003f86270 */
[----:B------:R-:W-:Y:S02]  /*e110*/  FSEL R212, R29, -INF , !P1 ;  /* 0xff8000001dd47808 */ /* 0x000fe40004800000 */
[----:B------:R-:W-:Y:S02]  /*e120*/  FSEL R30, R30, -INF , !P0 ;  /* 0xff8000001e1e7808 */ /* 0x000fe40004000000 */
[----:B------:R-:W-:Y:S01]  /*e130*/  FSEL R31, R31, -INF , !P4 ;  /* 0xff8000001f1f7808 */ /* 0x000fe20006000000 */
[----:B------:R-:W4:Y:S01]  /*e140*/  LDL R225, [R1+0x18] ;  /* 0x0000180001e17983 */ /* 0x000f220000100800 */
[CC--:B------:R-:W-:Y:S02]  /*e150*/  ISETP.GE.AND P1, PT, R3.reuse, R16.reuse, PT ;  /* 0x000000100300720c */ /* 0x0c0fe40003f26270 */
[----:B------:R-:W-:Y:S01]  /*e160*/  ISETP.GE.AND P0, PT, R3, R17, PT ;  /* 0x000000110300720c */ /* 0x000fe20003f06270 */
[----:B------:R-:W-:Y:S01]  /*e170*/  VIADD R3, R0, 0x30 ;  /* 0x0000003000037836 */ /* 0x000fe20000000000 */
[----:B------:R-:W-:-:S02]  /*e180*/  ISETP.GE.AND P4, PT, R2, R16, PT ;  /* 0x000000100200720c */ /* 0x000fc40003f86270 */
[----:B------:R-:W-:Y:S01]  /*e190*/  ISETP.GE.AND P3, PT, R2, R17, PT ;  /* 0x000000110200720c */ /* 0x000fe20003f66270 */
[C---:B------:R-:W-:Y:S01]  /*e1a0*/  VIADD R2, R0.reuse, 0x31 ;  /* 0x0000003100027836 */ /* 0x040fe20000000000 */
[----:B------:R-:W-:Y:S01]  /*e1b0*/  FSEL R219, R9, -INF , !P5 ;  /* 0xff80000009db7808 */ /* 0x000fe20006800000 */
[----:B------:R-:W-:Y:S01]  /*e1c0*/  VIADD R0, R0, 0x39 ;  /* 0x0000003900007836 */ /* 0x000fe20000000000 */
[C---:B------:R-:W-:Y:S02]  /*e1d0*/  HMMA.16816.F32.BF16 R24, R20.reuse, R48, R52 ;  /* 0x000000301418723c */ /* 0x040fe40000041834 */
[----:B------:R-:W-:Y:S01]  /*e1e0*/  FSEL R28, R41, -INF , !P4 ;  /* 0xff800000291c7808 */ /* 0x000fe20006000000 */
[----:B------:R-:W-:Y:S01]  /*e1f0*/  IMAD.MOV.U32 R41, RZ, RZ, R210 ;  /* 0x000000ffff297224 */ /* 0x000fe200078e00d2 */
[----:B------:R-:W-:Y:S01]  /*e200*/  FSEL R29, R10, -INF , !P6 ;  /* 0xff8000000a1d7808 */ /* 0x000fe20007000000 */
[----:B------:R-:W-:Y:S01]  /*e210*/  IMAD.MOV.U32 R210, RZ, RZ, R211 ;  /* 0x000000ffffd27224 */ /* 0x000fe200078e00d3 */
[----:B------:R-:W-:Y:S01]  /*e220*/  FSEL R168, R40, -INF , !P1 ;  /* 0xff80000028a87808 */ /* 0x000fe20004800000 */
[----:B------:R-:W-:Y:S01]  /*e230*/  HMMA.16816.F32.BF16 R20, R20, R50, R56 ;  /* 0x000000321414723c */ /* 0x000fe20000041838 */
[----:B------:R-:W-:-:S02]  /*e240*/  ISETP.GE.AND P6, PT, R0, R14, PT ;  /* 0x0000000e0000720c */ /* 0x000fc40003fc6270 */
[-C--:B------:R-:W-:Y:S02]  /*e250*/  ISETP.GE.AND P5, PT, R3, R14.reuse, PT ;  /* 0x0000000e0300720c */ /* 0x080fe40003fa6270 */
[-C--:B------:R-:W-:Y:S02]  /*e260*/  ISETP.GE.AND P1, PT, R2, R14.reuse, PT ;  /* 0x0000000e0200720c */ /* 0x080fe40003f26270 */
[----:B------:R-:W-:Y:S02]  /*e270*/  ISETP.GE.AND P4, PT, R8, R14, PT ;  /* 0x0000000e0800720c */ /* 0x000fe40003f86270 */
[----:B------:R-:W-:Y:S01]  /*e280*/  FSEL R211, R11, -INF , !P2 ;  /* 0xff8000000bd37808 */ /* 0x000fe20005000000 */
[----:B------:R-:W-:Y:S01]  /*e290*/  IMAD.MOV.U32 R40, RZ, RZ, R209 ;  /* 0x000000ffff287224 */ /* 0x000fe200078e00d1 */
[----:B------:R-:W-:Y:S02]  /*e2a0*/  ISETP.GE.AND P2, PT, R3, R15, PT ;  /* 0x0000000f0300720c */ /* 0x000fe40003f46270 */
[----:B------:R-:W-:Y:S01]  /*e2b0*/  FSEL R220, R37, -INF , !P6 ;  /* 0xff80000025dc7808 */ /* 0x000fe20007000000 */
[----:B------:R-:W-:Y:S01]  /*e2c0*/  IMAD.MOV.U32 R37, RZ, RZ, R32 ;  /* 0x000000ffff257224 */ /* 0x000fe200078e0020 */
[----:B------:R-:W-:Y:S01]  /*e2d0*/  FSEL R217, R164, -INF , !P5 ;  /* 0xff800000a4d97808 */ /* 0x000fe20006800000 */
[----:B------:R-:W4:Y:S01]  /*e2e0*/  LDL R32, [R1+0x30] ;  /* 0x0000300001207983 */ /* 0x000f220000100800 */
[----:B------:R-:W-:-:S02]  /*e2f0*/  FSEL R221, R165, -INF , !P1 ;  /* 0xff800000a5dd7808 */ /* 0x000fc40004800000 */
[----:B------:R-:W-:Y:S02]  /*e300*/  FSEL R209, R36, -INF , !P4 ;  /* 0xff80000024d17808 */ /* 0x000fe40006000000 */
[-C--:B------:R-:W-:Y:S02]  /*e310*/  ISETP.GE.AND P5, PT, R2, R15.reuse, PT ;  /* 0x0000000f0200720c */ /* 0x080fe40003fa6270 */
[-C--:B------:R-:W-:Y:S02]  /*e320*/  ISETP.GE.AND P1, PT, R8, R15.reuse, PT ;  /* 0x0000000f0800720c */ /* 0x080fe40003f26270 */
[----:B------:R-:W-:Y:S02]  /*e330*/  ISETP.GE.AND P4, PT, R0, R15, PT ;  /* 0x0000000f0000720c */ /* 0x000fe40003f86270 */
[----:B------:R-:W-:Y:S02]  /*e340*/  FSEL R15, R166, -INF , !P2 ;  /* 0xff800000a60f7808 */ /* 0x000fe40005000000 */
[----:B------:R-:W-:-:S02]  /*e350*/  ISETP.GE.AND P6, PT, R3, R16, PT ;  /* 0x000000100300720c */ /* 0x000fc40003fc6270 */
[-C--:B------:R-:W-:Y:S01]  /*e360*/  ISETP.GE.AND P2, PT, R3, R17.reuse, PT ;  /* 0x000000110300720c */ /* 0x080fe20003f46270 */
[----:B------:R-:W-:Y:S01]  /*e370*/  IMAD.MOV.U32 R223, RZ, RZ, R210 ;  /* 0x000000ffffdf7224 */ /* 0x000fe200078e00d2 */
[----:B------:R-:W-:Y:S02]  /*e380*/  FSEL R14, R167, -INF , !P5 ;  /* 0xff800000a70e7808 */ /* 0x000fe40006800000 */
[----:B------:R-:W-:Y:S02]  /*e390*/  FSEL R210, R38, -INF , !P1 ;  /* 0xff80000026d27808 */ /* 0x000fe40004800000 */
[C---:B------:R-:W-:Y:S02]  /*e3a0*/  ISETP.GE.AND P5, PT, R2.reuse, R16, PT ;  /* 0x000000100200720c */ /* 0x040fe40003fa6270 */
[----:B------:R-:W-:Y:S01]  /*e3b0*/  ISETP.GE.AND P1, PT, R2, R17, PT ;  /* 0x000000110200720c */ /* 0x000fe20003f26270 */
[C---:B------:R-:W-:Y:S06]  /*e3c0*/  HMMA.16816.F32.BF16 R24, R4.reuse, R44, R24 ;  /* 0x0000002c0418723c */ /* 0x040fec0000041818 */
[----:B------:R-:W-:Y:S01]  /*e3d0*/  HMMA.16816.F32.BF16 R20, R4, R46, R20 ;  /* 0x0000002e0414723c */ /* 0x000fe20000041814 */
[----:B--2---:R-:W-:-:S04]  /*e3e0*/  FMNMX.FTZ R9, R204, R12, !PT ;  /* 0x0000000ccc097209 */ /* 0x004fc80007810000 */
[----:B------:R-:W-:-:S04]  /*e3f0*/  FMNMX.FTZ R9, R247, R9, !PT ;  /* 0x00000009f7097209 */ /* 0x000fc80007810000 */
[----:B------:R-:W-:-:S04]  /*e400*/  FMNMX.FTZ R9, R13, R9, !PT ;  /* 0x000000090d097209 */ /* 0x000fc80007810000 */
[----:B------:R-:W-:-:S04]  /*e410*/  FMNMX.FTZ R3, R169, R9, !PT ;  /* 0x00000009a9037209 */ /* 0x000fc80007810000 */
[----:B------:R-:W-:-:S04]  /*e420*/  FMNMX.FTZ R3, R40, R3, !PT ;  /* 0x0000000328037209 */ /* 0x000fc80007810000 */
[----:B------:R-:W-:-:S04]  /*e430*/  FMNMX.FTZ R2, R248, R3, !PT ;  /* 0x00000003f8027209 */ /* 0x000fc80007810000 */
[----:B------:R-:W-:Y:S02]  /*e440*/  FMNMX.FTZ R4, R67, R2, !PT ;  /* 0x0000000243047209 */ /* 0x000fe40007810000 */
[----:B---3--:R-:W-:-:S04]  /*e450*/  FMNMX.FTZ R3, R61, R19, !PT ;  /* 0x000000133d037209 */ /* 0x008fc80007810000 */
[----:B----4-:R-:W-:-:S04]  /*e460*/  FMNMX.FTZ R3, R60, R3, !PT ;  /* 0x000000033c037209 */ /* 0x010fc80007810000 */
[----:B------:R-:W-:Y:S02]  /*e470*/  FMNMX.FTZ R3, R208, R3, !PT ;  /* 0x00000003d0037209 */ /* 0x000fe40007810000 */
[----:B------:R-:W-:Y:S02]  /*e480*/  FMNMX.FTZ R4, R213, R4, !PT ;  /* 0x00000004d5047209 */ /* 0x000fe40007810000 */
[----:B------:R-:W-:Y:S02]  /*e490*/  FMNMX.FTZ R3, R62, R3, !PT ;  /* 0x000000033e037209 */ /* 0x000fe40007810000 */
[----:B------:R-:W-:Y:S02]  /*e4a0*/  FMNMX.FTZ R5, R207, R4, !PT ;  /* 0x00000004cf057209 */ /* 0x000fe40007810000 */
[----:B------:R-:W-:Y:S02]  /*e4b0*/  FMNMX.FTZ R4, R68, R3, !PT ;  /* 0x0000000344047209 */ /* 0x000fe40007810000 */
[----:B------:R1:W5:Y:S01]  /*e4c0*/  LDL.LU R68, [R1+0xcc] ;  /* 0x0000cc0001447983 */ /* 0x0003620000300800 */
[----:B------:R-:W-:-:S02]  /*e4d0*/  FMNMX.FTZ R2, R226, R18, !PT ;  /* 0x00000012e2027209 */ /* 0x000fc40007810000 */
[----:B------:R-:W-:-:S04]  /*e4e0*/  FMNMX.FTZ R5, R216, R5, !PT ;  /* 0x00000005d8057209 */ /* 0x000fc80007810000 */
[----:B------:R-:W-:Y:S02]  /*e4f0*/  FMNMX.FTZ R5, R206, R5, !PT ;  /* 0x00000005ce057209 */ /* 0x000fe40007810000 */
[----:B------:R-:W-:Y:S02]  /*e500*/  FMNMX.FTZ R2, R35, R2, !PT ;  /* 0x0000000223027209 */ /* 0x000fe40007810000 */
[----:B------:R-:W-:Y:S02]  /*e510*/  FSEL R165, R42, -INF , !P0 ;  /* 0xff8000002aa57808 */ /* 0x000fe40004000000 */
[----:B------:R-:W-:Y:S02]  /*e520*/  FMNMX.FTZ R4, R41, R4, !PT ;  /* 0x0000000429047209 */ /* 0x000fe40007810000 */
[----:B------:R-:W-:Y:S02]  /*e530*/  FMNMX.FTZ R5, R212, R5, !PT ;  /* 0x00000005d4057209 */ /* 0x000fe40007810000 */
[----:B------:R-:W-:-:S02]  /*e540*/  PLOP3.LUT P0, PT, PT, PT, UP0, 0x80, 0x0 ;  /* 0x000000000000781c */ /* 0x000fc40003f0f008 */
[----:B------:R-:W-:Y:S02]  /*e550*/  FMNMX.FTZ R4, R37, R4, !PT ;  /* 0x0000000425047209 */ /* 0x000fe40007810000 */
[----:B------:R-:W-:Y:S02]  /*e560*/  FMNMX.FTZ R5, R217, R5, !PT ;  /* 0x00000005d9057209 */ /* 0x000fe40007810000 */
[----:B------:R-:W-:Y:S02]  /*e570*/  FMNMX.FTZ R4, R215, R4, !PT ;  /* 0x00000004d7047209 */ /* 0x000fe40007810000 */
[----:B------:R-:W-:-:S04]  /*e580*/  FMNMX.FTZ R6, R221, R5, !PT ;  /* 0x00000005dd067209 */ /* 0x000fc80007810000 */
[----:B------:R-:W-:Y:S02]  /*e590*/  FMNMX.FTZ R6, R209, R6, !PT ;  /* 0x00000006d1067209 */ /* 0x000fe40007810000 */
[----:B------:R-:W-:-:S04]  /*e5a0*/  FMNMX.FTZ R2, R32, R2, !PT ;  /* 0x0000000220027209 */ /* 0x000fc80007810000 */
[----:B------:R-:W-:-:S04]  /*e5b0*/  FMNMX.FTZ R2, R33, R2, !PT ;  /* 0x0000000221027209 */ /* 0x000fc80007810000 */
        /* <DEDUP_REMOVED lines=12> */
[----:B------:R-:W-:Y:S02]  /*e680*/  FMNMX.FTZ R10, R214, R3, !PT ;  /* 0x00000003d60a7209 */ /* 0x000fe40007810000 */
[----:B------:R-:W-:Y:S01]  /*e690*/  FMNMX.FTZ R6, R220, R6, !PT ;  /* 0x00000006dc067209 */ /* 0x000fe20007810000 */
[----:B-1----:R-:W-:Y:S06]  /*e6a0*/  @!P0 BRA `(.L_x_60) ;  /* 0x0000000000908947 */ /* 0x002fec0003800000 */
        /* <DEDUP_REMOVED lines=36> */
.L_x_60:
[----:B------:R-:W2:Y:S01]  /*e8f0*/  LDL.LU R63, [R1+0x5c] ;  /* 0x00005c00013f7983 */ /* 0x000ea20000300800 */
[----:B------:R-:W-:Y:S02]  /*e900*/  MOV R38, R30 ;  /* 0x0000001e00267202 */ /* 0x000fe40000000f00 */
[----:B-1----:R-:W-:Y:S01]  /*e910*/  FMNMX.FTZ R3, R219, R9, !PT ;  /* 0x00000009db037209 */ /* 0x002fe20007810000 */
[----:B------:R-:W-:Y:S01]  /*e920*/  STL [R1+0x138], R67 ;  /* 0x0001384301007387 */ /* 0x000fe20000100800 */
[----:B------:R-:W-:Y:S02]  /*e930*/  FMNMX.FTZ R4, R38, R10, !PT ;  /* 0x0000000a26047209 */ /* 0x000fe40007810000 */
[----:B------:R-:W-:Y:S01]  /*e940*/  FSEL R42, R24, -INF , !P6 ;  /* 0xff800000182a7808 */ /* 0x000fe20007000000 */
[----:B------:R1:W-:Y:S01]  /*e950*/  STL [R1+0x108], R246 ;  /* 0x000108f601007387 */ /* 0x0003e20000100800 */
[----:B------:R-:W-:Y:S02]  /*e960*/  ISETP.GE.AND P0, PT, R0, R16, PT ;  /* 0x000000100000720c */ /* 0x000fe40003f06270 */
[----:B------:R-:W-:Y:S01]  /*e970*/  FSEL R47, R43, -INF , !P3 ;  /* 0xff8000002b2f7808 */ /* 0x000fe20005800000 */
[----:B------:R3:W-:Y:S01]  /*e980*/  STL [R1+0x104], R245 ;  /* 0x000104f501007387 */ /* 0x0007e20000100800 */
[----:B------:R-:W-:-:S02]  /*e990*/  FSEL R213, R27, -INF , !P1 ;  /* 0xff8000001bd57808 */ /* 0x000fc40004800000 */
[----:B------:R-:W-:Y:S01]  /*e9a0*/  ISETP.GE.AND P1, PT, R0, R17, PT ;  /* 0x000000110000720c */ /* 0x000fe20003f26270 */
[----:B------:R4:W-:Y:S03]  /*e9b0*/  STL [R1+0x100], R244 ;  /* 0x000100f401007387 */ /* 0x0009e60000100800 */
[----:B------:R-:W-:Y:S01]  /*e9c0*/  FSEL R39, R23, -INF , !P1 ;  /* 0xff80000017277808 */ /* 0x000fe20004800000 */
[----:B------:R4:W-:Y:S04]  /*e9d0*/  STL [R1+0xfc], R243 ;  /* 0x0000fcf301007387 */ /* 0x0009e80000100800 */
[----:B------:R4:W-:Y:S04]  /*e9e0*/  STL [R1+0xf8], R242 ;  /* 0x0000f8f201007387 */ /* 0x0009e80000100800 */
[----:B------:R4:W-:Y:S04]  /*e9f0*/  STL [R1+0xf4], R241 ;  /* 0x0000f4f101007387 */ /* 0x0009e80000100800 */
[----:B------:R4:W-:Y:S01]  /*ea00*/  STL [R1+0xf0], R240 ;  /* 0x0000f0f001007387 */ /* 0x0009e20000100800 */
[----:B-1----:R-:W-:-:S03]  /*ea10*/  IMAD.MOV.U32 R246, RZ, RZ, R209 ;  /* 0x000000fffff67224 */ /* 0x002fc600078e00d1 */
[----:B------:R1:W-:Y:S01]  /*ea20*/  STL [R1+0xec], R239 ;  /* 0x0000ecef01007387 */ /* 0x0003e20000100800 */
[----:B---3--:R-:W-:-:S03]  /*ea30*/  MOV R245, R15 ;  /* 0x0000000f00f57202 */ /* 0x008fc60000000f00 */
[----:B------:R3:W-:Y:S01]  /*ea40*/  STL [R1+0xe8], R238 ;  /* 0x0000e8ee01007387 */ /* 0x0007e20000100800 */
[----:B----4-:R-:W-:-:S03]  /*ea50*/  MOV R244, R221 ;  /* 0x000000dd00f47202 */ /* 0x010fc60000000f00 */
[----:B------:R4:W-:Y:S01]  /*ea60*/  STL [R1+0xe4], R237 ;  /* 0x0000e4ed01007387 */ /* 0x0009e20000100800 */
[----:B------:R-:W-:-:S03]  /*ea70*/  MOV R243, R215 ;  /* 0x000000d700f37202 */ /* 0x000fc60000000f00 */
[----:B------:R4:W-:Y:S01]  /*ea80*/  STL [R1+0xe0], R236 ;  /* 0x0000e0ec01007387 */ /* 0x0009e20000100800 */
[----:B------:R-:W-:Y:S02]  /*ea90*/  FSEL R242, R21, -INF , !P0 ;  /* 0xff80000015f27808 */ /* 0x000fe40004000000 */
[----:B------:R-:W-:Y:S01]  /*eaa0*/  ISETP.GE.AND P0, PT, R8, R17, PT ;  /* 0x000000110800720c */ /* 0x000fe20003f06270 */
[----:B------:R4:W-:Y:S01]  /*eab0*/  STL [R1+0xdc], R235 ;  /* 0x0000dceb01007387 */ /* 0x0009e20000100800 */
[----:B------:R-:W-:Y:S02]  /*eac0*/  FSEL R241, R26, -INF , !P2 ;  /* 0xff8000001af17808 */ /* 0x000fe40005000000 */
[----:B------:R-:W-:Y:S01]  /*ead0*/  FSEL R218, R22, -INF , !P0 ;  /* 0xff80000016da7808 */ /* 0x000fe20004000000 */
[----:B------:R4:W-:Y:S01]  /*eae0*/  STL [R1+0xd8], R234 ;  /* 0x0000d8ea01007387 */ /* 0x0009e20000100800 */
[----:B------:R-:W-:-:S03]  /*eaf0*/  FSEL R240, R20, -INF , !P4 ;  /* 0xff80000014f07808 */ /* 0x000fc60006000000 */
[----:B------:R4:W-:Y:S01]  /*eb00*/  STL [R1+0xd4], R233 ;  /* 0x0000d4e901007387 */ /* 0x0009e20000100800 */
[----:B-1----:R-:W-:-:S03]  /*eb10*/  MOV R239, R29 ;  /* 0x0000001d00ef7202 */ /* 0x002fc60000000f00 */
[----:B------:R1:W-:Y:S01]  /*eb20*/  STL [R1+0xd0], R232 ;  /* 0x0000d0e801007387 */ /* 0x0003e20000100800 */
[----:B---3--:R-:W-:-:S03]  /*eb30*/  MOV R238, R212 ;  /* 0x000000d400ee7202 */ /* 0x008fc60000000f00 */
[----:B------:R3:W-:Y:S01]  /*eb40*/  STL [R1+0xcc], R171 ;  /* 0x0000ccab01007387 */ /* 0x0007e20000100800 */
[----:B----4-:R-:W-:-:S03]  /*eb50*/  MOV R237, R14 ;  /* 0x0000000e00ed7202 */ /* 0x010fc60000000f00 */
[----:B------:R-:W4:Y:S01]  /*eb60*/  SHFL.BFLY PT, R5, R6, 0x2, 0x1f ;  /* 0x0c401f0006057f89 */ /* 0x000f2200000e0000 */
[----:B------:R-:W-:-:S03]  /*eb70*/  IMAD.MOV.U32 R236, RZ, RZ, R31 ;  /* 0x000000ffffec7224 */ /* 0x000fc600078e001f */
[----:B------:R-:W-:Y:S01]  /*eb80*/  LDSM.16.MT88.4 R20, [R231+0xc000] ;  /* 0x00c00000e714783b */ /* 0x000fe20000004200 */
[----:B------:R-:W-:Y:S02]  /*eb90*/  FSEL R235, R25, -INF , !P5 ;  /* 0xff80000019eb7808 */ /* 0x000fe40006800000 */
[----:B------:R-:W-:Y:S01]  /*eba0*/  FMNMX.FTZ R4, R236, R4, !PT ;  /* 0x00000004ec047209 */ /* 0x000fe20007810000 */
[----:B------:R-:W-:Y:S01]  /*ebb0*/  LDSM.16.MT88.4 R24, [R230+0xc000] ;  /* 0x00c00000e618783b */ /* 0x000fe20000004200 */
[----:B------:R-:W-:Y:S02]  /*ebc0*/  MOV R234, R168 ;  /* 0x000000a800ea7202 */ /* 0x000fe40000000f00 */
[----:B------:R-:W-:Y:S01]  /*ebd0*/  FMNMX.FTZ R4, R245, R4, !PT ;  /* 0x00000004f5047209 */ /* 0x000fe20007810000 */
[----:B------:R-:W-:Y:S01]  /*ebe0*/  LDSM.16.MT88.4 R48, [R231+0xe000] ;  /* 0x00e00000e730783b */ /* 0x000fe20000004200 */
[----:B------:R-:W-:Y:S02]  /*ebf0*/  FMNMX.FTZ R3, R234, R3, !PT ;  /* 0x00000003ea037209 */ /* 0x000fe40007810000 */
[----:B------:R-:W-:Y:S01]  /*ec00*/  MOV R233, R11 ;  /* 0x0000000b00e97202 */ /* 0x000fe20000000f00 */
[----:B------:R-:W-:Y:S01]  /*ec10*/  STL [R1+0x12c], R234 ;  /* 0x00012cea01007387 */ /* 0x000fe20000100800 */
[----:B-1----:R-:W-:-:S03]  /*ec20*/  MOV R232, R216 ;  /* 0x000000d800e87202 */ /* 0x002fc60000000f00 */
[----:B------:R-:W-:Y:S01]  /*ec30*/  STL [R1+0x130], R236 ;  /* 0x000130ec01007387 */ /* 0x000fe20000100800 */
[----:B---3--:R-:W-:Y:S02]  /*ec40*/  MOV R171, R28 ;  /* 0x0000001c00ab7202 */ /* 0x008fe40000000f00 */
[----:B----4-:R-:W-:Y:S01]  /*ec50*/  FMNMX.FTZ R168, R6, R5, !PT ;  /* 0x0000000506a87209 */ /* 0x010fe20007810000 */
[----:B------:R-:W-:Y:S01]  /*ec60*/  LDSM.16.MT88.4 R28, [R228+0xe000] ;  /* 0x00e00000e41c783b */ /* 0x000fe20000004200 */
[----:B------:R-:W-:-:S03]  /*ec70*/  FMNMX.FTZ R3, R171, R3, !PT ;  /* 0x00000003ab037209 */ /* 0x000fc60007810000 */
[----:B------:R-:W-:Y:S01]  /*ec80*/  STL [R1+0x134], R171 ;  /* 0x000134ab01007387 */ /* 0x000fe20000100800 */
[----:B------:R-:W-:Y:S02]  /*ec90*/  FMNMX.FTZ R166, R42, R3, !PT ;  /* 0x000000032aa67209 */ /* 0x000fe40007810000 */
[----:B------:R-:W-:Y:S02]  /*eca0*/  FMNMX.FTZ R3, R237, R4, !PT ;  /* 0x00000004ed037209 */ /* 0x000fe40007810000 */
[----:B------:R-:W-:Y:S01]  /*ecb0*/  FMNMX.FTZ R166, R235, R166, !PT ;  /* 0x000000a6eba67209 */ /* 0x000fe20007810000 */
[----:B------:R-:W1:Y:S01]  /*ecc0*/  SHFL.BFLY PT, R4, R168, 0x1, 0x1f ;  /* 0x0c201f00a8047f89 */ /* 0x000e6200000e0000 */
[----:B------:R-:W-:Y:S02]  /*ecd0*/  FMNMX.FTZ R167, R210, R3, !PT ;  /* 0x00000003d2a77209 */ /* 0x000fe40007810000 */
[----:B------:R-:W-:Y:S02]  /*ece0*/  FMNMX.FTZ R166, R240, R166, !PT ;  /* 0x000000a6f0a67209 */ /* 0x000fe40007810000 */
[----:B------:R-:W-:-:S02]  /*ecf0*/  FMNMX.FTZ R167, R233, R167, !PT ;  /* 0x000000a7e9a77209 */ /* 0x000fc40007810000 */
[----:B------:R-:W-:-:S03]  /*ed00*/  FMNMX.FTZ R166, R242, R166, !PT ;  /* 0x000000a6f2a67209 */ /* 0x000fc60007810000 */
[----:B------:R-:W3:Y:S01]  /*ed10*/  SHFL.BFLY PT, R3, R167, 0x2, 0x1f ;  /* 0x0c401f00a7037f89 */ /* 0x000ee200000e0000 */
[----:B-1----:R-:W-:-:S04]  /*ed20*/  FMNMX.FTZ R168, R168, R4, !PT ;  /* 0x00000004a8a87209 */ /* 0x002fc80007810000 */
[C---:B------:R-:W-:Y:S02]  /*ed30*/  FSETP.NEU.FTZ.AND P3, PT, R168.reuse, -INF , PT ;  /* 0xff800000a800780b */ /* 0x040fe40003f7d000 */
[----:B---3--:R-:W-:Y:S01]  /*ed40*/  FMNMX.FTZ R167, R167, R3, !PT ;  /* 0x00000003a7a77209 */ /* 0x008fe20007810000 */
[----:B------:R-:W-:-:S05]  /*ed50*/  FMUL.FTZ R3, R168, UR20 ;  /* 0x00000014a8037c20 */ /* 0x000fca0008410000 */
[----:B------:R-:W-:-:S05]  /*ed60*/  FSEL R3, R3, RZ, P3 ;  /* 0x000000ff03037208 */ /* 0x000fca0001800000 */
[----:B------:R-:W-:-:S04]  /*ed70*/  FFMA.FTZ R0, R12, UR20, -R3 ;  /* 0x000000140c007c23 */ /* 0x000fc80008010803 */
[----:B------:R1:W3:Y:S02]  /*ed80*/  MUFU.EX2 R45, R0 ;  /* 0x00000000002d7308 */ /* 0x0002e40000000800 */
[----:B-1----:R-:W-:Y:S01]  /*ed90*/  FFMA.FTZ R0, R247, UR20, -R3 ;  /* 0x00000014f7007c23 */ /* 0x002fe20008010803 */
[----:B---3--:R-:W-:Y:S01]  /*eda0*/  STL [R1+0xb8], R45 ;  /* 0x0000b82d01007387 */ /* 0x008fe20000100800 */
[----:B------:R-:W-:-:S04]  /*edb0*/  MOV R247, R210 ;  /* 0x000000d200f77202 */ /* 0x000fc80000000f00 */
[----:B------:R1:W-:Y:S02]  /*edc0*/  MUFU.EX2 R222, R0 ;  /* 0x0000000000de7308 */ /* 0x0003e40000000800 */
[--C-:B-1----:R-:W-:Y:S02]  /*edd0*/  FFMA.FTZ R0, R13, UR20, -R3.reuse ;  /* 0x000000140d007c23 */ /* 0x102fe40008010803 */
[----:B------:R-:W-:Y:S04]  /*ede0*/  LDSM.16.MT88.4 R12, [R228+0xc000] ;  /* 0x00c00000e40c783b */ /* 0x000fe80000004200 */
[----:B------:R1:W3:Y:S02]  /*edf0*/  MUFU.EX2 R207, R0 ;  /* 0x0000000000cf7308 */ /* 0x0002e40000000800 */
[----:B-1----:R-:W-:Y:S01]  /*ee00*/  FFMA.FTZ R0, R169, UR20, -R3 ;  /* 0x00000014a9007c23 */ /* 0x002fe20008010803 */
[----:B---3--:R-:W-:Y:S05]  /*ee10*/  STL [R1+0xb0], R207 ;  /* 0x0000b0cf01007387 */ /* 0x008fea0000100800 */
[----:B------:R-:W1:Y:S02]  /*ee20*/  MUFU.EX2 R206, R0 ;  /* 0x0000000000ce7308 */ /* 0x000e640000000800 */
[----:B-1----:R-:W-:Y:S01]  /*ee30*/  STL [R1+0xb4], R206 ;  /* 0x0000b4ce01007387 */ /* 0x002fe20000100800 */
[----:B--2---:R-:W-:-:S04]  /*ee40*/  FMNMX.FTZ R2, R63, R7, !PT ;  /* 0x000000073f027209 */ /* 0x004fc80007810000 */
[----:B------:R-:W-:-:S04]  /*ee50*/  FMNMX.FTZ R2, R64, R2, !PT ;  /* 0x0000000240027209 */ /* 0x000fc80007810000 */
[----:B------:R-:W-:-:S04]  /*ee60*/  FMNMX.FTZ R2, R65, R2, !PT ;  /* 0x0000000241027209 */ /* 0x000fc80007810000 */
[----:B------:R-:W-:-:S04]  /*ee70*/  FMNMX.FTZ R2, R66, R2, !PT ;  /* 0x0000000242027209 */ /* 0x000fc80007810000 */
[----:B------:R-:W-:-:S04]  /*ee80*/  FMNMX.FTZ R2, R239, R2, !PT ;  /* 0x00000002ef027209 */ /* 0x000fc80007810000 */
[----:B------:R-:W-:-:S04]  /*ee90*/  FMNMX.FTZ R2, R211, R2, !PT ;  /* 0x00000002d3027209 */ /* 0x000fc80007810000 */
[----:B------:R-:W-:-:S04]  /*eea0*/  FMNMX.FTZ R2, R165, R2, !PT ;  /* 0x00000002a5027209 */ /* 0x000fc80007810000 */
[----:B------:R-:W-:Y:S02]  /*eeb0*/  FMNMX.FTZ R164, R47, R2, !PT ;  /* 0x000000022fa47209 */ /* 0x000fe40007810000 */
[----:B------:R-:W1:Y:S02]  /*eec0*/  SHFL.BFLY PT, R2, R166, 0x2, 0x1f ;  /* 0x0c401f00a6027f89 */ /* 0x000e6400000e0000 */
[----:B------:R-:W-:-:S04]  /*eed0*/  FMNMX.FTZ R164, R241, R164, !PT ;  /* 0x000000a4f1a47209 */ /* 0x000fc80007810000 */
[----:B------:R-:W-:-:S04]  /*eee0*/  FMNMX.FTZ R164, R213, R164, !PT ;  /* 0x000000a4d5a47209 */ /* 0x000fc80007810000 */
[----:B------:R-:W-:-:S04]  /*eef0*/  FMNMX.FTZ R164, R218, R164, !PT ;  /* 0x000000a4daa47209 */ /* 0x000fc80007810000 */
[----:B------:R-:W-:-:S05]  /*ef00*/  FMNMX.FTZ R164, R39, R164, !PT ;  /* 0x000000a427a47209 */ /* 0x000fca0007810000 */
[----:B------:R-:W2:Y:S01]  /*ef10*/  SHFL.BFLY PT, R5, R164, 0x2, 0x1f ;  /* 0x0c401f00a4057f89 */ /* 0x000ea200000e0000 */
[----:B-1----:R-:W-:-:S03]  /*ef20*/  FMNMX.FTZ R166, R166, R2, !PT ;  /* 0x00000002a6a67209 */ /* 0x002fc60007810000 */
[----:B------:R-:W1:Y:S04]  /*ef30*/  SHFL.BFLY PT, R2, R167, 0x1, 0x1f ;  /* 0x0c201f00a7027f89 */ /* 0x000e6800000e0000 */
[----:B------:R-:W3:Y:S01]  /*ef40*/  SHFL.BFLY PT, R4, R166, 0x1, 0x1f ;  /* 0x0c201f00a6047f89 */ /* 0x000ee200000e0000 */
[----:B--2---:R-:W-:-:S05]  /*ef50*/  FMNMX.FTZ R164, R164, R5, !PT ;  /* 0x00000005a4a47209 */ /* 0x004fca0007810000 */
[----:B------:R-:W2:Y:S01]  /*ef60*/  SHFL.BFLY PT, R5, R164, 0x1, 0x1f ;  /* 0x0c201f00a4057f89 */ /* 0x000ea200000e0000 */
[----:B-1----:R-:W-:Y:S02]  /*ef70*/  FMNMX.FTZ R167, R167, R2, !PT ;  /* 0x00000002a7a77209 */ /* 0x002fe40007810000 */
[----:B---3--:R-:W-:-:S03]  /*ef80*/  FMNMX.FTZ R166, R166, R4, !PT ;  /* 0x00000004a6a67209 */ /* 0x008fc60007810000 */
[C---:B------:R-:W-:Y:S01]  /*ef90*/  FMUL.FTZ R8, R167.reuse, UR20 ;  /* 0x00000014a7087c20 */ /* 0x040fe20008410000 */
[----:B------:R-:W-:Y:S02]  /*efa0*/  FSETP.NEU.FTZ.AND P2, PT, R167, -INF , PT ;  /* 0xff800000a700780b */ /* 0x000fe40003f5d000 */
[C---:B------:R-:W-:Y:S01]  /*efb0*/  FSETP.NEU.FTZ.AND P1, PT, R166.reuse, -INF , PT ;  /* 0xff800000a600780b */ /* 0x040fe20003f3d000 */
[----:B------:R-:W-:Y:S01]  /*efc0*/  FMUL.FTZ R2, R166, UR20 ;  /* 0x00000014a6027c20 */ /* 0x000fe20008410000 */
[----:B------:R-:W-:-:S04]  /*efd0*/  FSEL R8, R8, RZ, P2 ;  /* 0x000000ff08087208 */ /* 0x000fc80001000000 */
[----:B------:R-:W-:Y:S01]  /*efe0*/  FSEL R2, R2, RZ, P1 ;  /* 0x000000ff02027208 */ /* 0x000fe20000800000 */
[----:B------:R-:W-:-:S04]  /*eff0*/  FFMA.FTZ R0, R19, UR20, -R8 ;  /* 0x0000001413007c23 */ /* 0x000fc80008010808 */
[----:B------:R1:W3:Y:S01]  /*f000*/  MUFU.EX2 R205, R0 ;  /* 0x0000000000cd7308 */ /* 0x0002e20000000800 */
[----:B------:R-:W-:Y:S01]  /*f010*/  FFMA.FTZ R4, R32, UR20, -R2 ;  /* 0x0000001420047c23 */ /* 0x000fe20008010802 */
[----:B--2---:R-:W-:Y:S02]  /*f020*/  FMNMX.FTZ R164, R164, R5, !PT ;  /* 0x00000005a4a47209 */ /* 0x004fe40007810000 */
[----:B------:R-:W-:Y:S02]  /*f030*/  FSEL R5, R166, RZ, P1 ;  /* 0x000000ffa6057208 */ /* 0x000fe40000800000 */
[----:B------:R-:W-:Y:S02]  /*f040*/  FSETP.NEU.FTZ.AND P0, PT, R164, -INF , PT ;  /* 0xff800000a400780b */ /* 0x000fe40003f1d000 */
[----:B------:R2:W-:Y:S01]  /*f050*/  MUFU.EX2 R43, R4 ;  /* 0x00000004002b7308 */ /* 0x0005e20000000800 */
[----:B------:R-:W-:Y:S01]  /*f060*/  FADD.FTZ R6, R226, -R5 ;  /* 0x80000005e2067221 */ /* 0x000fe20000010000 */
[----:B------:R-:W-:-:S03]  /*f070*/  FSEL R5, R164, RZ, P0 ;  /* 0x000000ffa4057208 */ /* 0x000fc60000000000 */
[----:B------:R-:W-:Y:S01]  /*f080*/  FMUL.FTZ R6, R6, UR20 ;  /* 0x0000001406067c20 */ /* 0x000fe20008410000 */
[----:B-1----:R-:W-:-:S03]  /*f090*/  FFMA.FTZ R0, R18, UR20, -R2 ;  /* 0x0000001412007c23 */ /* 0x002fc60008010802 */
[----:B------:R1:W4:Y:S01]  /*f0a0*/  MUFU.EX2 R44, R6 ;  /* 0x00000006002c7308 */ /* 0x0003220000000800 */
[----:B------:R-:W4:Y:S04]  /*f0b0*/  LDSM.16.MT88.4 R16, [R229+0xc000] ;  /* 0x00c00000e510783b */ /* 0x000f280000004200 */
[----:B---3--:R-:W-:Y:S01]  /*f0c0*/  STL [R1+0xa4], R205 ;  /* 0x0000a4cd01007387 */ /* 0x008fe20000100800 */
[----:B--2---:R-:W-:Y:S02]  /*f0d0*/  FFMA.FTZ R4, R33, UR20, -R2 ;  /* 0x0000001421047c23 */ /* 0x004fe40008010802 */
[----:B------:R2:W3:Y:S08]  /*f0e0*/  MUFU.EX2 R54, R0 ;  /* 0x0000000000367308 */ /* 0x0004f00000000800 */
[----:B------:R-:W3:Y:S01]  /*f0f0*/  MUFU.EX2 R46, R4 ;  /* 0x00000004002e7308 */ /* 0x000ee20000000800 */
[----:B-1----:R-:W-:Y:S01]  /*f100*/  FSEL R6, R168, RZ, P3 ;  /* 0x000000ffa8067208 */ /* 0x002fe20001800000 */
[-C--:B----45:R-:W-:Y:S01]  /*f110*/  FMUL.FTZ R72, R72, R44.reuse ;  /* 0x0000002c48487220 */ /* 0x0b0fe20000410000 */
[-C--:B------:R-:W-:Y:S01]  /*f120*/  FMUL.FTZ R73, R73, R44.reuse ;  /* 0x0000002c49497220 */ /* 0x080fe20000410000 */
[-C--:B------:R-:W-:Y:S01]  /*f130*/  FMUL.FTZ R172, R172, R44.reuse ;  /* 0x0000002cacac7220 */ /* 0x080fe20000410000 */
[-C--:B------:R-:W-:Y:S01]  /*f140*/  FMUL.FTZ R173, R173, R44.reuse ;  /* 0x0000002cadad7220 */ /* 0x080fe20000410000 */
[----:B------:R-:W-:Y:S01]  /*f150*/  FADD.FTZ R10, R204, -R6 ;  /* 0x80000006cc0a7221 */ /* 0x000fe20000010000 */
[-C--:B------:R-:W-:Y:S01]  /*f160*/  FMUL.FTZ R184, R184, R44.reuse ;  /* 0x0000002cb8b87220 */ /* 0x080fe20000410000 */
[-C--:B------:R-:W-:Y:S01]  /*f170*/  FMUL.FTZ R185, R185, R44.reuse ;  /* 0x0000002cb9b97220 */ /* 0x080fe20000410000 */
[----:B--2---:R-:W-:Y:S01]  /*f180*/  FFMA.FTZ R0, R35, UR20, -R2 ;  /* 0x0000001423007c23 */ /* 0x004fe20008010802 */
[----:B---3--:R-:W-:Y:S01]  /*f190*/  STL [R1+0xa0], R54 ;  /* 0x0000a03601007387 */ /* 0x008fe20000100800 */
[-C--:B------:R-:W-:Y:S01]  /*f1a0*/  FMUL.FTZ R76, R76, R44.reuse ;  /* 0x0000002c4c4c7220 */ /* 0x080fe20000410000 */
[-C--:B------:R-:W-:Y:S01]  /*f1b0*/  FMUL.FTZ R77, R77, R44.reuse ;  /* 0x0000002c4d4d7220 */ /* 0x080fe20000410000 */
[----:B------:R1:W2:Y:S01]  /*f1c0*/  MUFU.EX2 R55, R0 ;  /* 0x0000000000377308 */ /* 0x0002a20000000800 */
[----:B------:R-:W3:Y:S01]  /*f1d0*/  LDSM.16.MT88.4 R32, [R229+0xe000] ;  /* 0x00e00000e520783b */ /* 0x000ee20000004200 */
[----:B------:R-:W-:Y:S01]  /*f1e0*/  FMUL.FTZ R10, R10, UR20 ;  /* 0x000000140a0a7c20 */ /* 0x000fe20008410000 */
[-C--:B------:R-:W-:Y:S01]  /*f1f0*/  FMUL.FTZ R92, R92, R44.reuse ;  /* 0x0000002c5c5c7220 */ /* 0x080fe20000410000 */
[----:B------:R-:W-:Y:S01]  /*f200*/  F2FP.BF16.F32.PACK_AB R6, R46, R43 ;  /* 0x0000002b2e06723e */ /* 0x000fe200000010ff */
        /* <DEDUP_REMOVED lines=12> */
[----:B-1----:R-:W-:Y:S01]  /*f2d0*/  FMUL.FTZ R0, R164, UR20 ;  /* 0x00000014a4007c20 */ /* 0x002fe20008410000 */
[----:B--2---:R-:W-:Y:S01]  /*f2e0*/  STL [R1+0x9c], R55 ;  /* 0x00009c3701007387 */ /* 0x004fe20000100800 */
[-C--:B------:R-:W-:Y:S01]  /*f2f0*/  FMUL.FTZ R137, R137, R44.reuse ;  /* 0x0000002c89897220 */ /* 0x080fe20000410000 */
[-C--:B------:R-:W-:Y:S01]  /*f300*/  FMUL.FTZ R188, R188, R44.reuse ;  /* 0x0000002cbcbc7220 */ /* 0x080fe20000410000 */
[-C--:B------:R-:W-:Y:S01]  /*f310*/  FMUL.FTZ R189, R189, R44.reuse ;  /* 0x0000002cbdbd7220 */ /* 0x080fe20000410000 */
[----:B------:R-:W-:Y:S01]  /*f320*/  FSEL R0, R0, RZ, P0 ;  /* 0x000000ff00007208 */ /* 0x000fe20000000000 */
[----:B------:R1:W-:Y:S01]  /*f330*/  STL [R1+0xa8], R43 ;  /* 0x0000a82b01007387 */ /* 0x0003e20000100800 */
[-C--:B------:R-:W-:Y:S01]  /*f340*/  FMUL.FTZ R148, R148, R44.reuse ;  /* 0x0000002c94947220 */ /* 0x080fe20000410000 */
[-C--:B------:R-:W-:Y:S01]  /*f350*/  FMUL.FTZ R149, R149, R44.reuse ;  /* 0x0000002c95957220 */ /* 0x080fe20000410000 */
[-C--:B------:R-:W-:Y:S01]  /*f360*/  FMUL.FTZ R192, R192, R44.reuse ;  /* 0x0000002cc0c07220 */ /* 0x080fe20000410000 */
[--C-:B------:R-:W-:Y:S01]  /*f370*/  FFMA.FTZ R4, R170, UR20, -R0.reuse ;  /* 0x00000014aa047c23 */ /* 0x100fe20008010800 */
[----:B------:R2:W-:Y:S01]  /*f380*/  STL [R1+0xac], R46 ;  /* 0x0000ac2e01007387 */ /* 0x0005e20000100800 */
[-C--:B------:R-:W-:Y:S01]  /*f390*/  FMUL.FTZ R193, R193, R44.reuse ;  /* 0x0000002cc1c17220 */ /* 0x080fe20000410000 */
[-C--:B------:R-:W-:Y:S01]  /*f3a0*/  FMUL.FTZ R156, R156, R44.reuse ;  /* 0x0000002c9c9c7220 */ /* 0x080fe20000410000 */
[----:B------:R4:W3:Y:S01]  /*f3b0*/  MUFU.EX2 R52, R4 ;  /* 0x0000000400347308 */ /* 0x0008e20000000800 */
[-C--:B------:R-:W-:Y:S01]  /*f3c0*/  FMUL.FTZ R157, R157, R44.reuse ;  /* 0x0000002c9d9d7220 */ /* 0x080fe20000410000 */
[-C--:B------:R-:W-:Y:S01]  /*f3d0*/  FMUL.FTZ R160, R160, R44.reuse ;  /* 0x0000002ca0a07220 */ /* 0x080fe20000410000 */
[----:B------:R-:W-:Y:S01]  /*f3e0*/  FMUL.FTZ R161, R161, R44 ;  /* 0x0000002ca1a17220 */ /* 0x000fe20000410000 */
[----:B----4-:R-:W-:Y:S01]  /*f3f0*/  FFMA.FTZ R4, R224, UR20, -R0 ;  /* 0x00000014e0047c23 */ /* 0x010fe20008010800 */
[----:B---3--:R-:W-:Y:S01]  /*f400*/  STL [R1+0x8c], R52 ;  /* 0x00008c3401007387 */ /* 0x008fe20000100800 */
[----:B-1----:R-:W-:-:S02]  /*f410*/  MOV R43, R214 ;  /* 0x000000d6002b7202 */ /* 0x002fc40000000f00 */
[----:B------:R1:W3:Y:S08]  /*f420*/  MUFU.EX2 R53, R4 ;  /* 0x0000000400357308 */ /* 0x0002f00000000800 */
[----:B--2---:R2:W4:Y:S01]  /*f430*/  MUFU.EX2 R46, R10 ;  /* 0x0000000a002e7308 */ /* 0x0045220000000800 */
[--C-:B-1----:R-:W-:Y:S01]  /*f440*/  FFMA.FTZ R4, R225, UR20, -R0.reuse ;  /* 0x00000014e1047c23 */ /* 0x102fe20008010800 */
[----:B---3--:R-:W-:Y:S06]  /*f450*/  STL [R1+0x90], R53 ;  /* 0x0000903501007387 */ /* 0x008fec0000100800 */
[----:B------:R1:W3:Y:S01]  /*f460*/  MUFU.EX2 R7, R4 ;  /* 0x0000000400077308 */ /* 0x0002e20000000800 */
[----:B------:R3:W-:Y:S01]  /*f470*/  STL [R1+0x10c], R166 ;  /* 0x00010ca601007387 */ /* 0x0007e20000100800 */
[----:B--2---:R-:W-:Y:S01]  /*f480*/  MOV R10, R207 ;  /* 0x000000cf000a7202 */ /* 0x004fe20000000f00 */
[-C--:B----4-:R-:W-:Y:S01]  /*f490*/  FMUL.FTZ R80, R80, R46.reuse ;  /* 0x0000002e50507220 */ /* 0x090fe20000410000 */
        /* <DEDUP_REMOVED lines=11> */
[----:B-1----:R-:W-:Y:S01]  /*f550*/  FFMA.FTZ R4, R252, UR20, -R0 ;  /* 0x00000014fc047c23 */ /* 0x002fe20008010800 */
[----:B---3--:R1:W-:Y:S01]  /*f560*/  STL [R1+0x98], R7 ;  /* 0x0000980701007387 */ /* 0x0083e20000100800 */
[----:B------:R-:W-:Y:S01]  /*f570*/  MOV R252, R250 ;  /* 0x000000fa00fc7202 */ /* 0x000fe20000000f00 */
[-C--:B------:R-:W-:Y:S01]  /*f580*/  FMUL.FTZ R100, R100, R46.reuse ;  /* 0x0000002e64647220 */ /* 0x080fe20000410000 */
[----:B------:R2:W3:Y:S01]  /*f590*/  MUFU.EX2 R9, R4 ;  /* 0x0000000400097308 */ /* 0x0004e20000000800 */
[----:B------:R4:W-:Y:S01]  /*f5a0*/  STL [R1+0x110], R164 ;  /* 0x000110a401007387 */ /* 0x0009e20000100800 */
[-C--:B------:R-:W-:Y:S01]  /*f5b0*/  FMUL.FTZ R101, R101, R46.reuse ;  /* 0x0000002e65657220 */ /* 0x080fe20000410000 */
[-C--:B------:R-:W-:Y:S01]  /*f5c0*/  FMUL.FTZ R112, R112, R46.reuse ;  /* 0x0000002e70707220 */ /* 0x080fe20000410000 */
[----:B------:R-:W-:Y:S01]  /*f5d0*/  FMUL.FTZ R113, R113, R46 ;  /* 0x0000002e71717220 */ /* 0x000fe20000410000 */
[----:B------:R-:W-:-:S02]  /*f5e0*/  IMAD.MOV.U32 R166, RZ, RZ, R213 ;  /* 0x000000ffffa67224 */ /* 0x000fc400078e00d5 */
        /* <DEDUP_REMOVED lines=11> */
[----:B--2---:R-:W-:Y:S01]  /*f6a0*/  FADD.FTZ R4, R227, -R5 ;  /* 0x80000005e3047221 */ /* 0x004fe20000010000 */
[----:B------:R-:W-:Y:S01]  /*f6b0*/  FSEL R5, R167, RZ, P2 ;  /* 0x000000ffa7057208 */ /* 0x000fe20001000000 */
[----:B---3--:R2:W-:Y:S01]  /*f6c0*/  STL [R1+0x94], R9 ;  /* 0x0000940901007387 */ /* 0x0085e20000100800 */
[----:B------:R-:W-:Y:S01]  /*f6d0*/  FMUL.FTZ R153, R153, R46 ;  /* 0x0000002e99997220 */ /* 0x000fe20000410000 */
[----:B------:R-:W-:Y:S01]  /*f6e0*/  FMUL.FTZ R4, R4, UR20 ;  /* 0x0000001404047c20 */ /* 0x000fe20008410000 */
[----:B-1----:R-:W-:Y:S01]  /*f6f0*/  F2FP.BF16.F32.PACK_AB R7, R9, R7 ;  /* 0x000000070907723e */ /* 0x002fe200000010ff */
[----:B------:R-:W-:Y:S01]  /*f700*/  FADD.FTZ R36, R61, -R5 ;  /* 0x800000053d247221 */ /* 0x000fe20000010000 */
[----:B------:R-:W-:Y:S01]  /*f710*/  F2FP.BF16.F32.PACK_AB R5, R53, R52 ;  /* 0x000000343505723e */ /* 0x000fe200000010ff */
[----:B------:R1:W3:Y:S01]  /*f720*/  MUFU.EX2 R11, R4 ;  /* 0x00000004000b7308 */ /* 0x0002e20000000800 */
[----:B------:R-:W-:Y:S01]  /*f730*/  STL [R1+0x114], R168 ;  /* 0x000114a801007387 */ /* 0x000fe20000100800 */
[----:B----4-:R-:W-:-:S02]  /*f740*/  IMAD.MOV.U32 R164, RZ, RZ, R217 ;  /* 0x000000ffffa47224 */ /* 0x010fc400078e00d9 */
[-C--:B------:R-:W-:Y:S01]  /*f750*/  FMUL.FTZ R196, R196, R46.reuse ;  /* 0x0000002ec4c47220 */ /* 0x080fe20000410000 */
[-C--:B------:R-:W-:Y:S01]  /*f760*/  FMUL.FTZ R197, R197, R46.reuse ;  /* 0x0000002ec5c57220 */ /* 0x080fe20000410000 */
[----:B------:R4:W-:Y:S01]  /*f770*/  STL [R1+0x118], R167 ;  /* 0x000118a701007387 */ /* 0x0009e20000100800 */
[-C--:B------:R-:W-:Y:S01]  /*f780*/  FMUL.FTZ R200, R200, R46.reuse ;  /* 0x0000002ec8c87220 */ /* 0x080fe20000410000 */
[----:B------:R-:W-:Y:S01]  /*f790*/  FMUL.FTZ R201, R201, R46 ;  /* 0x0000002ec9c97220 */ /* 0x000fe20000410000 */
[--C-:B-1----:R-:W-:Y:S01]  /*f7a0*/  FFMA.FTZ R4, R60, UR20, -R8.reuse ;  /* 0x000000143c047c23 */ /* 0x102fe20008010808 */
[-C--:B---3--:R-:W-:Y:S01]  /*f7b0*/  FMUL.FTZ R74, R74, R11.reuse ;  /* 0x0000000b4a4a7220 */ /* 0x088fe20000410000 */
[-C--:B------:R-:W-:Y:S01]  /*f7c0*/  FMUL.FTZ R75, R75, R11.reuse ;  /* 0x0000000b4b4b7220 */ /* 0x080fe20000410000 */
[-C--:B------:R-:W-:Y:S01]  /*f7d0*/  FMUL.FTZ R174, R174, R11.reuse ;  /* 0x0000000baeae7220 */ /* 0x080fe20000410000 */
[----:B------:R1:W3:Y:S01]  /*f7e0*/  MUFU.EX2 R204, R4 ;  /* 0x0000000400cc7308 */ /* 0x0002e20000000800 */
[-C--:B------:R-:W-:Y:S01]  /*f7f0*/  FMUL.FTZ R175, R175, R11.reuse ;  /* 0x0000000bafaf7220 */ /* 0x080fe20000410000 */
[-C--:B------:R-:W-:Y:S01]  /*f800*/  FMUL.FTZ R186, R186, R11.reuse ;  /* 0x0000000bbaba7220 */ /* 0x080fe20000410000 */
[-C--:B------:R-:W-:Y:S01]  /*f810*/  FMUL.FTZ R187, R187, R11.reuse ;  /* 0x0000000bbbbb7220 */ /* 0x080fe20000410000 */
[-C--:B------:R-:W-:Y:S01]  /*f820*/  FMUL.FTZ R78, R78, R11.reuse ;  /* 0x0000000b4e4e7220 */ /* 0x080fe20000410000 */
[-C--:B------:R-:W-:Y:S01]  /*f830*/  FMUL.FTZ R79, R79, R11.reuse ;  /* 0x0000000b4f4f7220 */ /* 0x080fe20000410000 */
[--C-:B--2---:R-:W-:Y:S01]  /*f840*/  FFMA.FTZ R9, R62, UR20, -R8.reuse ;  /* 0x000000143e097c23 */ /* 0x104fe20008010808 */
[-C--:B------:R-:W-:Y:S01]  /*f850*/  FMUL.FTZ R94, R94, R11.reuse ;  /* 0x0000000b5e5e7220 */ /* 0x080fe20000410000 */
[-C--:B------:R-:W-:Y:S01]  /*f860*/  FMUL.FTZ R95, R95, R11.reuse ;  /* 0x0000000b5f5f7220 */ /* 0x080fe20000410000 */
[-C--:B------:R-:W-:Y:S01]  /*f870*/  FMUL.FTZ R106, R106, R11.reuse ;  /* 0x0000000b6a6a7220 */ /* 0x080fe20000410000 */
[-C--:B------:R-:W-:Y:S01]  /*f880*/  FMUL.FTZ R107, R107, R11.reuse ;  /* 0x0000000b6b6b7220 */ /* 0x080fe20000410000 */
[-C--:B------:R-:W-:Y:S01]  /*f890*/  FMUL.FTZ R110, R110, R11.reuse ;  /* 0x0000000b6e6e7220 */ /* 0x080fe20000410000 */
[----:B------:R-:W-:Y:S01]  /*f8a0*/  MUFU.EX2 R9, R9 ;  /* 0x0000000900097308 */ /* 0x000fe20000000800 */
[-C--:B------:R-:W-:Y:S01]  /*f8b0*/  FMUL.FTZ R111, R111, R11.reuse ;  /* 0x0000000b6f6f7220 */ /* 0x080fe20000410000 */
[-C--:B------:R-:W-:Y:S01]  /*f8c0*/  FMUL.FTZ R122, R122, R11.reuse ;  /* 0x0000000b7a7a7220 */ /* 0x080fe20000410000 */
[-C--:B------:R-:W-:Y:S01]  /*f8d0*/  FMUL.FTZ R123, R123, R11.reuse ;  /* 0x0000000b7b7b7220 */ /* 0x080fe20000410000 */
[-C--:B------:R-:W-:Y:S01]  /*f8e0*/  FMUL.FTZ R90, R90, R11.reuse ;  /* 0x0000000b5a5a7220 */ /* 0x080fe20000410000 */
[----:B-1----:R-:W-:Y:S01]  /*f8f0*/  FFMA.FTZ R4, R208, UR20, -R8 ;  /* 0x00000014d0047c23 */ /* 0x002fe20008010808 */
[----:B---3--:R-:W-:Y:S01]  /*f900*/  STL [R1+0x88], R204 ;  /* 0x000088cc01007387 */ /* 0x008fe20000100800 */
        /* <DEDUP_REMOVED lines=16> */
[----:B----4-:R-:W-:Y:S01]  /*fa10*/  IMAD.MOV.U32 R167, RZ, RZ, R222 ;  /* 0x000000ffffa77224 */ /* 0x010fe200078e00de */
[----:B-1----:R-:W-:Y:S01]  /*fa20*/  F2FP.BF16.F32.PACK_AB R4, R55, R54 ;  /* 0x000000363704723e */ /* 0x002fe200000010ff */
[----:B--2---:R-:W-:Y:S04]  /*fa30*/  STL [R1+0x84], R208 ;  /* 0x000084d001007387 */ /* 0x004fe80000100800 */
[----:B------:R-:W1:Y:S02]  /*fa40*/  LDSM.16.MT88.4 R52, [R230+0xe000] ;  /* 0x00e00000e634783b */ /* 0x000e640000004200 */
[C---:B------:R-:W-:Y:S02]  /*fa50*/  HMMA.16816.F32.BF16 R72, R4.reuse, R16, R72 ;  /* 0x000000100448723c */ /* 0x040fe40000041848 */
[----:B------:R2:W-:Y:S04]  /*fa60*/  STL [R1+0x80], R9 ;  /* 0x0000800901007387 */ /* 0x0005e80000100800 */
[C---:B------:R-:W-:Y:S06]  /*fa70*/  HMMA.16816.F32.BF16 R56, R4.reuse, R12, R172 ;  /* 0x0000000c0438723c */ /* 0x040fec00000418ac */
[C---:B------:R-:W-:Y:S06]  /*fa80*/  HMMA.16816.F32.BF16 R168, R4.reuse, R14, R184 ;  /* 0x0000000e04a8723c */ /* 0x040fec00000418b8 */
[----:B------:R-:W-:Y:S01]  /*fa90*/  HMMA.16816.F32.BF16 R224, R4, R22, R92 ;  /* 0x0000001604e0723c */ /* 0x000fe2000004185c */
[----:B------:R-:W-:-:S02]  /*faa0*/  MOV R187, R220 ;  /* 0x000000dc00bb7202 */ /* 0x000fc40000000f00 */
[----:B------:R-:W-:Y:S02]  /*fab0*/  MOV R186, R219 ;  /* 0x000000db00ba7202 */ /* 0x000fe40000000f00 */
[----:B------:R-:W-:Y:S01]  /*fac0*/  MOV R185, R223 ;  /* 0x000000df00b97202 */ /* 0x000fe20000000f00 */
[----:B------:R-:W-:Y:S01]  /*fad0*/  IMAD.MOV.U32 R67, RZ, RZ, R75 ;  /* 0x000000ffff437224 */ /* 0x000fe200078e004b */
[----:B------:R-:W-:Y:S01]  /*fae0*/  MOV R62, R74 ;  /* 0x0000004a003e7202 */ /* 0x000fe20000000f00 */
[C---:B------:R-:W-:Y:S01]  /*faf0*/  HMMA.16816.F32.BF16 R220, R4.reuse, R24, R104 ;  /* 0x0000001804dc723c */ /* 0x040fe20000041868 */
[----:B------:R-:W-:Y:S02]  /*fb00*/  MOV R61, R72 ;  /* 0x00000048003d7202 */ /* 0x000fe40000000f00 */
[----:B------:R-:W-:Y:S01]  /*fb10*/  MOV R60, R73 ;  /* 0x00000049003c7202 */ /* 0x000fe20000000f00 */
[----:B------:R-:W-:Y:S01]  /*fb20*/  IMAD.MOV.U32 R174, RZ, RZ, R58 ;  /* 0x000000ffffae7224 */ /* 0x000fe200078e003a */
[----:B------:R-:W-:Y:S01]  /*fb30*/  MOV R175, R57 ;  /* 0x0000003900af7202 */ /* 0x000fe20000000f00 */
[----:B------:R-:W-:Y:S01]  /*fb40*/  HMMA.16816.F32.BF16 R72, R4, R18, R76 ;  /* 0x000000120448723c */ /* 0x000fe2000004184c */
[----:B------:R-:W-:-:S02]  /*fb50*/  MOV R172, R56 ;  /* 0x0000003800ac7202 */ /* 0x000fc40000000f00 */
[----:B------:R-:W-:Y:S01]  /*fb60*/  MOV R173, R59 ;  /* 0x0000003b00ad7202 */ /* 0x000fe20000000f00 */
[----:B------:R-:W-:Y:S01]  /*fb70*/  IMAD.MOV.U32 R57, RZ, RZ, R168 ;  /* 0x000000ffff397224 */ /* 0x000fe200078e00a8 */
[----:B------:R-:W-:Y:S01]  /*fb80*/  MOV R58, R171 ;  /* 0x000000ab003a7202 */ /* 0x000fe20000000f00 */
[C---:B------:R-:W-:Y:S01]  /*fb90*/  HMMA.16816.F32.BF16 R212, R4.reuse, R28, R120 ;  /* 0x0000001c04d4723c */ /* 0x040fe20000041878 */
[----:B------:R-:W-:Y:S01]  /*fba0*/  MOV R76, R45 ;  /* 0x0000002d004c7202 */ /* 0x000fe20000000f00 */
[----:B------:R-:W-:Y:S01]  /*fbb0*/  IMAD.MOV.U32 R78, RZ, RZ, R205 ;  /* 0x000000ffff4e7224 */ /* 0x000fe200078e00cd */
[----:B------:R-:W-:Y:S02]  /*fbc0*/  MOV R56, R169 ;  /* 0x000000a900387202 */ /* 0x000fe40000000f00 */
[----:B------:R-:W-:Y:S01]  /*fbd0*/  MOV R79, R206 ;  /* 0x000000ce004f7202 */ /* 0x000fe20000000f00 */
[----:B------:R-:W-:Y:S01]  /*fbe0*/  HMMA.16816.F32.BF16 R124, R4, R30, R124 ;  /* 0x0000001e047c723c */ /* 0x000fe2000004187c */
[----:B------:R-:W-:-:S02]  /*fbf0*/  MOV R59, R170 ;  /* 0x000000aa003b7202 */ /* 0x000fc40000000f00 */
[----:B------:R-:W-:Y:S02]  /*fc00*/  MOV R169, R218 ;  /* 0x000000da00a97202 */ /* 0x000fe40000000f00 */
[----:B------:R-:W-:Y:S01]  /*fc10*/  MOV R77, R204 ;  /* 0x000000cc004d7202 */ /* 0x000fe20000000f00 */
[----:B------:R-:W-:Y:S01]  /*fc20*/  HMMA.16816.F32.BF16 R216, R4, R26, R108 ;  /* 0x0000001a04d8723c */ /* 0x000fe2000004186c */
[----:B------:R-:W-:Y:S02]  /*fc30*/  MOV R170, R248 ;  /* 0x000000f800aa7202 */ /* 0x000fe40000000f00 */
[----:B------:R-:W-:-:S03]  /*fc40*/  MOV R184, R249 ;  /* 0x000000f900b87202 */ /* 0x000fc60000000f00 */
[----:B------:R-:W-:Y:S01]  /*fc50*/  MOV R171, R72 ;  /* 0x0000004800ab7202 */ /* 0x000fe20000000f00 */
[C---:B------:R-:W-:Y:S01]  /*fc60*/  HMMA.16816.F32.BF16 R120, R4.reuse, R32, R136 ;  /* 0x000000200478723c */ /* 0x040fe20000041888 */
[----:B------:R-:W-:Y:S01]  /*fc70*/  MOV R72, R9 ;  /* 0x0000000900487202 */ /* 0x000fe20000000f00 */
[----:B--2---:R-:W-:Y:S01]  /*fc80*/  FMUL.FTZ R9, R36, UR20 ;  /* 0x0000001424097c20 */ /* 0x004fe20008410000 */
[----:B------:R-:W-:Y:S02]  /*fc90*/  MOV R236, R73 ;  /* 0x0000004900ec7202 */ /* 0x000fe40000000f00 */
[----:B------:R-:W-:Y:S01]  /*fca0*/  MOV R234, R74 ;  /* 0x0000004a00ea7202 */ /* 0x000fe20000000f00 */
[----:B------:R-:W2:Y:S01]  /*fcb0*/  MUFU.EX2 R45, R9 ;  /* 0x00000009002d7308 */ /* 0x000ea20000000800 */
[----:B------:R-:W-:Y:S01]  /*fcc0*/  MOV R168, R75 ;  /* 0x0000004b00a87202 */ /* 0x000fe20000000f00 */
[----:B------:R-:W-:Y:S01]  /*fcd0*/  HMMA.16816.F32.BF16 R204, R4, R48, R148 ;  /* 0x0000003004cc723c */ /* 0x000fe20000041894 */
[----:B------:R-:W-:Y:S01]  /*fce0*/  MOV R73, R208 ;  /* 0x000000d000497202 */ /* 0x000fe20000000f00 */
[----:B------:R-:W-:Y:S01]  /*fcf0*/  IMAD.MOV.U32 R137, RZ, RZ, R57 ;  /* 0x000000ffff897224 */ /* 0x000fe200078e0039 */
[----:B------:R-:W-:-:S02]  /*fd00*/  MOV R74, R211 ;  /* 0x000000d3004a7202 */ /* 0x000fc40000000f00 */
[----:B------:R-:W-:Y:S01]  /*fd10*/  MOV R75, R251 ;  /* 0x000000fb004b7202 */ /* 0x000fe20000000f00 */
[C---:B------:R-:W-:Y:S01]  /*fd20*/  HMMA.16816.F32.BF16 R208, R4.reuse, R34, R188 ;  /* 0x0000002204d0723c */ /* 0x040fe200000418bc */
[----:B------:R-:W-:Y:S02]  /*fd30*/  MOV R151, R62 ;  /* 0x0000003e00977202 */ /* 0x000fe40000000f00 */
[----:B------:R-:W-:Y:S02]  /*fd40*/  MOV R149, R61 ;  /* 0x0000003d00957202 */ /* 0x000fe40000000f00 */
[----:B------:R-:W-:Y:S01]  /*fd50*/  MOV R150, R60 ;  /* 0x0000003c00967202 */ /* 0x000fe20000000f00 */
[----:B------:R-:W-:Y:S01]  /*fd60*/  HMMA.16816.F32.BF16 R248, R4, R20, R88 ;  /* 0x0000001404f8723c */ /* 0x000fe20000041858 */
[----:B------:R-:W-:Y:S01]  /*fd70*/  MOV R148, R59 ;  /* 0x0000003b00947202 */ /* 0x000fe20000000f00 */
[-C--:B--2---:R-:W-:Y:S01]  /*fd80*/  FMUL.FTZ R82, R82, R45.reuse ;  /* 0x0000002d52527220 */ /* 0x084fe20000410000 */
[-C--:B------:R-:W-:Y:S01]  /*fd90*/  FMUL.FTZ R83, R83, R45.reuse ;  /* 0x0000002d53537220 */ /* 0x080fe20000410000 */
[----:B------:R-:W-:-:S02]  /*fda0*/  FMUL.FTZ R86, R86, R45 ;  /* 0x0000002d56567220 */ /* 0x000fc40000410000 */
[C---:B------:R-:W-:Y:S01]  /*fdb0*/  HMMA.16816.F32.BF16 R108, R4.reuse, R50, R192 ;  /* 0x00000032046c723c */ /* 0x040fe200000418c0 */
[-C--:B------:R-:W-:Y:S01]  /*fdc0*/  FMUL.FTZ R87, R87, R45.reuse ;  /* 0x0000002d57577220 */ /* 0x080fe20000410000 */
[-C--:B------:R-:W-:Y:S01]  /*fdd0*/  FMUL.FTZ R178, R178, R45.reuse ;  /* 0x0000002db2b27220 */ /* 0x080fe20000410000 */
[-C--:B------:R-:W-:Y:S01]  /*fde0*/  FMUL.FTZ R179, R179, R45.reuse ;  /* 0x0000002db3b37220 */ /* 0x080fe20000410000 */
[-C--:B------:R-:W-:Y:S01]  /*fdf0*/  FMUL.FTZ R182, R182, R45.reuse ;  /* 0x0000002db6b67220 */ /* 0x080fe20000410000 */
[-C--:B------:R-:W-:Y:S01]  /*fe00*/  FMUL.FTZ R183, R183, R45.reuse ;  /* 0x0000002db7b77220 */ /* 0x080fe20000410000 */
[C---:B-1----:R-:W-:Y:S01]  /*fe10*/  HMMA.16816.F32.BF16 R104, R4.reuse, R52, R156 ;  /* 0x000000340468723c */ /* 0x042fe2000004189c */
[-C--:B------:R-:W-:Y:S01]  /*fe20*/  FMUL.FTZ R70, R70, R45.reuse ;  /* 0x0000002d46467220 */ /* 0x080fe20000410000 */
[-C--:B------:R-:W-:Y:S01]  /*fe30*/  FMUL.FTZ R71, R71, R45.reuse ;  /* 0x0000002d47477220 */ /* 0x080fe20000410000 */
[-C--:B------:R-:W-:Y:S01]  /*fe40*/  FMUL.FTZ R98, R98, R45.reuse ;  /* 0x0000002d62627220 */ /* 0x080fe20000410000 */
[-C--:B------:R-:W-:Y:S01]  /*fe50*/  FMUL.FTZ R99, R99, R45.reuse ;  /* 0x0000002d63637220 */ /* 0x080fe20000410000 */
[----:B------:R-:W-:Y:S01]  /*fe60*/  FMUL.FTZ R102, R102, R45 ;  /* 0x0000002d66667220 */ /* 0x000fe20000410000 */
[----:B------:R-:W-:Y:S01]  /*fe70*/  HMMA.16816.F32.BF16 R92, R4, R54, R160 ;  /* 0x00000036045c723c */ /* 0x000fe200000418a0 */
[----:B------:R-:W-:-:S02]  /*fe80*/  IMAD.MOV.U32 R158, RZ, RZ, R63 ;  /* 0x000000ffff9e7224 */ /* 0x000fc400078e003f */
[-C--:B------:R-:W-:Y:S01]  /*fe90*/  FMUL.FTZ R103, R103, R45.reuse ;  /* 0x0000002d67677220 */ /* 0x080fe20000410000 */
[-C--:B------:R-:W-:Y:S01]  /*fea0*/  FMUL.FTZ R114, R114, R45.reuse ;  /* 0x0000002d72727220 */ /* 0x080fe20000410000 */
[-C--:B------:R-:W-:Y:S01]  /*feb0*/  FMUL.FTZ R115, R115, R45.reuse ;  /* 0x0000002d73737220 */ /* 0x080fe20000410000 */
[-C--:B------:R-:W-:Y:S01]  /*fec0*/  FMUL.FTZ R118, R118, R45.reuse ;  /* 0x0000002d76767220 */ /* 0x080fe20000410000 */
[-C--:B------:R-:W-:Y:S01]  /*fed0*/  FMUL.FTZ R119, R119, R45.reuse ;  /* 0x0000002d77777220 */ /* 0x080fe20000410000 */
[----:B------:R-:W-:Y:S01]  /*fee0*/  F2FP.BF16.F32.PACK_AB R6, R79, R10 ;  /* 0x0000000a4f06723e */ /* 0x000fe200000010ff */
[-C--:B------:R-:W-:Y:S01]  /*fef0*/  FMUL.FTZ R130, R130, R45.reuse ;  /* 0x0000002d82827220 */ /* 0x080fe20000410000 */
[----:B------:R-:W-:Y:S01]  /*ff00*/  F2FP.BF16.F32.PACK_AB R4, R167, R76 ;  /* 0x0000004ca704723e */ /* 0x000fe200000010ff */
[-C--:B------:R-:W-:Y:S01]  /*ff10*/  FMUL.FTZ R131, R131, R45.reuse ;  /* 0x0000002d83837220 */ /* 0x080fe20000410000 */
[----:B------:R-:W-:Y:S01]  /*ff20*/  F2FP.BF16.F32.PACK_AB R5, R77, R78 ;  /* 0x0000004e4d05723e */ /* 0x000fe200000010ff */
[----:B------:R-:W-:Y:S01]  /*ff30*/  FMUL.FTZ R134, R134, R45 ;  /* 0x0000002d86867220 */ /* 0x000fe20000410000 */
[----:B------:R-:W-:Y:S01]  /*ff40*/  F2FP.BF16.F32.PACK_AB R7, R72, R73 ;  /* 0x000000494807723e */ /* 0x000fe200000010ff */
[----:B------:R-:W-:Y:S01]  /*ff50*/  IMAD.MOV.U32 R72, RZ, RZ, R187 ;  /* 0x000000ffff487224 */ /* 0x000fe200078e00bb */
[----:B------:R-:W-:Y:S01]  /*ff60*/  MOV R79, R185 ;  /* 0x000000b9004f7202 */ /* 0x000fe20000000f00 */
[-C--:B------:R-:W-:Y:S01]  /*ff70*/  FMUL.FTZ R135, R135, R45.reuse ;  /* 0x0000002d87877220 */ /* 0x080fe20000410000 */
[----:B------:R-:W-:Y:S01]  /*ff80*/  MOV R73, R184 ;  /* 0x000000b800497202 */ /* 0x000fe20000000f00 */
[----:B------:R-:W-:Y:S01]  /*ff90*/  FMUL.FTZ R142, R142, R45 ;  /* 0x0000002d8e8e7220 */ /* 0x000fe20000410000 */
[----:B------:R-:W-:Y:S01]  /*ffa0*/  MOV R10, R186 ;  /* 0x000000ba000a7202 */ /* 0x000fe20000000f00 */
[----:B------:R-:W-:Y:S01]  /*ffb0*/  FFMA.FTZ R9, R79, UR20, -R2 ;  /* 0x000000144f097c23 */ /* 0x000fe20008010802 */
[C---:B------:R-:W-:Y:S01]  /*ffc0*/  HMMA.16816.F32.BF16 R184, R4.reuse, R18, R80 ;  /* 0x0000001204b8723c */ /* 0x040fe20000041850 */
[----:B------:R-:W-:Y:S01]  /*ffd0*/  MOV R138, R73 ;  /* 0x00000049008a7202 */ /* 0x000fe20000000f00 */
[-C--:B------:R-:W-:Y:S01]  /*ffe0*/  FMUL.FTZ R143, R143, R45.reuse ;  /* 0x0000002d8f8f7220 */ /* 0x080fe20000410000 */
[-C--:B------:R-:W-:Y:S01]  /*fff0*/  FMUL.FTZ R146, R146, R45.reuse ;  /* 0x0000002d92927220 */ /* 0x080fe20000410000 */
[-C--:B------:R-:W-:Y:S01]  /*10000*/  FMUL.FTZ R147, R147, R45.reuse ;  /* 0x0000002d93937220 */ /* 0x080fe20000410000 */
[-C--:B------:R-:W-:Y:S01]  /*10010*/  FMUL.FTZ R154, R154, R45.reuse ;  /* 0x0000002d9a9a7220 */ /* 0x080fe20000410000 */
[C---:B------:R-:W-:Y:S01]  /*10020*/  HMMA.16816.F32.BF16 R80, R4.reuse, R20, R84 ;  /* 0x000000140450723c */ /* 0x040fe20000041854 */
[----:B------:R1:W2:Y:S01]  /*10030*/  MUFU.EX2 R87, R9 ;  /* 0x0000000900577308 */ /* 0x0002a20000000800 */
[-C--:B------:R-:W-:Y:S01]  /*10040*/  FMUL.FTZ R155, R155, R45.reuse ;  /* 0x0000002d9b9b7220 */ /* 0x080fe20000410000 */
[-C--:B------:R-:W-:Y:S01]  /*10050*/  FMUL.FTZ R198, R198, R45.reuse ;  /* 0x0000002dc6c67220 */ /* 0x080fe20000410000 */
[-C--:B------:R-:W-:Y:S01]  /*10060*/  FMUL.FTZ R199, R199, R45.reuse ;  /* 0x0000002dc7c77220 */ /* 0x080fe20000410000 */
[-C--:B------:R-:W-:Y:S01]  /*10070*/  FMUL.FTZ R202, R202, R45.reuse ;  /* 0x0000002dcaca7220 */ /* 0x080fe20000410000 */
[----:B------:R-:W-:Y:S01]  /*10080*/  FMUL.FTZ R203, R203, R45 ;  /* 0x0000002dcbcb7220 */ /* 0x000fe20000410000 */
        /* <DEDUP_REMOVED lines=8> */
[----:B------:R-:W-:Y:S01]  /*10110*/  MOV R159, R56 ;  /* 0x00000038009f7202 */ /* 0x000fe20000000f00 */
[----:B-1----:R-:W-:Y:S01]  /*10120*/  FFMA.FTZ R9, R75, UR20, -R2 ;  /* 0x000000144b097c23 */ /* 0x002fe20008010802 */
[----:B------:R-:W-:Y:S01]  /*10130*/  MOV R163, R173 ;  /* 0x000000ad00a37202 */ /* 0x000fe20000000f00 */
[C---:B------:R-:W-:Y:S01]  /*10140*/  HMMA.16816.F32.BF16 R88, R4.reuse, R16, R68 ;  /* 0x000000100458723c */ /* 0x040fe20000041844 */
[----:B------:R-:W-:Y:S01]  /*10150*/  MOV R14, R174 ;  /* 0x000000ae000e7202 */ /* 0x000fe20000000f00 */
[----:B------:R1:W3:Y:S01]  /*10160*/  MUFU.EX2 R21, R9 ;  /* 0x0000000900157308 */ /* 0x0002e20000000800 */
[----:B------:R-:W-:Y:S01]  /*10170*/  MOV R157, R137 ;  /* 0x00000089009d7202 */ /* 0x000fe20000000f00 */
[----:B--2---:R-:W-:Y:S01]  /*10180*/  STL [R1+0x70], R87 ;  /* 0x0000705701007387 */ /* 0x004fe20000100800 */
[----:B------:R-:W-:Y:S01]  /*10190*/  MOV R137, R10 ;  /* 0x0000000a00897202 */ /* 0x000fe20000000f00 */
[----:B------:R-:W-:Y:S01]  /*101a0*/  HMMA.16816.F32.BF16 R76, R4, R22, R96 ;  /* 0x00000016044c723c */ /* 0x000fe20000041860 */
[----:B------:R-:W-:Y:S01]  /*101b0*/  MOV R17, R175 ;  /* 0x000000af00117202 */ /* 0x000fe20000000f00 */
[----:B------:R-:W-:Y:S01]  /*101c0*/  FFMA.FTZ R10, R65, UR20, -R0 ;  /* 0x00000014410a7c23 */ /* 0x000fe20008010800 */
[----:B------:R-:W-:-:S02]  /*101d0*/  MOV R16, R172 ;  /* 0x000000ac00107202 */ /* 0x000fc40000000f00 */
[----:B------:R-:W-:Y:S01]  /*101e0*/  MOV R156, R139 ;  /* 0x0000008b009c7202 */ /* 0x000fe20000000f00 */
[C---:B------:R-:W-:Y:S01]  /*101f0*/  HMMA.16816.F32.BF16 R72, R4.reuse, R24, R100 ;  /* 0x000000180448723c */ /* 0x040fe20000041864 */
[----:B------:R-:W-:Y:S02]  /*10200*/  MOV R160, R42 ;  /* 0x0000002a00a07202 */ /* 0x000fe40000000f00 */
[----:B------:R-:W-:Y:S02]  /*10210*/  MOV R161, R39 ;  /* 0x0000002700a17202 */ /* 0x000fe40000000f00 */
[----:B------:R-:W-:Y:S01]  /*10220*/  MOV R13, R246 ;  /* 0x000000f6000d7202 */ /* 0x000fe20000000f00 */
[C---:B------:R-:W-:Y:S01]  /*10230*/  HMMA.16816.F32.BF16 R68, R4.reuse, R26, R112 ;  /* 0x0000001a0444723c */ /* 0x040fe20000041870 */
[--C-:B-1----:R-:W-:Y:S01]  /*10240*/  FFMA.FTZ R9, R138, UR20, -R2.reuse ;  /* 0x000000148a097c23 */ /* 0x102fe20008010802 */
[----:B------:R-:W-:Y:S01]  /*10250*/  MOV R138, R164 ;  /* 0x000000a4008a7202 */ /* 0x000fe20000000f00 */
[----:B---3--:R-:W-:Y:S03]  /*10260*/  STL [R1+0x6c], R21 ;  /* 0x00006c1501007387 */ /* 0x008fe60000100800 */
[C---:B------:R-:W-:Y:S01]  /*10270*/  HMMA.16816.F32.BF16 R60, R4.reuse, R28, R116 ;  /* 0x0000001c043c723c */ /* 0x040fe20000041874 */
[----:B------:R1:W-:Y:S05]  /*10280*/  MUFU.EX2 R164, R9 ;  /* 0x0000000900a47308 */ /* 0x0003ea0000000800 */
[C---:B------:R-:W-:Y:S06]  /*10290*/  HMMA.16816.F32.BF16 R56, R4.reuse, R30, R128 ;  /* 0x0000001e0438723c */ /* 0x040fec0000041880 */
[C---:B------:R-:W-:Y:S06]  /*102a0*/  HMMA.16816.F32.BF16 R180, R4.reuse, R32, R132 ;  /* 0x0000002004b4723c */ /* 0x040fec0000041884 */
[----:B------:R-:W-:Y:S01]  /*102b0*/  HMMA.16816.F32.BF16 R176, R4, R34, R140 ;  /* 0x0000002204b0723c */ /* 0x000fe2000004188c */
[----:B-1----:R-:W-:Y:S01]  /*102c0*/  FFMA.FTZ R9, R252, UR20, -R2 ;  /* 0x00000014fc097c23 */ /* 0x002fe20008010802 */
[----:B------:R-:W-:-:S04]  /*102d0*/  MOV R252, R166 ;  /* 0x000000a600fc7202 */ /* 0x000fc80000000f00 */
[----:B------:R-:W-:Y:S01]  /*102e0*/  HMMA.16816.F32.BF16 R172, R4, R48, R144 ;  /* 0x0000003004ac723c */ /* 0x000fe20000041890 */
[----:B------:R-:W-:-:S05]  /*102f0*/  MOV R166, R170 ;  /* 0x000000aa00a67202 */ /* 0x000fca0000000f00 */
[C---:B------:R-:W-:Y:S01]  /*10300*/  HMMA.16816.F32.BF16 R152, R4.reuse, R50, R152 ;  /* 0x000000320498723c */ /* 0x040fe20000041898 */
[----:B------:R-:W-:Y:S01]  /*10310*/  MOV R170, R43 ;  /* 0x0000002b00aa7202 */ /* 0x000fe20000000f00 */
[----:B------:R-:W-:Y:S01]  /*10320*/  IMAD.MOV.U32 R19, RZ, RZ, R166 ;  /* 0x000000ffff137224 */ /* 0x000fe200078e00a6 */
[----:B------:R-:W-:Y:S01]  /*10330*/  MOV R43, R243 ;  /* 0x000000f3002b7202 */ /* 0x000fe20000000f00 */
[----:B------:R-:W-:Y:S01]  /*10340*/  IMAD.MOV.U32 R243, RZ, RZ, R244 ;  /* 0x000000fffff37224 */ /* 0x000fe200078e00f4 */
[----:B------:R-:W-:Y:S01]  /*10350*/  MUFU.EX2 R166, R10 ;  /* 0x0000000a00a67308 */ /* 0x000fe20000000800 */
[C---:B------:R-:W-:Y:S06]  /*10360*/  HMMA.16816.F32.BF16 R196, R4.reuse, R52, R196 ;  /* 0x0000003404c4723c */ /* 0x040fec00000418c4 */
[----:B------:R-:W-:Y:S01]  /*10370*/  HMMA.16816.F32.BF16 R200, R4, R54, R200 ;  /* 0x0000003604c8723c */ /* 0x000fe200000418c8 */
[----:B------:R1:W2:Y:S01]  /*10380*/  MUFU.EX2 R244, R9 ;  /* 0x0000000900f47308 */ /* 0x0002a20000000800 */
[----:B------:R-:W-:-:S02]  /*10390*/  MOV R12, R243 ;  /* 0x000000f3000c7202 */ /* 0x000fc40000000f00 */
[----:B------:R-:W-:Y:S01]  /*103a0*/  MOV R85, R162 ;  /* 0x000000a200557202 */ /* 0x000fe20000000f00 */
[----:B------:R-:W-:Y:S01]  /*103b0*/  IMAD.MOV.U32 R101, RZ, RZ, R234 ;  /* 0x000000ffff657224 */ /* 0x000fe200078e00ea */
[----:B------:R-:W-:Y:S01]  /*103c0*/  MOV R99, R160 ;  /* 0x000000a000637202 */ /* 0x000fe20000000f00 */
[----:B------:R-:W3:Y:S01]  /*103d0*/  LDSM.16.MT88.4 R32, [R231+0xc800] ;  /* 0x00c80000e720783b */ /* 0x000ee20000004200 */
[----:B------:R-:W-:Y:S02]  /*103e0*/  MOV R84, R161 ;  /* 0x000000a100547202 */ /* 0x000fe40000000f00 */
[----:B------:R-:W-:Y:S01]  /*103f0*/  MOV R115, R171 ;  /* 0x000000ab00737202 */ /* 0x000fe20000000f00 */
[----:B------:R-:W4:Y:S01]  /*10400*/  LDSM.16.MT88.4 R28, [R230+0xc800] ;  /* 0x00c80000e61c783b */ /* 0x000f220000004200 */
[----:B------:R-:W-:Y:S02]  /*10410*/  MOV R100, R236 ;  /* 0x000000ec00647202 */ /* 0x000fe40000000f00 */
[----:B------:R-:W-:Y:S01]  /*10420*/  MOV R102, R168 ;  /* 0x000000a800667202 */ /* 0x000fe20000000f00 */
[----:B------:R-:W-:Y:S01]  /*10430*/  LDSM.16.MT88.4 R24, [R228+0xe800] ;  /* 0x00e80000e418783b */ /* 0x000fe20000004200 */
[----:B------:R-:W-:Y:S01]  /*10440*/  MOV R15, R43 ;  /* 0x0000002b000f7202 */ /* 0x000fe20000000f00 */
[----:B-1----:R-:W-:Y:S01]  /*10450*/  FFMA.FTZ R9, R158, UR20, -R0 ;  /* 0x000000149e097c23 */ /* 0x002fe20008010800 */
[----:B------:R-:W-:-:S02]  /*10460*/  MOV R158, R159 ;  /* 0x0000009f009e7202 */ /* 0x000fc40000000f00 */
[----:B------:R-:W-:Y:S01]  /*10470*/  MOV R159, R148 ;  /* 0x00000094009f7202 */ /* 0x000fe20000000f00 */
[----:B------:R1:W1:Y:S01]  /*10480*/  MUFU.EX2 R18, R9 ;  /* 0x0000000900127308 */ /* 0x0002620000000800 */
[----:B------:R-:W-:Y:S01]  /*10490*/  MOV R148, R136 ;  /* 0x0000008800947202 */ /* 0x000fe20000000f00 */
[----:B------:R-:W-:Y:S01]  /*104a0*/  IMAD.MOV.U32 R136, RZ, RZ, R36 ;  /* 0x000000ffff887224 */ /* 0x000fe200078e0024 */
[----:B------:R-:W-:Y:S02]  /*104b0*/  MOV R139, R41 ;  /* 0x00000029008b7202 */ /* 0x000fe40000000f00 */
[----:B------:R-:W-:Y:S01]  /*104c0*/  MOV R160, R241 ;  /* 0x000000f100a07202 */ /* 0x000fe20000000f00 */
[----:B------:R-:W-:Y:S01]  /*104d0*/  LDSM.16.MT88.4 R40, [R228+0xc800] ;  /* 0x00c80000e428783b */ /* 0x000fe20000004200 */
[----:B------:R-:W-:Y:S02]  /*104e0*/  MOV R246, R37 ;  /* 0x0000002500f67202 */ /* 0x000fe40000000f00 */
[----:B--2---:R-:W-:Y:S01]  /*104f0*/  F2FP.BF16.F32.PACK_AB R6, R244, R164 ;  /* 0x000000a4f406723e */ /* 0x004fe200000010ff */
[----:B------:R-:W2:Y:S01]  /*10500*/  LDSM.16.MT88.4 R36, [R229+0xc800] ;  /* 0x00c80000e524783b */ /* 0x000ea20000004200 */
[----:B-1----:R-:W-:-:S03]  /*10510*/  FFMA.FTZ R9, R64, UR20, -R0 ;  /* 0x0000001440097c23 */ /* 0x002fc60008010800 */
[----:B------:R1:W-:Y:S01]  /*10520*/  STL [R1+0x4c], R18 ;  /* 0x00004c1201007387 */ /* 0x0003e20000100800 */
[----:B------:R3:W4:Y:S02]  /*10530*/  MUFU.EX2 R20, R9 ;  /* 0x0000000900147308 */ /* 0x0007240000000800 */
[----:B---3--:R-:W-:Y:S01]  /*10540*/  FFMA.FTZ R9, R66, UR20, -R0 ;  /* 0x0000001442097c23 */ /* 0x008fe20008010800 */
[----:B----4-:R-:W-:Y:S01]  /*10550*/  STL [R1+0x48], R20 ;  /* 0x0000481401007387 */ /* 0x010fe20000100800 */
[----:B------:R-:W-:-:S04]  /*10560*/  F2FP.BF16.F32.PACK_AB R5, R20, R18 ;  /* 0x000000121405723e */ /* 0x000fc800000010ff */
[----:B------:R3:W-:Y:S01]  /*10570*/  MUFU.EX2 R243, R9 ;  /* 0x0000000900f37308 */ /* 0x0007e20000000800 */
[----:B-1----:R-:W-:Y:S01]  /*10580*/  MOV R18, R14 ;  /* 0x0000000e00127202 */ /* 0x002fe20000000f00 */
[----:B---3--:R-:W-:-:S06]  /*10590*/  FFMA.FTZ R9, R86, UR20, -R3 ;  /* 0x0000001456097c23 */ /* 0x008fcc0008010803 */
[----:B------:R-:W1:Y:S02]  /*105a0*/  MUFU.EX2 R4, R9 ;  /* 0x0000000900047308 */ /* 0x000e640000000800 */
[----:B-1----:R1:W-:Y:S01]  /*105b0*/  STL [R1+0x38], R4 ;  /* 0x0000380401007387 */ /* 0x0023e20000100800 */
[----:B------:R-:W-:Y:S02]  /*105c0*/  F2FP.BF16.F32.PACK_AB R7, R243, R166 ;  /* 0x000000a6f307723e */ /* 0x000fe400000010ff */
[----:B-1----:R-:W-:Y:S02]  /*105d0*/  F2FP.BF16.F32.PACK_AB R4, R21, R87 ;  /* 0x000000571504723e */ /* 0x002fe400000010ff */
[----:B------:R-:W-:Y:S01]  /*105e0*/  MOV R87, R19 ;  /* 0x0000001300577202 */ /* 0x000fe20000000f00 */
[----:B------:R-:W-:Y:S01]  /*105f0*/  IMAD.MOV.U32 R19, RZ, RZ, R163 ;  /* 0x000000ffff137224 */ /* 0x000fe200078e00a3 */
[----:B------:R-:W-:Y:S01]  /*10600*/  MOV R163, R156 ;  /* 0x0000009c00a37202 */ /* 0x000fe20000000f00 */
[----:B------:R-:W-:Y:S01]  /*10610*/  IMAD.MOV.U32 R97, RZ, RZ, R12 ;  /* 0x000000ffff617224 */ /* 0x000fe200078e000c */
[----:B------:R-:W-:Y:S01]  /*10620*/  MOV R156, R157 ;  /* 0x0000009d009c7202 */ /* 0x000fe20000000f00 */
[----:B------:R-:W1:Y:S01]  /*10630*/  LDSM.16.MT88.4 R20, [R229+0xe800] ;  /* 0x00e80000e514783b */ /* 0x000e620000004200 */
[----:B------:R-:W-:-:S02]  /*10640*/  MOV R157, R158 ;  /* 0x0000009e009d7202 */ /* 0x000fc40000000f00 */
[----:B------:R-:W-:Y:S02]  /*10650*/  MOV R158, R159 ;  /* 0x0000009f009e7202 */ /* 0x000fe40000000f00 */
[----:B------:R-:W-:Y:S01]  /*10660*/  MOV R159, R148 ;  /* 0x00000094009f7202 */ /* 0x000fe20000000f00 */
[----:B------:R-:W-:Y:S01]  /*10670*/  IMAD.MOV.U32 R148, RZ, RZ, R149 ;  /* 0x000000ffff947224 */ /* 0x000fe200078e0095 */
[----:B------:R-:W-:Y:S02]  /*10680*/  MOV R149, R150 ;  /* 0x0000009600957202 */ /* 0x000fe40000000f00 */
[----:B------:R-:W-:Y:S02]  /*10690*/  MOV R150, R151 ;  /* 0x0000009700967202 */ /* 0x000fe40000000f00 */
[----:B------:R-:W-:Y:S02]  /*106a0*/  MOV R151, R67 ;  /* 0x0000004300977202 */ /* 0x000fe40000000f00 */
[----:B------:R-:W3:Y:S01]  /*106b0*/  LDL.LU R67, [R1+0x138] ;  /* 0x0001380001437983 */ /* 0x000ee20000300800 */
[----:B------:R-:W-:-:S03]  /*106c0*/  FFMA.FTZ R9, R87, UR20, -R3 ;  /* 0x0000001457097c23 */ /* 0x000fc60008010803 */
[----:B------:R-:W4:Y:S01]  /*106d0*/  LDL.LU R14, [R1+0x68] ;  /* 0x00006800010e7983 */ /* 0x000f220000300800 */
[----:B------:R-:W-:Y:S01]  /*106e0*/  IMAD.MOV.U32 R87, RZ, RZ, R252 ;  /* 0x000000ffff577224 */ /* 0x000fe200078e00fc */
[----:B------:R-:W-:Y:S02]  /*106f0*/  MOV R252, R170 ;  /* 0x000000aa00fc7202 */ /* 0x000fe40000000f00 */
[----:B------:R-:W-:Y:S01]  /*10700*/  STL [R1+0x124], R164 ;  /* 0x000124a401007387 */ /* 0x000fe20000100800 */
[----:B------:R-:W-:Y:S02]  /*10710*/  MOV R170, R240 ;  /* 0x000000f000aa7202 */ /* 0x000fe40000000f00 */
[----:B------:R-:W-:Y:S01]  /*10720*/  MOV R86, R167 ;  /* 0x000000a700567202 */ /* 0x000fe20000000f00 */
[----:B------:R-:W-:Y:S01]  /*10730*/  STL [R1+0x11c], R244 ;  /* 0x00011cf401007387 */ /* 0x000fe20000100800 */
[----:B------:R-:W-:Y:S02]  /*10740*/  MOV R96, R15 ;  /* 0x0000000f00607202 */ /* 0x000fe40000000f00 */
[----:B------:R-:W-:Y:S01]  /*10750*/  MOV R98, R13 ;  /* 0x0000000d00627202 */ /* 0x000fe20000000f00 */
[----:B------:R2:W-:Y:S04]  /*10760*/  STL [R1+0x128], R166 ;  /* 0x000128a601007387 */ /* 0x0005e80000100800 */
[----:B------:R1:W-:Y:S04]  /*10770*/  STL [R1+0x120], R243 ;  /* 0x000120f301007387 */ /* 0x0003e80000100800 */
[----:B------:R-:W4:Y:S04]  /*10780*/  LDL.LU R241, [R1+0x58] ;  /* 0x0000580001f17983 */ /* 0x000f280000300800 */
[----:B------:R-:W4:Y:S04]  /*10790*/  LDL.LU R161, [R1+0x2c] ;  /* 0x00002c0001a17983 */ /* 0x000f280000300800 */
[----:B------:R-:W4:Y:S04]  /*107a0*/  LDL.LU R240, [R1+0x4] ;  /* 0x0000040001f07983 */ /* 0x000f280000300800 */
[----:B------:R-:W4:Y:S04]  /*107b0*/  LDL.LU R162, [R1+0x28] ;  /* 0x0000280001a27983 */ /* 0x000f280000300800 */
[----:B--2---:R-:W2:Y:S04]  /*107c0*/  LDL.LU R166, [R1+0x38] ;  /* 0x0000380001a67983 */ /* 0x004ea80000300800 */
[----:B------:R-:W2:Y:S01]  /*107d0*/  LDL.LU R171, [R1+0x134] ;  /* 0x0001340001ab7983 */ /* 0x000ea20000300800 */
[----:B-1----:R3:W1:Y:S03]  /*107e0*/  MUFU.EX2 R243, R9 ;  /* 0x0000000900f37308 */ /* 0x0026660000000800 */
[----:B------:R-:W2:Y:S04]  /*107f0*/  LDL.LU R236, [R1+0x130] ;  /* 0x0001300001ec7983 */ /* 0x000ea80000300800 */
[----:B------:R-:W2:Y:S04]  /*10800*/  LDL.LU R234, [R1+0x12c] ;  /* 0x00012c0001ea7983 */ /* 0x000ea80000300800 */
[----:B------:R-:W2:Y:S01]  /*10810*/  LDL.LU R168, [R1] ;  /* 0x0000000001a87983 */ /* 0x000ea20000300800 */
[----:B------:R-:W-:-:S02]  /*10820*/  MOV R114, R101 ;  /* 0x0000006500727202 */ /* 0x000fc40000000f00 */
[----:B------:R-:W-:Y:S02]  /*10830*/  MOV R101, R96 ;  /* 0x0000006000657202 */ /* 0x000fe40000000f00 */
[----:B------:R-:W-:Y:S02]  /*10840*/  MOV R112, R115 ;  /* 0x0000007300707202 */ /* 0x000fe40000000f00 */
[----:B------:R-:W-:Y:S02]  /*10850*/  MOV R115, R102 ;  /* 0x0000006600737202 */ /* 0x000fe40000000f00 */
[----:B------:R-:W-:Y:S02]  /*10860*/  MOV R102, R97 ;  /* 0x0000006100667202 */ /* 0x000fe40000000f00 */
[----:B------:R-:W-:Y:S02]  /*10870*/  MOV R96, R99 ;  /* 0x0000006300607202 */ /* 0x000fe40000000f00 */
[----:B------:R-:W-:-:S02]  /*10880*/  MOV R97, R84 ;  /* 0x0000005400617202 */ /* 0x000fc40000000f00 */
[----:B------:R-:W-:Y:S02]  /*10890*/  MOV R99, R86 ;  /* 0x0000005600637202 */ /* 0x000fe40000000f00 */
[----:B------:R-:W-:Y:S01]  /*108a0*/  MOV R84, R87 ;  /* 0x0000005700547202 */ /* 0x000fe20000000f00 */
[----:B------:R-:W-:Y:S01]  /*108b0*/  IMAD.MOV.U32 R10, RZ, RZ, R245 ;  /* 0x000000ffff0a7224 */ /* 0x000fe200078e00f5 */
[C---:B------:R-:W-:Y:S01]  /*108c0*/  HMMA.16816.F32.BF16 R140, R4.reuse, R32, R248 ;  /* 0x00000020048c723c */ /* 0x040fe200000418f8 */
[----:B------:R-:W-:Y:S01]  /*108d0*/  IMAD.MOV.U32 R50, RZ, RZ, R96 ;  /* 0x000000ffff327224 */ /* 0x000fe200078e0060 */
[----:B------:R-:W-:Y:S02]  /*108e0*/  MOV R48, R102 ;  /* 0x0000006600307202 */ /* 0x000fe40000000f00 */
[----:B------:R-:W-:Y:S02]  /*108f0*/  MOV R113, R100 ;  /* 0x0000006400717202 */ /* 0x000fe40000000f00 */
[----:B------:R-:W-:Y:S01]  /*10900*/  MOV R53, R97 ;  /* 0x0000006100357202 */ /* 0x000fe20000000f00 */
[----:B------:R-:W-:Y:S01]  /*10910*/  HMMA.16816.F32.BF16 R132, R4, R30, R216 ;  /* 0x0000001e0484723c */ /* 0x000fe200000418d8 */
[----:B------:R-:W-:-:S02]  /*10920*/  MOV R55, R99 ;  /* 0x0000006300377202 */ /* 0x000fc40000000f00 */
[----:B------:R-:W-:-:S03]  /*10930*/  MOV R54, R84 ;  /* 0x0000005400367202 */ /* 0x000fc60000000f00 */
[C---:B------:R-:W-:Y:S06]  /*10940*/  HMMA.16816.F32.BF16 R144, R4.reuse, R38, R112 ;  /* 0x000000260490723c */ /* 0x040fec0000041870 */
[C---:B------:R-:W-:Y:S06]  /*10950*/  HMMA.16816.F32.BF16 R156, R4.reuse, R42, R156 ;  /* 0x0000002a049c723c */ /* 0x040fec000004189c */
[C---:B------:R-:W-:Y:S06]  /*10960*/  HMMA.16816.F32.BF16 R148, R4.reuse, R36, R148 ;  /* 0x000000240494723c */ /* 0x040fec0000041894 */
[C---:B------:R-:W-:Y:S06]  /*10970*/  HMMA.16816.F32.BF16 R128, R4.reuse, R24, R212 ;  /* 0x000000180480723c */ /* 0x040fec00000418d4 */
[C---:B------:R-:W-:Y:S06]  /*10980*/  HMMA.16816.F32.BF16 R124, R4.reuse, R26, R124 ;  /* 0x0000001a047c723c */ /* 0x040fec000004187c */
[C---:B------:R-:W-:Y:S06]  /*10990*/  HMMA.16816.F32.BF16 R120, R4.reuse, R20, R120 ;  /* 0x000000140478723c */ /* 0x040fec0000041878 */
[----:B------:R-:W-:Y:S01]  /*109a0*/  HMMA.16816.F32.BF16 R116, R4, R22, R208 ;  /* 0x000000160474723c */ /* 0x000fe200000418d0 */
[----:B---3--:R-:W-:-:S05]  /*109b0*/  FFMA.FTZ R9, R67, UR20, -R3 ;  /* 0x0000001443097c23 */ /* 0x008fca0008010803 */
[----:B------:R-:W-:Y:S01]  /*109c0*/  HMMA.16816.F32.BF16 R64, R4, R40, R16 ;  /* 0x000000280440723c */ /* 0x000fe20000041810 */
[----:B------:R-:W3:Y:S01]  /*109d0*/  LDSM.16.MT88.4 R16, [R231+0xe800] ;  /* 0x00e80000e710783b */ /* 0x000ee20000004200 */
[----:B------:R2:W-:Y:S01]  /*109e0*/  MUFU.EX2 R167, R9 ;  /* 0x0000000900a77308 */ /* 0x0005e20000000800 */
[----:B----4-:R-:W-:Y:S02]  /*109f0*/  MOV R103, R14 ;  /* 0x0000000e00677202 */ /* 0x010fe40000000f00 */
[----:B------:R-:W4:Y:S01]  /*10a00*/  LDSM.16.MT88.4 R12, [R230+0xe800] ;  /* 0x00e80000e60c783b */ /* 0x000f220000004200 */
[----:B------:R-:W-:Y:S02]  /*10a10*/  MOV R86, R161 ;  /* 0x000000a100567202 */ /* 0x000fe40000000f00 */
[----:B------:R-:W-:Y:S01]  /*10a20*/  MOV R161, R136 ;  /* 0x0000008800a17202 */ /* 0x000fe20000000f00 */
[----:B--2---:R-:W-:Y:S01]  /*10a30*/  FFMA.FTZ R9, R168, UR20, -R3 ;  /* 0x00000014a8097c23 */ /* 0x004fe20008010803 */
[----:B------:R-:W-:-:S03]  /*10a40*/  IMAD.MOV.U32 R168, RZ, RZ, R246 ;  /* 0x000000ffffa87224 */ /* 0x000fc600078e00f6 */
[----:B------:R2:W-:Y:S02]  /*10a50*/  MUFU.EX2 R246, R9 ;  /* 0x0000000900f67308 */ /* 0x0005e40000000800 */
[----:B--2---:R-:W-:-:S06]  /*10a60*/  FFMA.FTZ R9, R103, UR20, -R8 ;  /* 0x0000001467097c23 */ /* 0x004fcc0008010808 */
[----:B------:R2:W-:Y:S01]  /*10a70*/  MUFU.EX2 R164, R9 ;  /* 0x0000000900a47308 */ /* 0x0005e20000000800 */
[----:B------:R-:W-:Y:S01]  /*10a80*/  MOV R103, R98 ;  /* 0x0000006200677202 */ /* 0x000fe20000000f00 */
[----:B------:R-:W-:Y:S01]  /*10a90*/  IMAD.MOV.U32 R98, RZ, RZ, R85 ;  /* 0x000000ffff627224 */ /* 0x000fe200078e0055 */
[----:B------:R-:W-:Y:S01]  /*10aa0*/  MOV R85, R160 ;  /* 0x000000a000557202 */ /* 0x000fe20000000f00 */
[----:B------:R-:W-:Y:S01]  /*10ab0*/  IMAD.MOV.U32 R160, RZ, RZ, R163 ;  /* 0x000000ffffa07224 */ /* 0x000fe200078e00a3 */
[----:B------:R-:W-:Y:S01]  /*10ac0*/  MOV R87, R162 ;  /* 0x000000a200577202 */ /* 0x000fe20000000f00 */
[----:B--2---:R-:W-:-:S04]  /*10ad0*/  FFMA.FTZ R9, R139, UR20, -R8 ;  /* 0x000000148b097c23 */ /* 0x004fc80008010808 */
[----:B------:R2:W1:Y:S01]  /*10ae0*/  MUFU.EX2 R244, R9 ;  /* 0x0000000900f47308 */ /* 0x0004620000000800 */
[----:B------:R-:W-:Y:S02]  /*10af0*/  MOV R162, R137 ;  /* 0x0000008900a27202 */ /* 0x000fe40000000f00 */
[----:B------:R-:W-:Y:S02]  /*10b00*/  MOV R163, R138 ;  /* 0x0000008a00a37202 */ /* 0x000fe40000000f00 */
[----:B------:R-:W-:Y:S01]  /*10b10*/  HMMA.16816.F32.BF16 R136, R4, R34, R224 ;  /* 0x000000220488723c */ /* 0x000fe200000418e0 */
[----:B------:R-:W-:Y:S01]  /*10b20*/  MOV R250, R85 ;  /* 0x0000005500fa7202 */ /* 0x000fe20000000f00 */
[----:B--2---:R-:W-:-:S04]  /*10b30*/  FFMA.FTZ R9, R168, UR20, -R8 ;  /* 0x00000014a8097c23 */ /* 0x004fc80008010808 */
[----:B------:R2:W-:Y:S01]  /*10b40*/  MUFU.EX2 R168, R9 ;  /* 0x0000000900a87308 */ /* 0x0005e20000000800 */
[----:B------:R-:W-:Y:S02]  /*10b50*/  MOV R226, R160 ;  /* 0x000000a000e27202 */ /* 0x000fe40000000f00 */
[----:B------:R-:W-:Y:S02]  /*10b60*/  MOV R51, R103 ;  /* 0x0000006700337202 */ /* 0x000fe40000000f00 */
[----:B------:R-:W-:Y:S02]  /*10b70*/  MOV R225, R250 ;  /* 0x000000fa00e17202 */ /* 0x000fe40000000f00 */
[----:B------:R-:W-:Y:S01]  /*10b80*/  MOV R250, R50 ;  /* 0x0000003200fa7202 */ /* 0x000fe20000000f00 */
[----:B--2---:R-:W-:-:S04]  /*10b90*/  FFMA.FTZ R9, R101, UR20, -R8 ;  /* 0x0000001465097c23 */ /* 0x004fc80008010808 */
[----:B------:R2:W1:Y:S01]  /*10ba0*/  MUFU.EX2 R245, R9 ;  /* 0x0000000900f57308 */ /* 0x0004620000000800 */
[----:B------:R-:W-:Y:S02]  /*10bb0*/  MOV R50, R51 ;  /* 0x0000003300327202 */ /* 0x000fe40000000f00 */
[----:B------:R-:W-:Y:S01]  /*10bc0*/  MOV R51, R48 ;  /* 0x0000003000337202 */ /* 0x000fe20000000f00 */
[----:B------:R-:W-:Y:S02]  /*10bd0*/  IMAD.MOV.U32 R48, RZ, RZ, R237 ;  /* 0x000000ffff307224 */ /* 0x000fe400078e00ed */
[----:B--2---:R-:W-:-:S04]  /*10be0*/  FFMA.FTZ R9, R240, UR20, -R2 ;  /* 0x00000014f0097c23 */ /* 0x004fc80008010802 */
[----:B------:R2:W-:Y:S01]  /*10bf0*/  MUFU.EX2 R240, R9 ;  /* 0x0000000900f07308 */ /* 0x0005e20000000800 */
[----:B------:R-:W-:Y:S01]  /*10c00*/  MOV R227, R162 ;  /* 0x000000a200e37202 */ /* 0x000fe20000000f00 */
[----:B------:R-:W-:Y:S01]  /*10c10*/  IMAD.MOV.U32 R249, RZ, RZ, R86 ;  /* 0x000000fffff97224 */ /* 0x000fe200078e0056 */
[----:B------:R-:W-:Y:S01]  /*10c20*/  MOV R49, R161 ;  /* 0x000000a100317202 */ /* 0x000fe20000000f00 */
[----:B--2---:R-:W-:-:S04]  /*10c30*/  FFMA.FTZ R9, R226, UR20, -R2 ;  /* 0x00000014e2097c23 */ /* 0x004fc80008010802 */
[----:B------:R2:W1:Y:S01]  /*10c40*/  MUFU.EX2 R237, R9 ;  /* 0x0000000900ed7308 */ /* 0x0004620000000800 */
[----:B------:R-:W-:Y:S02]  /*10c50*/  MOV R251, R163 ;  /* 0x000000a300fb7202 */ /* 0x000fe40000000f00 */
[----:B------:R-:W-:Y:S01]  /*10c60*/  HMMA.16816.F32.BF16 R160, R4, R28, R220 ;  /* 0x0000001c04a0723c */ /* 0x000fe200000418dc */
[----:B------:R-:W-:Y:S01]  /*10c70*/  MOV R224, R249 ;  /* 0x000000f900e07202 */ /* 0x000fe20000000f00 */
[----:B--2---:R-:W-:-:S04]  /*10c80*/  FFMA.FTZ R9, R234, UR20, -R2 ;  /* 0x00000014ea097c23 */ /* 0x004fc80008010802 */
[----:B------:R2:W-:Y:S01]  /*10c90*/  MUFU.EX2 R234, R9 ;  /* 0x0000000900ea7308 */ /* 0x0005e20000000800 */
[----:B------:R-:W-:Y:S02]  /*10ca0*/  MOV R222, R227 ;  /* 0x000000e300de7202 */ /* 0x000fe40000000f00 */
[----:B------:R-:W-:Y:S02]  /*10cb0*/  MOV R248, R87 ;  /* 0x0000005700f87202 */ /* 0x000fe40000000f00 */
        /* <DEDUP_REMOVED lines=8> */
[----:B------:R2:W-:Y:S01]  /*10d40*/  MUFU.EX2 R239, R9 ;  /* 0x0000000900ef7308 */ /* 0x0005e20000000800 */
[----:B---3--:R-:W-:Y:S01]  /*10d50*/  HMMA.16816.F32.BF16 R112, R4, R16, R204 ;  /* 0x000000100470723c */ /* 0x008fe200000418cc */
[----:B------:R-:W-:Y:S02]  /*10d60*/  MOV R52, R98 ;  /* 0x0000006200347202 */ /* 0x000fe40000000f00 */
[----:B------:R-:W-:-:S03]  /*10d70*/  MOV R217, R223 ;  /* 0x000000df00d97202 */ /* 0x000fc60000000f00 */
[----:B------:R-:W-:Y:S01]  /*10d80*/  HMMA.16816.F32.BF16 R108, R4, R18, R108 ;  /* 0x00000012046c723c */ /* 0x000fe2000004186c */
[----:B------:R-:W-:Y:S01]  /*10d90*/  MOV R223, R249 ;  /* 0x000000f900df7202 */ /* 0x000fe20000000f00 */
[----:B--2---:R-:W-:-:S04]  /*10da0*/  FFMA.FTZ R9, R222, UR20, -R0 ;  /* 0x00000014de097c23 */ /* 0x004fc80008010800 */
[C---:B----4-:R-:W-:Y:S01]  /*10db0*/  HMMA.16816.F32.BF16 R104, R4.reuse, R12, R104 ;  /* 0x0000000c0468723c */ /* 0x050fe20000041868 */
[----:B------:R2:W3:Y:S05]  /*10dc0*/  MUFU.EX2 R236, R9 ;  /* 0x0000000900ec7308 */ /* 0x0004ea0000000800 */
[----:B------:R-:W-:Y:S01]  /*10dd0*/  HMMA.16816.F32.BF16 R92, R4, R14, R92 ;  /* 0x0000000e045c723c */ /* 0x000fe2000004185c */
[----:B------:R-:W-:Y:S01]  /*10de0*/  MOV R249, R233 ;  /* 0x000000e900f97202 */ /* 0x000fe20000000f00 */
[----:B------:R-:W-:Y:S01]  /*10df0*/  IMAD.MOV.U32 R227, RZ, RZ, R55 ;  /* 0x000000ffffe37224 */ /* 0x000fe200078e0037 */
[----:B------:R-:W-:-:S04]  /*10e00*/  MOV R226, R54 ;  /* 0x0000003600e27202 */ /* 0x000fc80000000f00 */
[----:B-1----:R-:W-:Y:S02]  /*10e10*/  F2FP.BF16.F32.PACK_AB R4, R243, R166 ;  /* 0x000000a6f304723e */ /* 0x002fe400000010ff */
[----:B------:R-:W-:Y:S02]  /*10e20*/  F2FP.BF16.F32.PACK_AB R5, R244, R164 ;  /* 0x000000a4f405723e */ /* 0x000fe400000010ff */
[----:B------:R-:W-:Y:S02]  /*10e30*/  F2FP.BF16.F32.PACK_AB R6, R246, R167 ;  /* 0x000000a7f606723e */ /* 0x000fe400000010ff */
[----:B------:R-:W-:Y:S01]  /*10e40*/  F2FP.BF16.F32.PACK_AB R7, R245, R168 ;  /* 0x000000a8f507723e */ /* 0x000fe200000010ff */
[----:B--2---:R-:W-:Y:S01]  /*10e50*/  FFMA.FTZ R9, R165, UR20, -R0 ;  /* 0x00000014a5097c23 */ /* 0x004fe20008010800 */
[----:B------:R-:W-:-:S03]  /*10e60*/  MOV R248, R52 ;  /* 0x0000003400f87202 */ /* 0x000fc60000000f00 */
[----:B------:R1:W-:Y:S01]  /*10e70*/  MUFU.EX2 R233, R9 ;  /* 0x0000000900e97308 */ /* 0x0003e20000000800 */
[----:B------:R-:W-:Y:S01]  /*10e80*/  MOV R219, R225 ;  /* 0x000000e100db7202 */ /* 0x000fe20000000f00 */
[----:B------:R-:W-:Y:S01]  /*10e90*/  HMMA.16816.F32.BF16 R80, R4, R32, R80 ;  /* 0x000000200450723c */ /* 0x000fe20000041850 */
[----:B------:R-:W-:Y:S01]  /*10ea0*/  MOV R220, R226 ;  /* 0x000000e200dc7202 */ /* 0x000fe20000000f00 */
[----:B------:R-:W-:Y:S01]  /*10eb0*/  IMAD.MOV.U32 R222, RZ, RZ, R248 ;  /* 0x000000ffffde7224 */ /* 0x000fe200078e00f8 */
[----:B------:R-:W-:-:S03]  /*10ec0*/  MOV R221, R227 ;  /* 0x000000e300dd7202 */ /* 0x000fc60000000f00 */
[----:B------:R-:W-:Y:S01]  /*10ed0*/  HMMA.16816.F32.BF16 R76, R4, R34, R76 ;  /* 0x00000022044c723c */ /* 0x000fe2000004184c */
[----:B------:R-:W2:Y:S01]  /*10ee0*/  LDSM.16.MT88.4 R32, [R231+0xd000] ;  /* 0x00d00000e720783b */ /* 0x000ea20000004200 */
[----:B-1----:R-:W-:-:S04]  /*10ef0*/  FFMA.FTZ R9, R47, UR20, -R0 ;  /* 0x000000142f097c23 */ /* 0x002fc80008010800 */
[C---:B------:R-:W-:Y:S01]  /*10f00*/  HMMA.16816.F32.BF16 R60, R4.reuse, R24, R60 ;  /* 0x00000018043c723c */ /* 0x040fe2000004183c */
[----:B------:R1:W4:Y:S05]  /*10f10*/  MUFU.EX2 R47, R9 ;  /* 0x00000009002f7308 */ /* 0x00032a0000000800 */
[----:B------:R-:W-:Y:S01]  /*10f20*/  HMMA.16816.F32.BF16 R52, R4, R26, R56 ;  /* 0x0000001a0434723c */ /* 0x000fe20000041838 */
[----:B------:R-:W2:Y:S01]  /*10f30*/  LDSM.16.MT88.4 R24, [R231+0xf000] ;  /* 0x00f00000e718783b */ /* 0x000ea20000004200 */
[----:B------:R-:W-:Y:S01]  /*10f40*/  MOV R225, R50 ;  /* 0x0000003200e17202 */ /* 0x000fe20000000f00 */
[----:B------:R-:W-:Y:S01]  /*10f50*/  IMAD.MOV.U32 R248, RZ, RZ, R49 ;  /* 0x000000fffff87224 */ /* 0x000fe200078e0031 */
[----:B------:R-:W-:-:S02]  /*10f60*/  MOV R226, R51 ;  /* 0x0000003300e27202 */ /* 0x000fc40000000f00 */
[----:B------:R-:W-:Y:S01]  /*10f70*/  MOV R227, R48 ;  /* 0x0000003000e37202 */ /* 0x000fe20000000f00 */
[----:B-1----:R-:W-:Y:S01]  /*10f80*/  FFMA.FTZ R9, R217, UR20, -R3 ;  /* 0x00000014d9097c23 */ /* 0x002fe20008010803 */
[----:B------:R-:W-:Y:S02]  /*10f90*/  MOV R217, R218 ;  /* 0x000000da00d97202 */ /* 0x000fe40000000f00 */
[----:B------:R-:W-:Y:S02]  /*10fa0*/  MOV R218, R219 ;  /* 0x000000db00da7202 */ /* 0x000fe40000000f00 */
[----:B------:R-:W-:Y:S01]  /*10fb0*/  MOV R219, R220 ;  /* 0x000000dc00db7202 */ /* 0x000fe20000000f00 */
[----:B------:R-:W-:Y:S01]  /*10fc0*/  IMAD.MOV.U32 R220, RZ, RZ, R221 ;  /* 0x000000ffffdc7224 */ /* 0x000fe200078e00dd */
[----:B------:R-:W-:Y:S02]  /*10fd0*/  MOV R221, R222 ;  /* 0x000000de00dd7202 */ /* 0x000fe40000000f00 */
[----:B------:R-:W-:-:S02]  /*10fe0*/  MOV R222, R223 ;  /* 0x000000df00de7202 */ /* 0x000fc40000000f00 */
[----:B------:R-:W-:Y:S02]  /*10ff0*/  MOV R223, R224 ;  /* 0x000000e000df7202 */ /* 0x000fe40000000f00 */
[----:B------:R-:W-:Y:S02]  /*11000*/  MOV R224, R225 ;  /* 0x000000e100e07202 */ /* 0x000fe40000000f00 */
[----:B------:R-:W-:Y:S01]  /*11010*/  MOV R225, R226 ;  /* 0x000000e200e17202 */ /* 0x000fe20000000f00 */
[----:B------:R-:W-:Y:S01]  /*11020*/  IMAD.MOV.U32 R226, RZ, RZ, R227 ;  /* 0x000000ffffe27224 */ /* 0x000fe200078e00e3 */
[----:B------:R-:W-:Y:S02]  /*11030*/  MOV R227, R248 ;  /* 0x000000f800e37202 */ /* 0x000fe40000000f00 */
[----:B------:R-:W-:Y:S02]  /*11040*/  MOV R248, R249 ;  /* 0x000000f900f87202 */ /* 0x000fe40000000f00 */
[----:B------:R-:W-:-:S02]  /*11050*/  MOV R249, R250 ;  /* 0x000000fa00f97202 */ /* 0x000fc40000000f00 */
[----:B------:R-:W-:Y:S01]  /*11060*/  MOV R250, R251 ;  /* 0x000000fb00fa7202 */ /* 0x000fe20000000f00 */
[C---:B------:R-:W-:Y:S01]  /*11070*/  HMMA.16816.F32.BF16 R100, R4.reuse, R40, R192 ;  /* 0x000000280464723c */ /* 0x040fe200000418c0 */
[----:B------:R-:W-:Y:S02]  /*11080*/  MOV R251, R242 ;  /* 0x000000f200fb7202 */ /* 0x000fe40000000f00 */
[----:B------:R1:W-:Y:S03]  /*11090*/  MUFU.EX2 R242, R9 ;  /* 0x0000000900f27308 */ /* 0x0003e60000000800 */
[----:B------:R-:W-:Y:S01]  /*110a0*/  HMMA.16816.F32.BF16 R96, R4, R42, R188 ;  /* 0x0000002a0460723c */ /* 0x000fe200000418bc */
[----:B------:R-:W2:Y:S01]  /*110b0*/  LDSM.16.MT88.4 R40, [R228+0xd000] ;  /* 0x00d00000e428783b */ /* 0x000ea20000004200 */
[----:B------:R-:W-:-:S04]  /*110c0*/  MOV R205, R235 ;  /* 0x000000eb00cd7202 */ /* 0x000fc80000000f00 */
[----:B------:R-:W-:Y:S01]  /*110d0*/  HMMA.16816.F32.BF16 R88, R4, R36, R88 ;  /* 0x000000240458723c */ /* 0x000fe20000041858 */
[----:B-1----:R-:W-:Y:S01]  /*110e0*/  FFMA.FTZ R9, R232, UR20, -R3 ;  /* 0x00000014e8097c23 */ /* 0x002fe20008010803 */
[----:B------:R-:W-:-:S04]  /*110f0*/  IMAD.MOV.U32 R232, RZ, RZ, R238 ;  /* 0x000000ffffe87224 */ /* 0x000fc800078e00ee */
[C---:B------:R-:W-:Y:S01]  /*11100*/  HMMA.16816.F32.BF16 R84, R4.reuse, R38, R184 ;  /* 0x000000260454723c */ /* 0x040fe200000418b8 */
[----:B------:R-:W1:Y:S01]  /*11110*/  LDSM.16.MT88.4 R36, [R229+0xd000] ;  /* 0x00d00000e524783b */ /* 0x000e620000004200 */
[----:B------:R3:W1:Y:S04]  /*11120*/  MUFU.EX2 R238, R9 ;  /* 0x0000000900ee7308 */ /* 0x0006680000000800 */
[C---:B------:R-:W-:Y:S06]  /*11130*/  HMMA.16816.F32.BF16 R72, R4.reuse, R28, R72 ;  /* 0x0000001c0448723c */ /* 0x040fec0000041848 */
[----:B------:R-:W-:Y:S01]  /*11140*/  HMMA.16816.F32.BF16 R68, R4, R30, R68 ;  /* 0x0000001e0444723c */ /* 0x000fe20000041844 */
[----:B------:R-:W-:Y:S01]  /*11150*/  LDSM.16.MT88.4 R28, [R230+0xf000] ;  /* 0x00f00000e61c783b */ /* 0x000fe20000004200 */
[----:B---3--:R-:W-:-:S04]  /*11160*/  FFMA.FTZ R9, R217, UR20, -R3 ;  /* 0x00000014d9097c23 */ /* 0x008fc80008010803 */
[C---:B------:R-:W-:Y:S01]  /*11170*/  HMMA.16816.F32.BF16 R56, R4.reuse, R20, R180 ;  /* 0x000000140438723c */ /* 0x040fe200000418b4 */
[----:B------:R3:W-:Y:S05]  /*11180*/  MUFU.EX2 R235, R9 ;  /* 0x0000000900eb7308 */ /* 0x0007ea0000000800 */
[C---:B------:R-:W-:Y:S01]  /*11190*/  HMMA.16816.F32.BF16 R48, R4.reuse, R22, R176 ;  /* 0x000000160430723c */ /* 0x040fe200000418b0 */
[----:B------:R-:W1:Y:S05]  /*111a0*/  LDSM.16.MT88.4 R20, [R230+0xd000] ;  /* 0x00d00000e614783b */ /* 0x000e6a0000004200 */
[C---:B------:R-:W-:Y:S06]  /*111b0*/  HMMA.16816.F32.BF16 R172, R4.reuse, R16, R172 ;  /* 0x0000001004ac723c */ /* 0x040fec00000418ac */
[----:B------:R-:W-:Y:S01]  /*111c0*/  HMMA.16816.F32.BF16 R152, R4, R18, R152 ;  /* 0x000000120498723c */ /* 0x000fe20000041898 */
[----:B------:R-:W1:Y:S01]  /*111d0*/  LDSM.16.MT88.4 R16, [R228+0xf000] ;  /* 0x00f00000e410783b */ /* 0x000e620000004200 */
[----:B---3--:R-:W-:-:S04]  /*111e0*/  FFMA.FTZ R9, R232, UR20, -R3 ;  /* 0x00000014e8097c23 */ /* 0x008fc80008010803 */
[C---:B------:R-:W-:Y:S01]  /*111f0*/  HMMA.16816.F32.BF16 R196, R4.reuse, R12, R196 ;  /* 0x0000000c04c4723c */ /* 0x040fe200000418c4 */
[----:B------:R3:W-:Y:S05]  /*11200*/  MUFU.EX2 R232, R9 ;  /* 0x0000000900e87308 */ /* 0x0007ea0000000800 */
[----:B------:R-:W-:Y:S01]  /*11210*/  HMMA.16816.F32.BF16 R200, R4, R14, R200 ;  /* 0x0000000e04c8723c */ /* 0x000fe200000418c8 */
[----:B------:R-:W1:Y:S01]  /*11220*/  LDSM.16.MT88.4 R12, [R229+0xf000] ;  /* 0x00f00000e50c783b */ /* 0x000e620000004200 */
[----:B------:R-:W-:-:S05]  /*11230*/  MOV R193, R221 ;  /* 0x000000dd00c17202 */ /* 0x000fca0000000f00 */
[----:B------:R-:W-:Y:S02]  /*11240*/  F2FP.BF16.F32.PACK_AB R4, R237, R240 ;  /* 0x000000f0ed04723e */ /* 0x000fe400000010ff */
[----:B------:R-:W-:Y:S02]  /*11250*/  F2FP.BF16.F32.PACK_AB R5, R236, R239 ;  /* 0x000000efec05723e */ /* 0x000fe400000010ff */
[----:B------:R-:W-:Y:S01]  /*11260*/  F2FP.BF16.F32.PACK_AB R6, R171, R234 ;  /* 0x000000eaab06723e */ /* 0x000fe200000010ff */
[----:B---3--:R-:W-:Y:S01]  /*11270*/  FFMA.FTZ R9, R241, UR20, -R8 ;  /* 0x00000014f1097c23 */ /* 0x008fe20008010808 */
[----:B----4-:R-:W-:-:S03]  /*11280*/  F2FP.BF16.F32.PACK_AB R7, R47, R233 ;  /* 0x000000e92f07723e */ /* 0x010fc600000010ff */
[----:B------:R3:W-:Y:S01]  /*11290*/  MUFU.EX2 R241, R9 ;  /* 0x0000000900f17308 */ /* 0x0007e20000000800 */
[----:B------:R-:W-:Y:S02]  /*112a0*/  MOV R211, R218 ;  /* 0x000000da00d37202 */ /* 0x000fe40000000f00 */
[----:B------:R-:W-:Y:S02]  /*112b0*/  MOV R210, R219 ;  /* 0x000000db00d27202 */ /* 0x000fe40000000f00 */
[----:B--2---:R-:W-:Y:S01]  /*112c0*/  HMMA.16816.F32.BF16 R216, R4, R32, R140 ;  /* 0x0000002004d8723c */ /* 0x004fe2000004188c */
[----:B------:R-:W-:Y:S01]  /*112d0*/  IMAD.MOV.U32 R195, RZ, RZ, R249 ;  /* 0x000000ffffc37224 */ /* 0x000fe200078e00f9 */
[----:B------:R-:W-:-:S04]  /*112e0*/  MOV R206, R248 ;  /* 0x000000f800ce7202 */ /* 0x000fc80000000f00 */
[----:B------:R-:W-:Y:S01]  /*112f0*/  HMMA.16816.F32.BF16 R140, R4, R26, R108 ;  /* 0x0000001a048c723c */ /* 0x000fe2000004186c */
[----:B---3--:R-:W-:-:S04]  /*11300*/  FFMA.FTZ R9, R252, UR20, -R8 ;  /* 0x00000014fc097c23 */ /* 0x008fc80008010808 */
[----:B------:R2:W3:Y:S01]  /*11310*/  MUFU.EX2 R252, R9 ;  /* 0x0000000900fc7308 */ /* 0x0004e20000000800 */
[----:B------:R-:W-:Y:S01]  /*11320*/  MOV R177, R247 ;  /* 0x000000f700b17202 */ /* 0x000fe20000000f00 */
[----:B------:R-:W-:Y:S01]  /*11330*/  IMAD.MOV.U32 R181, RZ, RZ, R206 ;  /* 0x000000ffffb57224 */ /* 0x000fe200078e00ce */
[----:B------:R-:W-:Y:S02]  /*11340*/  MOV R206, R170 ;  /* 0x000000aa00ce7202 */ /* 0x000fe40000000f00 */
[----:B------:R-:W-:Y:S01]  /*11350*/  MOV R204, R250 ;  /* 0x000000fa00cc7202 */ /* 0x000fe20000000f00 */
[----:B--2---:R-:W-:-:S04]  /*11360*/  FFMA.FTZ R9, R193, UR20, -R8 ;  /* 0x00000014c1097c23 */ /* 0x004fc80008010808 */
[----:B------:R2:W-:Y:S01]  /*11370*/  MUFU.EX2 R247, R9 ;  /* 0x0000000900f77308 */ /* 0x0005e20000000800 */
[----:B------:R-:W-:Y:S01]  /*11380*/  MOV R209, R220 ;  /* 0x000000dc00d17202 */ /* 0x000fe20000000f00 */
[----:B------:R-:W-:Y:S01]  /*11390*/  HMMA.16816.F32.BF16 R184, R4, R40, R64 ;  /* 0x0000002804b8723c */ /* 0x000fe20000041840 */
[----:B------:R-:W-:Y:S01]  /*113a0*/  MOV R208, R227 ;  /* 0x000000e300d07202 */ /* 0x000fe20000000f00 */
[----:B------:R-:W-:Y:S01]  /*113b0*/  IMAD.MOV.U32 R212, RZ, RZ, R223 ;  /* 0x000000ffffd47224 */ /* 0x000fe200078e00df */
[----:B------:R-:W-:Y:S01]  /*113c0*/  MOV R214, R225 ;  /* 0x000000e100d67202 */ /* 0x000fe20000000f00 */
[----:B--2---:R-:W-:-:S04]  /*113d0*/  FFMA.FTZ R9, R195, UR20, -R8 ;  /* 0x00000014c3097c23 */ /* 0x004fc80008010808 */
[----:B------:R2:W4:Y:S01]  /*113e0*/  MUFU.EX2 R170, R9 ;  /* 0x0000000900aa7308 */ /* 0x0005220000000800 */
[----:B------:R-:W-:Y:S02]  /*113f0*/  MOV R67, R204 ;  /* 0x000000cc00437202 */ /* 0x000fe40000000f00 */
[----:B------:R-:W-:Y:S02]  /*11400*/  MOV R213, R224 ;  /* 0x000000e000d57202 */ /* 0x000fe40000000f00 */
[----:B------:R-:W-:Y:S02]  /*11410*/  MOV R180, R205 ;  /* 0x000000cd00b47202 */ /* 0x000fe40000000f00 */
[----:B------:R-:W-:Y:S02]  /*11420*/  MOV R215, R226 ;  /* 0x000000e200d77202 */ /* 0x000fe40000000f00 */
[----:B------:R-:W-:Y:S02]  /*11430*/  MOV R182, R208 ;  /* 0x000000d000b67202 */ /* 0x000fe40000000f00 */
[----:B------:R-:W-:-:S02]  /*11440*/  MOV R183, R209 ;  /* 0x000000d100b77202 */ /* 0x000fc40000000f00 */
[----:B------:R-:W-:Y:S02]  /*11450*/  MOV R205, R211 ;  /* 0x000000d300cd7202 */ /* 0x000fe40000000f00 */
[----:B------:R-:W-:Y:S02]  /*11460*/  MOV R194, R222 ;  /* 0x000000de00c27202 */ /* 0x000fe40000000f00 */
[----:B------:R-:W-:Y:S01]  /*11470*/  MOV R207, R251 ;  /* 0x000000fb00cf7202 */ /* 0x000fe20000000f00 */
[----:B--2---:R-:W-:Y:S01]  /*11480*/  FFMA.FTZ R9, R67, UR20, -R3 ;  /* 0x0000001443097c23 */ /* 0x004fe20008010803 */
[----:B------:R-:W-:Y:S01]  /*11490*/  MOV R204, R210 ;  /* 0x000000d200cc7202 */ /* 0x000fe20000000f00 */
[----:B-1----:R-:W-:Y:S01]  /*114a0*/  HMMA.16816.F32.BF16 R220, R4, R38, R144 ;  /* 0x0000002604dc723c */ /* 0x002fe20000041890 */
        /* <DEDUP_REMOVED lines=17> */
[C---:B------:R-:W-:Y:S01]  /*115c0*/  HMMA.16816.F32.BF16 R148, R4.reuse, R24, R112 ;  /* 0x000000180494723c */ /* 0x040fe20000041870 */
[----:B------:R-:W-:Y:S02]  /*115d0*/  MOV R147, R169 ;  /* 0x000000a900937202 */ /* 0x000fe40000000f00 */
[----:B------:R1:W-:Y:S03]  /*115e0*/  MUFU.EX2 R169, R9 ;  /* 0x0000000900a97308 */ /* 0x0003e60000000800 */
[C---:B------:R-:W-:Y:S06]  /*115f0*/  HMMA.16816.F32.BF16 R208, R4.reuse, R20, R160 ;  /* 0x0000001404d0723c */ /* 0x040fec00000418a0 */
[----:B------:R-:W-:Y:S01]  /*11600*/  HMMA.16816.F32.BF16 R192, R4, R22, R132 ;  /* 0x0000001604c0723c */ /* 0x000fe20000041884 */
[----:B------:R-:W-:-:S05]  /*11610*/  MOV R162, R178 ;  /* 0x000000b200a27202 */ /* 0x000fca0000000f00 */
[----:B------:R-:W-:Y:S01]  /*11620*/  HMMA.16816.F32.BF16 R156, R4, R16, R128 ;  /* 0x00000010049c723c */ /* 0x000fe20000041880 */
[----:B-1----:R-:W-:-:S05]  /*11630*/  FFMA.FTZ R9, R165, UR20, -R3 ;  /* 0x00000014a5097c23 */ /* 0x002fca0008010803 */
[C---:B------:R-:W-:Y:S01]  /*11640*/  HMMA.16816.F32.BF16 R124, R4.reuse, R18, R124 ;  /* 0x00000012047c723c */ /* 0x040fe2000004187c */
[----:B------:R1:W-:Y:S05]  /*11650*/  MUFU.EX2 R165, R9 ;  /* 0x0000000900a57308 */ /* 0x0003ea0000000800 */
[C---:B------:R-:W-:Y:S06]  /*11660*/  HMMA.16816.F32.BF16 R136, R4.reuse, R12, R120 ;  /* 0x0000000c0488723c */ /* 0x040fec0000041878 */
[C---:B------:R-:W-:Y:S06]  /*11670*/  HMMA.16816.F32.BF16 R188, R4.reuse, R14, R116 ;  /* 0x0000000e04bc723c */ /* 0x040fec0000041874 */
[C---:B------:R-:W-:Y:S06]  /*11680*/  HMMA.16816.F32.BF16 R112, R4.reuse, R28, R104 ;  /* 0x0000001c0470723c */ /* 0x040fec0000041868 */
[----:B------:R-:W-:Y:S01]  /*11690*/  HMMA.16816.F32.BF16 R204, R4, R30, R92 ;  /* 0x0000001e04cc723c */ /* 0x000fe2000004185c */
[----:B------:R-:W-:Y:S01]  /*116a0*/  MOV R109, R142 ;  /* 0x0000008e006d7202 */ /* 0x000fe20000000f00 */
[----:B-1----:R-:W-:Y:S01]  /*116b0*/  FFMA.FTZ R9, R162, UR20, -R2 ;  /* 0x00000014a2097c23 */ /* 0x002fe20008010802 */
[----:B------:R-:W-:Y:S01]  /*116c0*/  IMAD.MOV.U32 R111, RZ, RZ, R140 ;  /* 0x000000ffff6f7224 */ /* 0x000fe200078e008c */
[----:B------:R-:W-:Y:S01]  /*116d0*/  MOV R110, R141 ;  /* 0x0000008d006e7202 */ /* 0x000fe20000000f00 */
[----:B------:R-:W-:Y:S02]  /*116e0*/  LDSM.16.MT88.4 R128, [R228+0xf800] ;  /* 0x00f80000e480783b */ /* 0x000fe40000004200 */
[----:B------:R-:W-:-:S02]  /*116f0*/  F2FP.BF16.F32.PACK_AB R4, R238, R242 ;  /* 0x000000f2ee04723e */ /* 0x000fc400000010ff */
[----:B---3--:R-:W-:Y:S02]  /*11700*/  F2FP.BF16.F32.PACK_AB R5, R252, R241 ;  /* 0x000000f1fc05723e */ /* 0x008fe400000010ff */
[----:B------:R-:W-:Y:S02]  /*11710*/  F2FP.BF16.F32.PACK_AB R6, R232, R235 ;  /* 0x000000ebe806723e */ /* 0x000fe400000010ff */
[----:B----4-:R-:W-:Y:S02]  /*11720*/  F2FP.BF16.F32.PACK_AB R7, R170, R247 ;  /* 0x000000f7aa07723e */ /* 0x010fe400000010ff */
[----:B------:R-:W-:-:S05]  /*11730*/  MOV R142, R66 ;  /* 0x00000042008e7202 */ /* 0x000fca0000000f00 */
[C---:B------:R-:W-:Y:S06]  /*11740*/  HMMA.16816.F32.BF16 R64, R4.reuse, R38, R84 ;  /* 0x000000260440723c */ /* 0x040fec0000041854 */
[C---:B------:R-:W-:Y:S01]  /*11750*/  HMMA.16816.F32.BF16 R84, R4.reuse, R32, R80 ;  /* 0x000000200454723c */ /* 0x040fe20000041850 */
[----:B------:R1:W-:Y:S01]  /*11760*/  MUFU.EX2 R33, R9 ;  /* 0x0000000900217308 */ /* 0x0003e20000000800 */
[----:B------:R-:W-:Y:S01]  /*11770*/  MOV R141, R176 ;  /* 0x000000b0008d7202 */ /* 0x000fe20000000f00 */
[----:B------:R-:W-:Y:S01]  /*11780*/  IMAD.MOV.U32 R140, RZ, RZ, R177 ;  /* 0x000000ffff8c7224 */ /* 0x000fe200078e00b1 */
[----:B------:R-:W-:Y:S01]  /*11790*/  MOV R163, R179 ;  /* 0x000000b300a37202 */ /* 0x000fe20000000f00 */
[----:B------:R-:W-:Y:S01]  /*117a0*/  LDSM.16.MT88.4 R80, [R229+0xd800] ;  /* 0x00d80000e550783b */ /* 0x000fe20000004200 */
[----:B------:R-:W-:Y:S01]  /*117b0*/  HMMA.16816.F32.BF16 R176, R4, R40, R100 ;  /* 0x0000002804b0723c */ /* 0x000fe20000041864 */
[----:B-1----:R-:W-:-:S04]  /*117c0*/  FFMA.FTZ R9, R143, UR20, -R2 ;  /* 0x000000148f097c23 */ /* 0x002fc80008010802 */
[----:B------:R1:W2:Y:S01]  /*117d0*/  MUFU.EX2 R32, R9 ;  /* 0x0000000900207308 */ /* 0x0002a20000000800 */
[----:B------:R-:W-:Y:S01]  /*117e0*/  HMMA.16816.F32.BF16 R100, R4, R20, R72 ;  /* 0x000000140464723c */ /* 0x000fe20000041848 */
[----:B------:R-:W-:-:S05]  /*117f0*/  MOV R161, R163 ;  /* 0x000000a300a17202 */ /* 0x000fca0000000f00 */
[----:B------:R-:W-:Y:S01]  /*11800*/  HMMA.16816.F32.BF16 R132, R4, R42, R96 ;  /* 0x0000002a0484723c */ /* 0x000fe20000041860 */
[----:B------:R-:W3:Y:S01]  /*11810*/  LDSM.16.MT88.4 R96, [R231+0xd800] ;  /* 0x00d80000e760783b */ /* 0x000ee20000004200 */
[--C-:B-1----:R-:W-:Y:S01]  /*11820*/  FFMA.FTZ R9, R180, UR20, -R2.reuse ;  /* 0x00000014b4097c23 */ /* 0x102fe20008010802 */
[----:B------:R-:W-:-:S04]  /*11830*/  FFMA.FTZ R2, R181, UR20, -R2 ;  /* 0x00000014b5027c23 */ /* 0x000fc80008010802 */
[----:B------:R1:W-:Y:S01]  /*11840*/  MUFU.EX2 R20, R2 ;  /* 0x0000000200147308 */ /* 0x0003e20000000800 */
[----:B------:R-:W-:Y:S01]  /*11850*/  HMMA.16816.F32.BF16 R60, R4, R16, R60 ;  /* 0x00000010043c723c */ /* 0x000fe2000004183c */
[----:B------:R-:W-:Y:S01]  /*11860*/  IMAD.MOV.U32 R162, RZ, RZ, R142 ;  /* 0x000000ffffa27224 */ /* 0x000fe200078e008e */
[----:B------:R-:W-:Y:S01]  /*11870*/  MOV R163, R141 ;  /* 0x0000008d00a37202 */ /* 0x000fe20000000f00 */
[----:B-1----:R-:W-:-:S04]  /*11880*/  FFMA.FTZ R2, R182, UR20, -R0 ;  /* 0x00000014b6027c23 */ /* 0x002fc80008010800 */
[----:B------:R1:W-:Y:S01]  /*11890*/  MUFU.EX2 R17, R2 ;  /* 0x0000000200117308 */ /* 0x0003e20000000800 */
[----:B------:R-:W-:Y:S01]  /*118a0*/  MOV R143, R144 ;  /* 0x00000090008f7202 */ /* 0x000fe20000000f00 */
[----:B------:R-:W-:Y:S01]  /*118b0*/  IMAD.MOV.U32 R104, RZ, RZ, R115 ;  /* 0x000000ffff687224 */ /* 0x000fe200078e0073 */
[----:B------:R-:W-:Y:S02]  /*118c0*/  MOV R141, R145 ;  /* 0x00000091008d7202 */ /* 0x000fe40000000f00 */
[----:B------:R-:W-:Y:S02]  /*118d0*/  MOV R142, R146 ;  /* 0x00000092008e7202 */ /* 0x000fe40000000f00 */
[----:B------:R-:W-:Y:S01]  /*118e0*/  MOV R107, R112 ;  /* 0x00000070006b7202 */ /* 0x000fe20000000f00 */
[----:B------:R-:W-:Y:S01]  /*118f0*/  MUFU.EX2 R21, R9 ;  /* 0x0000000900157308 */ /* 0x000fe20000000800 */
[----:B-1----:R-:W-:Y:S02]  /*11900*/  FFMA.FTZ R2, R183, UR20, -R0 ;  /* 0x00000014b7027c23 */ /* 0x002fe40008010800 */
[----:B------:R-:W1:Y:S05]  /*11910*/  LDSM.16.MT88.4 R180, [R228+0xd800] ;  /* 0x00d80000e4b4783b */ /* 0x000e6a0000004200 */
[----:B------:R4:W3:Y:S01]  /*11920*/  MUFU.EX2 R16, R2 ;  /* 0x0000000200107308 */ /* 0x0008e20000000800 */
[----:B------:R-:W-:-:S02]  /*11930*/  MOV R106, R113 ;  /* 0x00000071006a7202 */ /* 0x000fc40000000f00 */
[----:B------:R-:W-:Y:S02]  /*11940*/  MOV R105, R114 ;  /* 0x0000007200697202 */ /* 0x000fe40000000f00 */
[----:B------:R-:W-:Y:S01]  /*11950*/  MOV R120, R10 ;  /* 0x0000000a00787202 */ /* 0x000fe20000000f00 */
[----:B------:R-:W1:Y:S01]  /*11960*/  LDSM.16.MT88.4 R112, [R230+0xd800] ;  /* 0x00d80000e670783b */ /* 0x000e620000004200 */
[----:B------:R-:W-:Y:S01]  /*11970*/  HMMA.16816.F32.BF16 R116, R4, R36, R88 ;  /* 0x000000240474723c */ /* 0x000fe20000041858 */
[--C-:B----4-:R-:W-:Y:S01]  /*11980*/  FFMA.FTZ R2, R147, UR20, -R0.reuse ;  /* 0x0000001493027c23 */ /* 0x110fe20008010800 */
[----:B------:R-:W-:-:S04]  /*11990*/  FFMA.FTZ R0, R161, UR20, -R0 ;  /* 0x00000014a1007c23 */ /* 0x000fc80008010800 */
[C---:B------:R-:W-:Y:S01]  /*119a0*/  HMMA.16816.F32.BF16 R144, R4.reuse, R24, R172 ;  /* 0x000000180490723c */ /* 0x040fe200000418ac */
[----:B------:R4:W-:Y:S05]  /*119b0*/  MUFU.EX2 R9, R0 ;  /* 0x0000000000097308 */ /* 0x0009ea0000000800 */
[C---:B------:R-:W-:Y:S01]  /*119c0*/  HMMA.16816.F32.BF16 R24, R4.reuse, R26, R152 ;  /* 0x0000001a0418723c */ /* 0x040fe20000041898 */
[----:B------:R-:W1:Y:S01]  /*119d0*/  LDSM.16.MT88.4 R152, [R231+0xf800] ;  /* 0x00f80000e798783b */ /* 0x000e620000004200 */
[----:B------:R-:W-:Y:S01]  /*119e0*/  MOV R121, R163 ;  /* 0x000000a300797202 */ /* 0x000fe20000000f00 */
[----:B------:R-:W3:Y:S03]  /*119f0*/  MUFU.EX2 R10, R2 ;  /* 0x00000002000a7308 */ /* 0x000ee60000000800 */
[----:B------:R-:W-:Y:S01]  /*11a00*/  HMMA.16816.F32.BF16 R36, R4, R22, R68 ;  /* 0x000000160424723c */ /* 0x000fe20000041844 */
[----:B----4-:R-:W-:-:S04]  /*11a10*/  FFMA.FTZ R0, R162, UR20, -R3 ;  /* 0x00000014a2007c23 */ /* 0x010fc80008010803 */
[----:B------:R4:W-:Y:S01]  /*11a20*/  MUFU.EX2 R22, R0 ;  /* 0x0000000000167308 */ /* 0x0009e20000000800 */
[----:B------:R-:W-:Y:S01]  /*11a30*/  HMMA.16816.F32.BF16 R52, R4, R18, R52 ;  /* 0x000000120434723c */ /* 0x000fe20000041834 */
[----:B------:R-:W-:Y:S01]  /*11a40*/  IMAD.MOV.U32 R122, RZ, RZ, R140 ;  /* 0x000000ffff7a7224 */ /* 0x000fe200078e008c */
[----:B------:R-:W-:-:S04]  /*11a50*/  MOV R123, R143 ;  /* 0x0000008f007b7202 */ /* 0x000fc80000000f00 */
[----:B------:R-:W-:Y:S01]  /*11a60*/  HMMA.16816.F32.BF16 R48, R4, R14, R48 ;  /* 0x0000000e0430723c */ /* 0x000fe20000041830 */
[----:B----4-:R-:W-:-:S04]  /*11a70*/  FFMA.FTZ R0, R120, UR20, -R8 ;  /* 0x0000001478007c23 */ /* 0x010fc80008010808 */
[----:B------:R4:W-:Y:S01]  /*11a80*/  MUFU.EX2 R18, R0 ;  /* 0x0000000000127308 */ /* 0x0009e20000000800 */
[----:B--2---:R-:W-:Y:S02]  /*11a90*/  F2FP.BF16.F32.PACK_AB R160, R32, R33 ;  /* 0x0000002120a0723e */ /* 0x004fe400000010ff */
[----:B---3--:R-:W-:Y:S02]  /*11aa0*/  F2FP.BF16.F32.PACK_AB R161, R16, R17 ;  /* 0x0000001110a1723e */ /* 0x008fe400000010ff */
[----:B------:R-:W-:Y:S02]  /*11ab0*/  F2FP.BF16.F32.PACK_AB R162, R20, R21 ;  /* 0x0000001514a2723e */ /* 0x000fe400000010ff */
[----:B------:R-:W-:Y:S01]  /*11ac0*/  F2FP.BF16.F32.PACK_AB R163, R9, R10 ;  /* 0x0000000a09a3723e */ /* 0x000fe200000010ff */
[----:B----4-:R-:W-:-:S04]  /*11ad0*/  FFMA.FTZ R0, R121, UR20, -R8 ;  /* 0x0000001479007c23 */ /* 0x010fc80008010808 */
[----:B------:R2:W3:Y:S01]  /*11ae0*/  MUFU.EX2 R15, R0 ;  /* 0x00000000000f7308 */ /* 0x0004e20000000800 */
[----:B------:R-:W-:Y:S01]  /*11af0*/  HMMA.16816.F32.BF16 R56, R4, R12, R56 ;  /* 0x0000000c0438723c */ /* 0x000fe20000041838 */
[----:B------:R-:W-:Y:S01]  /*11b00*/  FFMA.FTZ R3, R141, UR20, -R3 ;  /* 0x000000148d037c23 */ /* 0x000fe20008010803 */
[----:B--2---:R-:W-:-:S05]  /*11b10*/  FFMA.FTZ R0, R122, UR20, -R8 ;  /* 0x000000147a007c23 */ /* 0x004fca0008010808 */
[----:B------:R2:W-:Y:S01]  /*11b20*/  MUFU.EX2 R14, R0 ;  /* 0x00000000000e7308 */ /* 0x0005e20000000800 */
[----:B------:R-:W-:Y:S01]  /*11b30*/  HMMA.16816.F32.BF16 R88, R160, R96, R216 ;  /* 0x00000060a058723c */ /* 0x000fe200000418d8 */
[----:B--2---:R-:W-:-:S06]  /*11b40*/  FFMA.FTZ R0, R123, UR20, -R8 ;  /* 0x000000147b007c23 */ /* 0x004fcc0008010808 */
[----:B------:R2:W-:Y:S01]  /*11b50*/  MUFU.EX2 R13, R0 ;  /* 0x00000000000d7308 */ /* 0x0005e20000000800 */
[----:B------:R-:W-:Y:S07]  /*11b60*/  HMMA.16816.F32.BF16 R40, R4, R34, R76 ;  /* 0x000000220428723c */ /* 0x000fee000004184c */
[----:B------:R4:W3:Y:S01]  /*11b70*/  MUFU.EX2 R19, R3 ;  /* 0x0000000300137308 */ /* 0x0008e20000000800 */
[C---:B-1----:R-:W-:Y:S01]  /*11b80*/  HMMA.16816.F32.BF16 R172, R160.reuse, R180, R184 ;  /* 0x000000b4a0ac723c */ /* 0x042fe200000418b8 */
[----:B--2---:R-:W2:Y:S04]  /*11b90*/  LDL.LU R0, [R1+0xb8] ;  /* 0x0000b80001007983 */ /* 0x004ea80000300800 */
[----:B------:R-:W2:Y:S04]  /*11ba0*/  LDL.LU R8, [R1+0x10] ;  /* 0x0000100001087983 */ /* 0x000ea80000300800 */
[----:B------:R-:W3:Y:S04]  /*11bb0*/  LDL.LU R216, [R1+0xa4] ;  /* 0x0000a40001d87983 */ /* 0x000ee80000300800 */
[----:B------:R-:W3:Y:S01]  /*11bc0*/  LDL.LU R2, [R1+0xc] ;  /* 0x00000c0001027983 */ /* 0x000ee20000300800 */
[C---:B------:R-:W-:Y:S03]  /*11bd0*/  HMMA.16816.F32.BF16 R184, R160.reuse, R182, R248 ;  /* 0x000000b6a0b8723c */ /* 0x040fe600000418f8 */
[----:B------:R-:W3:Y:S04]  /*11be0*/  LDL.LU R217, [R1+0xa0] ;  /* 0x0000a00001d97983 */ /* 0x000ee80000300800 */
[----:B----4-:R-:W4:Y:S01]  /*11bf0*/  LDL.LU R3, [R1+0x8] ;  /* 0x0000080001037983 */ /* 0x010f220000300800 */
[----:B------:R-:W-:Y:S01]  /*11c00*/  HMMA.16816.F32.BF16 R76, R160, R82, R220 ;  /* 0x00000052a04c723c */ /* 0x000fe200000418dc */
[----:B------:R-:W-:-:S02]  /*11c10*/  MOV R248, R111 ;  /* 0x0000006f00f87202 */ /* 0x000fc40000000f00 */
[----:B------:R-:W4:Y:S01]  /*11c20*/  LDL.LU R218, [R1+0x8c] ;  /* 0x00008c0001da7983 */ /* 0x000f220000300800 */
[----:B------:R-:W-:Y:S02]  /*11c30*/  MOV R249, R110 ;  /* 0x0000006e00f97202 */ /* 0x000fe40000000f00 */
[----:B------:R-:W-:Y:S01]  /*11c40*/  MOV R250, R109 ;  /* 0x0000006d00fa7202 */ /* 0x000fe20000000f00 */
[----:B------:R-:W4:Y:S01]  /*11c50*/  LDL.LU R219, [R1+0x14] ;  /* 0x0000140001db7983 */ /* 0x000f220000300800 */
[----:B------:R-:W-:-:S03]  /*11c60*/  MOV R251, R108 ;  /* 0x0000006c00fb7202 */ /* 0x000fc60000000f00 */
[----:B------:R-:W4:Y:S01]  /*11c70*/  LDL.LU R220, [R1+0x88] ;  /* 0x0000880001dc7983 */ /* 0x000f220000300800 */
[C---:B------:R-:W-:Y:S03]  /*11c80*/  HMMA.16816.F32.BF16 R72, R160.reuse, R80, R224 ;  /* 0x00000050a048723c */ /* 0x040fe600000418e0 */
[----:B------:R-:W4:Y:S04]  /*11c90*/  LDL.LU R221, [R1+0x9c] ;  /* 0x00009c0001dd7983 */ /* 0x000f280000300800 */
[----:B------:R-:W4:Y:S01]  /*11ca0*/  LDL.LU R222, [R1+0x90] ;  /* 0x0000900001de7983 */ /* 0x000f220000300800 */
[C---:B------:R-:W-:Y:S03]  /*11cb0*/  HMMA.16816.F32.BF16 R108, R160.reuse, R114, R192 ;  /* 0x00000072a06c723c */ /* 0x040fe600000418c0 */
[----:B------:R-:W4:Y:S04]  /*11cc0*/  LDL.LU R223, [R1+0xb0] ;  /* 0x0000b00001df7983 */ /* 0x000f280000300800 */
[----:B------:R-:W4:Y:S01]  /*11cd0*/  LDL.LU R224, [R1+0x84] ;  /* 0x0000840001e07983 */ /* 0x000f220000300800 */
[----:B------:R-:W-:Y:S03]  /*11ce0*/  HMMA.16816.F32.BF16 R192, R160, R154, R248 ;  /* 0x0000009aa0c0723c */ /* 0x000fe600000418f8 */
[----:B------:R-:W4:Y:S04]  /*11cf0*/  LDL.LU R225, [R1+0xa8] ;  /* 0x0000a80001e17983 */ /* 0x000f280000300800 */
[----:B------:R-:W4:Y:S04]  /*11d00*/  LDL.LU R226, [R1+0x98] ;  /* 0x0000980001e27983 */ /* 0x000f280000300800 */
[----:B------:R-:W4:Y:S04]  /*11d10*/  LDL.LU R227, [R1+0xb4] ;  /* 0x0000b40001e37983 */ /* 0x000f280000300800 */
[----:B------:R-:W4:Y:S01]  /*11d20*/  LDL.LU R248, [R1+0x80] ;  /* 0x0000800001f87983 */ /* 0x000f220000300800 */
[----:B------:R-:W-:-:S03]  /*11d30*/  MOV R35, R142 ;  /* 0x0000008e00237202 */ /* 0x000fc60000000f00 */
[----:B------:R-:W4:Y:S01]  /*11d40*/  LDL.LU R249, [R1+0xac] ;  /* 0x0000ac0001f97983 */ /* 0x000f220000300800 */
[----:B------:R-:W-:-:S03]  /*11d50*/  MOV R12, R35 ;  /* 0x00000023000c7202 */ /* 0x000fc60000000f00 */
[----:B------:R-:W4:Y:S04]  /*11d60*/  LDL.LU R250, [R1+0x94] ;  /* 0x0000940001fa7983 */ /* 0x000f280000300800 */
[----:B------:R-:W4:Y:S04]  /*11d70*/  LDL.LU R251, [R1+0x70] ;  /* 0x0000700001fb7983 */ /* 0x000f280000300800 */
[----:B------:R-:W4:Y:S04]  /*11d80*/  LDL.LU R23, [R1+0x4c] ;  /* 0x00004c0001177983 */ /* 0x000f280000300800 */
[----:B------:R-:W4:Y:S04]  /*11d90*/  LDL.LU R34, [R1+0x6c] ;  /* 0x00006c0001227983 */ /* 0x000f280000300800 */
[----:B------:R-:W4:Y:S01]  /*11da0*/  LDL.LU R35, [R1+0x48] ;  /* 0x0000480001237983 */ /* 0x000f220000300800 */
[----:B------:R-:W-:Y:S01]  /*11db0*/  HMMA.16816.F32.BF16 R196, R4, R28, R196 ;  /* 0x0000001c04c4723c */ /* 0x000fe200000418c4 */
[----:B------:R-:W-:Y:S01]  /*11dc0*/  MOV R68, R107 ;  /* 0x0000006b00447202 */ /* 0x000fe20000000f00 */
[----:B------:R-:W-:Y:S01]  /*11dd0*/  IMAD.MOV.U32 R71, RZ, RZ, R104 ;  /* 0x000000ffff477224 */ /* 0x000fe200078e0068 */
[----:B------:R-:W-:Y:S01]  /*11de0*/  MOV R69, R106 ;  /* 0x0000006a00457202 */ /* 0x000fe20000000f00 */
[----:B------:R-:W-:Y:S01]  /*11df0*/  LDSM.16.MT88.4 R140, [R229+0xf800] ;  /* 0x00f80000e58c783b */ /* 0x000fe20000004200 */
[----:B--2---:R-:W-:-:S04]  /*11e00*/  FFMA.FTZ R8, R8, R46, R0 ;  /* 0x0000002e08087223 */ /* 0x004fc80000010000 */
[----:B------:R-:W-:Y:S01]  /*11e10*/  FADD.FTZ R12, R12, R8 ;  /* 0x000000080c0c7221 */ /* 0x000fe20000010000 */
[----:B---3--:R-:W-:Y:S01]  /*11e20*/  FFMA.FTZ R2, R2, R45, R216 ;  /* 0x0000002d02027223 */ /* 0x008fe200000100d8 */
[----:B----4-:R-:W-:-:S03]  /*11e30*/  FFMA.FTZ R3, R3, R44, R217 ;  /* 0x0000002c03037223 */ /* 0x010fc600000100d9 */
[----:B------:R-:W-:Y:S01]  /*11e40*/  FADD.FTZ R2, R220, R2 ;  /* 0x00000002dc027221 */ /* 0x000fe20000010000 */
[----:B------:R-:W-:Y:S01]  /*11e50*/  FADD.FTZ R8, R221, R3 ;  /* 0x00000003dd087221 */ /* 0x000fe20000010000 */
[----:B------:R-:W-:Y:S02]  /*11e60*/  FADD.FTZ R3, R223, R12 ;  /* 0x0000000cdf037221 */ /* 0x000fe40000010000 */
[----:B------:R-:W-:Y:S02]  /*11e70*/  FADD.FTZ R2, R224, R2 ;  /* 0x00000002e0027221 */ /* 0x000fe40000010000 */
[----:B------:R-:W-:Y:S02]  /*11e80*/  FADD.FTZ R3, R227, R3 ;  /* 0x00000003e3037221 */ /* 0x000fe40000010000 */
[----:B------:R-:W-:Y:S02]  /*11e90*/  FADD.FTZ R2, R248, R2 ;  /* 0x00000002f8027221 */ /* 0x000fe40000010000 */
[----:B------:R-:W-:-:S02]  /*11ea0*/  FADD.FTZ R3, R166, R3 ;  /* 0x00000003a6037221 */ /* 0x000fc40000010000 */
[----:B------:R-:W2:Y:S01]  /*11eb0*/  LDL.LU R166, [R1+0x128] ;  /* 0x0001280001a67983 */ /* 0x000ea20000300800 */
[----:B------:R-:W-:Y:S01]  /*11ec0*/  FADD.FTZ R2, R164, R2 ;  /* 0x00000002a4027221 */ /* 0x000fe20000010000 */
[----:B------:R-:W-:Y:S02]  /*11ed0*/  FADD.FTZ R3, R243, R3 ;  /* 0x00000003f3037221 */ /* 0x000fe40000010000 */
[----:B------:R-:W3:Y:S01]  /*11ee0*/  LDL.LU R164, [R1+0x124] ;  /* 0x0001240001a47983 */ /* 0x000ee20000300800 */
[----:B------:R-:W-:-:S03]  /*11ef0*/  FADD.FTZ R2, R244, R2 ;  /* 0x00000002f4027221 */ /* 0x000fc60000010000 */
[----:B------:R-:W4:Y:S04]  /*11f00*/  LDL.LU R243, [R1+0x120] ;  /* 0x0001200001f37983 */ /* 0x000f280000300800 */
[----:B------:R-:W4:Y:S01]  /*11f10*/  LDL.LU R244, [R1+0x11c] ;  /* 0x00011c0001f47983 */ /* 0x000f220000300800 */
[----:B------:R-:W-:Y:S03]  /*11f20*/  HMMA.16816.F32.BF16 R28, R4, R30, R200 ;  /* 0x0000001e041c723c */ /* 0x000fe600000418c8 */
[----:B------:R-:W1:Y:S01]  /*11f30*/  LDSM.16.MT88.4 R4, [R230+0xf800] ;  /* 0x00f80000e604783b */ /* 0x000e620000004200 */
[----:B------:R-:W-:Y:S01]  /*11f40*/  MOV R70, R105 ;  /* 0x0000006900467202 */ /* 0x000fe20000000f00 */
[----:B------:R-:W-:-:S02]  /*11f50*/  FFMA.FTZ R0, R219, R11, R218 ;  /* 0x0000000bdb007223 */ /* 0x000fc400000100da */
[----:B------:R-:W-:Y:S02]  /*11f60*/  F2FP.BF16.F32.PACK_AB R200, R165, R169 ;  /* 0x000000a9a5c8723e */ /* 0x000fe400000010ff */
[----:B------:R-:W-:Y:S02]  /*11f70*/  F2FP.BF16.F32.PACK_AB R201, R15, R18 ;  /* 0x000000120fc9723e */ /* 0x000fe400000010ff */
[----:B------:R-:W-:Y:S02]  /*11f80*/  F2FP.BF16.F32.PACK_AB R202, R19, R22 ;  /* 0x0000001613ca723e */ /* 0x000fe400000010ff */
[----:B------:R-:W-:Y:S01]  /*11f90*/  F2FP.BF16.F32.PACK_AB R203, R13, R14 ;  /* 0x0000000e0dcb723e */ /* 0x000fe200000010ff */
[----:B------:R-:W-:Y:S01]  /*11fa0*/  FADD.FTZ R11, R222, R0 ;  /* 0x00000000de0b7221 */ /* 0x000fe20000010000 */
[----:B------:R-:W-:Y:S01]  /*11fb0*/  HMMA.16816.F32.BF16 R120, R160, R128, R156 ;  /* 0x00000080a078723c */ /* 0x000fe2000004189c */
[----:B------:R-:W-:-:S04]  /*11fc0*/  FADD.FTZ R0, R225, R8 ;  /* 0x00000008e1007221 */ /* 0x000fc80000010000 */
[----:B------:R-:W-:-:S04]  /*11fd0*/  FADD.FTZ R0, R249, R0 ;  /* 0x00000000f9007221 */ /* 0x000fc80000010000 */
[----:B------:R-:W-:-:S04]  /*11fe0*/  FADD.FTZ R0, R251, R0 ;  /* 0x00000000fb007221 */ /* 0x000fc80000010000 */
[----:B------:R-:W-:Y:S01]  /*11ff0*/  FADD.FTZ R0, R34, R0 ;  /* 0x0000000022007221 */ /* 0x000fe20000010000 */
[-C--:B-1----:R-:W-:Y:S06]  /*12000*/  HMMA.16816.F32.BF16 R156, R160, R4.reuse, R68 ;  /* 0x00000004a09c723c */ /* 0x082fec0000041844 */
[----:B------:R-:W-:Y:S07]  /*12010*/  HMMA.16816.F32.BF16 R196, R200, R4, R196 ;  /* 0x00000004c8c4723c */ /* 0x000fee00000418c4 */
[----:B------:R-:W-:-:S04]  /*12020*/  FADD.FTZ R4, R226, R11 ;  /* 0x0000000be2047221 */ /* 0x000fc80000010000 */
[----:B------:R-:W-:-:S04]  /*12030*/  FADD.FTZ R4, R250, R4 ;  /* 0x00000004fa047221 */ /* 0x000fc80000010000 */
[----:B------:R-:W-:Y:S01]  /*12040*/  FADD.FTZ R4, R23, R4 ;  /* 0x0000000417047221 */ /* 0x000fe20000010000 */
[----:B------:R-:W-:Y:S01]  /*12050*/  FADD.FTZ R5, R167, R3 ;  /* 0x00000003a7057221 */ /* 0x000fe20000010000 */
[----:B------:R-:W-:Y:S01]  /*12060*/  FADD.FTZ R3, R168, R2 ;  /* 0x00000002a8037221 */ /* 0x000fe20000010000 */
[----:B------:R1:W5:Y:S01]  /*12070*/  LDL.LU R167, [R1+0x118] ;  /* 0x0001180001a77983 */ /* 0x0003620000300800 */
[----:B------:R-:W-:Y:S02]  /*12080*/  FADD.FTZ R4, R35, R4 ;  /* 0x0000000423047221 */ /* 0x000fe40000010000 */
[----:B------:R-:W-:Y:S01]  /*12090*/  FADD.FTZ R3, R245, R3 ;  /* 0x00000003f5037221 */ /* 0x000fe20000010000 */
[----:B------:R1:W5:Y:S03]  /*120a0*/  LDL.LU R168, [R1+0x114] ;  /* 0x0001140001a87983 */ /* 0x0003660000300800 */
[----:B------:R-:W-:-:S04]  /*120b0*/  FADD.FTZ R3, R241, R3 ;  /* 0x00000003f1037221 */ /* 0x000fc80000010000 */
[----:B------:R-:W-:-:S04]  /*120c0*/  FADD.FTZ R3, R252, R3 ;  /* 0x00000003fc037221 */ /* 0x000fc80000010000 */
[----:B------:R-:W-:-:S04]  /*120d0*/  FADD.FTZ R3, R247, R3 ;  /* 0x00000003f7037221 */ /* 0x000fc80000010000 */
[----:B------:R-:W-:-:S04]  /*120e0*/  FADD.FTZ R3, R170, R3 ;  /* 0x00000003aa037221 */ /* 0x000fc80000010000 */
[----:B------:R-:W-:-:S04]  /*120f0*/  FADD.FTZ R3, R18, R3 ;  /* 0x0000000312037221 */ /* 0x000fc80000010000 */
[----:B------:R-:W-:-:S04]  /*12100*/  FADD.FTZ R3, R15, R3 ;  /* 0x000000030f037221 */ /* 0x000fc80000010000 */
[----:B------:R-:W-:-:S04]  /*12110*/  FADD.FTZ R3, R14, R3 ;  /* 0x000000030e037221 */ /* 0x000fc80000010000 */
[----:B------:R-:W-:Y:S01]  /*12120*/  FADD.FTZ R3, R13, R3 ;  /* 0x000000030d037221 */ /* 0x000fe20000010000 */
[----:B------:R-:W-:-:S06]  /*12130*/  UISETP.GE.AND UP0, UPT, UR17, 0x4, UPT ;  /* 0x000000041100788c */ /* 0x000fcc000bf06270 */
[----:B------:R-:W-:Y:S01]  /*12140*/  PLOP3.LUT P0, PT, PT, PT, UP0, 0x80, 0x0 ;  /* 0x000000000000781c */ /* 0x000fe20003f0f008 */
[C---:B------:R-:W-:Y:S06]  /*12150*/  HMMA.16816.F32.BF16 R176, R200.reuse, R180, R176 ;  /* 0x000000b4c8b0723c */ /* 0x040fec00000418b0 */
[----:B------:R-:W-:Y:S01]  /*12160*/  HMMA.16816.F32.BF16 R180, R200, R182, R132 ;  /* 0x000000b6c8b4723c */ /* 0x000fe20000041884 */
[----:B------:R-:W-:-:S05]  /*12170*/  @UP0 UIADD3 UR17, UR17, -0x4, URZ ;  /* 0xfffffffc11110890 */ /* 0x000fca000fffe03f */
[----:B------:R-:W-:Y:S06]  /*12180*/  HMMA.16816.F32.BF16 R68, R200, R80, R116 ;  /* 0x00000050c844723c */ /* 0x000fec0000041874 */
        /* <DEDUP_REMOVED lines=17> */
[----:B------:R-:W-:Y:S01]  /*122a0*/  HMMA.16816.F32.BF16 R160, R160, R6, R204 ;  /* 0x00000006a0a0723c */ /* 0x000fe200000418cc */
[----:B---3--:R-:W-:Y:S01]  /*122b0*/  FADD.FTZ R2, R164, R0 ;  /* 0x00000000a4027221 */ /* 0x008fe20000010000 */
[----:B--2---:R-:W-:Y:S01]  /*122c0*/  FADD.FTZ R0, R166, R4 ;  /* 0x00000004a6007221 */ /* 0x004fe20000010000 */
[----:B------:R-:W-:Y:S01]  /*122d0*/  FADD.FTZ R4, R246, R5 ;  /* 0x00000005f6047221 */ /* 0x000fe20000010000 */
[----:B------:R1:W5:Y:S02]  /*122e0*/  LDL.LU R164, [R1+0x110] ;  /* 0x0001100001a47983 */ /* 0x0003640000300800 */
[----:B----4-:R-:W-:Y:S01]  /*122f0*/  FADD.FTZ R0, R243, R0 ;  /* 0x00000000f3007221 */ /* 0x010fe20000010000 */
[----:B------:R-:W-:Y:S01]  /*12300*/  FADD.FTZ R4, R242, R4 ;  /* 0x00000004f2047221 */ /* 0x000fe20000010000 */
[----:B------:R1:W5:Y:S01]  /*12310*/  LDL.LU R166, [R1+0x10c] ;  /* 0x00010c0001a67983 */ /* 0x0003620000300800 */
        /* <DEDUP_REMOVED lines=23> */
[----:B------:R-:W-:Y:S01]  /*12490*/  FADD.FTZ R2, R32, R2 ;  /* 0x0000000220027221 */ /* 0x000fe20000010000 */
[----:B------:R-:W-:Y:S02]  /*124a0*/  FADD.FTZ R4, R22, R4 ;  /* 0x0000000416047221 */ /* 0x000fe40000010000 */
[----:B------:R1:W5:Y:S01]  /*124b0*/  LDL.LU R240, [R1+0xf0] ;  /* 0x0000f00001f07983 */ /* 0x0003620000300800 */
[----:B------:R-:W-:-:S03]  /*124c0*/  FADD.FTZ R2, R21, R2 ;  /* 0x0000000215027221 */ /* 0x000fc60000010000 */
        /* <DEDUP_REMOVED lines=8> */
[----:B------:R1:W5:Y:S04]  /*12550*/  LDL.LU R235, [R1+0xdc] ;  /* 0x0000dc0001eb7983 */ /* 0x0003680000300800 */
[----:B------:R1:W5:Y:S04]  /*12560*/  LDL.LU R234, [R1+0xd8] ;  /* 0x0000d80001ea7983 */ /* 0x0003680000300800 */
[----:B------:R1:W5:Y:S04]  /*12570*/  LDL.LU R233, [R1+0xd4] ;  /* 0x0000d40001e97983 */ /* 0x0003680000300800 */
[----:B------:R1:W5:Y:S04]  /*12580*/  LDL.LU R232, [R1+0xd0] ;  /* 0x0000d00001e87983 */ /* 0x0003680000300800 */
[----:B------:R1:W5:Y:S04]  /*12590*/  LDL.LU R171, [R1+0xcc] ;  /* 0x0000cc0001ab7983 */ /* 0x0003680000300800 */
[----:B------:R1:W-:Y:S04]  /*125a0*/  STL [R1+0x10], R4 ;  /* 0x0000100401007387 */ /* 0x0003e80000100800 */
[----:B------:R1:W-:Y:S04]  /*125b0*/  STL [R1+0xc], R3 ;  /* 0x00000c0301007387 */ /* 0x0003e80000100800 */
[----:B------:R1:W-:Y:S04]  /*125c0*/  STL [R1+0x8], R2 ;  /* 0x0000080201007387 */ /* 0x0003e80000100800 */
[----:B------:R1:W-:Y:S01]  /*125d0*/  STL [R1+0x14], R0 ;  /* 0x0000140001007387 */ /* 0x0003e20000100800 */
[----:B------:R-:W-:Y:S01]  /*125e0*/  HMMA.16816.F32.BF16 R200, R200, R6, R28 ;  /* 0x00000006c8c8723c */ /* 0x000fe2000004181c */
[----:B------:R-:W-:-:S08]  /*125f0*/  NOP ;  /* 0x0000000000007918 */ /* 0x000fd00000000000 */
[----:B------:R-:W-:-:S15]  /*12600*/  @P0 BRA `(.L_x_61) ;  /* 0x0000000000040947 */ /* 0x000fde0003800000 */
.L_x_58:
[----:B------:R-:W-:-:S12]  /*12610*/  UIADD3 UR17, UR21, -0x1, URZ ;  /* 0xffffffff15117890 */ /* 0x000fd8000fffe03f */
.L_x_61:
[----:B------:R-:W-:-:S13]  /*12620*/  ISETP.LE.AND P0, PT, RZ, UR17, PT ;  /* 0x00000011ff007c0c */ /* 0x000fda000bf03270 */
[----:B------:R-:W-:Y:S05]  /*12630*/  @!P0 BRA `(.L_x_62) ;  /* 0x0000003800e08947 */ /* 0x000fea0003800000 */
[----:B------:R-:W2:Y:S01]  /*12640*/  LDL.LU.64 R6, [R1+0x78] ;  /* 0x0000780001067983 */ /* 0x000ea20000300a00 */
[----:B-----5:R-:W-:Y:S01]  /*12650*/  MOV R165, R167 ;  /* 0x000000a700a57202 */ /* 0x020fe20000000f00 */
[----:B------:R-:W-:Y:S01]  /*12660*/  IMAD.MOV.U32 R170, RZ, RZ, R164 ;  /* 0x000000ffffaa7224 */ /* 0x000fe200078e00a4 */
[----:B-1----:R-:W-:Y:S01]  /*12670*/  MOV R3, R168 ;  /* 0x000000a800037202 */ /* 0x002fe20000000f00 */
[----:B------:R-:W2:Y:S01]  /*12680*/  LDL.LU.64 R4, [R1+0xc0] ;  /* 0x0000c00001047983 */ /* 0x000ea20000300a00 */
[----:B------:R-:W-:Y:S01]  /*12690*/  MOV R169, R166 ;  /* 0x000000a600a97202 */ /* 0x000fe20000000f00 */
[----:B------:R-:W-:Y:S02]  /*126a0*/  USHF.L.U64.HI UR5, UR6, 0x5, UR7 ;  /* 0x0000000506057899 */ /* 0x000fe40008010207 */
[----:B------:R-:W-:Y:S02]  /*126b0*/  USHF.L.U32 UR20, UR6, 0x5, URZ ;  /* 0x0000000506147899 */ /* 0x000fe4000800063f */
[----:B------:R-:W-:-:S02]  /*126c0*/  USHF.L.U64.HI UR21, UR8, 0x5, UR9 ;  /* 0x0000000508157899 */ /* 0x000fc40008010209 */
[----:B------:R-:W-:Y:S01]  /*126d0*/  USHF.L.U32 UR22, UR8, 0x5, URZ ;  /* 0x0000000508167899 */ /* 0x000fe2000800063f */
[----:B------:R-:W-:Y:S01]  /*126e0*/  ULDC UR4, c[0x0][0x2ec] ;  /* 0x0000bb0000047ab9 */ /* 0x000fe20000000800 */
[----:B------:R-:W-:Y:S01]  /*126f0*/  ULDC.64 UR6, c[0x0][0x218] ;  /* 0x0000860000067ab9 */ /* 0x000fe20000000a00 */
[----:B------:R-:W-:Y:S01]  /*12700*/  ULDC.64 UR10, c[0x0][0x220] ;  /* 0x00008800000a7ab9 */ /* 0x000fe20000000a00 */
[----:B------:R-:W-:Y:S01]  /*12710*/  ULDC.64 UR8, c[0x0][0x248] ;  /* 0x0000920000087ab9 */ /* 0x000fe20000000a00 */
[----:B--2---:R-:W-:-:S05]  /*12720*/  IMAD.MOV.U32 R5, RZ, RZ, R7 ;  /* 0x000000ffff057224 */ /* 0x004fca00078e0007 */
[----:B------:R1:W-:Y:S01]  /*12730*/  STL.64 [R1+0x18], R4 ;  /* 0x0000180401007387 */ /* 0x0003e20000100a00 */
[----:B------:R-:W-:Y:S05]  /*12740*/  BRA `(.L_x_63) ;  /* 0x0000000000887947 */ /* 0x000fea0003800000 */
.L_x_65:
[----:B------:R-:W2:Y:S01]  /*12750*/  LDL.64 R250, [R1+0x60] ;  /* 0x0000600001fa7983 */ /* 0x000ea20000100a00 */
[----:B------:R-:W-:Y:S03]  /*12760*/  UIADD3 UR24, UR17, -0x1, URZ ;  /* 0xffffffff11187890 */ /* 0x000fe6000fffe03f */
[----:B------:R-:W3:Y:S01]  /*12770*/  LDL.64 R248, [R1+0x50] ;  /* 0x0000500001f87983 */ /* 0x000ee20000100a00 */
[----:B------:R-:W-:Y:S02]  /*12780*/  USHF.R.S32.HI UR23, URZ, 0x1f, UR24 ;  /* 0x0000001f3f177899 */ /* 0x000fe40008011418 */
[----:B------:R-:W-:Y:S02]  /*12790*/  UIMAD.WIDE.U32 UR26, UR24, UR8, URZ ;  /* 0x00000008181a72a5 */ /* 0x000fe4000f8e003f */
[----:B------:R-:W-:Y:S04]  /*127a0*/  UIMAD UR23, UR23, UR8, URZ ;  /* 0x00000008171772a4 */ /* 0x000fe8000f8e023f */
[----:B------:R-:W-:Y:S01]  /*127b0*/  UIMAD UR23, UR24, UR9, UR23 ;  /* 0x00000009181772a4 */ /* 0x000fe2000f8e0217 */
[----:B------:R-:W-:Y:S02]  /*127c0*/  IMAD.U32 R0, RZ, RZ, UR26 ;  /* 0x0000001aff007e24 */ /* 0x000fe4000f8e00ff */
[----:B------:R-:W-:Y:S01]  /*127d0*/  IMAD.U32 R166, RZ, RZ, UR26 ;  /* 0x0000001affa67e24 */ /* 0x000fe2000f8e00ff */
[----:B------:R-:W-:Y:S06]  /*127e0*/  UIADD3 UR23, UR27, UR23, URZ ;  /* 0x000000171b177290 */ /* 0x000fec000fffe03f */
[----:B------:R-:W-:Y:S01]  /*127f0*/  IMAD.U32 R2, RZ, RZ, UR23 ;  /* 0x00000017ff027e24 */ /* 0x000fe2000f8e00ff */
        /* <DEDUP_REMOVED lines=23> */
.L_x_63:
[----:B--2---:R-:W2:Y:S01]  /*12970*/  LDL.64 R6, [R1+0x18] ;  /* 0x0000180001067983 */ /* 0x004ea20000100a00 */
[----:B------:R-:W-:Y:S04]  /*12980*/  DEPBAR.LE SB0, 0x0 ;  /* 0x000080000000791a */ /* 0x000fe80000000000 */
[----:B------:R-:W-:Y:S01]  /*12990*/  BAR.SYNC.DEFER_BLOCKING 0x0 ;  /* 0x0000000000007b1d */ /* 0x000fe20000010000 */
[----:B------:R-:W-:Y:S01]  /*129a0*/  USHF.R.S32.HI UR24, URZ, 0x1f, UR17 ;  /* 0x0000001f3f187899 */ /* 0x000fe20008011411 */
[----:B-1----:R-:W-:Y:S01]  /*129b0*/  IMAD.U32 R4, RZ, RZ, UR17 ;  /* 0x00000011ff047e24 */ /* 0x002fe2000f8e00ff */
[----:B------:R-:W-:Y:S04]  /*129c0*/  UIMAD UR23, UR13, UR17, URZ ;  /* 0x000000110d1772a4 */ /* 0x000fe8000f8e023f */
[----:B------:R-:W-:Y:S01]  /*129d0*/  UIMAD UR23, UR24, UR14, UR23 ;  /* 0x0000000e181772a4 */ /* 0x000fe2000f8e0217 */
[----:B--2---:R-:W-:Y:S05]  /*129e0*/  IMAD.WIDE.U32 R4, R4, UR14, R6 ;  /* 0x0000000e04047c25 */ /* 0x004fea000f8e0006 */
[----:B------:R-:W-:Y:S01]  /*129f0*/  VIADD R0, R5, UR23 ;  /* 0x0000001705007c36 */ /* 0x000fe20008000000 */
[C---:B------:R-:W-:Y:S04]  /*12a00*/  LEA R8, P0, R4.reuse, UR10, 0x1 ;  /* 0x0000000a04087c11 */ /* 0x040fe8000f8008ff */
[----:B------:R-:W-:Y:S02]  /*12a10*/  LEA.HI.X R9, R4, UR11, R0, 0x1, P0 ;  /* 0x0000000b04097c11 */ /* 0x000fe400080f0c00 */
[----:B------:R-:W-:Y:S03]  /*12a20*/  IADD3 R6, P0, R8, UR20, RZ ;  /* 0x0000001408067c10 */ /* 0x000fe6000ff1e0ff */
[----:B------:R-:W-:Y:S01]  /*12a30*/  @!PT LDS RZ, [RZ] ;  /* 0x00000000fffff984 */ /* 0x000fe20000000800 */
[----:B------:R-:W-:Y:S01]  /*12a40*/  @!PT LDS RZ, [RZ] ;  /* 0x00000000fffff984 */ /* 0x000fe20000000800 */
[----:B------:R-:W-:Y:S01]  /*12a50*/  @!PT LDS RZ, [RZ] ;  /* 0x00000000fffff984 */ /* 0x000fe20000000800 */
[----:B------:R-:W-:Y:S01]  /*12a60*/  LDGSTS.E.BYPASS.LTC128B.128 [R246+0xc000], desc[UR18][R8.64] ;  /* 0x0c00000008f67fae */ /* 0x000fe2000b901d52 */
        /* <DEDUP_REMOVED lines=8> */
[----:B------:R-:W-:Y:S03]  /*12af0*/  ISETP.LT.AND P0, PT, RZ, UR17, PT ;  /* 0x00000011ff007c0c */ /* 0x000fe6000bf01270 */
[----:B------:R-:W-:Y:S06]  /*12b00*/  LDGSTS.E.BYPASS.LTC128B.128 [R246+0xd000], desc[UR18][R4.64] ;  /* 0x0d00000004f67fae */ /* 0x000fec000b901d52 */
[----:B------:R1:W-:Y:S06]  /*12b10*/  LDGSTS.E.BYPASS.LTC128B.128 [R246+0xf000], desc[UR18][R4.64+0x80] ;  /* 0x0f00008004f67fae */ /* 0x0003ec000b901d52 */
[----:B------:R-:W-:Y:S06]  /*12b20*/  LDGSTS.E.BYPASS.LTC128B.128 [R246+0xd800], desc[UR18][R10.64] ;  /* 0x0d8000000af67fae */ /* 0x000fec000b901d52 */
[----:B------:R2:W-:Y:S06]  /*12b30*/  LDGSTS.E.BYPASS.LTC128B.128 [R246+0xf800], desc[UR18][R10.64+0x80] ;  /* 0x0f8000800af67fae */ /* 0x0005ec000b901d52 */
[----:B------:R-:W-:Y:S06]  /*12b40*/  LDSM.16.M88.4 R64, [R234] ;  /* 0x00000000ea40783b */ /* 0x000fec0000000200 */
[----:B------:R-:W1:Y:S06]  /*12b50*/  LDSM.16.M88.4 R16, [R171+0x8000] ;  /* 0x00800000ab10783b */ /* 0x000e6c0000000200 */
[----:B------:R-:W2:Y:S06]  /*12b60*/  LDSM.16.M88.4 R60, [R234+0x2000] ;  /* 0x00200000ea3c783b */ /* 0x000eac0000000200 */
[----:B------:R-:W3:Y:S06]  /*12b70*/  LDSM.16.M88.4 R32, [R171+0x8800] ;  /* 0x00880000ab20783b */ /* 0x000eec0000000200 */
[----:B------:R-:W0:Y:S06]  /*12b80*/  LDGDEPBAR ;  /* 0x00000000000079af */ /* 0x000e2c0000000000 */
[----:B------:R-:W4:Y:S06]  /*12b90*/  LDSM.16.M88.4 R48, [R171+0x9000] ;  /* 0x00900000ab30783b */ /* 0x000f2c0000000200 */
[----:B------:R-:W5:Y:S06]  /*12ba0*/  LDSM.16.M88.4 R204, [R171+0x9800] ;  /* 0x00980000abcc783b */ /* 0x000f6c0000000200 */
        /* <DEDUP_REMOVED lines=17> */
[-C--:B-----5:R-:W-:Y:S06]  /*12cc0*/  HMMA.16816.F32.BF16 R52, R64, R204.reuse, RZ ;  /* 0x000000cc4034723c */ /* 0x0a0fec00000418ff */
        /* <DEDUP_REMOVED lines=8> */
[----:B------:R-:W-:Y:S05]  /*12d50*/  LDSM.16.M88.4 R212, [R233+0x8000] ;  /* 0x00800000e9d4783b */ /* 0x000fea0000000200 */
        /* <DEDUP_REMOVED lines=202> */
.L_x_64:
[----:B-1----:R-:W-:Y:S01]  /*13a00*/  SHFL.BFLY PT, R167, R168, 0x2, 0x1f ;  /* 0x0c401f00a8a77f89 */ /* 0x002fe200000e0000 */
[----:B------:R-:W-:Y:S01]  /*13a10*/  FMNMX.FTZ R166, R67, R210, !PT ;  /* 0x000000d243a67209 */ /* 0x000fe20007810000 */
[----:B------:R-:W-:Y:S01]  /*13a20*/  UIADD3 UR17, UR17, -0x1, URZ ;  /* 0xffffffff11117890 */ /* 0x000fe2000fffe03f */
[----:B------:R-:W-:Y:S02]  /*13a30*/  FMNMX.FTZ R2, R57, R164, !PT ;  /* 0x000000a439027209 */ /* 0x000fe40007810000 */
[----:B------:R-:W-:Y:S03]  /*13a40*/  FMNMX.FTZ R0, R58, R211, !PT ;  /* 0x000000d33a007209 */ /* 0x000fe60007810000 */
[----:B------:R-:W-:Y:S01]  /*13a50*/  SHFL.BFLY PT, R205, R166, 0x2, 0x1f ;  /* 0x0c401f00a6cd7f89 */ /* 0x000fe200000e0000 */
[----:B------:R-:W-:Y:S02]  /*13a60*/  FMNMX.FTZ R2, R60, R2, !PT ;  /* 0x000000023c027209 */ /* 0x000fe40007810000 */
[----:B------:R-:W-:Y:S02]  /*13a70*/  FMNMX.FTZ R0, R59, R0, !PT ;  /* 0x000000003b007209 */ /* 0x000fe40007810000 */
[----:B------:R-:W-:Y:S02]  /*13a80*/  FMNMX.FTZ R164, R61, R2, !PT ;  /* 0x000000023da47209 */ /* 0x000fe40007810000 */
[----:B------:R-:W-:Y:S03]  /*13a90*/  FMNMX.FTZ R0, R62, R0, !PT ;  /* 0x000000003e007209 */ /* 0x000fe60007810000 */
        /* <DEDUP_REMOVED lines=17> */
[C---:B------:R-:W-:Y:S01]  /*13bb0*/  FADD.FTZ R0, -R167.reuse, R165 ;  /* 0x000000a5a7007221 */ /* 0x040fe20000010100 */
[----:B------:R-:W-:Y:S01]  /*13bc0*/  FMUL.FTZ R212, R167, UR4 ;  /* 0x00000004a7d47c20 */ /* 0x000fe20008410000 */
[----:B----4-:R-:W-:Y:S01]  /*13bd0*/  FMNMX.FTZ R164, R2, R164, !PT ;  /* 0x000000a402a47209 */ /* 0x010fe20007810000 */
[----:B------:R1:W2:Y:S01]  /*13be0*/  MUFU.EX2 R165, R3 ;  /* 0x0000000300a57308 */ /* 0x0002a20000000800 */
[----:B------:R-:W3:Y:S03]  /*13bf0*/  LDSM.16.MT88.4 R204, [R228+0xc000] ;  /* 0x00c00000e4cc783b */ /* 0x000ee60000004200 */
[----:B------:R-:W-:Y:S01]  /*13c00*/  FMUL.FTZ R213, R164, UR4 ;  /* 0x00000004a4d57c20 */ /* 0x000fe20008410000 */
[----:B-1----:R-:W-:Y:S01]  /*13c10*/  FMUL.FTZ R3, R0, UR4 ;  /* 0x0000000400037c20 */ /* 0x002fe20008410000 */
[----:B------:R-:W-:Y:S01]  /*13c20*/  FADD.FTZ R0, -R166, R169 ;  /* 0x000000a9a6007221 */ /* 0x000fe20000010100 */
[----:B------:R-:W-:Y:S01]  /*13c30*/  FMUL.FTZ R169, R168, UR4 ;  /* 0x00000004a8a97c20 */ /* 0x000fe20008410000 */
[C---:B--2---:R-:W-:Y:S01]  /*13c40*/  FMUL.FTZ R68, R165.reuse, R68 ;  /* 0x00000044a5447220 */ /* 0x044fe20000410000 */
[----:B------:R-:W-:Y:S01]  /*13c50*/  FMUL.FTZ R69, R165, R69 ;  /* 0x00000045a5457220 */ /* 0x000fe20000410000 */
[----:B------:R-:W-:Y:S01]  /*13c60*/  FMUL.FTZ R2, R0, UR4 ;  /* 0x0000000400027c20 */ /* 0x000fe20008410000 */
[----:B------:R-:W-:Y:S01]  /*13c70*/  FADD.FTZ R0, -R164, R170 ;  /* 0x000000aaa4007221 */ /* 0x000fe20000010100 */
[----:B------:R-:W-:Y:S01]  /*13c80*/  FSEL R169, R169, RZ, P1 ;  /* 0x000000ffa9a97208 */ /* 0x000fe20000800000 */
[----:B------:R-:W-:Y:S01]  /*13c90*/  FMUL.FTZ R170, R166, UR4 ;  /* 0x00000004a6aa7c20 */ /* 0x000fe20008410000 */
[----:B------:R-:W-:Y:S01]  /*13ca0*/  FSETP.NEU.FTZ.AND P1, PT, R167, -INF , PT ;  /* 0xff800000a700780b */ /* 0x000fe20003f3d000 */
[----:B------:R-:W-:Y:S01]  /*13cb0*/  FMUL.FTZ R0, R0, UR4 ;  /* 0x0000000400007c20 */ /* 0x000fe20008410000 */
[----:B------:R-:W1:Y:S01]  /*13cc0*/  MUFU.EX2 R2, R2 ;  /* 0x0000000200027308 */ /* 0x000e620000000800 */
        /* <DEDUP_REMOVED lines=15> */
[----:B------:R-:W2:Y:S01]  /*13dc0*/  MUFU.EX2 R0, R0 ;  /* 0x0000000000007308 */ /* 0x000ea20000000800 */
[--C-:B------:R-:W-:Y:S01]  /*13dd0*/  FFMA.FTZ R12, R12, UR4, -R170.reuse ;  /* 0x000000040c0c7c23 */ /* 0x100fe200080108aa */
[----:B------:R-:W-:Y:S01]  /*13de0*/  FFMA.FTZ R13, R13, UR4, -R170 ;  /* 0x000000040d0d7c23 */ /* 0x000fe200080108aa */
[--C-:B------:R-:W-:Y:S01]  /*13df0*/  FFMA.FTZ R10, R10, UR4, -R213.reuse ;  /* 0x000000040a0a7c23 */ /* 0x100fe200080108d5 */
[--C-:B------:R-:W-:Y:S01]  /*13e00*/  FFMA.FTZ R11, R11, UR4, -R213.reuse ;  /* 0x000000040b0b7c23 */ /* 0x100fe200080108d5 */
[--C-:B------:R-:W-:Y:S01]  /*13e10*/  FFMA.FTZ R14, R14, UR4, -R213.reuse ;  /* 0x000000040e0e7c23 */ /* 0x100fe200080108d5 */
[----:B------:R-:W-:Y:S01]  /*13e20*/  FFMA.FTZ R15, R15, UR4, -R213 ;  /* 0x000000040f0f7c23 */ /* 0x000fe200080108d5 */
[C---:B-1----:R-:W-:Y:S03]  /*13e30*/  FMUL.FTZ R72, R2.reuse, R72 ;  /* 0x0000004802487220 */ /* 0x042fe60000410000 */
        /* <DEDUP_REMOVED lines=9> */
[C---:B--2---:R-:W-:Y:S01]  /*13ed0*/  FMUL.FTZ R74, R0.reuse, R74 ;  /* 0x0000004a004a7220 */ /* 0x044fe20000410000 */
[C---:B------:R-:W-:Y:S01]  /*13ee0*/  FMUL.FTZ R75, R0.reuse, R75 ;  /* 0x0000004b004b7220 */ /* 0x040fe20000410000 */
[C---:B------:R-:W-:Y:S01]  /*13ef0*/  FMUL.FTZ R78, R0.reuse, R78 ;  /* 0x0000004e004e7220 */ /* 0x040fe20000410000 */
[----:B------:R-:W-:Y:S01]  /*13f00*/  FMUL.FTZ R79, R0, R79 ;  /* 0x0000004f004f7220 */ /* 0x000fe20000410000 */
[C---:B------:R-:W-:Y:S01]  /*13f10*/  FMUL.FTZ R88, R2.reuse, R88 ;  /* 0x0000005802587220 */ /* 0x040fe20000410000 */
[----:B------:R-:W-:Y:S01]  /*13f20*/  FMUL.FTZ R89, R2, R89 ;  /* 0x0000005902597220 */ /* 0x000fe20000410000 */
[----:B------:R-:W-:Y:S03]  /*13f30*/  FMUL.FTZ R90, R0, R90 ;  /* 0x0000005a005a7220 */ /* 0x000fe60000410000 */
[----:B------:R2:W-:Y:S01]  /*13f40*/  MUFU.EX2 R226, R10 ;  /* 0x0000000a00e27308 */ /* 0x0005e20000000800 */
[----:B-1----:R-:W-:Y:S01]  /*13f50*/  FMUL.FTZ R8, R2, R172 ;  /* 0x000000ac02087220 */ /* 0x002fe20000410000 */
[----:B------:R-:W-:Y:S01]  /*13f60*/  FMUL.FTZ R91, R0, R91 ;  /* 0x0000005b005b7220 */ /* 0x000fe20000410000 */
[C---:B------:R-:W-:Y:S01]  /*13f70*/  FMUL.FTZ R92, R2.reuse, R92 ;  /* 0x0000005c025c7220 */ /* 0x040fe20000410000 */
[----:B------:R-:W-:Y:S01]  /*13f80*/  FMUL.FTZ R93, R2, R93 ;  /* 0x0000005d025d7220 */ /* 0x000fe20000410000 */
[C---:B------:R-:W-:Y:S01]  /*13f90*/  FMUL.FTZ R94, R0.reuse, R94 ;  /* 0x0000005e005e7220 */ /* 0x040fe20000410000 */
[----:B------:R-:W-:Y:S01]  /*13fa0*/  FMUL.FTZ R95, R0, R95 ;  /* 0x0000005f005f7220 */ /* 0x000fe20000410000 */
[C---:B------:R-:W-:Y:S03]  /*13fb0*/  FMUL.FTZ R96, R165.reuse, R96 ;  /* 0x00000060a5607220 */ /* 0x040fe60000410000 */
[----:B------:R1:W-:Y:S01]  /*13fc0*/  MUFU.EX2 R217, R11 ;  /* 0x0000000b00d97308 */ /* 0x0003e20000000800 */
[C---:B----4-:R-:W-:Y:S01]  /*13fd0*/  FMUL.FTZ R9, R2.reuse, R173 ;  /* 0x000000ad02097220 */ /* 0x050fe20000410000 */
[C---:B------:R-:W-:Y:S01]  /*13fe0*/  FMUL.FTZ R97, R165.reuse, R97 ;  /* 0x00000061a5617220 */ /* 0x040fe20000410000 */
[C---:B------:R-:W-:Y:S01]  /*13ff0*/  FMUL.FTZ R100, R165.reuse, R100 ;  /* 0x00000064a5647220 */ /* 0x040fe20000410000 */
[C---:B------:R-:W-:Y:S01]  /*14000*/  FMUL.FTZ R101, R165.reuse, R101 ;  /* 0x00000065a5657220 */ /* 0x040fe20000410000 */
[C---:B------:R-:W-:Y:S01]  /*14010*/  FMUL.FTZ R104, R2.reuse, R104 ;  /* 0x0000006802687220 */ /* 0x040fe20000410000 */
[----:B------:R-:W-:Y:S01]  /*14020*/  FMUL.FTZ R105, R2, R105 ;  /* 0x0000006902697220 */ /* 0x000fe20000410000 */
[C---:B------:R-:W-:Y:S03]  /*14030*/  FMUL.FTZ R106, R0.reuse, R106 ;  /* 0x0000006a006a7220 */ /* 0x040fe60000410000 */
[----:B------:R-:W4:Y:S01]  /*14040*/  MUFU.EX2 R3, R3 ;  /* 0x0000000300037308 */ /* 0x000f220000000800 */
[C---:B--2---:R-:W-:Y:S01]  /*14050*/  FMUL.FTZ R10, R0.reuse, R174 ;  /* 0x000000ae000a7220 */ /* 0x044fe20000410000 */
[----:B------:R-:W-:Y:S01]  /*14060*/  FMUL.FTZ R107, R0, R107 ;  /* 0x0000006b006b7220 */ /* 0x000fe20000410000 */
[C---:B------:R-:W-:Y:S01]  /*14070*/  FMUL.FTZ R108, R2.reuse, R108 ;  /* 0x0000006c026c7220 */ /* 0x040fe20000410000 */
[----:B------:R-:W-:Y:S01]  /*14080*/  FMUL.FTZ R109, R2, R109 ;  /* 0x0000006d026d7220 */ /* 0x000fe20000410000 */
[C---:B------:R-:W-:Y:S01]  /*14090*/  FMUL.FTZ R110, R0.reuse, R110 ;  /* 0x0000006e006e7220 */ /* 0x040fe20000410000 */
[C---:B------:R-:W-:Y:S01]  /*140a0*/  FMUL.FTZ R111, R0.reuse, R111 ;  /* 0x0000006f006f7220 */ /* 0x040fe20000410000 */
[C---:B------:R-:W-:Y:S03]  /*140b0*/  FMUL.FTZ R112, R165.reuse, R112 ;  /* 0x00000070a5707220 */ /* 0x040fe60000410000 */
[----:B------:R2:W-:Y:S01]  /*140c0*/  MUFU.EX2 R216, R4 ;  /* 0x0000000400d87308 */ /* 0x0005e20000000800 */
[----:B-1----:R-:W-:Y:S01]  /*140d0*/  FMUL.FTZ R11, R0, R175 ;  /* 0x000000af000b7220 */ /* 0x002fe20000410000 */
[C---:B------:R-:W-:Y:S01]  /*140e0*/  FMUL.FTZ R113, R165.reuse, R113 ;  /* 0x00000071a5717220 */ /* 0x040fe20000410000 */
[C---:B------:R-:W-:Y:S01]  /*140f0*/  FMUL.FTZ R116, R165.reuse, R116 ;  /* 0x00000074a5747220 */ /* 0x040fe20000410000 */
[----:B------:R-:W-:Y:S01]  /*14100*/  FMUL.FTZ R117, R165, R117 ;  /* 0x00000075a5757220 */ /* 0x000fe20000410000 */
[C---:B------:R-:W-:Y:S01]  /*14110*/  FMUL.FTZ R120, R2.reuse, R120 ;  /* 0x0000007802787220 */ /* 0x040fe20000410000 */
[----:B------:R-:W-:Y:S01]  /*14120*/  FMUL.FTZ R121, R2, R121 ;  /* 0x0000007902797220 */ /* 0x000fe20000410000 */
[----:B------:R-:W-:Y:S03]  /*14130*/  FMUL.FTZ R122, R0, R122 ;  /* 0x0000007a007a7220 */ /* 0x000fe60000410000 */
[----:B------:R1:W-:Y:S01]  /*14140*/  MUFU.EX2 R215, R6 ;  /* 0x0000000600d77308 */ /* 0x0003e20000000800 */
[C---:B----4-:R-:W-:Y:S01]  /*14150*/  FMUL.FTZ R70, R3.reuse, R70 ;  /* 0x0000004603467220 */ /* 0x050fe20000410000 */
[C---:B------:R-:W-:Y:S01]  /*14160*/  FMUL.FTZ R71, R3.reuse, R71 ;  /* 0x0000004703477220 */ /* 0x040fe20000410000 */
[C---:B------:R-:W-:Y:S01]  /*14170*/  FMUL.FTZ R82, R3.reuse, R82 ;  /* 0x0000005203527220 */ /* 0x040fe20000410000 */
[C---:B------:R-:W-:Y:S01]  /*14180*/  FMUL.FTZ R83, R3.reuse, R83 ;  /* 0x0000005303537220 */ /* 0x040fe20000410000 */
[C---:B------:R-:W-:Y:S01]  /*14190*/  FMUL.FTZ R86, R3.reuse, R86 ;  /* 0x0000005603567220 */ /* 0x040fe20000410000 */
[C---:B------:R-:W-:Y:S01]  /*141a0*/  FMUL.FTZ R87, R3.reuse, R87 ;  /* 0x0000005703577220 */ /* 0x040fe20000410000 */
[----:B------:R-:W-:Y:S03]  /*141b0*/  FMUL.FTZ R98, R3, R98 ;  /* 0x0000006203627220 */ /* 0x000fe60000410000 */
[----:B------:R4:W-:Y:S01]  /*141c0*/  MUFU.EX2 R218, R16 ;  /* 0x0000001000da7308 */ /* 0x0009e20000000800 */
[----:B--2---:R-:W-:Y:S01]  /*141d0*/  FMUL.FTZ R4, R165, R176 ;  /* 0x000000b0a5047220 */ /* 0x004fe20000410000 */
[----:B------:R-:W-:Y:S01]  /*141e0*/  F2FP.BF16.F32.PACK_AB R176, R220, R214 ;  /* 0x000000d6dcb0723e */ /* 0x000fe200000010ff */
[C---:B------:R-:W-:Y:S01]  /*141f0*/  FMUL.FTZ R99, R3.reuse, R99 ;  /* 0x0000006303637220 */ /* 0x040fe20000410000 */
[C---:B------:R-:W-:Y:S01]  /*14200*/  FMUL.FTZ R102, R3.reuse, R102 ;  /* 0x0000006603667220 */ /* 0x040fe20000410000 */
[C---:B------:R-:W-:Y:S01]  /*14210*/  FMUL.FTZ R103, R3.reuse, R103 ;  /* 0x0000006703677220 */ /* 0x040fe20000410000 */
[C---:B------:R-:W-:Y:S01]  /*14220*/  FMUL.FTZ R114, R3.reuse, R114 ;  /* 0x0000007203727220 */ /* 0x040fe20000410000 */
[C---:B------:R-:W-:Y:S03]  /*14230*/  FMUL.FTZ R115, R3.reuse, R115 ;  /* 0x0000007303737220 */ /* 0x040fe60000410000 */
[----:B------:R-:W2:Y:S01]  /*14240*/  MUFU.EX2 R219, R17 ;  /* 0x0000001100db7308 */ /* 0x000ea20000000800 */
[C---:B-1----:R-:W-:Y:S01]  /*14250*/  FMUL.FTZ R6, R3.reuse, R178 ;  /* 0x000000b203067220 */ /* 0x042fe20000410000 */
[C---:B------:R-:W-:Y:S01]  /*14260*/  FMUL.FTZ R118, R3.reuse, R118 ;  /* 0x0000007603767220 */ /* 0x040fe20000410000 */
[----:B------:R-:W-:Y:S01]  /*14270*/  FMUL.FTZ R119, R3, R119 ;  /* 0x0000007703777220 */ /* 0x000fe20000410000 */
[----:B------:R-:W-:Y:S01]  /*14280*/  FMUL.FTZ R123, R0, R123 ;  /* 0x0000007b007b7220 */ /* 0x000fe20000410000 */
[C---:B------:R-:W-:Y:S01]  /*14290*/  FMUL.FTZ R124, R2.reuse, R124 ;  /* 0x0000007c027c7220 */ /* 0x040fe20000410000 */
[----:B------:R-:W-:Y:S01]  /*142a0*/  FMUL.FTZ R125, R2, R125 ;  /* 0x0000007d027d7220 */ /* 0x000fe20000410000 */
[C---:B------:R-:W-:Y:S03]  /*142b0*/  FMUL.FTZ R126, R0.reuse, R126 ;  /* 0x0000007e007e7220 */ /* 0x040fe60000410000 */
[----:B------:R1:W-:Y:S01]  /*142c0*/  MUFU.EX2 R227, R18 ;  /* 0x0000001200e37308 */ /* 0x0003e20000000800 */
[C---:B----4-:R-:W-:Y:S01]  /*142d0*/  FMUL.FTZ R16, R165.reuse, R180 ;  /* 0x000000b4a5107220 */ /* 0x050fe20000410000 */
[----:B------:R-:W-:Y:S01]  /*142e0*/  FMUL.FTZ R127, R0, R127 ;  /* 0x0000007f007f7220 */ /* 0x000fe20000410000 */
[C---:B------:R-:W-:Y:S01]  /*142f0*/  FMUL.FTZ R128, R165.reuse, R128 ;  /* 0x00000080a5807220 */ /* 0x040fe20000410000 */
[----:B------:R-:W-:Y:S01]  /*14300*/  FMUL.FTZ R129, R165, R129 ;  /* 0x00000081a5817220 */ /* 0x000fe20000410000 */
[C---:B------:R-:W-:Y:S01]  /*14310*/  FMUL.FTZ R130, R3.reuse, R130 ;  /* 0x0000008203827220 */ /* 0x040fe20000410000 */
[----:B------:R-:W-:Y:S01]  /*14320*/  FMUL.FTZ R131, R3, R131 ;  /* 0x0000008303837220 */ /* 0x000fe20000410000 */
[----:B------:R-:W-:Y:S03]  /*14330*/  FMUL.FTZ R132, R165, R132 ;  /* 0x00000084a5847220 */ /* 0x000fe60000410000 */
[----:B------:R-:W4:Y:S01]  /*14340*/  MUFU.EX2 R225, R19 ;  /* 0x0000001300e17308 */ /* 0x000f220000000800 */
[----:B--2---:R-:W-:Y:S01]  /*14350*/  F2FP.BF16.F32.PACK_AB R174, R219, R218 ;  /* 0x000000dadbae723e */ /* 0x004fe200000010ff */
[C---:B------:R-:W-:Y:S01]  /*14360*/  FMUL.FTZ R17, R165.reuse, R181 ;  /* 0x000000b5a5117220 */ /* 0x040fe20000410000 */
[----:B------:R-:W-:Y:S01]  /*14370*/  FMUL.FTZ R133, R165, R133 ;  /* 0x00000085a5857220 */ /* 0x000fe20000410000 */
[C---:B------:R-:W-:Y:S01]  /*14380*/  FMUL.FTZ R134, R3.reuse, R134 ;  /* 0x0000008603867220 */ /* 0x040fe20000410000 */
[----:B------:R-:W-:Y:S01]  /*14390*/  FMUL.FTZ R135, R3, R135 ;  /* 0x0000008703877220 */ /* 0x000fe20000410000 */
[--C-:B------:R-:W-:Y:S01]  /*143a0*/  FFMA.FTZ R20, R20, UR4, -R169.reuse ;  /* 0x0000000414147c23 */ /* 0x100fe200080108a9 */
[--C-:B------:R-:W-:Y:S03]  /*143b0*/  FFMA.FTZ R21, R21, UR4, -R169.reuse ;  /* 0x0000000415157c23 */ /* 0x100fe600080108a9 */
[----:B------:R2:W5:Y:S01]  /*143c0*/  MUFU.EX2 R224, R5 ;  /* 0x0000000500e07308 */ /* 0x0005620000000800 */
[----:B-1----:R-:W-:Y:S01]  /*143d0*/  FMUL.FTZ R18, R3, R182 ;  /* 0x000000b603127220 */ /* 0x002fe20000410000 */
[--C-:B------:R-:W-:Y:S01]  /*143e0*/  FFMA.FTZ R22, R22, UR4, -R212.reuse ;  /* 0x0000000416167c23 */ /* 0x100fe200080108d4 */
[C---:B------:R-:W-:Y:S01]  /*143f0*/  FMUL.FTZ R136, R2.reuse, R136 ;  /* 0x0000008802887220 */ /* 0x040fe20000410000 */
[----:B------:R-:W-:Y:S01]  /*14400*/  FMUL.FTZ R137, R2, R137 ;  /* 0x0000008902897220 */ /* 0x000fe20000410000 */
[C---:B------:R-:W-:Y:S01]  /*14410*/  FMUL.FTZ R138, R0.reuse, R138 ;  /* 0x0000008a008a7220 */ /* 0x040fe20000410000 */
[----:B------:R-:W-:Y:S01]  /*14420*/  FMUL.FTZ R139, R0, R139 ;  /* 0x0000008b008b7220 */ /* 0x000fe20000410000 */
[----:B------:R-:W-:Y:S03]  /*14430*/  FMUL.FTZ R140, R165, R140 ;  /* 0x0000008ca58c7220 */ /* 0x000fe60000410000 */
[----:B------:R1:W3:Y:S01]  /*14440*/  MUFU.EX2 R223, R7 ;  /* 0x0000000700df7308 */ /* 0x0002e20000000800 */
[----:B----4-:R-:W-:Y:S01]  /*14450*/  F2FP.BF16.F32.PACK_AB R175, R225, R227 ;  /* 0x000000e3e1af723e */ /* 0x010fe200000010ff */
[----:B------:R-:W-:Y:S01]  /*14460*/  FMUL.FTZ R19, R3, R183 ;  /* 0x000000b703137220 */ /* 0x000fe20000410000 */
[----:B------:R-:W-:Y:S01]  /*14470*/  FMUL.FTZ R141, R165, R141 ;  /* 0x0000008da58d7220 */ /* 0x000fe20000410000 */
[----:B------:R-:W-:Y:S01]  /*14480*/  LDSM.16.MT88.4 R180, [R231+0xc000] ;  /* 0x00c00000e7b4783b */ /* 0x000fe20000004200 */
[C---:B------:R-:W-:Y:S01]  /*14490*/  FMUL.FTZ R142, R3.reuse, R142 ;  /* 0x0000008e038e7220 */ /* 0x040fe20000410000 */
[----:B------:R-:W-:Y:S01]  /*144a0*/  FMUL.FTZ R143, R3, R143 ;  /* 0x0000008f038f7220 */ /* 0x000fe20000410000 */
[C---:B------:R-:W-:Y:S03]  /*144b0*/  FMUL.FTZ R144, R165.reuse, R144 ;  /* 0x00000090a5907220 */ /* 0x040fe60000410000 */
[----:B------:R4:W-:Y:S01]  /*144c0*/  MUFU.EX2 R208, R15 ;  /* 0x0000000f00d07308 */ /* 0x0009e20000000800 */
[C---:B--2---:R-:W-:Y:S01]  /*144d0*/  FMUL.FTZ R5, R165.reuse, R177 ;  /* 0x000000b1a5057220 */ /* 0x044fe20000410000 */
[----:B-----5:R-:W-:Y:S01]  /*144e0*/  F2FP.BF16.F32.PACK_AB R172, R224, R216 ;  /* 0x000000d8e0ac723e */ /* 0x020fe200000010ff */
[----:B------:R-:W-:Y:S01]  /*144f0*/  FMUL.FTZ R145, R165, R145 ;  /* 0x00000091a5917220 */ /* 0x000fe20000410000 */
[----:B------:R-:W-:Y:S01]  /*14500*/  F2FP.BF16.F32.PACK_AB R177, R217, R226 ;  /* 0x000000e2d9b1723e */ /* 0x000fe200000010ff */
[C---:B------:R-:W-:Y:S01]  /*14510*/  FMUL.FTZ R146, R3.reuse, R146 ;  /* 0x0000009203927220 */ /* 0x040fe20000410000 */
[C---:B------:R-:W-:Y:S01]  /*14520*/  FMUL.FTZ R147, R3.reuse, R147 ;  /* 0x0000009303937220 */ /* 0x040fe20000410000 */
[--C-:B------:R-:W-:Y:S03]  /*14530*/  FFMA.FTZ R32, R32, UR4, -R169.reuse ;  /* 0x0000000420207c23 */ /* 0x100fe600080108a9 */
[----:B------:R2:W-:Y:S01]  /*14540*/  MUFU.EX2 R222, R12 ;  /* 0x0000000c00de7308 */ /* 0x0005e20000000800 */
[----:B-1----:R-:W-:Y:S01]  /*14550*/  FMUL.FTZ R7, R3, R179 ;  /* 0x000000b303077220 */ /* 0x002fe20000410000 */
[----:B---3--:R-:W-:Y:S01]  /*14560*/  F2FP.BF16.F32.PACK_AB R173, R223, R215 ;  /* 0x000000d7dfad723e */ /* 0x008fe200000010ff */
[--C-:B------:R-:W-:Y:S01]  /*14570*/  FFMA.FTZ R36, R36, UR4, -R169.reuse ;  /* 0x0000000424247c23 */ /* 0x100fe200080108a9 */
[--C-:B------:R-:W-:Y:S01]  /*14580*/  FFMA.FTZ R37, R37, UR4, -R169.reuse ;  /* 0x0000000425257c23 */ /* 0x100fe200080108a9 */
[--C-:B------:R-:W-:Y:S01]  /*14590*/  FFMA.FTZ R48, R48, UR4, -R169.reuse ;  /* 0x0000000430307c23 */ /* 0x100fe200080108a9 */
[--C-:B------:R-:W-:Y:S01]  /*145a0*/  FFMA.FTZ R49, R49, UR4, -R169.reuse ;  /* 0x0000000431317c23 */ /* 0x100fe200080108a9 */
[--C-:B------:R-:W-:Y:S03]  /*145b0*/  FFMA.FTZ R38, R38, UR4, -R212.reuse ;  /* 0x0000000426267c23 */ /* 0x100fe600080108d4 */
[----:B------:R-:W1:Y:S01]  /*145c0*/  MUFU.EX2 R247, R13 ;  /* 0x0000000d00f77308 */ /* 0x000e620000000800 */
[-C--:B------:R-:W-:Y:S05]  /*145d0*/  HMMA.16816.F32.BF16 R4, R172, R204.reuse, R4 ;  /* 0x000000ccac04723c */ /* 0x080fea0000041804 */
[----:B----4-:R-:W-:Y:S01]  /*145e0*/  FMUL.FTZ R15, R0, R187 ;  /* 0x000000bb000f7220 */ /* 0x010fe20000410000 */
[----:B------:R-:W-:Y:S03]  /*145f0*/  FFMA.FTZ R33, R33, UR4, -R169 ;  /* 0x0000000421217c23 */ /* 0x000fe600080108a9 */
[----:B------:R-:W3:Y:S02]  /*14600*/  MUFU.EX2 R221, R14 ;  /* 0x0000000e00dd7308 */ /* 0x000ee40000000800 */
[----:B--2---:R-:W-:Y:S01]  /*14610*/  FMUL.FTZ R12, R2, R184 ;  /* 0x000000b8020c7220 */ /* 0x004fe20000410000 */
[--C-:B------:R-:W-:Y:S01]  /*14620*/  FFMA.FTZ R34, R34, UR4, -R212.reuse ;  /* 0x0000000422227c23 */ /* 0x100fe200080108d4 */
[C---:B------:R-:W-:Y:S01]  /*14630*/  FMUL.FTZ R148, R2.reuse, R148 ;  /* 0x0000009402947220 */ /* 0x040fe20000410000 */
[----:B------:R-:W-:Y:S01]  /*14640*/  FMUL.FTZ R149, R2, R149 ;  /* 0x0000009502957220 */ /* 0x000fe20000410000 */
[----:B------:R-:W-:Y:S04]  /*14650*/  FMUL.FTZ R150, R0, R150 ;  /* 0x0000009600967220 */ /* 0x000fe80000410000 */
[----:B------:R2:W-:Y:S01]  /*14660*/  MUFU.EX2 R248, R20 ;  /* 0x0000001400f87308 */ /* 0x0005e20000000800 */
[----:B-1----:R-:W-:Y:S01]  /*14670*/  F2FP.BF16.F32.PACK_AB R178, R247, R222 ;  /* 0x000000def7b2723e */ /* 0x002fe200000010ff */
[----:B------:R-:W-:Y:S01]  /*14680*/  FMUL.FTZ R13, R2, R185 ;  /* 0x000000b9020d7220 */ /* 0x000fe20000410000 */
[----:B------:R-:W-:Y:S01]  /*14690*/  FMUL.FTZ R151, R0, R151 ;  /* 0x0000009700977220 */ /* 0x000fe20000410000 */
[----:B------:R-:W-:Y:S01]  /*146a0*/  FFMA.FTZ R35, R35, UR4, -R212 ;  /* 0x0000000423237c23 */ /* 0x000fe200080108d4 */
[--C-:B------:R-:W-:Y:S01]  /*146b0*/  FFMA.FTZ R29, R29, UR4, -R170.reuse ;  /* 0x000000041d1d7c23 */ /* 0x100fe200080108aa */
[--C-:B------:R-:W-:Y:S01]  /*146c0*/  FFMA.FTZ R26, R26, UR4, -R213.reuse ;  /* 0x000000041a1a7c23 */ /* 0x100fe200080108d5 */
[----:B------:R-:W-:Y:S03]  /*146d0*/  FFMA.FTZ R24, R24, UR4, -R170 ;  /* 0x0000000418187c23 */ /* 0x000fe600080108aa */
[----:B------:R1:W4:Y:S01]  /*146e0*/  MUFU.EX2 R249, R32 ;  /* 0x0000002000f97308 */ /* 0x0003220000000800 */
[----:B---3--:R-:W-:Y:S01]  /*146f0*/  F2FP.BF16.F32.PACK_AB R179, R208, R221 ;  /* 0x000000ddd0b3723e */ /* 0x008fe200000010ff */
[----:B------:R-:W-:Y:S01]  /*14700*/  FMUL.FTZ R14, R0, R186 ;  /* 0x000000ba000e7220 */ /* 0x000fe20000410000 */
[----:B------:R-:W-:Y:S01]  /*14710*/  FFMA.FTZ R39, R39, UR4, -R212 ;  /* 0x0000000427277c23 */ /* 0x000fe200080108d4 */
[----:B------:R-:W-:Y:S01]  /*14720*/  LDSM.16.MT88.4 R184, [R230+0xc000] ;  /* 0x00c00000e6b8783b */ /* 0x000fe20000004200 */
[--C-:B------:R-:W-:Y:S01]  /*14730*/  FFMA.FTZ R40, R40, UR4, -R170.reuse ;  /* 0x0000000428287c23 */ /* 0x100fe200080108aa */
[----:B------:R-:W-:Y:S01]  /*14740*/  FFMA.FTZ R41, R41, UR4, -R170 ;  /* 0x0000000429297c23 */ /* 0x000fe200080108aa */
[--C-:B------:R-:W-:Y:S01]  /*14750*/  FFMA.FTZ R42, R42, UR4, -R213.reuse ;  /* 0x000000042a2a7c23 */ /* 0x100fe200080108d5 */
[C---:B------:R-:W-:Y:S02]  /*14760*/  HMMA.16816.F32.BF16 R8, R176.reuse, R204, R8 ;  /* 0x000000ccb008723c */ /* 0x040fe40000041808 */
[----:B------:R3:W-:Y:S02]  /*14770*/  MUFU.EX2 R250, R29 ;  /* 0x0000001d00fa7308 */ /* 0x0007e40000000800 */
[----:B--2---:R-:W-:Y:S01]  /*14780*/  FMUL.FTZ R20, R2, R188 ;  /* 0x000000bc02147220 */ /* 0x004fe20000410000 */
[--C-:B------:R-:W-:Y:S01]  /*14790*/  FFMA.FTZ R43, R43, UR4, -R213.reuse ;  /* 0x000000042b2b7c23 */ /* 0x100fe200080108d5 */
[-C--:B------:R-:W-:Y:S05]  /*147a0*/  HMMA.16816.F32.BF16 R12, R176, R206.reuse, R12 ;  /* 0x000000ceb00c723c */ /* 0x080fea000004180c */
[----:B------:R-:W-:Y:S01]  /*147b0*/  MOV R205, R208 ;  /* 0x000000d000cd7202 */ /* 0x000fe20000000f00 */
[C---:B------:R-:W-:Y:S01]  /*147c0*/  HMMA.16816.F32.BF16 R16, R172.reuse, R206, R16 ;  /* 0x000000ceac10723c */ /* 0x040fe20000041810 */
[----:B------:R-:W2:Y:S04]  /*147d0*/  LDSM.16.MT88.4 R208, [R229+0xc000] ;  /* 0x00c00000e5d0783b */ /* 0x000ea80000004200 */
[--C-:B------:R-:W-:Y:S01]  /*147e0*/  FFMA.FTZ R50, R50, UR4, -R212.reuse ;  /* 0x0000000432327c23 */ /* 0x100fe200080108d4 */
[----:B------:R-:W-:Y:S01]  /*147f0*/  FFMA.FTZ R51, R51, UR4, -R212 ;  /* 0x0000000433337c23 */ /* 0x000fe200080108d4 */
[--C-:B------:R-:W-:Y:S01]  /*14800*/  FFMA.FTZ R56, R56, UR4, -R170.reuse ;  /* 0x0000000438387c23 */ /* 0x100fe200080108aa */
[--C-:B------:R-:W-:Y:S03]  /*14810*/  FFMA.FTZ R57, R57, UR4, -R170.reuse ;  /* 0x0000000439397c23 */ /* 0x100fe600080108aa */
[--C-:B------:R-:W-:Y:S01]  /*14820*/  FFMA.FTZ R58, R58, UR4, -R213.reuse ;  /* 0x000000043a3a7c23 */ /* 0x100fe200080108d5 */
[--C-:B------:R-:W-:Y:S01]  /*14830*/  FFMA.FTZ R59, R59, UR4, -R213.reuse ;  /* 0x000000043b3b7c23 */ /* 0x100fe200080108d5 */
[--C-:B------:R-:W-:Y:S01]  /*14840*/  FFMA.FTZ R62, R62, UR4, -R213.reuse ;  /* 0x000000043e3e7c23 */ /* 0x100fe200080108d5 */
[----:B------:R-:W-:Y:S01]  /*14850*/  MOV R206, R220 ;  /* 0x000000dc00ce7202 */ /* 0x000fe20000000f00 */
[----:B-1----:R-:W-:Y:S01]  /*14860*/  FMUL.FTZ R32, R2, R192 ;  /* 0x000000c002207220 */ /* 0x002fe20000410000 */
[----:B------:R-:W-:Y:S01]  /*14870*/  MOV R207, R223 ;  /* 0x000000df00cf7202 */ /* 0x000fe20000000f00 */
[C---:B------:R-:W-:Y:S01]  /*14880*/  FMUL.FTZ R152, R165.reuse, R152 ;  /* 0x00000098a5987220 */ /* 0x040fe20000410000 */
[----:B------:R-:W-:Y:S01]  /*14890*/  FMUL.FTZ R153, R165, R153 ;  /* 0x00000099a5997220 */ /* 0x000fe20000410000 */
[C---:B------:R-:W-:Y:S01]  /*148a0*/  FMUL.FTZ R154, R3.reuse, R154 ;  /* 0x0000009a039a7220 */ /* 0x040fe20000410000 */
[----:B------:R-:W-:Y:S01]  /*148b0*/  FMUL.FTZ R155, R3, R155 ;  /* 0x0000009b039b7220 */ /* 0x000fe20000410000 */
[--C-:B------:R-:W-:Y:S01]  /*148c0*/  FFMA.FTZ R30, R30, UR4, -R213.reuse ;  /* 0x000000041e1e7c23 */ /* 0x100fe200080108d5 */
[--C-:B------:R-:W-:Y:S01]  /*148d0*/  FFMA.FTZ R31, R31, UR4, -R213.reuse ;  /* 0x000000041f1f7c23 */ /* 0x100fe200080108d5 */
[----:B---3--:R-:W-:Y:S01]  /*148e0*/  FMUL.FTZ R29, R165, R201 ;  /* 0x000000c9a51d7220 */ /* 0x008fe20000410000 */
        /* <DEDUP_REMOVED lines=11> */
[----:B------:R-:W-:Y:S01]  /*149a0*/  FFMA.FTZ R47, R47, UR4, -R213 ;  /* 0x000000042f2f7c23 */ /* 0x000fe200080108d5 */
[--C-:B------:R-:W-:Y:S01]  /*149b0*/  FFMA.FTZ R60, R60, UR4, -R170.reuse ;  /* 0x000000043c3c7c23 */ /* 0x100fe200080108aa */
[----:B------:R-:W1:Y:S01]  /*149c0*/  MUFU.EX2 R223, R34 ;  /* 0x0000002200df7308 */ /* 0x000e620000000800 */
[--C-:B------:R-:W-:Y:S01]  /*149d0*/  FFMA.FTZ R25, R25, UR4, -R170.reuse ;  /* 0x0000000419197c23 */ /* 0x100fe200080108aa */
[----:B------:R-:W-:Y:S01]  /*149e0*/  MOV R204, R224 ;  /* 0x000000e000cc7202 */ /* 0x000fe20000000f00 */
[--C-:B------:R-:W-:Y:S01]  /*149f0*/  FFMA.FTZ R28, R28, UR4, -R170.reuse ;  /* 0x000000041c1c7c23 */ /* 0x100fe200080108aa */
[-C--:B--2---:R-:W-:Y:S03]  /*14a00*/  HMMA.16816.F32.BF16 R68, R172, R208.reuse, R68 ;  /* 0x000000d0ac44723c */ /* 0x084fe60000041844 */
[----:B------:R-:W-:Y:S03]  /*14a10*/  FFMA.FTZ R170, R61, UR4, -R170 ;  /* 0x000000043daa7c23 */ /* 0x000fe600080108aa */
[----:B------:R2:W-:Y:S01]  /*14a20*/  MUFU.EX2 R224, R24 ;  /* 0x0000001800e07308 */ /* 0x0005e20000000800 */
[----:B----4-:R-:W-:Y:S01]  /*14a30*/  MOV R201, R249 ;  /* 0x000000f900c97202 */ /* 0x010fe20000000f00 */
[C---:B------:R-:W-:Y:S06]  /*14a40*/  HMMA.16816.F32.BF16 R72, R176.reuse, R208, R72 ;  /* 0x000000d0b048723c */ /* 0x040fec0000041848 */
[-C--:B------:R-:W-:Y:S02]  /*14a50*/  HMMA.16816.F32.BF16 R76, R176, R210.reuse, R76 ;  /* 0x000000d2b04c723c */ /* 0x080fe4000004184c */
[----:B------:R-:W-:Y:S03]  /*14a60*/  MUFU.EX2 R170, R170 ;  /* 0x000000aa00aa7308 */ /* 0x000fe60000000800 */
[----:B-1----:R-:W-:Y:S01]  /*14a70*/  MOV R192, R223 ;  /* 0x000000df00c07202 */ /* 0x002fe20000000f00 */
[C---:B------:R-:W-:Y:S06]  /*14a80*/  HMMA.16816.F32.BF16 R80, R172.reuse, R210, R80 ;  /* 0x000000d2ac50723c */ /* 0x040fec0000041850 */
[----:B------:R1:W-:Y:S01]  /*14a90*/  MUFU.EX2 R223, R26 ;  /* 0x0000001a00df7308 */ /* 0x0003e20000000800 */
[----:B------:R-:W-:Y:S01]  /*14aa0*/  FMUL.FTZ R34, R0, R194 ;  /* 0x000000c200227220 */ /* 0x000fe20000410000 */
[-C--:B------:R-:W-:Y:S03]  /*14ab0*/  HMMA.16816.F32.BF16 R84, R172, R180.reuse, R84 ;  /* 0x000000b4ac54723c */ /* 0x080fe60000041854 */
[----:B--2---:R-:W-:Y:S03]  /*14ac0*/  FMUL.FTZ R24, R165, R196 ;  /* 0x000000c4a5187220 */ /* 0x004fe60000410000 */
[C---:B------:R-:W-:Y:S02]  /*14ad0*/  HMMA.16816.F32.BF16 R88, R176.reuse, R180, R88 ;  /* 0x000000b4b058723c */ /* 0x040fe40000041858 */
[----:B------:R-:W-:Y:S03]  /*14ae0*/  MUFU.EX2 R196, R42 ;  /* 0x0000002a00c47308 */ /* 0x000fe60000000800 */
[--C-:B------:R-:W-:Y:S01]  /*14af0*/  FFMA.FTZ R194, R64, UR4, -R169.reuse ;  /* 0x0000000440c27c23 */ /* 0x100fe200080108a9 */
[-C--:B------:R-:W-:Y:S06]  /*14b00*/  HMMA.16816.F32.BF16 R92, R176, R182.reuse, R92 ;  /* 0x000000b6b05c723c */ /* 0x080fec000004185c */
[----:B------:R2:W-:Y:S01]  /*14b10*/  MUFU.EX2 R210, R33 ;  /* 0x0000002100d27308 */ /* 0x0005e20000000800 */
[----:B------:R-:W-:Y:S01]  /*14b20*/  MOV R64, R248 ;  /* 0x000000f800407202 */ /* 0x000fe20000000f00 */
[C---:B------:R-:W-:Y:S01]  /*14b30*/  HMMA.16816.F32.BF16 R96, R172.reuse, R182, R96 ;  /* 0x000000b6ac60723c */ /* 0x040fe20000041860 */
[----:B------:R-:W3:Y:S07]  /*14b40*/  LDSM.16.MT88.4 R180, [R228+0xe000] ;  /* 0x00e00000e4b4783b */ /* 0x000eee0000004200 */
[----:B------:R-:W-:Y:S01]  /*14b50*/  MUFU.EX2 R248, R37 ;  /* 0x0000002500f87308 */ /* 0x000fe20000000800 */
[-C--:B------:R-:W-:Y:S03]  /*14b60*/  HMMA.16816.F32.BF16 R100, R172, R184.reuse, R100 ;  /* 0x000000b8ac64723c */ /* 0x080fe60000041864 */
[----:B-1----:R-:W-:Y:S03]  /*14b70*/  FMUL.FTZ R26, R3, R198 ;  /* 0x000000c6031a7220 */ /* 0x002fe60000410000 */
[C---:B------:R-:W-:Y:S03]  /*14b80*/  HMMA.16816.F32.BF16 R104, R176.reuse, R184, R104 ;  /* 0x000000b8b068723c */ /* 0x040fe60000041868 */
[----:B------:R-:W-:Y:S02]  /*14b90*/  MUFU.EX2 R198, R36 ;  /* 0x0000002400c67308 */ /* 0x000fe40000000800 */
[C---:B--2---:R-:W-:Y:S01]  /*14ba0*/  FMUL.FTZ R33, R2.reuse, R193 ;  /* 0x000000c102217220 */ /* 0x044fe20000410000 */
[-C--:B------:R-:W-:Y:S07]  /*14bb0*/  HMMA.16816.F32.BF16 R108, R176, R186.reuse, R108 ;  /* 0x000000bab06c723c */ /* 0x080fee000004186c */
[----:B------:R1:W2:Y:S01]  /*14bc0*/  MUFU.EX2 R193, R25 ;  /* 0x0000001900c17308 */ /* 0x0002a20000000800 */
[----:B------:R-:W-:Y:S01]  /*14bd0*/  MOV R211, R247 ;  /* 0x000000f700d37202 */ /* 0x000fe20000000f00 */
[C---:B------:R-:W-:Y:S01]  /*14be0*/  HMMA.16816.F32.BF16 R112, R172.reuse, R186, R112 ;  /* 0x000000baac70723c */ /* 0x040fe20000041870 */
[----:B------:R-:W4:Y:S07]  /*14bf0*/  LDSM.16.MT88.4 R184, [R229+0xe000] ;  /* 0x00e00000e5b8783b */ /* 0x000f2e0000004200 */
[----:B------:R5:W2:Y:S03]  /*14c00*/  MUFU.EX2 R247, R21 ;  /* 0x0000001500f77308 */ /* 0x000aa60000000800 */
[----:B------:R-:W-:Y:S02]  /*14c10*/  MOV R208, R225 ;  /* 0x000000e100d07202 */ /* 0x000fe40000000f00 */
[----:B------:R-:W-:Y:S05]  /*14c20*/  MOV R209, R218 ;  /* 0x000000da00d17202 */ /* 0x000fea0000000f00 */
[----:B------:R2:W-:Y:S01]  /*14c30*/  MUFU.EX2 R225, R22 ;  /* 0x0000001600e17308 */ /* 0x0005e20000000800 */
[----:B-1----:R-:W-:Y:S01]  /*14c40*/  FMUL.FTZ R25, R165, R197 ;  /* 0x000000c5a5197220 */ /* 0x002fe20000410000 */
[-C--:B---3--:R-:W-:Y:S08]  /*14c50*/  HMMA.16816.F32.BF16 R116, R172, R180.reuse, R116 ;  /* 0x000000b4ac74723c */ /* 0x088ff00000041874 */
[----:B------:R-:W-:Y:S03]  /*14c60*/  MUFU.EX2 R197, R40 ;  /* 0x0000002800c57308 */ /* 0x000fe60000000800 */
[----:B-----5:R-:W-:Y:S01]  /*14c70*/  FMUL.FTZ R21, R2, R189 ;  /* 0x000000bd02157220 */ /* 0x020fe20000410000 */
[C---:B------:R-:W-:Y:S06]  /*14c80*/  HMMA.16816.F32.BF16 R120, R176.reuse, R180, R120 ;  /* 0x000000b4b078723c */ /* 0x040fec0000041878 */
[-C--:B------:R-:W-:Y:S01]  /*14c90*/  HMMA.16816.F32.BF16 R124, R176, R182.reuse, R124 ;  /* 0x000000b6b07c723c */ /* 0x080fe2000004187c */
[----:B------:R1:W-:Y:S04]  /*14ca0*/  MUFU.EX2 R218, R35 ;  /* 0x0000002300da7308 */ /* 0x0003e80000000800 */
[C---:B--2---:R-:W-:Y:S01]  /*14cb0*/  FMUL.FTZ R22, R0.reuse, R190 ;  /* 0x000000be00167220 */ /* 0x044fe20000410000 */
[C---:B------:R-:W-:Y:S01]  /*14cc0*/  HMMA.16816.F32.BF16 R128, R172.reuse, R182, R128 ;  /* 0x000000b6ac80723c */ /* 0x040fe20000041880 */
[----:B------:R-:W2:Y:S04]  /*14cd0*/  LDSM.16.MT88.4 R180, [R231+0xe000] ;  /* 0x00e00000e7b4783b */ /* 0x000ea80000004200 */
[----:B------:R3:W-:Y:S01]  /*14ce0*/  MUFU.EX2 R251, R28 ;  /* 0x0000001c00fb7308 */ /* 0x0007e20000000800 */
[-C--:B----4-:R-:W-:Y:S09]  /*14cf0*/  HMMA.16816.F32.BF16 R132, R172, R184.reuse, R132 ;  /* 0x000000b8ac84723c */ /* 0x090ff20000041884 */
[----:B------:R4:W-:Y:S01]  /*14d00*/  MUFU.EX2 R249, R31 ;  /* 0x0000001f00f97308 */ /* 0x0009e20000000800 */
[C---:B------:R-:W-:Y:S04]  /*14d10*/  HMMA.16816.F32.BF16 R136, R176.reuse, R184, R136 ;  /* 0x000000b8b088723c */ /* 0x040fe80000041888 */
[C---:B-1----:R-:W-:Y:S03]  /*14d20*/  FMUL.FTZ R35, R0.reuse, R195 ;  /* 0x000000c300237220 */ /* 0x042fe60000410000 */
[--C-:B------:R-:W-:Y:S01]  /*14d30*/  FFMA.FTZ R184, R23, UR4, -R212.reuse ;  /* 0x0000000417b87c23 */ /* 0x100fe200080108d4 */
[----:B------:R-:W-:Y:S01]  /*14d40*/  FMUL.FTZ R23, R0, R191 ;  /* 0x000000bf00177220 */ /* 0x000fe20000410000 */
[----:B------:R1:W-:Y:S01]  /*14d50*/  MUFU.EX2 R195, R30 ;  /* 0x0000001e00c37308 */ /* 0x0003e20000000800 */
[----:B------:R-:W-:Y:S01]  /*14d60*/  LDSM.16.MT88.4 R188, [R229+0xc800] ;  /* 0x00c80000e5bc783b */ /* 0x000fe20000004200 */
[----:B---3--:R-:W-:Y:S01]  /*14d70*/  FMUL.FTZ R28, R165, R200 ;  /* 0x000000c8a51c7220 */ /* 0x008fe20000410000 */
[----:B------:R-:W-:Y:S01]  /*14d80*/  MOV R200, R193 ;  /* 0x000000c100c87202 */ /* 0x000fe20000000f00 */
[--C-:B------:R-:W-:Y:S02]  /*14d90*/  FFMA.FTZ R193, R53, UR4, -R169.reuse ;  /* 0x0000000435c17c23 */ /* 0x100fe400080108a9 */
[-C--:B------:R-:W-:Y:S04]  /*14da0*/  HMMA.16816.F32.BF16 R20, R176, R186.reuse, R20 ;  /* 0x000000bab014723c */ /* 0x080fe80000041814 */
[----:B------:R3:W5:Y:S01]  /*14db0*/  MUFU.EX2 R220, R184 ;  /* 0x000000b800dc7308 */ /* 0x0007620000000800 */
[C---:B----4-:R-:W-:Y:S01]  /*14dc0*/  FMUL.FTZ R31, R3.reuse, R203 ;  /* 0x000000cb031f7220 */ /* 0x050fe20000410000 */
[----:B------:R-:W-:Y:S01]  /*14dd0*/  MOV R203, R210 ;  /* 0x000000d200cb7202 */ /* 0x000fe20000000f00 */
[C---:B------:R-:W-:Y:S04]  /*14de0*/  HMMA.16816.F32.BF16 R140, R172.reuse, R186, R140 ;  /* 0x000000baac8c723c */ /* 0x040fe8000004188c */
[----:B-1----:R-:W-:Y:S01]  /*14df0*/  FMUL.FTZ R30, R3, R202 ;  /* 0x000000ca031e7220 */ /* 0x002fe20000410000 */
[----:B------:R-:W-:Y:S01]  /*14e00*/  MOV R202, R192 ;  /* 0x000000c000ca7202 */ /* 0x000fe20000000f00 */
[--C-:B------:R-:W-:Y:S01]  /*14e10*/  FFMA.FTZ R192, R52, UR4, -R169.reuse ;  /* 0x0000000434c07c23 */ /* 0x100fe200080108a9 */
[-C--:B--2---:R-:W-:Y:S04]  /*14e20*/  HMMA.16816.F32.BF16 R144, R172, R180.reuse, R144 ;  /* 0x000000b4ac90723c */ /* 0x084fe80000041890 */
[----:B------:R-:W-:Y:S01]  /*14e30*/  FFMA.FTZ R169, R65, UR4, -R169 ;  /* 0x0000000441a97c23 */ /* 0x000fe200080108a9 */
[----:B------:R-:W-:Y:S01]  /*14e40*/  MOV R65, R247 ;  /* 0x000000f700417202 */ /* 0x000fe20000000f00 */
[----:B---3--:R-:W1:Y:S01]  /*14e50*/  LDSM.16.MT88.4 R184, [R230+0xe000] ;  /* 0x00e00000e6b8783b */ /* 0x008e620000004200 */
[C---:B------:R-:W-:Y:S01]  /*14e60*/  HMMA.16816.F32.BF16 R148, R176.reuse, R180, R148 ;  /* 0x000000b4b094723c */ /* 0x040fe20000041894 */
[----:B------:R-:W-:Y:S03]  /*14e70*/  MUFU.EX2 R247, R39 ;  /* 0x0000002700f77308 */ /* 0x000fe60000000800 */
[----:B------:R-:W-:Y:S02]  /*14e80*/  MOV R210, R205 ;  /* 0x000000cd00d27202 */ /* 0x000fe40000000f00 */
[-C--:B------:R-:W-:Y:S05]  /*14e90*/  HMMA.16816.F32.BF16 R32, R176, R182.reuse, R32 ;  /* 0x000000b6b020723c */ /* 0x080fea0000041820 */
[--C-:B------:R-:W-:Y:S01]  /*14ea0*/  FFMA.FTZ R180, R27, UR4, -R213.reuse ;  /* 0x000000041bb47c23 */ /* 0x100fe200080108d5 */
[C---:B------:R-:W-:Y:S03]  /*14eb0*/  HMMA.16816.F32.BF16 R152, R172.reuse, R182, R152 ;  /* 0x000000b6ac98723c */ /* 0x040fe60000041898 */
[----:B------:R2:W3:Y:S02]  /*14ec0*/  MUFU.EX2 R252, R180 ;  /* 0x000000b400fc7308 */ /* 0x0004e40000000800 */
[----:B------:R-:W-:Y:S01]  /*14ed0*/  FMUL.FTZ R27, R3, R199 ;  /* 0x000000c7031b7220 */ /* 0x000fe20000410000 */
[----:B------:R-:W-:Y:S01]  /*14ee0*/  FFMA.FTZ R213, R63, UR4, -R213 ;  /* 0x000000043fd57c23 */ /* 0x000fe200080108d5 */
[----:B------:R-:W-:Y:S06]  /*14ef0*/  MOV R205, R226 ;  /* 0x000000e200cd7202 */ /* 0x000fec0000000f00 */
[----:B------:R4:W-:Y:S10]  /*14f00*/  MUFU.EX2 R199, R38 ;  /* 0x0000002600c77308 */ /* 0x0009f40000000800 */
[----:B------:R-:W-:Y:S01]  /*14f10*/  MUFU.EX2 R226, R48 ;  /* 0x0000003000e27308 */ /* 0x000fe20000000800 */
[----:B--2---:R-:W2:Y:S01]  /*14f20*/  LDSM.16.MT88.4 R180, [R228+0xc800] ;  /* 0x00c80000e4b4783b */ /* 0x004ea20000004200 */
[-C--:B-1----:R-:W-:Y:S07]  /*14f30*/  HMMA.16816.F32.BF16 R24, R172, R184.reuse, R24 ;  /* 0x000000b8ac18723c */ /* 0x082fee0000041818 */
[----:B----4-:R-:W-:Y:S01]  /*14f40*/  LDSM.16.MT88.4 R36, [R230+0xe800] ;  /* 0x00e80000e624783b */ /* 0x010fe20000004200 */
[----:B------:R-:W-:Y:S01]  /*14f50*/  MUFU.EX2 R213, R213 ;  /* 0x000000d500d57308 */ /* 0x000fe20000000800 */
[C---:B------:R-:W-:Y:S06]  /*14f60*/  HMMA.16816.F32.BF16 R156, R176.reuse, R184, R156 ;  /* 0x000000b8b09c723c */ /* 0x040fec000004189c */
[-C--:B------:R-:W-:Y:S06]  /*14f70*/  HMMA.16816.F32.BF16 R160, R176, R186.reuse, R160 ;  /* 0x000000bab0a0723c */ /* 0x080fec00000418a0 */
[----:B------:R-:W-:Y:S01]  /*14f80*/  HMMA.16816.F32.BF16 R28, R172, R186, R28 ;  /* 0x000000baac1c723c */ /* 0x000fe2000004181c */
[----:B------:R-:W-:Y:S04]  /*14f90*/  LDSM.16.MT88.4 R184, [R230+0xc800] ;  /* 0x00c80000e6b8783b */ /* 0x000fe80000004200 */
[----:B------:R-:W-:Y:S02]  /*14fa0*/  F2FP.BF16.F32.PACK_AB R176, R200, R224 ;  /* 0x000000e0c8b0723e */ /* 0x000fe400000010ff */
[----:B------:R-:W-:Y:S04]  /*14fb0*/  F2FP.BF16.F32.PACK_AB R172, R65, R64 ;  /* 0x0000004041ac723e */ /* 0x000fe800000010ff */
[----:B-----5:R-:W-:Y:S02]  /*14fc0*/  F2FP.BF16.F32.PACK_AB R173, R220, R225 ;  /* 0x000000e1dcad723e */ /* 0x020fe400000010ff */
[----:B------:R-:W-:Y:S02]  /*14fd0*/  F2FP.BF16.F32.PACK_AB R174, R203, R201 ;  /* 0x000000c9cbae723e */ /* 0x000fe400000010ff */
[----:B------:R-:W-:Y:S02]  /*14fe0*/  F2FP.BF16.F32.PACK_AB R175, R218, R202 ;  /* 0x000000cadaaf723e */ /* 0x000fe400000010ff */
[----:B---3--:R-:W-:Y:S02]  /*14ff0*/  F2FP.BF16.F32.PACK_AB R177, R252, R223 ;  /* 0x000000dffcb1723e */ /* 0x008fe400000010ff */
[----:B------:R-:W-:Y:S02]  /*15000*/  F2FP.BF16.F32.PACK_AB R178, R250, R251 ;  /* 0x000000fbfab2723e */ /* 0x000fe400000010ff */
[----:B------:R-:W-:Y:S01]  /*15010*/  F2FP.BF16.F32.PACK_AB R179, R249, R195 ;  /* 0x000000c3f9b3723e */ /* 0x000fe200000010ff */
[-C--:B--2---:R-:W-:Y:S06]  /*15020*/  HMMA.16816.F32.BF16 R4, R172, R180.reuse, R4 ;  /* 0x000000b4ac04723c */ /* 0x084fec0000041804 */
[C---:B------:R-:W-:Y:S06]  /*15030*/  HMMA.16816.F32.BF16 R8, R176.reuse, R180, R8 ;  /* 0x000000b4b008723c */ /* 0x040fec0000041808 */
[-C--:B------:R-:W-:Y:S06]  /*15040*/  HMMA.16816.F32.BF16 R12, R176, R182.reuse, R12 ;  /* 0x000000b6b00c723c */ /* 0x080fec000004180c */
[C---:B------:R-:W-:Y:S01]  /*15050*/  HMMA.16816.F32.BF16 R16, R172.reuse, R182, R16 ;  /* 0x000000b6ac10723c */ /* 0x040fe20000041810 */
[----:B------:R-:W1:Y:S05]  /*15060*/  LDSM.16.MT88.4 R180, [R231+0xc800] ;  /* 0x00c80000e7b4783b */ /* 0x000e6a0000004200 */
[-C--:B------:R-:W-:Y:S06]  /*15070*/  HMMA.16816.F32.BF16 R68, R172, R188.reuse, R68 ;  /* 0x000000bcac44723c */ /* 0x080fec0000041844 */
[C---:B------:R-:W-:Y:S06]  /*15080*/  HMMA.16816.F32.BF16 R72, R176.reuse, R188, R72 ;  /* 0x000000bcb048723c */ /* 0x040fec0000041848 */
[-C--:B------:R-:W-:Y:S05]  /*15090*/  HMMA.16816.F32.BF16 R76, R176, R190.reuse, R76 ;  /* 0x000000beb04c723c */ /* 0x080fea000004184c */
[----:B------:R-:W-:Y:S01]  /*150a0*/  MOV R189, R223 ;  /* 0x000000df00bd7202 */ /* 0x000fe20000000f00 */
[C---:B------:R-:W-:Y:S01]  /*150b0*/  HMMA.16816.F32.BF16 R80, R172.reuse, R190, R80 ;  /* 0x000000beac50723c */ /* 0x040fe20000041850 */
[----:B------:R-:W2:Y:S04]  /*150c0*/  MUFU.EX2 R223, R41 ;  /* 0x0000002900df7308 */ /* 0x000ea80000000800 */
[----:B------:R-:W-:Y:S02]  /*150d0*/  MOV R188, R224 ;  /* 0x000000e000bc7202 */ /* 0x000fe40000000f00 */
[----:B------:R-:W-:Y:S04]  /*150e0*/  MOV R190, R227 ;  /* 0x000000e300be7202 */ /* 0x000fe80000000f00 */
[----:B------:R-:W-:Y:S01]  /*150f0*/  MUFU.EX2 R227, R49 ;  /* 0x0000003100e37308 */ /* 0x000fe20000000800 */
[----:B------:R-:W-:Y:S01]  /*15100*/  MOV R191, R225 ;  /* 0x000000e100bf7202 */ /* 0x000fe20000000f00 */
[-C--:B-1----:R-:W-:Y:S08]  /*15110*/  HMMA.16816.F32.BF16 R84, R172, R180.reuse, R84 ;  /* 0x000000b4ac54723c */ /* 0x082ff00000041854 */
[----:B------:R-:W-:Y:S01]  /*15120*/  MUFU.EX2 R224, R50 ;  /* 0x0000003200e07308 */ /* 0x000fe20000000800 */
[C---:B------:R-:W-:Y:S09]  /*15130*/  HMMA.16816.F32.BF16 R88, R176.reuse, R180, R88 ;  /* 0x000000b4b058723c */ /* 0x040ff20000041858 */
[----:B------:R1:W-:Y:S01]  /*15140*/  MUFU.EX2 R225, R51 ;  /* 0x0000003300e17308 */ /* 0x0003e20000000800 */
[-C--:B------:R-:W-:Y:S06]  /*15150*/  HMMA.16816.F32.BF16 R92, R176, R182.reuse, R92 ;  /* 0x000000b6b05c723c */ /* 0x080fec000004185c */
[C---:B------:R-:W-:Y:S01]  /*15160*/  HMMA.16816.F32.BF16 R96, R172.reuse, R182, R96 ;  /* 0x000000b6ac60723c */ /* 0x040fe20000041860 */
[----:B------:R-:W3:Y:S05]  /*15170*/  LDSM.16.MT88.4 R180, [R228+0xe800] ;  /* 0x00e80000e4b4783b */ /* 0x000eea0000004200 */
[-C--:B------:R-:W-:Y:S03]  /*15180*/  HMMA.16816.F32.BF16 R100, R172, R184.reuse, R100 ;  /* 0x000000b8ac64723c */ /* 0x080fe60000041864 */
[----:B-1----:R-:W-:Y:S03]  /*15190*/  LDSM.16.MT88.4 R48, [R229+0xd000] ;  /* 0x00d00000e530783b */ /* 0x002fe60000004200 */
        /* <DEDUP_REMOVED lines=11> */
[-C--:B------:R-:W-:Y:S05]  /*15250*/  HMMA.16816.F32.BF16 R20, R176, R186.reuse, R20 ;  /* 0x000000bab014723c */ /* 0x080fea0000041814 */
[----:B------:R-:W-:Y:S01]  /*15260*/  MOV R185, R222 ;  /* 0x000000de00b97202 */ /* 0x000fe20000000f00 */
[C---:B------:R-:W-:Y:S01]  /*15270*/  HMMA.16816.F32.BF16 R140, R172.reuse, R186, R140 ;  /* 0x000000baac8c723c */ /* 0x040fe2000004188c */
[----:B------:R1:W4:Y:S04]  /*15280*/  MUFU.EX2 R222, R43 ;  /* 0x0000002b00de7308 */ /* 0x0003280000000800 */
[----:B------:R-:W-:Y:S02]  /*15290*/  MOV R184, R221 ;  /* 0x000000dd00b87202 */ /* 0x000fe40000000f00 */
[----:B------:R-:W-:Y:S04]  /*152a0*/  MOV R186, R219 ;  /* 0x000000db00ba7202 */ /* 0x000fe80000000f00 */
[----:B------:R2:W-:Y:S01]  /*152b0*/  MUFU.EX2 R221, R44 ;  /* 0x0000002c00dd7308 */ /* 0x0005e20000000800 */
[----:B------:R-:W-:Y:S01]  /*152c0*/  MOV R187, R220 ;  /* 0x000000dc00bb7202 */ /* 0x000fe20000000f00 */
[-C--:B---3--:R-:W-:Y:S01]  /*152d0*/  HMMA.16816.F32.BF16 R144, R172, R180.reuse, R144 ;  /* 0x000000b4ac90723c */ /* 0x088fe20000041890 */
[----:B-1----:R-:W1:Y:S07]  /*152e0*/  LDSM.16.MT88.4 R40, [R228+0xd000] ;  /* 0x00d00000e428783b */ /* 0x002e6e0000004200 */
[----:B------:R4:W3:Y:S01]  /*152f0*/  MUFU.EX2 R220, R45 ;  /* 0x0000002d00dc7308 */ /* 0x0008e20000000800 */
[C---:B------:R-:W-:Y:S01]  /*15300*/  HMMA.16816.F32.BF16 R148, R176.reuse, R180, R148 ;  /* 0x000000b4b094723c */ /* 0x040fe20000041894 */
[----:B------:R-:W5:Y:S08]  /*15310*/  LDL.LU R180, [R1+0x8] ;  /* 0x0000080001b47983 */ /* 0x000f700000300800 */
[----:B------:R3:W-:Y:S02]  /*15320*/  MUFU.EX2 R219, R46 ;  /* 0x0000002e00db7308 */ /* 0x0007e40000000800 */
[----:B--2---:R-:W-:Y:S01]  /*15330*/  F2FP.BF16.F32.PACK_AB R44, R223, R197 ;  /* 0x000000c5df2c723e */ /* 0x004fe200000010ff */
[-C--:B------:R-:W-:Y:S03]  /*15340*/  HMMA.16816.F32.BF16 R32, R176, R182.reuse, R32 ;  /* 0x000000b6b020723c */ /* 0x080fe60000041820 */
[----:B------:R-:W-:Y:S03]  /*15350*/  MOV R181, R218 ;  /* 0x000000da00b57202 */ /* 0x000fe60000000f00 */
[C---:B------:R-:W-:Y:S01]  /*15360*/  HMMA.16816.F32.BF16 R152, R172.reuse, R182, R152 ;  /* 0x000000b6ac98723c */ /* 0x040fe20000041898 */
[----:B------:R-:W2:Y:S01]  /*15370*/  LDL.LU R182, [R1+0x10] ;  /* 0x0000100001b67983 */ /* 0x000ea20000300800 */
[----:B------:R-:W1:Y:S03]  /*15380*/  MUFU.EX2 R218, R47 ;  /* 0x0000002f00da7308 */ /* 0x000e660000000800 */
[----:B------:R-:W5:Y:S01]  /*15390*/  LDL.LU R183, [R1+0xc] ;  /* 0x00000c0001b77983 */ /* 0x000f620000300800 */
[-C--:B------:R-:W-:Y:S05]  /*153a0*/  HMMA.16816.F32.BF16 R24, R172, R36.reuse, R24 ;  /* 0x00000024ac18723c */ /* 0x080fea0000041818 */
[----:B----4-:R-:W-:Y:S01]  /*153b0*/  F2FP.BF16.F32.PACK_AB R45, R222, R196 ;  /* 0x000000c4de2d723e */ /* 0x010fe200000010ff */
[C---:B------:R-:W-:Y:S05]  /*153c0*/  HMMA.16816.F32.BF16 R156, R176.reuse, R36, R156 ;  /* 0x00000024b09c723c */ /* 0x040fea000004189c */
[----:B---3--:R-:W-:Y:S01]  /*153d0*/  F2FP.BF16.F32.PACK_AB R46, R220, R221 ;  /* 0x000000dddc2e723e */ /* 0x008fe200000010ff */
[-C--:B------:R-:W-:Y:S05]  /*153e0*/  HMMA.16816.F32.BF16 R160, R176, R38.reuse, R160 ;  /* 0x00000026b0a0723c */ /* 0x080fea00000418a0 */
[----:B-1----:R-:W-:Y:S01]  /*153f0*/  F2FP.BF16.F32.PACK_AB R47, R218, R219 ;  /* 0x000000dbda2f723e */ /* 0x002fe200000010ff */
[----:B------:R-:W-:Y:S05]  /*15400*/  HMMA.16816.F32.BF16 R28, R172, R38, R28 ;  /* 0x00000026ac1c723c */ /* 0x000fea000004181c */
[----:B------:R-:W-:Y:S01]  /*15410*/  F2FP.BF16.F32.PACK_AB R36, R248, R198 ;  /* 0x000000c6f824723e */ /* 0x000fe200000010ff */
[--C-:B------:R-:W-:Y:S01]  /*15420*/  FFMA.FTZ R176, R54, UR4, -R212.reuse ;  /* 0x0000000436b07c23 */ /* 0x100fe200080108d4 */
[----:B------:R-:W-:Y:S01]  /*15430*/  MOV R173, R184 ;  /* 0x000000b800ad7202 */ /* 0x000fe20000000f00 */
[--C-:B------:R-:W-:Y:S02]  /*15440*/  FFMA.FTZ R177, R55, UR4, -R212.reuse ;  /* 0x0000000437b17c23 */ /* 0x100fe400080108d4 */
[----:B------:R-:W1:Y:S01]  /*15450*/  LDSM.16.MT88.4 R52, [R231+0xd000] ;  /* 0x00d00000e734783b */ /* 0x000e620000004200 */
[----:B------:R-:W-:Y:S01]  /*15460*/  MOV R184, R210 ;  /* 0x000000d200b87202 */ /* 0x000fe20000000f00 */
[--C-:B------:R-:W-:Y:S01]  /*15470*/  FFMA.FTZ R178, R66, UR4, -R212.reuse ;  /* 0x0000000442b27c23 */ /* 0x100fe200080108d4 */
[----:B------:R-:W-:Y:S01]  /*15480*/  MOV R210, R211 ;  /* 0x000000d300d27202 */ /* 0x000fe20000000f00 */
[----:B------:R-:W-:Y:S01]  /*15490*/  FFMA.FTZ R212, R67, UR4, -R212 ;  /* 0x0000000443d47c23 */ /* 0x000fe200080108d4 */
[----:B------:R-:W-:Y:S02]  /*154a0*/  MOV R211, R208 ;  /* 0x000000d000d37202 */ /* 0x000fe40000000f00 */
[----:B------:R-:W-:Y:S02]  /*154b0*/  MOV R175, R186 ;  /* 0x000000ba00af7202 */ /* 0x000fe40000000f00 */
[----:B------:R-:W-:Y:S01]  /*154c0*/  MOV R186, R211 ;  /* 0x000000d300ba7202 */ /* 0x000fe20000000f00 */
[----:B------:R-:W-:Y:S01]  /*154d0*/  MUFU.EX2 R212, R212 ;  /* 0x000000d400d47308 */ /* 0x000fe20000000800 */
[----:B------:R-:W-:Y:S02]  /*154e0*/  F2FP.BF16.F32.PACK_AB R37, R247, R199 ;  /* 0x000000c7f725723e */ /* 0x000fe400000010ff */
[----:B------:R-:W-:Y:S02]  /*154f0*/  F2FP.BF16.F32.PACK_AB R38, R227, R226 ;  /* 0x000000e2e326723e */ /* 0x000fe400000010ff */
[----:B------:R-:W-:Y:S02]  /*15500*/  F2FP.BF16.F32.PACK_AB R39, R225, R224 ;  /* 0x000000e0e127723e */ /* 0x000fe400000010ff */
[----:B------:R-:W-:Y:S03]  /*15510*/  MOV R179, R181 ;  /* 0x000000b500b37202 */ /* 0x000fe60000000f00 */
[----:B------:R3:W-:Y:S01]  /*15520*/  MUFU.EX2 R211, R169 ;  /* 0x000000a900d37308 */ /* 0x0007e20000000800 */
[----:B------:R-:W-:Y:S02]  /*15530*/  MOV R172, R185 ;  /* 0x000000b900ac7202 */ /* 0x000fe40000000f00 */
[----:B------:R-:W-:Y:S01]  /*15540*/  MOV R185, R64 ;  /* 0x0000004000b97202 */ /* 0x000fe20000000f00 */
[-C--:B------:R-:W-:Y:S05]  /*15550*/  HMMA.16816.F32.BF16 R4, R36, R40.reuse, R4 ;  /* 0x000000282404723c */ /* 0x080fea0000041804 */
[----:B------:R-:W-:Y:S01]  /*15560*/  MOV R208, R209 ;  /* 0x000000d100d07202 */ /* 0x000fe20000000f00 */
[C---:B------:R-:W-:Y:S05]  /*15570*/  HMMA.16816.F32.BF16 R8, R44.reuse, R40, R8 ;  /* 0x000000282c08723c */ /* 0x040fea0000041808 */
[----:B------:R-:W-:Y:S01]  /*15580*/  MOV R174, R187 ;  /* 0x000000bb00ae7202 */ /* 0x000fe20000000f00 */
[-C--:B------:R-:W-:Y:S01]  /*15590*/  HMMA.16816.F32.BF16 R12, R44, R42.reuse, R12 ;  /* 0x0000002a2c0c723c */ /* 0x080fe2000004180c */
[----:B---3--:R-:W3:Y:S04]  /*155a0*/  LDL.LU R169, [R1+0x14] ;  /* 0x0000140001a97983 */ /* 0x008ee80000300800 */
[----:B------:R-:W-:Y:S01]  /*155b0*/  MOV R187, R190 ;  /* 0x000000be00bb7202 */ /* 0x000fe20000000f00 */
[C---:B------:R-:W-:Y:S01]  /*155c0*/  HMMA.16816.F32.BF16 R16, R36.reuse, R42, R16 ;  /* 0x0000002a2410723c */ /* 0x040fe20000041810 */
[----:B------:R-:W-:Y:S04]  /*155d0*/  LDSM.16.MT88.4 R40, [R228+0xf000] ;  /* 0x00f00000e428783b */ /* 0x000fe80000004200 */
[----:B------:R-:W-:Y:S01]  /*155e0*/  MOV R190, R65 ;  /* 0x0000004100be7202 */ /* 0x000fe20000000f00 */
[-C--:B------:R-:W-:Y:S03]  /*155f0*/  HMMA.16816.F32.BF16 R68, R36, R48.reuse, R68 ;  /* 0x000000302444723c */ /* 0x080fe60000041844 */
[----:B------:R-:W4:Y:S02]  /*15600*/  LDSM.16.MT88.4 R64, [R230+0xd000] ;  /* 0x00d00000e640783b */ /* 0x000f240000004200 */
[----:B------:R-:W-:Y:S01]  /*15610*/  MOV R209, R217 ;  /* 0x000000d900d17202 */ /* 0x000fe20000000f00 */
[C---:B------:R-:W-:Y:S01]  /*15620*/  HMMA.16816.F32.BF16 R72, R44.reuse, R48, R72 ;  /* 0x000000302c48723c */ /* 0x040fe20000041848 */
[----:B------:R1:W-:Y:S05]  /*15630*/  MUFU.EX2 R217, R192 ;  /* 0x000000c000d97308 */ /* 0x0003ea0000000800 */
[-C--:B------:R-:W-:Y:S06]  /*15640*/  HMMA.16816.F32.BF16 R76, R44, R50.reuse, R76 ;  /* 0x000000322c4c723c */ /* 0x080fec000004184c */
[C---:B------:R-:W-:Y:S01]  /*15650*/  HMMA.16816.F32.BF16 R80, R36.reuse, R50, R80 ;  /* 0x000000322450723c */ /* 0x040fe20000041850 */
[----:B------:R-:W4:Y:S05]  /*15660*/  LDSM.16.MT88.4 R48, [R229+0xf000] ;  /* 0x00f00000e530783b */ /* 0x000f2a0000004200 */
[-C--:B-1----:R-:W-:Y:S05]  /*15670*/  HMMA.16816.F32.BF16 R84, R36, R52.reuse, R84 ;  /* 0x000000342454723c */ /* 0x082fea0000041854 */
[----:B------:R-:W-:Y:S01]  /*15680*/  MOV R192, R187 ;  /* 0x000000bb00c07202 */ /* 0x000fe20000000f00 */
[C---:B------:R-:W-:Y:S05]  /*15690*/  HMMA.16816.F32.BF16 R88, R44.reuse, R52, R88 ;  /* 0x000000342c58723c */ /* 0x040fea0000041858 */
[----:B------:R-:W-:Y:S01]  /*156a0*/  MOV R187, R210 ;  /* 0x000000d200bb7202 */ /* 0x000fe20000000f00 */
[-C--:B------:R-:W-:Y:S01]  /*156b0*/  HMMA.16816.F32.BF16 R92, R44, R54.reuse, R92 ;  /* 0x000000362c5c723c */ /* 0x080fe2000004185c */
[----:B------:R1:W-:Y:S05]  /*156c0*/  MUFU.EX2 R210, R194 ;  /* 0x000000c200d27308 */ /* 0x0003ea0000000800 */
[C---:B------:R-:W-:Y:S01]  /*156d0*/  HMMA.16816.F32.BF16 R96, R36.reuse, R54, R96 ;  /* 0x000000362460723c */ /* 0x040fe20000041860 */
[----:B------:R-:W1:Y:S05]  /*156e0*/  LDSM.16.MT88.4 R52, [R231+0xf000] ;  /* 0x00f00000e734783b */ /* 0x000e6a0000004200 */
[-C--:B----4-:R-:W-:Y:S06]  /*156f0*/  HMMA.16816.F32.BF16 R100, R36, R64.reuse, R100 ;  /* 0x000000402464723c */ /* 0x090fec0000041864 */
[C---:B------:R-:W-:Y:S05]  /*15700*/  HMMA.16816.F32.BF16 R104, R44.reuse, R64, R104 ;  /* 0x000000402c68723c */ /* 0x040fea0000041868 */
[----:B-1----:R-:W-:Y:S01]  /*15710*/  MOV R194, R207 ;  /* 0x000000cf00c27202 */ /* 0x002fe20000000f00 */
[-C--:B------:R-:W-:Y:S01]  /*15720*/  HMMA.16816.F32.BF16 R108, R44, R66.reuse, R108 ;  /* 0x000000422c6c723c */ /* 0x080fe2000004186c */
[----:B------:R-:W-:Y:S05]  /*15730*/  MUFU.EX2 R207, R57 ;  /* 0x0000003900cf7308 */ /* 0x000fea0000000800 */
[C---:B------:R-:W-:Y:S01]  /*15740*/  HMMA.16816.F32.BF16 R112, R36.reuse, R66, R112 ;  /* 0x000000422470723c */ /* 0x040fe20000041870 */
[----:B------:R-:W1:Y:S05]  /*15750*/  LDSM.16.MT88.4 R64, [R230+0xf000] ;  /* 0x00f00000e640783b */ /* 0x000e6a0000004200 */
[-C--:B------:R-:W-:Y:S06]  /*15760*/  HMMA.16816.F32.BF16 R116, R36, R40.reuse, R116 ;  /* 0x000000282474723c */ /* 0x080fec0000041874 */
[C---:B------:R-:W-:Y:S06]  /*15770*/  HMMA.16816.F32.BF16 R120, R44.reuse, R40, R120 ;  /* 0x000000282c78723c */ /* 0x040fec0000041878 */
[-C--:B------:R-:W-:Y:S06]  /*15780*/  HMMA.16816.F32.BF16 R124, R44, R42.reuse, R124 ;  /* 0x0000002a2c7c723c */ /* 0x080fec000004187c */
[C---:B------:R-:W-:Y:S01]  /*15790*/  HMMA.16816.F32.BF16 R128, R36.reuse, R42, R128 ;  /* 0x0000002a2480723c */ /* 0x040fe20000041880 */
[----:B------:R-:W-:Y:S05]  /*157a0*/  LDSM.16.MT88.4 R40, [R229+0xd800] ;  /* 0x00d80000e528783b */ /* 0x000fea0000004200 */
        /* <DEDUP_REMOVED lines=10> */
[-C--:B-1----:R-:W-:Y:S06]  /*15850*/  HMMA.16816.F32.BF16 R24, R36, R64.reuse, R24 ;  /* 0x000000402418723c */ /* 0x082fec0000041818 */
[C---:B------:R-:W-:Y:S06]  /*15860*/  HMMA.16816.F32.BF16 R156, R44.reuse, R64, R156 ;  /* 0x000000402c9c723c */ /* 0x040fec000004189c */
[-C--:B------:R-:W-:Y:S01]  /*15870*/  HMMA.16816.F32.BF16 R160, R44, R66.reuse, R160 ;  /* 0x000000422ca0723c */ /* 0x080fe200000418a0 */
[----:B------:R-:W-:Y:S05]  /*15880*/  LDSM.16.MT88.4 R44, [R229+0xf800] ;  /* 0x00f80000e52c783b */ /* 0x000fea0000004200 */
[----:B------:R-:W-:Y:S07]  /*15890*/  HMMA.16816.F32.BF16 R28, R36, R66, R28 ;  /* 0x00000042241c723c */ /* 0x000fee000004181c */
[----:B------:R-:W-:Y:S04]  /*158a0*/  MOV R66, R203 ;  /* 0x000000cb00427202 */ /* 0x000fe80000000f00 */
[----:B------:R-:W-:Y:S01]  /*158b0*/  MOV R67, R179 ;  /* 0x000000b300437202 */ /* 0x000fe20000000f00 */
[----:B--2---:R-:W-:Y:S02]  /*158c0*/  FFMA.FTZ R165, R165, R182, R216 ;  /* 0x000000b6a5a57223 */ /* 0x004fe400000100d8 */
[----:B------:R1:W-:Y:S01]  /*158d0*/  MUFU.EX2 R216, R193 ;  /* 0x000000c100d87308 */ /* 0x0003e20000000800 */
[----:B-----5:R-:W-:Y:S01]  /*158e0*/  FFMA.FTZ R61, R3, R183, R215 ;  /* 0x000000b7033d7223 */ /* 0x020fe200000100d7 */
[----:B------:R-:W-:Y:S01]  /*158f0*/  FFMA.FTZ R3, R2, R180, R214 ;  /* 0x000000b402037223 */ /* 0x000fe200000100d6 */
[----:B------:R-:W-:Y:S01]  /*15900*/  MOV R2, R204 ;  /* 0x000000cc00027202 */ /* 0x000fe20000000f00 */
[----:B------:R-:W2:Y:S06]  /*15910*/  LDSM.16.MT88.4 R180, [R228+0xd800] ;  /* 0x00d80000e4b4783b */ /* 0x000eac0000004200 */
[----:B------:R4:W-:Y:S01]  /*15920*/  MUFU.EX2 R215, R176 ;  /* 0x000000b000d77308 */ /* 0x0009e20000000800 */
[----:B------:R-:W-:Y:S09]  /*15930*/  FADD.FTZ R2, R2, R165 ;  /* 0x000000a502027221 */ /* 0x000ff20000010000 */
[----:B------:R5:W5:Y:S01]  /*15940*/  MUFU.EX2 R214, R177 ;  /* 0x000000b100d67308 */ /* 0x000b620000000800 */
[----:B-1----:R-:W-:Y:S05]  /*15950*/  MOV R193, R208 ;  /* 0x000000d000c17202 */ /* 0x002fea0000000f00 */
[----:B------:R-:W-:Y:S01]  /*15960*/  FADD.FTZ R2, R193, R2 ;  /* 0x00000002c1027221 */ /* 0x000fe20000010000 */
[----:B------:R-:W-:Y:S03]  /*15970*/  MOV R193, R201 ;  /* 0x000000c900c17202 */ /* 0x000fe60000000f00 */
[----:B------:R1:W-:Y:S01]  /*15980*/  MUFU.EX2 R204, R60 ;  /* 0x0000003c00cc7308 */ /* 0x0003e20000000800 */
[----:B----4-:R-:W-:Y:S01]  /*15990*/  MOV R176, R209 ;  /* 0x000000d100b07202 */ /* 0x010fe20000000f00 */
[----:B------:R-:W-:Y:S01]  /*159a0*/  FADD.FTZ R64, R175, R2 ;  /* 0x00000002af407221 */ /* 0x000fe20000010000 */
[----:B------:R-:W-:Y:S07]  /*159b0*/  MOV R2, R184 ;  /* 0x000000b800027202 */ /* 0x000fee0000000f00 */
[----:B------:R4:W2:Y:S01]  /*159c0*/  MUFU.EX2 R209, R178 ;  /* 0x000000b200d17308 */ /* 0x0008a20000000800 */
[----:B-----5:R-:W-:Y:S02]  /*159d0*/  MOV R177, R206 ;  /* 0x000000ce00b17202 */ /* 0x020fe40000000f00 */
[----:B------:R-:W-:Y:S03]  /*159e0*/  F2FP.BF16.F32.PACK_AB R201, R214, R215 ;  /* 0x000000d7d6c9723e */ /* 0x000fe600000010ff */
[----:B------:R-:W-:Y:S04]  /*159f0*/  FADD.FTZ R3, R177, R3 ;  /* 0x00000003b1037221 */ /* 0x000fe80000010000 */
[----:B------:R-:W5:Y:S01]  /*15a00*/  MUFU.EX2 R208, R56 ;  /* 0x0000003800d07308 */ /* 0x000f620000000800 */
[----:B-1----:R-:W-:Y:S01]  /*15a10*/  FADD.FTZ R60, R194, R61 ;  /* 0x0000003dc23c7221 */ /* 0x002fe20000010000 */
[----:B------:R-:W-:Y:S01]  /*15a20*/  MOV R194, R200 ;  /* 0x000000c800c27202 */ /* 0x000fe20000000f00 */
[----:B------:R-:W-:Y:S01]  /*15a30*/  FADD.FTZ R65, R172, R3 ;  /* 0x00000003ac417221 */ /* 0x000fe20000010000 */
[----:B------:R-:W-:Y:S01]  /*15a40*/  F2FP.BF16.F32.PACK_AB R200, R216, R217 ;  /* 0x000000d9d8c8723e */ /* 0x000fe200000010ff */
[----:B------:R-:W-:Y:S01]  /*15a50*/  FADD.FTZ R165, R192, R60 ;  /* 0x0000003cc0a57221 */ /* 0x000fe20000010000 */
[----:B------:R-:W-:Y:S04]  /*15a60*/  MOV R192, R202 ;  /* 0x000000ca00c07202 */ /* 0x000fe80000000f00 */
[----:B------:R-:W-:Y:S01]  /*15a70*/  MUFU.EX2 R206, R58 ;  /* 0x0000003a00ce7308 */ /* 0x000fe20000000800 */
[----:B----4-:R-:W-:Y:S02]  /*15a80*/  MOV R178, R205 ;  /* 0x000000cd00b27202 */ /* 0x010fe40000000f00 */
[----:B------:R-:W-:Y:S02]  /*15a90*/  F2FP.BF16.F32.PACK_AB R202, R211, R210 ;  /* 0x000000d2d3ca723e */ /* 0x000fe400000010ff */
[----:B--2---:R-:W-:Y:S02]  /*15aa0*/  F2FP.BF16.F32.PACK_AB R203, R212, R209 ;  /* 0x000000d1d4cb723e */ /* 0x004fe400000010ff */
[----:B------:R-:W-:Y:S03]  /*15ab0*/  F2FP.BF16.F32.PACK_AB R38, R170, R204 ;  /* 0x000000ccaa26723e */ /* 0x000fe600000010ff */
[----:B------:R1:W2:Y:S01]  /*15ac0*/  MUFU.EX2 R205, R59 ;  /* 0x0000003b00cd7308 */ /* 0x0002a20000000800 */
[----:B-----5:R-:W-:Y:S01]  /*15ad0*/  F2FP.BF16.F32.PACK_AB R36, R207, R208 ;  /* 0x000000d0cf24723e */ /* 0x020fe200000010ff */
[----:B---3--:R-:W-:Y:S08]  /*15ae0*/  FFMA.FTZ R0, R0, R169, R178 ;  /* 0x000000a900007223 */ /* 0x008ff000000100b2 */
[----:B------:R-:W3:Y:S01]  /*15af0*/  MUFU.EX2 R169, R62 ;  /* 0x0000003e00a97308 */ /* 0x000ee20000000800 */
[----:B------:R-:W-:Y:S02]  /*15b00*/  FADD.FTZ R0, R176, R0 ;  /* 0x00000000b0007221 */ /* 0x000fe40000010000 */
[-C--:B------:R-:W-:Y:S01]  /*15b10*/  HMMA.16816.F32.BF16 R176, R200, R180.reuse, R4 ;  /* 0x000000b4c8b0723c */ /* 0x080fe20000041804 */
[----:B-1----:R-:W1:Y:S04]  /*15b20*/  LDSM.16.MT88.4 R56, [R228+0xf800] ;  /* 0x00f80000e438783b */ /* 0x002e680000004200 */
[----:B--2---:R-:W-:Y:S01]  /*15b30*/  F2FP.BF16.F32.PACK_AB R37, R205, R206 ;  /* 0x000000cecd25723e */ /* 0x004fe200000010ff */
[----:B------:R-:W-:Y:S01]  /*15b40*/  FADD.FTZ R3, R173, R0 ;  /* 0x00000000ad037221 */ /* 0x000fe20000010000 */
[----:B------:R-:W-:Y:S02]  /*15b50*/  MOV R0, R174 ;  /* 0x000000ae00007202 */ /* 0x000fe40000000f00 */
[----:B------:R-:W-:Y:S02]  /*15b60*/  LDSM.16.MT88.4 R4, [R230+0xf800] ;  /* 0x00f80000e604783b */ /* 0x000fe40000004200 */
[----:B------:R-:W-:Y:S01]  /*15b70*/  FADD.FTZ R2, R2, R3 ;  /* 0x0000000302027221 */ /* 0x000fe20000010000 */
[----:B---3--:R-:W-:Y:S05]  /*15b80*/  F2FP.BF16.F32.PACK_AB R39, R213, R169 ;  /* 0x000000a9d527723e */ /* 0x008fea00000010ff */
[----:B------:R-:W2:Y:S02]  /*15b90*/  LDSM.16.MT88.4 R60, [R231+0xf800] ;  /* 0x00f80000e73c783b */ /* 0x000ea40000004200 */
[C---:B------:R-:W-:Y:S07]  /*15ba0*/  HMMA.16816.F32.BF16 R172, R36.reuse, R180, R8 ;  /* 0x000000b424ac723c */ /* 0x040fee0000041808 */
[----:B------:R-:W-:Y:S04]  /*15bb0*/  MOV R11, R0 ;  /* 0x00000000000b7202 */ /* 0x000fe80000000f00 */
[----:B------:R-:W-:Y:S02]  /*15bc0*/  MOV R8, R185 ;  /* 0x000000b900087202 */ /* 0x000fe40000000f00 */
[----:B------:R-:W-:Y:S02]  /*15bd0*/  MOV R0, R186 ;  /* 0x000000ba00007202 */ /* 0x000fe40000000f00 */
[----:B------:R-:W-:Y:S01]  /*15be0*/  MOV R9, R187 ;  /* 0x000000bb00097202 */ /* 0x000fe20000000f00 */
[----:B------:R-:W-:Y:S01]  /*15bf0*/  FADD.FTZ R8, R8, R64 ;  /* 0x0000004008087221 */ /* 0x000fe20000010000 */
[-C--:B------:R-:W-:Y:S03]  /*15c00*/  HMMA.16816.F32.BF16 R184, R36, R182.reuse, R12 ;  /* 0x000000b624b8723c */ /* 0x080fe6000004180c */
[----:B------:R-:W-:Y:S01]  /*15c10*/  MOV R10, R190 ;  /* 0x000000be000a7202 */ /* 0x000fe20000000f00 */
[----:B------:R-:W-:Y:S01]  /*15c20*/  FADD.FTZ R0, R0, R165 ;  /* 0x000000a500007221 */ /* 0x000fe20000010000 */
[----:B------:R-:W-:Y:S01]  /*15c30*/  FADD.FTZ R9, R9, R65 ;  /* 0x0000004109097221 */ /* 0x000fe20000010000 */
[C---:B------:R-:W-:Y:S05]  /*15c40*/  HMMA.16816.F32.BF16 R180, R200.reuse, R182, R16 ;  /* 0x000000b6c8b4723c */ /* 0x040fea0000041810 */
[----:B------:R-:W-:Y:S01]  /*15c50*/  FADD.FTZ R10, R10, R8 ;  /* 0x000000080a0a7221 */ /* 0x000fe20000010000 */
[-C--:B------:R-:W-:Y:S05]  /*15c60*/  HMMA.16816.F32.BF16 R68, R200, R40.reuse, R68 ;  /* 0x00000028c844723c */ /* 0x080fea0000041844 */
[----:B------:R-:W-:Y:S01]  /*15c70*/  MOV R13, R191 ;  /* 0x000000bf000d7202 */ /* 0x000fe20000000f00 */
        /* <DEDUP_REMOVED lines=50> */
[----:B------:R-:W-:Y:S01]  /*15fa0*/  FADD.FTZ R2, R222, R3 ;  /* 0x00000003de027221 */ /* 0x000fe20000010000 */
[----:B------:R-:W-:Y:S01]  /*15fb0*/  FADD.FTZ R5, R225, R8 ;  /* 0x00000008e1057221 */ /* 0x000fe20000010000 */
[-C--:B------:R-:W-:Y:S03]  /*15fc0*/  HMMA.16816.F32.BF16 R160, R36, R6.reuse, R160 ;  /* 0x0000000624a0723c */ /* 0x080fe600000418a0 */
[----:B------:R-:W-:Y:S01]  /*15fd0*/  FADD.FTZ R3, R221, R0 ;  /* 0x00000000dd037221 */ /* 0x000fe20000010000 */
[----:B------:R-:W-:Y:S01]  /*15fe0*/  FADD.FTZ R0, R219, R2 ;  /* 0x00000002db007221 */ /* 0x000fe20000010000 */
[----:B------:R-:W-:Y:S01]  /*15ff0*/  FADD.FTZ R2, R227, R9 ;  /* 0x00000009e3027221 */ /* 0x000fe20000010000 */
[----:B------:R-:W-:Y:S05]  /*16000*/  HMMA.16816.F32.BF16 R200, R200, R6, R28 ;  /* 0x00000006c8c8723c */ /* 0x000fea000004181c */
        /* <DEDUP_REMOVED lines=19> */
[----:B------:R-:W-:Y:S01]  /*16140*/  FADD.FTZ R0, R213, R0 ;  /* 0x00000000d5007221 */ /* 0x000fe20000010000 */
[----:B------:R-:W-:Y:S01]  /*16150*/  MOV R170, R164 ;  /* 0x000000a400aa7202 */ /* 0x000fe20000000f00 */
[----:B------:R1:W-:Y:S01]  /*16160*/  STL [R1+0xc], R3 ;  /* 0x00000c0301007387 */ /* 0x0003e20000100800 */
[----:B------:R-:W-:Y:S03]  /*16170*/  MOV R169, R166 ;  /* 0x000000a600a97202 */ /* 0x000fe60000000f00 */
[----:B------:R2:W-:Y:S04]  /*16180*/  STL [R1+0x8], R2 ;  /* 0x0000080201007387 */ /* 0x0005e80000100800 */
[----:B------:R2:W-:Y:S01]  /*16190*/  STL [R1+0x14], R0 ;  /* 0x0000140001007387 */ /* 0x0005e20000100800 */
[----:B-1----:R-:W-:Y:S01]  /*161a0*/  MOV R3, R168 ;  /* 0x000000a800037202 */ /* 0x002fe20000000f00 */
[----:B------:R-:W-:Y:S06]  /*161b0*/  @P0 BRA `(.L_x_63) ;  /* 0xffffffc400ec0947 */ /* 0x000fec000383ffff */
.L_x_62:
[----:B-12---:R-:W2:Y:S04]  /*161c0*/  LDL.LU R2, [R1+0x10] ;  /* 0x0000100001027983 */ /* 0x006ea80000300800 */
[----:B------:R-:W3:Y:S04]  /*161d0*/  LDL.LU R8, [R1+0xc] ;  /* 0x00000c0001087983 */ /* 0x000ee80000300800 */
[----:B------:R-:W4:Y:S04]  /*161e0*/  LDL.LU R7, [R1+0x8] ;  /* 0x0000080001077983 */ /* 0x000f280000300800 */
[----:B------:R-:W4:Y:S01]  /*161f0*/  LDL.LU R6, [R1+0x14] ;  /* 0x0000140001067983 */ /* 0x000f220000300800 */
[----:B------:R-:W1:Y:S01]  /*16200*/  S2UR UR7, SR_CgaCtaId ;  /* 0x00000000000779c3 */ /* 0x000e620000008800 */
[----:B------:R-:W-:Y:S01]  /*16210*/  UISETP.NE.AND UP0, UPT, UR15, -0x1, UPT ;  /* 0xffffffff0f00788c */ /* 0x000fe2000bf05270 */
[----:B------:R-:W-:Y:S01]  /*16220*/  MOV R67, 0x40 ;  /* 0x0000004000437802 */ /* 0x000fe20000000f00 */
[----:B------:R-:W1:Y:S04]  /*16230*/  S2R R205, SR_TID.X ;  /* 0x0000000000cd7919 */ /* 0x000e680000002100 */
[----:B------:R-:W-:-:S05]  /*16240*/  PLOP3.LUT P3, PT, PT, PT, UP0, 0x80, 0x0 ;  /* 0x000000000000781c */ /* 0x000fca0003f6f008 */
[----:B------:R-:W-:Y:S02]  /*16250*/  @UP0 ULDC.64 UR4, c[0x0][0x298] ;  /* 0x0000a60000040ab9 */ /* 0x000fe40000000a00 */
[----:B------:R-:W-:-:S03]  /*16260*/  @UP0 UIMAD.WIDE.U32 UR8, UR15, UR4, URZ ;  /* 0x000000040f0802a5 */ /* 0x000fc6000f8e003f */
[----:B------:R-:W-:Y:S01]  /*16270*/  UMOV UR4, 0x400 ;  /* 0x0000040000047882 */ /* 0x000fe20000000000 */
[----:B------:R-:W-:Y:S02]  /*16280*/  @UP0 UIMAD UR6, UR15, UR5, UR9 ;  /* 0x000000050f0602a4 */ /* 0x000fe4000f8e0209 */
[----:B-1----:R-:W-:Y:S01]  /*16290*/  ULEA UR7, UR7, UR4, 0x18 ;  /* 0x0000000407077291 */ /* 0x002fe2000f8ec03f */
[----:B------:R-:W-:-:S04]  /*162a0*/  SHF.R.S32.HI R10, RZ, 0x1f, R205 ;  /* 0x0000001fff0a7819 */ /* 0x000fc800000114cd */
[----:B------:R-:W-:Y:S01]  /*162b0*/  LEA.HI R9, R10, R205, RZ, 0x2 ;  /* 0x000000cd0a097211 */ /* 0x000fe200078f10ff */
[----:B--2---:R-:W1:Y:S04]  /*162c0*/  SHFL.BFLY PT, R0, R2, 0x2, 0x1f ;  /* 0x0c401f0002007f89 */ /* 0x004e6800000e0000 */
[----:B---3--:R-:W2:Y:S04]  /*162d0*/  SHFL.BFLY PT, R4, R8, 0x2, 0x1f ;  /* 0x0c401f0008047f89 */ /* 0x008ea800000e0000 */
[----:B----4-:R-:W3:Y:S01]  /*162e0*/  SHFL.BFLY PT, R3, R7, 0x2, 0x1f ;  /* 0x0c401f0007037f89 */ /* 0x010ee200000e0000 */
[----:B-1----:R-:W-:-:S03]  /*162f0*/  FADD.FTZ R0, R0, R2 ;  /* 0x0000000200007221 */ /* 0x002fc60000010000 */
[----:B------:R-:W1:Y:S01]  /*16300*/  SHFL.BFLY PT, R2, R6, 0x2, 0x1f ;  /* 0x0c401f0006027f89 */ /* 0x000e6200000e0000 */
[----:B--2---:R-:W-:-:S03]  /*16310*/  FADD.FTZ R4, R4, R8 ;  /* 0x0000000804047221 */ /* 0x004fc60000010000 */
[----:B------:R-:W2:Y:S01]  /*16320*/  SHFL.BFLY PT, R5, R0, 0x1, 0x1f ;  /* 0x0c201f0000057f89 */ /* 0x000ea200000e0000 */
[----:B---3--:R-:W-:-:S03]  /*16330*/  FADD.FTZ R3, R3, R7 ;  /* 0x0000000703037221 */ /* 0x008fc60000010000 */
[----:B------:R-:W3:Y:S01]  /*16340*/  SHFL.BFLY PT, R8, R4, 0x1, 0x1f ;  /* 0x0c201f0004087f89 */ /* 0x000ee200000e0000 */
[----:B-1----:R-:W-:-:S03]  /*16350*/  FADD.FTZ R2, R2, R6 ;  /* 0x0000000602027221 */ /* 0x002fc60000010000 */
[----:B------:R-:W1:Y:S01]  /*16360*/  SHFL.BFLY PT, R6, R3, 0x1, 0x1f ;  /* 0x0c201f0003067f89 */ /* 0x000e6200000e0000 */
[----:B--2---:R-:W-:Y:S01]  /*16370*/  FADD.FTZ R165, R0, R5 ;  /* 0x0000000500a57221 */ /* 0x004fe20000010000 */
[----:B------:R-:W-:Y:S02]  /*16380*/  MOV R0, 0x3f800000 ;  /* 0x3f80000000007802 */ /* 0x000fe40000000f00 */
[----:B------:R-:W2:Y:S01]  /*16390*/  SHFL.BFLY PT, R7, R2, 0x1, 0x1f ;  /* 0x0c201f0002077f89 */ /* 0x000ea200000e0000 */
[--C-:B------:R-:W-:Y:S01]  /*163a0*/  SHF.R.S32.HI R5, RZ, 0x2, R9.reuse ;  /* 0x00000002ff057819 */ /* 0x100fe20000011409 */
[----:B---3--:R-:W-:Y:S01]  /*163b0*/  FADD.FTZ R169, R4, R8 ;  /* 0x0000000804a97221 */ /* 0x008fe20000010000 */
[----:B------:R-:W-:Y:S02]  /*163c0*/  FSETP.NE.FTZ.AND P0, PT, R165, RZ, PT ;  /* 0x000000ffa500720b */ /* 0x000fe40003f15000 */
[----:B------:R-:W-:Y:S02]  /*163d0*/  SHF.R.S32.HI R8, RZ, 0x1f, R9 ;  /* 0x0000001fff087819 */ /* 0x000fe40000011409 */
[----:B------:R-:W-:-:S02]  /*163e0*/  P2R R204, PR, RZ, 0x1 ;  /* 0x00000001ffcc7803 */ /* 0x000fc40000000000 */
[----:B------:R-:W-:-:S07]  /*163f0*/  LEA.HI R4, R10, R205, RZ, 0x5 ;  /* 0x000000cd0a047211 */ /* 0x000fce00078f28ff */
[----:B------:R-:W3:Y:S01]  /*16400*/  @P0 MUFU.RCP R0, R165 ;  /* 0x000000a500000308 */ /* 0x000ee20000001000 */
[----:B------:R-:W-:Y:S01]  /*16410*/  FSETP.NE.FTZ.AND P0, PT, R169, RZ, PT ;  /* 0x000000ffa900720b */ /* 0x000fe20003f15000 */
[----:B-1----:R-:W-:Y:S01]  /*16420*/  FADD.FTZ R170, R3, R6 ;  /* 0x0000000603aa7221 */ /* 0x002fe20000010000 */
[----:B------:R-:W-:Y:S02]  /*16430*/  LEA.HI R3, R8, R5, RZ, 0x3 ;  /* 0x0000000508037211 */ /* 0x000fe400078f18ff */
[----:B------:R-:W-:Y:S01]  /*16440*/  LOP3.LUT R6, R9, 0x3ffffffc, RZ, 0xc0, !PT ;  /* 0x3ffffffc09067812 */ /* 0x000fe200078ec0ff */
[----:B--2--5:R-:W-:Y:S01]  /*16450*/  FADD.FTZ R171, R2, R7 ;  /* 0x0000000702ab7221 */ /* 0x024fe20000010000 */
[----:B------:R-:W-:Y:S02]  /*16460*/  LOP3.LUT R2, R3, 0xfffffff8, RZ, 0xc0, !PT ;  /* 0xfffffff803027812 */ /* 0x000fe400078ec0ff */
[----:B------:R-:W-:Y:S02]  /*16470*/  MOV R3, 0x3f800000 ;  /* 0x3f80000000037802 */ /* 0x000fe40000000f00 */
[----:B------:R-:W-:-:S02]  /*16480*/  IADD3 R2, R5, -R2, RZ ;  /* 0x8000000205027210 */ /* 0x000fc40007ffe0ff */
[----:B------:R-:W-:Y:S02]  /*16490*/  IADD3 R6, -R6, R205, RZ ;  /* 0x000000cd06067210 */ /* 0x000fe40007ffe1ff */
[----:B------:R-:W1:Y:S01]  /*164a0*/  @P0 MUFU.RCP R3, R169 ;  /* 0x000000a900030308 */ /* 0x000e620000001000 */
        /* <DEDUP_REMOVED lines=32> */
[----:B------:R-:W-:Y:S01]  /*166b0*/  SHF.L.U32 R0, R2, 0x6, RZ ;  /* 0x0000000602007819 */ /* 0x000fe200000006ff */
[C---:B-1----:R-:W-:Y:S01]  /*166c0*/  FMUL.FTZ R7, R3.reuse, R70 ;  /* 0x0000004603077220 */ /* 0x042fe20000410000 */
[----:B------:R-:W-:Y:S01]  /*166d0*/  SHF.R.S32.HI R80, RZ, 0x5, R4 ;  /* 0x00000005ff507819 */ /* 0x000fe20000011404 */
[C---:B------:R-:W-:Y:S01]  /*166e0*/  FMUL.FTZ R178, R3.reuse, R178 ;  /* 0x000000b203b27220 */ /* 0x040fe20000410000 */
[----:B------:R-:W-:Y:S01]  /*166f0*/  LOP3.LUT R0, R0, 0x1c0, RZ, 0xc0, !PT ;  /* 0x000001c000007812 */ /* 0x000fe200078ec0ff */
[C---:B------:R-:W-:Y:S01]  /*16700*/  FMUL.FTZ R179, R3.reuse, R179 ;  /* 0x000000b303b37220 */ /* 0x040fe20000410000 */
[----:B------:R-:W-:Y:S01]  /*16710*/  LEA R21, R80, R6, 0x9 ;  /* 0x0000000650157211 */ /* 0x000fe200078e48ff */
[C---:B------:R-:W-:Y:S01]  /*16720*/  FMUL.FTZ R182, R3.reuse, R182 ;  /* 0x000000b603b67220 */ /* 0x040fe20000410000 */
[----:B------:R-:W-:Y:S01]  /*16730*/  LEA.HI R0, R0, R0, RZ, 0x1d ;  /* 0x0000000000007211 */ /* 0x000fe200078fe8ff */
[C---:B------:R-:W-:Y:S01]  /*16740*/  FMUL.FTZ R183, R3.reuse, R183 ;  /* 0x000000b703b77220 */ /* 0x040fe20000410000 */
[----:B------:R-:W-:Y:S01]  /*16750*/  R2P PR, R2, 0x6 ;  /* 0x0000000602007804 */ /* 0x000fe20000000000 */
[----:B------:R-:W-:Y:S01]  /*16760*/  FMUL.FTZ R9, R3, R71 ;  /* 0x0000004703097220 */ /* 0x000fe20000410000 */
[----:B------:R-:W-:Y:S01]  /*16770*/  LEA R21, R21, R0, 0x1 ;  /* 0x0000000015157211 */ /* 0x000fe200078e08ff */
[----:B------:R-:W-:Y:S01]  /*16780*/  FMUL.FTZ R82, R3, R82 ;  /* 0x0000005203527220 */ /* 0x000fe20000410000 */
[----:B------:R-:W-:-:S02]  /*16790*/  LOP3.LUT R8, R4, 0xffffffe0, RZ, 0xc0, !PT ;  /* 0xffffffe004087812 */ /* 0x000fc400078ec0ff */
[----:B------:R-:W-:Y:S02]  /*167a0*/  MOV R70, 0x20 ;  /* 0x0000002000467802 */ /* 0x000fe40000000f00 */
[----:B------:R-:W-:Y:S02]  /*167b0*/  LEA R21, R21, UR7, 0x1 ;  /* 0x0000000715157c11 */ /* 0x000fe4000f8e08ff */
[----:B------:R-:W-:Y:S02]  /*167c0*/  IADD3 R205, -R8, R205, RZ ;  /* 0x000000cd08cd7210 */ /* 0x000fe40007ffe1ff */
[----:B------:R-:W-:Y:S02]  /*167d0*/  SEL R70, R70, 0xffffffe0, !P1 ;  /* 0xffffffe046467807 */ /* 0x000fe40004800000 */
[----:B------:R-:W-:Y:S01]  /*167e0*/  SEL R67, R67, 0xffffffc0, !P2 ;  /* 0xffffffc043437807 */ /* 0x000fe20005000000 */
[----:B------:R-:W-:Y:S06]  /*167f0*/  @P3 BRA `(.L_x_66) ;  /* 0x00000000001c3947 */ /* 0x000fec0003800000 */
[----:B------:R-:W1:Y:S01]  /*16800*/  S2UR UR7, SR_CTAID.Y ;  /* 0x00000000000779c3 */ /* 0x000e620000002600 */
[----:B------:R-:W-:Y:S01]  /*16810*/  ULDC.64 UR4, c[0x0][0x290] ;  /* 0x0000a40000047ab9 */ /* 0x000fe20000000a00 */
[----:B-1----:R-:W-:Y:S02]  /*16820*/  USHF.R.S32.HI UR6, URZ, 0x1f, UR7 ;  /* 0x0000001f3f067899 */ /* 0x002fe40008011407 */
[----:B------:R-:W-:Y:S02]  /*16830*/  UIMAD.WIDE.U32 UR8, UR7, UR4, URZ ;  /* 0x00000004070872a5 */ /* 0x000fe4000f8e003f */
[----:B------:R-:W-:-:S04]  /*16840*/  UIMAD UR6, UR6, UR4, URZ ;  /* 0x00000004060672a4 */ /* 0x000fc8000f8e023f */
[----:B------:R-:W-:-:S04]  /*16850*/  UIMAD UR6, UR7, UR5, UR6 ;  /* 0x00000005070672a4 */ /* 0x000fc8000f8e0206 */
[----:B------:R-:W-:-:S12]  /*16860*/  UIADD3 UR6, UR9, UR6, URZ ;  /* 0x0000000609067290 */ /* 0x000fd8000fffe03f */
.L_x_66:
[----:B------:R-:W-:Y:S01]  /*16870*/  ULDC.U8 UR4, c[0x0][0x3d8] ;  /* 0x0000f60000047ab9 */ /* 0x000fe20000000000 */
[----:B------:R-:W-:Y:S01]  /*16880*/  ULDC.U8 UR7, c[0x0][0x3d9] ;  /* 0x0000f64000077ab9 */ /* 0x000fe20000000000 */
[----:B------:R-:W-:Y:S01]  /*16890*/  ISETP.NE.AND P4, PT, RZ, UR4, PT ;  /* 0x00000004ff007c0c */ /* 0x000fe2000bf85270 */
[C---:B------:R-:W-:Y:S01]  /*168a0*/  FMUL.FTZ R6, R3.reuse, R83 ;  /* 0x0000005303067220 */ /* 0x040fe20000410000 */
[----:B------:R-:W-:Y:S01]  /*168b0*/  LOP3.LUT R2, R2, 0x1, RZ, 0xc0, !PT ;  /* 0x0000000102027812 */ /* 0x000fe200078ec0ff */
[C---:B------:R-:W-:Y:S01]  /*168c0*/  FMUL.FTZ R86, R3.reuse, R86 ;  /* 0x0000005603567220 */ /* 0x040fe20000410000 */
[----:B------:R-:W-:Y:S01]  /*168d0*/  ISETP.NE.OR P2, PT, RZ, UR7, !P4 ;  /* 0x00000007ff007c0c */ /* 0x000fe2000e745670 */
[C---:B------:R-:W-:Y:S01]  /*168e0*/  FMUL.FTZ R19, R3.reuse, R87 ;  /* 0x0000005703137220 */ /* 0x040fe20000410000 */
[----:B------:R-:W-:Y:S01]  /*168f0*/  FSETP.NE.FTZ.AND P6, PT, R170, RZ, PT ;  /* 0x000000ffaa00720b */ /* 0x000fe20003fd5000 */
[C---:B------:R-:W-:Y:S01]  /*16900*/  FMUL.FTZ R98, R3.reuse, R98 ;  /* 0x0000006203627220 */ /* 0x040fe20000410000 */
[----:B------:R-:W-:Y:S01]  /*16910*/  ISETP.NE.U32.AND P1, PT, R2, 0x1, PT ;  /* 0x000000010200780c */ /* 0x000fe20003f25070 */
[C---:B------:R-:W-:Y:S01]  /*16920*/  FMUL.FTZ R15, R3.reuse, R99 ;  /* 0x00000063030f7220 */ /* 0x040fe20000410000 */
[----:B------:R-:W-:Y:S01]  /*16930*/  P2R R71, PR, RZ, 0x40 ;  /* 0x00000040ff477803 */ /* 0x000fe20000000000 */
[----:B------:R-:W-:Y:S01]  /*16940*/  FMUL.FTZ R102, R3, R102 ;  /* 0x0000006603667220 */ /* 0x000fe20000410000 */
[----:B------:R-:W-:-:S02]  /*16950*/  PLOP3.LUT P3, PT, PT, PT, PT, 0x8, 0x0 ;  /* 0x000000000000781c */ /* 0x000fc40003f6e170 */
[----:B------:R-:W-:-:S03]  /*16960*/  CS2R R68, SRZ ;  /* 0x0000000000447805 */ /* 0x000fc6000001ff00 */
[----:B------:R-:W-:Y:S08]  /*16970*/  @P2 BRA `(.L_x_67) ;  /* 0x0000000000202947 */ /* 0x000ff00003800000 */
[----:B------:R-:W1:Y:S01]  /*16980*/  S2UR UR4, SR_CTAID.Y ;  /* 0x00000000000479c3 */ /* 0x000e620000002600 */
[----:B------:R-:W-:Y:S01]  /*16990*/  ULDC UR5, c[0x0][0x2c4] ;  /* 0x0000b10000057ab9 */ /* 0x000fe20000000800 */
[----:B------:R-:W-:Y:S01]  /*169a0*/  PLOP3.LUT P3, PT, PT, PT, PT, 0x80, 0x0 ;  /* 0x000000000000781c */ /* 0x000fe20003f6f070 */
[----:B-1----:R-:W-:-:S04]  /*169b0*/  UIMAD UR4, UR4, UR5, URZ ;  /* 0x00000005040472a4 */ /* 0x002fc8000f8e023f */
[----:B------:R-:W-:-:S04]  /*169c0*/  USEL UR15, UR4, UR15, !UP0 ;  /* 0x0000000f040f7287 */ /* 0x000fc8000c000000 */
[----:B------:R-:W-:Y:S02]  /*169d0*/  USHF.R.S32.HI UR4, URZ, 0x1f, UR15 ;  /* 0x0000001f3f047899 */ /* 0x000fe4000801140f */
[----:B------:R-:W-:-:S04]  /*169e0*/  IMAD.U32 R68, RZ, RZ, UR15 ;  /* 0x0000000fff447e24 */ /* 0x000fc8000f8e00ff */
[----:B------:R-:W-:-:S07]  /*169f0*/  MOV R69, UR4 ;  /* 0x0000000400457c02 */ /* 0x000fce0008000f00 */
.L_x_67:
[----:B------:R-:W-:Y:S01]  /*16a00*/  FSETP.NE.FTZ.AND P5, PT, R171, RZ, PT ;  /* 0x000000ffab00720b */ /* 0x000fe20003fb5000 */
[C---:B------:R-:W-:Y:S01]  /*16a10*/  FMUL.FTZ R43, R3.reuse, R103 ;  /* 0x00000067032b7220 */ /* 0x040fe20000410000 */
[----:B------:R-:W-:Y:S01]  /*16a20*/  MOV R0, 0x3f800000 ;  /* 0x3f80000000007802 */ /* 0x000fe20000000f00 */
[C---:B------:R-:W-:Y:S01]  /*16a30*/  FMUL.FTZ R114, R3.reuse, R114 ;  /* 0x0000007203727220 */ /* 0x040fe20000410000 */
[----:B------:R-:W-:Y:S01]  /*16a40*/  MOV R2, 0x3f800000 ;  /* 0x3f80000000027802 */ /* 0x000fe20000000f00 */
[C---:B------:R-:W-:Y:S01]  /*16a50*/  FMUL.FTZ R39, R3.reuse, R115 ;  /* 0x0000007303277220 */ /* 0x040fe20000410000 */
[C---:B------:R-:W-:Y:S01]  /*16a60*/  FMUL.FTZ R118, R3.reuse, R118 ;  /* 0x0000007603767220 */ /* 0x040fe20000410000 */
[C---:B------:R-:W-:Y:S01]  /*16a70*/  FMUL.FTZ R35, R3.reuse, R119 ;  /* 0x0000007703237220 */ /* 0x040fe20000410000 */
[C---:B------:R-:W-:Y:S01]  /*16a80*/  FMUL.FTZ R130, R3.reuse, R130 ;  /* 0x0000008203827220 */ /* 0x040fe20000410000 */
[C---:B------:R-:W-:Y:S01]  /*16a90*/  FMUL.FTZ R31, R3.reuse, R131 ;  /* 0x00000083031f7220 */ /* 0x040fe20000410000 */
[----:B------:R-:W1:Y:S01]  /*16aa0*/  @P6 MUFU.RCP R2, R170 ;  /* 0x000000aa00026308 */ /* 0x000e620000001000 */
[C---:B------:R-:W-:Y:S01]  /*16ab0*/  FMUL.FTZ R134, R3.reuse, R134 ;  /* 0x0000008603867220 */ /* 0x040fe20000410000 */
[C---:B------:R-:W-:Y:S01]  /*16ac0*/  FMUL.FTZ R27, R3.reuse, R135 ;  /* 0x00000087031b7220 */ /* 0x040fe20000410000 */
[C---:B------:R-:W-:Y:S01]  /*16ad0*/  FMUL.FTZ R142, R3.reuse, R142 ;  /* 0x0000008e038e7220 */ /* 0x040fe20000410000 */
[C---:B------:R-:W-:Y:S01]  /*16ae0*/  FMUL.FTZ R25, R3.reuse, R143 ;  /* 0x0000008f03197220 */ /* 0x040fe20000410000 */
        /* <DEDUP_REMOVED lines=8> */
[----:B------:R-:W-:Y:S01]  /*16b70*/  FMUL.FTZ R59, R3, R203 ;  /* 0x000000cb033b7220 */ /* 0x000fe20000410000 */
[C---:B------:R-:W-:Y:S01]  /*16b80*/  IADD3 R20, R21.reuse, -0x10, RZ ;  /* 0xfffffff015147810 */ /* 0x040fe20007ffe0ff */
[----:B------:R-:W-:Y:S01]  /*16b90*/  @P1 VIADD R20, R21, 0x10 ;  /* 0x0000001015141836 */ /* 0x000fe20000000000 */
[----:B------:R-:W-:Y:S01]  /*16ba0*/  F2FP.BF16.F32.PACK_AB R5, R5, R176 ;  /* 0x000000b00505723e */ /* 0x000fe200000010ff */
[C---:B-1----:R-:W-:Y:S01]  /*16bb0*/  FMUL.FTZ R172, R2.reuse, R172 ;  /* 0x000000ac02ac7220 */ /* 0x042fe20000410000 */
[C---:B------:R-:W-:Y:S01]  /*16bc0*/  FMUL.FTZ R3, R2.reuse, R173 ;  /* 0x000000ad02037220 */ /* 0x040fe20000410000 */
[C---:B------:R-:W-:Y:S01]  /*16bd0*/  FMUL.FTZ R184, R2.reuse, R184 ;  /* 0x000000b802b87220 */ /* 0x040fe20000410000 */
[C---:B------:R-:W-:Y:S01]  /*16be0*/  FMUL.FTZ R12, R2.reuse, R185 ;  /* 0x000000b9020c7220 */ /* 0x040fe20000410000 */
[C---:B------:R-:W-:Y:S01]  /*16bf0*/  FMUL.FTZ R72, R2.reuse, R72 ;  /* 0x0000004802487220 */ /* 0x040fe20000410000 */
[C---:B------:R-:W-:Y:S01]  /*16c00*/  FMUL.FTZ R8, R2.reuse, R73 ;  /* 0x0000004902087220 */ /* 0x040fe20000410000 */
[C---:B------:R-:W-:Y:S01]  /*16c10*/  FMUL.FTZ R76, R2.reuse, R76 ;  /* 0x0000004c024c7220 */ /* 0x040fe20000410000 */
[----:B------:R-:W-:Y:S01]  /*16c20*/  FMUL.FTZ R24, R2, R77 ;  /* 0x0000004d02187220 */ /* 0x000fe20000410000 */
[C---:B--2---:R-:W-:Y:S01]  /*16c30*/  FMUL.FTZ R175, R0.reuse, R175 ;  /* 0x000000af00af7220 */ /* 0x044fe20000410000 */
[----:B------:R-:W-:Y:S01]  /*16c40*/  FMUL.FTZ R13, R0, R174 ;  /* 0x000000ae000d7220 */ /* 0x000fe20000410000 */
        /* <DEDUP_REMOVED lines=54> */
[----:B------:R-:W-:Y:S01]  /*16fb0*/  F2FP.BF16.F32.PACK_AB R4, R179, R178 ;  /* 0x000000b2b304723e */ /* 0x000fe200000010ff */
[----:B------:R-:W-:Y:S01]  /*16fc0*/  STS [R21], R5 ;  /* 0x0000000515007388 */ /* 0x000fe20000000800 */
[----:B------:R-:W-:Y:S01]  /*16fd0*/  ISETP.NE.AND P2, PT, RZ, UR7, PT ;  /* 0x00000007ff007c0c */ /* 0x000fe2000bf45270 */
[----:B------:R-:W1:Y:S01]  /*16fe0*/  S2UR UR4, SR_CTAID.X ;  /* 0x00000000000479c3 */ /* 0x000e620000002500 */
[----:B------:R-:W-:Y:S01]  /*16ff0*/  F2FP.BF16.F32.PACK_AB R2, R181, R180 ;  /* 0x000000b4b502723e */ /* 0x000fe200000010ff */
[----:B------:R-:W-:Y:S01]  /*17000*/  STS [R21+0x400], R4 ;  /* 0x0004000415007388 */ /* 0x000fe20000000800 */
[----:B------:R-:W-:Y:S01]  /*17010*/  F2FP.BF16.F32.PACK_AB R0, R183, R182 ;  /* 0x000000b6b700723e */ /* 0x000fe200000010ff */
[----:B------:R-:W-:Y:S01]  /*17020*/  BSSY B0, `(.L_x_68) ;  /* 0x00000f5000007945 */ /* 0x000fe20003800000 */
[----:B------:R-:W-:Y:S01]  /*17030*/  F2FP.BF16.F32.PACK_AB R13, R175, R13 ;  /* 0x0000000daf0d723e */ /* 0x000fe200000010ff */
[----:B------:R-:W-:Y:S01]  /*17040*/  STS [R20], R2 ;  /* 0x0000000214007388 */ /* 0x000fe20000000800 */
[----:B------:R-:W-:-:S02]  /*17050*/  F2FP.BF16.F32.PACK_AB R3, R3, R172 ;  /* 0x000000ac0303723e */ /* 0x000fc400000010ff */
[----:B------:R-:W-:Y:S01]  /*17060*/  F2FP.BF16.F32.PACK_AB R12, R12, R184 ;  /* 0x000000b80c0c723e */ /* 0x000fe200000010ff */
[----:B------:R2:W-:Y:S01]  /*17070*/  STS [R20+0x400], R0 ;  /* 0x0004000014007388 */ /* 0x0005e20000000800 */
[----:B------:R-:W-:Y:S02]  /*17080*/  F2FP.BF16.F32.PACK_AB R11, R187, R11 ;  /* 0x0000000bbb0b723e */ /* 0x000fe400000010ff */
[----:B------:R-:W-:Y:S01]  /*17090*/  F2FP.BF16.F32.PACK_AB R10, R10, R16 ;  /* 0x000000100a0a723e */ /* 0x000fe200000010ff */
[----:B------:R3:W-:Y:S01]  /*170a0*/  STS [R21+0x2400], R13 ;  /* 0x0024000d15007388 */ /* 0x0007e20000000800 */
[----:B------:R-:W-:Y:S02]  /*170b0*/  F2FP.BF16.F32.PACK_AB R9, R9, R7 ;  /* 0x000000070909723e */ /* 0x000fe400000010ff */
[----:B------:R-:W-:Y:S01]  /*170c0*/  F2FP.BF16.F32.PACK_AB R6, R6, R82 ;  /* 0x000000520606723e */ /* 0x000fe200000010ff */
[----:B------:R4:W-:Y:S01]  /*170d0*/  STS [R21+0x2000], R3 ;  /* 0x0020000315007388 */ /* 0x0009e20000000800 */
[----:B------:R-:W-:-:S02]  /*170e0*/  F2FP.BF16.F32.PACK_AB R7, R81, R22 ;  /* 0x000000165107723e */ /* 0x000fc400000010ff */
[----:B------:R-:W-:Y:S01]  /*170f0*/  F2FP.BF16.F32.PACK_AB R8, R8, R72 ;  /* 0x000000480808723e */ /* 0x000fe200000010ff */
[----:B------:R5:W-:Y:S01]  /*17100*/  STS [R20+0x2000], R12 ;  /* 0x0020000c14007388 */ /* 0x000be20000000800 */
[----:B------:R-:W-:Y:S02]  /*17110*/  F2FP.BF16.F32.PACK_AB R14, R75, R14 ;  /* 0x0000000e4b0e723e */ /* 0x000fe400000010ff */
[----:B------:R-:W-:Y:S01]  /*17120*/  PLOP3.LUT P1, PT, PT, PT, PT, 0x8, 0x0 ;  /* 0x000000000000781c */ /* 0x000fe20003f2e170 */
[----:B------:R-:W-:Y:S01]  /*17130*/  STS [R20+0x2400], R11 ;  /* 0x0024000b14007388 */ /* 0x000fe20000000800 */
[----:B------:R-:W-:Y:S02]  /*17140*/  F2FP.BF16.F32.PACK_AB R24, R24, R76 ;  /* 0x0000004c1818723e */ /* 0x000fe400000010ff */
[----:B------:R-:W-:Y:S02]  /*17150*/  F2FP.BF16.F32.PACK_AB R23, R79, R23 ;  /* 0x000000174f17723e */ /* 0x000fe400000010ff */
[----:B------:R-:W-:-:S02]  /*17160*/  @!P2 PLOP3.LUT P1, PT, P4, PT, PT, 0x80, 0x0 ;  /* 0x000000000000a81c */ /* 0x000fc4000272f070 */
[----:B------:R-:W-:Y:S02]  /*17170*/  F2FP.BF16.F32.PACK_AB R22, R85, R84 ;  /* 0x000000545516723e */ /* 0x000fe400000010ff */
[----:B--2---:R-:W-:Y:S02]  /*17180*/  IADD3 R0, R21, R70, RZ ;  /* 0x0000004615007210 */ /* 0x004fe40007ffe0ff */
[----:B------:R-:W-:Y:S01]  /*17190*/  F2FP.BF16.F32.PACK_AB R19, R19, R86 ;  /* 0x000000561313723e */ /* 0x000fe200000010ff */
[----:B---3--:R-:W-:Y:S02]  /*171a0*/  IMAD.IADD R13, R70, 0x1, R20 ;  /* 0x00000001460d7824 */ /* 0x008fe400078e0214 */
[----:B------:R2:W-:Y:S01]  /*171b0*/  STS [R0], R10 ;  /* 0x0000000a00007388 */ /* 0x0005e20000000800 */
[----:B------:R-:W-:Y:S01]  /*171c0*/  F2FP.BF16.F32.PACK_AB R16, R97, R96 ;  /* 0x000000606110723e */ /* 0x000fe200000010ff */
[----:B------:R-:W-:Y:S01]  /*171d0*/  IMAD.IADD R2, R0, 0x1, R67 ;  /* 0x0000000100027824 */ /* 0x000fe200078e0243 */
[----:B----4-:R-:W-:Y:S01]  /*171e0*/  IADD3 R3, R21, R67, RZ ;  /* 0x0000004315037210 */ /* 0x010fe20007ffe0ff */
[----:B------:R-:W-:Y:S01]  /*171f0*/  STS [R0+0x400], R9 ;  /* 0x0004000900007388 */ /* 0x000fe20000000800 */
[----:B------:R-:W-:-:S02]  /*17200*/  F2FP.BF16.F32.PACK_AB R15, R15, R98 ;  /* 0x000000620f0f723e */ /* 0x000fc400000010ff */
[----:B------:R-:W-:Y:S01]  /*17210*/  IADD3 R4, R67, R20, RZ ;  /* 0x0000001443047210 */ /* 0x000fe20007ffe0ff */
[----:B------:R3:W-:Y:S01]  /*17220*/  STS [R13+0x400], R6 ;  /* 0x000400060d007388 */ /* 0x0007e20000000800 */
[----:B------:R-:W-:Y:S01]  /*17230*/  F2FP.BF16.F32.PACK_AB R18, R18, R88 ;  /* 0x000000581212723e */ /* 0x000fe200000010ff */
[----:B-----5:R-:W4:Y:S01]  /*17240*/  @P0 LDC R12, c[0x0][0x2e8] ;  /* 0x0000ba00ff0c0b82 */ /* 0x020f220000000800 */
[----:B------:R-:W-:Y:S01]  /*17250*/  F2FP.BF16.F32.PACK_AB R17, R91, R17 ;  /* 0x000000115b11723e */ /* 0x000fe200000010ff */
[----:B------:R-:W-:Y:S01]  /*17260*/  STS [R13], R7 ;  /* 0x000000070d007388 */ /* 0x000fe20000000800 */
[----:B------:R-:W-:Y:S02]  /*17270*/  F2FP.BF16.F32.PACK_AB R46, R46, R92 ;  /* 0x0000005c2e2e723e */ /* 0x000fe400000010ff */
[----:B------:R-:W-:Y:S01]  /*17280*/  F2FP.BF16.F32.PACK_AB R45, R95, R45 ;  /* 0x0000002d5f2d723e */ /* 0x000fe200000010ff */
[----:B------:R5:W-:Y:S01]  /*17290*/  STS [R0+0x2000], R8 ;  /* 0x0020000800007388 */ /* 0x000be20000000800 */
[----:B------:R-:W-:-:S02]  /*172a0*/  F2FP.BF16.F32.PACK_AB R44, R44, R100 ;  /* 0x000000642c2c723e */ /* 0x000fc400000010ff */
[----:B------:R-:W-:Y:S01]  /*172b0*/  F2FP.BF16.F32.PACK_AB R43, R43, R102 ;  /* 0x000000662b2b723e */ /* 0x000fe200000010ff */
[----:B------:R1:W-:Y:S01]  /*172c0*/  STS [R0+0x2400], R14 ;  /* 0x0024000e00007388 */ /* 0x0003e20000000800 */
[----:B------:R-:W-:Y:S02]  /*172d0*/  F2FP.BF16.F32.PACK_AB R40, R40, R112 ;  /* 0x000000702828723e */ /* 0x000fe400000010ff */
[----:B------:R-:W-:Y:S01]  /*172e0*/  F2FP.BF16.F32.PACK_AB R39, R39, R114 ;  /* 0x000000722727723e */ /* 0x000fe200000010ff */
[----:B------:R-:W-:Y:S01]  /*172f0*/  STS [R13+0x2000], R24 ;  /* 0x002000180d007388 */ /* 0x000fe20000000800 */
[----:B------:R-:W-:Y:S01]  /*17300*/  IADD3 R5, R13, R67, RZ ;  /* 0x000000430d057210 */ /* 0x000fe20007ffe0ff */
[----:B--2---:R-:W2:Y:S01]  /*17310*/  @!P2 LDC R10, c[0x0][0x270] ;  /* 0x00009c00ff0aab82 */ /* 0x004ea20000000800 */
[----:B------:R-:W-:Y:S01]  /*17320*/  F2FP.BF16.F32.PACK_AB R42, R42, R104 ;  /* 0x000000682a2a723e */ /* 0x000fe200000010ff */
[----:B------:R-:W-:Y:S01]  /*17330*/  STS [R13+0x2400], R23 ;  /* 0x002400170d007388 */ /* 0x000fe20000000800 */
[----:B------:R-:W-:-:S02]  /*17340*/  F2FP.BF16.F32.PACK_AB R41, R107, R41 ;  /* 0x000000296b29723e */ /* 0x000fc400000010ff */
[----:B------:R-:W-:Y:S01]  /*17350*/  F2FP.BF16.F32.PACK_AB R38, R38, R108 ;  /* 0x0000006c2626723e */ /* 0x000fe200000010ff */
[----:B------:R-:W-:Y:S01]  /*17360*/  STS [R3], R22 ;  /* 0x0000001603007388 */ /* 0x000fe20000000800 */
[----:B------:R-:W-:Y:S01]  /*17370*/  F2FP.BF16.F32.PACK_AB R37, R111, R37 ;  /* 0x000000256f25723e */ /* 0x000fe200000010ff */
[----:B---3--:R-:W3:Y:S01]  /*17380*/  @!P2 LDC R6, c[0x0][0x2c4] ;  /* 0x0000b100ff06ab82 */ /* 0x008ee20000000800 */
[----:B------:R-:W-:Y:S01]  /*17390*/  F2FP.BF16.F32.PACK_AB R36, R36, R116 ;  /* 0x000000742424723e */ /* 0x000fe200000010ff */
[----:B------:R-:W-:Y:S01]  /*173a0*/  STS [R3+0x400], R19 ;  /* 0x0004001303007388 */ /* 0x000fe20000000800 */
[----:B------:R-:W-:Y:S02]  /*173b0*/  F2FP.BF16.F32.PACK_AB R35, R35, R118 ;  /* 0x000000762323723e */ /* 0x000fe400000010ff */
[----:B------:R-:W-:Y:S01]  /*173c0*/  F2FP.BF16.F32.PACK_AB R32, R32, R128 ;  /* 0x000000802020723e */ /* 0x000fe200000010ff */
[----:B------:R4:W-:Y:S01]  /*173d0*/  STS [R4], R16 ;  /* 0x0000001004007388 */ /* 0x0009e20000000800 */
[----:B------:R-:W-:Y:S01]  /*173e0*/  F2FP.BF16.F32.PACK_AB R31, R31, R130 ;  /* 0x000000821f1f723e */ /* 0x000fe200000010ff */
[----:B-----5:R-:W5:Y:S01]  /*173f0*/  @P2 LDC.64 R8, c[0x0][0x2c0] ;  /* 0x0000b000ff082b82 */ /* 0x020f620000000a00 */
[----:B------:R-:W-:Y:S01]  /*17400*/  F2FP.BF16.F32.PACK_AB R34, R34, R120 ;  /* 0x000000782222723e */ /* 0x000fe200000010ff */
[----:B------:R2:W-:Y:S01]  /*17410*/  STS [R4+0x400], R15 ;  /* 0x0004000f04007388 */ /* 0x0005e20000000800 */
[----:B------:R-:W-:Y:S01]  /*17420*/  F2FP.BF16.F32.PACK_AB R33, R123, R33 ;  /* 0x000000217b21723e */ /* 0x000fe200000010ff */
[----:B-1----:R-:W-:Y:S01]  /*17430*/  @P5 MUFU.LG2 R14, R171 ;  /* 0x000000ab000e5308 */ /* 0x002fe20000000c00 */
[----:B------:R-:W-:Y:S01]  /*17440*/  F2FP.BF16.F32.PACK_AB R30, R30, R124 ;  /* 0x0000007c1e1e723e */ /* 0x000fe200000010ff */
[----:B------:R1:W-:Y:S01]  /*17450*/  STS [R3+0x2000], R18 ;  /* 0x0020001203007388 */ /* 0x0003e20000000800 */
[----:B------:R-:W-:Y:S01]  /*17460*/  F2FP.BF16.F32.PACK_AB R29, R127, R29 ;  /* 0x0000001d7f1d723e */ /* 0x000fe200000010ff */
[----:B------:R-:W5:Y:S01]  /*17470*/  @P2 LDC R7, c[0x0][0x2c0] ;  /* 0x0000b000ff072b82 */ /* 0x000f620000000800 */
[----:B------:R-:W-:Y:S01]  /*17480*/  F2FP.BF16.F32.PACK_AB R28, R28, R132 ;  /* 0x000000841c1c723e */ /* 0x000fe200000010ff */
[----:B------:R-:W-:Y:S01]  /*17490*/  STS [R3+0x2400], R17 ;  /* 0x0024001103007388 */ /* 0x000fe20000000800 */
[----:B------:R-:W-:-:S02]  /*174a0*/  F2FP.BF16.F32.PACK_AB R27, R27, R134 ;  /* 0x000000861b1b723e */ /* 0x000fc400000010ff */
[----:B------:R-:W-:Y:S01]  /*174b0*/  F2FP.BF16.F32.PACK_AB R26, R26, R140 ;  /* 0x0000008c1a1a723e */ /* 0x000fe200000010ff */
[----:B------:R-:W-:Y:S01]  /*174c0*/  STS [R4+0x2000], R46 ;  /* 0x0020002e04007388 */ /* 0x000fe20000000800 */
[----:B------:R-:W-:Y:S01]  /*174d0*/  F2FP.BF16.F32.PACK_AB R25, R25, R142 ;  /* 0x0000008e1919723e */ /* 0x000fe200000010ff */
[----:B---3--:R-:W3:Y:S01]  /*174e0*/  @P1 LDC R6, c[0x0][0x2e4] ;  /* 0x0000b900ff061b82 */ /* 0x008ee20000000800 */
[----:B------:R-:W-:Y:S01]  /*174f0*/  F2FP.BF16.F32.PACK_AB R48, R48, R136 ;  /* 0x000000883030723e */ /* 0x000fe200000010ff */
[----:B------:R-:W-:Y:S01]  /*17500*/  STS [R4+0x2400], R45 ;  /* 0x0024002d04007388 */ /* 0x000fe20000000800 */
[----:B------:R-:W-:Y:S02]  /*17510*/  F2FP.BF16.F32.PACK_AB R47, R139, R47 ;  /* 0x0000002f8b2f723e */ /* 0x000fe400000010ff */
[----:B------:R-:W-:Y:S01]  /*17520*/  F2FP.BF16.F32.PACK_AB R58, R58, R188 ;  /* 0x000000bc3a3a723e */ /* 0x000fe200000010ff */
[----:B------:R-:W-:Y:S01]  /*17530*/  STS [R2], R44 ;  /* 0x0000002c02007388 */ /* 0x000fe20000000800 */
[----:B------:R-:W-:Y:S01]  /*17540*/  F2FP.BF16.F32.PACK_AB R57, R191, R57 ;  /* 0x00000039bf39723e */ /* 0x000fe200000010ff */
[----:B----4-:R-:W4:Y:S01]  /*17550*/  @P5 LDC R16, c[0x0][0x2e8] ;  /* 0x0000ba00ff105b82 */ /* 0x010f220000000800 */
[----:B------:R-:W-:Y:S01]  /*17560*/  F2FP.BF16.F32.PACK_AB R56, R56, R144 ;  /* 0x000000903838723e */ /* 0x000fe200000010ff */
[----:B------:R-:W-:Y:S01]  /*17570*/  STS [R2+0x400], R43 ;  /* 0x0004002b02007388 */ /* 0x000fe20000000800 */
[----:B------:R-:W-:-:S02]  /*17580*/  F2FP.BF16.F32.PACK_AB R55, R55, R146 ;  /* 0x000000923737723e */ /* 0x000fc400000010ff */
[----:B------:R-:W-:Y:S01]  /*17590*/  F2FP.BF16.F32.PACK_AB R52, R52, R152 ;  /* 0x000000983434723e */ /* 0x000fe200000010ff */
[----:B------:R-:W4:Y:S01]  /*175a0*/  S2R R11, SR_CTAID.Y ;  /* 0x00000000000b7919 */ /* 0x000f220000002600 */
[----:B------:R-:W-:Y:S01]  /*175b0*/  F2FP.BF16.F32.PACK_AB R51, R51, R154 ;  /* 0x0000009a3333723e */ /* 0x000fe200000010ff */
[----:B------:R-:W-:Y:S01]  /*175c0*/  @!P2 IMAD.MOV.U32 R7, RZ, RZ, 0x1 ;  /* 0x00000001ff07a424 */ /* 0x000fe200078e00ff */
[----:B------:R-:W-:Y:S01]  /*175d0*/  F2FP.BF16.F32.PACK_AB R54, R54, R148 ;  /* 0x000000943636723e */ /* 0x000fe200000010ff */
[----:B------:R-:W-:Y:S01]  /*175e0*/  STS [R5], R40 ;  /* 0x0000002805007388 */ /* 0x000fe20000000800 */
[----:B------:R-:W-:Y:S01]  /*175f0*/  F2FP.BF16.F32.PACK_AB R53, R151, R53 ;  /* 0x000000359735723e */ /* 0x000fe200000010ff */
[----:B--2---:R-:W2:Y:S01]  /*17600*/  @P6 LDC R15, c[0x0][0x2e8] ;  /* 0x0000ba00ff0f6b82 */ /* 0x004ea20000000800 */
        /* <DEDUP_REMOVED lines=15> */
[----:B------:R-:W-:Y:S01]  /*17700*/  ISETP.NE.AND P4, PT, R204, RZ, PT ;  /* 0x000000ffcc00720c */ /* 0x000fe20003f85270 */
[----:B------:R-:W-:Y:S01]  /*17710*/  STS [R21+0x4000], R36 ;  /* 0x0040002415007388 */ /* 0x000fe20000000800 */
[----:B------:R-:W-:Y:S02]  /*17720*/  MOV R23, 0x7f800000 ;  /* 0x7f80000000177802 */ /* 0x000fe40000000f00 */
[----:B------:R-:W-:Y:S01]  /*17730*/  MOV R22, 0x7f800000 ;  /* 0x7f80000000167802 */ /* 0x000fe20000000f00 */
[----:B------:R-:W-:Y:S01]  /*17740*/  STS [R21+0x4400], R35 ;  /* 0x0044002315007388 */ /* 0x000fe20000000800 */
[----:B-1----:R-:W-:-:S03]  /*17750*/  MOV R18, 0x7f800000 ;  /* 0x7f80000000127802 */ /* 0x002fc60000000f00 */
[----:B------:R-:W-:Y:S04]  /*17760*/  STS [R20+0x4000], R32 ;  /* 0x0040002014007388 */ /* 0x000fe80000000800 */
[----:B------:R-:W-:Y:S04]  /*17770*/  STS [R20+0x4400], R31 ;  /* 0x0044001f14007388 */ /* 0x000fe80000000800 */
[----:B------:R-:W-:Y:S04]  /*17780*/  STS [R21+0x6000], R34 ;  /* 0x0060002215007388 */ /* 0x000fe80000000800 */
[----:B------:R-:W-:Y:S04]  /*17790*/  STS [R21+0x6400], R33 ;  /* 0x0064002115007388 */ /* 0x000fe80000000800 */
[----:B------:R-:W-:Y:S04]  /*177a0*/  STS [R20+0x6000], R30 ;  /* 0x0060001e14007388 */ /* 0x000fe80000000800 */
[----:B------:R1:W-:Y:S04]  /*177b0*/  STS [R20+0x6400], R29 ;  /* 0x0064001d14007388 */ /* 0x0003e80000000800 */
[----:B------:R-:W-:Y:S04]  /*177c0*/  STS [R0+0x4000], R28 ;  /* 0x0040001c00007388 */ /* 0x000fe80000000800 */
[----:B------:R-:W-:Y:S04]  /*177d0*/  STS [R0+0x4400], R27 ;  /* 0x0044001b00007388 */ /* 0x000fe80000000800 */
[----:B------:R5:W-:Y:S04]  /*177e0*/  STS [R13+0x4000], R26 ;  /* 0x0040001a0d007388 */ /* 0x000be80000000800 */
[----:B------:R-:W-:Y:S04]  /*177f0*/  STS [R13+0x4400], R25 ;  /* 0x004400190d007388 */ /* 0x000fe80000000800 */
[----:B------:R-:W-:Y:S04]  /*17800*/  STS [R0+0x6000], R48 ;  /* 0x0060003000007388 */ /* 0x000fe80000000800 */
[----:B------:R3:W-:Y:S01]  /*17810*/  STS [R0+0x6400], R47 ;  /* 0x0064002f00007388 */ /* 0x0007e20000000800 */
[----:B-1----:R-:W-:-:S03]  /*17820*/  MOV R20, 0x7f800000 ;  /* 0x7f80000000147802 */ /* 0x002fc60000000f00 */
[----:B------:R-:W-:Y:S04]  /*17830*/  STS [R13+0x6000], R58 ;  /* 0x0060003a0d007388 */ /* 0x000fe80000000800 */
[----:B------:R1:W-:Y:S04]  /*17840*/  STS [R13+0x6400], R57 ;  /* 0x006400390d007388 */ /* 0x0003e80000000800 */
[----:B------:R-:W-:Y:S01]  /*17850*/  STS [R3+0x4000], R56 ;  /* 0x0040003803007388 */ /* 0x000fe20000000800 */
[----:B-----5:R-:W5:Y:S03]  /*17860*/  S2R R26, SR_CTAID.Z ;  /* 0x00000000001a7919 */ /* 0x020f660000002700 */
[----:B------:R-:W-:Y:S04]  /*17870*/  STS [R3+0x4400], R55 ;  /* 0x0044003703007388 */ /* 0x000fe80000000800 */
[----:B------:R-:W-:Y:S01]  /*17880*/  STS [R4+0x4000], R52 ;  /* 0x0040003404007388 */ /* 0x000fe20000000800 */
[----:B---3--:R-:W-:Y:S01]  /*17890*/  @P2 IMAD R0, R9, R8, RZ ;  /* 0x0000000809002224 */ /* 0x008fe200078e02ff */
[----:B------:R-:W-:Y:S01]  /*178a0*/  @!P2 MOV R0, R6 ;  /* 0x000000060000a202 */ /* 0x000fe20000000f00 */
[----:B------:R-:W3:Y:S01]  /*178b0*/  @P0 MUFU.LG2 R9, R169 ;  /* 0x000000a900090308 */ /* 0x000ee20000000c00 */
[----:B------:R-:W-:Y:S01]  /*178c0*/  STS [R4+0x4400], R51 ;  /* 0x0044003304007388 */ /* 0x000fe20000000800 */
[----:B------:R-:W2:Y:S01]  /*178d0*/  S2R R17, SR_TID.X ;  /* 0x0000000000117919 */ /* 0x000ea20000002100 */
[----:B-1----:R-:W1:Y:S05]  /*178e0*/  @P4 LDC R13, c[0x0][0x2e8] ;  /* 0x0000ba00ff0d4b82 */ /* 0x002e6a0000000800 */
[----:B------:R-:W-:Y:S01]  /*178f0*/  @P6 MUFU.LG2 R8, R170 ;  /* 0x000000aa00086308 */ /* 0x000fe20000000c00 */
[----:B------:R-:W-:Y:S01]  /*17900*/  STS [R3+0x6000], R54 ;  /* 0x0060003603007388 */ /* 0x000fe20000000800 */
[----:B------:R-:W-:-:S03]  /*17910*/  LOP3.LUT P6, RZ, R205, 0x3, RZ, 0xc0, !PT ;  /* 0x00000003cdff7812 */ /* 0x000fc600078cc0ff */
[----:B------:R4:W-:Y:S04]  /*17920*/  STS [R3+0x6400], R53 ;  /* 0x0064003503007388 */ /* 0x0009e80000000800 */
[----:B------:R-:W-:Y:S04]  /*17930*/  STS [R4+0x6000], R50 ;  /* 0x0060003204007388 */ /* 0x000fe80000000800 */
[----:B------:R3:W-:Y:S04]  /*17940*/  STS [R4+0x6400], R49 ;  /* 0x0064003104007388 */ /* 0x0007e80000000800 */
[----:B------:R-:W-:Y:S04]  /*17950*/  STS [R2+0x4000], R64 ;  /* 0x0040004002007388 */ /* 0x000fe80000000800 */
[----:B------:R-:W-:Y:S04]  /*17960*/  STS [R2+0x4400], R63 ;  /* 0x0044003f02007388 */ /* 0x000fe80000000800 */
[----:B------:R-:W-:Y:S04]  /*17970*/  STS [R5+0x4000], R60 ;  /* 0x0040003c05007388 */ /* 0x000fe80000000800 */
[----:B------:R-:W-:Y:S01]  /*17980*/  STS [R5+0x4400], R59 ;  /* 0x0044003b05007388 */ /* 0x000fe20000000800 */
[----:B----4-:R-:W-:Y:S01]  /*17990*/  @P2 MOV R3, 0x1 ;  /* 0x0000000100032802 */ /* 0x010fe20000000f00 */
[----:B------:R-:W-:-:S02]  /*179a0*/  @!P2 IMAD R3, R6, R10, RZ ;  /* 0x0000000a0603a224 */ /* 0x000fc400078e02ff */
[----:B------:R-:W-:Y:S04]  /*179b0*/  STS [R2+0x6000], R62 ;  /* 0x0060003e02007388 */ /* 0x000fe80000000800 */
[----:B------:R4:W-:Y:S01]  /*179c0*/  STS [R2+0x6400], R61 ;  /* 0x0064003d02007388 */ /* 0x0009e20000000800 */
[----:B---3--:R-:W3:Y:S03]  /*179d0*/  @P4 MUFU.LG2 R4, R165 ;  /* 0x000000a500044308 */ /* 0x008ee60000000c00 */
[----:B------:R-:W-:Y:S04]  /*179e0*/  STS [R5+0x6000], R65 ;  /* 0x0060004105007388 */ /* 0x000fe80000000800 */
[----:B------:R1:W-:Y:S01]  /*179f0*/  STS [R5+0x6400], R66 ;  /* 0x0064004205007388 */ /* 0x0003e20000000800 */
[----:B------:R-:W-:Y:S01]  /*17a00*/  BAR.SYNC.DEFER_BLOCKING 0x0 ;  /* 0x0000000000007b1d */ /* 0x000fe20000010000 */
[----:B----4-:R-:W-:Y:S01]  /*17a10*/  IMAD R2, R11, R3, RZ ;  /* 0x000000030b027224 */ /* 0x010fe200078e02ff */
[----:B--2---:R-:W-:Y:S01]  /*17a20*/  SHF.R.S32.HI R11, RZ, 0x1f, R17 ;  /* 0x0000001fff0b7819 */ /* 0x004fe20000011411 */
[----:B------:R-:W-:-:S03]  /*17a30*/  IMAD R3, R7, UR4, RZ ;  /* 0x0000000407037c24 */ /* 0x000fc6000f8e02ff */
[----:B------:R-:W-:Y:S02]  /*17a40*/  SEL R2, R2, RZ, !P3 ;  /* 0x000000ff02027207 */ /* 0x000fe40005800000 */
[----:B------:R-:W-:Y:S02]  /*17a50*/  SHF.L.U32 R3, R3, 0x7, RZ ;  /* 0x0000000703037819 */ /* 0x000fe400000006ff */
[----:B------:R-:W-:Y:S01]  /*17a60*/  LEA.HI R11, R11, R17, RZ, 0x3 ;  /* 0x000000110b0b7211 */ /* 0x000fe200078f18ff */
[----:B-----5:R-:W-:Y:S01]  /*17a70*/  IMAD R0, R26, R0, R2 ;  /* 0x000000001a007224 */ /* 0x020fe200078e0202 */
[----:B------:R2:W4:Y:S01]  /*17a80*/  LDS.128 R32, [R246+0x3800] ;  /* 0x00380000f6207984 */ /* 0x0005220000000c00 */
[----:B------:R-:W-:Y:S02]  /*17a90*/  SHF.R.S32.HI R6, RZ, 0x1f, R3 ;  /* 0x0000001fff067819 */ /* 0x000fe40000011403 */
[----:B------:R-:W-:Y:S01]  /*17aa0*/  SHF.R.S32.HI R10, RZ, 0x3, R11 ;  /* 0x00000003ff0a7819 */ /* 0x000fe2000001140b */
[----:B------:R2:W2:Y:S01]  /*17ab0*/  LDS.128 R28, [R246+0x7800] ;  /* 0x00780000f61c7984 */ /* 0x0004a20000000c00 */
[--C-:B-1----:R-:W-:Y:S01]  /*17ac0*/  IADD3 R5, P2, P1, R3, R68, R0.reuse ;  /* 0x0000004403057210 */ /* 0x102fe2000795e000 */
[----:B------:R-:W-:Y:S01]  /*17ad0*/  @P0 FMUL.FTZ R3, R9, 0.69314718246459960938 ;  /* 0x3f31721809030820 */ /* 0x000fe20000410000 */
[----:B------:R-:W-:Y:S01]  /*17ae0*/  SHF.R.S32.HI R2, RZ, 0x1f, R0 ;  /* 0x0000001fff027819 */ /* 0x000fe20000011400 */
[----:B------:R-:W-:-:S02]  /*17af0*/  VIADD R0, R10, 0x10 ;  /* 0x000000100a007836 */ /* 0x000fc40000000000 */
[----:B------:R-:W-:Y:S01]  /*17b00*/  @P0 FFMA.FTZ R23, R167, R12, R3 ;  /* 0x0000000ca7170223 */ /* 0x000fe20000010003 */
[----:B------:R-:W-:Y:S01]  /*17b10*/  IADD3.X R6, R6, R69, R2, P2, P1 ;  /* 0x0000004506067210 */ /* 0x000fe200017e2402 */
[----:B------:R-:W-:Y:S01]  /*17b20*/  VIADD R2, R10, 0x20 ;  /* 0x000000200a027836 */ /* 0x000fe20000000000 */
[----:B------:R-:W-:Y:S02]  /*17b30*/  ISETP.NE.AND P1, PT, R204, RZ, PT ;  /* 0x000000ffcc00720c */ /* 0x000fe40003f25270 */
[----:B------:R-:W-:Y:S02]  /*17b40*/  ISETP.NE.AND P0, PT, R71, RZ, PT ;  /* 0x000000ff4700720c */ /* 0x000fe40003f05270 */
[----:B------:R-:W-:Y:S02]  /*17b50*/  ISETP.GE.AND P4, PT, R0, UR12, PT ;  /* 0x0000000c00007c0c */ /* 0x000fe4000bf86270 */
[----:B------:R-:W-:Y:S02]  /*17b60*/  IADD3 R0, R10, 0x30, RZ ;  /* 0x000000300a007810 */ /* 0x000fe40007ffe0ff */
[----:B------:R-:W-:-:S02]  /*17b70*/  ISETP.GE.AND P3, PT, R2, UR12, PT ;  /* 0x0000000c02007c0c */ /* 0x000fc4000bf66270 */
[----:B------:R-:W-:Y:S01]  /*17b80*/  ISETP.GE.AND P2, PT, R0, UR12, PT ;  /* 0x0000000c00007c0c */ /* 0x000fe2000bf46270 */
[C---:B------:R-:W-:Y:S01]  /*17b90*/  VIADD R0, R10.reuse, 0x50 ;  /* 0x000000500a007836 */ /* 0x040fe20000000000 */
[----:B------:R-:W-:Y:S01]  /*17ba0*/  IADD3 R2, R10, 0x40, RZ ;  /* 0x000000400a027810 */ /* 0x000fe20007ffe0ff */
[----:B---3--:R-:W-:Y:S01]  /*17bb0*/  @P1 FMUL.FTZ R4, R4, 0.69314718246459960938 ;  /* 0x3f31721804041820 */ /* 0x008fe20000410000 */
[----:B------:R-:W-:-:S03]  /*17bc0*/  LOP3.LUT R3, R11, 0xfffffff8, RZ, 0xc0, !PT ;  /* 0xfffffff80b037812 */ /* 0x000fc600078ec0ff */
[----:B------:R-:W-:Y:S01]  /*17bd0*/  @P1 FFMA.FTZ R22, R168, R13, R4 ;  /* 0x0000000da8161223 */ /* 0x000fe20000010004 */
[----:B------:R-:W-:Y:S01]  /*17be0*/  @P0 FMUL.FTZ R4, R8, 0.69314718246459960938 ;  /* 0x3f31721808040820 */ /* 0x000fe20000410000 */
[----:B------:R-:W-:Y:S01]  /*17bf0*/  ISETP.GE.AND P1, PT, R2, UR12, PT ;  /* 0x0000000c02007c0c */ /* 0x000fe2000bf26270 */
[----:B------:R-:W-:Y:S02]  /*17c00*/  @P5 FMUL.FTZ R2, R14, 0.69314718246459960938 ;  /* 0x3f3172180e025820 */ /* 0x000fe40000410000 */
[----:B------:R-:W-:Y:S01]  /*17c10*/  @P0 FFMA.FTZ R20, R166, R15, R4 ;  /* 0x0000000fa6140223 */ /* 0x000fe20000010004 */
[----:B------:R-:W-:Y:S01]  /*17c20*/  ISETP.GE.AND P0, PT, R0, UR12, PT ;  /* 0x0000000c00007c0c */ /* 0x000fe2000bf06270 */
[----:B------:R-:W-:Y:S01]  /*17c30*/  @P5 FFMA.FTZ R18, R164, R16, R2 ;  /* 0x00000010a4125223 */ /* 0x000fe20000010002 */
[----:B------:R-:W-:-:S04]  /*17c40*/  IADD3 R0, -R3, R17, RZ ;  /* 0x0000001103007210 */ /* 0x000fc80007ffe1ff */
[----:B------:R-:W-:Y:S01]  /*17c50*/  SHF.L.U32 R17, R0, 0x3, RZ ;  /* 0x0000000300117819 */ /* 0x000fe200000006ff */
[----:B----4-:R-:W-:Y:S06]  /*17c60*/  @P6 BRA `(.L_x_69) ;  /* 0x0000000000c06947 */ /* 0x010fec0003800000 */
[----:B------:R-:W3:Y:S01]  /*17c70*/  LDL.LU R83, [R1+0xc8] ;  /* 0x0000c80001537983 */ /* 0x000ee20000300800 */
[----:B------:R-:W-:Y:S02]  /*17c80*/  SHF.R.S32.HI R0, RZ, 0x1f, R80 ;  /* 0x0000001fff007819 */ /* 0x000fe40000011450 */
[----:B------:R-:W-:Y:S02]  /*17c90*/  P2R R25, PR, RZ, 0x2 ;  /* 0x00000002ff197803 */ /* 0x000fe40000000000 */
[----:B------:R-:W-:Y:S02]  /*17ca0*/  LEA.HI R0, R0, R80, RZ, 0x2 ;  /* 0x0000005000007211 */ /* 0x000fe400078f10ff */
[----:B------:R-:W-:Y:S02]  /*17cb0*/  P2R R24, PR, RZ, 0x1 ;  /* 0x00000001ff187803 */ /* 0x000fe40000000000 */
[----:B------:R-:W-:Y:S02]  /*17cc0*/  LOP3.LUT R0, R0, 0xffffffc, RZ, 0xc0, !PT ;  /* 0x0ffffffc00007812 */ /* 0x000fe400078ec0ff */
[----:B------:R-:W-:-:S03]  /*17cd0*/  P2R R21, PR, RZ, 0x4 ;  /* 0x00000004ff157803 */ /* 0x000fc60000000000 */
[----:B------:R-:W-:-:S04]  /*17ce0*/  IMAD.IADD R0, R80, 0x1, -R0 ;  /* 0x0000000150007824 */ /* 0x000fc800078e0a00 */
[----:B---3--:R-:W-:-:S04]  /*17cf0*/  IMAD R2, R0, 0x10, R83 ;  /* 0x0000001000027824 */ /* 0x008fc800078e0253 */
[C---:B------:R-:W-:Y:S01]  /*17d00*/  VIADD R0, R2.reuse, 0x8 ;  /* 0x0000000802007836 */ /* 0x040fe20000000000 */
[C---:B------:R-:W-:Y:S01]  /*17d10*/  ISETP.GE.AND P1, PT, R2.reuse, UR12, PT ;  /* 0x0000000c02007c0c */ /* 0x040fe2000bf26270 */
[----:B------:R-:W-:-:S03]  /*17d20*/  VIADD R12, R2, 0x40 ;  /* 0x00000040020c7836 */ /* 0x000fc60000000000 */
[----:B------:R-:W-:Y:S02]  /*17d30*/  ISETP.GE.AND P0, PT, R0, UR12, PT ;  /* 0x0000000c00007c0c */ /* 0x000fe4000bf06270 */
[----:B------:R-:W-:-:S07]  /*17d40*/  ISETP.GE.AND P2, PT, R12, UR12, PT ;  /* 0x0000000c0c007c0c */ /* 0x000fce000bf46270 */
[----:B------:R-:W-:-:S04]  /*17d50*/  @!P1 IMAD R3, R2, R7, RZ ;  /* 0x0000000702039224 */ /* 0x000fc800078e02ff */
[----:B------:R-:W-:Y:S01]  /*17d60*/  @!P0 IMAD R0, R0, R7, RZ ;  /* 0x0000000700008224 */ /* 0x000fe200078e02ff */
[----:B------:R-:W-:-:S04]  /*17d70*/  @!P1 IADD3 R4, P5, R3, R5, RZ ;  /* 0x0000000503049210 */ /* 0x000fc80007fbe0ff */
[----:B------:R-:W-:Y:S02]  /*17d80*/  @!P1 LEA.HI.X.SX32 R9, R3, R6, 0x1, P5 ;  /* 0x0000000603099211 */ /* 0x000fe400028f0eff */
[----:B------:R-:W-:-:S04]  /*17d90*/  @!P0 IADD3 R13, P5, R0, R5, RZ ;  /* 0x00000005000d8210 */ /* 0x000fc80007fbe0ff */
[----:B------:R-:W-:Y:S01]  /*17da0*/  @!P0 LEA.HI.X.SX32 R16, R0, R6, 0x1, P5 ;  /* 0x0000000600108211 */ /* 0x000fe200028f0eff */
[----:B------:R-:W-:-:S05]  /*17db0*/  @!P2 IMAD R0, R12, R7, RZ ;  /* 0x000000070c00a224 */ /* 0x000fca00078e02ff */
[----:B------:R-:W-:-:S04]  /*17dc0*/  @!P2 IADD3 R15, P5, R0, R5, RZ ;  /* 0x00000005000fa210 */ /* 0x000fc80007fbe0ff */
[----:B------:R-:W-:Y:S01]  /*17dd0*/  @!P2 LEA.HI.X.SX32 R19, R0, R6, 0x1, P5 ;  /* 0x000000060013a211 */ /* 0x000fe200028f0eff */
[----:B------:R-:W-:Y:S02]  /*17de0*/  VIADD R0, R2, 0x48 ;  /* 0x0000004802007836 */ /* 0x000fe40000000000 */
[----:B------:R-:W1:Y:S03]  /*17df0*/  @!P1 LDC.64 R2, c[0x0][0x2b0] ;  /* 0x0000ac00ff029b82 */ /* 0x000e660000000a00 */
[----:B------:R-:W-:-:S13]  /*17e00*/  ISETP.GE.AND P6, PT, R0, UR12, PT ;  /* 0x0000000c00007c0c */ /* 0x000fda000bfc6270 */
[----:B------:R-:W-:-:S05]  /*17e10*/  @!P6 IMAD R0, R0, R7, RZ ;  /* 0x000000070000e224 */ /* 0x000fca00078e02ff */
[----:B------:R-:W-:-:S04]  /*17e20*/  @!P6 IADD3 R14, P5, R0, R5, RZ ;  /* 0x00000005000ee210 */ /* 0x000fc80007fbe0ff */
[----:B------:R-:W-:Y:S02]  /*17e30*/  @!P6 LEA.HI.X.SX32 R0, R0, R6, 0x1, P5 ;  /* 0x000000060000e211 */ /* 0x000fe400028f0eff */
[----:B-1----:R-:W-:-:S04]  /*17e40*/  @!P1 LEA R8, P5, R4, R2, 0x2 ;  /* 0x0000000204089211 */ /* 0x002fc800078a10ff */
[----:B------:R-:W-:Y:S02]  /*17e50*/  @!P1 LEA.HI.X R9, R4, R3, R9, 0x2, P5 ;  /* 0x0000000304099211 */ /* 0x000fe400028f1409 */
[----:B------:R-:W1:Y:S03]  /*17e60*/  @!P0 LDC.64 R2, c[0x0][0x2b0] ;  /* 0x0000ac00ff028b82 */ /* 0x000e660000000a00 */
[----:B------:R3:W-:Y:S01]  /*17e70*/  @!P1 STG.E desc[UR18][R8.64], R22 ;  /* 0x0000001608009986 */ /* 0x0007e2000c101912 */
[----:B------:R-:W-:Y:S02]  /*17e80*/  ISETP.NE.AND P1, PT, R25, RZ, PT ;  /* 0x000000ff1900720c */ /* 0x000fe40003f25270 */
[----:B-1----:R-:W-:-:S04]  /*17e90*/  @!P0 LEA R6, P5, R13, R2, 0x2 ;  /* 0x000000020d068211 */ /* 0x002fc800078a10ff */
[----:B------:R-:W-:Y:S02]  /*17ea0*/  @!P0 LEA.HI.X R7, R13, R3, R16, 0x2, P5 ;  /* 0x000000030d078211 */ /* 0x000fe400028f1410 */
[----:B------:R-:W1:Y:S03]  /*17eb0*/  @!P2 LDC.64 R2, c[0x0][0x2b0] ;  /* 0x0000ac00ff02ab82 */ /* 0x000e660000000a00 */
[----:B------:R3:W-:Y:S01]  /*17ec0*/  @!P0 STG.E desc[UR18][R6.64], R23 ;  /* 0x0000001706008986 */ /* 0x0007e2000c101912 */
[----:B------:R-:W-:Y:S02]  /*17ed0*/  ISETP.NE.AND P0, PT, R24, RZ, PT ;  /* 0x000000ff1800720c */ /* 0x000fe40003f05270 */
[----:B-1----:R-:W-:-:S04]  /*17ee0*/  @!P2 LEA R4, P5, R15, R2, 0x2 ;  /* 0x000000020f04a211 */ /* 0x002fc800078a10ff */
[----:B------:R-:W-:Y:S02]  /*17ef0*/  @!P2 LEA.HI.X R5, R15, R3, R19, 0x2, P5 ;  /* 0x000000030f05a211 */ /* 0x000fe400028f1413 */
[----:B------:R-:W1:Y:S01]  /*17f00*/  @!P6 LDC.64 R2, c[0x0][0x2b0] ;  /* 0x0000ac00ff02eb82 */ /* 0x000e620000000a00 */
[----:B------:R-:W-:Y:S02]  /*17f10*/  ISETP.NE.AND P2, PT, R21, RZ, PT ;  /* 0x000000ff1500720c */ /* 0x000fe40003f45270 */
[----:B-1----:R-:W-:-:S04]  /*17f20*/  @!P6 LEA R2, P5, R14, R2, 0x2 ;  /* 0x000000020e02e211 */ /* 0x002fc800078a10ff */
[----:B------:R-:W-:Y:S02]  /*17f30*/  @!P6 LEA.HI.X R3, R14, R3, R0, 0x2, P5 ;  /* 0x000000030e03e211 */ /* 0x000fe400028f1400 */
[----:B------:R-:W-:-:S13]  /*17f40*/  ISETP.GE.AND P5, PT, R12, UR12, PT ;  /* 0x0000000c0c007c0c */ /* 0x000fda000bfa6270 */
[----:B------:R3:W-:Y:S04]  /*17f50*/  @!P5 STG.E desc[UR18][R4.64], R20 ;  /* 0x000000140400d986 */ /* 0x0007e8000c101912 */
[----:B------:R3:W-:Y:S02]  /*17f60*/  @!P6 STG.E desc[UR18][R2.64], R18 ;  /* 0x000000120200e986 */ /* 0x0007e4000c101912 */
.L_x_69:
[----:B------:R-:W-:Y:S05]  /*17f70*/  BSYNC B0 ;  /* 0x0000000000007941 */ /* 0x000fea0003800000 */
.L_x_68:
[----:B---3--:R-:W-:Y:S01]  /*17f80*/  SHF.R.S32.HI R3, RZ, 0x1f, R17 ;  /* 0x0000001fff037819 */ /* 0x008fe20000011411 */
[----:B------:R-:W-:Y:S01]  /*17f90*/  IMAD.U32 R6, RZ, RZ, UR16 ;  /* 0x00000010ff067e24 */ /* 0x000fe2000f8e00ff */
[----:B------:R-:W-:Y:S01]  /*17fa0*/  IADD3 R2, P5, R17, UR8, RZ ;  /* 0x0000000811027c10 */ /* 0x000fe2000ffbe0ff */
[C---:B------:R-:W-:Y:S01]  /*17fb0*/  VIADD R0, R10.reuse, 0x60 ;  /* 0x000000600a007836 */ /* 0x040fe20000000000 */
[--C-:B------:R-:W-:Y:S01]  /*17fc0*/  SHF.R.S32.HI R11, RZ, 0x1f, R10.reuse ;  /* 0x0000001fff0b7819 */ /* 0x100fe2000001140a */
[----:B------:R1:W3:Y:S01]  /*17fd0*/  LDS.128 R12, [R246] ;  /* 0x00000000f60c7984 */ /* 0x0002e20000000c00 */
[----:B------:R-:W-:Y:S01]  /*17fe0*/  IADD3.X R3, R3, UR6, RZ, P5, !PT ;  /* 0x0000000603037c10 */ /* 0x000fe2000affe4ff */
[----:B------:R-:W-:Y:S01]  /*17ff0*/  ULDC.64 UR4, c[0x0][0x2a0] ;  /* 0x0000a80000047ab9 */ /* 0x000fe20000000a00 */
[----:B------:R-:W-:Y:S01]  /*18000*/  ISETP.GE.AND P5, PT, R10, UR12, PT ;  /* 0x0000000c0a007c0c */ /* 0x000fe2000bfa6270 */
[----:B------:R-:W-:Y:S01]  /*18010*/  IMAD.WIDE R6, R6, 0x80, R10 ;  /* 0x0000008006067825 */ /* 0x000fe200078e020a */
[----:B------:R-:W-:Y:S01]  /*18020*/  IADD3 R20, R10, 0x70, RZ ;  /* 0x000000700a147810 */ /* 0x000fe20007ffe0ff */
[----:B------:R-:W-:Y:S01]  /*18030*/  BSSY B0, `(.L_x_70) ;  /* 0x0000014000007945 */ /* 0x000fe20003800000 */
[----:B------:R1:W4:Y:S01]  /*18040*/  LDS.128 R8, [R246+0x4000] ;  /* 0x00400000f6087984 */ /* 0x0003220000000c00 */
[----:B------:R-:W-:Y:S01]  /*18050*/  SHF.R.S32.HI R4, RZ, 0x1f, R26 ;  /* 0x0000001fff047819 */ /* 0x000fe2000001141a */
[----:B------:R-:W-:Y:S01]  /*18060*/  IMAD.WIDE.U32 R18, R26, UR4, R2 ;  /* 0x000000041a127c25 */ /* 0x000fe2000f8e0002 */
[----:B------:R-:W-:-:S03]  /*18070*/  ISETP.GE.AND P6, PT, R0, UR12, PT ;  /* 0x0000000c00007c0c */ /* 0x000fc6000bfc6270 */
[----:B------:R-:W-:-:S04]  /*18080*/  IMAD R0, R4, UR4, RZ ;  /* 0x0000000404007c24 */ /* 0x000fc8000f8e02ff */
[----:B------:R-:W-:-:S04]  /*18090*/  IMAD R0, R26, UR5, R0 ;  /* 0x000000051a007c24 */ /* 0x000fc8000f8e0200 */
[----:B------:R-:W-:Y:S01]  /*180a0*/  IMAD.IADD R17, R19, 0x1, R0 ;  /* 0x0000000113117824 */ /* 0x000fe200078e0200 */
[----:B------:R-:W-:Y:S06]  /*180b0*/  @P5 BRA `(.L_x_71) ;  /* 0x00000000002c5947 */ /* 0x000fec0003800000 */
[----:B------:R-:W-:Y:S01]  /*180c0*/  ULDC.64 UR4, c[0x0][0x298] ;  /* 0x0000a60000047ab9 */ /* 0x000fe20000000a00 */
[----:B------:R-:W-:Y:S01]  /*180d0*/  MOV R16, R18 ;  /* 0x0000001200107202 */ /* 0x000fe20000000f00 */
[----:B------:R-:W-:-:S04]  /*180e0*/  IMAD R0, R7, UR4, RZ ;  /* 0x0000000407007c24 */ /* 0x000fc8000f8e02ff */
[----:B------:R-:W-:-:S04]  /*180f0*/  IMAD.WIDE.U32 R2, R6, UR4, R16 ;  /* 0x0000000406027c25 */ /* 0x000fc8000f8e0010 */
[----:B------:R-:W-:Y:S01]  /*18100*/  IMAD R0, R6, UR5, R0 ;  /* 0x0000000506007c24 */ /* 0x000fe2000f8e0200 */
[----:B------:R-:W-:Y:S02]  /*18110*/  ULDC.64 UR4, c[0x0][0x280] ;  /* 0x0000a00000047ab9 */ /* 0x000fe40000000a00 */
[----:B------:R-:W-:Y:S02]  /*18120*/  LEA R4, P5, R2, UR4, 0x1 ;  /* 0x0000000402047c11 */ /* 0x000fe4000f8a08ff */
[----:B------:R-:W-:-:S04]  /*18130*/  IADD3 R0, R3, R0, RZ ;  /* 0x0000000003007210 */ /* 0x000fc80007ffe0ff */
[----:B------:R-:W-:-:S05]  /*18140*/  LEA.HI.X R5, R2, UR5, R0, 0x1, P5 ;  /* 0x0000000502057c11 */ /* 0x000fca000a8f0c00 */
[----:B---3--:R3:W-:Y:S04]  /*18150*/  STG.E.128 desc[UR18][R4.64], R12 ;  /* 0x0000000c04007986 */ /* 0x0087e8000c101d12 */
[----:B----4-:R3:W-:Y:S02]  /*18160*/  STG.E.128 desc[UR18][R4.64+0x80], R8 ;  /* 0x0000800804007986 */ /* 0x0107e4000c101d12 */
.L_x_71:
[----:B------:R-:W-:Y:S05]  /*18170*/  BSYNC B0 ;  /* 0x0000000000007941 */ /* 0x000fea0003800000 */
.L_x_70:
[----:B---3--:R3:W1:Y:S01]  /*18180*/  LDS.128 R12, [R246+0x800] ;  /* 0x00080000f60c7984 */ /* 0x0086620000000c00 */
[----:B------:R-:W-:Y:S01]  /*18190*/  BSSY B0, `(.L_x_72) ;  /* 0x0000012000007945 */ /* 0x000fe20003800000 */
[----:B------:R-:W-:Y:S02]  /*181a0*/  ISETP.GE.AND P5, PT, R20, UR12, PT ;  /* 0x0000000c14007c0c */ /* 0x000fe4000bfa6270 */
[----:B----4-:R3:W4:Y:S01]  /*181b0*/  LDS.128 R8, [R246+0x4800] ;  /* 0x00480000f6087984 */ /* 0x0107220000000c00 */
[----:B------:R-:W-:Y:S05]  /*181c0*/  @P4 BRA `(.L_x_73) ;  /* 0x0000000000384947 */ /* 0x000fea0003800000 */
[----:B------:R-:W-:Y:S01]  /*181d0*/  IADD3 R0, P4, R6, 0x10, RZ ;  /* 0x0000001006007810 */ /* 0x000fe20007f9e0ff */
[----:B------:R-:W-:Y:S01]  /*181e0*/  ULDC.64 UR4, c[0x0][0x298] ;  /* 0x0000a60000047ab9 */ /* 0x000fe20000000a00 */
[----:B------:R-:W-:-:S03]  /*181f0*/  MOV R3, R17 ;  /* 0x0000001100037202 */ /* 0x000fc60000000f00 */
[----:B------:R-:W-:-:S04]  /*18200*/  IMAD.X R2, RZ, RZ, R7, P4 ;  /* 0x000000ffff027224 */ /* 0x000fc800020e0607 */
[----:B------:R-:W-:Y:S02]  /*18210*/  IMAD R4, R2, UR4, RZ ;  /* 0x0000000402047c24 */ /* 0x000fe4000f8e02ff */
[----:B------:R-:W-:-:S04]  /*18220*/  IMAD.MOV.U32 R2, RZ, RZ, R18 ;  /* 0x000000ffff027224 */ /* 0x000fc800078e0012 */
[----:B------:R-:W-:-:S04]  /*18230*/  IMAD.WIDE.U32 R2, R0, UR4, R2 ;  /* 0x0000000400027c25 */ /* 0x000fc8000f8e0002 */
[----:B------:R-:W-:Y:S01]  /*18240*/  IMAD R0, R0, UR5, R4 ;  /* 0x0000000500007c24 */ /* 0x000fe2000f8e0204 */
[----:B------:R-:W-:Y:S02]  /*18250*/  ULDC.64 UR4, c[0x0][0x280] ;  /* 0x0000a00000047ab9 */ /* 0x000fe40000000a00 */
[----:B------:R-:W-:Y:S02]  /*18260*/  LEA R4, P4, R2, UR4, 0x1 ;  /* 0x0000000402047c11 */ /* 0x000fe4000f8808ff */
[----:B------:R-:W-:-:S04]  /*18270*/  IADD3 R0, R3, R0, RZ ;  /* 0x0000000003007210 */ /* 0x000fc80007ffe0ff */
[----:B------:R-:W-:-:S05]  /*18280*/  LEA.HI.X R5, R2, UR5, R0, 0x1, P4 ;  /* 0x0000000502057c11 */ /* 0x000fca000a0f0c00 */
[----:B-1----:R1:W-:Y:S04]  /*18290*/  STG.E.128 desc[UR18][R4.64], R12 ;  /* 0x0000000c04007986 */ /* 0x0023e8000c101d12 */
[----:B----4-:R1:W-:Y:S02]  /*182a0*/  STG.E.128 desc[UR18][R4.64+0x80], R8 ;  /* 0x0000800804007986 */ /* 0x0103e4000c101d12 */
.L_x_73:
[----:B------:R-:W-:Y:S05]  /*182b0*/  BSYNC B0 ;  /* 0x0000000000007941 */ /* 0x000fea0003800000 */
.L_x_72:
[----:B-1----:R1:W1:Y:S01]  /*182c0*/  LDS.128 R12, [R246+0x1000] ;  /* 0x00100000f60c7984 */ /* 0x0022620000000c00 */
[----:B------:R-:W-:Y:S03]  /*182d0*/  BSSY B0, `(.L_x_74) ;  /* 0x0000011000007945 */ /* 0x000fe60003800000 */
[----:B----4-:R4:W1:Y:S01]  /*182e0*/  LDS.128 R8, [R246+0x5000] ;  /* 0x00500000f6087984 */ /* 0x0108620000000c00 */
        /* <DEDUP_REMOVED lines=14> */
[----:B------:R1:W-:Y:S02]  /*183d0*/  STG.E.128 desc[UR18][R4.64+0x80], R8 ;  /* 0x0000800804007986 */ /* 0x0003e4000c101d12 */
.L_x_75:
[----:B------:R-:W-:Y:S05]  /*183e0*/  BSYNC B0 ;  /* 0x0000000000007941 */ /* 0x000fea0003800000 */
.L_x_74:
[----:B-1----:R1:W1:Y:S01]  /*183f0*/  LDS.128 R12, [R246+0x1800] ;  /* 0x00180000f60c7984 */ /* 0x0022620000000c00 */
[----:B------:R-:W-:Y:S03]  /*18400*/  BSSY B0, `(.L_x_76) ;  /* 0x0000011000007945 */ /* 0x000fe60003800000 */
[----:B------:R1:W1:Y:S01]  /*18410*/  LDS.128 R8, [R246+0x5800] ;  /* 0x00580000f6087984 */ /* 0x0002620000000c00 */
        /* <DEDUP_REMOVED lines=15> */
.L_x_77:
[----:B------:R-:W-:Y:S05]  /*18510*/  BSYNC B0 ;  /* 0x0000000000007941 */ /* 0x000fea0003800000 */
.L_x_76:
        /* <DEDUP_REMOVED lines=18> */
.L_x_79:
[----:B------:R-:W-:Y:S05]  /*18640*/  BSYNC B0 ;  /* 0x0000000000007941 */ /* 0x000fea0003800000 */
.L_x_78:
        /* <DEDUP_REMOVED lines=18> */
.L_x_81:
[----:B------:R-:W-:Y:S05]  /*18770*/  BSYNC B0 ;  /* 0x0000000000007941 */ /* 0x000fea0003800000 */
.L_x_80:
        /* <DEDUP_REMOVED lines=18> */
.L_x_83:
[----:B------:R-:W-:Y:S05]  /*188a0*/  BSYNC B0 ;  /* 0x0000000000007941 */ /* 0x000fea0003800000 */
.L_x_82:
[----:B------:R-:W-:Y:S05]  /*188b0*/  @P5 EXIT ;  /* 0x000000000000594d */ /* 0x000fea0003800000 */
[----:B------:R-:W-:Y:S01]  /*188c0*/  IADD3 R6, P0, R6, 0x70, RZ ;  /* 0x0000007006067810 */ /* 0x000fe20007f1e0ff */
[----:B------:R-:W-:Y:S01]  /*188d0*/  ULDC.64 UR4, c[0x0][0x298] ;  /* 0x0000a60000047ab9 */ /* 0x000fe20000000a00 */
[----:B------:R-:W-:Y:S01]  /*188e0*/  MOV R3, R17 ;  /* 0x0000001100037202 */ /* 0x000fe20000000f00 */
[----:B------:R-:W-:Y:S02]  /*188f0*/  IMAD.MOV.U32 R2, RZ, RZ, R18 ;  /* 0x000000ffff027224 */ /* 0x000fe400078e0012 */
[----:B------:R-:W-:Y:S02]  /*18900*/  IMAD.X R0, RZ, RZ, R7, P0 ;  /* 0x000000ffff007224 */ /* 0x000fe400000e0607 */
[----:B-1----:R-:W-:-:S04]  /*18910*/  IMAD.WIDE.U32 R4, R6, UR4, R2 ;  /* 0x0000000406047c25 */ /* 0x002fc8000f8e0002 */
[----:B------:R-:W-:-:S04]  /*18920*/  IMAD R0, R0, UR4, RZ ;  /* 0x0000000400007c24 */ /* 0x000fc8000f8e02ff */
[----:B------:R-:W-:Y:S01]  /*18930*/  IMAD R0, R6, UR5, R0 ;  /* 0x0000000506007c24 */ /* 0x000fe2000f8e0200 */
[----:B------:R-:W-:Y:S02]  /*18940*/  ULDC.64 UR4, c[0x0][0x280] ;  /* 0x0000a00000047ab9 */ /* 0x000fe40000000a00 */
[----:B------:R-:W-:Y:S02]  /*18950*/  LEA R2, P0, R4, UR4, 0x1 ;  /* 0x0000000404027c11 */ /* 0x000fe4000f8008ff */
[----:B------:R-:W-:-:S04]  /*18960*/  IADD3 R0, R5, R0, RZ ;  /* 0x0000000005007210 */ /* 0x000fc80007ffe0ff */
[----:B------:R-:W-:-:S05]  /*18970*/  LEA.HI.X R3, R4, UR5, R0, 0x1, P0 ;  /* 0x0000000504037c11 */ /* 0x000fca00080f0c00 */
[----:B------:R-:W-:Y:S04]  /*18980*/  STG.E.128 desc[UR18][R2.64], R32 ;  /* 0x0000002002007986 */ /* 0x000fe8000c101d12 */
[----:B--2---:R-:W-:Y:S01]  /*18990*/  STG.E.128 desc[UR18][R2.64+0x80], R28 ;  /* 0x0000801c02007986 */ /* 0x004fe2000c101d12 */
[----:B------:R-:W-:Y:S05]  /*189a0*/  EXIT ;  /* 0x000000000000794d */ /* 0x000fea0003800000 */
.L_x_54:
[----:B------:R-:W-:Y:S01]  /*189b0*/  UISETP.NE.AND UP0, UPT, UR15, -0x1, UPT ;  /* 0xffffffff0f00788c */ /* 0x000fe2000bf05270 */
[----:B------:R-:W-:Y:S01]  /*189c0*/  SHF.R.S32.HI R8, RZ, 0x1f, R164 ;  /* 0x0000001fff087819 */ /* 0x000fe200000114a4 */
[----:B------:R-:W-:Y:S01]  /*189d0*/  ULDC.U8 UR7, c[0x0][0x3d9] ;  /* 0x0000f64000077ab9 */ /* 0x000fe20000000000 */
[----:B------:R-:W-:Y:S01]  /*189e0*/  UIADD3 UR23, -UR22, UR23, URZ ;  /* 0x0000001716177290 */ /* 0x000fe2000fffe13f */
[----:B------:R-:W-:Y:S01]  /*189f0*/  LOP3.LUT P6, RZ, R164, 0x7, RZ, 0xc0, !PT ;  /* 0x00000007a4ff7812 */ /* 0x000fe200078cc0ff */
[----:B------:R-:W-:Y:S01]  /*18a00*/  UISETP.NE.AND UP2, UPT, UR7, URZ, UPT ;  /* 0x0000003f0700728c */ /* 0x000fe2000bf45270 */
[----:B------:R-:W-:Y:S01]  /*18a10*/  LEA.HI R8, R8, R164, RZ, 0x3 ;  /* 0x000000a408087211 */ /* 0x000fe200078f18ff */
[----:B------:R-:W-:Y:S01]  /*18a20*/  UMOV UR24, URZ ;  /* 0x0000003f00187c82 */ /* 0x000fe20008000000 */
[----:B------:R-:W-:Y:S01]  /*18a30*/  UMOV UR25, URZ ;  /* 0x0000003f00197c82 */ /* 0x000fe20008000000 */
[----:B------:R-:W-:Y:S01]  /*18a40*/  IMAD.U32 R6, RZ, RZ, UR16 ;  /* 0x00000010ff067e24 */ /* 0x000fe2000f8e00ff */
[----:B------:R-:W-:Y:S01]  /*18a50*/  LOP3.LUT R0, R8, 0x1ffffff8, RZ, 0xc0, !PT ;  /* 0x1ffffff808007812 */ /* 0x000fe200078ec0ff */
[----:B------:R-:W-:Y:S01]  /*18a60*/  @!UP0 USHF.R.S32.HI UR12, URZ, 0x1f, UR13 ;  /* 0x0000001f3f0c8899 */ /* 0x000fe2000801140d */
[----:B------:R-:W-:Y:S01]  /*18a70*/  SHF.R.S32.HI R8, RZ, 0x3, R8 ;  /* 0x00000003ff087819 */ /* 0x000fe20000011408 */
[----:B------:R-:W-:Y:S01]  /*18a80*/  @UP0 ULDC.64 UR8, c[0x0][0x298] ;  /* 0x0000a60000080ab9 */ /* 0x000fe20000000a00 */
[----:B------:R-:W-:Y:S01]  /*18a90*/  @!UP0 ULDC.64 UR4, c[0x0][0x290] ;  /* 0x0000a40000048ab9 */ /* 0x000fe20000000a00 */
[----:B------:R-:W-:Y:S01]  /*18aa0*/  @UP0 UIMAD.WIDE.U32 UR10, UR15, UR8, URZ ;  /* 0x000000080f0a02a5 */ /* 0x000fe2000f8e003f */
[----:B------:R-:W-:Y:S01]  /*18ab0*/  IMAD.IADD R0, R164, 0x1, -R0 ;  /* 0x00000001a4007824 */ /* 0x000fe200078e0a00 */
[----:B------:R-:W-:Y:S01]  /*18ac0*/  @!UP0 UIMAD UR8, UR12, UR4, URZ ;  /* 0x000000040c0882a4 */ /* 0x000fe2000f8e023f */
[----:B------:R-:W-:Y:S01]  /*18ad0*/  SHF.R.S32.HI R9, RZ, 0x1f, R8 ;  /* 0x0000001fff097819 */ /* 0x000fe20000011408 */
[----:B------:R-:W-:Y:S01]  /*18ae0*/  @!UP0 UIMAD.WIDE.U32 UR20, UR13, UR4, URZ ;  /* 0x000000040d1482a5 */ /* 0x000fe2000f8e003f */
[----:B------:R-:W-:Y:S01]  /*18af0*/  IMAD.SHL.U32 R0, R0, 0x8, RZ ;  /* 0x0000000800007824 */ /* 0x000fe200078e00ff */
[----:B------:R-:W-:Y:S01]  /*18b00*/  @!UP0 UIMAD UR8, UR13, UR5, UR8 ;  /* 0x000000050d0882a4 */ /* 0x000fe2000f8e0208 */
[C---:B------:R-:W-:Y:S01]  /*18b10*/  VIADD R14, R8.reuse, 0x10 ;  /* 0x00000010080e7836 */ /* 0x040fe20000000000 */
[----:B------:R-:W-:Y:S01]  /*18b20*/  @UP0 UIMAD UR9, UR15, UR9, UR11 ;  /* 0x000000090f0902a4 */ /* 0x000fe2000f8e020b */
[C---:B------:R-:W-:Y:S01]  /*18b30*/  VIADD R15, R8.reuse, 0x20 ;  /* 0x00000020080f7836 */ /* 0x040fe20000000000 */
[----:B------:R-:W-:Y:S01]  /*18b40*/  ULDC.U8 UR12, c[0x0][0x3d8] ;  /* 0x0000f600000c7ab9 */ /* 0x000fe20000000000 */
[----:B------:R-:W-:Y:S01]  /*18b50*/  @!UP0 UIADD3 UR9, UR21, UR8, URZ ;  /* 0x0000000815098290 */ /* 0x000fe2000fffe03f */
[----:B------:R-:W-:Y:S01]  /*18b60*/  VIADD R16, R8, 0x30 ;  /* 0x0000003008107836 */ /* 0x000fe20000000000 */
[----:B------:R-:W-:Y:S01]  /*18b70*/  @!UP0 UMOV UR10, UR20 ;  /* 0x00000014000a8c82 */ /* 0x000fe20008000000 */
[----:B------:R-:W-:Y:S01]  /*18b80*/  UISETP.NE.AND UP0, UPT, UR12, URZ, !UP2 ;  /* 0x0000003f0c00728c */ /* 0x000fe2000d705270 */
[----:B------:R-:W-:Y:S01]  /*18b90*/  IADD3 R2, P0, R0, UR10, RZ ;  /* 0x0000000a00027c10 */ /* 0x000fe2000ff1e0ff */
[----:B------:R-:W-:Y:S01]  /*18ba0*/  UISETP.NE.AND UP3, UPT, UR12, URZ, UPT ;  /* 0x0000003f0c00728c */ /* 0x000fe2000bf65270 */
[----:B------:R-:W-:Y:S01]  /*18bb0*/  VIADD R18, R8, 0x40 ;  /* 0x0000004008127836 */ /* 0x000fe20000000000 */
[----:B------:R-:W-:Y:S01]  /*18bc0*/  @UP2 ULDC.64 UR4, c[0x0][0x2c0] ;  /* 0x0000b00000042ab9 */ /* 0x000fe20000000a00 */
[----:B------:R-:W-:Y:S01]  /*18bd0*/  USHF.R.S32.HI UR11, URZ, 0x1f, UR6 ;  /* 0x0000001f3f0b7899 */ /* 0x000fe20008011406 */
[----:B------:R-:W-:Y:S01]  /*18be0*/  LEA.HI.X.SX32 R3, R0, UR9, 0x1, P0 ;  /* 0x0000000900037c11 */ /* 0x000fe200080f0eff */
[----:B------:R-:W-:Y:S01]  /*18bf0*/  @UP2 UIMAD UR14, UR5, UR4, URZ ;  /* 0x00000004050e22a4 */ /* 0x000fe2000f8e023f */
[C---:B------:R-:W-:Y:S01]  /*18c00*/  ISETP.GE.AND P0, PT, R8.reuse, UR23, PT ;  /* 0x0000001708007c0c */ /* 0x040fe2000bf06270 */
[----:B------:R-:W-:Y:S01]  /*18c10*/  UISETP.NE.OR UP3, UPT, UR7, URZ, !UP3 ;  /* 0x0000003f0700728c */ /* 0x000fe2000df65670 */
[----:B------:R-:W-:Y:S01]  /*18c20*/  BSSY B0, `(.L_x_84) ;  /* 0x000002f000007945 */ /* 0x000fe20003800000 */
[----:B------:R-:W-:Y:S01]  /*18c30*/  ULDC.64 UR4, c[0x0][0x2a0] ;  /* 0x0000a80000047ab9 */ /* 0x000fe20000000a00 */
[----:B------:R-:W-:Y:S01]  /*18c40*/  @!UP2 ULDC UR9, c[0x0][0x270] ;  /* 0x00009c000009aab9 */ /* 0x000fe20000000800 */
[----:B------:R-:W-:Y:S01]  /*18c50*/  UIMAD UR11, UR11, UR4, URZ ;  /* 0x000000040b0b72a4 */ /* 0x000fe2000f8e023f */
[----:B------:R-:W-:Y:S01]  /*18c60*/  IMAD.U32 R0, RZ, RZ, UR4 ;  /* 0x00000004ff007e24 */ /* 0x000fe2000f8e00ff */
[----:B------:R-:W-:Y:S01]  /*18c70*/  UISETP.NE.OR UP1, UPT, UR15, -0x1, UP3 ;  /* 0xffffffff0f00788c */ /* 0x000fe20009f25670 */
[----:B------:R-:W-:Y:S01]  /*18c80*/  ISETP.GE.OR P5, PT, R8, UR23, P6 ;  /* 0x0000001708007c0c */ /* 0x000fe2000b7a6670 */
[----:B------:R-:W-:Y:S01]  /*18c90*/  @!UP2 ULDC UR4, c[0x0][0x2c4] ;  /* 0x0000b1000004aab9 */ /* 0x000fe20000000800 */
[----:B------:R-:W-:Y:S01]  /*18ca0*/  @UP0 ULDC UR4, c[0x0][0x2e4] ;  /* 0x0000b90000040ab9 */ /* 0x000fe20000000800 */
[----:B------:R-:W-:Y:S01]  /*18cb0*/  @UP2 UMOV UR7, 0x1 ;  /* 0x0000000100072882 */ /* 0x000fe20000000000 */
[----:B------:R-:W-:Y:S01]  /*18cc0*/  @!UP2 UIMAD UR7, UR4, UR9, URZ ;  /* 0x000000090407a2a4 */ /* 0x000fe2000f8e023f */
[----:B------:R-:W-:Y:S01]  /*18cd0*/  IMAD.WIDE.U32 R12, R0, UR6, R2 ;  /* 0x00000006000c7c25 */ /* 0x000fe2000f8e0002 */
[----:B------:R-:W-:Y:S01]  /*18ce0*/  @!UP3 ULDC UR10, c[0x0][0x2c4] ;  /* 0x0000b100000abab9 */ /* 0x000fe20000000800 */
[----:B------:R-:W-:Y:S01]  /*18cf0*/  @UP2 ULDC UR8, c[0x0][0x2c0] ;  /* 0x0000b00000082ab9 */ /* 0x000fe20000000800 */
[----:B------:R-:W-:Y:S01]  /*18d00*/  UIMAD UR7, UR13, UR7, URZ ;  /* 0x000000070d0772a4 */ /* 0x000fe2000f8e023f */
[----:B------:R-:W-:Y:S01]  /*18d10*/  ISETP.GE.AND P2, PT, R14, UR23, PT ;  /* 0x000000170e007c0c */ /* 0x000fe2000bf46270 */
[----:B------:R-:W-:Y:S01]  /*18d20*/  @!UP1 UIMAD UR15, UR13, UR10, URZ ;  /* 0x0000000a0d0f92a4 */ /* 0x000fe2000f8e023f */
[----:B------:R-:W-:Y:S01]  /*18d30*/  ISETP.GE.AND P1, PT, R15, UR23, PT ;  /* 0x000000170f007c0c */ /* 0x000fe2000bf26270 */
[----:B------:R-:W-:Y:S01]  /*18d40*/  USEL UR7, UR7, URZ, UP3 ;  /* 0x0000003f07077287 */ /* 0x000fe20009800000 */
[----:B------:R-:W-:Y:S01]  /*18d50*/  ISETP.GE.AND P4, PT, R16, UR23, PT ;  /* 0x0000001710007c0c */ /* 0x000fe2000bf86270 */
[----:B------:R-:W-:Y:S01]  /*18d60*/  @!UP2 UMOV UR14, UR4 ;  /* 0x00000004000eac82 */ /* 0x000fe20008000000 */
[----:B------:R-:W-:Y:S01]  /*18d70*/  UIMAD UR5, UR6, UR5, UR11 ;  /* 0x00000005060572a4 */ /* 0x000fe2000f8e020b */
[----:B------:R-:W-:Y:S01]  /*18d80*/  ISETP.GE.AND P3, PT, R18, UR23, PT ;  /* 0x0000001712007c0c */ /* 0x000fe2000bf66270 */
[----:B------:R-:W-:Y:S01]  /*18d90*/  @!UP2 UMOV UR8, 0x1 ;  /* 0x000000010008a882 */ /* 0x000fe20000000000 */
[----:B------:R-:W-:Y:S01]  /*18da0*/  UIMAD UR6, UR6, UR14, UR7 ;  /* 0x0000000e060672a4 */ /* 0x000fe2000f8e0207 */
[----:B------:R-:W-:Y:S01]  /*18db0*/  IMAD.WIDE R6, R6, 0x80, R8 ;  /* 0x0000008006067825 */ /* 0x000fe200078e0208 */
[----:B------:R-:W-:Y:S01]  /*18dc0*/  UIMAD UR22, UR22, UR8, URZ ;  /* 0x00000008161672a4 */ /* 0x000fe2000f8e023f */
[----:B------:R-:W-:Y:S01]  /*18dd0*/  @!UP3 UMOV UR24, UR15 ;  /* 0x0000000f0018bc82 */ /* 0x000fe20008000000 */
[----:B------:R-:W-:Y:S01]  /*18de0*/  USHF.R.S32.HI UR7, URZ, 0x1f, UR6 ;  /* 0x0000001f3f077899 */ /* 0x000fe20008011406 */
[----:B------:R-:W-:Y:S01]  /*18df0*/  VIADD R11, R13, UR5 ;  /* 0x000000050d0b7c36 */ /* 0x000fe20008000000 */
[----:B------:R-:W-:Y:S01]  /*18e00*/  @!UP3 USHF.R.S32.HI UR25, URZ, 0x1f, UR15 ;  /* 0x0000001f3f19b899 */ /* 0x000fe2000801140f */
[----:B------:R-:W-:Y:S01]  /*18e10*/  VIADD R20, R8, 0x50 ;  /* 0x0000005008147836 */ /* 0x000fe20000000000 */
[----:B------:R-:W-:-:S02]  /*18e20*/  USHF.R.S32.HI UR4, URZ, 0x1f, UR22 ;  /* 0x0000001f3f047899 */ /* 0x000fc40008011416 */
[----:B------:R-:W-:-:S04]  /*18e30*/  UIADD3 UR6, UP1, UP0, UR22, UR24, UR6 ;  /* 0x0000001816067290 */ /* 0x000fc8000f83e006 */
[----:B------:R-:W-:Y:S01]  /*18e40*/  UIADD3.X UR24, UR4, UR25, UR7, UP1, UP0 ;  /* 0x0000001904187290 */ /* 0x000fe20008fe0407 */
[----:B------:R-:W-:Y:S11]  /*18e50*/  @P0 BRA `(.L_x_85) ;  /* 0x00000000002c0947 */ /* 0x000ff60003800000 */
        /* <DEDUP_REMOVED lines=9> */
[----:B------:R1:W-:Y:S04]  /*18ef0*/  STG.E.128 desc[UR18][R4.64], RZ ;  /* 0x000000ff04007986 */ /* 0x0003e8000c101d12 */
[----:B------:R1:W-:Y:S02]  /*18f00*/  STG.E.128 desc[UR18][R4.64+0x80], RZ ;  /* 0x000080ff04007986 */ /* 0x0003e4000c101d12 */
.L_x_85:
[----:B------:R-:W-:Y:S05]  /*18f10*/  BSYNC B0 ;  /* 0x0000000000007941 */ /* 0x000fea0003800000 */
.L_x_84:
[----:B------:R-:W-:Y:S01]  /*18f20*/  BSSY B0, `(.L_x_86) ;  /* 0x0000012000007945 */ /* 0x000fe20003800000 */
[----:B------:R-:W-:Y:S02]  /*18f30*/  ISETP.GE.AND P0, PT, R20, UR23, PT ;  /* 0x0000001714007c0c */ /* 0x000fe4000bf06270 */
[----:B------:R-:W-:Y:S01]  /*18f40*/  IADD3 R19, R8, 0x60, RZ ;  /* 0x0000006008137810 */ /* 0x000fe20007ffe0ff */
[----:B------:R-:W-:Y:S05]  /*18f50*/  @P2 BRA `(.L_x_87) ;  /* 0x0000000000382947 */ /* 0x000fea0003800000 */
[----:B------:R-:W-:Y:S01]  /*18f60*/  IADD3 R0, P2, R6, 0x10, RZ ;  /* 0x0000001006007810 */ /* 0x000fe20007f5e0ff */
[----:B------:R-:W-:Y:S01]  /*18f70*/  ULDC.64 UR4, c[0x0][0x298] ;  /* 0x0000a60000047ab9 */ /* 0x000fe20000000a00 */
[----:B------:R-:W-:-:S03]  /*18f80*/  MOV R3, R11 ;  /* 0x0000000b00037202 */ /* 0x000fc60000000f00 */
[----:B------:R-:W-:-:S04]  /*18f90*/  IMAD.X R2, RZ, RZ, R7, P2 ;  /* 0x000000ffff027224 */ /* 0x000fc800010e0607 */
[----:B-1----:R-:W-:Y:S02]  /*18fa0*/  IMAD R4, R2, UR4, RZ ;  /* 0x0000000402047c24 */ /* 0x002fe4000f8e02ff */
[----:B------:R-:W-:-:S04]  /*18fb0*/  IMAD.MOV.U32 R2, RZ, RZ, R12 ;  /* 0x000000ffff027224 */ /* 0x000fc800078e000c */
        /* <DEDUP_REMOVED lines=8> */
.L_x_87:
[----:B------:R-:W-:Y:S05]  /*19040*/  BSYNC B0 ;  /* 0x0000000000007941 */ /* 0x000fea0003800000 */
.L_x_86:
        /* <DEDUP_REMOVED lines=8> */
[----:B-12---:R-:W-:Y:S02]  /*190d0*/  IMAD R4, R2, UR4, RZ ;  /* 0x0000000402047c24 */ /* 0x006fe4000f8e02ff */
        /* <DEDUP_REMOVED lines=9> */
.L_x_89:
[----:B------:R-:W-:Y:S05]  /*19170*/  BSYNC B0 ;  /* 0x0000000000007941 */ /* 0x000fea0003800000 */
.L_x_88:
[----:B------:R-:W-:Y:S01]  /*19180*/  BSSY B0, `(.L_x_90) ;  /* 0x0000011000007945 */ /* 0x000fe20003800000 */
[----:B------:R-:W-:-:S03]  /*19190*/  ISETP.GE.AND P1, PT, R17, UR23, PT ;  /* 0x0000001711007c0c */ /* 0x000fc6000bf26270 */
[----:B------:R-:W-:Y:S10]  /*191a0*/  @P4 BRA `(.L_x_91) ;  /* 0x0000000000384947 */ /* 0x000ff40003800000 */
[----:B------:R-:W-:Y:S01]  /*191b0*/  IADD3 R0, P4, R6, 0x30, RZ ;  /* 0x0000003006007810 */ /* 0x000fe20007f9e0ff */
[----:B------:R-:W-:Y:S01]  /*191c0*/  ULDC.64 UR4, c[0x0][0x298] ;  /* 0x0000a60000047ab9 */ /* 0x000fe20000000a00 */
[----:B------:R-:W-:-:S03]  /*191d0*/  MOV R3, R11 ;  /* 0x0000000b00037202 */ /* 0x000fc60000000f00 */
[----:B------:R-:W-:-:S04]  /*191e0*/  IMAD.X R2, RZ, RZ, R7, P4 ;  /* 0x000000ffff027224 */ /* 0x000fc800020e0607 */
[----:B-123--:R-:W-:Y:S02]  /*191f0*/  IMAD R4, R2, UR4, RZ ;  /* 0x0000000402047c24 */ /* 0x00efe4000f8e02ff */
        /* <DEDUP_REMOVED lines=9> */
.L_x_91:
[----:B------:R-:W-:Y:S05]  /*19290*/  BSYNC B0 ;  /* 0x0000000000007941 */ /* 0x000fea0003800000 */
.L_x_90:
[----:B------:R-:W-:Y:S01]  /*192a0*/  BSSY B0, `(.L_x_92) ;  /* 0x0000011000007945 */ /* 0x000fe20003800000 */
[----:B------:R-:W-:-:S03]  /*192b0*/  ISETP.GE.OR P4, PT, R14, UR23, P6 ;  /* 0x000000170e007c0c */ /* 0x000fc6000b786670 */
[----:B------:R-:W-:Y:S10]  /*192c0*/  @P3 BRA `(.L_x_93) ;  /* 0x0000000000383947 */ /* 0x000ff40003800000 */
[----:B------:R-:W-:Y:S01]  /*192d0*/  IADD3 R0, P3, R6, 0x40, RZ ;  /* 0x0000004006007810 */ /* 0x000fe20007f7e0ff */
[----:B------:R-:W-:Y:S01]  /*192e0*/  ULDC.64 UR4, c[0x0][0x298] ;  /* 0x0000a60000047ab9 */ /* 0x000fe20000000a00 */
[----:B------:R-:W-:-:S03]  /*192f0*/  MOV R3, R11 ;  /* 0x0000000b00037202 */ /* 0x000fc60000000f00 */
[----:B------:R-:W-:-:S04]  /*19300*/  IMAD.X R2, RZ, RZ, R7, P3 ;  /* 0x000000ffff027224 */ /* 0x000fc800018e0607 */
[----:B-1234-:R-:W-:Y:S02]  /*19310*/  IMAD R4, R2, UR4, RZ ;  /* 0x0000000402047c24 */ /* 0x01efe4000f8e02ff */
        /* <DEDUP_REMOVED lines=9> */
.L_x_93:
[----:B------:R-:W-:Y:S05]  /*193b0*/  BSYNC B0 ;  /* 0x0000000000007941 */ /* 0x000fea0003800000 */
.L_x_92:
        /* <DEDUP_REMOVED lines=17> */
.L_x_95:
[----:B------:R-:W-:Y:S05]  /*194d0*/  BSYNC B0 ;  /* 0x0000000000007941 */ /* 0x000fea0003800000 */
.L_x_94:
[----:B------:R-:W-:Y:S04]  /*194e0*/  BSSY B0, `(.L_x_96) ;  /* 0x0000010000007945 */ /* 0x000fe80003800000 */
[----:B------:R-:W-:Y:S05]  /*194f0*/  @P2 BRA `(.L_x_97) ;  /* 0x0000000000382947 */ /* 0x000fea0003800000 */
        /* <DEDUP_REMOVED lines=14> */
.L_x_97:
[----:B------:R-:W-:Y:S05]  /*195e0*/  BSYNC B0 ;  /* 0x0000000000007941 */ /* 0x000fea0003800000 */
.L_x_96:
[----:B------:R-:W-:Y:S04]  /*195f0*/  BSSY B0, `(.L_x_98) ;  /* 0x0000010000007945 */ /* 0x000fe80003800000 */
[----:B------:R-:W-:Y:S05]  /*19600*/  @P1 BRA `(.L_x_99) ;  /* 0x0000000000381947 */ /* 0x000fea0003800000 */
[----:B------:R-:W-:Y:S01]  /*19610*/  IADD3 R0, P0, R6, 0x70, RZ ;  /* 0x0000007006007810 */ /* 0x000fe20007f1e0ff */
[----:B------:R-:W-:Y:S01]  /*19620*/  ULDC.64 UR4, c[0x0][0x298] ;  /* 0x0000a60000047ab9 */ /* 0x000fe20000000a00 */
[----:B------:R-:W-:Y:S01]  /*19630*/  MOV R3, R11 ;  /* 0x0000000b00037202 */ /* 0x000fe20000000f00 */
[----:B------:R-:W-:Y:S02]  /*19640*/  IMAD.MOV.U32 R2, RZ, RZ, R12 ;  /* 0x000000ffff027224 */ /* 0x000fe400078e000c */
[----:B------:R-:W-:Y:S02]  /*19650*/  IMAD.X R6, RZ, RZ, R7, P0 ;  /* 0x000000ffff067224 */ /* 0x000fe400000e0607 */
[----:B-1234-:R-:W-:-:S04]  /*19660*/  IMAD.WIDE.U32 R4, R0, UR4, R2 ;  /* 0x0000000400047c25 */ /* 0x01efc8000f8e0002 */
[----:B------:R-:W-:-:S04]  /*19670*/  IMAD R6, R6, UR4, RZ ;  /* 0x0000000406067c24 */ /* 0x000fc8000f8e02ff */
[----:B------:R-:W-:Y:S01]  /*19680*/  IMAD R0, R0, UR5, R6 ;  /* 0x0000000500007c24 */ /* 0x000fe2000f8e0206 */
[----:B------:R-:W-:Y:S02]  /*19690*/  ULDC.64 UR4, c[0x0][0x280] ;  /* 0x0000a00000047ab9 */ /* 0x000fe40000000a00 */
[----:B------:R-:W-:Y:S02]  /*196a0*/  LEA R2, P0, R4, UR4, 0x1 ;  /* 0x0000000404027c11 */ /* 0x000fe4000f8008ff */
[----:B------:R-:W-:-:S04]  /*196b0*/  IADD3 R0, R0, R5, RZ ;  /* 0x0000000500007210 */ /* 0x000fc80007ffe0ff */
[----:B------:R-:W-:-:S05]  /*196c0*/  LEA.HI.X R3, R4, UR5, R0, 0x1, P0 ;  /* 0x0000000504037c11 */ /* 0x000fca00080f0c00 */
[----:B------:R1:W-:Y:S04]  /*196d0*/  STG.E.128 desc[UR18][R2.64], RZ ;  /* 0x000000ff02007986 */ /* 0x0003e8000c101d12 */
[----:B------:R1:W-:Y:S02]  /*196e0*/  STG.E.128 desc[UR18][R2.64+0x80], RZ ;  /* 0x000080ff02007986 */ /* 0x0003e4000c101d12 */
.L_x_99:
[----:B------:R-:W-:Y:S05]  /*196f0*/  BSYNC B0 ;  /* 0x0000000000007941 */ /* 0x000fea0003800000 */
.L_x_98:
[----:B------:R-:W-:Y:S04]  /*19700*/  BSSY B0, `(.L_x_100) ;  /* 0x000000a000007945 */ /* 0x000fe80003800000 */
[----:B------:R-:W-:Y:S05]  /*19710*/  @P5 BRA `(.L_x_101) ;  /* 0x0000000000205947 */ /* 0x000fea0003800000 */
[----:B------:R-:W-:Y:S01]  /*19720*/  IMAD R0, R8, UR8, RZ ;  /* 0x0000000808007c24 */ /* 0x000fe2000f8e02ff */
[----:B------:R-:W-:-:S04]  /*19730*/  ULDC.64 UR4, c[0x0][0x2b0] ;  /* 0x0000ac0000047ab9 */ /* 0x000fc80000000a00 */
[----:B-1----:R-:W-:-:S04]  /*19740*/  IADD3 R3, P0, R0, UR6, RZ ;  /* 0x0000000600037c10 */ /* 0x002fc8000ff1e0ff */
[----:B------:R-:W-:Y:S02]  /*19750*/  LEA.HI.X.SX32 R0, R0, UR24, 0x1, P0 ;  /* 0x0000001800007c11 */ /* 0x000fe400080f0eff */
[----:B------:R-:W-:-:S04]  /*19760*/  LEA R2, P0, R3, UR4, 0x2 ;  /* 0x0000000403027c11 */ /* 0x000fc8000f8010ff */
[----:B------:R-:W-:Y:S01]  /*19770*/  LEA.HI.X R3, R3, UR5, R0, 0x2, P0 ;  /* 0x0000000503037c11 */ /* 0x000fe200080f1400 */
[----:B------:R-:W-:-:S05]  /*19780*/  IMAD.MOV.U32 R0, RZ, RZ, 0x7f800000 ;  /* 0x7f800000ff007424 */ /* 0x000fca00078e00ff */
[----:B------:R1:W-:Y:S03]  /*19790*/  STG.E desc[UR18][R2.64], R0 ;  /* 0x0000000002007986 */ /* 0x0003e6000c101912 */
.L_x_101:
[----:B------:R-:W-:Y:S05]  /*197a0*/  BSYNC B0 ;  /* 0x0000000000007941 */ /* 0x000fea0003800000 */
.L_x_100:
[----:B------:R-:W-:Y:S01]  /*197b0*/  BSSY B0, `(.L_x_102) ;  /* 0x000000f000007945 */ /* 0x000fe20003800000 */
[----:B------:R-:W-:Y:S02]  /*197c0*/  ISETP.GE.OR P5, PT, R16, UR23, P6 ;  /* 0x0000001710007c0c */ /* 0x000fe4000b7a6670 */
[----:B------:R-:W-:Y:S02]  /*197d0*/  ISETP.GE.OR P2, PT, R18, UR23, P6 ;  /* 0x0000001712007c0c */ /* 0x000fe4000b746670 */
[----:B------:R-:W-:Y:S02]  /*197e0*/  ISETP.GE.OR P1, PT, R20, UR23, P6 ;  /* 0x0000001714007c0c */ /* 0x000fe4000b726670 */
[----:B------:R-:W-:Y:S02]  /*197f0*/  ISETP.GE.OR P0, PT, R19, UR23, P6 ;  /* 0x0000001713007c0c */ /* 0x000fe4000b706670 */
[----:B------:R-:W-:Y:S01]  /*19800*/  ISETP.GE.OR P6, PT, R17, UR23, P6 ;  /* 0x0000001711007c0c */ /* 0x000fe2000b7c6670 */
[----:B------:R-:W-:-:S12]  /*19810*/  @P4 BRA `(.L_x_103) ;  /* 0x0000000000204947 */ /* 0x000fd80003800000 */
[----:B-1----:R-:W-:Y:S01]  /*19820*/  IMAD R0, R14, UR8, RZ ;  /* 0x000000080e007c24 */ /* 0x002fe2000f8e02ff */
[----:B------:R-:W-:-:S04]  /*19830*/  ULDC.64 UR4, c[0x0][0x2b0] ;  /* 0x0000ac0000047ab9 */ /* 0x000fc80000000a00 */
[----:B------:R-:W-:-:S04]  /*19840*/  IADD3 R3, P4, R0, UR6, RZ ;  /* 0x0000000600037c10 */ /* 0x000fc8000ff9e0ff */
[----:B------:R-:W-:Y:S02]  /*19850*/  LEA.HI.X.SX32 R0, R0, UR24, 0x1, P4 ;  /* 0x0000001800007c11 */ /* 0x000fe4000a0f0eff */
[----:B------:R-:W-:-:S04]  /*19860*/  LEA R2, P4, R3, UR4, 0x2 ;  /* 0x0000000403027c11 */ /* 0x000fc8000f8810ff */
[----:B------:R-:W-:Y:S01]  /*19870*/  LEA.HI.X R3, R3, UR5, R0, 0x2, P4 ;  /* 0x0000000503037c11 */ /* 0x000fe2000a0f1400 */
[----:B------:R-:W-:-:S05]  /*19880*/  IMAD.MOV.U32 R0, RZ, RZ, 0x7f800000 ;  /* 0x7f800000ff007424 */ /* 0x000fca00078e00ff */
[----:B------:R1:W-:Y:S03]  /*19890*/  STG.E desc[UR18][R2.64], R0 ;  /* 0x0000000002007986 */ /* 0x0003e6000c101912 */
.L_x_103:
[----:B------:R-:W-:Y:S05]  /*198a0*/  BSYNC B0 ;  /* 0x0000000000007941 */ /* 0x000fea0003800000 */
.L_x_102:
[----:B------:R-:W-:Y:S04]  /*198b0*/  BSSY B0, `(.L_x_104) ;  /* 0x000000a000007945 */ /* 0x000fe80003800000 */
[----:B------:R-:W-:Y:S05]  /*198c0*/  @P3 BRA `(.L_x_105) ;  /* 0x0000000000203947 */ /* 0x000fea0003800000 */
        /* <DEDUP_REMOVED lines=8> */
.L_x_105:
[----:B------:R-:W-:Y:S05]  /*19950*/  BSYNC B0 ;  /* 0x0000000000007941 */ /* 0x000fea0003800000 */
.L_x_104:
        /* <DEDUP_REMOVED lines=10> */
.L_x_107:
[----:B------:R-:W-:Y:S05]  /*19a00*/  BSYNC B0 ;  /* 0x0000000000007941 */ /* 0x000fea0003800000 */
.L_x_106:
        /* <DEDUP_REMOVED lines=10> */
.L_x_109:
[----:B------:R-:W-:Y:S05]  /*19ab0*/  BSYNC B0 ;  /* 0x0000000000007941 */ /* 0x000fea0003800000 */
.L_x_108:
        /* <DEDUP_REMOVED lines=10> */
.L_x_111:
[----:B------:R-:W-:Y:S05]  /*19b60*/  BSYNC B0 ;  /* 0x0000000000007941 */ /* 0x000fea0003800000 */
.L_x_110:
        /* <DEDUP_REMOVED lines=10> */
.L_x_113:
[----:B------:R-:W-:Y:S05]  /*19c10*/  BSYNC B0 ;  /* 0x0000000000007941 */ /* 0x000fea0003800000 */
.L_x_112:
[----:B------:R-:W-:Y:S05]  /*19c20*/  @P6 EXIT ;  /* 0x000000000000694d */ /* 0x000fea0003800000 */
[----:B-1----:R-:W-:Y:S01]  /*19c30*/  IMAD R0, R17, UR8, RZ ;  /* 0x0000000811007c24 */ /* 0x002fe2000f8e02ff */
[----:B------:R-:W-:-:S04]  /*19c40*/  ULDC.64 UR4, c[0x0][0x2b0] ;  /* 0x0000ac0000047ab9 */ /* 0x000fc80000000a00 */
[----:B------:R-:W-:-:S04]  /*19c50*/  IADD3 R3, P0, R0, UR6, RZ ;  /* 0x0000000600037c10 */ /* 0x000fc8000ff1e0ff */
[----:B------:R-:W-:Y:S02]  /*19c60*/  LEA.HI.X.SX32 R0, R0, UR24, 0x1, P0 ;  /* 0x0000001800007c11 */ /* 0x000fe400080f0eff */
[----:B------:R-:W-:-:S04]  /*19c70*/  LEA R2, P0, R3, UR4, 0x2 ;  /* 0x0000000403027c11 */ /* 0x000fc8000f8010ff */
[----:B------:R-:W-:Y:S01]  /*19c80*/  LEA.HI.X R3, R3, UR5, R0, 0x2, P0 ;  /* 0x0000000503037c11 */ /* 0x000fe200080f1400 */
[----:B------:R-:W-:-:S05]  /*19c90*/  IMAD.MOV.U32 R0, RZ, RZ, 0x7f800000 ;  /* 0x7f800000ff007424 */ /* 0x000fca00078e00ff */
[----:B------:R-:W-:Y:S01]  /*19ca0*/  STG.E desc[UR18][R2.64], R0 ;  /* 0x0000000002007986 */ /* 0x000fe2000c101912 */
[----:B------:R-:W-:Y:S05]  /*19cb0*/  EXIT ;  /* 0x000000000000794d */ /* 0x000fea0003800000 */
.L_x_114:
        /* <DEDUP_REMOVED lines=12> */
.L_x_1739:


//--------------------- .text._ZN5flash16flash_fwd_kernelI23Flash_fwd_kernel_traitsILi128ELi128ELi64ELi4ELb0ELb0EN7cutlass10bfloat16_tE19Flash_kernel_traitsILi128ELi128ELi64ELi4ES3_EELb0ELb1ELb0ELb0ELb0ELb1ELb1ELb0EEEvNS_16Flash_fwd_paramsE --------------------------
	.section	.text._ZN5flash16flash_fwd_kernelI23Flash_fwd_kernel_traitsILi128ELi128ELi64ELi4ELb0ELb0EN7cutlass10bfloat16_tE19Flash_kernel_traitsILi128ELi128ELi64ELi4ES3_EELb0ELb1ELb0ELb0ELb0ELb1ELb1ELb0EEEvNS_16Flash_fwd_paramsE,"ax",@progbits
	.align	128
        .global         _ZN5flash16flash_fwd_kernelI23Flash_fwd_kernel_traitsILi128ELi128ELi64ELi4ELb0ELb0EN7cutlass10bfloat16_tE19Flash_kernel_traitsILi128ELi128ELi64ELi4ES3_EELb0ELb1ELb0ELb0ELb0ELb1ELb1ELb0EEEvNS_16Flash_fwd_paramsE
        .type           _ZN5flash16flash_fwd_kernelI23Flash_fwd_kernel_traitsILi128ELi128ELi64ELi4ELb0ELb0EN7cutlass10bfloat16_tE19Flash_kernel_traitsILi128ELi128ELi64ELi4ES3_EELb0ELb1ELb0ELb0ELb0ELb1ELb1ELb0EEEvNS_16Flash_fwd_paramsE,@function
        .size           _ZN5flash16flash_fwd_kernelI23Flash_fwd_kernel_traitsILi128ELi128ELi64ELi4ELb0ELb0EN7cutlass10bfloat16_tE19Flash_kernel_traitsILi128ELi128ELi64ELi4ES3_EELb0ELb1ELb0ELb0ELb0ELb1ELb1ELb0EEEvNS_16Flash_fwd_paramsE,(.L_x_1740 - _ZN5flash16flash_fwd_kernelI23Flash_fwd_kernel_traitsILi128ELi128ELi64ELi4ELb0ELb0EN7cutlass10bfloat16_tE19Flash_kernel_traitsILi128ELi128ELi64ELi4ES3_EELb0ELb1ELb0ELb0ELb0ELb1ELb1ELb0EEEvNS_16Flash_fwd_paramsE)
        .other          _ZN5flash16flash_fwd_kernelI23Flash_fwd_kernel_traitsILi128ELi128ELi64ELi4ELb0ELb0EN7cutlass10bfloat16_tE19Flash_kernel_traitsILi128ELi128ELi64ELi4ES3_EELb0ELb1ELb0ELb0ELb0ELb1ELb1ELb0EEEvNS_16Flash_fwd_paramsE,@"STO_CUDA_ENTRY STV_DEFAULT"
_ZN5flash16flash_fwd_kernelI23Flash_fwd_kernel_traitsILi128ELi128ELi64ELi4ELb0ELb0EN7cutlass10bfloat16_tE19Flash_kernel_traitsILi128ELi128ELi64ELi4ES3_EELb0ELb1ELb0ELb0ELb0ELb1ELb1ELb0EEEvNS_16Flash_fwd_paramsE:
.text._ZN5flash16flash_fwd_kernelI23Flash_fwd_kernel_traitsILi128ELi128ELi64ELi4ELb0ELb0EN7cutlass10bfloat16_tE19Flash_kernel_traitsILi128ELi128ELi64ELi4ES3_EELb0ELb1ELb0ELb0ELb0ELb1ELb1ELb0EEEvNS_16Flash_fwd_paramsE:
        /* <DEDUP_REMOVED lines=55> */
.L_x_115:
[----:B------:R-:W-:-:S05]  /*0370*/  ULDC UR7, c[0x0][0x2c8] ;  /* 0x0000b20000077ab9 */ /* 0x000fca0000000800 */
.L_x_116:
        /* <DEDUP_REMOVED lines=64> */
[----:B------:R-:W-:-:S02]  /*0780*/  @UP0 UIADD3 UR26, UR25, UR14, URZ ;  /* 0x0000000e191a0290 */ /* 0x000fc4000fffe03f */
[----:B------:R-:W-:Y:S01]  /*0790*/  @UP0 UIADD3 UR14, UR25, UR14, URZ ;  /* 0x0000000e190e0290 */ /* 0x000fe2000fffe03f */
[----:B------:R-:W-:Y:S02]  /*07a0*/  @UP0 ULDC.64 UR8, c[0x0][0x248] ;  /* 0x0000920000080ab9 */ /* 0x000fe40000000a00 */
[----:B------:R-:W-:Y:S02]  /*07b0*/  @UP0 UIMAD.WIDE.U32 UR30, UR26, UR8, URZ ;  /* 0x000000081a1e02a5 */ /* 0x000fe4000f8e003f */
[----:B------:R-:W-:-:S04]  /*07c0*/  @UP0 UIMAD UR26, UR26, UR9, URZ ;  /* 0x000000091a1a02a4 */ /* 0x000fc8000f8e023f */
[----:B------:R-:W-:Y:S01]  /*07d0*/  @UP0 UIADD3 UR26, UR31, UR26, URZ ;  /* 0x0000001a1f1a0290 */ /* 0x000fe2000fffe03f */
        /* <DEDUP_REMOVED lines=22> */
[C---:B------:R-:W-:Y:S02]  /*0940*/  IMAD.SHL.U32 R3, R6.reuse, 0x40, RZ ;  /* 0x0000004006037824 */ /* 0x040fe400078e00ff */
        /* <DEDUP_REMOVED lines=10> */
[----:B------:R-:W-:Y:S01]  /*09f0*/  @UP0 ULDC.64 UR6, c[0x0][0x250] ;  /* 0x0000940000060ab9 */ /* 0x000fe20000000a00 */
        /* <DEDUP_REMOVED lines=24> */
[----:B------:R-:W-:Y:S01]  /*0b80*/  @!P5 MOV R9, 0x400 ;  /* 0x000004000009d802 */ /* 0x000fe20000000f00 */
        /* <DEDUP_REMOVED lines=12> */
[----:B------:R-:W-:Y:S01]  /*0c50*/  @UP0 UIMAD.WIDE.U32 UR28, UR14, UR6, URZ ;  /* 0x000000060e1c02a5 */ /* 0x000fe2000f8e003f */
[----:B------:R-:W-:Y:S01]  /*0c60*/  @!P5 IADD3 R0, P0, R24, 0x10, RZ ;  /* 0x000000101800d810 */ /* 0x000fe20007f1e0ff */
[----:B------:R-:W5:Y:S01]  /*0c70*/  @!P2 S2R R33, SR_CgaCtaId ;  /* 0x000000000021a919 */ /* 0x000f620000008800 */
[----:B------:R-:W-:Y:S01]  /*0c80*/  ISETP.GE.AND P1, PT, R8, UR12, PT ;  /* 0x0000000c08007c0c */ /* 0x000fe2000bf26270 */
[----:B------:R-:W5:Y:S01]  /*0c90*/  @!P5 LDC.64 R18, c[0x0][0x210] ;  /* 0x00008400ff12db82 */ /* 0x000f620000000a00 */
[----:B------:R-:W-:Y:S01]  /*0ca0*/  IADD3 R5, R6, 0x60, RZ ;  /* 0x0000006006057810 */ /* 0x000fe20007ffe0ff */
[--C-:B------:R-:W-:Y:S01]  /*0cb0*/  @!P5 IMAD.X R4, RZ, RZ, R25.reuse, P0 ;  /* 0x000000ffff04d224 */ /* 0x100fe200000e0619 */
[----:B------:R-:W-:Y:S01]  /*0cc0*/  @!PT LDS RZ, [RZ] ;  /* 0x00000000fffff984 */ /* 0x000fe20000000800 */
[----:B------:R-:W-:Y:S01]  /*0cd0*/  @!PT LDS RZ, [RZ] ;  /* 0x00000000fffff984 */ /* 0x000fe20000000800 */
[----:B------:R-:W-:Y:S01]  /*0ce0*/  @!PT LDS RZ, [RZ] ;  /* 0x00000000fffff984 */ /* 0x000fe20000000800 */
[----:B------:R-:W-:Y:S01]  /*0cf0*/  @!P6 LDGSTS.E.BYPASS.LTC128B.128 [R251], desc[UR18][R2.64] ;  /* 0x0000000002fbefae */ /* 0x000fe2000b901d52 */
[----:B----4-:R-:W-:Y:S01]  /*0d00*/  @!P5 LEA R21, R21, R9, 0x18 ;  /* 0x000000091515d211 */ /* 0x010fe200078ec0ff */
[----:B------:R-:W-:Y:S01]  /*0d10*/  UIMAD UR13, UR5, -0x40, UR21 ;  /* 0xffffffc0050d78a4 */ /* 0x000fe2000f8e0215 */
[----:B-1----:R-:W-:Y:S01]  /*0d20*/  @!P5 IMAD R4, R4, R16, RZ ;  /* 0x000000100404d224 */ /* 0x002fe200078e02ff */
[----:B------:R1:W-:Y:S01]  /*0d30*/  @!P6 LDGSTS.E.BYPASS.LTC128B.128 [R251+0x4000], desc[UR18][R2.64+0x80] ;  /* 0x0400008002fbefae */ /* 0x0003e2000b901d52 */
[----:B------:R-:W-:Y:S01]  /*0d40*/  @!P4 IADD3 R8, P6, R24, 0x20, RZ ;  /* 0x000000201808c810 */ /* 0x000fe20007fde0ff */
[----:B------:R-:W4:Y:S01]  /*0d50*/  @!P4 LDC.64 R28, c[0x0][0x210] ;  /* 0x00008400ff1ccb82 */ /* 0x000f220000000a00 */
[----:B------:R-:W-:Y:S01]  /*0d60*/  @!P5 IMAD R4, R0, R17, R4 ;  /* 0x000000110004d224 */ /* 0x000fe200078e0204 */
[----:B------:R-:W-:Y:S01]  /*0d70*/  ISETP.GE.AND P0, PT, R5, UR12, PT ;  /* 0x0000000c05007c0c */ /* 0x000fe2000bf06270 */
[----:B------:R-:W-:Y:S01]  /*0d80*/  @UP0 UIMAD UR14, UR14, UR7, URZ ;  /* 0x000000070e0e02a4 */ /* 0x000fe2000f8e023f */
[----:B------:R-:W-:Y:S01]  /*0d90*/  @!P4 IMAD.X R5, RZ, RZ, R25, P6 ;  /* 0x000000ffff05c224 */ /* 0x000fe200030e0619 */
[----:B------:R-:W-:-:S02]  /*0da0*/  @!P3 MOV R22, 0x400 ;  /* 0x000004000016b802 */ /* 0x000fc40000000f00 */
[----:B------:R-:W-:Y:S01]  /*0db0*/  @!P4 MOV R9, 0x400 ;  /* 0x000004000009c802 */ /* 0x000fe20000000f00 */
[----:B------:R-:W4:Y:S01]  /*0dc0*/  @!P3 LDC.64 R30, c[0x0][0x210] ;  /* 0x00008400ff1ebb82 */ /* 0x000f220000000a00 */
[----:B--2---:R-:W-:Y:S01]  /*0dd0*/  @!P3 LEA R36, R36, R22, 0x18 ;  /* 0x000000162424b211 */ /* 0x004fe200078ec0ff */
[----:B------:R-:W-:-:S06]  /*0de0*/  @UP0 UIADD3 UR14, UR29, UR14, URZ ;  /* 0x0000000e1d0e0290 */ /* 0x000fcc000fffe03f */
[----:B------:R-:W2:Y:S01]  /*0df0*/  @!P2 LDC.64 R34, c[0x0][0x210] ;  /* 0x00008400ff22ab82 */ /* 0x000ea20000000a00 */
[----:B-1----:R-:W-:Y:S02]  /*0e00*/  @!P5 IMAD.MOV.U32 R2, RZ, RZ, R12 ;  /* 0x000000ffff02d224 */ /* 0x002fe400078e000c */
[----:B------:R-:W-:Y:S02]  /*0e10*/  @!P5 IMAD.MOV.U32 R3, RZ, RZ, R11 ;  /* 0x000000ffff03d224 */ /* 0x000fe400078e000b */
[----:B------:R-:W-:-:S03]  /*0e20*/  @!P5 IMAD.WIDE.U32 R2, R0, R16, R2 ;  /* 0x000000100002d225 */ /* 0x000fc600078e0002 */
[----:B------:R-:W1:Y:S01]  /*0e30*/  @!P3 LDC.64 R16, c[0x0][0x240] ;  /* 0x00009000ff10bb82 */ /* 0x000e620000000a00 */
[----:B------:R-:W-:Y:S01]  /*0e40*/  @!P5 IMAD.IADD R0, R3, 0x1, R4 ;  /* 0x000000010300d824 */ /* 0x000fe200078e0204 */
[C---:B-----5:R-:W-:Y:S01]  /*0e50*/  @!P5 LEA R4, P6, R2.reuse, R18, 0x1 ;  /* 0x000000120204d211 */ /* 0x060fe200078c08ff */
[----:B---3--:R-:W-:Y:S01]  /*0e60*/  @!P4 IMAD R3, R5, R14, RZ ;  /* 0x0000000e0503c224 */ /* 0x008fe200078e02ff */
[----:B------:R-:W-:Y:S02]  /*0e70*/  @!P4 LEA R18, R23, R9, 0x18 ;  /* 0x000000091712c211 */ /* 0x000fe400078ec0ff */
[----:B------:R-:W-:Y:S02]  /*0e80*/  @!P5 LEA.HI.X R5, R2, R19, R0, 0x1, P6 ;  /* 0x000000130205d211 */ /* 0x000fe400030f0c00 */
        /* <DEDUP_REMOVED lines=14> */
[C---:B----4-:R-:W-:Y:S01]  /*0f70*/  @!P4 LEA R4, P6, R2.reuse, R28, 0x1 ;  /* 0x0000001c0204c211 */ /* 0x050fe200078c08ff */
[----:B-1----:R-:W-:Y:S01]  /*0f80*/  @!P3 IMAD R9, R5, R16, RZ ;  /* 0x000000100509b224 */ /* 0x002fe200078e02ff */
[----:B------:R-:W-:Y:S01]  /*0f90*/  @!P2 LEA R33, R33, R0, 0x18 ;  /* 0x000000002121a211 */ /* 0x000fe200078ec0ff */
[----:B------:R-:W1:Y:S01]  /*0fa0*/  @!P1 S2R R28, SR_CgaCtaId ;  /* 0x00000000001c9919 */ /* 0x000e620000008800 */
[----:B------:R-:W-:Y:S01]  /*0fb0*/  @!P4 LEA.HI.X R5, R2, R29, R3, 0x1, P6 ;  /* 0x0000001d0205c211 */ /* 0x000fe200030f0c03 */
[----:B------:R-:W-:Y:S01]  /*0fc0*/  @!P3 IMAD.MOV.U32 R2, RZ, RZ, R12 ;  /* 0x000000ffff02b224 */ /* 0x000fe200078e000c */
[----:B------:R-:W-:Y:S01]  /*0fd0*/  @!P4 LEA R0, R20, R18, 0x1 ;  /* 0x000000121400c211 */ /* 0x000fe200078e08ff */
[----:B------:R-:W-:Y:S01]  /*0fe0*/  @!P3 IMAD.MOV.U32 R3, RZ, RZ, R11 ;  /* 0x000000ffff03b224 */ /* 0x000fe200078e000b */
[----:B------:R-:W4:Y:S01]  /*0ff0*/  @!P1 LDC.64 R18, c[0x0][0x240] ;  /* 0x00009000ff129b82 */ /* 0x000f220000000a00 */
[C---:B------:R-:W-:Y:S01]  /*1000*/  @!P3 IMAD R9, R8.reuse, R17, R9 ;  /* 0x000000110809b224 */ /* 0x040fe200078e0209 */
[----:B------:R-:W-:Y:S01]  /*1010*/  ISETP.GE.AND P6, PT, R39, UR13, PT ;  /* 0x0000000d27007c0c */ /* 0x000fe2000bfc6270 */
[----:B------:R-:W-:Y:S01]  /*1020*/  @!P3 IMAD.WIDE.U32 R2, R8, R16, R2 ;  /* 0x000000100802b225 */ /* 0x000fe200078e0002 */
[----:B------:R-:W-:Y:S03]  /*1030*/  @!P4 LDGSTS.E.BYPASS.LTC128B.128 [R0+0x1000], desc[UR18][R4.64] ;  /* 0x010000000400cfae */ /* 0x000fe6000b901d52 */
[----:B---3--:R-:W-:Y:S01]  /*1040*/  @!P2 IMAD R8, R14, R22, RZ ;  /* 0x000000160e08a224 */ /* 0x008fe200078e02ff */
[----:B------:R3:W-:Y:S01]  /*1050*/  @!P4 LDGSTS.E.BYPASS.LTC128B.128 [R0+0x5000], desc[UR18][R4.64+0x80] ;  /* 0x050000800400cfae */ /* 0x0007e2000b901d52 */
[----:B------:R-:W5:Y:S02]  /*1060*/  @!P0 LDC.64 R16, c[0x0][0x240] ;  /* 0x00009000ff108b82 */ /* 0x000f640000000a00 */
[----:B------:R-:W-:Y:S01]  /*1070*/  @!P2 IMAD R14, R15, R23, R8 ;  /* 0x000000170f0ea224 */ /* 0x000fe200078e0208 */
[----:B------:R-:W-:-:S02]  /*1080*/  @!P3 LEA R8, P4, R2, R30, 0x1 ;  /* 0x0000001e0208b211 */ /* 0x000fc400078808ff */
        /* <DEDUP_REMOVED lines=16> */
[----:B----4-:R-:W-:-:S04]  /*1190*/  @!P1 IMAD R5, R5, R18, RZ ;  /* 0x0000001205059224 */ /* 0x010fc800078e02ff */
[----:B------:R-:W-:Y:S02]  /*11a0*/  @!P1 IMAD R15, R4, R19, R5 ;  /* 0x00000013040f9224 */ /* 0x000fe400078e0205 */
[----:B------:R-:W4:Y:S01]  /*11b0*/  @!P4 S2R R29, SR_CgaCtaId ;  /* 0x00000000001dc919 */ /* 0x000f220000008800 */
[----:B-1----:R-:W-:Y:S01]  /*11c0*/  VIADD R0, R6, 0x70 ;  /* 0x0000007006007836 */ /* 0x002fe20000000000 */
[----:B------:R-:W-:-:S04]  /*11d0*/  @!P0 IADD3 R9, P5, R24, 0x60, RZ ;  /* 0x0000006018098810 */ /* 0x000fc80007fbe0ff */
[----:B------:R-:W-:Y:S01]  /*11e0*/  ISETP.GE.AND P3, PT, R0, UR12, PT ;  /* 0x0000000c00007c0c */ /* 0x000fe2000bf66270 */
[----:B------:R-:W-:Y:S01]  /*11f0*/  @!P0 IMAD.X R8, RZ, RZ, R25, P5 ;  /* 0x000000ffff088224 */ /* 0x000fe200028e0619 */
[----:B------:R-:W-:Y:S02]  /*1200*/  @!P2 LEA R0, R20, R33, 0x1 ;  /* 0x000000211400a211 */ /* 0x000fe400078e08ff */
[----:B------:R-:W-:-:S03]  /*1210*/  ISETP.GE.AND P5, PT, R39, UR13, PT ;  /* 0x0000000d27007c0c */ /* 0x000fc6000bfa6270 */
[----:B------:R-:W-:Y:S04]  /*1220*/  @!P2 LDGSTS.E.BYPASS.LTC128B.128 [R0+0x2000], desc[UR18][R2.64] ;  /* 0x020000000200afae */ /* 0x000fe8000b901d52 */
[----:B------:R1:W-:Y:S02]  /*1230*/  @!P2 LDGSTS.E.BYPASS.LTC128B.128 [R0+0x6000], desc[UR18][R2.64+0x80] ;  /* 0x060000800200afae */ /* 0x0003e4000b901d52 */
[----:B-1----:R-:W-:Y:S02]  /*1240*/  @!P1 IMAD.MOV.U32 R2, RZ, RZ, R12 ;  /* 0x000000ffff029224 */ /* 0x002fe400078e000c */
[----:B------:R-:W-:Y:S02]  /*1250*/  @!P1 IMAD.MOV.U32 R3, RZ, RZ, R11 ;  /* 0x000000ffff039224 */ /* 0x000fe400078e000b */
[----:B-----5:R-:W-:-:S02]  /*1260*/  @!P0 IMAD R0, R8, R16, RZ ;  /* 0x0000001008008224 */ /* 0x020fc400078e02ff */
        /* <DEDUP_REMOVED lines=9> */
[----:B------:R-:W1:Y:S02]  /*1300*/  @!P0 S2R R17, SR_CgaCtaId ;  /* 0x0000000000118919 */ /* 0x000e640000008800 */
        /* <DEDUP_REMOVED lines=8> */
[----:B----4-:R-:W-:-:S11]  /*1390*/  @!P4 LEA R29, R29, R0, 0x18 ;  /* 0x000000001d1dc211 */ /* 0x010fd600078ec0ff */
        /* <DEDUP_REMOVED lines=9> */
[----:B------:R-:W-:Y:S02]  /*1430*/  UIMAD UR26, UR26, UR10, URZ ;  /* 0x0000000a1a1a72a4 */ /* 0x000fe4000f8e023f */
[----:B------:R-:W-:Y:S02]  /*1440*/  UIMAD.WIDE.U32 UR30, UR22, UR10, UR30 ;  /* 0x0000000a161e72a5 */ /* 0x000fe4000f8e001e */
[----:B------:R-:W-:-:S04]  /*1450*/  UIMAD UR11, UR22, UR11, UR26 ;  /* 0x0000000b160b72a4 */ /* 0x000fc8000f8e021a */
[----:B------:R-:W-:-:S12]  /*1460*/  UIADD3 UR26, UR31, UR11, URZ ;  /* 0x0000000b1f1a7290 */ /* 0x000fd8000fffe03f */
.L_x_118:
[----:B------:R-:W-:Y:S05]  /*1470*/  @P2 BRA `(.L_x_119) ;  /* 0x0000000000302947 */ /* 0x000fea0003800000 */
[----:B------:R-:W-:Y:S01]  /*1480*/  USHF.R.S32.HI UR10, URZ, 0x1f, UR25 ;  /* 0x0000001f3f0a7899 */ /* 0x000fe20008011419 */
[----:B------:R-:W-:Y:S01]  /*1490*/  ULDC.64 UR6, c[0x0][0x250] ;  /* 0x0000940000067ab9 */ /* 0x000fe20000000a00 */
[----:B------:R-:W-:Y:S02]  /*14a0*/  USHF.R.S32.HI UR14, URZ, 0x1f, UR22 ;  /* 0x0000001f3f0e7899 */ /* 0x000fe40008011416 */
[----:B------:R-:W-:Y:S02]  /*14b0*/  UIMAD UR10, UR10, UR6, URZ ;  /* 0x000000060a0a72a4 */ /* 0x000fe4000f8e023f */
[----:B------:R-:W-:Y:S02]  /*14c0*/  UIMAD.WIDE.U32 UR28, UR25, UR6, URZ ;  /* 0x00000006191c72a5 */ /* 0x000fe4000f8e003f */
[----:B------:R-:W-:-:S03]  /*14d0*/  UIMAD UR25, UR25, UR7, UR10 ;  /* 0x00000007191972a4 */ /* 0x000fc6000f8e020a */
[----:B------:R-:W-:Y:S01]  /*14e0*/  ULDC.64 UR10, c[0x0][0x238] ;  /* 0x00008e00000a7ab9 */ /* 0x000fe20000000a00 */
[----:B------:R-:W-:Y:S02]  /*14f0*/  UIADD3 UR29, UR29, UR25, URZ ;  /* 0x000000191d1d7290 */ /* 0x000fe4000fffe03f */
[----:B------:R-:W-:Y:S02]  /*1500*/  UIMAD UR14, UR14, UR10, URZ ;  /* 0x0000000a0e0e72a4 */ /* 0x000fe4000f8e023f */
[----:B------:R-:W-:Y:S02]  /*1510*/  UIMAD.WIDE.U32 UR28, UR22, UR10, UR28 ;  /* 0x0000000a161c72a5 */ /* 0x000fe4000f8e001c */
[----:B------:R-:W-:-:S04]  /*1520*/  UIMAD UR14, UR22, UR11, UR14 ;  /* 0x0000000b160e72a4 */ /* 0x000fc8000f8e020e */
[----:B------:R-:W-:-:S12]  /*1530*/  UIADD3 UR14, UR29, UR14, URZ ;  /* 0x0000000e1d0e7290 */ /* 0x000fd8000fffe03f */
.L_x_119:
[----:B------:R-:W-:Y:S01]  /*1540*/  IMAD.WIDE.U32 R2, R6, UR8, R26 ;  /* 0x0000000806027c25 */ /* 0x000fe2000f8e001a */
[----:B------:R-:W-:Y:S01]  /*1550*/  @!P3 MOV R13, 0x400 ;  /* 0x00000400000db802 */ /* 0x000fe20000000f00 */
[----:B------:R-:W-:Y:S01]  /*1560*/  ULDC.64 UR10, c[0x0][0x260] ;  /* 0x00009800000a7ab9 */ /* 0x000fe20000000a00 */
[----:B------:R-:W-:Y:S01]  /*1570*/  @!P1 MOV R10, 0x400 ;  /* 0x00000400000a9802 */ /* 0x000fe20000000f00 */
[----:B------:R-:W-:Y:S01]  /*1580*/  IMAD R0, R7, UR8, RZ ;  /* 0x0000000807007c24 */ /* 0x000fe2000f8e02ff */
[----:B------:R-:W-:Y:S01]  /*1590*/  IADD3 R14, P2, R2, UR30, RZ ;  /* 0x0000001e020e7c10 */ /* 0x000fe2000ff5e0ff */
[----:B------:R-:W-:Y:S01]  /*15a0*/  @!P3 IMAD.MOV.U32 R2, RZ, RZ, R12 ;  /* 0x000000ffff02b224 */ /* 0x000fe200078e000c */
[----:B------:R-:W-:Y:S01]  /*15b0*/  @!P0 MOV R15, 0x400 ;  /* 0x00000400000f8802 */ /* 0x000fe20000000f00 */
[----:B------:R-:W-:Y:S01]  /*15c0*/  IMAD R0, R6, UR9, R0 ;  /* 0x0000000906007c24 */ /* 0x000fe2000f8e0200 */
[----:B------:R-:W-:Y:S01]  /*15d0*/  @!P3 LEA R22, R22, R13, 0x18 ;  /* 0x0000000d1616b211 */ /* 0x000fe200078ec0ff */
[----:B------:R-:W-:Y:S01]  /*15e0*/  USHF.L.U64.HI UR25, UR8, 0x6, UR9 ;  /* 0x0000000608197899 */ /* 0x000fe20008010209 */
[----:B------:R-:W2:Y:S01]  /*15f0*/  @!P3 LDC.64 R12, c[0x0][0x210] ;  /* 0x00008400ff0cbb82 */ /* 0x000ea20000000a00 */
[----:B------:R-:W-:Y:S01]  /*1600*/  @!P1 LEA R10, R28, R10, 0x18 ;  /* 0x0000000a1c0a9211 */ /* 0x000fe200078ec0ff */
[----:B------:R-:W-:Y:S01]  /*1610*/  USHF.R.S32.HI UR22, URZ, 0x1f, UR5 ;  /* 0x0000001f3f167899 */ /* 0x000fe20008011405 */
[----:B-1----:R-:W-:Y:S01]  /*1620*/  @!P0 LEA R17, R17, R15, 0x18 ;  /* 0x0000000f11118211 */ /* 0x002fe200078ec0ff */
[----:B------:R-:W-:Y:S01]  /*1630*/  UIMAD.WIDE.U32 UR30, UR8, 0x20, URZ ;  /* 0x00000020081e78a5 */ /* 0x000fe2000f8e003f */
[----:B------:R-:W-:Y:S01]  /*1640*/  IADD3.X R15, R3, UR26, R0, P2, !PT ;  /* 0x0000001a030f7c10 */ /* 0x000fe200097fe400 */
[C---:B------:R-:W-:Y:S01]  /*1650*/  @!P1 IMAD R10, R20.reuse, 0x2, R10 ;  /* 0x00000002140a9824 */ /* 0x040fe200078e020a */
[----:B------:R-:W-:Y:S01]  /*1660*/  @!P3 MOV R3, R11 ;  /* 0x0000000b0003b202 */ /* 0x000fe20000000f00 */
[----:B------:R-:W-:Y:S01]  /*1670*/  @!P0 IMAD R0, R20, 0x2, R17 ;  /* 0x0000000214008824 */ /* 0x000fe200078e0211 */
[----:B------:R-:W-:Y:S01]  /*1680*/  SHF.R.S32.HI R23, RZ, 0x1f, R32 ;  /* 0x0000001fff177819 */ /* 0x000fe20000011420 */
[----:B------:R-:W-:Y:S01]  /*1690*/  IMAD.WIDE.U32 R30, R32, UR10, R14 ;  /* 0x0000000a201e7c25 */ /* 0x000fe2000f8e000e */
[----:B------:R-:W-:Y:S01]  /*16a0*/  @!PT LDS RZ, [RZ] ;  /* 0x00000000fffff984 */ /* 0x000fe20000000800 */
[----:B------:R-:W-:Y:S01]  /*16b0*/  @!PT LDS RZ, [RZ] ;  /* 0x00000000fffff984 */ /* 0x000fe20000000800 */
[----:B------:R-:W-:Y:S01]  /*16c0*/  @!PT LDS RZ, [RZ] ;  /* 0x00000000fffff984 */ /* 0x000fe20000000800 */
[----:B------:R-:W-:Y:S01]  /*16d0*/  @!P1 LDGSTS.E.BYPASS.LTC128B.128 [R10+0x2800], desc[UR18][R8.64] ;  /* 0x02800000080a9fae */ /* 0x000fe2000b901d52 */
[----:B------:R-:W-:Y:S01]  /*16e0*/  USHF.L.U32 UR26, UR8, 0x6, URZ ;  /* 0x00000006081a7899 */ /* 0x000fe2000800063f */
[----:B------:R-:W1:Y:S01]  /*16f0*/  @!P6 LDC.64 R14, c[0x0][0x218] ;  /* 0x00008600ff0eeb82 */ /* 0x000e620000000a00 */
[----:B------:R-:W-:Y:S01]  /*1700*/  @!P3 IMAD.WIDE.U32 R2, R16, R18, R2 ;  /* 0x000000121002b225 */ /* 0x000fe200078e0002 */
[----:B------:R3:W-:Y:S01]  /*1710*/  @!P1 LDGSTS.E.BYPASS.LTC128B.128 [R10+0x6800], desc[UR18][R8.64+0x80] ;  /* 0x06800080080a9fae */ /* 0x0007e2000b901d52 */
[----:B------:R-:W-:-:S02]  /*1720*/  ISETP.GE.AND P1, PT, R38, UR13, PT ;  /* 0x0000000d26007c0c */ /* 0x000fc4000bf26270 */
[----:B------:R-:W-:Y:S01]  /*1730*/  IMAD.U32 R159, RZ, RZ, UR26 ;  /* 0x0000001aff9f7e24 */ /* 0x000fe2000f8e00ff */
[----:B------:R-:W-:Y:S01]  /*1740*/  @!P0 LDGSTS.E.BYPASS.LTC128B.128 [R0+0x3000], desc[UR18][R4.64] ;  /* 0x0300000004008fae */ /* 0x000fe2000b901d52 */
[----:B------:R-:W-:Y:S01]  /*1750*/  IMAD.MOV.U32 R162, RZ, RZ, R30 ;  /* 0x000000ffffa27224 */ /* 0x000fe200078e001e */
[----:B------:R-:W-:Y:S01]  /*1760*/  LEA.HI R161, R40, R160, RZ, 0x5 ;  /* 0x000000a028a17211 */ /* 0x000fe200078f28ff */
[----:B------:R-:W-:Y:S01]  /*1770*/  IMAD R7, R7, UR6, RZ ;  /* 0x0000000607077c24 */ /* 0x000fe2000f8e02ff */
[----:B------:R4:W-:Y:S01]  /*1780*/  @!P0 LDGSTS.E.BYPASS.LTC128B.128 [R0+0x7000], desc[UR18][R4.64+0x80] ;  /* 0x0700008004008fae */ /* 0x0009e2000b901d52 */
[----:B------:R-:W-:Y:S02]  /*1790*/  ISETP.GE.AND P0, PT, R37, UR13, PT ;  /* 0x0000000d25007c0c */ /* 0x000fe4000bf06270 */
[----:B------:R-:W-:Y:S01]  /*17a0*/  IMAD R7, R6, UR7, R7 ;  /* 0x0000000706077c24 */ /* 0x000fe2000f8e0207 */
[----:B------:R5:W-:Y:S01]  /*17b0*/  STL.64 [R1+0xb0], R30 ;  /* 0x0000b01e01007387 */ /* 0x000be20000100a00 */
[----:B------:R-:W-:-:S09]  /*17c0*/  SHF.R.S32.HI R158, RZ, 0x5, R161 ;  /* 0x00000005ff9e7819 */ /* 0x000fd200000114a1 */
[----:B------:R-:W5:Y:S01]  /*17d0*/  @!P0 S2R R17, SR_CgaCtaId ;  /* 0x0000000000118919 */ /* 0x000f620000008800 */
[----:B------:R-:W-:Y:S01]  /*17e0*/  VOTEU.ALL UP0, P0 ;  /* 0x00000000003f7886 */ /* 0x000fe20000000000 */
[----:B---3--:R-:W-:Y:S01]  /*17f0*/  @!P3 IMAD R8, R21, R18, RZ ;  /* 0x000000121508b224 */ /* 0x008fe200078e02ff */
[----:B------:R-:W-:Y:S01]  /*1800*/  LEA.HI R10, R40, R160, RZ, 0x4 ;  /* 0x000000a0280a7211 */ /* 0x000fe200078f20ff */
[----:B------:R-:W3:Y:S02]  /*1810*/  @!P1 S2R R18, SR_CgaCtaId ;  /* 0x0000000000129919 */ /* 0x000ee40000008800 */
[----:B------:R-:W-:Y:S01]  /*1820*/  @!P3 IMAD R8, R16, R19, R8 ;  /* 0x000000131008b224 */ /* 0x000fe200078e0208 */
[----:B------:R-:W-:Y:S01]  /*1830*/  SHF.R.S32.HI R11, RZ, 0x4, R10 ;  /* 0x00000004ff0b7819 */ /* 0x000fe2000001140a */
[----:B----4-:R-:W4:Y:S01]  /*1840*/  @!P4 LDC.64 R4, c[0x0][0x218] ;  /* 0x00008600ff04cb82 */ /* 0x010f220000000a00 */
[----:B------:R-:W-:Y:S01]  /*1850*/  IMAD R0, R23, UR10, RZ ;  /* 0x0000000a17007c24 */ /* 0x000fe2000f8e02ff */
[----:B------:R-:W-:Y:S01]  /*1860*/  UIMAD UR10, UR25, UR5, URZ ;  /* 0x00000005190a72a4 */ /* 0x000fe2000f8e023f */
[----:B------:R-:W-:Y:S01]  /*1870*/  @!P3 IMAD.IADD R3, R3, 0x1, R8 ;  /* 0x000000010303b824 */ /* 0x000fe200078e0208 */
[----:B--2---:R-:W-:Y:S01]  /*1880*/  @!P3 LEA R8, P2, R2, R12, 0x1 ;  /* 0x0000000c0208b211 */ /* 0x004fe200078408ff */
[----:B------:R-:W-:Y:S01]  /*1890*/  IMAD R0, R32, UR11, R0 ;  /* 0x0000000b20007c24 */ /* 0x000fe2000f8e0200 */
[----:B------:R-:W2:Y:S01]  /*18a0*/  @!P6 S2R R12, SR_CgaCtaId ;  /* 0x00000000000ce919 */ /* 0x000ea20000008800 */
[----:B------:R-:W-:Y:S01]  /*18b0*/  UIMAD UR10, UR22, UR26, UR10 ;  /* 0x0000001a160a72a4 */ /* 0x000fe2000f8e020a */
[----:B------:R-:W-:-:S02]  /*18c0*/  @!P3 LEA.HI.X R9, R2, R13, R3, 0x1, P2 ;  /* 0x0000000d0209b211 */ /* 0x000fc400010f0c03 */
[----:B------:R-:W-:Y:S02]  /*18d0*/  IADD3 R163, R31, R0, RZ ;  /* 0x000000001fa37210 */ /* 0x000fe40007ffe0ff */
[----:B------:R-:W-:Y:S01]  /*18e0*/  @!P3 LEA R0, R20, R22, 0x1 ;  /* 0x000000161400b211 */ /* 0x000fe200078e08ff */
[----:B------:R-:W-:Y:S02]  /*18f0*/  IMAD.WIDE.U32 R2, R159, UR5, R162 ;  /* 0x000000059f027c25 */ /* 0x000fe4000f8e00a2 */
[----:B------:R-:W-:Y:S02]  /*1900*/  STL.64 [R1+0xa8], R162 ;  /* 0x0000a8a201007387 */ /* 0x000fe40000100a00 */
[----:B------:R-:W-:Y:S02]  /*1910*/  VIADD R3, R3, UR10 ;  /* 0x0000000a03037c36 */ /* 0x000fe40008000000 */
[----:B------:R-:W-:Y:S01]  /*1920*/  @!P3 LDGSTS.E.BYPASS.LTC128B.128 [R0+0x3800], desc[UR18][R8.64] ;  /* 0x038000000800bfae */ /* 0x000fe2000b901d52 */
[----:B------:R-:W-:Y:S01]  /*1930*/  USHF.L.U32 UR10, UR9, 0x5, URZ ;  /* 0x00000005090a7899 */ /* 0x000fe2000800063f */
[----:B----4-:R-:W-:-:S02]  /*1940*/  @!P4 LEA R4, P2, R2, R4, 0x1 ;  /* 0x000000040204c211 */ /* 0x010fc400078408ff */
[----:B------:R4:W-:Y:S01]  /*1950*/  @!P3 LDGSTS.E.BYPASS.LTC128B.128 [R0+0x7800], desc[UR18][R8.64+0x80] ;  /* 0x078000800800bfae */ /* 0x0009e2000b901d52 */
[----:B------:R-:W-:Y:S02]  /*1960*/  ISETP.GE.AND P3, PT, R38, UR13, PT ;  /* 0x0000000d26007c0c */ /* 0x000fe4000bf66270 */
[----:B------:R-:W-:Y:S02]  /*1970*/  @!P4 LEA.HI.X R5, R2, R5, R3, 0x1, P2 ;  /* 0x000000050205c211 */ /* 0x000fe400010f0c03 */
[----:B------:R-:W-:Y:S01]  /*1980*/  ISETP.GE.AND P2, PT, R37, UR13, PT ;  /* 0x0000000d25007c0c */ /* 0x000fe2000bf46270 */
[----:B----4-:R-:W-:Y:S01]  /*1990*/  @!P4 IMAD R0, R20, 0x2, R29 ;  /* 0x000000021400c824 */ /* 0x010fe200078e021d */
[C---:B------:R-:W-:Y:S02]  /*19a0*/  LEA.HI R8, R10.reuse, R11, RZ, 0x1 ;  /* 0x0000000b0a087211 */ /* 0x040fe400078f08ff */
[----:B------:R-:W-:Y:S02]  /*19b0*/  @!P6 MOV R9, 0x400 ;  /* 0x000004000009e802 */ /* 0x000fe40000000f00 */
[----:B------:R-:W-:Y:S04]  /*19c0*/  @!P4 LDGSTS.E.BYPASS.LTC128B.128 [R0+0x8000], desc[UR18][R4.64] ;  /* 0x080000000400cfae */ /* 0x000fe8000b901d52 */
[----:B------:R4:W-:Y:S02]  /*19d0*/  @!P4 LDGSTS.E.BYPASS.LTC128B.128 [R0+0xa000], desc[UR18][R4.64+0x80] ;  /* 0x0a0000800400cfae */ /* 0x0009e4000b901d52 */
[----:B----4-:R-:W-:Y:S01]  /*19e0*/  LOP3.LUT R0, R10, 0xfffffff0, RZ, 0xc0, !PT ;  /* 0xfffffff00a007812 */ /* 0x010fe200078ec0ff */
[----:B------:R-:W-:Y:S01]  /*19f0*/  IMAD.U32 R4, RZ, RZ, UR9 ;  /* 0x00000009ff047e24 */ /* 0x000fe2000f8e00ff */
[----:B------:R-:W-:Y:S01]  /*1a00*/  LOP3.LUT R10, R8, 0xfffffffe, RZ, 0xc0, !PT ;  /* 0xfffffffe080a7812 */ /* 0x000fe200078ec0ff */
[----:B------:R-:W-:Y:S01]  /*1a10*/  IMAD.U32 R8, RZ, RZ, UR8 ;  /* 0x00000008ff087e24 */ /* 0x000fe2000f8e00ff */
[----:B------:R-:W-:-:S02]  /*1a20*/  MOV R5, UR8 ;  /* 0x0000000800057c02 */ /* 0x000fc40008000f00 */
[----:B------:R-:W-:Y:S01]  /*1a30*/  IADD3 R0, -R0, R160, RZ ;  /* 0x000000a000007210 */ /* 0x000fe20007ffe1ff */
[----:B------:R-:W-:Y:S01]  /*1a40*/  IMAD.IADD R16, R11, 0x1, -R10 ;  /* 0x000000010b107824 */ /* 0x000fe200078e0a0a */
[----:B------:R-:W-:Y:S02]  /*1a50*/  @!P6 LEA R5, P4, R5, R2, 0x4 ;  /* 0x000000020505e211 */ /* 0x000fe400078820ff */
[----:B--2---:R-:W-:Y:S02]  /*1a60*/  @!P6 LEA R10, R12, R9, 0x18 ;  /* 0x000000090c0ae211 */ /* 0x004fe400078ec0ff */
[----:B------:R-:W2:Y:S01]  /*1a70*/  @!P1 LDC.64 R12, c[0x0][0x218] ;  /* 0x00008600ff0c9b82 */ /* 0x000ea20000000a00 */
[----:B------:R-:W-:Y:S02]  /*1a80*/  @!P6 LEA.HI.X R8, R8, R3, R4, 0x4, P4 ;  /* 0x000000030808e211 */ /* 0x000fe400020f2404 */
[----:B------:R-:W-:Y:S02]  /*1a90*/  SHF.R.S32.HI R4, RZ, 0x1f, R0 ;  /* 0x0000001fff047819 */ /* 0x000fe40000011400 */
[----:B------:R-:W-:-:S02]  /*1aa0*/  @!P0 MOV R9, 0x400 ;  /* 0x0000040000098802 */ /* 0x000fc40000000f00 */
[----:B------:R-:W-:Y:S02]  /*1ab0*/  LEA.HI R21, R4, R0, RZ, 0x3 ;  /* 0x0000000004157211 */ /* 0x000fe400078f18ff */
[----:B-1----:R-:W-:Y:S02]  /*1ac0*/  @!P6 LEA R4, P4, R5, R14, 0x1 ;  /* 0x0000000e0504e211 */ /* 0x002fe400078808ff */
[----:B-----5:R-:W-:Y:S02]  /*1ad0*/  @!P0 LEA R17, R17, R9, 0x18 ;  /* 0x0000000911118211 */ /* 0x020fe400078ec0ff */
[----:B------:R-:W-:Y:S01]  /*1ae0*/  @!P6 LEA.HI.X R5, R5, R15, R8, 0x1, P4 ;  /* 0x0000000f0505e211 */ /* 0x000fe200020f0c08 */
[----:B------:R-:W-:Y:S01]  /*1af0*/  @!P6 IMAD R8, R20, 0x2, R10 ;  /* 0x000000021408e824 */ /* 0x000fe200078e020a */
[----:B------:R-:W-:Y:S01]  /*1b00*/  LOP3.LUT R9, R21, 0xfffffff8, RZ, 0xc0, !PT ;  /* 0xfffffff815097812 */ /* 0x000fe200078ec0ff */
[----:B------:R-:W1:Y:S01]  /*1b10*/  @!P0 LDC.64 R14, c[0x0][0x218] ;  /* 0x00008600ff0e8b82 */ /* 0x000e620000000a00 */
[----:B------:R-:W-:-:S02]  /*1b20*/  @!P1 MOV R11, 0x400 ;  /* 0x00000400000b9802 */ /* 0x000fc40000000f00 */
[----:B------:R-:W-:Y:S01]  /*1b30*/  IADD3 R22, R0, -R9, RZ ;  /* 0x8000000900167210 */ /* 0x000fe20007ffe0ff */
[----:B------:R-:W-:Y:S01]  /*1b40*/  @!P6 LDGSTS.E.BYPASS.LTC128B.128 [R8+0x8800], desc[UR18][R4.64] ;  /* 0x088000000408efae */ /* 0x000fe2000b901d52 */
[----:B------:R-:W-:Y:S01]  /*1b50*/  IMAD.SHL.U32 R9, R44, 0x40, RZ ;  /* 0x000000402c097824 */ /* 0x000fe200078e00ff */
[----:B---3--:R-:W-:Y:S01]  /*1b60*/  @!P1 LEA R18, R18, R11, 0x18 ;  /* 0x0000000b12129211 */ /* 0x008fe200078ec0ff */
[----:B------:R-:W-:Y:S01]  /*1b70*/  IMAD.SHL.U32 R11, R6, 0x8, RZ ;  /* 0x00000008060b7824 */ /* 0x000fe200078e00ff */
[----:B------:R3:W-:Y:S01]  /*1b80*/  @!P6 LDGSTS.E.BYPASS.LTC128B.128 [R8+0xa800], desc[UR18][R4.64+0x80] ;  /* 0x0a8000800408efae */ /* 0x0007e2000b901d52 */
[----:B------:R-:W-:Y:S02]  /*1b90*/  @!P1 IADD3 R0, P6, R2, UR30, RZ ;  /* 0x0000001e02009c10 */ /* 0x000fe4000ffde0ff */
[----:B------:R-:W-:Y:S02]  /*1ba0*/  LOP3.LUT R9, R9, 0x1c0, RZ, 0xc0, !PT ;  /* 0x000001c009097812 */ /* 0x000fe400078ec0ff */
[C---:B------:R-:W-:Y:S01]  /*1bb0*/  ISETP.GE.AND P4, PT, R6.reuse, UR13, PT ;  /* 0x0000000d06007c0c */ /* 0x040fe2000bf86270 */
[----:B------:R-:W-:Y:S01]  /*1bc0*/  @!UP0 UIMAD UR13, UR9, 0x30, URZ ;  /* 0x00000030090d88a4 */ /* 0x000fe2000f8e023f */
[----:B------:R-:W-:Y:S01]  /*1bd0*/  LOP3.LUT R11, R9, 0x8, R11, 0xf8, !PT ;  /* 0x00000008090b7812 */ /* 0x000fe200078ef80b */
[----:B------:R-:W-:Y:S01]  /*1be0*/  VOTEU.ALL UP0, P2 ;  /* 0x00000000003f7886 */ /* 0x000fe20001000000 */
[----:B---3--:R-:W-:Y:S01]  /*1bf0*/  MOV R8, UR10 ;  /* 0x0000000a00087c02 */ /* 0x008fe20008000f00 */
[----:B------:R-:W-:Y:S01]  /*1c00*/  IMAD.WIDE.U32 R4, R6, UR6, R26 ;  /* 0x0000000606047c25 */ /* 0x000fe2000f8e001a */
[----:B------:R-:W-:Y:S01]  /*1c10*/  SHF.R.U32.HI R6, RZ, 0x3, R9 ;  /* 0x00000003ff067819 */ /* 0x000fe20000011609 */
[----:B------:R-:W-:Y:S01]  /*1c20*/  ULDC.64 UR10, c[0x0][0x268] ;  /* 0x00009a00000a7ab9 */ /* 0x000fe20000000a00 */
[----:B------:R-:W-:-:S02]  /*1c30*/  @!P1 IADD3.X R10, R3, UR31, R8, P6, !PT ;  /* 0x0000001f030a9c10 */ /* 0x000fc4000b7fe408 */
[----:B--2---:R-:W-:Y:S01]  /*1c40*/  @!P1 LEA R8, P6, R0, R12, 0x1 ;  /* 0x0000000c00089211 */ /* 0x004fe200078c08ff */
[----:B------:R-:W-:Y:S02]  /*1c50*/  @!P1 IMAD R12, R20, 0x2, R18 ;  /* 0x00000002140c9824 */ /* 0x000fe400078e0212 */
[----:B------:R-:W2:Y:S01]  /*1c60*/  @!P3 LDC.64 R18, c[0x0][0x220] ;  /* 0x00008800ff12bb82 */ /* 0x000ea20000000a00 */
[----:B------:R-:W-:Y:S01]  /*1c70*/  @!P1 LEA.HI.X R9, R0, R13, R10, 0x1, P6 ;  /* 0x0000000d00099211 */ /* 0x000fe200030f0c0a */
[----:B------:R-:W-:Y:S01]  /*1c80*/  @!P0 IMAD R13, R20, 0x2, R17 ;  /* 0x00000002140d8824 */ /* 0x000fe200078e0211 */
[----:B------:R-:W-:Y:S01]  /*1c90*/  IADD3 R4, P6, R4, UR28, RZ ;  /* 0x0000001c04047c10 */ /* 0x000fe2000ffde0ff */
[----:B------:R-:W-:Y:S01]  /*1ca0*/  UIMAD.WIDE.U32 UR28, UR6, 0x20, URZ ;  /* 0x00000020061c78a5 */ /* 0x000fe2000f8e003f */
[----:B------:R-:W-:Y:S01]  /*1cb0*/  LOP3.LUT R0, R11, R6, RZ, 0x3c, !PT ;  /* 0x000000060b007212 */ /* 0x000fe200078e3cff */
[----:B------:R-:W-:Y:S01]  /*1cc0*/  @!P1 LDGSTS.E.BYPASS.LTC128B.128 [R12+0x9000], desc[UR18][R8.64] ;  /* 0x09000000080c9fae */ /* 0x000fe2000b901d52 */
[----:B------:R-:W-:Y:S01]  /*1cd0*/  IADD3.X R5, R5, UR14, R7, P6, !PT ;  /* 0x0000000e05057c10 */ /* 0x000fe2000b7fe407 */
[----:B------:R-:W-:Y:S01]  /*1ce0*/  IMAD.U32 R7, RZ, RZ, UR8 ;  /* 0x00000008ff077e24 */ /* 0x000fe2000f8e00ff */
[----:B------:R-:W-:Y:S01]  /*1cf0*/  SHF.L.U32 R6, R22, 0x6, RZ ;  /* 0x0000000616067819 */ /* 0x000fe200000006ff */
[----:B------:R3:W-:Y:S01]  /*1d00*/  @!P1 LDGSTS.E.BYPASS.LTC128B.128 [R12+0xb000], desc[UR18][R8.64+0x80] ;  /* 0x0b000080080c9fae */ /* 0x0007e2000b901d52 */
[----:B------:R-:W-:Y:S01]  /*1d10*/  SHF.L.U32 R10, R16, 0x3, RZ ;  /* 0x00000003100a7819 */ /* 0x000fe200000006ff */
[----:B------:R-:W-:Y:S01]  /*1d20*/  @!P0 IMAD.WIDE.U32 R2, R7, 0x30, R2 ;  /* 0x0000003007028825 */ /* 0x000fe200078e0002 */
[----:B------:R-:W-:Y:S01]  /*1d30*/  LOP3.LUT R6, R6, 0x1c0, RZ, 0xc0, !PT ;  /* 0x000001c006067812 */ /* 0x000fe200078ec0ff */
[----:B------:R-:W-:-:S02]  /*1d40*/  USHF.L.U32 UR14, UR6, 0x6, URZ ;  /* 0x00000006060e7899 */ /* 0x000fc4000800063f */
[----:B------:R-:W-:Y:S01]  /*1d50*/  IMAD.WIDE.U32 R30, R32, UR10, R4 ;  /* 0x0000000a201e7c25 */ /* 0x000fe2000f8e0004 */
[----:B------:R-:W-:Y:S01]  /*1d60*/  @!P0 IADD3 R3, R3, UR13, RZ ;  /* 0x0000000d03038c10 */ /* 0x000fe2000fffe0ff */
[----:B------:R-:W-:Y:S01]  /*1d70*/  USHF.L.U64.HI UR13, UR6, 0x6, UR7 ;  /* 0x00000006060d7899 */ /* 0x000fe20008010207 */
[----:B-1----:R-:W-:Y:S01]  /*1d80*/  @!P0 LEA R4, P6, R2, R14, 0x1 ;  /* 0x0000000e02048211 */ /* 0x002fe200078c08ff */
[----:B------:R-:W-:Y:S01]  /*1d90*/  IMAD.MOV.U32 R24, RZ, RZ, R30 ;  /* 0x000000ffff187224 */ /* 0x000fe200078e001e */
[----:B------:R-:W-:Y:S01]  /*1da0*/  LOP3.LUT R11, R6, 0x8, R10, 0xf8, !PT ;  /* 0x00000008060b7812 */ /* 0x000fe200078ef80a */
[----:B------:R-:W-:Y:S01]  /*1db0*/  IMAD R0, R16, 0x200, R0 ;  /* 0x0000020010007824 */ /* 0x000fe200078e0200 */
[----:B------:R-:W-:Y:S01]  /*1dc0*/  @!P0 LEA.HI.X R5, R2, R15, R3, 0x1, P6 ;  /* 0x0000000f02058211 */ /* 0x000fe200030f0c03 */
[----:B------:R-:W-:Y:S01]  /*1dd0*/  IMAD.U32 R2, RZ, RZ, UR5 ;  /* 0x00000005ff027e24 */ /* 0x000fe2000f8e00ff */
[----:B------:R-:W-:Y:S01]  /*1de0*/  SHF.R.U32.HI R10, RZ, 0x3, R6 ;  /* 0x00000003ff0a7819 */ /* 0x000fe20000011606 */
[----:B------:R-:W-:Y:S01]  /*1df0*/  IMAD R6, R23, UR10, RZ ;  /* 0x0000000a17067c24 */ /* 0x000fe2000f8e02ff */
[----:B------:R-:W1:Y:S01]  /*1e00*/  @!P5 LDC.64 R14, c[0x0][0x220] ;  /* 0x00008800ff0edb82 */ /* 0x000e620000000a00 */
[----:B------:R-:W-:Y:S01]  /*1e10*/  @!P0 LDGSTS.E.BYPASS.LTC128B.128 [R13+0x9800], desc[UR18][R4.64] ;  /* 0x09800000040d8fae */ /* 0x000fe2000b901d52 */
[----:B------:R-:W-:Y:S01]  /*1e20*/  UIMAD UR10, UR13, UR5, URZ ;  /* 0x000000050d0a72a4 */ /* 0x000fe2000f8e023f */
[----:B------:R-:W-:Y:S01]  /*1e30*/  IMAD R6, R32, UR11, R6 ;  /* 0x0000000b20067c24 */ /* 0x000fe2000f8e0206 */
[----:B------:R-:W-:Y:S01]  /*1e40*/  LOP3.LUT R157, R11, R10, RZ, 0x3c, !PT ;  /* 0x0000000a0b9d7212 */ /* 0x000fe200078e3cff */
[----:B------:R4:W-:Y:S01]  /*1e50*/  @!P0 LDGSTS.E.BYPASS.LTC128B.128 [R13+0xb800], desc[UR18][R4.64+0x80] ;  /* 0x0b800080040d8fae */ /* 0x0009e2000b901d52 */
[----:B------:R-:W-:Y:S01]  /*1e60*/  UIMAD UR10, UR22, UR14, UR10 ;  /* 0x0000000e160a72a4 */ /* 0x000fe2000f8e020a */
[----:B------:R-:W-:Y:S01]  /*1e70*/  MOV R10, UR6 ;  /* 0x00000006000a7c02 */ /* 0x000fe20008000f00 */
[----:B------:R-:W5:Y:S01]  /*1e80*/  @!P2 LDC.64 R16, c[0x0][0x220] ;  /* 0x00008800ff10ab82 */ /* 0x000f620000000a00 */
[----:B------:R-:W0:Y:S01]  /*1e90*/  LDGDEPBAR ;  /* 0x00000000000079af */ /* 0x000e220000000000 */
[----:B------:R-:W-:Y:S01]  /*1ea0*/  IADD3 R25, R31, R6, RZ ;  /* 0x000000061f197210 */ /* 0x000fe20007ffe0ff */
[----:B------:R-:W-:Y:S01]  /*1eb0*/  IMAD.U32 R6, RZ, RZ, UR6 ;  /* 0x00000006ff067e24 */ /* 0x000fe2000f8e00ff */
[----:B------:R-:W-:Y:S01]  /*1ec0*/  LEA R232, R0, UR4, 0x1 ;  /* 0x0000000400e87c11 */ /* 0x000fe2000f8e08ff */
[----:B---3--:R-:W-:Y:S01]  /*1ed0*/  IMAD.SHL.U32 R12, R21, 0x40, RZ ;  /* 0x00000040150c7824 */ /* 0x008fe200078e00ff */
[----:B------:R-:W-:Y:S01]  /*1ee0*/  STL.64 [R1+0x110], R30 ;  /* 0x0001101e01007387 */ /* 0x000fe20000100a00 */
[----:B------:R-:W-:Y:S01]  /*1ef0*/  IMAD.WIDE.U32 R2, R2, UR14, R24 ;  /* 0x0000000e02027c25 */ /* 0x000fe2000f8e0018 */
[----:B------:R-:W3:Y:S01]  /*1f00*/  @!P4 LDC.64 R8, c[0x0][0x220] ;  /* 0x00008800ff08cb82 */ /* 0x000ee20000000a00 */
[----:B------:R-:W-:Y:S01]  /*1f10*/  IADD3 R243, R232, 0x8020, RZ ;  /* 0x00008020e8f37810 */ /* 0x000fe20007ffe0ff */
[----:B------:R-:W-:Y:S01]  /*1f20*/  STL.64 [R1+0xf0], R24 ;  /* 0x0000f01801007387 */ /* 0x000fe20000100a00 */
[----:B------:R-:W-:Y:S01]  /*1f30*/  VIADD R3, R3, UR10 ;  /* 0x0000000a03037c36 */ /* 0x000fe20008000000 */
[----:B------:R-:W-:Y:S01]  /*1f40*/  USHF.L.U32 UR10, UR7, 0x5, URZ ;  /* 0x00000005070a7899 */ /* 0x000fe2000800063f */
[----:B------:R-:W-:Y:S01]  /*1f50*/  LOP3.LUT R156, R12, 0xfffffe00, RZ, 0xc0, !PT ;  /* 0xfffffe000c9c7812 */ /* 0x000fe200078ec0ff */
[----:B------:R-:W-:Y:S01]  /*1f60*/  VIADD R0, R232, 0x8000 ;  /* 0x00008000e8007836 */ /* 0x000fe20000000000 */
[----:B------:R-:W-:Y:S01]  /*1f70*/  ULDC UR22, c[0x0][0x39c] ;  /* 0x0000e70000167ab9 */ /* 0x000fe20000000800 */
[----:B------:R-:W-:-:S02]  /*1f80*/  @!P2 IMAD.WIDE.U32 R10, R10, 0x30, R2 ;  /* 0x000000300a0aa825 */ /* 0x000fc400078e0002 */
[----:B------:R-:W-:Y:S01]  /*1f90*/  MOV R7, UR10 ;  /* 0x0000000a00077c02 */ /* 0x000fe20008000f00 */
[----:B------:R-:W-:Y:S02]  /*1fa0*/  @!UP0 UIMAD UR10, UR7, 0x30, URZ ;  /* 0x00000030070a88a4 */ /* 0x000fe4000f8e023f */
[----:B------:R-:W-:Y:S01]  /*1fb0*/  UISETP.GE.AND UP0, UPT, UR17, 0x2, UPT ;  /* 0x000000021100788c */ /* 0x000fe2000bf06270 */
[----:B----4-:R-:W-:Y:S01]  /*1fc0*/  MOV R4, UR6 ;  /* 0x0000000600047c02 */ /* 0x010fe20008000f00 */
[----:B------:R-:W-:-:S04]  /*1fd0*/  DEPBAR.LE SB0, 0x0 ;  /* 0x000080000000791a */ /* 0x000fc80000000000 */
[----:B------:R-:W-:Y:S01]  /*1fe0*/  BAR.SYNC.DEFER_BLOCKING 0x0 ;  /* 0x0000000000007b1d */ /* 0x000fe20000010000 */
[----:B------:R-:W-:Y:S02]  /*1ff0*/  MOV R5, UR7 ;  /* 0x0000000700057c02 */ /* 0x000fe40008000f00 */
[----:B------:R-:W-:Y:S02]  /*2000*/  @!P5 LEA R4, P0, R4, R2, 0x4 ;  /* 0x000000020404d211 */ /* 0x000fe400078020ff */
[----:B---3--:R-:W-:Y:S02]  /*2010*/  @!P4 LEA R8, P6, R2, R8, 0x1 ;  /* 0x000000080208c211 */ /* 0x008fe400078c08ff */
[----:B------:R-:W-:Y:S02]  /*2020*/  @!P5 LEA.HI.X R13, R6, R3, R5, 0x4, P0 ;  /* 0x00000003060dd211 */ /* 0x000fe400000f2405 */
[----:B------:R-:W-:Y:S02]  /*2030*/  @!P3 IADD3 R5, P0, R2, UR28, RZ ;  /* 0x0000001c0205bc10 */ /* 0x000fe4000ff1e0ff */
[----:B-1----:R-:W-:-:S02]  /*2040*/  @!P5 LEA R6, P1, R4, R14, 0x1 ;  /* 0x0000000e0406d211 */ /* 0x002fc400078208ff */
[----:B------:R-:W-:Y:S02]  /*2050*/  @!P3 IADD3.X R14, R3, UR29, R7, P0, !PT ;  /* 0x0000001d030ebc10 */ /* 0x000fe400087fe407 */
[----:B------:R-:W-:Y:S01]  /*2060*/  @!P4 LEA.HI.X R9, R2, R9, R3, 0x1, P6 ;  /* 0x000000090209c211 */ /* 0x000fe200030f0c03 */
[----:B------:R-:W-:Y:S01]  /*2070*/  IMAD R3, R158, 0x400, R156 ;  /* 0x000004009e037824 */ /* 0x000fe200078e029c */
[----:B------:R-:W-:Y:S02]  /*2080*/  @!P5 LEA.HI.X R7, R4, R15, R13, 0x1, P1 ;  /* 0x0000000f0407d211 */ /* 0x000fe400008f0c0d */
[----:B--2---:R-:W-:Y:S02]  /*2090*/  @!P3 LEA R4, P0, R5, R18, 0x1 ;  /* 0x000000120504b211 */ /* 0x004fe400078008ff */
[----:B------:R-:W-:Y:S02]  /*20a0*/  @!P2 IADD3 R2, R11, UR10, RZ ;  /* 0x0000000a0b02ac10 */ /* 0x000fe4000fffe0ff */
        /* <DEDUP_REMOVED lines=25> */
[----:B------:R-:W-:Y:S02]  /*2240*/  LOP3.LUT P0, RZ, R44, 0x2, RZ, 0xc0, !PT ;  /* 0x000000022cff7812 */ /* 0x000fe4000780c0ff */
[----:B------:R-:W-:Y:S01]  /*2250*/  MOV R3, 0x10 ;  /* 0x0000001000037802 */ /* 0x000fe20000000f00 */
[----:B------:R-:W-:Y:S01]  /*2260*/  @P2 STS.128 [R251+0xd800], RZ ;  /* 0x00d800fffb002388 */ /* 0x000fe20000000c00 */
[----:B------:R-:W-:Y:S01]  /*2270*/  LEA R239, R2, UR4, 0x1 ;  /* 0x0000000402ef7c11 */ /* 0x000fe2000f8e08ff */
[----:B------:R-:W-:-:S02]  /*2280*/  IMAD.MOV.U32 R2, RZ, RZ, 0x20 ;  /* 0x00000020ff027424 */ /* 0x000fc400078e00ff */
        /* <DEDUP_REMOVED lines=13> */
[-C--:B------:R-:W-:Y:S01]  /*2360*/  LEA R240, R3, R239.reuse, 0x1 ;  /* 0x000000ef03f07211 */ /* 0x080fe200078e08ff */
[----:B-1----:R-:W1:Y:S01]  /*2370*/  LDSM.16.M88.4 R4, [R239+0x2000] ;  /* 0x00200000ef04783b */ /* 0x002e620000000200 */
[----:B------:R-:W-:Y:S02]  /*2380*/  SEL R2, R2, 0xffffffe0, !P0 ;  /* 0xffffffe002027807 */ /* 0x000fe40004000000 */
[----:B------:R-:W-:Y:S01]  /*2390*/  LEA R242, R0, R239, 0x1 ;  /* 0x000000ef00f27211 */ /* 0x000fe200078e08ff */
[----:B------:R-:W-:Y:S01]  /*23a0*/  LDSM.16.M88.4 R28, [R232+0x9000] ;  /* 0x00900000e81c783b */ /* 0x000fe20000000200 */
[C---:B------:R-:W-:Y:S01]  /*23b0*/  LEA R237, R2.reuse, R243, 0x1 ;  /* 0x000000f302ed7211 */ /* 0x040fe200078e08ff */
[----:B------:R-:W-:Y:S01]  /*23c0*/  IMAD R238, R2, 0x2, R232 ;  /* 0x0000000202ee7824 */ /* 0x000fe200078e02e8 */
[----:B------:R-:W-:Y:S01]  /*23d0*/  PLOP3.LUT P0, PT, PT, PT, UP0, 0x80, 0x0 ;  /* 0x000000000000781c */ /* 0x000fe20003f0f008 */
[----:B------:R-:W-:Y:S01]  /*23e0*/  LDSM.16.M88.4 R40, [R232+0x9800] ;  /* 0x00980000e828783b */ /* 0x000fe20000000200 */
[----:B------:R-:W-:-:S03]  /*23f0*/  IMAD R241, R0, 0x2, R240 ;  /* 0x0000000200f17824 */ /* 0x000fc600078e02f0 */
[----:B------:R-:W-:Y:S04]  /*2400*/  LDSM.16.M88.4 R32, [R243+0x800] ;  /* 0x00080000f320783b */ /* 0x000fe80000000200 */
[----:B--2---:R-:W2:Y:S04]  /*2410*/  LDSM.16.M88.4 R8, [R239] ;  /* 0x00000000ef08783b */ /* 0x004ea80000000200 */
[----:B------:R-:W-:Y:S04]  /*2420*/  LDSM.16.M88.4 R36, [R243] ;  /* 0x00000000f324783b */ /* 0x000fe80000000200 */
[----:B------:R-:W-:Y:S04]  /*2430*/  LDSM.16.M88.4 R24, [R243+0x1000] ;  /* 0x00100000f318783b */ /* 0x000fe80000000200 */
[----:B------:R-:W-:Y:S04]  /*2440*/  LDSM.16.M88.4 R20, [R243+0x1800] ;  /* 0x00180000f314783b */ /* 0x000fe80000000200 */
[----:B------:R-:W-:Y:S04]  /*2450*/  LDSM.16.M88.4 R104, [R238+0x8800] ;  /* 0x00880000ee68783b */ /* 0x000fe80000000200 */
[----:B------:R-:W-:Y:S01]  /*2460*/  LDSM.16.M88.4 R44, [R238+0x8000] ;  /* 0x00800000ee2c783b */ /* 0x000fe20000000200 */
[C---:B-1----:R-:W-:Y:S03]  /*2470*/  HMMA.16816.F32.BF16 R52, R4.reuse, R12, RZ ;  /* 0x0000000c0434723c */ /* 0x042fe600000418ff */
[----:B------:R-:W0:Y:S03]  /*2480*/  LDGDEPBAR ;  /* 0x00000000000079af */ /* 0x000e260000000000 */
[C---:B------:R-:W-:Y:S06]  /*2490*/  HMMA.16816.F32.BF16 R100, R4.reuse, R14, RZ ;  /* 0x0000000e0464723c */ /* 0x040fec00000418ff */
[----:B------:R-:W-:Y:S06]  /*24a0*/  HMMA.16816.F32.BF16 R64, R4, R16, RZ ;  /* 0x000000100440723c */ /* 0x000fec00000418ff */
[C---:B--2---:R-:W-:Y:S06]  /*24b0*/  HMMA.16816.F32.BF16 R112, R8.reuse, R12, RZ ;  /* 0x0000000c0870723c */ /* 0x044fec00000418ff */
[----:B------:R-:W-:Y:S01]  /*24c0*/  HMMA.16816.F32.BF16 R108, R8, R14, RZ ;  /* 0x0000000e086c723c */ /* 0x000fe200000418ff */
[----:B------:R-:W1:Y:S05]  /*24d0*/  LDSM.16.M88.4 R12, [R240+0x2000] ;  /* 0x00200000f00c783b */ /* 0x000e6a0000000200 */
        /* <DEDUP_REMOVED lines=8> */
[----:B------:R-:W3:Y:S05]  /*2560*/  LDSM.16.M88.4 R16, [R242+0x2000] ;  /* 0x00200000f210783b */ /* 0x000eea0000000200 */
[C---:B------:R-:W-:Y:S06]  /*2570*/  HMMA.16816.F32.BF16 R72, R8.reuse, R28, RZ ;  /* 0x0000001c0848723c */ /* 0x040fec00000418ff */
[C---:B------:R-:W-:Y:S01]  /*2580*/  HMMA.16816.F32.BF16 R60, R8.reuse, R30, RZ ;  /* 0x0000001e083c723c */ /* 0x040fe200000418ff */
[----:B------:R-:W-:Y:S05]  /*2590*/  LDSM.16.M88.4 R28, [R238+0x9800] ;  /* 0x00980000ee1c783b */ /* 0x000fea0000000200 */
[C---:B------:R-:W-:Y:S06]  /*25a0*/  HMMA.16816.F32.BF16 R56, R8.reuse, R40, RZ ;  /* 0x000000280838723c */ /* 0x040fec00000418ff */
[----:B------:R-:W-:Y:S01]  /*25b0*/  HMMA.16816.F32.BF16 R48, R8, R42, RZ ;  /* 0x0000002a0830723c */ /* 0x000fe200000418ff */
[----:B------:R-:W4:Y:S04]  /*25c0*/  LDSM.16.M88.4 R40, [R238+0x9000] ;  /* 0x00900000ee28783b */ /* 0x000f280000000200 */
[----:B------:R-:W5:Y:S01]  /*25d0*/  LDSM.16.M88.4 R8, [R242] ;  /* 0x00000000f208783b */ /* 0x000f620000000200 */
[C---:B-1----:R-:W-:Y:S06]  /*25e0*/  HMMA.16816.F32.BF16 R64, R12.reuse, R32, R64 ;  /* 0x000000200c40723c */ /* 0x042fec0000041840 */
[C---:B------:R-:W-:Y:S06]  /*25f0*/  HMMA.16816.F32.BF16 R116, R12.reuse, R34, R96 ;  /* 0x000000220c74723c */ /* 0x040fec0000041860 */
[C---:B------:R-:W-:Y:S06]  /*2600*/  HMMA.16816.F32.BF16 R52, R12.reuse, R36, R52 ;  /* 0x000000240c34723c */ /* 0x040fec0000041834 */
[C---:B------:R-:W-:Y:S06]  /*2610*/  HMMA.16816.F32.BF16 R68, R12.reuse, R24, R68 ;  /* 0x000000180c44723c */ /* 0x040fec0000041844 */
[C---:B------:R-:W-:Y:S06]  /*2620*/  HMMA.16816.F32.BF16 R88, R12.reuse, R20, R88 ;  /* 0x000000140c58723c */ /* 0x040fec0000041858 */
[C---:B------:R-:W-:Y:S06]  /*2630*/  HMMA.16816.F32.BF16 R120, R12.reuse, R38, R100 ;  /* 0x000000260c78723c */ /* 0x040fec0000041864 */
[C---:B------:R-:W-:Y:S06]  /*2640*/  HMMA.16816.F32.BF16 R96, R12.reuse, R26, R92 ;  /* 0x0000001a0c60723c */ /* 0x040fec000004185c */
[----:B------:R-:W-:Y:S01]  /*2650*/  HMMA.16816.F32.BF16 R84, R12, R22, R84 ;  /* 0x000000160c54723c */ /* 0x000fe20000041854 */
[----:B------:R-:W-:Y:S05]  /*2660*/  LDSM.16.M88.4 R12, [R237] ;  /* 0x00000000ed0c783b */ /* 0x000fea0000000200 */
[C---:B--2---:R-:W-:Y:S06]  /*2670*/  HMMA.16816.F32.BF16 R112, R4.reuse, R36, R112 ;  /* 0x000000240470723c */ /* 0x044fec0000041870 */
[C---:B------:R-:W-:Y:S06]  /*2680*/  HMMA.16816.F32.BF16 R124, R4.reuse, R20, R56 ;  /* 0x00000014047c723c */ /* 0x040fec0000041838 */
[C---:B------:R-:W-:Y:S01]  /*2690*/  HMMA.16816.F32.BF16 R56, R4.reuse, R38, R108 ;  /* 0x000000260438723c */ /* 0x040fe2000004186c */
[----:B------:R-:W1:Y:S05]  /*26a0*/  LDSM.16.M88.4 R36, [R241] ;  /* 0x00000000f124783b */ /* 0x000e6a0000000200 */
[C---:B------:R-:W-:Y:S06]  /*26b0*/  HMMA.16816.F32.BF16 R128, R4.reuse, R24, R72 ;  /* 0x000000180480723c */ /* 0x040fec0000041848 */
[C---:B------:R-:W-:Y:S06]  /*26c0*/  HMMA.16816.F32.BF16 R132, R4.reuse, R32, R80 ;  /* 0x000000200484723c */ /* 0x040fec0000041850 */
[C---:B------:R-:W-:Y:S01]  /*26d0*/  HMMA.16816.F32.BF16 R100, R4.reuse, R34, R76 ;  /* 0x000000220464723c */ /* 0x040fe2000004184c */
[----:B------:R-:W-:Y:S05]  /*26e0*/  LDSM.16.M88.4 R32, [R239+0x4000] ;  /* 0x00400000ef20783b */ /* 0x000fea0000000200 */
[C---:B------:R-:W-:Y:S06]  /*26f0*/  HMMA.16816.F32.BF16 R24, R4.reuse, R26, R60 ;  /* 0x0000001a0418723c */ /* 0x040fec000004183c */
[----:B------:R-:W-:Y:S01]  /*2700*/  HMMA.16816.F32.BF16 R20, R4, R22, R48 ;  /* 0x000000160414723c */ /* 0x000fe20000041830 */
[----:B------:R-:W2:Y:S04]  /*2710*/  LDSM.16.M88.4 R4, [R241+0x2000] ;  /* 0x00200000f104783b */ /* 0x000ea80000000200 */
[----:B------:R-:W-:Y:S01]  /*2720*/  LDSM.16.M88.4 R48, [R243+0x2000] ;  /* 0x00200000f330783b */ /* 0x000fe20000000200 */
[C---:B---3--:R-:W-:Y:S06]  /*2730*/  HMMA.16816.F32.BF16 R92, R16.reuse, R104, R64 ;  /* 0x00000068105c723c */ /* 0x048fec0000041840 */
[C---:B------:R-:W-:Y:S06]  /*2740*/  HMMA.16816.F32.BF16 R52, R16.reuse, R44, R52 ;  /* 0x0000002c1034723c */ /* 0x040fec0000041834 */
[C---:B----4-:R-:W-:Y:S01]  /*2750*/  HMMA.16816.F32.BF16 R72, R16.reuse, R40, R68 ;  /* 0x000000281048723c */ /* 0x050fe20000041844 */
[----:B------:R-:W-:Y:S05]  /*2760*/  LDSM.16.M88.4 R68, [R237+0x800] ;  /* 0x00080000ed44783b */ /* 0x000fea0000000200 */
[C---:B------:R-:W-:Y:S01]  /*2770*/  HMMA.16816.F32.BF16 R60, R16.reuse, R28, R88 ;  /* 0x0000001c103c723c */ /* 0x040fe20000041858 */
[----:B------:R-:W-:Y:S05]  /*2780*/  LDSM.16.M88.4 R88, [R237+0x1000] ;  /* 0x00100000ed58783b */ /* 0x000fea0000000200 */
[C---:B------:R-:W-:Y:S06]  /*2790*/  HMMA.16816.F32.BF16 R80, R16.reuse, R46, R120 ;  /* 0x0000002e1050723c */ /* 0x040fec0000041878 */
[C---:B------:R-:W-:Y:S06]  /*27a0*/  HMMA.16816.F32.BF16 R76, R16.reuse, R106, R116 ;  /* 0x0000006a104c723c */ /* 0x040fec0000041874 */
[C---:B------:R-:W-:Y:S01]  /*27b0*/  HMMA.16816.F32.BF16 R64, R16.reuse, R42, R96 ;  /* 0x0000002a1040723c */ /* 0x040fe20000041860 */
[----:B------:R-:W-:Y:S05]  /*27c0*/  LDSM.16.M88.4 R96, [R237+0x1800] ;  /* 0x00180000ed60783b */ /* 0x000fea0000000200 */
[----:B------:R-:W-:Y:S06]  /*27d0*/  HMMA.16816.F32.BF16 R84, R16, R30, R84 ;  /* 0x0000001e1054723c */ /* 0x000fec0000041854 */
[C---:B-----5:R-:W-:Y:S06]  /*27e0*/  HMMA.16816.F32.BF16 R16, R8.reuse, R44, R112 ;  /* 0x0000002c0810723c */ /* 0x060fec0000041870 */
[C---:B------:R-:W-:Y:S01]  /*27f0*/  HMMA.16816.F32.BF16 R44, R8.reuse, R46, R56 ;  /* 0x0000002e082c723c */ /* 0x040fe20000041838 */
[----:B------:R-:W3:Y:S05]  /*2800*/  LDSM.16.M88.4 R56, [R232+0xa000] ;  /* 0x00a00000e838783b */ /* 0x000eea0000000200 */
[C---:B------:R-:W-:Y:S06]  /*2810*/  HMMA.16816.F32.BF16 R124, R8.reuse, R28, R124 ;  /* 0x0000001c087c723c */ /* 0x040fec000004187c */
[----:B------:R-:W-:Y:S01]  /*2820*/  HMMA.16816.F32.BF16 R120, R8, R30, R20 ;  /* 0x0000001e0878723c */ /* 0x000fe20000041814 */
[----:B------:R-:W4:Y:S04]  /*2830*/  LDSM.16.M88.4 R28, [R239+0x6000] ;  /* 0x00600000ef1c783b */ /* 0x000f280000000200 */
[----:B------:R-:W-:Y:S01]  /*2840*/  LDSM.16.M88.4 R20, [R240+0x6000] ;  /* 0x00600000f014783b */ /* 0x000fe20000000200 */
[----:B-1----:R-:W-:Y:S06]  /*2850*/  HMMA.16816.F32.BF16 R16, R36, R12, R16 ;  /* 0x0000000c2410723c */ /* 0x002fec0000041810 */
[C---:B------:R-:W-:Y:S06]  /*2860*/  HMMA.16816.F32.BF16 R152, R8.reuse, R40, R128 ;  /* 0x000000280898723c */ /* 0x040fec0000041880 */
[----:B------:R-:W-:Y:S01]  /*2870*/  HMMA.16816.F32.BF16 R128, R8, R42, R24 ;  /* 0x0000002a0880723c */ /* 0x000fe20000041818 */
[----:B------:R-:W1:Y:S05]  /*2880*/  LDSM.16.M88.4 R24, [R240+0x4000] ;  /* 0x00400000f018783b */ /* 0x000e6a0000000200 */
[----:B--2---:R-:W-:Y:S06]  /*2890*/  HMMA.16816.F32.BF16 R40, R4, R12, R52 ;  /* 0x0000000c0428723c */ /* 0x004fec0000041834 */
[C---:B------:R-:W-:Y:S06]  /*28a0*/  HMMA.16816.F32.BF16 R108, R8.reuse, R104, R132 ;  /* 0x00000068086c723c */ /* 0x040fec0000041884 */
[----:B------:R-:W-:Y:S06]  /*28b0*/  HMMA.16816.F32.BF16 R100, R8, R106, R100 ;  /* 0x0000006a0864723c */ /* 0x000fec0000041864 */
[----:B---3--:R-:W-:Y:S01]  /*28c0*/  HMMA.16816.F32.BF16 R8, R32, R56, R16 ;  /* 0x000000382008723c */ /* 0x008fe20000041810 */
[----:B------:R-:W-:Y:S05]  /*28d0*/  LDSM.16.M88.4 R16, [R242+0x4000] ;  /* 0x00400000f210783b */ /* 0x000fea0000000200 */
[----:B------:R-:W-:Y:S01]  /*28e0*/  HMMA.16816.F32.BF16 R136, R4, R90, R64 ;  /* 0x0000005a0488723c */ /* 0x000fe20000041840 */
[----:B------:R-:W2:Y:S05]  /*28f0*/  LDSM.16.M88.4 R64, [R238+0xa000] ;  /* 0x00a00000ee40783b */ /* 0x000eaa0000000200 */
[----:B----4-:R-:W-:Y:S06]  /*2900*/  HMMA.16816.F32.BF16 R40, R28, R56, R40 ;  /* 0x000000381c28723c */ /* 0x010fec0000041828 */
[-C--:B------:R-:W-:Y:S01]  /*2910*/  HMMA.16816.F32.BF16 R52, R36, R14.reuse, R44 ;  /* 0x0000000e2434723c */ /* 0x080fe2000004182c */
[----:B------:R-:W-:Y:S05]  /*2920*/  LDSM.16.M88.4 R44, [R232+0xa800] ;  /* 0x00a80000e82c783b */ /* 0x000fea0000000200 */
[C---:B------:R-:W-:Y:S01]  /*2930*/  HMMA.16816.F32.BF16 R116, R4.reuse, R14, R80 ;  /* 0x0000000e0474723c */ /* 0x040fe20000041850 */
[----:B------:R-:W3:Y:S05]  /*2940*/  LDSM.16.M88.4 R12, [R242+0x6000] ;  /* 0x00600000f20c783b */ /* 0x000eea0000000200 */
[C---:B------:R-:W-:Y:S06]  /*2950*/  HMMA.16816.F32.BF16 R148, R4.reuse, R68, R92 ;  /* 0x000000440494723c */ /* 0x040fec000004185c */
[C---:B------:R-:W-:Y:S06]  /*2960*/  HMMA.16816.F32.BF16 R144, R4.reuse, R70, R76 ;  /* 0x000000460490723c */ /* 0x040fec000004184c */
[C---:B------:R-:W-:Y:S06]  /*2970*/  HMMA.16816.F32.BF16 R140, R4.reuse, R88, R72 ;  /* 0x00000058048c723c */ /* 0x040fec0000041848 */
[C---:B------:R-:W-:Y:S01]  /*2980*/  HMMA.16816.F32.BF16 R132, R4.reuse, R96, R60 ;  /* 0x000000600484723c */ /* 0x040fe2000004183c */
[----:B------:R-:W-:Y:S05]  /*2990*/  LDSM.16.M88.4 R60, [R237+0x2000] ;  /* 0x00200000ed3c783b */ /* 0x000fea0000000200 */
[----:B------:R-:W-:Y:S06]  /*29a0*/  HMMA.16816.F32.BF16 R112, R4, R98, R84 ;  /* 0x000000620470723c */ /* 0x000fec0000041854 */
[-C--:B-1----:R-:W-:Y:S01]  /*29b0*/  HMMA.16816.F32.BF16 R4, R24, R48.reuse, R8 ;  /* 0x000000301804723c */ /* 0x082fe20000041808 */
[----:B------:R-:W1:Y:S05]  /*29c0*/  LDSM.16.M88.4 R8, [R241+0x4000] ;  /* 0x00400000f108783b */ /* 0x000e6a0000000200 */
[----:B------:R-:W-:Y:S01]  /*29d0*/  HMMA.16816.F32.BF16 R76, R20, R48, R40 ;  /* 0x00000030144c723c */ /* 0x000fe20000041828 */
[----:B------:R-:W4:Y:S05]  /*29e0*/  LDSM.16.M88.4 R40, [R232+0xb000] ;  /* 0x00b00000e828783b */ /* 0x000f2a0000000200 */
[----:B------:R-:W-:Y:S01]  /*29f0*/  HMMA.16816.F32.BF16 R80, R32, R58, R52 ;  /* 0x0000003a2050723c */ /* 0x000fe20000041834 */
[----:B------:R-:W5:Y:S05]  /*2a00*/  LDSM.16.M88.4 R52, [R232+0xb800] ;  /* 0x00b80000e834783b */ /* 0x000f6a0000000200 */
[----:B------:R-:W-:Y:S06]  /*2a10*/  HMMA.16816.F32.BF16 R104, R36, R68, R108 ;  /* 0x000000442468723c */ /* 0x000fec000004186c */
[----:B--2---:R-:W-:Y:S01]  /*2a20*/  HMMA.16816.F32.BF16 R72, R16, R64, R4 ;  /* 0x000000401048723c */ /* 0x004fe20000041804 */
[----:B------:R-:W2:Y:S05]  /*2a30*/  LDSM.16.M88.4 R4, [R241+0x6000] ;  /* 0x00600000f104783b */ /* 0x000eaa0000000200 */
[C---:B------:R-:W-:Y:S06]  /*2a40*/  HMMA.16816.F32.BF16 R92, R36.reuse, R88, R152 ;  /* 0x00000058245c723c */ /* 0x040fec0000041898 */
[C---:B------:R-:W-:Y:S06]  /*2a50*/  HMMA.16816.F32.BF16 R100, R36.reuse, R70, R100 ;  /* 0x000000462464723c */ /* 0x040fec0000041864 */
[C---:B------:R-:W-:Y:S06]  /*2a60*/  HMMA.16816.F32.BF16 R88, R36.reuse, R90, R128 ;  /* 0x0000005a2458723c */ /* 0x040fec0000041880 */
[C---:B------:R-:W-:Y:S06]  /*2a70*/  HMMA.16816.F32.BF16 R84, R36.reuse, R96, R124 ;  /* 0x000000602454723c */ /* 0x040fec000004187c */
[----:B------:R-:W-:Y:S06]  /*2a80*/  HMMA.16816.F32.BF16 R108, R36, R98, R120 ;  /* 0x00000062246c723c */ /* 0x000fec0000041878 */
[----:B------:R-:W-:Y:S01]  /*2a90*/  HMMA.16816.F32.BF16 R36, R28, R58, R116 ;  /* 0x0000003a1c24723c */ /* 0x000fe20000041874 */
[----:B------:R-:W2:Y:S05]  /*2aa0*/  LDSM.16.M88.4 R56, [R243+0x2800] ;  /* 0x00280000f338783b */ /* 0x000eaa0000000200 */
[----:B---3--:R-:W-:Y:S06]  /*2ab0*/  HMMA.16816.F32.BF16 R68, R12, R64, R76 ;  /* 0x000000400c44723c */ /* 0x008fec000004184c */
[----:B------:R-:W-:Y:S06]  /*2ac0*/  HMMA.16816.F32.BF16 R76, R24, R50, R80 ;  /* 0x00000032184c723c */ /* 0x000fec0000041850 */
[----:B-1----:R-:W-:Y:S06]  /*2ad0*/  HMMA.16816.F32.BF16 R96, R8, R60, R72 ;  /* 0x0000003c0860723c */ /* 0x002fec0000041848 */
[----:B------:R-:W-:Y:S06]  /*2ae0*/  HMMA.16816.F32.BF16 R72, R32, R44, R104 ;  /* 0x0000002c2048723c */ /* 0x000fec0000041868 */
[----:B------:R-:W-:Y:S01]  /*2af0*/  HMMA.16816.F32.BF16 R48, R20, R50, R36 ;  /* 0x000000321430723c */ /* 0x000fe20000041824 */
[----:B------:R-:W1:Y:S05]  /*2b00*/  LDSM.16.M88.4 R36, [R238+0xa800] ;  /* 0x00a80000ee24783b */ /* 0x000e6a0000000200 */
[C---:B------:R-:W-:Y:S06]  /*2b10*/  HMMA.16816.F32.BF16 R80, R28.reuse, R44, R148 ;  /* 0x0000002c1c50723c */ /* 0x040fec0000041894 */
[----:B------:R-:W-:Y:S01]  /*2b20*/  HMMA.16816.F32.BF16 R104, R28, R46, R144 ;  /* 0x0000002e1c68723c */ /* 0x000fe20000041890 */
[----:B------:R-:W-:-:S05]  /*2b30*/  FMUL.FTZ R2, R96, UR22 ;  /* 0x0000001660027c20 */ /* 0x000fca0008410000 */
[C---:B----4-:R-:W-:Y:S01]  /*2b40*/  HMMA.16816.F32.BF16 R116, R28.reuse, R40, R140 ;  /* 0x000000281c74723c */ /* 0x050fe2000004188c */
[----:B------:R3:W4:Y:S05]  /*2b50*/  MUFU.TANH R140, R2 ;  /* 0x00000002008c7308 */ /* 0x00072a0000002400 */
[C---:B------:R-:W-:Y:S06]  /*2b60*/  HMMA.16816.F32.BF16 R120, R28.reuse, R42, R136 ;  /* 0x0000002a1c78723c */ /* 0x040fec0000041888 */
[C---:B-----5:R-:W-:Y:S06]  /*2b70*/  HMMA.16816.F32.BF16 R132, R28.reuse, R52, R132 ;  /* 0x000000341c84723c */ /* 0x060fec0000041884 */
[----:B------:R-:W-:Y:S01]  /*2b80*/  HMMA.16816.F32.BF16 R112, R28, R54, R112 ;  /* 0x000000361c70723c */ /* 0x000fe20000041870 */
[----:B---3--:R-:W-:-:S04]  /*2b90*/  FMUL.FTZ R2, R97, UR22 ;  /* 0x0000001661027c20 */ /* 0x008fc80008410000 */
[----:B------:R3:W1:Y:S01]  /*2ba0*/  MUFU.TANH R139, R2 ;  /* 0x00000002008b7308 */ /* 0x0006620000002400 */
[----:B------:R-:W-:Y:S06]  /*2bb0*/  HMMA.16816.F32.BF16 R28, R16, R66, R76 ;  /* 0x00000042101c723c */ /* 0x000fec000004184c */
[----:B--2---:R-:W-:Y:S06]  /*2bc0*/  HMMA.16816.F32.BF16 R68, R4, R60, R68 ;  /* 0x0000003c0444723c */ /* 0x004fec0000041844 */
[----:B------:R-:W-:Y:S01]  /*2bd0*/  HMMA.16816.F32.BF16 R100, R32, R46, R100 ;  /* 0x0000002e2064723c */ /* 0x000fe20000041864 */
[----:B---3--:R-:W-:-:S05]  /*2be0*/  FMUL.FTZ R2, R98, UR22 ;  /* 0x0000001662027c20 */ /* 0x008fca0008410000 */
[----:B------:R-:W-:Y:S01]  /*2bf0*/  HMMA.16816.F32.BF16 R44, R24, R56, R72 ;  /* 0x00000038182c723c */ /* 0x000fe20000041848 */
[----:B------:R2:W3:Y:S05]  /*2c00*/  MUFU.TANH R141, R2 ;  /* 0x00000002008d7308 */ /* 0x0004ea0000002400 */
[----:B------:R-:W-:Y:S06]  /*2c10*/  HMMA.16816.F32.BF16 R64, R12, R66, R48 ;  /* 0x000000420c40723c */ /* 0x000fec0000041830 */
[----:B------:R-:W-:Y:S06]  /*2c20*/  HMMA.16816.F32.BF16 R72, R20, R56, R80 ;  /* 0x000000381448723c */ /* 0x000fec0000041850 */
[----:B------:R-:W-:Y:S01]  /*2c30*/  HMMA.16816.F32.BF16 R92, R32, R40, R92 ;  /* 0x00000028205c723c */ /* 0x000fe2000004185c */
[----:B--2---:R-:W-:-:S04]  /*2c40*/  FMUL.FTZ R2, R99, UR22 ;  /* 0x0000001663027c20 */ /* 0x004fc80008410000 */
[----:B------:R2:W2:Y:S01]  /*2c50*/  MUFU.TANH R138, R2 ;  /* 0x00000002008a7308 */ /* 0x0004a20000002400 */
[----:B------:R-:W-:Y:S01]  /*2c60*/  HMMA.16816.F32.BF16 R88, R32, R42, R88 ;  /* 0x0000002a2058723c */ /* 0x000fe20000041858 */
[----:B------:R-:W5:Y:S05]  /*2c70*/  LDSM.16.M88.4 R40, [R237+0x2800] ;  /* 0x00280000ed28783b */ /* 0x000f6a0000000200 */
[----:B------:R-:W-:Y:S01]  /*2c80*/  HMMA.16816.F32.BF16 R76, R8, R62, R28 ;  /* 0x0000003e084c723c */ /* 0x000fe2000004181c */
[----:B------:R-:W4:Y:S05]  /*2c90*/  LDSM.16.M88.4 R28, [R243+0x3000] ;  /* 0x00300000f31c783b */ /* 0x000f2a0000000200 */
[----:B-1----:R-:W-:Y:S01]  /*2ca0*/  HMMA.16816.F32.BF16 R48, R16, R36, R44 ;  /* 0x000000241030723c */ /* 0x002fe2000004182c */
[----:B------:R-:W1:Y:S01]  /*2cb0*/  LDSM.16.M88.4 R44, [R243+0x3800] ;  /* 0x00380000f32c783b */ /* 0x000e620000000200 */
[----:B--2---:R-:W-:-:S04]  /*2cc0*/  FMUL.FTZ R2, R68, UR22 ;  /* 0x0000001644027c20 */ /* 0x004fc80008410000 */
[C---:B------:R-:W-:Y:S01]  /*2cd0*/  HMMA.16816.F32.BF16 R124, R32.reuse, R52, R84 ;  /* 0x00000034207c723c */ /* 0x040fe20000041854 */
[----:B------:R2:W1:Y:S05]  /*2ce0*/  MUFU.TANH R131, R2 ;  /* 0x0000000200837308 */ /* 0x00046a0000002400 */
[----:B------:R-:W-:Y:S06]  /*2cf0*/  HMMA.16816.F32.BF16 R108, R32, R54, R108 ;  /* 0x00000036206c723c */ /* 0x000fec000004186c */
[----:B------:R-:W-:Y:S06]  /*2d00*/  HMMA.16816.F32.BF16 R60, R4, R62, R64 ;  /* 0x0000003e043c723c */ /* 0x000fec0000041840 */
[----:B------:R-:W-:Y:S01]  /*2d10*/  HMMA.16816.F32.BF16 R32, R12, R36, R72 ;  /* 0x000000240c20723c */ /* 0x000fe20000041848 */
[----:B--2---:R-:W-:-:S04]  /*2d20*/  FMUL.FTZ R2, R69, UR22 ;  /* 0x0000001645027c20 */ /* 0x004fc80008410000 */
[----:B------:R2:W1:Y:S01]  /*2d30*/  MUFU.TANH R129, R2 ;  /* 0x0000000200817308 */ /* 0x0004620000002400 */
[-C--:B------:R-:W-:Y:S06]  /*2d40*/  HMMA.16816.F32.BF16 R64, R20, R58.reuse, R104 ;  /* 0x0000003a1440723c */ /* 0x080fec0000041868 */
[----:B------:R-:W-:Y:S06]  /*2d50*/  HMMA.16816.F32.BF16 R56, R24, R58, R100 ;  /* 0x0000003a1838723c */ /* 0x000fec0000041864 */
[----:B-----5:R-:W-:Y:S01]  /*2d60*/  HMMA.16816.F32.BF16 R52, R8, R40, R48 ;  /* 0x000000280834723c */ /* 0x020fe20000041830 */
[----:B--2---:R-:W-:-:S05]  /*2d70*/  FMUL.FTZ R2, R70, UR22 ;  /* 0x0000001646027c20 */ /* 0x004fca0008410000 */
[-C--:B----4-:R-:W-:Y:S01]  /*2d80*/  HMMA.16816.F32.BF16 R48, R24, R28.reuse, R92 ;  /* 0x0000001c1830723c */ /* 0x090fe2000004185c */
[----:B------:R2:W4:Y:S05]  /*2d90*/  MUFU.TANH R130, R2 ;  /* 0x0000000200827308 */ /* 0x00052a0000002400 */
[----:B------:R-:W-:Y:S06]  /*2da0*/  HMMA.16816.F32.BF16 R72, R20, R28, R116 ;  /* 0x0000001c1448723c */ /* 0x000fec0000041874 */
[-C--:B------:R-:W-:Y:S06]  /*2db0*/  HMMA.16816.F32.BF16 R56, R16, R38.reuse, R56 ;  /* 0x000000261038723c */ /* 0x080fec0000041838 */
[----:B------:R-:W-:Y:S01]  /*2dc0*/  HMMA.16816.F32.BF16 R36, R12, R38, R64 ;  /* 0x000000260c24723c */ /* 0x000fe20000041840 */
[----:B--2---:R-:W-:-:S04]  /*2dd0*/  FMUL.FTZ R2, R71, UR22 ;  /* 0x0000001647027c20 */ /* 0x004fc80008410000 */
[----:B------:R2:W2:Y:S01]  /*2de0*/  MUFU.TANH R128, R2 ;  /* 0x0000000200807308 */ /* 0x0004a20000002400 */
[----:B------:R-:W-:Y:S01]  /*2df0*/  HMMA.16816.F32.BF16 R68, R4, R40, R32 ;  /* 0x000000280444723c */ /* 0x000fe20000041820 */
[----:B------:R-:W-:Y:S05]  /*2e00*/  LDSM.16.M88.4 R32, [R238+0xb000] ;  /* 0x00b00000ee20783b */ /* 0x000fea0000000200 */
[C---:B-1----:R-:W-:Y:S06]  /*2e10*/  HMMA.16816.F32.BF16 R80, R20.reuse, R44, R132 ;  /* 0x0000002c1450723c */ /* 0x042fec0000041884 */
[----:B------:R-:W-:Y:S01]  /*2e20*/  HMMA.16816.F32.BF16 R84, R20, R46, R112 ;  /* 0x0000002e1454723c */ /* 0x000fe20000041870 */
[----:B--2---:R-:W-:-:S05]  /*2e30*/  FMUL.FTZ R2, R76, UR22 ;  /* 0x000000164c027c20 */ /* 0x004fca0008410000 */
[----:B------:R-:W-:Y:S01]  /*2e40*/  HMMA.16816.F32.BF16 R56, R8, R42, R56 ;  /* 0x0000002a0838723c */ /* 0x000fe20000041838 */
[----:B------:R1:W2:Y:S05]  /*2e50*/  MUFU.TANH R136, R2 ;  /* 0x0000000200887308 */ /* 0x0002aa0000002400 */
[C---:B------:R-:W-:Y:S06]  /*2e60*/  HMMA.16816.F32.BF16 R64, R24.reuse, R44, R124 ;  /* 0x0000002c1840723c */ /* 0x040fec000004187c */
[----:B------:R-:W-:Y:S01]  /*2e70*/  HMMA.16816.F32.BF16 R44, R24, R46, R108 ;  /* 0x0000002e182c723c */ /* 0x000fe2000004186c */
[----:B-1----:R-:W-:-:S04]  /*2e80*/  FMUL.FTZ R2, R77, UR22 ;  /* 0x000000164d027c20 */ /* 0x002fc80008410000 */
[----:B------:R1:W1:Y:S02]  /*2e90*/  MUFU.TANH R105, R2 ;  /* 0x0000000200697308 */ /* 0x0002640000002400 */
[----:B-1----:R-:W-:-:S06]  /*2ea0*/  FMUL.FTZ R2, R78, UR22 ;  /* 0x000000164e027c20 */ /* 0x002fcc0008410000 */
[----:B------:R1:W1:Y:S02]  /*2eb0*/  MUFU.TANH R103, R2 ;  /* 0x0000000200677308 */ /* 0x0002640000002400 */
[----:B-1----:R-:W-:Y:S02]  /*2ec0*/  FMUL.FTZ R2, R79, UR22 ;  /* 0x000000164f027c20 */ /* 0x002fe40008410000 */
[----:B------:R-:W-:Y:S01]  /*2ed0*/  HMMA.16816.F32.BF16 R76, R20, R30, R120 ;  /* 0x0000001e144c723c */ /* 0x000fe20000041878 */
[----:B------:R-:W1:Y:S03]  /*2ee0*/  LDSM.16.M88.4 R20, [R238+0xb800] ;  /* 0x00b80000ee14783b */ /* 0x000e660000000200 */
[----:B------:R5:W1:Y:S02]  /*2ef0*/  MUFU.TANH R104, R2 ;  /* 0x0000000200687308 */ /* 0x000a640000002400 */
[----:B-----5:R-:W-:-:S06]  /*2f00*/  FMUL.FTZ R2, R60, UR22 ;  /* 0x000000163c027c20 */ /* 0x020fcc0008410000 */
[----:B------:R5:W1:Y:S02]  /*2f10*/  MUFU.TANH R99, R2 ;  /* 0x0000000200637308 */ /* 0x000a640000002400 */
[----:B-----5:R-:W-:Y:S01]  /*2f20*/  FMUL.FTZ R2, R61, UR22 ;  /* 0x000000163d027c20 */ /* 0x020fe20008410000 */
[----:B-1----:R-:W-:Y:S05]  /*2f30*/  HMMA.16816.F32.BF16 R64, R16, R20, R64 ;  /* 0x000000141040723c */ /* 0x002fea0000041840 */
[----:B------:R1:W1:Y:S02]  /*2f40*/  MUFU.TANH R98, R2 ;  /* 0x0000000200627308 */ /* 0x0002640000002400 */
[----:B-1----:R-:W-:-:S06]  /*2f50*/  FMUL.FTZ R2, R62, UR22 ;  /* 0x000000163e027c20 */ /* 0x002fcc0008410000 */
[----:B------:R1:W1:Y:S02]  /*2f60*/  MUFU.TANH R97, R2 ;  /* 0x0000000200617308 */ /* 0x0002640000002400 */
[----:B-1----:R-:W-:Y:S02]  /*2f70*/  FMUL.FTZ R2, R63, UR22 ;  /* 0x000000163f027c20 */ /* 0x002fe40008410000 */
[----:B------:R-:W-:Y:S01]  /*2f80*/  HMMA.16816.F32.BF16 R60, R24, R30, R88 ;  /* 0x0000001e183c723c */ /* 0x000fe20000041858 */
[----:B------:R-:W-:Y:S03]  /*2f90*/  LDSM.16.M88.4 R28, [R237+0x3000] ;  /* 0x00300000ed1c783b */ /* 0x000fe60000000200 */
[----:B------:R1:W1:Y:S01]  /*2fa0*/  MUFU.TANH R96, R2 ;  /* 0x0000000200607308 */ /* 0x0002620000002400 */
[----:B------:R-:W5:Y:S01]  /*2fb0*/  LDSM.16.M88.4 R24, [R237+0x3800] ;  /* 0x00380000ed18783b */ /* 0x000f620000000200 */
[----:B------:R-:W-:-:S04]  /*2fc0*/  DEPBAR.LE SB0, 0x0 ;  /* 0x000080000000791a */ /* 0x000fc80000000000 */
[----:B-1----:R-:W-:-:S04]  /*2fd0*/  FMUL.FTZ R2, R52, UR22 ;  /* 0x0000001634027c20 */ /* 0x002fc80008410000 */
[----:B------:R1:W1:Y:S10]  /*2fe0*/  MUFU.TANH R102, R2 ;  /* 0x0000000200667308 */ /* 0x0002740000002400 */
[----:B------:R-:W-:Y:S01]  /*2ff0*/  HMMA.16816.F32.BF16 R60, R16, R34, R60 ;  /* 0x00000022103c723c */ /* 0x000fe2000004183c */
[----:B-1----:R-:W-:-:S04]  /*3000*/  FMUL.FTZ R2, R53, UR22 ;  /* 0x0000001635027c20 */ /* 0x002fc80008410000 */
[----:B------:R1:W1:Y:S01]  /*3010*/  MUFU.TANH R101, R2 ;  /* 0x0000000200657308 */ /* 0x0002620000002400 */
[----:B-----5:R-:W-:-:S15]  /*3020*/  HMMA.16816.F32.BF16 R64, R8, R24, R64 ;  /* 0x000000180840723c */ /* 0x020fde0000041840 */
[----:B------:R-:W-:-:S03]  /*3030*/  NOP ;  /* 0x0000000000007918 */ /* 0x000fc60000000000 */
[----:B------:R-:W-:Y:S01]  /*3040*/  HMMA.16816.F32.BF16 R60, R8, R30, R60 ;  /* 0x0000001e083c723c */ /* 0x000fe2000004183c */
[----:B-1----:R-:W-:-:S04]  /*3050*/  FMUL.FTZ R2, R54, UR22 ;  /* 0x0000001636027c20 */ /* 0x002fc80008410000 */
[----:B------:R1:W1:Y:S02]  /*3060*/  MUFU.TANH R100, R2 ;  /* 0x0000000200647308 */ /* 0x0002640000002400 */
[----:B-1----:R-:W-:Y:S02]  /*3070*/  FMUL.FTZ R2, R55, UR22 ;  /* 0x0000001637027c20 */ /* 0x002fe40008410000 */
[----:B------:R-:W-:Y:S04]  /*3080*/  HMMA.16816.F32.BF16 R52, R4, R42, R36 ;  /* 0x0000002a0434723c */ /* 0x000fe80000041824 */
[----:B------:R1:W1:Y:S02]  /*3090*/  MUFU.TANH R95, R2 ;  /* 0x00000002005f7308 */ /* 0x0002640000002400 */
[-C--:B------:R-:W-:Y:S06]  /*30a0*/  HMMA.16816.F32.BF16 R40, R16, R32.reuse, R48 ;  /* 0x000000201028723c */ /* 0x080fec0000041830 */
[C---:B------:R-:W-:Y:S06]  /*30b0*/  HMMA.16816.F32.BF16 R36, R12.reuse, R32, R72 ;  /* 0x000000200c24723c */ /* 0x040fec0000041848 */
[----:B------:R-:W-:Y:S01]  /*30c0*/  HMMA.16816.F32.BF16 R48, R12, R34, R76 ;  /* 0x000000220c30723c */ /* 0x000fe2000004184c */
[----:B-1----:R-:W-:-:S04]  /*30d0*/  FMUL.FTZ R2, R68, UR22 ;  /* 0x0000001644027c20 */ /* 0x002fc80008410000 */
[----:B------:R1:W1:Y:S01]  /*30e0*/  MUFU.TANH R92, R2 ;  /* 0x00000002005c7308 */ /* 0x0002620000002400 */
[----:B------:R-:W-:Y:S01]  /*30f0*/  FMUL.FTZ R53, R53, UR22 ;  /* 0x0000001635357c20 */ /* 0x000fe20008410000 */
[----:B------:R-:W-:Y:S01]  /*3100*/  FMUL.FTZ R55, R55, UR22 ;  /* 0x0000001637377c20 */ /* 0x000fe20008410000 */
[----:B------:R-:W-:Y:S05]  /*3110*/  HMMA.16816.F32.BF16 R16, R16, R22, R44 ;  /* 0x000000161010723c */ /* 0x000fea000004182c */
[----:B------:R-:W2:Y:S01]  /*3120*/  MUFU.TANH R73, R53 ;  /* 0x0000003500497308 */ /* 0x000ea20000002400 */
[----:B------:R-:W-:Y:S01]  /*3130*/  HMMA.16816.F32.BF16 R40, R8, R28, R40 ;  /* 0x0000001c0828723c */ /* 0x000fe20000041828 */
[----:B-1----:R-:W-:-:S06]  /*3140*/  FMUL.FTZ R2, R69, UR22 ;  /* 0x0000001645027c20 */ /* 0x002fcc0008410000 */
[----:B------:R1:W1:Y:S11]  /*3150*/  MUFU.TANH R90, R2 ;  /* 0x00000002005a7308 */ /* 0x0002760000002400 */
[----:B------:R-:W-:Y:S06]  /*3160*/  HMMA.16816.F32.BF16 R76, R8, R26, R16 ;  /* 0x0000001a084c723c */ /* 0x000fec0000041810 */
[----:B------:R-:W-:Y:S01]  /*3170*/  FMUL.FTZ R40, R40, UR22 ;  /* 0x0000001628287c20 */ /* 0x000fe20008410000 */
[----:B------:R-:W-:Y:S01]  /*3180*/  FMUL.FTZ R42, R42, UR22 ;  /* 0x000000162a2a7c20 */ /* 0x000fe20008410000 */
[----:B-1----:R-:W-:-:S03]  /*3190*/  FMUL.FTZ R2, R70, UR22 ;  /* 0x0000001646027c20 */ /* 0x002fc60008410000 */
[----:B------:R-:W1:Y:S08]  /*31a0*/  MUFU.TANH R137, R42 ;  /* 0x0000002a00897308 */ /* 0x000e700000002400 */
[----:B------:R5:W1:Y:S02]  /*31b0*/  MUFU.TANH R89, R2 ;  /* 0x0000000200597308 */ /* 0x000a640000002400 */
[----:B-----5:R-:W-:-:S06]  /*31c0*/  FMUL.FTZ R2, R71, UR22 ;  /* 0x0000001647027c20 */ /* 0x020fcc0008410000 */
[----:B------:R-:W1:Y:S08]  /*31d0*/  MUFU.TANH R71, R55 ;  /* 0x0000003700477308 */ /* 0x000e700000002400 */
[----:B------:R5:W1:Y:S02]  /*31e0*/  MUFU.TANH R88, R2 ;  /* 0x0000000200587308 */ /* 0x000a640000002400 */
[----:B-----5:R-:W-:-:S06]  /*31f0*/  FMUL.FTZ R2, R56, UR22 ;  /* 0x0000001638027c20 */ /* 0x020fcc0008410000 */
[----:B------:R5:W1:Y:S02]  /*3200*/  MUFU.TANH R94, R2 ;  /* 0x00000002005e7308 */ /* 0x000a640000002400 */
[----:B-----5:R-:W-:-:S06]  /*3210*/  FMUL.FTZ R2, R57, UR22 ;  /* 0x0000001639027c20 */ /* 0x020fcc0008410000 */
[----:B------:R5:W1:Y:S02]  /*3220*/  MUFU.TANH R93, R2 ;  /* 0x00000002005d7308 */ /* 0x000a640000002400 */
[----:B-----5:R-:W-:-:S06]  /*3230*/  FMUL.FTZ R2, R58, UR22 ;  /* 0x000000163a027c20 */ /* 0x020fcc0008410000 */
[----:B------:R5:W1:Y:S02]  /*3240*/  MUFU.TANH R112, R2 ;  /* 0x0000000200707308 */ /* 0x000a640000002400 */
[----:B-----5:R-:W-:Y:S02]  /*3250*/  FMUL.FTZ R2, R59, UR22 ;  /* 0x000000163b027c20 */ /* 0x020fe40008410000 */
[C---:B------:R-:W-:Y:S04]  /*3260*/  HMMA.16816.F32.BF16 R56, R12.reuse, R20, R80 ;  /* 0x000000140c38723c */ /* 0x040fe80000041850 */
[----:B------:R-:W1:Y:S02]  /*3270*/  MUFU.TANH R80, R40 ;  /* 0x0000002800507308 */ /* 0x000e640000002400 */
[----:B------:R-:W-:Y:S06]  /*3280*/  HMMA.16816.F32.BF16 R12, R12, R22, R84 ;  /* 0x000000160c0c723c */ /* 0x000fec0000041854 */
[----:B------:R5:W1:Y:S01]  /*3290*/  MUFU.TANH R81, R2 ;  /* 0x0000000200517308 */ /* 0x000a620000002400 */
[----:B------:R-:W-:Y:S01]  /*32a0*/  HMMA.16816.F32.BF16 R20, R4, R30, R48 ;  /* 0x0000001e0414723c */ /* 0x000fe20000041830 */
[----:B-----5:R-:W-:-:S06]  /*32b0*/  FMUL.FTZ R2, R52, UR22 ;  /* 0x0000001634027c20 */ /* 0x020fcc0008410000 */
[----:B------:R5:W1:Y:S10]  /*32c0*/  MUFU.TANH R74, R2 ;  /* 0x00000002004a7308 */ /* 0x000a740000002400 */
[----:B------:R-:W-:Y:S07]  /*32d0*/  HMMA.16816.F32.BF16 R32, R4, R26, R12 ;  /* 0x0000001a0420723c */ /* 0x000fee000004180c */
[----:B------:R-:W-:Y:S01]  /*32e0*/  FMUL.FTZ R19, R23, UR22 ;  /* 0x0000001617137c20 */ /* 0x000fe20008410000 */
[----:B------:R-:W-:Y:S01]  /*32f0*/  FMUL.FTZ R13, R20, UR22 ;  /* 0x00000016140d7c20 */ /* 0x000fe20008410000 */
[----:B------:R-:W-:Y:S01]  /*3300*/  FMUL.FTZ R14, R21, UR22 ;  /* 0x00000016150e7c20 */ /* 0x000fe20008410000 */
[----:B------:R-:W-:Y:S01]  /*3310*/  FMUL.FTZ R20, R22, UR22 ;  /* 0x0000001616147c20 */ /* 0x000fe20008410000 */
[----:B------:R-:W-:Y:S01]  /*3320*/  FMUL.FTZ R12, R61, UR22 ;  /* 0x000000163d0c7c20 */ /* 0x000fe20008410000 */
[----:B-----5:R-:W-:-:S02]  /*3330*/  FMUL.FTZ R2, R54, UR22 ;  /* 0x0000001636027c20 */ /* 0x020fc40008410000 */
[C---:B------:R-:W-:Y:S02]  /*3340*/  HMMA.16816.F32.BF16 R52, R4.reuse, R28, R36 ;  /* 0x0000001c0434723c */ /* 0x040fe40000041824 */
[----:B------:R5:W1:Y:S04]  /*3350*/  MUFU.TANH R72, R2 ;  /* 0x0000000200487308 */ /* 0x000a680000002400 */
[----:B------:R-:W-:Y:S04]  /*3360*/  HMMA.16816.F32.BF16 R36, R4, R24, R56 ;  /* 0x000000180424723c */ /* 0x000fe80000041838 */
[----:B------:R-:W-:Y:S01]  /*3370*/  FMUL.FTZ R22, R32, UR22 ;  /* 0x0000001620167c20 */ /* 0x000fe20008410000 */
[----:B------:R-:W-:Y:S01]  /*3380*/  FMUL.FTZ R23, R33, UR22 ;  /* 0x0000001621177c20 */ /* 0x000fe20008410000 */
[----:B------:R-:W-:Y:S01]  /*3390*/  FMUL.FTZ R42, R34, UR22 ;  /* 0x00000016222a7c20 */ /* 0x000fe20008410000 */
[----:B------:R-:W-:Y:S01]  /*33a0*/  FMUL.FTZ R4, R43, UR22 ;  /* 0x000000162b047c20 */ /* 0x000fe20008410000 */
[----:B------:R-:W-:-:S03]  /*33b0*/  FMUL.FTZ R43, R35, UR22 ;  /* 0x00000016232b7c20 */ /* 0x000fc60008410000 */
[----:B------:R3:W1:Y:S01]  /*33c0*/  MUFU.TANH R132, R4 ;  /* 0x0000000400847308 */ /* 0x0006620000002400 */
[----:B-----5:R-:W-:-:S07]  /*33d0*/  FMUL.FTZ R2, R41, UR22 ;  /* 0x0000001629027c20 */ /* 0x020fce0008410000 */
[----:B------:R5:W1:Y:S05]  /*33e0*/  MUFU.TANH R75, R2 ;  /* 0x00000002004b7308 */ /* 0x000a6a0000002400 */
[----:B------:R-:W-:Y:S01]  /*33f0*/  FMUL.FTZ R18, R36, UR22 ;  /* 0x0000001624127c20 */ /* 0x000fe20008410000 */
[----:B------:R-:W-:Y:S01]  /*3400*/  FMUL.FTZ R17, R37, UR22 ;  /* 0x0000001625117c20 */ /* 0x000fe20008410000 */
[----:B------:R-:W-:Y:S01]  /*3410*/  FMUL.FTZ R21, R38, UR22 ;  /* 0x0000001626157c20 */ /* 0x000fe20008410000 */
[----:B------:R-:W-:Y:S01]  /*3420*/  FMUL.FTZ R41, R39, UR22 ;  /* 0x0000001627297c20 */ /* 0x000fe20008410000 */
[----:B---3--:R-:W-:Y:S02]  /*3430*/  LEA R4, R158, UR23, 0x4 ;  /* 0x000000179e047c11 */ /* 0x008fe4000f8e20ff */
[----:B-----5:R-:W-:-:S04]  /*3440*/  LOP3.LUT R2, R161, 0xffffffe0, RZ, 0xc0, !PT ;  /* 0xffffffe0a1027812 */ /* 0x020fc800078ec0ff */
[----:B------:R-:W-:Y:S02]  /*3450*/  IADD3 R2, -R2, R160, RZ ;  /* 0x000000a002027210 */ /* 0x000fe40007ffe1ff */
[----:B------:R-:W-:Y:S02]  /*3460*/  SHF.L.U32 R160, R160, 0x1, RZ ;  /* 0x00000001a0a07819 */ /* 0x000fe400000006ff */
[----:B------:R-:W-:Y:S02]  /*3470*/  SHF.R.S32.HI R5, RZ, 0x1f, R2 ;  /* 0x0000001fff057819 */ /* 0x000fe40000011402 */
[----:B------:R-:W-:Y:S02]  /*3480*/  LOP3.LUT R164, R160, 0x6, RZ, 0xc0, !PT ;  /* 0x00000006a0a47812 */ /* 0x000fe400078ec0ff */
[----:B------:R-:W-:Y:S01]  /*3490*/  LEA.HI R2, R5, R2, RZ, 0x2 ;  /* 0x0000000205027211 */ /* 0x000fe200078f10ff */
[----:B------:R-:W-:-:S03]  /*34a0*/  FMUL.FTZ R5, R52, UR22 ;  /* 0x0000001634057c20 */ /* 0x000fc60008410000 */
[----:B------:R-:W-:Y:S01]  /*34b0*/  SHF.R.S32.HI R2, RZ, 0x2, R2 ;  /* 0x00000002ff027819 */ /* 0x000fe20000011402 */
[----:B------:R3:W1:Y:S03]  /*34c0*/  MUFU.TANH R52, R5 ;  /* 0x0000000500347308 */ /* 0x0006660000002400 */
[----:B------:R-:W-:Y:S01]  /*34d0*/  IADD3 R4, R4, 0x1, R2 ;  /* 0x0000000104047810 */ /* 0x000fe20007ffe002 */
[----:B------:R-:W-:-:S05]  /*34e0*/  IMAD.U32 R2, RZ, RZ, UR24 ;  /* 0x00000018ff027e24 */ /* 0x000fca000f8e00ff */
[----:B------:R-:W-:Y:S01]  /*34f0*/  IADD3 R15, R4, UR21, -R2 ;  /* 0x00000015040f7c10 */ /* 0x000fe2000fffe802 */
[----:B------:R-:W-:Y:S01]  /*3500*/  FMUL.FTZ R4, R54, UR22 ;  /* 0x0000001636047c20 */ /* 0x000fe20008410000 */
[----:B------:R-:W-:-:S03]  /*3510*/  FMUL.FTZ R2, R55, UR22 ;  /* 0x0000001637027c20 */ /* 0x000fc60008410000 */
[----:B------:R5:W1:Y:S01]  /*3520*/  MUFU.TANH R51, R4 ;  /* 0x0000000400337308 */ /* 0x000a620000002400 */
[----:B---3--:R-:W-:-:S07]  /*3530*/  FMUL.FTZ R5, R53, UR22 ;  /* 0x0000001635057c20 */ /* 0x008fce0008410000 */
[----:B------:R-:W3:Y:S08]  /*3540*/  MUFU.TANH R49, R5 ;  /* 0x0000000500317308 */ /* 0x000ef00000002400 */
[----:B------:R4:W1:Y:S01]  /*3550*/  MUFU.TANH R47, R2 ;  /* 0x00000002002f7308 */ /* 0x0008620000002400 */
[----:B-----5:R-:W-:-:S07]  /*3560*/  FMUL.FTZ R4, R60, UR22 ;  /* 0x000000163c047c20 */ /* 0x020fce0008410000 */
[----:B------:R1:W1:Y:S01]  /*3570*/  MUFU.TANH R70, R4 ;  /* 0x0000000400467308 */ /* 0x0002620000002400 */
[----:B----4-:R-:W-:-:S05]  /*3580*/  IMAD.U32 R2, RZ, RZ, UR5 ;  /* 0x00000005ff027e24 */ /* 0x010fca000f8e00ff */
[----:B------:R-:W-:Y:S01]  /*3590*/  LEA R2, R2, R164, 0x6 ;  /* 0x000000a402027211 */ /* 0x000fe200078e30ff */
[----:B------:R-:W-:Y:S06]  /*35a0*/  BAR.SYNC.DEFER_BLOCKING 0x0 ;  /* 0x0000000000007b1d */ /* 0x000fec0000010000 */
[----:B--23--:R-:W-:Y:S05]  /*35b0*/  @!P0 BRA `(.L_x_120) ;  /* 0x0000000000748947 */ /* 0x00cfea0003800000 */
        /* <DEDUP_REMOVED lines=29> */
.L_x_120:
[----:B------:R-:W-:Y:S01]  /*3790*/  IMAD.U32 R27, RZ, RZ, UR21 ;  /* 0x00000015ff1b7e24 */ /* 0x000fe2000f8e00ff */
[C---:B------:R-:W-:Y:S01]  /*37a0*/  IADD3 R28, R2.reuse, 0x9, RZ ;  /* 0x00000009021c7810 */ /* 0x040fe20007ffe0ff */
[----:B--2---:R-:W-:Y:S01]  /*37b0*/  VIADD R7, R15, UR20 ;  /* 0x000000140f077c36 */ /* 0x004fe20008000000 */
[----:B------:R2:W-:Y:S01]  /*37c0*/  MUFU.TANH R25, R20 ;  /* 0x0000001400197308 */ /* 0x0005e20000002400 */
[C---:B------:R-:W-:Y:S01]  /*37d0*/  VIADD R30, R2.reuse, 0x1 ;  /* 0x00000001021e7836 */ /* 0x040fe20000000000 */
[C---:B------:R-:W-:Y:S01]  /*37e0*/  IADD3 R39, R2.reuse, 0x19, RZ ;  /* 0x0000001902277810 */ /* 0x040fe20007ffe0ff */
[C---:B------:R-:W-:Y:S01]  /*37f0*/  VIADD R29, R2.reuse, 0x8 ;  /* 0x00000008021d7836 */ /* 0x040fe20000000000 */
[C-C-:B------:R-:W-:Y:S01]  /*3800*/  VIADDMNMX R15, R7.reuse, 0x48, R27.reuse, PT ;  /* 0x00000048070f7846 */ /* 0x140fe2000380011b */
[C---:B------:R-:W-:Y:S01]  /*3810*/  VIADD R33, R2.reuse, 0x10 ;  /* 0x0000001002217836 */ /* 0x040fe20000000000 */
[----:B------:R-:W-:Y:S01]  /*3820*/  VIADDMNMX R16, R7, 0x40, R27, PT ;  /* 0x0000004007107846 */ /* 0x000fe2000380011b */
[----:B------:R-:W-:Y:S01]  /*3830*/  VIADD R32, R2, 0x11 ;  /* 0x0000001102207836 */ /* 0x000fe20000000000 */
[-C--:B------:R-:W-:Y:S01]  /*3840*/  ISETP.GE.AND P6, PT, R28, R15.reuse, PT ;  /* 0x0000000f1c00720c */ /* 0x080fe20003fc6270 */
[----:B------:R3:W-:Y:S01]  /*3850*/  MUFU.TANH R9, R18 ;  /* 0x0000001200097308 */ /* 0x0007e20000002400 */
[-C--:B------:R-:W-:Y:S01]  /*3860*/  ISETP.GE.AND P2, PT, R30, R16.reuse, PT ;  /* 0x000000101e00720c */ /* 0x080fe20003f46270 */
[----:B------:R-:W-:Y:S01]  /*3870*/  VIADD R37, R2, 0x18 ;  /* 0x0000001802257836 */ /* 0x000fe20000000000 */
[----:B------:R-:W-:Y:S01]  /*3880*/  FSEL R40, R96, -INF , !P6 ;  /* 0xff80000060287808 */ /* 0x000fe20007000000 */
[C---:B------:R-:W-:Y:S01]  /*3890*/  VIADD R36, R2.reuse, 0x20 ;  /* 0x0000002002247836 */ /* 0x040fe20000000000 */
[CC--:B------:R-:W-:Y:S01]  /*38a0*/  ISETP.GE.AND P6, PT, R2.reuse, R16.reuse, PT ;  /* 0x000000100200720c */ /* 0x0c0fe20003fc6270 */
[C---:B------:R-:W-:Y:S01]  /*38b0*/  VIADD R38, R2.reuse, 0x21 ;  /* 0x0000002102267836 */ /* 0x040fe20000000000 */
[-C--:B------:R-:W-:Y:S01]  /*38c0*/  ISETP.GE.AND P1, PT, R29, R16.reuse, PT ;  /* 0x000000101d00720c */ /* 0x080fe20003f26270 */
[----:B------:R-:W4:Y:S01]  /*38d0*/  MUFU.TANH R6, R13 ;  /* 0x0000000d00067308 */ /* 0x000f220000002400 */
[----:B--2---:R-:W-:Y:S01]  /*38e0*/  FSEL R20, R129, -INF , !P2 ;  /* 0xff80000081147808 */ /* 0x004fe20005000000 */
[----:B------:R-:W-:Y:S01]  /*38f0*/  VIADD R48, R2, 0x28 ;  /* 0x0000002802307836 */ /* 0x000fe20000000000 */
[-C--:B------:R-:W-:Y:S01]  /*3900*/  ISETP.GE.AND P5, PT, R28, R16.reuse, PT ;  /* 0x000000101c00720c */ /* 0x080fe20003fa6270 */
[C---:B------:R-:W-:Y:S01]  /*3910*/  VIADD R60, R2.reuse, 0x30 ;  /* 0x00000030023c7836 */ /* 0x040fe20000000000 */
[----:B------:R-:W-:Y:S01]  /*3920*/  FSEL R24, R99, -INF , !P1 ;  /* 0xff80000063187808 */ /* 0x000fe20004800000 */
[----:B------:R-:W-:Y:S01]  /*3930*/  VIADD R61, R2, 0x31 ;  /* 0x00000031023d7836 */ /* 0x000fe20000000000 */
[----:B------:R-:W-:Y:S01]  /*3940*/  ISETP.GE.AND P2, PT, R33, R16, PT ;  /* 0x000000102100720c */ /* 0x000fe20003f46270 */
[----:B------:R-:W2:Y:S01]  /*3950*/  MUFU.TANH R8, R14 ;  /* 0x0000000e00087308 */ /* 0x000ea20000002400 */
[----:B---3--:R-:W-:Y:S01]  /*3960*/  FSEL R18, R131, -INF , !P6 ;  /* 0xff80000083127808 */ /* 0x008fe20007000000 */
[----:B------:R3:W-:Y:S01]  /*3970*/  STL [R1+0x138], R243 ;  /* 0x000138f301007387 */ /* 0x0007e20000100800 */
[----:B------:R-:W-:Y:S01]  /*3980*/  FSEL R26, R98, -INF , !P5 ;  /* 0xff800000621a7808 */ /* 0x000fe20006800000 */
[----:B------:R-:W-:Y:S01]  /*3990*/  VIADD R69, R2, 0x39 ;  /* 0x0000003902457836 */ /* 0x000fe20000000000 */
[----:B-1----:R-:W-:Y:S01]  /*39a0*/  FMNMX.FTZ R4, R18, R20, !PT ;  /* 0x0000001412047209 */ /* 0x002fe20007810000 */
[----:B------:R1:W-:Y:S01]  /*39b0*/  STL [R1+0x134], R251 ;  /* 0x000134fb01007387 */ /* 0x0003e20000100800 */
[-C--:B------:R-:W-:Y:S01]  /*39c0*/  ISETP.GE.AND P4, PT, R30, R15.reuse, PT ;  /* 0x0000000f1e00720c */ /* 0x080fe20003f86270 */
[----:B------:R4:W-:Y:S01]  /*39d0*/  MUFU.TANH R14, R21 ;  /* 0x00000015000e7308 */ /* 0x0009e20000002400 */
[----:B------:R-:W-:Y:S01]  /*39e0*/  FMNMX.FTZ R4, R24, R4, !PT ;  /* 0x0000000418047209 */ /* 0x000fe20007810000 */
[----:B------:R-:W-:Y:S01]  /*39f0*/  STL [R1+0x130], R242 ;  /* 0x000130f201007387 */ /* 0x000fe20000100800 */
[----:B------:R-:W-:Y:S01]  /*3a00*/  ISETP.GE.AND P1, PT, R32, R16, PT ;  /* 0x000000102000720c */ /* 0x000fe20003f26270 */
[----:B------:R-:W-:Y:S01]  /*3a10*/  ULDC UR20, c[0x0][0x2ec] ;  /* 0x0000bb0000147ab9 */ /* 0x000fe20000000800 */
[----:B------:R-:W-:Y:S01]  /*3a20*/  FSEL R44, R92, -INF , !P2 ;  /* 0xff8000005c2c7808 */ /* 0x000fe20005000000 */
[----:B------:R1:W-:Y:S01]  /*3a30*/  STL [R1+0x12c], R241 ;  /* 0x00012cf101007387 */ /* 0x0003e20000100800 */
[----:B------:R-:W-:Y:S01]  /*3a40*/  FMNMX.FTZ R4, R26, R4, !PT ;  /* 0x000000041a047209 */ /* 0x000fe20007810000 */
[----:B------:R2:W-:Y:S01]  /*3a50*/  MUFU.TANH R31, R19 ;  /* 0x00000013001f7308 */ /* 0x0005e20000002400 */
[----:B------:R-:W-:Y:S01]  /*3a60*/  FSEL R34, R128, -INF , !P4 ;  /* 0xff80000080227808 */ /* 0x000fe20006000000 */
[----:B------:R-:W-:Y:S01]  /*3a70*/  STL [R1+0x128], R240 ;  /* 0x000128f001007387 */ /* 0x000fe20000100800 */
[----:B------:R-:W-:-:S02]  /*3a80*/  ISETP.GE.AND P4, PT, R33, R15, PT ;  /* 0x0000000f2100720c */ /* 0x000fc40003f86270 */
[-C--:B------:R-:W-:Y:S01]  /*3a90*/  ISETP.GE.AND P5, PT, R37, R16.reuse, PT ;  /* 0x000000102500720c */ /* 0x080fe20003fa6270 */
[----:B------:R-:W-:Y:S01]  /*3aa0*/  STL [R1+0x124], R239 ;  /* 0x000124ef01007387 */ /* 0x000fe20000100800 */
[----:B------:R-:W-:Y:S01]  /*3ab0*/  FSEL R45, R90, -INF , !P1 ;  /* 0xff8000005a2d7808 */ /* 0x000fe20004800000 */
[----:B------:R-:W1:Y:S01]  /*3ac0*/  MUFU.TANH R10, R17 ;  /* 0x00000011000a7308 */ /* 0x000e620000002400 */
[----:B------:R-:W-:Y:S01]  /*3ad0*/  ISETP.GE.AND P6, PT, R36, R16, PT ;  /* 0x000000102400720c */ /* 0x000fe20003fc6270 */
[----:B------:R-:W-:Y:S01]  /*3ae0*/  STL [R1+0x120], R238 ;  /* 0x000120ee01007387 */ /* 0x000fe20000100800 */
[----:B------:R-:W-:Y:S02]  /*3af0*/  FMNMX.FTZ R4, R44, R4, !PT ;  /* 0x000000042c047209 */ /* 0x000fe40007810000 */
[----:B------:R-:W-:Y:S01]  /*3b00*/  FSEL R50, R89, -INF , !P4 ;  /* 0xff80000059327808 */ /* 0x000fe20006000000 */
[----:B------:R-:W-:Y:S01]  /*3b10*/  STL [R1+0x11c], R237 ;  /* 0x00011ced01007387 */ /* 0x000fe20000100800 */
[----:B------:R-:W-:Y:S01]  /*3b20*/  ISETP.GE.AND P4, PT, R39, R16, PT ;  /* 0x000000102700720c */ /* 0x000fe20003f86270 */
[----:B------:R-:W-:Y:S01]  /*3b30*/  MUFU.TANH R59, R12 ;  /* 0x0000000c003b7308 */ /* 0x000fe20000002400 */
[----:B------:R-:W-:Y:S01]  /*3b40*/  FSEL R46, R74, -INF , !P5 ;  /* 0xff8000004a2e7808 */ /* 0x000fe20006800000 */
[----:B------:R-:W-:Y:S01]  /*3b50*/  STL [R1+0x118], R232 ;  /* 0x000118e801007387 */ /* 0x000fe20000100800 */
[----:B------:R-:W-:-:S02]  /*3b60*/  FMNMX.FTZ R4, R45, R4, !PT ;  /* 0x000000042d047209 */ /* 0x000fc40007810000 */
[----:B------:R-:W-:Y:S01]  /*3b70*/  FSEL R185, R52, -INF , !P6 ;  /* 0xff80000034b97808 */ /* 0x000fe20007000000 */
[----:B------:R1:W-:Y:S01]  /*3b80*/  STL [R1+0x13c], R16 ;  /* 0x00013c1001007387 */ /* 0x0003e20000100800 */
[-C--:B------:R-:W-:Y:S01]  /*3b90*/  ISETP.GE.AND P6, PT, R2, R15.reuse, PT ;  /* 0x0000000f0200720c */ /* 0x080fe20003fc6270 */
[----:B------:R-:W1:Y:S01]  /*3ba0*/  MUFU.TANH R12, R22 ;  /* 0x00000016000c7308 */ /* 0x000e620000002400 */
[----:B----4-:R-:W-:Y:S02]  /*3bb0*/  FSEL R21, R73, -INF , !P4 ;  /* 0xff80000049157808 */ /* 0x010fe40006000000 */
[----:B------:R-:W-:Y:S02]  /*3bc0*/  FMNMX.FTZ R4, R46, R4, !PT ;  /* 0x000000042e047209 */ /* 0x000fe40007810000 */
[----:B------:R-:W-:Y:S02]  /*3bd0*/  ISETP.GE.AND P3, PT, R29, R15, PT ;  /* 0x0000000f1d00720c */ /* 0x000fe40003f66270 */
[----:B--2---:R-:W-:Y:S01]  /*3be0*/  FSEL R19, R130, -INF , !P6 ;  /* 0xff80000082137808 */ /* 0x004fe20007000000 */
[----:B------:R-:W2:Y:S01]  /*3bf0*/  MUFU.TANH R11, R23 ;  /* 0x00000017000b7308 */ /* 0x000ea20000002400 */
[----:B------:R-:W-:-:S02]  /*3c00*/  ISETP.GE.AND P5, PT, R38, R16, PT ;  /* 0x000000102600720c */ /* 0x000fc40003fa6270 */
[----:B------:R-:W-:Y:S02]  /*3c10*/  FMNMX.FTZ R5, R21, R4, !PT ;  /* 0x0000000415057209 */ /* 0x000fe40007810000 */
[----:B------:R-:W-:Y:S02]  /*3c20*/  FSEL R35, R97, -INF , !P3 ;  /* 0xff80000061237808 */ /* 0x000fe40005800000 */
[----:B------:R-:W-:Y:S01]  /*3c30*/  FMNMX.FTZ R4, R19, R34, !PT ;  /* 0x0000002213047209 */ /* 0x000fe20007810000 */
[----:B------:R-:W4:Y:S01]  /*3c40*/  MUFU.TANH R13, R41 ;  /* 0x00000029000d7308 */ /* 0x000f220000002400 */
[----:B------:R-:W-:Y:S02]  /*3c50*/  ISETP.GE.AND P4, PT, R48, R16, PT ;  /* 0x000000103000720c */ /* 0x000fe40003f86270 */
[----:B------:R-:W-:Y:S02]  /*3c60*/  IADD3 R57, R2, 0x29, RZ ;  /* 0x0000002902397810 */ /* 0x000fe40007ffe0ff */
[----:B------:R-:W-:-:S02]  /*3c70*/  FSEL R184, R49, -INF , !P5 ;  /* 0xff80000031b87808 */ /* 0x000fc40006800000 */
[----:B------:R-:W-:Y:S02]  /*3c80*/  FMNMX.FTZ R5, R185, R5, !PT ;  /* 0x00000005b9057209 */ /* 0x000fe40007810000 */
[----:B------:R-:W-:Y:S02]  /*3c90*/  FMNMX.FTZ R4, R35, R4, !PT ;  /* 0x0000000423047209 */ /* 0x000fe40007810000 */
[----:B------:R-:W-:Y:S02]  /*3ca0*/  FSEL R186, R6, -INF , !P4 ;  /* 0xff80000006ba7808 */ /* 0x000fe40006000000 */
[----:B------:R-:W-:Y:S02]  /*3cb0*/  ISETP.GE.AND P5, PT, R57, R16, PT ;  /* 0x000000103900720c */ /* 0x000fe40003fa6270 */
[----:B------:R-:W-:Y:S02]  /*3cc0*/  FMNMX.FTZ R6, R184, R5, !PT ;  /* 0x00000005b8067209 */ /* 0x000fe40007810000 */
[----:B------:R-:W-:-:S02]  /*3cd0*/  ISETP.GE.AND P3, PT, R32, R15, PT ;  /* 0x0000000f2000720c */ /* 0x000fc40003f66270 */
[----:B------:R-:W-:Y:S02]  /*3ce0*/  FMNMX.FTZ R4, R40, R4, !PT ;  /* 0x0000000428047209 */ /* 0x000fe40007810000 */
[----:B------:R-:W-:Y:S02]  /*3cf0*/  ISETP.GE.AND P6, PT, R60, R16, PT ;  /* 0x000000103c00720c */ /* 0x000fe40003fc6270 */
[----:B------:R-:W-:Y:S02]  /*3d00*/  FSEL R187, R8, -INF , !P5 ;  /* 0xff80000008bb7808 */ /* 0x000fe40006800000 */
[----:B------:R-:W-:Y:S01]  /*3d10*/  FMNMX.FTZ R6, R186, R6, !PT ;  /* 0x00000006ba067209 */ /* 0x000fe20007810000 */
[----:B------:R-:W-:Y:S01]  /*3d20*/  MUFU.TANH R8, R43 ;  /* 0x0000002b00087308 */ /* 0x000fe20000002400 */
[----:B------:R-:W-:Y:S02]  /*3d30*/  ISETP.GE.AND P2, PT, R37, R15, PT ;  /* 0x0000000f2500720c */ /* 0x000fe40003f46270 */
[----:B------:R-:W-:-:S02]  /*3d40*/  FSEL R56, R88, -INF , !P3 ;  /* 0xff80000058387808 */ /* 0x000fc40005800000 */
[----:B------:R-:W-:Y:S02]  /*3d50*/  FMNMX.FTZ R4, R50, R4, !PT ;  /* 0x0000000432047209 */ /* 0x000fe40007810000 */
[----:B------:R-:W-:Y:S02]  /*3d60*/  IADD3 R68, R2, 0x38, RZ ;  /* 0x0000003802447810 */ /* 0x000fe40007ffe0ff */
[----:B------:R-:W-:Y:S02]  /*3d70*/  ISETP.GE.AND P4, PT, R61, R16, PT ;  /* 0x000000103d00720c */ /* 0x000fe40003f86270 */
[----:B---3--:R-:W-:Y:S02]  /*3d80*/  FSEL R243, R9, -INF , !P6 ;  /* 0xff80000009f37808 */ /* 0x008fe40007000000 */
[----:B------:R-:W-:Y:S02]  /*3d90*/  FMNMX.FTZ R6, R187, R6, !PT ;  /* 0x00000006bb067209 */ /* 0x000fe40007810000 */
[----:B------:R-:W-:Y:S01]  /*3da0*/  ISETP.GE.AND P1, PT, R39, R15, PT ;  /* 0x0000000f2700720c */ /* 0x000fe20003f26270 */
[----:B------:R-:W-:Y:S01]  /*3db0*/  STL [R1+0x144], R243 ;  /* 0x000144f301007387 */ /* 0x000fe20000100800 */
[----:B------:R-:W-:-:S02]  /*3dc0*/  FSEL R58, R72, -INF , !P2 ;  /* 0xff800000483a7808 */ /* 0x000fc40005000000 */
[----:B------:R-:W-:Y:S02]  /*3dd0*/  FMNMX.FTZ R4, R56, R4, !PT ;  /* 0x0000000438047209 */ /* 0x000fe40007810000 */
[----:B------:R-:W-:Y:S02]  /*3de0*/  ISETP.GE.AND P5, PT, R68, R16, PT ;  /* 0x000000104400720c */ /* 0x000fe40003fa6270 */
[----:B-1----:R-:W-:Y:S02]  /*3df0*/  FSEL R251, R10, -INF , !P4 ;  /* 0xff8000000afb7808 */ /* 0x002fe40006000000 */
[----:B------:R-:W-:Y:S01]  /*3e00*/  FMNMX.FTZ R6, R243, R6, !PT ;  /* 0x00000006f3067209 */ /* 0x000fe20007810000 */
[----:B------:R-:W1:Y:S01]  /*3e10*/  MUFU.TANH R10, R42 ;  /* 0x0000002a000a7308 */ /* 0x000e620000002400 */
[----:B------:R-:W-:Y:S01]  /*3e20*/  ISETP.GE.AND P3, PT, R36, R15, PT ;  /* 0x0000000f2400720c */ /* 0x000fe20003f66270 */
[----:B------:R-:W-:Y:S01]  /*3e30*/  STL [R1+0x140], R251 ;  /* 0x000140fb01007387 */ /* 0x000fe20000100800 */
[----:B------:R-:W-:-:S02]  /*3e40*/  FSEL R72, R71, -INF , !P1 ;  /* 0xff80000047487808 */ /* 0x000fc40004800000 */
[----:B------:R-:W-:Y:S02]  /*3e50*/  FMNMX.FTZ R4, R58, R4, !PT ;  /* 0x000000043a047209 */ /* 0x000fe40007810000 */
[----:B------:R-:W-:Y:S02]  /*3e60*/  ISETP.GE.AND P6, PT, R69, R16, PT ;  /* 0x000000104500720c */ /* 0x000fe40003fc6270 */
[----:B------:R-:W-:Y:S02]  /*3e70*/  FSEL R53, R12, -INF , !P5 ;  /* 0xff8000000c357808 */ /* 0x000fe40006800000 */
[----:B------:R-:W-:Y:S02]  /*3e80*/  FMNMX.FTZ R6, R251, R6, !PT ;  /* 0x00000006fb067209 */ /* 0x000fe40007810000 */
[----:B------:R-:W-:Y:S01]  /*3e90*/  ISETP.GE.AND P2, PT, R38, R15, PT ;  /* 0x0000000f2600720c */ /* 0x000fe20003f46270 */
[----:B------:R-:W-:Y:S01]  /*3ea0*/  STL [R1+0x54], R53 ;  /* 0x0000543501007387 */ /* 0x000fe20000100800 */
[----:B------:R-:W-:-:S02]  /*3eb0*/  FSEL R179, R51, -INF , !P3 ;  /* 0xff80000033b37808 */ /* 0x000fc40005800000 */
[----:B------:R-:W-:Y:S02]  /*3ec0*/  FMNMX.FTZ R4, R72, R4, !PT ;  /* 0x0000000448047209 */ /* 0x000fe40007810000 */
[----:B--2---:R-:W-:Y:S02]  /*3ed0*/  FSEL R241, R11, -INF , !P6 ;  /* 0xff8000000bf17808 */ /* 0x004fe40007000000 */
[----:B------:R-:W-:Y:S02]  /*3ee0*/  FMNMX.FTZ R6, R53, R6, !PT ;  /* 0x0000000635067209 */ /* 0x000fe40007810000 */
[----:B------:R-:W-:Y:S01]  /*3ef0*/  ISETP.GE.AND P1, PT, R48, R15, PT ;  /* 0x0000000f3000720c */ /* 0x000fe20003f26270 */
[----:B------:R-:W-:Y:S01]  /*3f00*/  STL [R1+0x148], R241 ;  /* 0x000148f101007387 */ /* 0x000fe20000100800 */
[----:B------:R-:W-:Y:S02]  /*3f10*/  FSEL R178, R47, -INF , !P2 ;  /* 0xff8000002fb27808 */ /* 0x000fe40005000000 */
[----:B------:R-:W-:-:S02]  /*3f20*/  FMNMX.FTZ R5, R179, R4, !PT ;  /* 0x00000004b3057209 */ /* 0x000fc40007810000 */
[----:B------:R-:W-:Y:S01]  /*3f30*/  FMNMX.FTZ R4, R241, R6, !PT ;  /* 0x00000006f1047209 */ /* 0x000fe20007810000 */
[----:B------:R-:W-:Y:S01]  /*3f40*/  FMUL.FTZ R6, R62, UR22 ;  /* 0x000000163e067c20 */ /* 0x000fe20008410000 */
[----:B------:R-:W-:Y:S02]  /*3f50*/  ISETP.GE.AND P3, PT, R57, R15, PT ;  /* 0x0000000f3900720c */ /* 0x000fe40003f66270 */
[----:B------:R-:W-:Y:S01]  /*3f60*/  FSEL R177, R25, -INF , !P1 ;  /* 0xff80000019b17808 */ /* 0x000fe20004800000 */
[----:B------:R-:W2:Y:S01]  /*3f70*/  SHFL.BFLY PT, R9, R4, 0x2, 0x1f ;  /* 0x0c401f0004097f89 */ /* 0x000ea200000e0000 */
[----:B------:R-:W-:Y:S01]  /*3f80*/  FMNMX.FTZ R5, R178, R5, !PT ;  /* 0x00000005b2057209 */ /* 0x000fe20007810000 */
[----:B------:R3:W-:Y:S01]  /*3f90*/  MUFU.TANH R175, R6 ;  /* 0x0000000600af7308 */ /* 0x0007e20000002400 */
[----:B------:R-:W-:Y:S02]  /*3fa0*/  ISETP.GE.AND P2, PT, R60, R15, PT ;  /* 0x0000000f3c00720c */ /* 0x000fe40003f46270 */
[----:B------:R-:W-:-:S02]  /*3fb0*/  FSEL R176, R31, -INF , !P3 ;  /* 0xff8000001fb07808 */ /* 0x000fc40005800000 */
[----:B------:R-:W-:Y:S02]  /*3fc0*/  FMNMX.FTZ R5, R177, R5, !PT ;  /* 0x00000005b1057209 */ /* 0x000fe40007810000 */
[----:B------:R-:W-:Y:S02]  /*3fd0*/  ISETP.GE.AND P1, PT, R61, R15, PT ;  /* 0x0000000f3d00720c */ /* 0x000fe40003f26270 */
[----:B------:R-:W-:Y:S02]  /*3fe0*/  FSEL R16, R14, -INF , !P2 ;  /* 0xff8000000e107808 */ /* 0x000fe40005000000 */
[----:B------:R-:W-:Y:S02]  /*3ff0*/  FMNMX.FTZ R5, R176, R5, !PT ;  /* 0x00000005b0057209 */ /* 0x000fe40007810000 */
[----:B------:R-:W-:Y:S01]  /*4000*/  ISETP.GE.AND P2, PT, R68, R15, PT ;  /* 0x0000000f4400720c */ /* 0x000fe20003f46270 */
[----:B------:R-:W-:Y:S01]  /*4010*/  STL [R1+0x14c], R16 ;  /* 0x00014c1001007387 */ /* 0x000fe20000100800 */
[----:B----4-:R-:W-:-:S02]  /*4020*/  FSEL R240, R13, -INF , !P1 ;  /* 0xff8000000df07808 */ /* 0x010fc40004800000 */
[----:B------:R-:W-:Y:S01]  /*4030*/  FMNMX.FTZ R5, R16, R5, !PT ;  /* 0x0000000510057209 */ /* 0x000fe20007810000 */
[----:B------:R-:W-:Y:S01]  /*4040*/  STL [R1+0x150], R15 ;  /* 0x0001500f01007387 */ /* 0x000fe20000100800 */
[----:B------:R-:W-:Y:S01]  /*4050*/  ISETP.GE.AND P1, PT, R69, R15, PT ;  /* 0x0000000f4500720c */ /* 0x000fe20003f26270 */
[----:B---3--:R-:W-:Y:S01]  /*4060*/  FMUL.FTZ R6, R63, UR22 ;  /* 0x000000163f067c20 */ /* 0x008fe20008410000 */
[----:B-1----:R-:W-:Y:S01]  /*4070*/  FSEL R242, R10, -INF , !P2 ;  /* 0xff8000000af27808 */ /* 0x002fe20005000000 */
[----:B------:R-:W-:Y:S01]  /*4080*/  STL [R1+0x154], R240 ;  /* 0x000154f001007387 */ /* 0x000fe20000100800 */
[----:B------:R-:W-:Y:S01]  /*4090*/  FMNMX.FTZ R5, R240, R5, !PT ;  /* 0x00000005f0057209 */ /* 0x000fe20007810000 */
[----:B------:R1:W-:Y:S01]  /*40a0*/  MUFU.TANH R174, R6 ;  /* 0x0000000600ae7308 */ /* 0x0003e20000002400 */
[----:B------:R-:W-:Y:S01]  /*40b0*/  FSEL R239, R8, -INF , !P1 ;  /* 0xff80000008ef7808 */ /* 0x000fe20004800000 */
[----:B------:R-:W-:Y:S01]  /*40c0*/  STL [R1+0x158], R242 ;  /* 0x000158f201007387 */ /* 0x000fe20000100800 */
[----:B------:R-:W-:-:S02]  /*40d0*/  FMNMX.FTZ R5, R242, R5, !PT ;  /* 0x00000005f2057209 */ /* 0x000fc40007810000 */
[----:B--2---:R-:W-:Y:S01]  /*40e0*/  FMNMX.FTZ R4, R4, R9, !PT ;  /* 0x0000000904047209 */ /* 0x004fe20007810000 */
[----:B------:R-:W-:Y:S01]  /*40f0*/  STL [R1+0x15c], R239 ;  /* 0x00015cef01007387 */ /* 0x000fe20000100800 */
[----:B------:R-:W-:Y:S02]  /*4100*/  FMNMX.FTZ R5, R239, R5, !PT ;  /* 0x00000005ef057209 */ /* 0x000fe40007810000 */
[C---:B------:R-:W-:Y:S01]  /*4110*/  VIMNMX R14, R7.reuse, UR21, PT ;  /* 0x00000015070e7c48 */ /* 0x040fe2000bfe0100 */
[----:B------:R-:W2:Y:S01]  /*4120*/  SHFL.BFLY PT, R9, R4, 0x1, 0x1f ;  /* 0x0c201f0004097f89 */ /* 0x000ea200000e0000 */
[----:B------:R-:W-:Y:S02]  /*4130*/  VIADDMNMX R17, R7, 0x8, R27, PT ;  /* 0x0000000807117846 */ /* 0x000fe4000380011b */
[-C--:B------:R-:W-:Y:S01]  /*4140*/  ISETP.GE.AND P1, PT, R28, R14.reuse, PT ;  /* 0x0000000e1c00720c */ /* 0x080fe20003f26270 */
[----:B------:R-:W3:Y:S01]  /*4150*/  SHFL.BFLY PT, R8, R5, 0x2, 0x1f ;  /* 0x0c401f0005087f89 */ /* 0x000ee200000e0000 */
[----:B------:R-:W-:-:S02]  /*4160*/  ISETP.GE.AND P5, PT, R29, R14, PT ;  /* 0x0000000e1d00720c */ /* 0x000fc40003fa6270 */
[----:B------:R-:W-:Y:S01]  /*4170*/  FSEL R84, R105, -INF , !P1 ;  /* 0xff80000069547808 */ /* 0x000fe20004800000 */
[----:B-1----:R-:W-:Y:S01]  /*4180*/  FMUL.FTZ R6, R64, UR22 ;  /* 0x0000001640067c20 */ /* 0x002fe20008410000 */
[----:B------:R-:W-:Y:S02]  /*4190*/  FSEL R85, R136, -INF , !P5 ;  /* 0xff80000088557808 */ /* 0x000fe40006800000 */
[-C--:B------:R-:W-:Y:S01]  /*41a0*/  ISETP.GE.AND P5, PT, R32, R14.reuse, PT ;  /* 0x0000000e2000720c */ /* 0x080fe20003fa6270 */
[----:B------:R1:W-:Y:S01]  /*41b0*/  MUFU.TANH R10, R6 ;  /* 0x00000006000a7308 */ /* 0x0003e20000002400 */
[-C--:B------:R-:W-:Y:S02]  /*41c0*/  ISETP.GE.AND P4, PT, R30, R14.reuse, PT ;  /* 0x0000000e1e00720c */ /* 0x080fe40003f86270 */
[----:B------:R-:W-:Y:S02]  /*41d0*/  FSEL R53, R101, -INF , !P5 ;  /* 0xff80000065357808 */ /* 0x000fe40006800000 */
[----:B------:R-:W-:-:S02]  /*41e0*/  ISETP.GE.AND P5, PT, R36, R14, PT ;  /* 0x0000000e2400720c */ /* 0x000fc40003fa6270 */
[----:B------:R-:W-:Y:S02]  /*41f0*/  FSEL R86, R139, -INF , !P4 ;  /* 0xff8000008b567808 */ /* 0x000fe40006000000 */
[----:B------:R-:W-:Y:S02]  /*4200*/  FSEL R173, R80, -INF , !P5 ;  /* 0xff80000050ad7808 */ /* 0x000fe40006800000 */
[----:B------:R-:W-:Y:S02]  /*4210*/  ISETP.GE.AND P5, PT, R2, R14, PT ;  /* 0x0000000e0200720c */ /* 0x000fe40003fa6270 */
[----:B--2---:R-:W-:Y:S01]  /*4220*/  FMNMX.FTZ R134, R4, R9, !PT ;  /* 0x0000000904867209 */ /* 0x004fe20007810000 */
[----:B------:R-:W-:Y:S01]  /*4230*/  FMUL.FTZ R4, R77, UR22 ;  /* 0x000000164d047c20 */ /* 0x000fe20008410000 */
[----:B------:R-:W-:Y:S02]  /*4240*/  FSEL R9, R140, -INF , !P5 ;  /* 0xff8000008c097808 */ /* 0x000fe40006800000 */
[----:B---3--:R-:W-:Y:S01]  /*4250*/  FMNMX.FTZ R5, R5, R8, !PT ;  /* 0x0000000805057209 */ /* 0x008fe20007810000 */
[C---:B------:R-:W-:Y:S01]  /*4260*/  FMUL.FTZ R13, R134.reuse, UR20 ;  /* 0x00000014860d7c20 */ /* 0x040fe20008410000 */
[----:B------:R-:W-:Y:S01]  /*4270*/  FSETP.NEU.FTZ.AND P1, PT, R134, -INF , PT ;  /* 0xff8000008600780b */ /* 0x000fe20003f3d000 */
[----:B------:R2:W-:Y:S01]  /*4280*/  MUFU.TANH R8, R4 ;  /* 0x0000000400087308 */ /* 0x0005e20000002400 */
[----:B------:R-:W-:Y:S01]  /*4290*/  ISETP.GE.AND P4, PT, R33, R14, PT ;  /* 0x0000000e2100720c */ /* 0x000fe20003f86270 */
[----:B------:R-:W3:Y:S01]  /*42a0*/  SHFL.BFLY PT, R133, R5, 0x1, 0x1f ;  /* 0x0c201f0005857f89 */ /* 0x000ee200000e0000 */
[----:B------:R-:W-:Y:S01]  /*42b0*/  FSEL R13, R13, RZ, P1 ;  /* 0x000000ff0d0d7208 */ /* 0x000fe20000800000 */
[----:B-1----:R-:W-:Y:S01]  /*42c0*/  FMUL.FTZ R6, R65, UR22 ;  /* 0x0000001641067c20 */ /* 0x002fe20008410000 */
[----:B------:R-:W-:Y:S01]  /*42d0*/  ISETP.GE.AND P6, PT, R28, R17, PT ;  /* 0x000000111c00720c */ /* 0x000fe20003fc6270 */
[----:B------:R1:W-:Y:S01]  /*42e0*/  STL [R1+0x160], R134 ;  /* 0x0001608601007387 */ /* 0x0003e20000100800 */
[----:B------:R-:W-:Y:S01]  /*42f0*/  FSEL R55, R102, -INF , !P4 ;  /* 0xff80000066377808 */ /* 0x000fe20006000000 */
[----:B------:R4:W-:Y:S01]  /*4300*/  MUFU.TANH R11, R6 ;  /* 0x00000006000b7308 */ /* 0x0009e20000002400 */
[----:B------:R-:W-:-:S02]  /*4310*/  FSEL R89, R104, -INF , !P6 ;  /* 0xff80000068597808 */ /* 0x000fc40007000000 */
[-C--:B------:R-:W-:Y:S02]  /*4320*/  ISETP.GE.AND P6, PT, R37, R14.reuse, PT ;  /* 0x0000000e2500720c */ /* 0x080fe40003fc6270 */
[-C--:B------:R-:W-:Y:S02]  /*4330*/  ISETP.GE.AND P1, PT, R39, R14.reuse, PT ;  /* 0x0000000e2700720c */ /* 0x080fe40003f26270 */
[----:B------:R-:W-:Y:S01]  /*4340*/  FSEL R52, R94, -INF , !P6 ;  /* 0xff8000005e347808 */ /* 0x000fe20007000000 */
[----:B--2---:R-:W-:Y:S01]  /*4350*/  FFMA.FTZ R4, R18, UR20, -R13 ;  /* 0x0000001412047c23 */ /* 0x004fe2000801080d */
[----:B------:R-:W-:Y:S02]  /*4360*/  ISETP.GE.AND P6, PT, R38, R14, PT ;  /* 0x0000000e2600720c */ /* 0x000fe40003fc6270 */
[----:B------:R-:W-:Y:S01]  /*4370*/  FSEL R54, R93, -INF , !P1 ;  /* 0xff8000005d367808 */ /* 0x000fe20004800000 */
[----:B------:R2:W1:Y:S01]  /*4380*/  MUFU.EX2 R41, R4 ;  /* 0x0000000400297308 */ /* 0x0004620000000800 */
[----:B------:R-:W-:-:S02]  /*4390*/  FSEL R172, R75, -INF , !P6 ;  /* 0xff8000004bac7808 */ /* 0x000fc40007000000 */
[----:B------:R-:W-:Y:S01]  /*43a0*/  ISETP.GE.AND P6, PT, R48, R14, PT ;  /* 0x0000000e3000720c */ /* 0x000fe20003fc6270 */
[----:B----4-:R-:W-:Y:S01]  /*43b0*/  FMUL.FTZ R6, R66, UR22 ;  /* 0x0000001642067c20 */ /* 0x010fe20008410000 */
[----:B---3--:R-:W-:Y:S02]  /*43c0*/  FMNMX.FTZ R133, R5, R133, !PT ;  /* 0x0000008505857209 */ /* 0x008fe40007810000 */
[----:B------:R-:W-:Y:S01]  /*43d0*/  FMNMX.FTZ R5, R9, R86, !PT ;  /* 0x0000005609057209 */ /* 0x000fe20007810000 */
[----:B------:R3:W-:Y:S01]  /*43e0*/  MUFU.TANH R22, R6 ;  /* 0x0000000600167308 */ /* 0x0007e20000002400 */
[C---:B------:R-:W-:Y:S01]  /*43f0*/  FSETP.NEU.FTZ.AND P5, PT, R133.reuse, -INF , PT ;  /* 0xff8000008500780b */ /* 0x040fe20003fbd000 */
[----:B------:R-:W-:Y:S01]  /*4400*/  FMUL.FTZ R12, R133, UR20 ;  /* 0x00000014850c7c20 */ /* 0x000fe20008410000 */
[----:B------:R-:W-:Y:S02]  /*4410*/  ISETP.GE.AND P3, PT, R30, R17, PT ;  /* 0x000000111e00720c */ /* 0x000fe40003f66270 */
[----:B------:R-:W-:-:S02]  /*4420*/  FSEL R139, R70, -INF , !P6 ;  /* 0xff800000468b7808 */ /* 0x000fc40007000000 */
[----:B------:R-:W-:Y:S01]  /*4430*/  FSEL R12, R12, RZ, P5 ;  /* 0x000000ff0c0c7208 */ /* 0x000fe20002800000 */
[----:B--2---:R-:W-:Y:S01]  /*4440*/  FFMA.FTZ R4, R20, UR20, -R13 ;  /* 0x0000001414047c23 */ /* 0x004fe2000801080d */
[----:B------:R-:W-:Y:S01]  /*4450*/  ISETP.GE.AND P5, PT, R2, R17, PT ;  /* 0x000000110200720c */ /* 0x000fe20003fa6270 */
[----:B------:R-:W-:Y:S01]  /*4460*/  IMAD.IADD R2, R156, 0x1, R157 ;  /* 0x000000019c027824 */ /* 0x000fe200078e029d */
[----:B------:R-:W-:Y:S01]  /*4470*/  ISETP.GE.AND P6, PT, R57, R14, PT ;  /* 0x0000000e3900720c */ /* 0x000fe20003fc6270 */
[----:B------:R2:W-:Y:S01]  /*4480*/  MUFU.EX2 R42, R4 ;  /* 0x00000004002a7308 */ /* 0x0005e20000000800 */
[----:B------:R-:W-:Y:S01]  /*4490*/  FSEL R91, R138, -INF , !P3 ;  /* 0xff8000008a5b7808 */ /* 0x000fe20005800000 */
[----:B-1----:R-:W-:Y:S01]  /*44a0*/  STL [R1+0x84], R41 ;  /* 0x0000842901007387 */ /* 0x002fe20000100800 */
[----:B------:R-:W-:Y:S01]  /*44b0*/  LEA R233, R2, UR4, 0x1 ;  /* 0x0000000402e97c11 */ /* 0x000fe2000f8e08ff */
[----:B---3--:R-:W-:Y:S01]  /*44c0*/  FMUL.FTZ R6, R67, UR22 ;  /* 0x0000001643067c20 */ /* 0x008fe20008410000 */
[----:B------:R-:W-:-:S02]  /*44d0*/  FSEL R138, R59, -INF , !P6 ;  /* 0xff8000003b8a7808 */ /* 0x000fc40007000000 */
[----:B------:R-:W-:Y:S01]  /*44e0*/  LEA R236, R0, R233, 0x1 ;  /* 0x000000e900ec7211 */ /* 0x000fe200078e08ff */
[----:B------:R1:W-:Y:S01]  /*44f0*/  MUFU.TANH R23, R6 ;  /* 0x0000000600177308 */ /* 0x0003e20000002400 */
[----:B------:R-:W-:Y:S01]  /*4500*/  IMAD R234, R3, 0x2, R233 ;  /* 0x0000000203ea7824 */ /* 0x000fe200078e02e9 */
[-C--:B------:R-:W-:Y:S01]  /*4510*/  ISETP.GE.AND P6, PT, R60, R14.reuse, PT ;  /* 0x0000000e3c00720c */ /* 0x080fe20003fc6270 */
[----:B------:R-:W3:Y:S01]  /*4520*/  LDSM.16.MT88.4 R108, [R233+0xe000] ;  /* 0x00e00000e96c783b */ /* 0x000ee20000004200 */
[----:B------:R-:W-:Y:S01]  /*4530*/  ISETP.GE.AND P2, PT, R29, R17, PT ;  /* 0x000000111d00720c */ /* 0x000fe20003f46270 */
[----:B------:R-:W-:Y:S02]  /*4540*/  IMAD R235, R0, 0x2, R234 ;  /* 0x0000000200eb7824 */ /* 0x000fe400078e02ea */
[--C-:B------:R-:W-:Y:S01]  /*4550*/  FFMA.FTZ R0, R40, UR20, -R12.reuse ;  /* 0x0000001428007c23 */ /* 0x100fe2000801080c */
[----:B------:R-:W-:Y:S01]  /*4560*/  FSEL R229, R10, -INF , !P6 ;  /* 0xff8000000ae57808 */ /* 0x000fe20007000000 */
[----:B------:R-:W-:Y:S01]  /*4570*/  FFMA.FTZ R3, R35, UR20, -R12 ;  /* 0x0000001423037c23 */ /* 0x000fe2000801080c */
[----:B--2---:R-:W-:Y:S01]  /*4580*/  FFMA.FTZ R4, R24, UR20, -R13 ;  /* 0x0000001418047c23 */ /* 0x004fe2000801080d */
[----:B------:R-:W-:Y:S01]  /*4590*/  MUFU.EX2 R243, R0 ;  /* 0x0000000000f37308 */ /* 0x000fe20000000800 */
[----:B------:R-:W-:Y:S01]  /*45a0*/  ISETP.GE.AND P6, PT, R61, R14, PT ;  /* 0x0000000e3d00720c */ /* 0x000fe20003fc6270 */
[----:B------:R-:W2:Y:S01]  /*45b0*/  LDSM.16.MT88.4 R148, [R235+0xe000] ;  /* 0x00e00000eb94783b */ /* 0x000ea20000004200 */
[----:B------:R-:W-:-:S02]  /*45c0*/  FSEL R90, R103, -INF , !P2 ;  /* 0xff800000675a7808 */ /* 0x000fc40005000000 */
[----:B------:R-:W-:Y:S01]  /*45d0*/  FSEL R207, R11, -INF , !P6 ;  /* 0xff8000000bcf7808 */ /* 0x000fe20007000000 */
[----:B------:R-:W-:Y:S01]  /*45e0*/  LDSM.16.MT88.4 R96, [R234+0xc000] ;  /* 0x00c00000ea60783b */ /* 0x000fe20000004200 */
[----:B-1----:R-:W-:Y:S01]  /*45f0*/  FMUL.FTZ R6, R76, UR22 ;  /* 0x000000164c067c20 */ /* 0x002fe20008410000 */
[----:B------:R1:W-:Y:S01]  /*4600*/  MUFU.EX2 R240, R4 ;  /* 0x0000000400f07308 */ /* 0x0003e20000000800 */
[----:B------:R-:W-:Y:S01]  /*4610*/  ISETP.GE.AND P6, PT, R68, R14, PT ;  /* 0x0000000e4400720c */ /* 0x000fe20003fc6270 */
[----:B------:R-:W-:Y:S01]  /*4620*/  LDSM.16.MT88.4 R104, [R236+0xc000] ;  /* 0x00c00000ec68783b */ /* 0x000fe20000004200 */
[-C--:B------:R-:W-:Y:S02]  /*4630*/  ISETP.GE.AND P3, PT, R33, R17.reuse, PT ;  /* 0x000000112100720c */ /* 0x080fe40003f66270 */
[-C--:B------:R-:W-:Y:S01]  /*4640*/  ISETP.GE.AND P2, PT, R32, R17.reuse, PT ;  /* 0x000000112000720c */ /* 0x080fe20003f46270 */
[----:B------:R-:W-:Y:S01]  /*4650*/  LDSM.16.MT88.4 R116, [R234+0xe000] ;  /* 0x00e00000ea74783b */ /* 0x000fe20000004200 */
[----:B------:R-:W-:Y:S01]  /*4660*/  FSEL R88, R100, -INF , !P3 ;  /* 0xff80000064587808 */ /* 0x000fe20005800000 */
[----:B------:R-:W4:Y:S01]  /*4670*/  MUFU.TANH R6, R6 ;  /* 0x0000000600067308 */ /* 0x000f220000002400 */
[----:B------:R-:W-:Y:S01]  /*4680*/  ISETP.GE.AND P4, PT, R37, R17, PT ;  /* 0x000000112500720c */ /* 0x000fe20003f86270 */
[----:B------:R-:W-:Y:S01]  /*4690*/  LDSM.16.MT88.4 R100, [R235+0xc000] ;  /* 0x00c00000eb64783b */ /* 0x000fe20000004200 */
[----:B------:R-:W-:-:S02]  /*46a0*/  FSEL R87, R95, -INF , !P2 ;  /* 0xff8000005f577808 */ /* 0x000fc40005000000 */
[-C--:B------:R-:W-:Y:S01]  /*46b0*/  ISETP.GE.AND P3, PT, R39, R17.reuse, PT ;  /* 0x000000112700720c */ /* 0x080fe20003f66270 */
[----:B------:R-:W2:Y:S01]  /*46c0*/  LDSM.16.MT88.4 R92, [R233+0xc000] ;  /* 0x00c00000e95c783b */ /* 0x000ea20000004200 */
[----:B------:R-:W-:Y:S01]  /*46d0*/  FSEL R32, R112, -INF , !P4 ;  /* 0xff80000070207808 */ /* 0x000fe20006000000 */
[----:B------:R3:W-:Y:S01]  /*46e0*/  MUFU.EX2 R232, R3 ;  /* 0x0000000300e87308 */ /* 0x0007e20000000800 */
[----:B-1----:R-:W-:Y:S01]  /*46f0*/  FFMA.FTZ R4, R26, UR20, -R13 ;  /* 0x000000141a047c23 */ /* 0x002fe2000801080d */
[-C--:B------:R-:W-:Y:S01]  /*4700*/  ISETP.GE.AND P2, PT, R36, R17.reuse, PT ;  /* 0x000000112400720c */ /* 0x080fe20003f46270 */
[----:B------:R-:W-:Y:S01]  /*4710*/  LDSM.16.MT88.4 R120, [R236+0xe000] ;  /* 0x00e00000ec78783b */ /* 0x000fe20000004200 */
[----:B------:R-:W-:Y:S02]  /*4720*/  FSEL R33, R81, -INF , !P3 ;  /* 0xff80000051217808 */ /* 0x000fe40005800000 */
[----:B------:R-:W-:Y:S01]  /*4730*/  ISETP.GE.AND P1, PT, R38, R17, PT ;  /* 0x000000112600720c */ /* 0x000fe20003f26270 */
[----:B------:R-:W-:Y:S01]  /*4740*/  LDSM.16.MT88.4 R112, [R235+0xe800] ;  /* 0x00e80000eb70783b */ /* 0x000fe20000004200 */
[----:B------:R1:W2:Y:S01]  /*4750*/  MUFU.EX2 R237, R4 ;  /* 0x0000000400ed7308 */ /* 0x0002a20000000800 */
[----:B----4-:R-:W-:-:S02]  /*4760*/  FSEL R206, R6, -INF , !P6 ;  /* 0xff80000006ce7808 */ /* 0x010fc40007000000 */
[----:B------:R-:W-:Y:S01]  /*4770*/  FSEL R137, R137, -INF , !P2 ;  /* 0xff80000089897808 */ /* 0x000fe20005000000 */
[----:B------:R-:W-:Y:S01]  /*4780*/  STL [R1+0x7c], R42 ;  /* 0x00007c2a01007387 */ /* 0x000fe20000100800 */
[-C--:B------:R-:W-:Y:S02]  /*4790*/  ISETP.GE.AND P6, PT, R48, R17.reuse, PT ;  /* 0x000000113000720c */ /* 0x080fe40003fc6270 */
[----:B------:R-:W-:Y:S01]  /*47a0*/  FSEL R132, R132, -INF , !P1 ;  /* 0xff80000084847808 */ /* 0x000fe20004800000 */
[----:B------:R-:W-:Y:S01]  /*47b0*/  LDSM.16.MT88.4 R80, [R233+0xc800] ;  /* 0x00c80000e950783b */ /* 0x000fe20000004200 */
[----:B---3--:R-:W-:Y:S01]  /*47c0*/  FFMA.FTZ R3, R44, UR20, -R13 ;  /* 0x000000142c037c23 */ /* 0x008fe2000801080d */
[----:B------:R-:W-:Y:S02]  /*47d0*/  FSEL R175, R175, -INF , !P6 ;  /* 0xff800000afaf7808 */ /* 0x000fe40007000000 */
[-C--:B------:R-:W-:Y:S01]  /*47e0*/  ISETP.GE.AND P4, PT, R60, R17.reuse, PT ;  /* 0x000000113c00720c */ /* 0x080fe20003f86270 */
[----:B------:R3:W-:Y:S01]  /*47f0*/  MUFU.EX2 R241, R3 ;  /* 0x0000000300f17308 */ /* 0x0007e20000000800 */
[----:B------:R-:W-:Y:S01]  /*4800*/  ISETP.GE.AND P3, PT, R61, R17, PT ;  /* 0x000000113d00720c */ /* 0x000fe20003f66270 */
[----:B------:R-:W-:Y:S01]  /*4810*/  LDSM.16.MT88.4 R64, [R235+0xc800] ;  /* 0x00c80000eb40783b */ /* 0x000fe20000004200 */
[----:B------:R-:W-:-:S02]  /*4820*/  FSEL R180, R22, -INF , !P4 ;  /* 0xff80000016b47808 */ /* 0x000fc40006000000 */
[----:B-1----:R-:W-:Y:S01]  /*4830*/  FMNMX.FTZ R4, R85, R5, !PT ;  /* 0x0000000555047209 */ /* 0x002fe20007810000 */
[--C-:B------:R-:W-:Y:S01]  /*4840*/  FFMA.FTZ R5, R19, UR20, -R12.reuse ;  /* 0x0000001413057c23 */ /* 0x100fe2000801080c */
[----:B------:R-:W-:Y:S01]  /*4850*/  FSEL R19, R141, -INF , !P5 ;  /* 0xff8000008d137808 */ /* 0x000fe20006800000 */
[----:B------:R-:W-:Y:S01]  /*4860*/  LDSM.16.MT88.4 R60, [R233+0xe800] ;  /* 0x00e80000e93c783b */ /* 0x000fe20000004200 */
[----:B------:R-:W-:Y:S01]  /*4870*/  FMNMX.FTZ R4, R84, R4, !PT ;  /* 0x0000000454047209 */ /* 0x000fe20007810000 */
[----:B------:R-:W-:Y:S01]  /*4880*/  MUFU.EX2 R239, R5 ;  /* 0x0000000500ef7308 */ /* 0x000fe20000000800 */
[----:B------:R-:W-:Y:S02]  /*4890*/  ISETP.GE.AND P5, PT, R69, R14, PT ;  /* 0x0000000e4500720c */ /* 0x000fe40003fa6270 */
[----:B------:R-:W-:Y:S01]  /*48a0*/  FMNMX.FTZ R2, R55, R4, !PT ;  /* 0x0000000437027209 */ /* 0x000fe20007810000 */
[----:B------:R-:W-:Y:S01]  /*48b0*/  FFMA.FTZ R4, R34, UR20, -R12 ;  /* 0x0000001422047c23 */ /* 0x000fe2000801080c */
[----:B------:R-:W-:-:S02]  /*48c0*/  FSEL R205, R8, -INF , !P5 ;  /* 0xff80000008cd7808 */ /* 0x000fc40006800000 */
[----:B------:R-:W-:Y:S01]  /*48d0*/  FMNMX.FTZ R2, R53, R2, !PT ;  /* 0x0000000235027209 */ /* 0x000fe20007810000 */
[----:B---3--:R-:W-:Y:S01]  /*48e0*/  FFMA.FTZ R3, R45, UR20, -R13 ;  /* 0x000000142d037c23 */ /* 0x008fe2000801080d */
[-C--:B------:R-:W-:Y:S01]  /*48f0*/  ISETP.GE.AND P5, PT, R57, R17.reuse, PT ;  /* 0x000000113900720c */ /* 0x080fe20003fa6270 */
[----:B------:R1:W3:Y:S01]  /*4900*/  MUFU.EX2 R134, R4 ;  /* 0x0000000400867308 */ /* 0x0002e20000000800 */
[----:B------:R-:W-:Y:S02]  /*4910*/  FMNMX.FTZ R2, R52, R2, !PT ;  /* 0x0000000234027209 */ /* 0x000fe40007810000 */
[----:B------:R-:W-:Y:S02]  /*4920*/  FSEL R174, R174, -INF , !P5 ;  /* 0xff800000aeae7808 */ /* 0x000fe40006800000 */
[----:B------:R-:W-:Y:S02]  /*4930*/  FMNMX.FTZ R2, R54, R2, !PT ;  /* 0x0000000236027209 */ /* 0x000fe40007810000 */
[----:B------:R-:W-:Y:S01]  /*4940*/  ISETP.GE.AND P2, PT, R68, R17, PT ;  /* 0x000000114400720c */ /* 0x000fe20003f46270 */
[----:B------:R4:W-:Y:S01]  /*4950*/  MUFU.EX2 R183, R3 ;  /* 0x0000000300b77308 */ /* 0x0009e20000000800 */
[----:B------:R-:W-:-:S02]  /*4960*/  FMNMX.FTZ R2, R173, R2, !PT ;  /* 0x00000002ad027209 */ /* 0x000fc40007810000 */
[----:B------:R-:W-:Y:S02]  /*4970*/  FSEL R181, R23, -INF , !P3 ;  /* 0xff80000017b57808 */ /* 0x000fe40005800000 */
[----:B------:R-:W-:Y:S02]  /*4980*/  FMNMX.FTZ R2, R172, R2, !PT ;  /* 0x00000002ac027209 */ /* 0x000fe40007810000 */
[----:B------:R-:W-:Y:S02]  /*4990*/  ISETP.GE.AND P1, PT, R69, R17, PT ;  /* 0x000000114500720c */ /* 0x000fe40003f26270 */
[----:B------:R-:W-:Y:S01]  /*49a0*/  FMNMX.FTZ R0, R139, R2, !PT ;  /* 0x000000028b007209 */ /* 0x000fe20007810000 */
[----:B------:R-:W-:Y:S01]  /*49b0*/  FMUL.FTZ R2, R78, UR22 ;  /* 0x000000164e027c20 */ /* 0x000fe20008410000 */
[----:B-1----:R-:W-:Y:S01]  /*49c0*/  F2FP.BF16.F32.PACK_AB R4, R42, R41 ;  /* 0x000000292a04723e */ /* 0x002fe200000010ff */
[----:B------:R-:W-:Y:S01]  /*49d0*/  LDSM.16.MT88.4 R68, [R236+0xc800] ;  /* 0x00c80000ec44783b */ /* 0x000fe20000004200 */
[----:B------:R-:W-:Y:S01]  /*49e0*/  FMNMX.FTZ R0, R138, R0, !PT ;  /* 0x000000008a007209 */ /* 0x000fe20007810000 */
[----:B------:R1:W1:Y:S01]  /*49f0*/  MUFU.TANH R11, R2 ;  /* 0x00000002000b7308 */ /* 0x0002620000002400 */
[----:B--2---:R-:W-:-:S02]  /*4a00*/  F2FP.BF16.F32.PACK_AB R6, R237, R240 ;  /* 0x000000f0ed06723e */ /* 0x004fc400000010ff */
[----:B------:R-:W-:Y:S01]  /*4a10*/  FMNMX.FTZ R0, R229, R0, !PT ;  /* 0x00000000e5007209 */ /* 0x000fe20007810000 */
[----:B----4-:R-:W-:Y:S01]  /*4a20*/  FFMA.FTZ R3, R46, UR20, -R13 ;  /* 0x000000142e037c23 */ /* 0x010fe2000801080d */
[----:B---3--:R-:W-:Y:S02]  /*4a30*/  F2FP.BF16.F32.PACK_AB R5, R134, R239 ;  /* 0x000000ef8605723e */ /* 0x008fe400000010ff */
[----:B------:R-:W-:Y:S01]  /*4a40*/  FMNMX.FTZ R0, R207, R0, !PT ;  /* 0x00000000cf007209 */ /* 0x000fe20007810000 */
[----:B------:R2:W-:Y:S01]  /*4a50*/  MUFU.EX2 R209, R3 ;  /* 0x0000000300d17308 */ /* 0x0005e20000000800 */
[----:B------:R-:W-:Y:S02]  /*4a60*/  F2FP.BF16.F32.PACK_AB R7, R243, R232 ;  /* 0x000000e8f307723e */ /* 0x000fe400000010ff */
[----:B------:R-:W-:-:S04]  /*4a70*/  FMNMX.FTZ R0, R206, R0, !PT ;  /* 0x00000000ce007209 */ /* 0x000fc80007810000 */
[----:B------:R-:W-:Y:S01]  /*4a80*/  FMNMX.FTZ R0, R205, R0, !PT ;  /* 0x00000000cd007209 */ /* 0x000fe20007810000 */
[C---:B------:R-:W-:Y:S01]  /*4a90*/  HMMA.16816.F32.BF16 R152, R4.reuse, R108, RZ ;  /* 0x0000006c0498723c */ /* 0x040fe200000418ff */
[----:B-1----:R-:W-:Y:S01]  /*4aa0*/  FMUL.FTZ R2, R79, UR22 ;  /* 0x000000164f027c20 */ /* 0x002fe20008410000 */
[----:B------:R-:W-:Y:S01]  /*4ab0*/  FSEL R182, R11, -INF , !P2 ;  /* 0xff8000000bb67808 */ /* 0x000fe20005000000 */
[----:B------:R-:W-:Y:S02]  /*4ac0*/  LDSM.16.MT88.4 R76, [R234+0xc800] ;  /* 0x00c80000ea4c783b */ /* 0x000fe40000004200 */
[----:B------:R1:W3:Y:S01]  /*4ad0*/  MUFU.TANH R10, R2 ;  /* 0x00000002000a7308 */ /* 0x0002e20000002400 */
[----:B------:R-:W-:Y:S01]  /*4ae0*/  HMMA.16816.F32.BF16 R128, R4, R148, RZ ;  /* 0x000000940480723c */ /* 0x000fe200000418ff */
[----:B------:R-:W4:Y:S01]  /*4af0*/  SHFL.BFLY PT, R8, R0, 0x2, 0x1f ;  /* 0x0c401f0000087f89 */ /* 0x000f2200000e0000 */
[----:B--2---:R-:W-:-:S04]  /*4b00*/  FFMA.FTZ R3, R21, UR20, -R13 ;  /* 0x0000001415037c23 */ /* 0x004fc8000801080d */
[C---:B------:R-:W-:Y:S01]  /*4b10*/  HMMA.16816.F32.BF16 R168, R4.reuse, R92, RZ ;  /* 0x0000005c04a8723c */ /* 0x040fe200000418ff */
[----:B------:R2:W4:Y:S05]  /*4b20*/  MUFU.EX2 R15, R3 ;  /* 0x00000003000f7308 */ /* 0x00052a0000000800 */
[----:B------:R-:W-:Y:S01]  /*4b30*/  HMMA.16816.F32.BF16 R164, R4, R96, RZ ;  /* 0x0000006004a4723c */ /* 0x000fe200000418ff */
[----:B-1----:R-:W-:Y:S02]  /*4b40*/  FMNMX.FTZ R2, R19, R91, !PT ;  /* 0x0000005b13027209 */ /* 0x002fe40007810000 */
[----:B---3--:R-:W-:-:S03]  /*4b50*/  FSEL R251, R10, -INF , !P1 ;  /* 0xff8000000afb7808 */ /* 0x008fc60004800000 */
[----:B------:R-:W-:Y:S01]  /*4b60*/  HMMA.16816.F32.BF16 R160, R4, R104, RZ ;  /* 0x0000006804a0723c */ /* 0x000fe200000418ff */
[----:B------:R-:W-:-:S04]  /*4b70*/  FMNMX.FTZ R2, R90, R2, !PT ;  /* 0x000000025a027209 */ /* 0x000fc80007810000 */
[----:B------:R-:W-:Y:S01]  /*4b80*/  FMNMX.FTZ R2, R89, R2, !PT ;  /* 0x0000000259027209 */ /* 0x000fe20007810000 */
[----:B--2---:R-:W-:Y:S01]  /*4b90*/  FFMA.FTZ R3, R50, UR20, -R12 ;  /* 0x0000001432037c23 */ /* 0x004fe2000801080c */
[----:B----4-:R-:W-:Y:S01]  /*4ba0*/  FMNMX.FTZ R0, R0, R8, !PT ;  /* 0x0000000800007209 */ /* 0x010fe20007810000 */
[C---:B------:R-:W-:Y:S01]  /*4bb0*/  HMMA.16816.F32.BF16 R156, R4.reuse, R100, RZ ;  /* 0x00000064049c723c */ /* 0x040fe200000418ff */
[----:B------:R-:W-:Y:S01]  /*4bc0*/  FMNMX.FTZ R2, R88, R2, !PT ;  /* 0x0000000258027209 */ /* 0x000fe20007810000 */
[----:B------:R1:W-:Y:S01]  /*4bd0*/  MUFU.EX2 R238, R3 ;  /* 0x0000000300ee7308 */ /* 0x0003e20000000800 */
[----:B------:R-:W-:Y:S01]  /*4be0*/  F2FP.BF16.F32.PACK_AB R10, R15, R209 ;  /* 0x000000d10f0a723e */ /* 0x000fe200000010ff */
[----:B------:R-:W2:Y:S01]  /*4bf0*/  SHFL.BFLY PT, R8, R0, 0x1, 0x1f ;  /* 0x0c201f0000087f89 */ /* 0x000ea200000e0000 */
[----:B------:R-:W-:Y:S01]  /*4c00*/  FMNMX.FTZ R2, R87, R2, !PT ;  /* 0x0000000257027209 */ /* 0x000fe20007810000 */
[----:B------:R-:W-:Y:S03]  /*4c10*/  HMMA.16816.F32.BF16 R144, R4, R116, RZ ;  /* 0x000000740490723c */ /* 0x000fe600000418ff */
[----:B------:R-:W-:-:S03]  /*4c20*/  FMNMX.FTZ R2, R32, R2, !PT ;  /* 0x0000000220027209 */ /* 0x000fc60007810000 */
[----:B------:R-:W-:Y:S01]  /*4c30*/  HMMA.16816.F32.BF16 R140, R4, R120, RZ ;  /* 0x00000078048c723c */ /* 0x000fe200000418ff */
[----:B------:R-:W-:-:S04]  /*4c40*/  FMNMX.FTZ R2, R33, R2, !PT ;  /* 0x0000000221027209 */ /* 0x000fc80007810000 */
[----:B------:R-:W-:Y:S01]  /*4c50*/  FMNMX.FTZ R2, R137, R2, !PT ;  /* 0x0000000289027209 */ /* 0x000fe20007810000 */
[C---:B------:R-:W-:Y:S01]  /*4c60*/  HMMA.16816.F32.BF16 R124, R4.reuse, R94, RZ ;  /* 0x0000005e047c723c */ /* 0x040fe200000418ff */
[----:B-1----:R-:W-:Y:S02]  /*4c70*/  FFMA.FTZ R3, R56, UR20, -R12 ;  /* 0x0000001438037c23 */ /* 0x002fe4000801080c */
[----:B------:R-:W-:Y:S02]  /*4c80*/  FMNMX.FTZ R2, R132, R2, !PT ;  /* 0x0000000284027209 */ /* 0x000fe40007810000 */
[----:B------:R1:W-:Y:S01]  /*4c90*/  MUFU.EX2 R210, R3 ;  /* 0x0000000300d27308 */ /* 0x0003e20000000800 */
[----:B------:R-:W-:Y:S01]  /*4ca0*/  HMMA.16816.F32.BF16 R48, R4, R98, RZ ;  /* 0x000000620430723c */ /* 0x000fe200000418ff */
[----:B------:R-:W-:Y:S02]  /*4cb0*/  FMNMX.FTZ R2, R175, R2, !PT ;  /* 0x00000002af027209 */ /* 0x000fe40007810000 */
[----:B--2---:R-:W-:-:S02]  /*4cc0*/  FMNMX.FTZ R136, R0, R8, !PT ;  /* 0x0000000800887209 */ /* 0x004fc40007810000 */
[----:B------:R-:W-:Y:S01]  /*4cd0*/  FMNMX.FTZ R2, R174, R2, !PT ;  /* 0x00000002ae027209 */ /* 0x000fe20007810000 */
[C---:B------:R-:W-:Y:S01]  /*4ce0*/  HMMA.16816.F32.BF16 R44, R4.reuse, R106, RZ ;  /* 0x0000006a042c723c */ /* 0x040fe200000418ff */
[----:B------:R-:W-:Y:S02]  /*4cf0*/  FSETP.NEU.FTZ.AND P1, PT, R136, -INF , PT ;  /* 0xff8000008800780b */ /* 0x000fe40003f3d000 */
[----:B------:R-:W-:Y:S02]  /*4d00*/  FMNMX.FTZ R2, R180, R2, !PT ;  /* 0x00000002b4027209 */ /* 0x000fe40007810000 */
[----:B------:R-:W-:Y:S01]  /*4d10*/  F2FP.BF16.F32.PACK_AB R8, R183, R241 ;  /* 0x000000f1b708723e */ /* 0x000fe200000010ff */
[----:B------:R-:W-:Y:S01]  /*4d20*/  HMMA.16816.F32.BF16 R40, R4, R102, RZ ;  /* 0x000000660428723c */ /* 0x000fe200000418ff */
[----:B------:R-:W-:Y:S01]  /*4d30*/  FMNMX.FTZ R2, R181, R2, !PT ;  /* 0x00000002b5027209 */ /* 0x000fe20007810000 */
[----:B-1----:R-:W-:-:S03]  /*4d40*/  FFMA.FTZ R3, R58, UR20, -R12 ;  /* 0x000000143a037c23 */ /* 0x002fc6000801080c */
[----:B------:R-:W-:Y:S01]  /*4d50*/  FMNMX.FTZ R2, R182, R2, !PT ;  /* 0x00000002b6027209 */ /* 0x000fe20007810000 */
[----:B------:R-:W-:Y:S01]  /*4d60*/  LDSM.16.MT88.4 R56, [R234+0xe800] ;  /* 0x00e80000ea38783b */ /* 0x000fe20000004200 */
[----:B------:R1:W-:Y:S01]  /*4d70*/  MUFU.EX2 R208, R3 ;  /* 0x0000000300d07308 */ /* 0x0003e20000000800 */
[C---:B------:R-:W-:Y:S01]  /*4d80*/  HMMA.16816.F32.BF16 R36, R4.reuse, R110, RZ ;  /* 0x0000006e0424723c */ /* 0x040fe200000418ff */
[----:B------:R-:W-:Y:S01]  /*4d90*/  FMNMX.FTZ R0, R251, R2, !PT ;  /* 0x00000002fb007209 */ /* 0x000fe20007810000 */
[----:B------:R-:W-:Y:S02]  /*4da0*/  FFMA.FTZ R2, R72, UR20, -R12 ;  /* 0x0000001448027c23 */ /* 0x000fe4000801080c */
[----:B------:R-:W-:Y:S02]  /*4db0*/  LDSM.16.MT88.4 R72, [R236+0xe800] ;  /* 0x00e80000ec48783b */ /* 0x000fe40000004200 */
[C---:B------:R-:W-:Y:S01]  /*4dc0*/  HMMA.16816.F32.BF16 R28, R4.reuse, R118, RZ ;  /* 0x00000076041c723c */ /* 0x040fe200000418ff */
[----:B------:R2:W3:Y:S01]  /*4dd0*/  MUFU.EX2 R16, R2 ;  /* 0x0000000200107308 */ /* 0x0004e20000000800 */
[----:B------:R-:W4:Y:S04]  /*4de0*/  SHFL.BFLY PT, R18, R0, 0x2, 0x1f ;  /* 0x0c401f0000127f89 */ /* 0x000f2800000e0000 */
[----:B------:R-:W-:Y:S01]  /*4df0*/  HMMA.16816.F32.BF16 R24, R4, R122, RZ ;  /* 0x0000007a0418723c */ /* 0x000fe200000418ff */
[----:B-1----:R-:W-:-:S05]  /*4e00*/  FMUL.FTZ R3, R136, UR20 ;  /* 0x0000001488037c20 */ /* 0x002fca0008410000 */
[----:B------:R-:W-:Y:S01]  /*4e10*/  HMMA.16816.F32.BF16 R20, R4, R150, RZ ;  /* 0x000000960414723c */ /* 0x000fe200000418ff */
[----:B--2---:R-:W-:Y:S02]  /*4e20*/  FSEL R2, R3, RZ, P1 ;  /* 0x000000ff03027208 */ /* 0x004fe40000800000 */
[----:B---3--:R-:W-:-:S03]  /*4e30*/  F2FP.BF16.F32.PACK_AB R11, R16, R208 ;  /* 0x000000d0100b723e */ /* 0x008fc600000010ff */
[--C-:B------:R-:W-:Y:S01]  /*4e40*/  FFMA.FTZ R3, R9, UR20, -R2.reuse ;  /* 0x0000001409037c23 */ /* 0x100fe20008010802 */
[----:B------:R-:W-:Y:S02]  /*4e50*/  F2FP.BF16.F32.PACK_AB R9, R210, R238 ;  /* 0x000000eed209723e */ /* 0x000fe400000010ff */
[----:B----4-:R-:W-:Y:S01]  /*4e60*/  FMNMX.FTZ R0, R0, R18, !PT ;  /* 0x0000001200007209 */ /* 0x010fe20007810000 */
[----:B------:R1:W-:Y:S04]  /*4e70*/  MUFU.EX2 R228, R3 ;  /* 0x0000000300e47308 */ /* 0x0003e80000000800 */
[C---:B------:R-:W-:Y:S01]  /*4e80*/  HMMA.16816.F32.BF16 R152, R8.reuse, R60, R152 ;  /* 0x0000003c0898723c */ /* 0x040fe20000041898 */
[----:B------:R-:W2:Y:S05]  /*4e90*/  SHFL.BFLY PT, R4, R0, 0x1, 0x1f ;  /* 0x0c201f0000047f89 */ /* 0x000eaa00000e0000 */
[C---:B------:R-:W-:Y:S06]  /*4ea0*/  HMMA.16816.F32.BF16 R128, R8.reuse, R112, R128 ;  /* 0x000000700880723c */ /* 0x040fec0000041880 */
[----:B------:R-:W-:Y:S01]  /*4eb0*/  HMMA.16816.F32.BF16 R192, R8, R80, R168 ;  /* 0x0000005008c0723c */ /* 0x000fe200000418a8 */
[----:B-1----:R-:W-:-:S04]  /*4ec0*/  FFMA.FTZ R3, R86, UR20, -R2 ;  /* 0x0000001456037c23 */ /* 0x002fc80008010802 */
[----:B------:R1:W3:Y:S01]  /*4ed0*/  MUFU.EX2 R204, R3 ;  /* 0x0000000300cc7308 */ /* 0x0002e20000000800 */
[C---:B------:R-:W-:Y:S06]  /*4ee0*/  HMMA.16816.F32.BF16 R168, R8.reuse, R78, R48 ;  /* 0x0000004e08a8723c */ /* 0x040fec0000041830 */
[----:B------:R-:W-:Y:S01]  /*4ef0*/  IMAD.MOV.U32 R214, RZ, RZ, R154 ;  /* 0x000000ffffd67224 */ /* 0x000fe200078e009a */
[----:B------:R-:W-:Y:S01]  /*4f00*/  MOV R212, R153 ;  /* 0x0000009900d47202 */ /* 0x000fe20000000f00 */
[----:B------:R-:W-:Y:S01]  /*4f10*/  IMAD.MOV.U32 R213, RZ, RZ, R155 ;  /* 0x000000ffffd57224 */ /* 0x000fe200078e009b */
[----:B--2---:R-:W-:Y:S01]  /*4f20*/  FMNMX.FTZ R135, R0, R4, !PT ;  /* 0x0000000400877209 */ /* 0x004fe20007810000 */
[----:B------:R-:W-:Y:S01]  /*4f30*/  IMAD.MOV.U32 R211, RZ, RZ, R152 ;  /* 0x000000ffffd37224 */ /* 0x000fe200078e0098 */
[C---:B------:R-:W-:Y:S01]  /*4f40*/  HMMA.16816.F32.BF16 R40, R8.reuse, R66, R40 ;  /* 0x000000420828723c */ /* 0x040fe20000041828 */
[----:B------:R-:W-:Y:S01]  /*4f50*/  IMAD.MOV.U32 R4, RZ, RZ, R129 ;  /* 0x000000ffff047224 */ /* 0x000fe200078e0081 */
[C---:B------:R-:W-:Y:S01]  /*4f60*/  FSETP.NEU.FTZ.AND P1, PT, R135.reuse, -INF , PT ;  /* 0xff8000008700780b */ /* 0x040fe20003f3d000 */
[----:B------:R-:W-:Y:S01]  /*4f70*/  FMUL.FTZ R0, R135, UR20 ;  /* 0x0000001487007c20 */ /* 0x000fe20008410000 */
[----:B------:R-:W-:Y:S01]  /*4f80*/  MOV R7, R131 ;  /* 0x0000008300077202 */ /* 0x000fe20000000f00 */
[----:B-1----:R-:W-:Y:S01]  /*4f90*/  FFMA.FTZ R3, R85, UR20, -R2 ;  /* 0x0000001455037c23 */ /* 0x002fe20008010802 */
[C---:B------:R-:W-:Y:S01]  /*4fa0*/  HMMA.16816.F32.BF16 R152, R8.reuse, R56, R144 ;  /* 0x000000380898723c */ /* 0x040fe20000041890 */
[----:B------:R-:W-:Y:S01]  /*4fb0*/  MOV R49, R4 ;  /* 0x0000000400317202 */ /* 0x000fe20000000f00 */
[----:B------:R-:W-:Y:S01]  /*4fc0*/  IMAD.MOV.U32 R215, RZ, RZ, R128 ;  /* 0x000000ffffd77224 */ /* 0x000fe200078e0080 */
[----:B------:R1:W-:Y:S01]  /*4fd0*/  MUFU.EX2 R242, R3 ;  /* 0x0000000300f27308 */ /* 0x0003e20000000800 */
[----:B------:R-:W-:Y:S01]  /*4fe0*/  FSEL R0, R0, RZ, P1 ;  /* 0x000000ff00007208 */ /* 0x000fe20000800000 */
[----:B------:R-:W-:Y:S01]  /*4ff0*/  IMAD.MOV.U32 R51, RZ, RZ, R7 ;  /* 0x000000ffff337224 */ /* 0x000fe200078e0007 */
[C---:B------:R-:W-:Y:S06]  /*5000*/  HMMA.16816.F32.BF16 R188, R8.reuse, R64, R156 ;  /* 0x0000004008bc723c */ /* 0x040fec000004189c */
[C---:B------:R-:W-:Y:S06]  /*5010*/  HMMA.16816.F32.BF16 R200, R8.reuse, R76, R164 ;  /* 0x0000004c08c8723c */ /* 0x040fec00000418a4 */
[----:B------:R-:W-:Y:S01]  /*5020*/  HMMA.16816.F32.BF16 R224, R8, R68, R160 ;  /* 0x0000004408e0723c */ /* 0x000fe200000418a0 */
[----:B------:R-:W-:-:S02]  /*5030*/  IMAD.MOV.U32 R34, RZ, RZ, R42 ;  /* 0x000000ffff227224 */ /* 0x000fc400078e002a */
[----:B-1----:R-:W-:Y:S01]  /*5040*/  FFMA.FTZ R3, R84, UR20, -R2 ;  /* 0x0000001454037c23 */ /* 0x002fe20008010802 */
[----:B------:R-:W-:-:S03]  /*5050*/  IMAD.MOV.U32 R48, RZ, RZ, R40 ;  /* 0x000000ffff307224 */ /* 0x000fc600078e0028 */
[----:B------:R1:W2:Y:S01]  /*5060*/  MUFU.EX2 R18, R3 ;  /* 0x0000000300127308 */ /* 0x0002a20000000800 */
[----:B------:R-:W-:Y:S01]  /*5070*/  IMAD.MOV.U32 R147, RZ, RZ, R153 ;  /* 0x000000ffff937224 */ /* 0x000fe200078e0099 */
[----:B------:R-:W-:Y:S01]  /*5080*/  MOV R145, R155 ;  /* 0x0000009b00917202 */ /* 0x000fe20000000f00 */
[----:B------:R-:W-:Y:S01]  /*5090*/  IMAD.MOV.U32 R146, RZ, RZ, R154 ;  /* 0x000000ffff927224 */ /* 0x000fe200078e009a */
[C---:B------:R-:W-:Y:S01]  /*50a0*/  HMMA.16816.F32.BF16 R156, R8.reuse, R70, R44 ;  /* 0x00000046089c723c */ /* 0x040fe2000004182c */
[----:B------:R-:W-:Y:S01]  /*50b0*/  IMAD.MOV.U32 R144, RZ, RZ, R152 ;  /* 0x000000ffff907224 */ /* 0x000fe200078e0098 */
[----:B------:R-:W-:Y:S01]  /*50c0*/  MOV R161, R190 ;  /* 0x000000be00a17202 */ /* 0x000fe20000000f00 */
[----:B------:R-:W-:Y:S02]  /*50d0*/  IMAD.MOV.U32 R163, RZ, RZ, R188 ;  /* 0x000000ffffa37224 */ /* 0x000fe400078e00bc */
[----:B------:R-:W-:Y:S01]  /*50e0*/  IMAD.MOV.U32 R162, RZ, RZ, R189 ;  /* 0x000000ffffa27224 */ /* 0x000fe200078e00bd */
[----:B------:R-:W-:Y:S01]  /*50f0*/  HMMA.16816.F32.BF16 R152, R8, R72, R140 ;  /* 0x000000480898723c */ /* 0x000fe2000004188c */
[----:B------:R-:W-:-:S05]  /*5100*/  IMAD.MOV.U32 R160, RZ, RZ, R191 ;  /* 0x000000ffffa07224 */ /* 0x000fca00078e00bf */
[----:B------:R-:W-:Y:S01]  /*5110*/  HMMA.16816.F32.BF16 R244, R8, R62, R36 ;  /* 0x0000003e08f4723c */ /* 0x000fe20000041824 */
[----:B-1----:R-:W-:-:S04]  /*5120*/  FFMA.FTZ R3, R55, UR20, -R2 ;  /* 0x0000001437037c23 */ /* 0x002fc80008010802 */
[----:B------:R1:W-:Y:S01]  /*5130*/  MUFU.EX2 R6, R3 ;  /* 0x0000000300067308 */ /* 0x0003e20000000800 */
[C---:B------:R-:W-:Y:S06]  /*5140*/  HMMA.16816.F32.BF16 R220, R8.reuse, R58, R28 ;  /* 0x0000003a08dc723c */ /* 0x040fec000004181c */
[C---:B------:R-:W-:Y:S06]  /*5150*/  HMMA.16816.F32.BF16 R216, R8.reuse, R74, R24 ;  /* 0x0000004a08d8723c */ /* 0x040fec0000041818 */
[----:B------:R-:W-:Y:S01]  /*5160*/  IMAD.MOV.U32 R143, RZ, RZ, R153 ;  /* 0x000000ffff8f7224 */ /* 0x000fe200078e0099 */
[----:B------:R-:W-:Y:S01]  /*5170*/  MOV R141, R155 ;  /* 0x0000009b008d7202 */ /* 0x000fe20000000f00 */
[----:B------:R-:W-:Y:S01]  /*5180*/  IMAD.MOV.U32 R142, RZ, RZ, R154 ;  /* 0x000000ffff8e7224 */ /* 0x000fe200078e009a */
[----:B------:R-:W-:Y:S01]  /*5190*/  HMMA.16816.F32.BF16 R196, R8, R114, R20 ;  /* 0x0000007208c4723c */ /* 0x000fe20000041814 */
[----:B-1----:R-:W-:Y:S01]  /*51a0*/  FFMA.FTZ R3, R53, UR20, -R2 ;  /* 0x0000001435037c23 */ /* 0x002fe20008010802 */
[----:B------:R-:W-:-:S03]  /*51b0*/  IMAD.MOV.U32 R140, RZ, RZ, R152 ;  /* 0x000000ffff8c7224 */ /* 0x000fc600078e0098 */
[----:B------:R1:W-:Y:S01]  /*51c0*/  MUFU.EX2 R84, R3 ;  /* 0x0000000300547308 */ /* 0x0003e20000000800 */
[----:B------:R-:W-:Y:S07]  /*51d0*/  HMMA.16816.F32.BF16 R152, R8, R82, R124 ;  /* 0x000000520898723c */ /* 0x000fee000004187c */
[----:B---3--:R-:W-:Y:S02]  /*51e0*/  F2FP.BF16.F32.PACK_AB R8, R204, R228 ;  /* 0x000000e4cc08723e */ /* 0x008fe400000010ff */
[----:B--2---:R-:W-:Y:S01]  /*51f0*/  F2FP.BF16.F32.PACK_AB R10, R18, R242 ;  /* 0x000000f2120a723e */ /* 0x004fe200000010ff */
[----:B-1----:R-:W-:Y:S01]  /*5200*/  FFMA.FTZ R3, R52, UR20, -R2 ;  /* 0x0000001434037c23 */ /* 0x002fe20008010802 */
[----:B------:R-:W-:-:S03]  /*5210*/  IMAD.MOV.U32 R52, RZ, RZ, R130 ;  /* 0x000000ffff347224 */ /* 0x000fc600078e0082 */
[----:B------:R1:W-:Y:S01]  /*5220*/  MUFU.EX2 R53, R3 ;  /* 0x0000000300357308 */ /* 0x0003e20000000800 */
[----:B------:R-:W-:Y:S02]  /*5230*/  IMAD.MOV.U32 R50, RZ, RZ, R52 ;  /* 0x000000ffff327224 */ /* 0x000fe400078e0034 */
[----:B-1----:R-:W-:-:S05]  /*5240*/  FFMA.FTZ R3, R54, UR20, -R2 ;  /* 0x0000001436037c23 */ /* 0x002fca0008010802 */
[----:B------:R1:W2:Y:S02]  /*5250*/  MUFU.EX2 R5, R3 ;  /* 0x0000000300057308 */ /* 0x0002a40000000800 */
[----:B-1----:R-:W-:Y:S01]  /*5260*/  FFMA.FTZ R3, R19, UR20, -R0 ;  /* 0x0000001413037c23 */ /* 0x002fe20008010800 */
[----:B--2---:R-:W-:-:S05]  /*5270*/  IMAD.MOV.U32 R19, RZ, RZ, R5 ;  /* 0x000000ffff137224 */ /* 0x004fca00078e0005 */
[----:B------:R1:W-:Y:S02]  /*5280*/  MUFU.EX2 R5, R3 ;  /* 0x0000000300057308 */ /* 0x0003e40000000800 */
[----:B-1----:R-:W-:Y:S01]  /*5290*/  FFMA.FTZ R3, R91, UR20, -R0 ;  /* 0x000000145b037c23 */ /* 0x002fe20008010800 */
[----:B------:R-:W-:-:S05]  /*52a0*/  IMAD.MOV.U32 R91, RZ, RZ, R43 ;  /* 0x000000ffff5b7224 */ /* 0x000fca00078e002b */
[----:B------:R1:W2:Y:S02]  /*52b0*/  MUFU.EX2 R4, R3 ;  /* 0x0000000300047308 */ /* 0x0002a40000000800 */
[----:B-1----:R-:W-:Y:S01]  /*52c0*/  FFMA.FTZ R3, R90, UR20, -R0 ;  /* 0x000000145a037c23 */ /* 0x002fe20008010800 */
[----:B--2---:R-:W-:Y:S02]  /*52d0*/  F2FP.BF16.F32.PACK_AB R9, R4, R5 ;  /* 0x000000050409723e */ /* 0x004fe400000010ff */
[----:B------:R-:W-:-:S03]  /*52e0*/  MOV R90, R41 ;  /* 0x00000029005a7202 */ /* 0x000fc60000000f00 */
        /* <DEDUP_REMOVED lines=8> */
[C---:B------:R-:W-:Y:S06]  /*5370*/  HMMA.16816.F32.BF16 R24, R8.reuse, R116, RZ ;  /* 0x000000740818723c */ /* 0x040fec00000418ff */
[----:B------:R-:W-:Y:S01]  /*5380*/  HMMA.16816.F32.BF16 R28, R8, R108, RZ ;  /* 0x0000006c081c723c */ /* 0x000fe200000418ff */
[----:B------:R-:W-:Y:S02]  /*5390*/  MOV R117, R53 ;  /* 0x0000003500757202 */ /* 0x000fe40000000f00 */
[----:B------:R-:W-:-:S02]  /*53a0*/  MOV R116, R6 ;  /* 0x0000000600747202 */ /* 0x000fc40000000f00 */
[----:B------:R-:W-:Y:S01]  /*53b0*/  F2FP.BF16.F32.PACK_AB R6, R19, R117 ;  /* 0x000000751306723e */ /* 0x000fe200000010ff */
[C---:B------:R-:W-:Y:S01]  /*53c0*/  HMMA.16816.F32.BF16 R40, R8.reuse, R96, RZ ;  /* 0x000000600828723c */ /* 0x040fe200000418ff */
[----:B-1----:R-:W-:Y:S01]  /*53d0*/  FFMA.FTZ R3, R87, UR20, -R0 ;  /* 0x0000001457037c23 */ /* 0x002fe20008010800 */
[----:B------:R-:W-:Y:S02]  /*53e0*/  IMAD.MOV.U32 R109, RZ, RZ, R182 ;  /* 0x000000ffff6d7224 */ /* 0x000fe400078e00b6 */
[----:B------:R-:W-:Y:S01]  /*53f0*/  IMAD.MOV.U32 R108, RZ, RZ, R181 ;  /* 0x000000ffff6c7224 */ /* 0x000fe200078e00b5 */
[----:B------:R1:W2:Y:S01]  /*5400*/  MUFU.EX2 R231, R3 ;  /* 0x0000000300e77308 */ /* 0x0002a20000000800 */
[----:B------:R-:W-:Y:S01]  /*5410*/  HMMA.16816.F32.BF16 R44, R8, R92, RZ ;  /* 0x0000005c082c723c */ /* 0x000fe200000418ff */
[----:B------:R-:W-:Y:S02]  /*5420*/  IMAD.MOV.U32 R96, RZ, RZ, R5 ;  /* 0x000000ffff607224 */ /* 0x000fe400078e0005 */
[----:B------:R-:W-:Y:S01]  /*5430*/  IMAD.MOV.U32 R97, RZ, RZ, R4 ;  /* 0x000000ffff617224 */ /* 0x000fe200078e0004 */
[----:B------:R-:W-:-:S02]  /*5440*/  F2FP.BF16.F32.PACK_AB R4, R84, R116 ;  /* 0x000000745404723e */ /* 0x000fc400000010ff */
[C---:B------:R-:W-:Y:S06]  /*5450*/  HMMA.16816.F32.BF16 R36, R8.reuse, R104, RZ ;  /* 0x000000680824723c */ /* 0x040fec00000418ff */
[----:B------:R-:W-:Y:S01]  /*5460*/  HMMA.16816.F32.BF16 R20, R8, R120, RZ ;  /* 0x000000780814723c */ /* 0x000fe200000418ff */
[----:B------:R-:W-:Y:S02]  /*5470*/  IMAD.MOV.U32 R105, RZ, RZ, R143 ;  /* 0x000000ffff697224 */ /* 0x000fe400078e008f */
[----:B------:R-:W-:Y:S02]  /*5480*/  IMAD.MOV.U32 R104, RZ, RZ, R140 ;  /* 0x000000ffff687224 */ /* 0x000fe400078e008c */
[----:B-1----:R-:W-:Y:S01]  /*5490*/  FFMA.FTZ R3, R32, UR20, -R0 ;  /* 0x0000001420037c23 */ /* 0x002fe20008010800 */
[----:B--2---:R-:W-:-:S02]  /*54a0*/  F2FP.BF16.F32.PACK_AB R5, R231, R250 ;  /* 0x000000fae705723e */ /* 0x004fc400000010ff */
[----:B------:R-:W-:Y:S01]  /*54b0*/  MOV R120, R215 ;  /* 0x000000d700787202 */ /* 0x000fe20000000f00 */
[----:B------:R1:W-:Y:S01]  /*54c0*/  MUFU.EX2 R248, R3 ;  /* 0x0000000300f87308 */ /* 0x0003e20000000800 */
[----:B------:R-:W-:Y:S01]  /*54d0*/  MOV R121, R49 ;  /* 0x0000003100797202 */ /* 0x000fe20000000f00 */
[----:B-1----:R-:W-:Y:S02]  /*54e0*/  FFMA.FTZ R3, R33, UR20, -R0 ;  /* 0x0000001421037c23 */ /* 0x002fe40008010800 */
[----:B------:R-:W-:Y:S04]  /*54f0*/  HMMA.16816.F32.BF16 R32, R8, R100, RZ ;  /* 0x000000640820723c */ /* 0x000fe800000418ff */
[----:B------:R-:W1:Y:S03]  /*5500*/  MUFU.EX2 R230, R3 ;  /* 0x0000000300e67308 */ /* 0x000e660000000800 */
[----:B------:R-:W-:Y:S01]  /*5510*/  MOV R101, R208 ;  /* 0x000000d000657202 */ /* 0x000fe20000000f00 */
[----:B------:R-:W-:Y:S01]  /*5520*/  IMAD.MOV.U32 R100, RZ, RZ, R209 ;  /* 0x000000ffff647224 */ /* 0x000fe200078e00d1 */
[----:B-1----:R-:W-:Y:S01]  /*5530*/  F2FP.BF16.F32.PACK_AB R7, R230, R248 ;  /* 0x000000f8e607723e */ /* 0x002fe200000010ff */
[----:B------:R-:W-:Y:S01]  /*5540*/  FFMA.FTZ R3, R173, UR20, -R2 ;  /* 0x00000014ad037c23 */ /* 0x000fe20008010802 */
[----:B------:R-:W-:-:S05]  /*5550*/  IMAD.MOV.U32 R173, RZ, RZ, R162 ;  /* 0x000000ffffad7224 */ /* 0x000fca00078e00a2 */
[----:B------:R-:W-:Y:S06]  /*5560*/  HMMA.16816.F32.BF16 R124, R4, R56, R24 ;  /* 0x00000038047c723c */ /* 0x000fec0000041818 */
[----:B------:R-:W-:Y:S06]  /*5570*/  HMMA.16816.F32.BF16 R24, R8, R118, RZ ;  /* 0x000000760818723c */ /* 0x000fec00000418ff */
[----:B------:R-:W-:Y:S01]  /*5580*/  HMMA.16816.F32.BF16 R128, R4, R60, R28 ;  /* 0x0000003c0480723c */ /* 0x000fe2000004181c */
[----:B------:R-:W-:Y:S01]  /*5590*/  IMAD.MOV.U32 R119, RZ, RZ, R212 ;  /* 0x000000ffff777224 */ /* 0x000fe200078e00d4 */
[----:B------:R-:W-:Y:S01]  /*55a0*/  MOV R118, R211 ;  /* 0x000000d300767202 */ /* 0x000fe20000000f00 */
[----:B------:R1:W-:Y:S03]  /*55b0*/  MUFU.EX2 R212, R3 ;  /* 0x0000000300d47308 */ /* 0x0003e60000000800 */
[----:B------:R-:W-:Y:S06]  /*55c0*/  HMMA.16816.F32.BF16 R28, R8, R110, RZ ;  /* 0x0000006e081c723c */ /* 0x000fec00000418ff */
[----:B------:R-:W-:Y:S01]  /*55d0*/  HMMA.16816.F32.BF16 R52, R4, R80, R44 ;  /* 0x000000500434723c */ /* 0x000fe2000004182c */
[----:B------:R-:W-:Y:S01]  /*55e0*/  IMAD.MOV.U32 R111, RZ, RZ, R213 ;  /* 0x000000ffff6f7224 */ /* 0x000fe200078e00d5 */
[----:B------:R-:W-:-:S04]  /*55f0*/  MOV R110, R214 ;  /* 0x000000d6006e7202 */ /* 0x000fc80000000f00 */
[C---:B------:R-:W-:Y:S01]  /*5600*/  HMMA.16816.F32.BF16 R164, R4.reuse, R76, R40 ;  /* 0x0000004c04a4723c */ /* 0x040fe20000041828 */
[----:B------:R-:W-:Y:S01]  /*5610*/  MOV R81, R183 ;  /* 0x000000b700517202 */ /* 0x000fe20000000f00 */
[----:B-1----:R-:W-:Y:S01]  /*5620*/  FFMA.FTZ R3, R172, UR20, -R2 ;  /* 0x00000014ac037c23 */ /* 0x002fe20008010802 */
[----:B------:R-:W-:Y:S01]  /*5630*/  MOV R80, R180 ;  /* 0x000000b400507202 */ /* 0x000fe20000000f00 */
[----:B------:R-:W-:Y:S02]  /*5640*/  IMAD.MOV.U32 R172, RZ, RZ, R163 ;  /* 0x000000ffffac7224 */ /* 0x000fe400078e00a3 */
[----:B------:R1:W2:Y:S01]  /*5650*/  MUFU.EX2 R213, R3 ;  /* 0x0000000300d57308 */ /* 0x0002a20000000800 */
[----:B------:R-:W-:Y:S06]  /*5660*/  HMMA.16816.F32.BF16 R180, R4, R68, R36 ;  /* 0x0000004404b4723c */ /* 0x000fec0000041824 */
[----:B------:R-:W-:Y:S01]  /*5670*/  HMMA.16816.F32.BF16 R36, R8, R106, RZ ;  /* 0x0000006a0824723c */ /* 0x000fe200000418ff */
[----:B------:R-:W-:-:S02]  /*5680*/  IMAD.MOV.U32 R69, RZ, RZ, R210 ;  /* 0x000000ffff457224 */ /* 0x000fc400078e00d2 */
[----:B------:R-:W-:-:S03]  /*5690*/  IMAD.MOV.U32 R68, RZ, RZ, R84 ;  /* 0x000000ffff447224 */ /* 0x000fc600078e0054 */
[----:B------:R-:W-:Y:S01]  /*56a0*/  HMMA.16816.F32.BF16 R84, R4, R64, R32 ;  /* 0x000000400454723c */ /* 0x000fe20000041820 */
[----:B------:R-:W-:Y:S01]  /*56b0*/  IMAD.MOV.U32 R106, RZ, RZ, R142 ;  /* 0x000000ffff6a7224 */ /* 0x000fe200078e008e */
[----:B------:R-:W-:Y:S01]  /*56c0*/  MOV R107, R141 ;  /* 0x0000008d006b7202 */ /* 0x000fe20000000f00 */
[----:B-1----:R-:W-:-:S03]  /*56d0*/  FFMA.FTZ R3, R139, UR20, -R2 ;  /* 0x000000148b037c23 */ /* 0x002fc60008010802 */
[----:B------:R-:W-:Y:S01]  /*56e0*/  HMMA.16816.F32.BF16 R32, R8, R102, RZ ;  /* 0x000000660820723c */ /* 0x000fe200000418ff */
[----:B------:R1:W-:Y:S05]  /*56f0*/  MUFU.EX2 R214, R3 ;  /* 0x0000000300d67308 */ /* 0x0003ea0000000800 */
[----:B------:R-:W-:Y:S01]  /*5700*/  HMMA.16816.F32.BF16 R60, R4, R62, R28 ;  /* 0x0000003e043c723c */ /* 0x000fe2000004181c */
[----:B------:R-:W-:Y:S01]  /*5710*/  LDSM.16.MT88.4 R28, [R233+0xd000] ;  /* 0x00d00000e91c783b */ /* 0x000fe20000004200 */
[----:B------:R-:W-:Y:S02]  /*5720*/  IMAD.MOV.U32 R102, RZ, RZ, R50 ;  /* 0x000000ffff667224 */ /* 0x000fe400078e0032 */
[----:B------:R-:W-:-:S02]  /*5730*/  IMAD.MOV.U32 R103, RZ, RZ, R51 ;  /* 0x000000ffff677224 */ /* 0x000fc400078e0033 */
[----:B------:R-:W-:Y:S06]  /*5740*/  HMMA.16816.F32.BF16 R40, R8, R98, RZ ;  /* 0x000000620828723c */ /* 0x000fec00000418ff */
[C---:B------:R-:W-:Y:S01]  /*5750*/  HMMA.16816.F32.BF16 R188, R4.reuse, R72, R20 ;  /* 0x0000004804bc723c */ /* 0x040fe20000041814 */
[----:B-1----:R-:W-:Y:S01]  /*5760*/  FFMA.FTZ R3, R138, UR20, -R2 ;  /* 0x000000148a037c23 */ /* 0x002fe20008010802 */
[----:B------:R-:W-:Y:S02]  /*5770*/  IMAD.MOV.U32 R98, RZ, RZ, R48 ;  /* 0x000000ffff627224 */ /* 0x000fe400078e0030 */
[----:B------:R-:W-:Y:S01]  /*5780*/  IMAD.MOV.U32 R99, RZ, RZ, R90 ;  /* 0x000000ffff637224 */ /* 0x000fe200078e005a */
[----:B------:R1:W-:Y:S01]  /*5790*/  MUFU.EX2 R215, R3 ;  /* 0x0000000300d77308 */ /* 0x0003e20000000800 */
[----:B------:R-:W-:Y:S01]  /*57a0*/  HMMA.16816.F32.BF16 R64, R4, R66, R32 ;  /* 0x000000420440723c */ /* 0x000fe20000041820 */
[----:B------:R-:W-:Y:S01]  /*57b0*/  LDSM.16.MT88.4 R32, [R235+0xd000] ;  /* 0x00d00000eb20783b */ /* 0x000fe20000004200 */
[----:B------:R-:W-:Y:S01]  /*57c0*/  IMAD.MOV.U32 R72, RZ, RZ, R89 ;  /* 0x000000ffff487224 */ /* 0x000fe200078e0059 */
[----:B------:R-:W-:Y:S01]  /*57d0*/  MOV R73, R91 ;  /* 0x0000005b00497202 */ /* 0x000fe20000000f00 */
[----:B------:R-:W-:Y:S01]  /*57e0*/  IMAD.MOV.U32 R89, RZ, RZ, R147 ;  /* 0x000000ffff597224 */ /* 0x000fe200078e0093 */
[----:B------:R-:W-:Y:S01]  /*57f0*/  MOV R90, R146 ;  /* 0x00000092005a7202 */ /* 0x000fe20000000f00 */
[----:B------:R-:W-:Y:S01]  /*5800*/  HMMA.16816.F32.BF16 R44, R8, R94, RZ ;  /* 0x0000005e082c723c */ /* 0x000fe200000418ff */
[----:B------:R-:W-:-:S05]  /*5810*/  IMAD.MOV.U32 R91, RZ, RZ, R145 ;  /* 0x000000ffff5b7224 */ /* 0x000fca00078e0091 */
[----:B------:R-:W-:Y:S01]  /*5820*/  HMMA.16816.F32.BF16 R20, R8, R148, RZ ;  /* 0x000000940814723c */ /* 0x000fe200000418ff */
[----:B-1----:R-:W-:-:S05]  /*5830*/  FFMA.FTZ R3, R137, UR20, -R0 ;  /* 0x0000001489037c23 */ /* 0x002fca0008010800 */
[C---:B------:R-:W-:Y:S01]  /*5840*/  HMMA.16816.F32.BF16 R48, R8.reuse, R122, RZ ;  /* 0x0000007a0830723c */ /* 0x040fe200000418ff */
[----:B------:R1:W-:Y:S05]  /*5850*/  MUFU.EX2 R208, R3 ;  /* 0x0000000300d07308 */ /* 0x0003ea0000000800 */
[----:B------:R-:W-:Y:S01]  /*5860*/  HMMA.16816.F32.BF16 R8, R8, R150, RZ ;  /* 0x000000960808723c */ /* 0x000fe200000418ff */
[----:B------:R-:W-:Y:S01]  /*5870*/  MOV R122, R102 ;  /* 0x00000066007a7202 */ /* 0x000fe20000000f00 */
[----:B------:R-:W-:Y:S01]  /*5880*/  IMAD.MOV.U32 R123, RZ, RZ, R103 ;  /* 0x000000ffff7b7224 */ /* 0x000fe200078e0067 */
[----:B------:R-:W-:Y:S01]  /*5890*/  MOV R103, R68 ;  /* 0x0000004400677202 */ /* 0x000fe20000000f00 */
[----:B------:R-:W-:-:S02]  /*58a0*/  IMAD.MOV.U32 R102, RZ, RZ, R81 ;  /* 0x000000ffff667224 */ /* 0x000fc400078e0051 */
[C---:B------:R-:W-:Y:S01]  /*58b0*/  HMMA.16816.F32.BF16 R76, R4.reuse, R78, R40 ;  /* 0x0000004e044c723c */ /* 0x040fe20000041828 */
[----:B------:R-:W3:Y:S05]  /*58c0*/  LDL.LU R81, [R1+0x7c] ;  /* 0x00007c0001517983 */ /* 0x000eea0000300800 */
[----:B------:R-:W-:Y:S01]  /*58d0*/  HMMA.16816.F32.BF16 R92, R4, R112, R20 ;  /* 0x00000070045c723c */ /* 0x000fe20000041814 */
[----:B-1----:R-:W-:-:S05]  /*58e0*/  FFMA.FTZ R3, R132, UR20, -R0 ;  /* 0x0000001484037c23 */ /* 0x002fca0008010800 */
[C---:B------:R-:W-:Y:S01]  /*58f0*/  HMMA.16816.F32.BF16 R44, R4.reuse, R82, R44 ;  /* 0x00000052042c723c */ /* 0x040fe2000004182c */
[----:B------:R1:W4:Y:S01]  /*5900*/  MUFU.EX2 R209, R3 ;  /* 0x0000000300d17308 */ /* 0x0003220000000800 */
[----:B------:R-:W-:Y:S01]  /*5910*/  IMAD.MOV.U32 R112, RZ, RZ, R98 ;  /* 0x000000ffff707224 */ /* 0x000fe200078e0062 */
[----:B------:R-:W-:Y:S01]  /*5920*/  MOV R113, R99 ;  /* 0x0000006300717202 */ /* 0x000fe20000000f00 */
[----:B------:R-:W-:Y:S02]  /*5930*/  LDSM.16.MT88.4 R20, [R236+0xd000] ;  /* 0x00d00000ec14783b */ /* 0x000fe40000004200 */
[C---:B------:R-:W-:Y:S06]  /*5940*/  HMMA.16816.F32.BF16 R36, R4.reuse, R70, R36 ;  /* 0x000000460424723c */ /* 0x040fec0000041824 */
[----:B------:R-:W-:Y:S01]  /*5950*/  HMMA.16816.F32.BF16 R56, R4, R58, R24 ;  /* 0x0000003a0438723c */ /* 0x000fe20000041818 */
[----:B-1----:R-:W-:-:S05]  /*5960*/  FFMA.FTZ R3, R175, UR20, -R0 ;  /* 0x00000014af037c23 */ /* 0x002fca0008010800 */
[----:B------:R-:W-:Y:S01]  /*5970*/  HMMA.16816.F32.BF16 R48, R4, R74, R48 ;  /* 0x0000004a0430723c */ /* 0x000fe20000041830 */
[----:B------:R-:W-:-:S05]  /*5980*/  IMAD.MOV.U32 R175, RZ, RZ, R160 ;  /* 0x000000ffffaf7224 */ /* 0x000fca00078e00a0 */
[----:B------:R-:W-:Y:S01]  /*5990*/  HMMA.16816.F32.BF16 R40, R4, R114, R8 ;  /* 0x000000720428723c */ /* 0x000fe20000041808 */
[----:B------:R1:W-:Y:S01]  /*59a0*/  MUFU.EX2 R210, R3 ;  /* 0x0000000300d27308 */ /* 0x0003e20000000800 */
[----:B------:R-:W-:Y:S01]  /*59b0*/  MOV R99, R134 ;  /* 0x0000008600637202 */ /* 0x000fe20000000f00 */
[----:B------:R-:W-:Y:S01]  /*59c0*/  IMAD.MOV.U32 R98, RZ, RZ, R239 ;  /* 0x000000ffff627224 */ /* 0x000fe200078e00ef */
[----:B------:R-:W-:Y:S01]  /*59d0*/  MOV R68, R240 ;  /* 0x000000f000447202 */ /* 0x000fe20000000f00 */
[----:B------:R-:W-:Y:S01]  /*59e0*/  IMAD.MOV.U32 R70, RZ, RZ, R112 ;  /* 0x000000ffff467224 */ /* 0x000fe200078e0070 */
[----:B------:R-:W1:Y:S01]  /*59f0*/  LDSM.16.MT88.4 R24, [R234+0xd000] ;  /* 0x00d00000ea18783b */ /* 0x000e620000004200 */
[----:B------:R-:W-:Y:S01]  /*5a00*/  IMAD.MOV.U32 R71, RZ, RZ, R113 ;  /* 0x000000ffff477224 */ /* 0x000fe200078e0071 */
[----:B--2---:R-:W-:Y:S02]  /*5a10*/  F2FP.BF16.F32.PACK_AB R8, R213, R212 ;  /* 0x000000d4d508723e */ /* 0x004fe400000010ff */
[----:B----4-:R-:W-:-:S02]  /*5a20*/  F2FP.BF16.F32.PACK_AB R9, R209, R208 ;  /* 0x000000d0d109723e */ /* 0x010fc400000010ff */
[----:B------:R-:W-:Y:S01]  /*5a30*/  F2FP.BF16.F32.PACK_AB R10, R215, R214 ;  /* 0x000000d6d70a723e */ /* 0x000fe200000010ff */
[----:B-1----:R-:W-:Y:S01]  /*5a40*/  FFMA.FTZ R3, R174, UR20, -R0 ;  /* 0x00000014ae037c23 */ /* 0x002fe20008010800 */
[----:B------:R-:W-:-:S03]  /*5a50*/  MOV R174, R161 ;  /* 0x000000a100ae7202 */ /* 0x000fc60000000f00 */
[----:B------:R1:W2:Y:S02]  /*5a60*/  MUFU.EX2 R211, R3 ;  /* 0x0000000300d37308 */ /* 0x0002a40000000800 */
[----:B-1----:R-:W-:Y:S01]  /*5a70*/  FFMA.FTZ R3, R185, UR20, -R13 ;  /* 0x00000014b9037c23 */ /* 0x002fe2000801080d */
[----:B------:R-:W-:Y:S01]  /*5a80*/  IMAD.MOV.U32 R112, RZ, RZ, R117 ;  /* 0x000000ffff707224 */ /* 0x000fe200078e0075 */
[----:B--2---:R-:W-:-:S04]  /*5a90*/  F2FP.BF16.F32.PACK_AB R11, R211, R210 ;  /* 0x000000d2d30b723e */ /* 0x004fc800000010ff */
[----:B------:R1:W-:Y:S01]  /*5aa0*/  MUFU.EX2 R143, R3 ;  /* 0x00000003008f7308 */ /* 0x0003e20000000800 */
[----:B------:R-:W-:Y:S01]  /*5ab0*/  MOV R117, R15 ;  /* 0x0000000f00757202 */ /* 0x000fe20000000f00 */
[----:B------:R-:W-:Y:S01]  /*5ac0*/  IMAD.MOV.U32 R113, RZ, RZ, R69 ;  /* 0x000000ffff717224 */ /* 0x000fe200078e0045 */
[C---:B------:R-:W-:Y:S06]  /*5ad0*/  HMMA.16816.F32.BF16 R164, R8.reuse, R24, R164 ;  /* 0x0000001808a4723c */ /* 0x040fec00000418a4 */
[----:B------:R-:W-:Y:S01]  /*5ae0*/  HMMA.16816.F32.BF16 R76, R8, R26, R76 ;  /* 0x0000001a084c723c */ /* 0x000fe2000004184c */
[----:B-1----:R-:W-:-:S05]  /*5af0*/  FFMA.FTZ R3, R184, UR20, -R13 ;  /* 0x00000014b8037c23 */ /* 0x002fca000801080d */
[----:B------:R-:W-:Y:S01]  /*5b00*/  HMMA.16816.F32.BF16 R148, R8, R28, R52 ;  /* 0x0000001c0894723c */ /* 0x000fe20000041834 */
[----:B------:R1:W2:Y:S01]  /*5b10*/  MUFU.EX2 R142, R3 ;  /* 0x00000003008e7308 */ /* 0x0002a20000000800 */
[----:B------:R-:W-:-:S04]  /*5b20*/  IMAD.MOV.U32 R69, RZ, RZ, R19 ;  /* 0x000000ffff457224 */ /* 0x000fc800078e0013 */
[C---:B------:R-:W-:Y:S06]  /*5b30*/  HMMA.16816.F32.BF16 R180, R8.reuse, R20, R180 ;  /* 0x0000001408b4723c */ /* 0x040fec00000418b4 */
[C---:B------:R-:W-:Y:S06]  /*5b40*/  HMMA.16816.F32.BF16 R52, R8.reuse, R22, R36 ;  /* 0x000000160834723c */ /* 0x040fec0000041824 */
[----:B------:R-:W-:Y:S01]  /*5b50*/  HMMA.16816.F32.BF16 R44, R8, R30, R44 ;  /* 0x0000001e082c723c */ /* 0x000fe2000004182c */
[--C-:B-1----:R-:W-:Y:S01]  /*5b60*/  FFMA.FTZ R3, R186, UR20, -R13.reuse ;  /* 0x00000014ba037c23 */ /* 0x102fe2000801080d */
[----:B--2---:R-:W-:Y:S01]  /*5b70*/  F2FP.BF16.F32.PACK_AB R4, R142, R143 ;  /* 0x0000008f8e04723e */ /* 0x004fe200000010ff */
[----:B------:R-:W-:Y:S02]  /*5b80*/  LDSM.16.MT88.4 R36, [R235+0xf000] ;  /* 0x00f00000eb24783b */ /* 0x000fe40000004200 */
        /* <DEDUP_REMOVED lines=12> */
[----:B------:R-:W1:Y:S02]  /*5c50*/  MUFU.EX2 R139, R3 ;  /* 0x00000003008b7308 */ /* 0x000e640000000800 */
[----:B-1----:R-:W-:-:S07]  /*5c60*/  F2FP.BF16.F32.PACK_AB R7, R139, R138 ;  /* 0x0000008a8b07723e */ /* 0x002fce00000010ff */
[C---:B------:R-:W-:Y:S06]  /*5c70*/  HMMA.16816.F32.BF16 R144, R4.reuse, R28, R192 ;  /* 0x0000001c0490723c */ /* 0x040fec00000418c0 */
[----:B------:R-:W-:Y:S01]  /*5c80*/  HMMA.16816.F32.BF16 R192, R4, R32, R172 ;  /* 0x0000002004c0723c */ /* 0x000fe200000418ac */
[----:B------:R-:W-:-:S05]  /*5c90*/  MOV R19, R243 ;  /* 0x000000f300137202 */ /* 0x000fca0000000f00 */
[C---:B------:R-:W-:Y:S01]  /*5ca0*/  HMMA.16816.F32.BF16 R160, R4.reuse, R24, R200 ;  /* 0x0000001804a0723c */ /* 0x040fe200000418c8 */
[----:B------:R-:W-:Y:S01]  /*5cb0*/  IMAD.MOV.U32 R172, RZ, RZ, R118 ;  /* 0x000000ffffac7224 */ /* 0x000fe200078e0076 */
[----:B------:R-:W-:Y:S01]  /*5cc0*/  MOV R173, R119 ;  /* 0x0000007700ad7202 */ /* 0x000fe20000000f00 */
[----:B------:R-:W-:Y:S02]  /*5cd0*/  IMAD.MOV.U32 R174, RZ, RZ, R110 ;  /* 0x000000ffffae7224 */ /* 0x000fe400078e006e */
[----:B------:R-:W-:Y:S01]  /*5ce0*/  IMAD.MOV.U32 R175, RZ, RZ, R111 ;  /* 0x000000ffffaf7224 */ /* 0x000fe200078e006f */
[C---:B------:R-:W-:Y:S01]  /*5cf0*/  HMMA.16816.F32.BF16 R168, R4.reuse, R26, R168 ;  /* 0x0000001a04a8723c */ /* 0x040fe200000418a8 */
[----:B------:R-:W-:Y:S01]  /*5d00*/  IMAD.MOV.U32 R118, RZ, RZ, R72 ;  /* 0x000000ffff767224 */ /* 0x000fe200078e0048 */
[----:B------:R-:W1:Y:S01]  /*5d10*/  LDSM.16.MT88.4 R24, [R233+0xf000] ;  /* 0x00f00000e918783b */ /* 0x000e620000004200 */
[----:B------:R-:W-:Y:S02]  /*5d20*/  IMAD.MOV.U32 R119, RZ, RZ, R73 ;  /* 0x000000ffff777224 */ /* 0x000fe400078e0049 */
[----:B------:R-:W-:Y:S01]  /*5d30*/  IMAD.MOV.U32 R111, RZ, RZ, R80 ;  /* 0x000000ffff6f7224 */ /* 0x000fe200078e0050 */
[----:B------:R-:W-:Y:S01]  /*5d40*/  HMMA.16816.F32.BF16 R176, R4, R20, R224 ;  /* 0x0000001404b0723c */ /* 0x000fe200000418e0 */
[----:B------:R-:W-:Y:S01]  /*5d50*/  IMAD.MOV.U32 R110, RZ, RZ, R242 ;  /* 0x000000ffff6e7224 */ /* 0x000fe200078e00f2 */
[----:B------:R-:W2:Y:S01]  /*5d60*/  LDL.LU R80, [R1+0x84] ;  /* 0x0000840001507983 */ /* 0x000ea20000300800 */
[----:B------:R-:W-:Y:S01]  /*5d70*/  IMAD.MOV.U32 R83, RZ, RZ, R119 ;  /* 0x000000ffff537224 */ /* 0x000fe200078e0077 */
[----:B------:R-:W-:-:S02]  /*5d80*/  MOV R82, R118 ;  /* 0x0000007600527202 */ /* 0x000fc40000000f00 */
[----:B------:R4:W5:Y:S01]  /*5d90*/  LDL.LU R134, [R1+0x160] ;  /* 0x0001600001867983 */ /* 0x0009620000300800 */
[----:B------:R-:W-:Y:S01]  /*5da0*/  IMAD.MOV.U32 R119, RZ, RZ, R110 ;  /* 0x000000ffff777224 */ /* 0x000fe200078e006e */
[----:B------:R-:W-:Y:S01]  /*5db0*/  MOV R118, R68 ;  /* 0x0000004400767202 */ /* 0x000fe20000000f00 */
[C---:B------:R-:W-:Y:S01]  /*5dc0*/  HMMA.16816.F32.BF16 R184, R4.reuse, R22, R156 ;  /* 0x0000001604b8723c */ /* 0x040fe2000004189c */
[----:B------:R-:W3:Y:S01]  /*5dd0*/  LDL.LU R239, [R1+0x15c] ;  /* 0x00015c0001ef7983 */ /* 0x000ee20000300800 */
[----:B------:R-:W-:Y:S01]  /*5de0*/  MOV R110, R100 ;  /* 0x00000064006e7202 */ /* 0x000fe20000000f00 */
[----:B------:R-:W-:Y:S02]  /*5df0*/  IMAD.MOV.U32 R68, RZ, RZ, R101 ;  /* 0x000000ffff447224 */ /* 0x000fe400078e0065 */
[----:B------:R-:W4:Y:S01]  /*5e00*/  LDL.LU R242, [R1+0x158] ;  /* 0x0001580001f27983 */ /* 0x000f220000300800 */
[----:B------:R-:W-:Y:S01]  /*5e10*/  IMAD.MOV.U32 R100, RZ, RZ, R16 ;  /* 0x000000ffff647224 */ /* 0x000fe200078e0010 */
[----:B------:R-:W-:Y:S02]  /*5e20*/  HMMA.16816.F32.BF16 R152, R4, R30, R152 ;  /* 0x0000001e0498723c */ /* 0x000fe40000041898 */
[----:B------:R-:W2:Y:S01]  /*5e30*/  LDL.LU R240, [R1+0x154] ;  /* 0x0001540001f07983 */ /* 0x000ea20000300800 */
[----:B------:R-:W-:-:S03]  /*5e40*/  IMAD.MOV.U32 R101, RZ, RZ, R241 ;  /* 0x000000ffff657224 */ /* 0x000fc600078e00f1 */
[----:B------:R2:W5:Y:S01]  /*5e50*/  LDL.LU R15, [R1+0x150] ;  /* 0x00015000010f7983 */ /* 0x0005620000300800 */
[----:B------:R-:W-:Y:S03]  /*5e60*/  HMMA.16816.F32.BF16 R224, R8, R32, R84 ;  /* 0x0000002008e0723c */ /* 0x000fe60000041854 */
[----:B------:R-:W3:Y:S04]  /*5e70*/  LDL.LU R16, [R1+0x14c] ;  /* 0x00014c0001107983 */ /* 0x000ee80000300800 */
[----:B------:R-:W4:Y:S04]  /*5e80*/  LDL.LU R241, [R1+0x148] ;  /* 0x0001480001f17983 */ /* 0x000f280000300800 */
[----:B------:R-:W2:Y:S01]  /*5e90*/  LDL.LU R243, [R1+0x144] ;  /* 0x0001440001f37983 */ /* 0x000ea20000300800 */
[----:B-1----:R-:W-:Y:S03]  /*5ea0*/  HMMA.16816.F32.BF16 R72, R4, R24, R172 ;  /* 0x000000180448723c */ /* 0x002fe600000418ac */
[----:B------:R-:W1:Y:S04]  /*5eb0*/  LDSM.16.MT88.4 R20, [R234+0xf000] ;  /* 0x00f00000ea14783b */ /* 0x000e680000004200 */
[----:B------:R-:W1:Y:S01]  /*5ec0*/  LDSM.16.MT88.4 R28, [R236+0xf000] ;  /* 0x00f00000ec1c783b */ /* 0x000e620000004200 */
[----:B------:R-:W-:-:S02]  /*5ed0*/  MOV R172, R82 ;  /* 0x0000005200ac7202 */ /* 0x000fc40000000f00 */
[----:B------:R-:W-:Y:S01]  /*5ee0*/  MOV R82, R68 ;  /* 0x0000004400527202 */ /* 0x000fe20000000f00 */
[----:B------:R-:W-:Y:S02]  /*5ef0*/  IMAD.MOV.U32 R68, RZ, RZ, R251 ;  /* 0x000000ffff447224 */ /* 0x000fe400078e00fb */
[----:B------:R-:W4:Y:S01]  /*5f00*/  LDL.LU R251, [R1+0x140] ;  /* 0x0001400001fb7983 */ /* 0x000f220000300800 */
[----:B------:R-:W-:Y:S02]  /*5f10*/  IMAD.MOV.U32 R173, RZ, RZ, R83 ;  /* 0x000000ffffad7224 */ /* 0x000fe400078e0053 */
[----:B------:R-:W-:Y:S01]  /*5f20*/  IMAD.MOV.U32 R83, RZ, RZ, R110 ;  /* 0x000000ffff537224 */ /* 0x000fe200078e006e */
[----:B------:R-:W-:Y:S01]  /*5f30*/  MOV R110, R100 ;  /* 0x00000064006e7202 */ /* 0x000fe20000000f00 */
[----:B------:R-:W-:Y:S02]  /*5f40*/  IMAD.MOV.U32 R100, RZ, RZ, R19 ;  /* 0x000000ffff647224 */ /* 0x000fe400078e0013 */
[----:B------:R-:W4:Y:S01]  /*5f50*/  LDL.LU R19, [R1+0x54] ;  /* 0x0000540001137983 */ /* 0x000f220000300800 */
[----:B------:R-:W-:-:S02]  /*5f60*/  IMAD.MOV.U32 R174, RZ, RZ, R70 ;  /* 0x000000ffffae7224 */ /* 0x000fc400078e0046 */
[----:B------:R-:W-:Y:S02]  /*5f70*/  IMAD.MOV.U32 R175, RZ, RZ, R71 ;  /* 0x000000ffffaf7224 */ /* 0x000fe400078e0047 */
[----:B------:R-:W-:Y:S02]  /*5f80*/  IMAD.MOV.U32 R70, RZ, RZ, R69 ;  /* 0x000000ffff467224 */ /* 0x000fe400078e0045 */
[----:B------:R-:W-:Y:S02]  /*5f90*/  IMAD.MOV.U32 R71, RZ, RZ, R117 ;  /* 0x000000ffff477224 */ /* 0x000fe400078e0075 */
[----:B------:R-:W-:Y:S02]  /*5fa0*/  IMAD.MOV.U32 R202, RZ, RZ, R172 ;  /* 0x000000ffffca7224 */ /* 0x000fe400078e00ac */
[----:B------:R-:W-:Y:S01]  /*5fb0*/  IMAD.MOV.U32 R203, RZ, RZ, R173 ;  /* 0x000000ffffcb7224 */ /* 0x000fe200078e00ad */
[----:B------:R-:W-:Y:S01]  /*5fc0*/  MOV R173, R70 ;  /* 0x0000004600ad7202 */ /* 0x000fe20000000f00 */
[----:B------:R-:W-:Y:S01]  /*5fd0*/  IMAD.MOV.U32 R200, RZ, RZ, R174 ;  /* 0x000000ffffc87224 */ /* 0x000fe200078e00ae */
[----:B------:R-:W-:Y:S01]  /*5fe0*/  MOV R174, R68 ;  /* 0x0000004400ae7202 */ /* 0x000fe20000000f00 */
[----:B------:R-:W-:-:S02]  /*5ff0*/  IMAD.MOV.U32 R172, RZ, RZ, R71 ;  /* 0x000000ffffac7224 */ /* 0x000fc400078e0047 */
[----:B------:R-:W-:Y:S01]  /*6000*/  FFMA.FTZ R3, R229, UR20, -R2 ;  /* 0x00000014e5037c23 */ /* 0x000fe20008010802 */
[----:B-1----:R-:W-:Y:S06]  /*6010*/  HMMA.16816.F32.BF16 R84, R4, R22, R220 ;  /* 0x000000160454723c */ /* 0x002fec00000418dc */
[C---:B------:R-:W-:Y:S06]  /*6020*/  HMMA.16816.F32.BF16 R220, R8.reuse, R34, R64 ;  /* 0x0000002208dc723c */ /* 0x040fec0000041840 */
[----:B------:R-:W-:Y:S01]  /*6030*/  HMMA.16816.F32.BF16 R64, R8, R26, R60 ;  /* 0x0000001a0840723c */ /* 0x000fe2000004183c */
[----:B------:R-:W-:Y:S01]  /*6040*/  MOV R201, R175 ;  /* 0x000000af00c97202 */ /* 0x000fe20000000f00 */
[----:B------:R-:W-:-:S02]  /*6050*/  IMAD.MOV.U32 R175, RZ, RZ, R110 ;  /* 0x000000ffffaf7224 */ /* 0x000fc400078e006e */
[----:B------:R-:W-:Y:S02]  /*6060*/  IMAD.MOV.U32 R156, RZ, RZ, R174 ;  /* 0x000000ffff9c7224 */ /* 0x000fe400078e00ae */
[----:B------:R-:W-:Y:S06]  /*6070*/  HMMA.16816.F32.BF16 R56, R8, R22, R56 ;  /* 0x000000160838723c */ /* 0x000fec0000041838 */
[C---:B------:R-:W-:Y:S06]  /*6080*/  HMMA.16816.F32.BF16 R88, R4.reuse, R20, R88 ;  /* 0x000000140458723c */ /* 0x040fec0000041858 */
[C---:B------:R-:W-:Y:S06]  /*6090*/  HMMA.16816.F32.BF16 R104, R4.reuse, R28, R104 ;  /* 0x0000001c0468723c */ /* 0x040fec0000041868 */
[C---:B------:R-:W-:Y:S06]  /*60a0*/  HMMA.16816.F32.BF16 R120, R4.reuse, R36, R120 ;  /* 0x000000240478723c */ /* 0x040fec0000041878 */
[C---:B------:R-:W-:Y:S06]  /*60b0*/  HMMA.16816.F32.BF16 R200, R4.reuse, R34, R200 ;  /* 0x0000002204c8723c */ /* 0x040fec00000418c8 */
[----:B------:R-:W-:Y:S06]  /*60c0*/  HMMA.16816.F32.BF16 R196, R4, R38, R196 ;  /* 0x0000002604c4723c */ /* 0x000fec00000418c4 */
[C---:B------:R-:W-:Y:S06]  /*60d0*/  HMMA.16816.F32.BF16 R60, R8.reuse, R20, R124 ;  /* 0x00000014083c723c */ /* 0x040fec000004187c */
[C---:B------:R-:W-:Y:S06]  /*60e0*/  HMMA.16816.F32.BF16 R48, R8.reuse, R30, R48 ;  /* 0x0000001e0830723c */ /* 0x040fec0000041830 */
[----:B------:R-:W-:Y:S01]  /*60f0*/  HMMA.16816.F32.BF16 R40, R8, R38, R40 ;  /* 0x000000260828723c */ /* 0x000fe20000041828 */
[----:B---3--:R-:W-:-:S02]  /*6100*/  MOV R69, R16 ;  /* 0x0000001000457202 */ /* 0x008fc40000000f00 */
[----:B------:R1:W5:Y:S01]  /*6110*/  LDL.LU R16, [R1+0x13c] ;  /* 0x00013c0001107983 */ /* 0x0003620000300800 */
[----:B--2---:R-:W-:-:S03]  /*6120*/  IMAD.MOV.U32 R117, RZ, RZ, R243 ;  /* 0x000000ffff757224 */ /* 0x004fc600078e00f3 */
[----:B------:R-:W2:Y:S01]  /*6130*/  LDL.LU R243, [R1+0x138] ;  /* 0x0001380001f37983 */ /* 0x000ea20000300800 */
[----:B------:R-:W-:Y:S01]  /*6140*/  IMAD.MOV.U32 R70, RZ, RZ, R69 ;  /* 0x000000ffff467224 */ /* 0x000fe200078e0045 */
[----:B------:R-:W-:Y:S01]  /*6150*/  MOV R69, R240 ;  /* 0x000000f000457202 */ /* 0x000fe20000000f00 */
[----:B------:R-:W-:Y:S02]  /*6160*/  IMAD.MOV.U32 R71, RZ, RZ, R117 ;  /* 0x000000ffff477224 */ /* 0x000fe400078e0075 */
[----:B----4-:R-:W-:Y:S01]  /*6170*/  IMAD.MOV.U32 R68, RZ, RZ, R241 ;  /* 0x000000ffff447224 */ /* 0x010fe200078e00f1 */
[----:B------:R-:W-:Y:S01]  /*6180*/  MOV R115, R69 ;  /* 0x0000004500737202 */ /* 0x000fe20000000f00 */
[----:B------:R-:W-:Y:S01]  /*6190*/  IMAD.MOV.U32 R157, RZ, RZ, R70 ;  /* 0x000000ffff9d7224 */ /* 0x000fe200078e0046 */
[----:B------:R-:W-:Y:S01]  /*61a0*/  MOV R158, R71 ;  /* 0x00000047009e7202 */ /* 0x000fe20000000f00 */
[----:B------:R-:W-:Y:S02]  /*61b0*/  IMAD.MOV.U32 R114, RZ, RZ, R68 ;  /* 0x000000ffff727224 */ /* 0x000fe400078e0044 */
[----:B------:R-:W-:Y:S01]  /*61c0*/  HMMA.16816.F32.BF16 R68, R4, R26, R244 ;  /* 0x0000001a0444723c */ /* 0x000fe200000418f4 */
[----:B------:R3:W-:Y:S01]  /*61d0*/  MUFU.EX2 R27, R3 ;  /* 0x00000003001b7308 */ /* 0x0007e20000000800 */
[----:B------:R-:W-:Y:S01]  /*61e0*/  MOV R110, R251 ;  /* 0x000000fb006e7202 */ /* 0x000fe20000000f00 */
[----:B------:R-:W-:Y:S01]  /*61f0*/  IMAD.MOV.U32 R174, RZ, RZ, R239 ;  /* 0x000000ffffae7224 */ /* 0x000fe200078e00ef */
[----:B------:R1:W5:Y:S03]  /*6200*/  LDL.LU R251, [R1+0x134] ;  /* 0x0001340001fb7983 */ /* 0x0003660000300800 */
[----:B------:R-:W-:Y:S01]  /*6210*/  IMAD.MOV.U32 R245, RZ, RZ, R111 ;  /* 0x000000fffff57224 */ /* 0x000fe200078e006f */
[----:B------:R-:W-:Y:S01]  /*6220*/  MOV R246, R108 ;  /* 0x0000006c00f67202 */ /* 0x000fe20000000f00 */
[----:B------:R-:W-:-:S02]  /*6230*/  IMAD.MOV.U32 R247, RZ, RZ, R109 ;  /* 0x000000fffff77224 */ /* 0x000fc400078e006d */
[----:B---3--:R-:W-:-:S04]  /*6240*/  FFMA.FTZ R3, R207, UR20, -R2 ;  /* 0x00000014cf037c23 */ /* 0x008fc80008010802 */
[----:B------:R3:W-:Y:S01]  /*6250*/  MUFU.EX2 R33, R3 ;  /* 0x0000000300217308 */ /* 0x0007e20000000800 */
[----:B------:R-:W-:Y:S02]  /*6260*/  IMAD.MOV.U32 R159, RZ, RZ, R110 ;  /* 0x000000ffff9f7224 */ /* 0x000fe400078e006e */
[--C-:B---3--:R-:W-:Y:S01]  /*6270*/  FFMA.FTZ R3, R206, UR20, -R2.reuse ;  /* 0x00000014ce037c23 */ /* 0x108fe20008010802 */
[----:B------:R-:W-:-:S04]  /*6280*/  FFMA.FTZ R2, R205, UR20, -R2 ;  /* 0x00000014cd027c23 */ /* 0x000fc80008010802 */
[----:B------:R3:W-:Y:S01]  /*6290*/  MUFU.EX2 R32, R2 ;  /* 0x0000000200207308 */ /* 0x0007e20000000800 */
[----:B------:R-:W-:Y:S01]  /*62a0*/  HMMA.16816.F32.BF16 R108, R4, R30, R216 ;  /* 0x0000001e046c723c */ /* 0x000fe200000418d8 */
[----:B---3--:R-:W-:Y:S01]  /*62b0*/  FFMA.FTZ R2, R245, UR20, -R0 ;  /* 0x00000014f5027c23 */ /* 0x008fe20008010800 */
[----:B------:R-:W-:Y:S01]  /*62c0*/  IMAD.MOV.U32 R245, RZ, RZ, R246 ;  /* 0x000000fffff57224 */ /* 0x000fe200078e00f6 */
[----:B------:R-:W-:Y:S01]  /*62d0*/  MOV R246, R247 ;  /* 0x000000f700f67202 */ /* 0x000fe20000000f00 */
[----:B------:R-:W-:-:S03]  /*62e0*/  IMAD.MOV.U32 R247, RZ, RZ, R156 ;  /* 0x000000fffff77224 */ /* 0x000fc600078e009c */
[----:B------:R3:W-:Y:S01]  /*62f0*/  MUFU.EX2 R23, R2 ;  /* 0x0000000200177308 */ /* 0x0007e20000000800 */
[----:B------:R-:W-:Y:S01]  /*6300*/  IMAD.MOV.U32 R156, RZ, RZ, R157 ;  /* 0x000000ffff9c7224 */ /* 0x000fe200078e009d */
[----:B------:R-:W-:Y:S01]  /*6310*/  MOV R157, R158 ;  /* 0x0000009e009d7202 */ /* 0x000fe20000000f00 */
[----:B------:R-:W-:Y:S01]  /*6320*/  IMAD.MOV.U32 R158, RZ, RZ, R159 ;  /* 0x000000ffff9e7224 */ /* 0x000fe200078e009f */
[----:B------:R-:W-:Y:S01]  /*6330*/  HMMA.16816.F32.BF16 R216, R8, R24, R128 ;  /* 0x0000001808d8723c */ /* 0x000fe20000041880 */
[----:B------:R-:W-:Y:S01]  /*6340*/  IMAD.MOV.U32 R159, RZ, RZ, R114 ;  /* 0x000000ffff9f7224 */ /* 0x000fe200078e0072 */
[----:B------:R-:W-:Y:S01]  /*6350*/  MOV R114, R115 ;  /* 0x0000007300727202 */ /* 0x000fe20000000f00 */
[----:B------:R-:W-:Y:S02]  /*6360*/  IMAD.MOV.U32 R115, RZ, RZ, R174 ;  /* 0x000000ffff737224 */ /* 0x000fe400078e00ae */
[----:B---3--:R-:W-:Y:S01]  /*6370*/  FFMA.FTZ R2, R245, UR20, -R0 ;  /* 0x00000014f5027c23 */ /* 0x008fe20008010800 */
[----:B------:R-:W-:Y:S01]  /*6380*/  IMAD.MOV.U32 R245, RZ, RZ, R246 ;  /* 0x000000fffff57224 */ /* 0x000fe200078e00f6 */
[----:B------:R-:W-:Y:S01]  /*6390*/  MOV R246, R247 ;  /* 0x000000f700f67202 */ /* 0x000fe20000000f00 */
[----:B------:R-:W-:-:S02]  /*63a0*/  IMAD.MOV.U32 R247, RZ, RZ, R156 ;  /* 0x000000fffff77224 */ /* 0x000fc400078e009c */
[----:B------:R-:W-:Y:S01]  /*63b0*/  IMAD.MOV.U32 R156, RZ, RZ, R157 ;  /* 0x000000ffff9c7224 */ /* 0x000fe200078e009d */
[----:B------:R-:W-:Y:S01]  /*63c0*/  MOV R157, R158 ;  /* 0x0000009e009d7202 */ /* 0x000fe20000000f00 */
[----:B------:R3:W-:Y:S01]  /*63d0*/  MUFU.EX2 R24, R2 ;  /* 0x0000000200187308 */ /* 0x0007e20000000800 */
[----:B------:R-:W-:Y:S01]  /*63e0*/  IMAD.MOV.U32 R174, RZ, RZ, R175 ;  /* 0x000000ffffae7224 */ /* 0x000fe200078e00af */
[----:B------:R-:W-:Y:S01]  /*63f0*/  MOV R175, R172 ;  /* 0x000000ac00af7202 */ /* 0x000fe20000000f00 */
[----:B------:R-:W-:Y:S02]  /*6400*/  IMAD.MOV.U32 R6, RZ, RZ, R156 ;  /* 0x000000ffff067224 */ /* 0x000fe400078e009c */
[----:B------:R-:W-:Y:S02]  /*6410*/  IMAD.MOV.U32 R7, RZ, RZ, R157 ;  /* 0x000000ffff077224 */ /* 0x000fe400078e009d */
[----:B------:R-:W-:Y:S02]  /*6420*/  IMAD.MOV.U32 R172, RZ, RZ, R173 ;  /* 0x000000ffffac7224 */ /* 0x000fe400078e00ad */
[----:B------:R-:W-:-:S02]  /*6430*/  IMAD.MOV.U32 R158, RZ, RZ, R159 ;  /* 0x000000ffff9e7224 */ /* 0x000fc400078e009f */
[----:B------:R-:W-:Y:S02]  /*6440*/  IMAD.MOV.U32 R173, RZ, RZ, R82 ;  /* 0x000000ffffad7224 */ /* 0x000fe400078e0052 */
[--C-:B---3--:R-:W-:Y:S01]  /*6450*/  FFMA.FTZ R2, R245, UR20, -R0.reuse ;  /* 0x00000014f5027c23 */ /* 0x108fe20008010800 */
[----:B------:R-:W-:Y:S01]  /*6460*/  FFMA.FTZ R0, R246, UR20, -R0 ;  /* 0x00000014f6007c23 */ /* 0x000fe20008010800 */
[----:B------:R-:W-:Y:S01]  /*6470*/  IMAD.MOV.U32 R159, RZ, RZ, R114 ;  /* 0x000000ffff9f7224 */ /* 0x000fe200078e0072 */
[----:B------:R-:W-:Y:S02]  /*6480*/  MOV R82, R83 ;  /* 0x0000005300527202 */ /* 0x000fe40000000f00 */
[----:B------:R3:W-:Y:S01]  /*6490*/  MUFU.EX2 R25, R0 ;  /* 0x0000000000197308 */ /* 0x0007e20000000800 */
[----:B------:R-:W-:Y:S01]  /*64a0*/  MOV R114, R115 ;  /* 0x0000007300727202 */ /* 0x000fe20000000f00 */
[----:B------:R-:W-:Y:S02]  /*64b0*/  IMAD.MOV.U32 R83, RZ, RZ, R112 ;  /* 0x000000ffff537224 */ /* 0x000fe400078e0070 */
[----:B------:R-:W-:-:S02]  /*64c0*/  IMAD.MOV.U32 R115, RZ, RZ, R174 ;  /* 0x000000ffff737224 */ /* 0x000fc400078e00ae */
[----:B------:R-:W-:Y:S01]  /*64d0*/  IMAD.MOV.U32 R112, RZ, RZ, R113 ;  /* 0x000000ffff707224 */ /* 0x000fe200078e0071 */
[----:B------:R-:W-:Y:S01]  /*64e0*/  MOV R113, R118 ;  /* 0x0000007600717202 */ /* 0x000fe20000000f00 */
[----:B------:R-:W-:Y:S01]  /*64f0*/  IMAD.MOV.U32 R174, RZ, RZ, R175 ;  /* 0x000000ffffae7224 */ /* 0x000fe200078e00af */
[----:B------:R-:W-:Y:S01]  /*6500*/  MOV R175, R172 ;  /* 0x000000ac00af7202 */ /* 0x000fe20000000f00 */
[----:B------:R-:W-:Y:S02]  /*6510*/  IMAD.MOV.U32 R118, RZ, RZ, R119 ;  /* 0x000000ffff767224 */ /* 0x000fe400078e0077 */
[----:B------:R-:W-:Y:S02]  /*6520*/  IMAD.MOV.U32 R172, RZ, RZ, R173 ;  /* 0x000000ffffac7224 */ /* 0x000fe400078e00ad */
[----:B---3--:R-:W-:Y:S01]  /*6530*/  FFMA.FTZ R0, R6, UR20, -R13 ;  /* 0x0000001406007c23 */ /* 0x008fe2000801080d */
[----:B------:R-:W-:Y:S01]  /*6540*/  MOV R6, R7 ;  /* 0x0000000700067202 */ /* 0x000fe20000000f00 */
[----:B------:R-:W-:-:S02]  /*6550*/  IMAD.MOV.U32 R7, RZ, RZ, R19 ;  /* 0x000000ffff077224 */ /* 0x000fc400078e0013 */
[----:B------:R-:W-:Y:S01]  /*6560*/  IMAD.MOV.U32 R119, RZ, RZ, R102 ;  /* 0x000000ffff777224 */ /* 0x000fe200078e0066 */
[----:B------:R3:W-:Y:S01]  /*6570*/  MUFU.EX2 R19, R0 ;  /* 0x0000000000137308 */ /* 0x0007e20000000800 */
[----:B------:R-:W-:Y:S01]  /*6580*/  IMAD.MOV.U32 R173, RZ, RZ, R82 ;  /* 0x000000ffffad7224 */ /* 0x000fe200078e0052 */
[----:B------:R-:W-:Y:S01]  /*6590*/  MOV R102, R103 ;  /* 0x0000006700667202 */ /* 0x000fe20000000f00 */
[----:B------:R-:W-:Y:S01]  /*65a0*/  IMAD.MOV.U32 R103, RZ, RZ, R238 ;  /* 0x000000ffff677224 */ /* 0x000fe200078e00ee */
[----:B------:R-:W-:Y:S01]  /*65b0*/  MOV R82, R83 ;  /* 0x0000005300527202 */ /* 0x000fe20000000f00 */
[----:B------:R-:W-:Y:S02]  /*65c0*/  IMAD.MOV.U32 R83, RZ, RZ, R112 ;  /* 0x000000ffff537224 */ /* 0x000fe400078e0070 */
[----:B------:R-:W-:Y:S01]  /*65d0*/  IMAD.MOV.U32 R112, RZ, RZ, R113 ;  /* 0x000000ffff707224 */ /* 0x000fe200078e0071 */
[----:B------:R-:W-:Y:S01]  /*65e0*/  MOV R113, R118 ;  /* 0x0000007600717202 */ /* 0x000fe20000000f00 */
[----:B------:R-:W-:Y:S01]  /*65f0*/  IMAD.MOV.U32 R118, RZ, RZ, R119 ;  /* 0x000000ffff767224 */ /* 0x000fe200078e0077 */
[----:B------:R-:W-:Y:S01]  /*6600*/  MOV R245, R158 ;  /* 0x0000009e00f57202 */ /* 0x000fe20000000f00 */
[----:B------:R-:W-:-:S02]  /*6610*/  IMAD.MOV.U32 R119, RZ, RZ, R102 ;  /* 0x000000ffff777224 */ /* 0x000fc400078e0066 */
[----:B---3--:R-:W-:Y:S01]  /*6620*/  FFMA.FTZ R0, R6, UR20, -R13 ;  /* 0x0000001406007c23 */ /* 0x008fe2000801080d */
[----:B------:R-:W-:-:S03]  /*6630*/  MOV R102, R103 ;  /* 0x0000006700667202 */ /* 0x000fc60000000f00 */
[----:B------:R3:W4:Y:S01]  /*6640*/  MUFU.EX2 R21, R0 ;  /* 0x0000000000157308 */ /* 0x0007220000000800 */
[----:B------:R-:W-:Y:S01]  /*6650*/  MOV R244, R247 ;  /* 0x000000f700f47202 */ /* 0x000fe20000000f00 */
[----:B------:R-:W-:Y:S01]  /*6660*/  IMAD.MOV.U32 R103, RZ, RZ, R101 ;  /* 0x000000ffff677224 */ /* 0x000fe200078e0065 */
[----:B------:R-:W-:Y:S01]  /*6670*/  MOV R156, R115 ;  /* 0x00000073009c7202 */ /* 0x000fe20000000f00 */
[----:B------:R-:W-:Y:S02]  /*6680*/  IMAD.MOV.U32 R101, RZ, RZ, R237 ;  /* 0x000000ffff657224 */ /* 0x000fe400078e00ed */
[----:B------:R-:W-:Y:S01]  /*6690*/  IMAD.MOV.U32 R246, RZ, RZ, R159 ;  /* 0x000000fffff67224 */ /* 0x000fe200078e009f */
[----:B------:R-:W-:Y:S01]  /*66a0*/  MOV R159, R172 ;  /* 0x000000ac009f7202 */ /* 0x000fe20000000f00 */
[----:B------:R-:W-:Y:S02]  /*66b0*/  IMAD.MOV.U32 R247, RZ, RZ, R114 ;  /* 0x000000fffff77224 */ /* 0x000fe400078e0072 */
[----:B------:R-:W-:Y:S01]  /*66c0*/  IMAD.MOV.U32 R157, RZ, RZ, R174 ;  /* 0x000000ffff9d7224 */ /* 0x000fe200078e00ae */
[----:B------:R-:W-:Y:S01]  /*66d0*/  MOV R174, R83 ;  /* 0x0000005300ae7202 */ /* 0x000fe20000000f00 */
[----:B------:R-:W-:-:S02]  /*66e0*/  IMAD.MOV.U32 R114, RZ, RZ, R173 ;  /* 0x000000ffff727224 */ /* 0x000fc400078e00ad */
[----:B---3--:R-:W-:Y:S01]  /*66f0*/  FFMA.FTZ R0, R7, UR20, -R13 ;  /* 0x0000001407007c23 */ /* 0x008fe2000801080d */
[----:B------:R-:W-:Y:S01]  /*6700*/  IMAD.MOV.U32 R115, RZ, RZ, R82 ;  /* 0x000000ffff737224 */ /* 0x000fe200078e0052 */
[----:B------:R-:W-:Y:S02]  /*6710*/  MOV R173, R102 ;  /* 0x0000006600ad7202 */ /* 0x000fe40000000f00 */
[----:B------:R3:W-:Y:S01]  /*6720*/  MUFU.EX2 R22, R0 ;  /* 0x0000000000167308 */ /* 0x0007e20000000800 */
[----:B------:R-:W-:Y:S02]  /*6730*/  IMAD.MOV.U32 R172, RZ, RZ, R119 ;  /* 0x000000ffffac7224 */ /* 0x000fe400078e0077 */
[----:B------:R-:W-:Y:S02]  /*6740*/  IMAD.MOV.U32 R82, RZ, RZ, R103 ;  /* 0x000000ffff527224 */ /* 0x000fe400078e0067 */
[----:B------:R-:W-:Y:S02]  /*6750*/  IMAD.MOV.U32 R130, RZ, RZ, R244 ;  /* 0x000000ffff827224 */ /* 0x000fe400078e00f4 */
[----:B------:R-:W-:-:S02]  /*6760*/  IMAD.MOV.U32 R158, RZ, RZ, R175 ;  /* 0x000000ffff9e7224 */ /* 0x000fc400078e00af */
[----:B------:R-:W-:Y:S01]  /*6770*/  IMAD.MOV.U32 R119, RZ, RZ, R101 ;  /* 0x000000ffff777224 */ /* 0x000fe200078e0065 */
[----:B------:R-:W-:Y:S01]  /*6780*/  MOV R131, R246 ;  /* 0x000000f600837202 */ /* 0x000fe20000000f00 */
[----:B------:R-:W-:Y:S02]  /*6790*/  IMAD.MOV.U32 R5, RZ, RZ, R115 ;  /* 0x000000ffff057224 */ /* 0x000fe400078e0073 */
[----:B---3--:R-:W-:Y:S01]  /*67a0*/  FFMA.FTZ R0, R245, UR20, -R13 ;  /* 0x00000014f5007c23 */ /* 0x008fe2000801080d */
[----:B------:R-:W-:Y:S01]  /*67b0*/  IMAD.MOV.U32 R6, RZ, RZ, R174 ;  /* 0x000000ffff067224 */ /* 0x000fe200078e00ae */
[----:B------:R-:W-:Y:S02]  /*67c0*/  MOV R174, R82 ;  /* 0x0000005200ae7202 */ /* 0x000fe40000000f00 */
[----:B------:R3:W1:Y:S01]  /*67d0*/  MUFU.EX2 R20, R0 ;  /* 0x0000000000147308 */ /* 0x0006620000000800 */
[----:B------:R-:W-:Y:S01]  /*67e0*/  IMAD.MOV.U32 R35, RZ, RZ, R247 ;  /* 0x000000ffff237224 */ /* 0x000fe200078e00f7 */
[----:B------:R-:W-:Y:S01]  /*67f0*/  MOV R246, R157 ;  /* 0x0000009d00f67202 */ /* 0x000fe20000000f00 */
[----:B------:R-:W-:Y:S01]  /*6800*/  IMAD.MOV.U32 R115, RZ, RZ, R173 ;  /* 0x000000ffff737224 */ /* 0x000fe200078e00ad */
[----:B------:R-:W-:Y:S01]  /*6810*/  MOV R82, R119 ;  /* 0x0000007700527202 */ /* 0x000fe20000000f00 */
[----:B------:R-:W-:-:S02]  /*6820*/  IMAD.MOV.U32 R117, RZ, RZ, R242 ;  /* 0x000000ffff757224 */ /* 0x000fc400078e00f2 */
[----:B------:R-:W-:Y:S02]  /*6830*/  IMAD.MOV.U32 R247, RZ, RZ, R156 ;  /* 0x000000fffff77224 */ /* 0x000fe400078e009c */
[----:B------:R-:W-:Y:S02]  /*6840*/  IMAD.MOV.U32 R245, RZ, RZ, R158 ;  /* 0x000000fffff57224 */ /* 0x000fe400078e009e */
[----:B------:R-:W-:Y:S02]  /*6850*/  IMAD.MOV.U32 R244, RZ, RZ, R159 ;  /* 0x000000fffff47224 */ /* 0x000fe400078e009f */
[----:B---3--:R-:W-:Y:S01]  /*6860*/  FFMA.FTZ R0, R130, UR20, -R12 ;  /* 0x0000001482007c23 */ /* 0x008fe2000801080c */
[----:B------:R-:W3:Y:S01]  /*6870*/  LDSM.16.MT88.4 R156, [R233+0xd800] ;  /* 0x00d80000e99c783b */ /* 0x000ee20000004200 */
[----:B------:R-:W-:Y:S02]  /*6880*/  IMAD.MOV.U32 R175, RZ, RZ, R118 ;  /* 0x000000ffffaf7224 */ /* 0x000fe400078e0076 */
        /* <DEDUP_REMOVED lines=10> */
[----:B------:R-:W-:Y:S01]  /*6930*/  MUFU.EX2 R34, R3 ;  /* 0x0000000300227308 */ /* 0x000fe20000000800 */
[----:B------:R-:W-:Y:S01]  /*6940*/  IMAD.MOV.U32 R82, RZ, RZ, R18 ;  /* 0x000000ffff527224 */ /* 0x000fe200078e0012 */
[----:B------:R-:W-:Y:S01]  /*6950*/  MOV R7, R175 ;  /* 0x000000af00077202 */ /* 0x000fe20000000f00 */
[----:B------:R1:W5:Y:S01]  /*6960*/  LDL.LU R242, [R1+0x130] ;  /* 0x0001300001f27983 */ /* 0x0003620000300800 */
[----:B----4-:R-:W-:Y:S01]  /*6970*/  FFMA.FTZ R0, R131, UR20, -R12 ;  /* 0x0000001483007c23 */ /* 0x010fe2000801080c */
[----:B------:R-:W-:Y:S01]  /*6980*/  IMAD.MOV.U32 R114, RZ, RZ, R172 ;  /* 0x000000ffff727224 */ /* 0x000fe200078e00ac */
[----:B------:R-:W-:Y:S01]  /*6990*/  HMMA.16816.F32.BF16 R100, R8, R28, R188 ;  /* 0x0000001c0864723c */ /* 0x000fe200000418bc */
[----:B------:R-:W-:Y:S01]  /*69a0*/  IMAD.MOV.U32 R175, RZ, RZ, R83 ;  /* 0x000000ffffaf7224 */ /* 0x000fe200078e0053 */
[----:B------:R4:W3:Y:S01]  /*69b0*/  MUFU.EX2 R18, R0 ;  /* 0x0000000000127308 */ /* 0x0008e20000000800 */
[----:B------:R-:W-:Y:S01]  /*69c0*/  IMAD.MOV.U32 R172, RZ, RZ, R118 ;  /* 0x000000ffffac7224 */ /* 0x000fe200078e0076 */
[----:B------:R-:W-:Y:S01]  /*69d0*/  MOV R130, R6 ;  /* 0x0000000600827202 */ /* 0x000fe20000000f00 */
[----:B------:R-:W-:-:S05]  /*69e0*/  IMAD.MOV.U32 R83, RZ, RZ, R116 ;  /* 0x000000ffff537224 */ /* 0x000fca00078e0074 */
[----:B------:R3:W3:Y:S01]  /*69f0*/  MUFU.EX2 R26, R2 ;  /* 0x00000002001a7308 */ /* 0x0006e20000000800 */
[----:B------:R-:W-:Y:S01]  /*6a00*/  HMMA.16816.F32.BF16 R116, R8, R36, R92 ;  /* 0x000000240874723c */ /* 0x000fe2000004185c */
[----:B------:R-:W-:Y:S02]  /*6a10*/  IMAD.MOV.U32 R35, RZ, RZ, R4 ;  /* 0x000000ffff237224 */ /* 0x000fe400078e0004 */
[----:B------:R-:W-:Y:S01]  /*6a20*/  IMAD.MOV.U32 R30, RZ, RZ, R5 ;  /* 0x000000ffff1e7224 */ /* 0x000fe200078e0005 */
[----:B------:R-:W-:Y:S01]  /*6a30*/  MOV R229, R129 ;  /* 0x0000008100e57202 */ /* 0x000fe20000000f00 */
[----:B------:R-:W-:Y:S01]  /*6a40*/  IMAD.MOV.U32 R131, RZ, RZ, R7 ;  /* 0x000000ffff837224 */ /* 0x000fe200078e0007 */
[----:B------:R-:W-:Y:S02]  /*6a50*/  F2FP.BF16.F32.PACK_AB R124, R21, R19 ;  /* 0x00000013157c723e */ /* 0x000fe400000010ff */
[----:B-1----:R-:W-:Y:S01]  /*6a60*/  F2FP.BF16.F32.PACK_AB R126, R20, R22 ;  /* 0x00000016147e723e */ /* 0x002fe200000010ff */
[----:B----4-:R-:W-:Y:S01]  /*6a70*/  FFMA.FTZ R0, R173, UR20, -R12 ;  /* 0x00000014ad007c23 */ /* 0x010fe2000801080c */
[----:B------:R-:W-:-:S02]  /*6a80*/  IMAD.MOV.U32 R4, RZ, RZ, R114 ;  /* 0x000000ffff047224 */ /* 0x000fc400078e0072 */
[----:B------:R-:W-:Y:S01]  /*6a90*/  FADD.FTZ R3, R228, R204 ;  /* 0x000000cce4037221 */ /* 0x000fe20000010000 */
[----:B------:R-:W-:Y:S01]  /*6aa0*/  IMAD.MOV.U32 R38, RZ, RZ, R115 ;  /* 0x000000ffff267224 */ /* 0x000fe200078e0073 */
[----:B------:R1:W-:Y:S01]  /*6ab0*/  MUFU.EX2 R10, R0 ;  /* 0x00000000000a7308 */ /* 0x0003e20000000800 */
[----:B------:R-:W-:Y:S01]  /*6ac0*/  IMAD.MOV.U32 R6, RZ, RZ, R174 ;  /* 0x000000ffff067224 */ /* 0x000fe200078e00ae */
[----:B------:R-:W-:Y:S01]  /*6ad0*/  LDSM.16.MT88.4 R188, [R236+0xd800] ;  /* 0x00d80000ecbc783b */ /* 0x000fe20000004200 */
[----:B------:R-:W-:Y:S01]  /*6ae0*/  IMAD.MOV.U32 R7, RZ, RZ, R175 ;  /* 0x000000ffff077224 */ /* 0x000fe200078e00af */
[----:B------:R-:W-:Y:S01]  /*6af0*/  MOV R31, R4 ;  /* 0x00000004001f7202 */ /* 0x000fe20000000f00 */
[----:B------:R-:W-:Y:S01]  /*6b00*/  IMAD.MOV.U32 R37, RZ, RZ, R6 ;  /* 0x000000ffff257224 */ /* 0x000fe200078e0006 */
[----:B------:R-:W-:Y:S01]  /*6b10*/  F2FP.BF16.F32.PACK_AB R129, R24, R23 ;  /* 0x000000171881723e */ /* 0x000fe200000010ff */
[----:B------:R-:W-:Y:S01]  /*6b20*/  IMAD.MOV.U32 R29, RZ, RZ, R130 ;  /* 0x000000ffff1d7224 */ /* 0x000fe200078e0082 */
[----:B------:R-:W-:Y:S01]  /*6b30*/  MOV R36, R7 ;  /* 0x0000000700247202 */ /* 0x000fe20000000f00 */
[----:B------:R-:W-:Y:S01]  /*6b40*/  IMAD.MOV.U32 R28, RZ, RZ, R131 ;  /* 0x000000ffff1c7224 */ /* 0x000fe200078e0083 */
[----:B------:R-:W4:Y:S01]  /*6b50*/  LDSM.16.MT88.4 R4, [R235+0xf800] ;  /* 0x00f80000eb04783b */ /* 0x000f220000004200 */
[----:B---3--:R-:W-:-:S02]  /*6b60*/  F2FP.BF16.F32.PACK_AB R125, R18, R13 ;  /* 0x0000000d127d723e */ /* 0x008fc400000010ff */
[----:B------:R-:W-:Y:S01]  /*6b70*/  MOV R2, R80 ;  /* 0x0000005000027202 */ /* 0x000fe20000000f00 */
[----:B------:R-:W-:Y:S01]  /*6b80*/  IMAD.MOV.U32 R8, RZ, RZ, R98 ;  /* 0x000000ffff087224 */ /* 0x000fe200078e0062 */
[----:B------:R-:W-:Y:S01]  /*6b90*/  MOV R9, R113 ;  /* 0x0000007100097202 */ /* 0x000fe20000000f00 */
[----:B------:R-:W-:Y:S02]  /*6ba0*/  IMAD.MOV.U32 R228, RZ, RZ, R83 ;  /* 0x000000ffffe47224 */ /* 0x000fe400078e0053 */
[----:B-1----:R-:W-:Y:S01]  /*6bb0*/  FFMA.FTZ R0, R128, UR20, -R12 ;  /* 0x0000001480007c23 */ /* 0x002fe2000801080c */
[----:B------:R-:W-:Y:S01]  /*6bc0*/  MOV R114, R172 ;  /* 0x000000ac00727202 */ /* 0x000fe20000000f00 */
[----:B------:R-:W-:Y:S02]  /*6bd0*/  LDSM.16.MT88.4 R204, [R235+0xd800] ;  /* 0x00d80000ebcc783b */ /* 0x000fe40000004200 */
[----:B------:R-:W1:Y:S01]  /*6be0*/  MUFU.EX2 R11, R0 ;  /* 0x00000000000b7308 */ /* 0x000e620000000800 */
[----:B------:R-:W-:Y:S01]  /*6bf0*/  F2FP.BF16.F32.PACK_AB R128, R33, R27 ;  /* 0x0000001b2180723e */ /* 0x000fe200000010ff */
[----:B------:R3:W5:Y:S01]  /*6c00*/  LDL.LU R241, [R1+0x12c] ;  /* 0x00012c0001f17983 */ /* 0x0007620000300800 */
[----:B------:R-:W-:-:S02]  /*6c10*/  F2FP.BF16.F32.PACK_AB R130, R32, R34 ;  /* 0x000000222082723e */ /* 0x000fc400000010ff */
[----:B------:R-:W-:Y:S01]  /*6c20*/  F2FP.BF16.F32.PACK_AB R131, R25, R26 ;  /* 0x0000001a1983723e */ /* 0x000fe200000010ff */
[----:B------:R-:W-:Y:S01]  /*6c30*/  FADD.FTZ R9, R9, R3 ;  /* 0x0000000309097221 */ /* 0x000fe20000010000 */
[----:B------:R-:W-:Y:S01]  /*6c40*/  MOV R12, R82 ;  /* 0x00000052000c7202 */ /* 0x000fe20000000f00 */
[----:B------:R-:W-:Y:S01]  /*6c50*/  IMAD.MOV.U32 R39, RZ, RZ, R114 ;  /* 0x000000ffff277224 */ /* 0x000fe200078e0072 */
[----:B------:R-:W2:Y:S01]  /*6c60*/  LDSM.16.MT88.4 R172, [R234+0xd800] ;  /* 0x00d80000eaac783b */ /* 0x000ea20000004200 */
[----:B-1----:R-:W-:Y:S02]  /*6c70*/  F2FP.BF16.F32.PACK_AB R127, R11, R10 ;  /* 0x0000000a0b7f723e */ /* 0x002fe400000010ff */
[-C--:B------:R-:W-:Y:S01]  /*6c80*/  HMMA.16816.F32.BF16 R148, R128, R156.reuse, R148 ;  /* 0x0000009c8094723c */ /* 0x080fe20000041894 */
[----:B------:R-:W-:Y:S01]  /*6c90*/  IMAD.MOV.U32 R0, RZ, RZ, R96 ;  /* 0x000000ffff007224 */ /* 0x000fe200078e0060 */
[----:B------:R3:W5:Y:S04]  /*6ca0*/  LDL.LU R240, [R1+0x128] ;  /* 0x0001280001f07983 */ /* 0x0007680000300800 */
[C---:B------:R-:W-:Y:S01]  /*6cb0*/  HMMA.16816.F32.BF16 R144, R124.reuse, R156, R144 ;  /* 0x0000009c7c90723c */ /* 0x040fe20000041890 */
[----:B------:R-:W-:Y:S01]  /*6cc0*/  FADD.FTZ R9, R12, R9 ;  /* 0x000000090c097221 */ /* 0x000fe20000010000 */
[----:B------:R3:W5:Y:S04]  /*6cd0*/  LDL.LU R239, [R1+0x124] ;  /* 0x0001240001ef7983 */ /* 0x0007680000300800 */
[-C--:B------:R-:W-:Y:S01]  /*6ce0*/  HMMA.16816.F32.BF16 R152, R124, R158.reuse, R152 ;  /* 0x0000009e7c98723c */ /* 0x080fe20000041898 */
[----:B------:R-:W-:Y:S01]  /*6cf0*/  FADD.FTZ R9, R36, R9 ;  /* 0x0000000924097221 */ /* 0x000fe20000010000 */
[----:B------:R3:W5:Y:S04]  /*6d00*/  LDL.LU R238, [R1+0x120] ;  /* 0x0001200001ee7983 */ /* 0x0007680000300800 */
[----:B------:R-:W-:Y:S01]  /*6d10*/  HMMA.16816.F32.BF16 R156, R128, R158, R44 ;  /* 0x0000009e809c723c */ /* 0x000fe2000004182c */
[----:B------:R3:W5:Y:S04]  /*6d20*/  LDL.LU R237, [R1+0x11c] ;  /* 0x00011c0001ed7983 */ /* 0x0007680000300800 */
[----:B------:R3:W5:Y:S02]  /*6d30*/  LDL.LU R232, [R1+0x118] ;  /* 0x0001180001e87983 */ /* 0x0007640000300800 */
[----:B------:R-:W-:Y:S01]  /*6d40*/  MOV R44, R97 ;  /* 0x00000061002c7202 */ /* 0x000fe20000000f00 */
[----:B------:R-:W-:-:S02]  /*6d50*/  IMAD.MOV.U32 R45, RZ, RZ, R81 ;  /* 0x000000ffff2d7224 */ /* 0x000fc400078e0051 */
[----:B------:R-:W-:Y:S01]  /*6d60*/  IMAD.MOV.U32 R46, RZ, RZ, R99 ;  /* 0x000000ffff2e7224 */ /* 0x000fe200078e0063 */
[-C--:B----4-:R-:W-:Y:S01]  /*6d70*/  HMMA.16816.F32.BF16 R120, R124, R4.reuse, R120 ;  /* 0x000000047c78723c */ /* 0x090fe20000041878 */
[----:B------:R-:W-:Y:S01]  /*6d80*/  FADD.FTZ R0, R0, R44 ;  /* 0x0000002c00007221 */ /* 0x000fe20000010000 */
[----:B------:R-:W-:Y:S02]  /*6d90*/  IMAD.MOV.U32 R47, RZ, RZ, R112 ;  /* 0x000000ffff2f7224 */ /* 0x000fe400078e0070 */
[----:B------:R-:W-:Y:S01]  /*6da0*/  FADD.FTZ R2, R2, R45 ;  /* 0x0000002d02027221 */ /* 0x000fe20000010000 */
[----:B------:R-:W-:Y:S01]  /*6db0*/  FADD.FTZ R8, R8, R46 ;  /* 0x0000002e08087221 */ /* 0x000fe20000010000 */
[----:B------:R-:W-:Y:S01]  /*6dc0*/  FADD.FTZ R3, R252, R0 ;  /* 0x00000000fc037221 */ /* 0x000fe20000010000 */
[----:B------:R-:W-:Y:S01]  /*6dd0*/  HMMA.16816.F32.BF16 R116, R128, R4, R116 ;  /* 0x000000048074723c */ /* 0x000fe20000041874 */
[----:B------:R-:W-:Y:S01]  /*6de0*/  FADD.FTZ R0, R47, R2 ;  /* 0x000000022f007221 */ /* 0x000fe20000010000 */
[----:B------:R-:W-:Y:S01]  /*6df0*/  FADD.FTZ R8, R228, R8 ;  /* 0x00000008e4087221 */ /* 0x000fe20000010000 */
[----:B------:R-:W-:Y:S01]  /*6e00*/  FADD.FTZ R3, R249, R3 ;  /* 0x00000003f9037221 */ /* 0x000fe20000010000 */
[----:B------:R-:W1:Y:S01]  /*6e10*/  LDSM.16.MT88.4 R80, [R233+0xf800] ;  /* 0x00f80000e950783b */ /* 0x000e620000004200 */
[----:B------:R-:W-:Y:S01]  /*6e20*/  FADD.FTZ R2, R38, R0 ;  /* 0x0000000026027221 */ /* 0x000fe20000010000 */
[----:B------:R-:W-:Y:S01]  /*6e30*/  FADD.FTZ R0, R39, R8 ;  /* 0x0000000827007221 */ /* 0x000fe20000010000 */
[----:B------:R-:W-:Y:S01]  /*6e40*/  FADD.FTZ R8, R250, R3 ;  /* 0x00000003fa087221 */ /* 0x000fe20000010000 */
        /* <DEDUP_REMOVED lines=24> */
[----:B------:R-:W3:Y:S01]  /*6fd0*/  LDSM.16.MT88.4 R112, [R236+0xf800] ;  /* 0x00f80000ec70783b */ /* 0x000ee20000004200 */
        /* <DEDUP_REMOVED lines=27> */
[-C--:B--2---:R-:W-:Y:S06]  /*7190*/  HMMA.16816.F32.BF16 R164, R128, R172.reuse, R164 ;  /* 0x000000ac80a4723c */ /* 0x084fec00000418a4 */
[C---:B------:R-:W-:Y:S06]  /*71a0*/  HMMA.16816.F32.BF16 R160, R124.reuse, R172, R160 ;  /* 0x000000ac7ca0723c */ /* 0x040fec00000418a0 */
[----:B------:R-:W-:Y:S01]  /*71b0*/  HMMA.16816.F32.BF16 R168, R124, R174, R168 ;  /* 0x000000ae7ca8723c */ /* 0x000fe200000418a8 */
[----:B------:R-:W-:-:S05]  /*71c0*/  UMOV UR21, UR5 ;  /* 0x0000000500157c82 */ /* 0x000fca0008000000 */
[----:B------:R-:W-:Y:S06]  /*71d0*/  HMMA.16816.F32.BF16 R172, R128, R174, R76 ;  /* 0x000000ae80ac723c */ /* 0x000fec000004184c */
[C---:B------:R-:W-:Y:S06]  /*71e0*/  HMMA.16816.F32.BF16 R176, R124.reuse, R188, R176 ;  /* 0x000000bc7cb0723c */ /* 0x040fec00000418b0 */
[C---:B------:R-:W-:Y:S06]  /*71f0*/  HMMA.16816.F32.BF16 R184, R124.reuse, R190, R184 ;  /* 0x000000be7cb8723c */ /* 0x040fec00000418b8 */
[C---:B------:R-:W-:Y:S06]  /*7200*/  HMMA.16816.F32.BF16 R192, R124.reuse, R204, R192 ;  /* 0x000000cc7cc0723c */ /* 0x040fec00000418c0 */
[C---:B------:R-:W-:Y:S06]  /*7210*/  HMMA.16816.F32.BF16 R200, R124.reuse, R206, R200 ;  /* 0x000000ce7cc8723c */ /* 0x040fec00000418c8 */
[C---:B-1----:R-:W-:Y:S06]  /*7220*/  HMMA.16816.F32.BF16 R72, R124.reuse, R80, R72 ;  /* 0x000000507c48723c */ /* 0x042fec0000041848 */
[C---:B------:R-:W-:Y:S06]  /*7230*/  HMMA.16816.F32.BF16 R76, R124.reuse, R82, R68 ;  /* 0x000000527c4c723c */ /* 0x040fec0000041844 */
[C---:B----4-:R-:W-:Y:S06]  /*7240*/  HMMA.16816.F32.BF16 R88, R124.reuse, R96, R88 ;  /* 0x000000607c58723c */ /* 0x050fec0000041858 */
[C---:B------:R-:W-:Y:S06]  /*7250*/  HMMA.16816.F32.BF16 R92, R124.reuse, R98, R84 ;  /* 0x000000627c5c723c */ /* 0x040fec0000041854 */
[C---:B---3--:R-:W-:Y:S06]  /*7260*/  HMMA.16816.F32.BF16 R104, R124.reuse, R112, R104 ;  /* 0x000000707c68723c */ /* 0x048fec0000041868 */
[C---:B------:R-:W-:Y:S06]  /*7270*/  HMMA.16816.F32.BF16 R108, R124.reuse, R114, R108 ;  /* 0x000000727c6c723c */ /* 0x040fec000004186c */
[----:B------:R-:W-:Y:S01]  /*7280*/  HMMA.16816.F32.BF16 R124, R124, R6, R196 ;  /* 0x000000067c7c723c */ /* 0x000fe200000418c4 */
[----:B------:R-:W-:-:S05]  /*7290*/  VIADD R250, R243, 0x800 ;  /* 0x00000800f3fa7836 */ /* 0x000fca0000000000 */
[----:B------:R-:W-:Y:S01]  /*72a0*/  HMMA.16816.F32.BF16 R180, R128, R188, R180 ;  /* 0x000000bc80b4723c */ /* 0x000fe200000418b4 */
[----:B------:R-:W-:-:S05]  /*72b0*/  VIADD R249, R243, 0x1000 ;  /* 0x00001000f3f97836 */ /* 0x000fca0000000000 */
[----:B------:R-:W-:Y:S01]  /*72c0*/  HMMA.16816.F32.BF16 R196, R128, R204, R224 ;  /* 0x000000cc80c4723c */ /* 0x000fe200000418e0 */
[----:B------:R-:W-:-:S05]  /*72d0*/  IADD3 R248, R243, 0x1800, RZ ;  /* 0x00001800f3f87810 */ /* 0x000fca0007ffe0ff */
[----:B------:R-:W-:Y:S01]  /*72e0*/  HMMA.16816.F32.BF16 R68, R128, R80, R216 ;  /* 0x000000508044723c */ /* 0x000fe200000418d8 */
[----:B------:R-:W-:-:S05]  /*72f0*/  VIADD R247, R243, 0x2000 ;  /* 0x00002000f3f77836 */ /* 0x000fca0000000000 */
[----:B------:R-:W-:Y:S01]  /*7300*/  HMMA.16816.F32.BF16 R84, R128, R96, R60 ;  /* 0x000000608054723c */ /* 0x000fe2000004183c */
[----:B------:R-:W-:-:S05]  /*7310*/  VIADD R246, R243, 0x2800 ;  /* 0x00002800f3f67836 */ /* 0x000fca0000000000 */
[----:B------:R-:W-:Y:S01]  /*7320*/  HMMA.16816.F32.BF16 R100, R128, R112, R100 ;  /* 0x000000708064723c */ /* 0x000fe20000041864 */
[C---:B------:R-:W-:Y:S01]  /*7330*/  IADD3 R245, R243.reuse, 0x3000, RZ ;  /* 0x00003000f3f57810 */ /* 0x040fe20007ffe0ff */
[----:B------:R-:W-:-:S04]  /*7340*/  VIADD R244, R243, 0x3800 ;  /* 0x00003800f3f47836 */ /* 0x000fc80000000000 */
[C---:B------:R-:W-:Y:S06]  /*7350*/  HMMA.16816.F32.BF16 R188, R128.reuse, R190, R52 ;  /* 0x000000be80bc723c */ /* 0x040fec0000041834 */
        /* <DEDUP_REMOVED lines=8> */
[----:B------:R-:W-:Y:S01]  /*73e0*/  UIADD3 UR21, UR17, -0x2, URZ ;  /* 0xfffffffe11157890 */ /* 0x000fe2000fffe03f */
[----:B------:R-:W-:-:S04]  /*73f0*/  DEPBAR.LE SB0, 0x0 ;  /* 0x000080000000791a */ /* 0x000fc80000000000 */
[----:B------:R-:W-:Y:S01]  /*7400*/  USHF.R.S32.HI UR4, URZ, 0x1f, UR21 ;  /* 0x0000001f3f047899 */ /* 0x000fe20008011415 */
[----:B------:R-:W-:Y:S01]  /*7410*/  IMAD.U32 R2, RZ, RZ, UR21 ;  /* 0x00000015ff027e24 */ /* 0x000fe2000f8e00ff */
[----:B------:R-:W-:Y:S01]  /*7420*/  UIMAD UR5, UR13, UR21, URZ ;  /* 0x000000150d0572a4 */ /* 0x000fe2000f8e023f */
[----:B------:R-:W-:Y:S01]  /*7430*/  STL.64 [R1+0x120], R70 ;  /* 0x0001204601007387 */ /* 0x000fe20000100a00 */
[----:B------:R-:W-:Y:S01]  /*7440*/  ULDC.64 UR10, c[0x0][0x220] ;  /* 0x00008800000a7ab9 */ /* 0x000fe20000000a00 */
[----:B------:R-:W-:Y:S02]  /*7450*/  USHF.L.U32 UR24, UR6, 0x5, URZ ;  /* 0x0000000506187899 */ /* 0x000fe4000800063f */
[----:B------:R-:W-:Y:S01]  /*7460*/  UIMAD UR4, UR4, UR14, UR5 ;  /* 0x0000000e040472a4 */ /* 0x000fe2000f8e0205 */
[----:B------:R-:W-:Y:S01]  /*7470*/  STL.64 [R1+0x118], R68 ;  /* 0x0001184401007387 */ /* 0x000fe20000100a00 */
[----:B------:R-:W-:Y:S01]  /*7480*/  USHF.L.U64.HI UR23, UR6, 0x5, UR7 ;  /* 0x0000000506177899 */ /* 0x000fe20008010207 */
[----:B------:R-:W-:Y:S01]  /*7490*/  BAR.SYNC.DEFER_BLOCKING 0x0 ;  /* 0x0000000000007b1d */ /* 0x000fe20000010000 */
[----:B--2---:R-:W-:-:S04]  /*74a0*/  IMAD.WIDE.U32 R2, R2, UR14, R28 ;  /* 0x0000000e02027c25 */ /* 0x004fc8000f8e001c */
[----:B------:R-:W-:Y:S01]  /*74b0*/  VIADD R0, R3, UR4 ;  /* 0x0000000403007c36 */ /* 0x000fe20008000000 */
[----:B------:R-:W-:-:S04]  /*74c0*/  LEA R6, P0, R2, UR10, 0x1 ;  /* 0x0000000a02067c11 */ /* 0x000fc8000f8008ff */
        /* <DEDUP_REMOVED lines=12> */
[----:B------:R1:W-:Y:S01]  /*7590*/  LDGSTS.E.BYPASS.LTC128B.128 [R251+0xe800], desc[UR18][R4.64+0x80] ;  /* 0x0e80008004fb7fae */ /* 0x0003e2000b901d52 */
[----:B------:R-:W-:-:S03]  /*75a0*/  IADD3.X R9, R3, UR23, RZ, P0, !PT ;  /* 0x0000001703097c10 */ /* 0x000fc600087fe4ff */
[----:B------:R-:W-:Y:S04]  /*75b0*/  LDGSTS.E.BYPASS.LTC128B.128 [R251+0xd000], desc[UR18][R2.64] ;  /* 0x0d00000002fb7fae */ /* 0x000fe8000b901d52 */
[----:B------:R-:W-:Y:S04]  /*75c0*/  LDGSTS.E.BYPASS.LTC128B.128 [R251+0xf000], desc[UR18][R2.64+0x80] ;  /* 0x0f00008002fb7fae */ /* 0x000fe8000b901d52 */
[----:B------:R-:W-:Y:S04]  /*75d0*/  LDGSTS.E.BYPASS.LTC128B.128 [R251+0xd800], desc[UR18][R8.64] ;  /* 0x0d80000008fb7fae */ /* 0x000fe8000b901d52 */
[----:B------:R2:W-:Y:S04]  /*75e0*/  LDGSTS.E.BYPASS.LTC128B.128 [R251+0xf800], desc[UR18][R8.64+0x80] ;  /* 0x0f80008008fb7fae */ /* 0x0005e8000b901d52 */
[----:B------:R-:W-:Y:S04]  /*75f0*/  LDSM.16.M88.4 R20, [R239+0x2000] ;  /* 0x00200000ef14783b */ /* 0x000fe80000000200 */
[----:B------:R-:W3:Y:S04]  /*7600*/  LDSM.16.M88.4 R52, [R232+0x8800] ;  /* 0x00880000e834783b */ /* 0x000ee80000000200 */
[----:B-1----:R-:W-:Y:S04]  /*7610*/  LDSM.16.M88.4 R4, [R240+0x2000] ;  /* 0x00200000f004783b */ /* 0x002fe80000000200 */
[----:B------:R-:W-:Y:S04]  /*7620*/  LDSM.16.M88.4 R36, [R250] ;  /* 0x00000000fa24783b */ /* 0x000fe80000000200 */
[----:B------:R-:W1:Y:S04]  /*7630*/  LDSM.16.M88.4 R48, [R232+0x9000] ;  /* 0x00900000e830783b */ /* 0x000e680000000200 */
[----:B------:R-:W4:Y:S04]  /*7640*/  LDSM.16.M88.4 R56, [R232+0x8000] ;  /* 0x00800000e838783b */ /* 0x000f280000000200 */
[----:B------:R-:W4:Y:S04]  /*7650*/  LDSM.16.M88.4 R44, [R232+0x9800] ;  /* 0x00980000e82c783b */ /* 0x000f280000000200 */
[----:B------:R-:W4:Y:S04]  /*7660*/  LDSM.16.M88.4 R24, [R239] ;  /* 0x00000000ef18783b */ /* 0x000f280000000200 */
[----:B------:R-:W-:Y:S04]  /*7670*/  LDSM.16.M88.4 R32, [R249] ;  /* 0x00000000f920783b */ /* 0x000fe80000000200 */
[----:B------:R-:W-:Y:S04]  /*7680*/  LDSM.16.M88.4 R28, [R248] ;  /* 0x00000000f81c783b */ /* 0x000fe80000000200 */
[----:B------:R-:W4:Y:S01]  /*7690*/  LDSM.16.M88.4 R40, [R243] ;  /* 0x00000000f328783b */ /* 0x000f220000000200 */
[C---:B---3--:R-:W-:Y:S03]  /*76a0*/  HMMA.16816.F32.BF16 R220, R20.reuse, R52, RZ ;  /* 0x0000003414dc723c */ /* 0x048fe600000418ff */
[----:B--2---:R-:W2:Y:S04]  /*76b0*/  LDSM.16.M88.4 R8, [R240] ;  /* 0x00000000f008783b */ /* 0x004ea80000000200 */
[----:B------:R-:W0:Y:S01]  /*76c0*/  LDGDEPBAR ;  /* 0x00000000000079af */ /* 0x000e220000000000 */
[C---:B------:R-:W-:Y:S06]  /*76d0*/  HMMA.16816.F32.BF16 R216, R20.reuse, R54, RZ ;  /* 0x0000003614d8723c */ /* 0x040fec00000418ff */
[C---:B-1----:R-:W-:Y:S06]  /*76e0*/  HMMA.16816.F32.BF16 R212, R20.reuse, R48, RZ ;  /* 0x0000003014d4723c */ /* 0x042fec00000418ff */
[----:B----4-:R-:W-:Y:S06]  /*76f0*/  HMMA.16816.F32.BF16 R228, R20, R56, RZ ;  /* 0x0000003814e4723c */ /* 0x010fec00000418ff */
[----:B------:R-:W-:Y:S06]  /*7700*/  HMMA.16816.F32.BF16 R68, R4, R36, R220 ;  /* 0x000000240444723c */ /* 0x000fec00000418dc */
[C---:B------:R-:W-:Y:S06]  /*7710*/  HMMA.16816.F32.BF16 R140, R20.reuse, R44, RZ ;  /* 0x0000002c148c723c */ /* 0x040fec00000418ff */
[C---:B------:R-:W-:Y:S06]  /*7720*/  HMMA.16816.F32.BF16 R224, R20.reuse, R58, RZ ;  /* 0x0000003a14e0723c */ /* 0x040fec00000418ff */
[C---:B------:R-:W-:Y:S06]  /*7730*/  HMMA.16816.F32.BF16 R208, R20.reuse, R50, RZ ;  /* 0x0000003214d0723c */ /* 0x040fec00000418ff */
[----:B------:R-:W-:Y:S06]  /*7740*/  HMMA.16816.F32.BF16 R64, R20, R46, RZ ;  /* 0x0000002e1440723c */ /* 0x000fec00000418ff */
[C---:B------:R-:W-:Y:S06]  /*7750*/  HMMA.16816.F32.BF16 R60, R24.reuse, R56, RZ ;  /* 0x00000038183c723c */ /* 0x040fec00000418ff */
[----:B------:R-:W-:Y:S01]  /*7760*/  HMMA.16816.F32.BF16 R20, R24, R52, RZ ;  /* 0x000000341814723c */ /* 0x000fe200000418ff */
[----:B------:R-:W-:Y:S01]  /*7770*/  IMAD.MOV.U32 R57, RZ, RZ, R68 ;  /* 0x000000ffff397224 */ /* 0x000fe200078e0044 */
[----:B------:R-:W-:-:S04]  /*7780*/  MOV R56, R69 ;  /* 0x0000004500387202 */ /* 0x000fc80000000f00 */
[----:B------:R-:W-:Y:S01]  /*7790*/  HMMA.16816.F32.BF16 R228, R4, R40, R228 ;  /* 0x0000002804e4723c */ /* 0x000fe200000418e4 */
[----:B------:R-:W-:Y:S02]  /*77a0*/  IMAD.MOV.U32 R53, RZ, RZ, R70 ;  /* 0x000000ffff357224 */ /* 0x000fe400078e0046 */
[----:B------:R-:W-:-:S03]  /*77b0*/  IMAD.MOV.U32 R52, RZ, RZ, R71 ;  /* 0x000000ffff347224 */ /* 0x000fc600078e0047 */
[C---:B------:R-:W-:Y:S06]  /*77c0*/  HMMA.16816.F32.BF16 R68, R4.reuse, R32, R212 ;  /* 0x000000200444723c */ /* 0x040fec00000418d4 */
[C---:B------:R-:W-:Y:S06]  /*77d0*/  HMMA.16816.F32.BF16 R224, R4.reuse, R42, R224 ;  /* 0x0000002a04e0723c */ /* 0x040fec00000418e0 */
[C---:B------:R-:W-:Y:S06]  /*77e0*/  HMMA.16816.F32.BF16 R212, R4.reuse, R38, R216 ;  /* 0x0000002604d4723c */ /* 0x040fec00000418d8 */
[----:B------:R-:W-:Y:S06]  /*77f0*/  HMMA.16816.F32.BF16 R220, R4, R30, R64 ;  /* 0x0000001e04dc723c */ /* 0x000fec0000041840 */
[----:B------:R-:W-:Y:S01]  /*7800*/  IMAD.MOV.U32 R252, RZ, RZ, R68 ;  /* 0x000000fffffc7224 */ /* 0x000fe200078e0044 */
[----:B------:R-:W-:Y:S01]  /*7810*/  MOV R139, R69 ;  /* 0x00000045008b7202 */ /* 0x000fe20000000f00 */
[----:B------:R-:W-:-:S02]  /*7820*/  IMAD.MOV.U32 R138, RZ, RZ, R70 ;  /* 0x000000ffff8a7224 */ /* 0x000fc400078e0046 */
[----:B------:R-:W-:Y:S02]  /*7830*/  IMAD.MOV.U32 R137, RZ, RZ, R71 ;  /* 0x000000ffff897224 */ /* 0x000fe400078e0047 */
[C---:B------:R-:W-:Y:S06]  /*7840*/  HMMA.16816.F32.BF16 R68, R4.reuse, R28, R140 ;  /* 0x0000001c0444723c */ /* 0x040fec000004188c */
[----:B------:R-:W-:Y:S01]  /*7850*/  HMMA.16816.F32.BF16 R140, R4, R34, R208 ;  /* 0x00000022048c723c */ /* 0x000fe200000418d0 */
[----:B------:R-:W-:Y:S01]  /*7860*/  IMAD.MOV.U32 R12, RZ, RZ, R212 ;  /* 0x000000ffff0c7224 */ /* 0x000fe200078e00d4 */
[----:B------:R-:W-:Y:S01]  /*7870*/  MOV R3, R213 ;  /* 0x000000d500037202 */ /* 0x000fe20000000f00 */
[----:B------:R-:W-:-:S02]  /*7880*/  IMAD.MOV.U32 R2, RZ, RZ, R214 ;  /* 0x000000ffff027224 */ /* 0x000fc400078e00d6 */
[----:B------:R-:W-:Y:S01]  /*7890*/  IMAD.MOV.U32 R0, RZ, RZ, R215 ;  /* 0x000000ffff007224 */ /* 0x000fe200078e00d7 */
[----:B--2---:R-:W-:Y:S06]  /*78a0*/  HMMA.16816.F32.BF16 R208, R8, R36, R20 ;  /* 0x0000002408d0723c */ /* 0x004fec0000041814 */
[C---:B------:R-:W-:Y:S06]  /*78b0*/  HMMA.16816.F32.BF16 R20, R24.reuse, R48, RZ ;  /* 0x000000301814723c */ /* 0x040fec00000418ff */
[C---:B------:R-:W-:Y:S06]  /*78c0*/  HMMA.16816.F32.BF16 R48, R24.reuse, R50, RZ ;  /* 0x000000321830723c */ /* 0x040fec00000418ff */
[----:B------:R-:W-:Y:S01]  /*78d0*/  IMAD.MOV.U32 R132, RZ, RZ, R140 ;  /* 0x000000ffff847224 */ /* 0x000fe200078e008c */
[----:B------:R-:W-:Y:S01]  /*78e0*/  MOV R19, R141 ;  /* 0x0000008d00137202 */ /* 0x000fe20000000f00 */
[----:B------:R-:W-:Y:S01]  /*78f0*/  IMAD.MOV.U32 R18, RZ, RZ, R142 ;  /* 0x000000ffff127224 */ /* 0x000fe200078e008e */
[----:B------:R-:W-:Y:S01]  /*7900*/  HMMA.16816.F32.BF16 R4, R24, R44, RZ ;  /* 0x0000002c1804723c */ /* 0x000fe200000418ff */
        /* <DEDUP_REMOVED lines=9> */
[----:B------:R-:W-:Y:S01]  /*79a0*/  MOV R36, R60 ;  /* 0x0000003c00247202 */ /* 0x000fe20000000f00 */
[----:B------:R-:W-:-:S04]  /*79b0*/  IMAD.MOV.U32 R37, RZ, RZ, R61 ;  /* 0x000000ffff257224 */ /* 0x000fc800078e003d */
[C---:B------:R-:W-:Y:S06]  /*79c0*/  HMMA.16816.F32.BF16 R52, R24.reuse, R54, RZ ;  /* 0x000000361834723c */ /* 0x040fec00000418ff */
[----:B------:R-:W-:Y:S06]  /*79d0*/  HMMA.16816.F32.BF16 R24, R24, R46, RZ ;  /* 0x0000002e1818723c */ /* 0x000fec00000418ff */
[C---:B------:R-:W-:Y:S06]  /*79e0*/  HMMA.16816.F32.BF16 R48, R8.reuse, R34, R48 ;  /* 0x000000220830723c */ /* 0x040fec0000041830 */
[C---:B------:R-:W-:Y:S01]  /*79f0*/  HMMA.16816.F32.BF16 R212, R8.reuse, R28, R4 ;  /* 0x0000001c08d4723c */ /* 0x040fe20000041804 */
[----:B------:R-:W1:Y:S05]  /*7a00*/  LDSM.16.M88.4 R4, [R242+0x2000] ;  /* 0x00200000f204783b */ /* 0x000e6a0000000200 */
[C---:B------:R-:W-:Y:S06]  /*7a10*/  HMMA.16816.F32.BF16 R40, R8.reuse, R42, R56 ;  /* 0x0000002a0828723c */ /* 0x040fec0000041838 */
[C---:B------:R-:W-:Y:S06]  /*7a20*/  HMMA.16816.F32.BF16 R64, R8.reuse, R38, R52 ;  /* 0x000000260840723c */ /* 0x040fec0000041834 */
[----:B------:R-:W-:Y:S01]  /*7a30*/  HMMA.16816.F32.BF16 R32, R8, R30, R24 ;  /* 0x0000001e0820723c */ /* 0x000fe20000041818 */
[----:B------:R-:W2:Y:S01]  /*7a40*/  LDSM.16.M88.4 R8, [R242] ;  /* 0x00000000f208783b */ /* 0x000ea20000000200 */
[----:B------:R-:W-:Y:S01]  /*7a50*/  IMAD.MOV.U32 R38, RZ, RZ, R62 ;  /* 0x000000ffff267224 */ /* 0x000fe200078e003e */
[----:B------:R-:W-:-:S02]  /*7a60*/  MOV R39, R63 ;  /* 0x0000003f00277202 */ /* 0x000fc40000000f00 */
[----:B------:R-:W3:Y:S04]  /*7a70*/  LDSM.16.M88.4 R28, [R238+0x8800] ;  /* 0x00880000ee1c783b */ /* 0x000ee80000000200 */
[----:B------:R-:W4:Y:S01]  /*7a80*/  LDSM.16.M88.4 R24, [R238+0x9000] ;  /* 0x00900000ee18783b */ /* 0x000f220000000200 */
[C---:B-1----:R-:W-:Y:S06]  /*7a90*/  HMMA.16816.F32.BF16 R60, R4.reuse, R20, R228 ;  /* 0x00000014043c723c */ /* 0x042fec00000418e4 */
[----:B------:R-:W-:Y:S01]  /*7aa0*/  HMMA.16816.F32.BF16 R52, R4, R22, R224 ;  /* 0x000000160434723c */ /* 0x000fe200000418e0 */
[----:B------:R-:W-:Y:S01]  /*7ab0*/  IMAD.MOV.U32 R228, RZ, RZ, R252 ;  /* 0x000000ffffe47224 */ /* 0x000fe200078e00fc */
[----:B------:R-:W-:Y:S01]  /*7ac0*/  MOV R230, R138 ;  /* 0x0000008a00e67202 */ /* 0x000fe20000000f00 */
[----:B------:R-:W-:-:S02]  /*7ad0*/  IMAD.MOV.U32 R229, RZ, RZ, R139 ;  /* 0x000000ffffe57224 */ /* 0x000fc400078e008b */
[----:B------:R-:W-:Y:S02]  /*7ae0*/  IMAD.MOV.U32 R231, RZ, RZ, R137 ;  /* 0x000000ffffe77224 */ /* 0x000fe400078e0089 */
[----:B------:R-:W-:Y:S01]  /*7af0*/  IMAD.MOV.U32 R224, RZ, RZ, R132 ;  /* 0x000000ffffe07224 */ /* 0x000fe200078e0084 */
[----:B------:R-:W-:Y:S01]  /*7b00*/  MOV R225, R19 ;  /* 0x0000001300e17202 */ /* 0x000fe20000000f00 */
[----:B------:R-:W-:Y:S02]  /*7b10*/  IMAD.MOV.U32 R226, RZ, RZ, R18 ;  /* 0x000000ffffe27224 */ /* 0x000fe400078e0012 */
[----:B------:R-:W-:Y:S01]  /*7b20*/  IMAD.MOV.U32 R227, RZ, RZ, R13 ;  /* 0x000000ffffe37224 */ /* 0x000fe200078e000d */
[C---:B--2---:R-:W-:Y:S06]  /*7b30*/  HMMA.16816.F32.BF16 R56, R8.reuse, R20, R140 ;  /* 0x000000140838723c */ /* 0x044fec000004188c */
[C---:B------:R-:W-:Y:S01]  /*7b40*/  HMMA.16816.F32.BF16 R44, R8.reuse, R22, R40 ;  /* 0x00000016082c723c */ /* 0x040fe20000041828 */
[----:B------:R-:W1:Y:S05]  /*7b50*/  LDSM.16.M88.4 R20, [R238+0x9800] ;  /* 0x00980000ee14783b */ /* 0x000e6a0000000200 */
[-C--:B---3--:R-:W-:Y:S06]  /*7b60*/  HMMA.16816.F32.BF16 R40, R8, R28.reuse, R208 ;  /* 0x0000001c0828723c */ /* 0x088fec00000418d0 */
[----:B------:R-:W-:Y:S01]  /*7b70*/  HMMA.16816.F32.BF16 R36, R4, R28, R36 ;  /* 0x0000001c0424723c */ /* 0x000fe20000041824 */
[----:B------:R-:W-:Y:S01]  /*7b80*/  MOV R208, R12 ;  /* 0x0000000c00d07202 */ /* 0x000fe20000000f00 */
[----:B------:R-:W-:Y:S01]  /*7b90*/  IMAD.MOV.U32 R209, RZ, RZ, R3 ;  /* 0x000000ffffd17224 */ /* 0x000fe200078e0003 */
[----:B------:R-:W-:Y:S01]  /*7ba0*/  MOV R211, R0 ;  /* 0x0000000000d37202 */ /* 0x000fe20000000f00 */
[----:B------:R-:W-:-:S02]  /*7bb0*/  IMAD.MOV.U32 R210, RZ, RZ, R2 ;  /* 0x000000ffffd27224 */ /* 0x000fc400078e0002 */
[C---:B----4-:R-:W-:Y:S06]  /*7bc0*/  HMMA.16816.F32.BF16 R140, R4.reuse, R24, R228 ;  /* 0x00000018048c723c */ /* 0x050fec00000418e4 */
[C---:B------:R-:W-:Y:S06]  /*7bd0*/  HMMA.16816.F32.BF16 R208, R4.reuse, R30, R208 ;  /* 0x0000001e04d0723c */ /* 0x040fec00000418d0 */
[----:B------:R-:W-:Y:S06]  /*7be0*/  HMMA.16816.F32.BF16 R224, R4, R26, R224 ;  /* 0x0000001a04e0723c */ /* 0x000fec00000418e0 */
[----:B------:R-:W-:Y:S06]  /*7bf0*/  HMMA.16816.F32.BF16 R64, R8, R30, R64 ;  /* 0x0000001e0840723c */ /* 0x000fec0000041840 */
[C---:B-1----:R-:W-:Y:S06]  /*7c00*/  HMMA.16816.F32.BF16 R68, R4.reuse, R20, R68 ;  /* 0x000000140444723c */ /* 0x042fec0000041844 */
[----:B------:R-:W-:Y:S06]  /*7c10*/  HMMA.16816.F32.BF16 R4, R4, R22, R220 ;  /* 0x000000160404723c */ /* 0x000fec00000418dc */
[----:B------:R-:W-:Y:S01]  /*7c20*/  IMAD.MOV.U32 R28, RZ, RZ, R224 ;  /* 0x000000ffff1c7224 */ /* 0x000fe200078e00e0 */
[----:B------:R-:W-:Y:S01]  /*7c30*/  MOV R19, R225 ;  /* 0x000000e100137202 */ /* 0x000fe20000000f00 */
[----:B------:R-:W-:-:S02]  /*7c40*/  IMAD.MOV.U32 R18, RZ, RZ, R226 ;  /* 0x000000ffff127224 */ /* 0x000fc400078e00e2 */
[----:B------:R-:W-:Y:S01]  /*7c50*/  IMAD.MOV.U32 R13, RZ, RZ, R227 ;  /* 0x000000ffff0d7224 */ /* 0x000fe200078e00e3 */
[C---:B------:R-:W-:Y:S06]  /*7c60*/  HMMA.16816.F32.BF16 R220, R8.reuse, R20, R212 ;  /* 0x0000001408dc723c */ /* 0x040fec00000418d4 */
[----:B------:R-:W-:Y:S01]  /*7c70*/  HMMA.16816.F32.BF16 R224, R8, R26, R48 ;  /* 0x0000001a08e0723c */ /* 0x000fe20000041830 */
[----:B------:R-:W-:Y:S01]  /*7c80*/  IMAD.MOV.U32 R231, RZ, RZ, R68 ;  /* 0x000000ffffe77224 */ /* 0x000fe200078e0044 */
[----:B------:R-:W-:Y:S01]  /*7c90*/  MOV R229, R70 ;  /* 0x0000004600e57202 */ /* 0x000fe20000000f00 */
[----:B------:R-:W-:-:S02]  /*7ca0*/  IMAD.MOV.U32 R228, RZ, RZ, R71 ;  /* 0x000000ffffe47224 */ /* 0x000fc400078e0047 */
[----:B------:R-:W-:Y:S01]  /*7cb0*/  IMAD.MOV.U32 R230, RZ, RZ, R69 ;  /* 0x000000ffffe67224 */ /* 0x000fe200078e0045 */
[----:B------:R-:W-:Y:S01]  /*7cc0*/  HMMA.16816.F32.BF16 R32, R8, R22, R32 ;  /* 0x000000160820723c */ /* 0x000fe20000041820 */
[----:B------:R-:W-:Y:S01]  /*7cd0*/  MOV R252, R4 ;  /* 0x0000000400fc7202 */ /* 0x000fe20000000f00 */
[----:B------:R-:W-:Y:S01]  /*7ce0*/  IMAD.MOV.U32 R139, RZ, RZ, R5 ;  /* 0x000000ffff8b7224 */ /* 0x000fe200078e0005 */
[----:B------:R-:W-:Y:S01]  /*7cf0*/  MOV R137, R7 ;  /* 0x0000000700897202 */ /* 0x000fe20000000f00 */
[----:B------:R-:W-:Y:S01]  /*7d00*/  IMAD.MOV.U32 R138, RZ, RZ, R6 ;  /* 0x000000ffff8a7224 */ /* 0x000fe200078e0006 */
[----:B------:R-:W-:Y:S01]  /*7d10*/  MOV R5, R66 ;  /* 0x0000004200057202 */ /* 0x000fe20000000f00 */
[----:B------:R-:W-:Y:S01]  /*7d20*/  IMAD.MOV.U32 R7, RZ, RZ, R64 ;  /* 0x000000ffff077224 */ /* 0x000fe200078e0040 */
[----:B------:R-:W-:Y:S01]  /*7d30*/  LDSM.16.M88.4 R20, [R237] ;  /* 0x00000000ed14783b */ /* 0x000fe20000000200 */
[----:B------:R-:W-:Y:S02]  /*7d40*/  IMAD.MOV.U32 R6, RZ, RZ, R65 ;  /* 0x000000ffff067224 */ /* 0x000fe400078e0041 */
[----:B------:R-:W-:Y:S01]  /*7d50*/  IMAD.MOV.U32 R4, RZ, RZ, R67 ;  /* 0x000000ffff047224 */ /* 0x000fe200078e0043 */
[----:B------:R-:W-:Y:S01]  /*7d60*/  MOV R48, R7 ;  /* 0x0000000700307202 */ /* 0x000fe20000000f00 */
[----:B------:R-:W-:Y:S01]  /*7d70*/  IMAD.MOV.U32 R49, RZ, RZ, R6 ;  /* 0x000000ffff317224 */ /* 0x000fe200078e0006 */
[----:B------:R1:W5:Y:S01]  /*7d80*/  LDL.LU.64 R70, [R1+0x120] ;  /* 0x0001200001467983 */ /* 0x0003620000300a00 */
[----:B------:R-:W-:Y:S01]  /*7d90*/  IMAD.MOV.U32 R50, RZ, RZ, R5 ;  /* 0x000000ffff327224 */ /* 0x000fe200078e0005 */
[----:B------:R-:W-:-:S02]  /*7da0*/  MOV R51, R4 ;  /* 0x0000000400337202 */ /* 0x000fc40000000f00 */
[----:B------:R-:W2:Y:S01]  /*7db0*/  LDSM.16.M88.4 R4, [R241+0x2000] ;  /* 0x00200000f104783b */ /* 0x000ea20000000200 */
[----:B------:R-:W-:Y:S03]  /*7dc0*/  HMMA.16816.F32.BF16 R64, R8, R24, R216 ;  /* 0x000000180840723c */ /* 0x000fe600000418d8 */
[----:B------:R-:W3:Y:S04]  /*7dd0*/  LDSM.16.M88.4 R8, [R241] ;  /* 0x00000000f108783b */ /* 0x000ee80000000200 */
[----:B------:R1:W5:Y:S01]  /*7de0*/  LDL.LU.64 R68, [R1+0x118] ;  /* 0x0001180001447983 */ /* 0x0003620000300a00 */
[----:B------:R-:W-:-:S15]  /*7df0*/  UISETP.NE.AND UP0, UPT, UR17, 0x2, UPT ;  /* 0x000000021100788c */ /* 0x000fde000bf05270 */
[----:B------:R-:W-:-:S01]  /*7e00*/  NOP ;  /* 0x0000000000007918 */ /* 0x000fc20000000000 */
[----:B------:R-:W-:Y:S01]  /*7e10*/  IMAD.MOV.U32 R12, RZ, RZ, R64 ;  /* 0x000000ffff0c7224 */ /* 0x000fe200078e0040 */
[----:B------:R-:W-:Y:S01]  /*7e20*/  MOV R3, R65 ;  /* 0x0000004100037202 */ /* 0x000fe20000000f00 */
[----:B------:R-:W-:Y:S02]  /*7e30*/  IMAD.MOV.U32 R64, RZ, RZ, R28 ;  /* 0x000000ffff407224 */ /* 0x000fe400078e001c */
[----:B------:R-:W4:Y:S01]  /*7e40*/  LDSM.16.M88.4 R28, [R237+0x800] ;  /* 0x00080000ed1c783b */ /* 0x000f220000000200 */
[----:B------:R-:W-:Y:S01]  /*7e50*/  IMAD.MOV.U32 R2, RZ, RZ, R66 ;  /* 0x000000ffff027224 */ /* 0x000fe200078e0042 */
[----:B------:R-:W-:Y:S01]  /*7e60*/  MOV R66, R18 ;  /* 0x0000001200427202 */ /* 0x000fe20000000f00 */
[----:B------:R-:W-:Y:S02]  /*7e70*/  IMAD.MOV.U32 R0, RZ, RZ, R67 ;  /* 0x000000ffff007224 */ /* 0x000fe400078e0043 */
[----:B------:R-:W-:Y:S02]  /*7e80*/  IMAD.MOV.U32 R65, RZ, RZ, R19 ;  /* 0x000000ffff417224 */ /* 0x000fe400078e0013 */
[----:B------:R-:W-:Y:S01]  /*7e90*/  IMAD.MOV.U32 R67, RZ, RZ, R13 ;  /* 0x000000ffff437224 */ /* 0x000fe200078e000d */
[C---:B--2---:R-:W-:Y:S06]  /*7ea0*/  HMMA.16816.F32.BF16 R24, R4.reuse, R20, R60 ;  /* 0x000000140418723c */ /* 0x044fec000004183c */
[----:B------:R-:W-:Y:S01]  /*7eb0*/  HMMA.16816.F32.BF16 R216, R4, R22, R52 ;  /* 0x0000001604d8723c */ /* 0x000fe20000041834 */
[----:B------:R-:W-:Y:S01]  /*7ec0*/  MOV R60, R231 ;  /* 0x000000e7003c7202 */ /* 0x000fe20000000f00 */
[----:B------:R-:W-:Y:S01]  /*7ed0*/  IMAD.MOV.U32 R61, RZ, RZ, R230 ;  /* 0x000000ffff3d7224 */ /* 0x000fe200078e00e6 */
[----:B------:R-:W-:Y:S01]  /*7ee0*/  MOV R63, R228 ;  /* 0x000000e4003f7202 */ /* 0x000fe20000000f00 */
[----:B------:R-:W-:-:S02]  /*7ef0*/  IMAD.MOV.U32 R62, RZ, RZ, R229 ;  /* 0x000000ffff3e7224 */ /* 0x000fc400078e00e5 */
[C---:B---3--:R-:W-:Y:S01]  /*7f00*/  HMMA.16816.F32.BF16 R228, R8.reuse, R20, R56 ;  /* 0x0000001408e4723c */ /* 0x048fe20000041838 */
[----:B------:R-:W-:Y:S01]  /*7f10*/  IMAD.MOV.U32 R52, RZ, RZ, R252 ;  /* 0x000000ffff347224 */ /* 0x000fe200078e00fc */
[----:B------:R-:W-:Y:S01]  /*7f20*/  MOV R54, R138 ;  /* 0x0000008a00367202 */ /* 0x000fe20000000f00 */
[----:B------:R-:W-:Y:S02]  /*7f30*/  IMAD.MOV.U32 R53, RZ, RZ, R139 ;  /* 0x000000ffff357224 */ /* 0x000fe400078e008b */
[----:B------:R-:W-:Y:S01]  /*7f40*/  IMAD.MOV.U32 R55, RZ, RZ, R137 ;  /* 0x000000ffff377224 */ /* 0x000fe200078e0089 */
[----:B------:R-:W-:Y:S01]  /*7f50*/  HMMA.16816.F32.BF16 R212, R8, R22, R44 ;  /* 0x0000001608d4723c */ /* 0x000fe2000004182c */
[----:B------:R-:W2:Y:S05]  /*7f60*/  LDSM.16.M88.4 R20, [R237+0x1800] ;  /* 0x00180000ed14783b */ /* 0x000eaa0000000200 */
[----:B------:R-:W-:Y:S01]  /*7f70*/  IMAD.MOV.U32 R132, RZ, RZ, R24 ;  /* 0x000000ffff847224 */ /* 0x000fe200078e0018 */
[----:B------:R-:W-:Y:S01]  /*7f80*/  MOV R19, R25 ;  /* 0x0000001900137202 */ /* 0x000fe20000000f00 */
[----:B------:R-:W-:-:S02]  /*7f90*/  IMAD.MOV.U32 R18, RZ, RZ, R26 ;  /* 0x000000ffff127224 */ /* 0x000fc400078e001a */
[----:B------:R-:W-:Y:S01]  /*7fa0*/  IMAD.MOV.U32 R13, RZ, RZ, R27 ;  /* 0x000000ffff0d7224 */ /* 0x000fe200078e001b */
[----:B----4-:R-:W-:Y:S01]  /*7fb0*/  HMMA.16816.F32.BF16 R208, R4, R30, R208 ;  /* 0x0000001e04d0723c */ /* 0x010fe200000418d0 */
[----:B------:R-:W3:Y:S05]  /*7fc0*/  LDSM.16.M88.4 R24, [R237+0x1000] ;  /* 0x00100000ed18783b */ /* 0x000eea0000000200 */
[-C--:B------:R-:W-:Y:S06]  /*7fd0*/  HMMA.16816.F32.BF16 R56, R8, R28.reuse, R40 ;  /* 0x0000001c0838723c */ /* 0x080fec0000041828 */
[----:B------:R-:W-:Y:S01]  /*7fe0*/  HMMA.16816.F32.BF16 R44, R4, R28, R36 ;  /* 0x0000001c042c723c */ /* 0x000fe20000041824 */
[----:B------:R-:W-:Y:S01]  /*7ff0*/  IMAD.MOV.U32 R40, RZ, RZ, R12 ;  /* 0x000000ffff287224 */ /* 0x000fe200078e000c */
[----:B------:R-:W-:Y:S01]  /*8000*/  MOV R41, R3 ;  /* 0x0000000300297202 */ /* 0x000fe20000000f00 */
[----:B------:R-:W-:-:S02]  /*8010*/  IMAD.MOV.U32 R42, RZ, RZ, R2 ;  /* 0x000000ffff2a7224 */ /* 0x000fc400078e0002 */
[----:B------:R-:W-:Y:S01]  /*8020*/  IMAD.MOV.U32 R43, RZ, RZ, R0 ;  /* 0x000000ffff2b7224 */ /* 0x000fe200078e0000 */
[----:B------:R-:W-:Y:S01]  /*8030*/  HMMA.16816.F32.BF16 R48, R8, R30, R48 ;  /* 0x0000001e0830723c */ /* 0x000fe20000041830 */
[----:B------:R-:W-:Y:S05]  /*8040*/  LDSM.16.M88.4 R28, [R232+0xa800] ;  /* 0x00a80000e81c783b */ /* 0x000fea0000000200 */
[----:B------:R-:W-:Y:S01]  /*8050*/  MOV R12, R208 ;  /* 0x000000d0000c7202 */ /* 0x000fe20000000f00 */
[----:B------:R-:W-:Y:S01]  /*8060*/  IMAD.MOV.U32 R3, RZ, RZ, R209 ;  /* 0x000000ffff037224 */ /* 0x000fe200078e00d1 */
[----:B------:R-:W-:Y:S01]  /*8070*/  MOV R0, R211 ;  /* 0x000000d300007202 */ /* 0x000fe20000000f00 */
[----:B------:R-:W-:Y:S01]  /*8080*/  IMAD.MOV.U32 R2, RZ, RZ, R210 ;  /* 0x000000ffff027224 */ /* 0x000fe200078e00d2 */
[C---:B--2---:R-:W-:Y:S06]  /*8090*/  HMMA.16816.F32.BF16 R60, R4.reuse, R20, R60 ;  /* 0x00000014043c723c */ /* 0x044fec000004183c */
[----:B------:R-:W-:Y:S06]  /*80a0*/  HMMA.16816.F32.BF16 R52, R4, R22, R52 ;  /* 0x000000160434723c */ /* 0x000fec0000041834 */
[C---:B---3--:R-:W-:Y:S06]  /*80b0*/  HMMA.16816.F32.BF16 R40, R8.reuse, R24, R40 ;  /* 0x000000180828723c */ /* 0x048fec0000041828 */
[C---:B------:R-:W-:Y:S06]  /*80c0*/  HMMA.16816.F32.BF16 R36, R8.reuse, R26, R224 ;  /* 0x0000001a0824723c */ /* 0x040fec00000418e0 */
[----:B------:R-:W-:Y:S01]  /*80d0*/  HMMA.16816.F32.BF16 R208, R8, R20, R220 ;  /* 0x0000001408d0723c */ /* 0x000fe200000418dc */
[----:B------:R-:W-:Y:S01]  /*80e0*/  IMAD.MOV.U32 R224, RZ, RZ, R132 ;  /* 0x000000ffffe07224 */ /* 0x000fe200078e0084 */
[----:B------:R-:W-:Y:S01]  /*80f0*/  MOV R226, R18 ;  /* 0x0000001200e27202 */ /* 0x000fe20000000f00 */
[----:B------:R-:W-:-:S02]  /*8100*/  IMAD.MOV.U32 R225, RZ, RZ, R19 ;  /* 0x000000ffffe17224 */ /* 0x000fc400078e0013 */
[----:B------:R-:W-:Y:S01]  /*8110*/  IMAD.MOV.U32 R227, RZ, RZ, R13 ;  /* 0x000000ffffe37224 */ /* 0x000fe200078e000d */
[----:B------:R-:W-:Y:S01]  /*8120*/  HMMA.16816.F32.BF16 R32, R8, R22, R32 ;  /* 0x000000160820723c */ /* 0x000fe20000041820 */
[----:B------:R-:W-:Y:S04]  /*8130*/  LDSM.16.M88.4 R20, [R232+0xa000] ;  /* 0x00a00000e814783b */ /* 0x000fe80000000200 */
[----:B------:R-:W2:Y:S01]  /*8140*/  LDSM.16.M88.4 R8, [R239+0x4000] ;  /* 0x00400000ef08783b */ /* 0x000ea20000000200 */
[C---:B------:R-:W-:Y:S06]  /*8150*/  HMMA.16816.F32.BF16 R140, R4.reuse, R24, R140 ;  /* 0x00000018048c723c */ /* 0x040fec000004188c */
[----:B------:R-:W-:Y:S01]  /*8160*/  HMMA.16816.F32.BF16 R64, R4, R26, R64 ;  /* 0x0000001a0440723c */ /* 0x000fe20000041840 */
[----:B------:R-:W3:Y:S05]  /*8170*/  LDSM.16.M88.4 R4, [R239+0x6000] ;  /* 0x00600000ef04783b */ /* 0x000eea0000000200 */
[C---:B--2---:R-:W-:Y:S06]  /*8180*/  HMMA.16816.F32.BF16 R24, R8.reuse, R20, R228 ;  /* 0x000000140818723c */ /* 0x044fec00000418e4 */
[----:B------:R-:W-:Y:S06]  /*8190*/  HMMA.16816.F32.BF16 R220, R8, R22, R212 ;  /* 0x0000001608dc723c */ /* 0x000fec00000418d4 */
[C---:B---3--:R-:W-:Y:S06]  /*81a0*/  HMMA.16816.F32.BF16 R224, R4.reuse, R20, R224 ;  /* 0x0000001404e0723c */ /* 0x048fec00000418e0 */
[----:B------:R-:W-:Y:S06]  /*81b0*/  HMMA.16816.F32.BF16 R212, R4, R28, R44 ;  /* 0x0000001c04d4723c */ /* 0x000fec000004182c */
[----:B------:R-:W-:Y:S01]  /*81c0*/  MOV R231, R24 ;  /* 0x0000001800e77202 */ /* 0x000fe20000000f00 */
[----:B------:R-:W-:Y:S01]  /*81d0*/  IMAD.MOV.U32 R230, RZ, RZ, R25 ;  /* 0x000000ffffe67224 */ /* 0x000fe200078e0019 */
[----:B------:R-:W-:Y:S01]  /*81e0*/  MOV R228, R27 ;  /* 0x0000001b00e47202 */ /* 0x000fe20000000f00 */
[----:B------:R-:W-:Y:S01]  /*81f0*/  IMAD.MOV.U32 R229, RZ, RZ, R26 ;  /* 0x000000ffffe57224 */ /* 0x000fe200078e001a */
[----:B------:R-:W-:Y:S01]  /*8200*/  HMMA.16816.F32.BF16 R48, R8, R30, R48 ;  /* 0x0000001e0830723c */ /* 0x000fe20000041830 */
[----:B------:R-:W2:Y:S07]  /*8210*/  LDSM.16.M88.4 R24, [R232+0xb000] ;  /* 0x00b00000e818783b */ /* 0x000eae0000000200 */
[----:B------:R-:W-:Y:S01]  /*8220*/  IMAD.MOV.U32 R139, RZ, RZ, R224 ;  /* 0x000000ffff8b7224 */ /* 0x000fe200078e00e0 */
[----:B------:R-:W-:Y:S01]  /*8230*/  MOV R138, R225 ;  /* 0x000000e1008a7202 */ /* 0x000fe20000000f00 */
[----:B------:R-:W-:-:S02]  /*8240*/  IMAD.MOV.U32 R137, RZ, RZ, R226 ;  /* 0x000000ffff897224 */ /* 0x000fc400078e00e2 */
[----:B------:R-:W-:Y:S02]  /*8250*/  IMAD.MOV.U32 R132, RZ, RZ, R227 ;  /* 0x000000ffff847224 */ /* 0x000fe400078e00e3 */
[----:B------:R-:W-:Y:S01]  /*8260*/  HMMA.16816.F32.BF16 R224, R4, R22, R216 ;  /* 0x0000001604e0723c */ /* 0x000fe200000418d8 */
[----:B------:R-:W3:Y:S05]  /*8270*/  LDSM.16.M88.4 R20, [R232+0xb800] ;  /* 0x00b80000e814783b */ /* 0x000eea0000000200 */
[----:B------:R-:W-:Y:S07]  /*8280*/  HMMA.16816.F32.BF16 R216, R8, R28, R56 ;  /* 0x0000001c08d8723c */ /* 0x000fee0000041838 */
[----:B------:R-:W-:Y:S01]  /*8290*/  IMAD.MOV.U32 R56, RZ, RZ, R12 ;  /* 0x000000ffff387224 */ /* 0x000fe200078e000c */
[----:B------:R-:W-:Y:S01]  /*82a0*/  MOV R58, R2 ;  /* 0x00000002003a7202 */ /* 0x000fe20000000f00 */
[----:B------:R-:W-:-:S02]  /*82b0*/  IMAD.MOV.U32 R57, RZ, RZ, R3 ;  /* 0x000000ffff397224 */ /* 0x000fc400078e0003 */
[----:B------:R-:W-:-:S07]  /*82c0*/  IMAD.MOV.U32 R59, RZ, RZ, R0 ;  /* 0x000000ffff3b7224 */ /* 0x000fce00078e0000 */
[C---:B------:R-:W-:Y:S06]  /*82d0*/  HMMA.16816.F32.BF16 R56, R4.reuse, R30, R56 ;  /* 0x0000001e0438723c */ /* 0x040fec0000041838 */
[----:B--2---:R-:W-:Y:S07]  /*82e0*/  HMMA.16816.F32.BF16 R44, R4, R24, R140 ;  /* 0x00000018042c723c */ /* 0x004fee000004188c */
[----:B------:R-:W-:Y:S01]  /*82f0*/  IMAD.MOV.U32 R140, RZ, RZ, R231 ;  /* 0x000000ffff8c7224 */ /* 0x000fe200078e00e7 */
[----:B------:R-:W-:Y:S01]  /*8300*/  MOV R142, R229 ;  /* 0x000000e5008e7202 */ /* 0x000fe20000000f00 */
[----:B------:R-:W-:-:S02]  /*8310*/  IMAD.MOV.U32 R141, RZ, RZ, R230 ;  /* 0x000000ffff8d7224 */ /* 0x000fc400078e00e6 */
[----:B------:R-:W-:Y:S01]  /*8320*/  IMAD.MOV.U32 R143, RZ, RZ, R228 ;  /* 0x000000ffff8f7224 */ /* 0x000fe200078e00e4 */
[----:B---3--:R-:W-:Y:S06]  /*8330*/  HMMA.16816.F32.BF16 R32, R8, R22, R32 ;  /* 0x000000160820723c */ /* 0x008fec0000041820 */
[----:B------:R-:W-:Y:S01]  /*8340*/  IMAD.MOV.U32 R12, RZ, RZ, R56 ;  /* 0x000000ffff0c7224 */ /* 0x000fe200078e0038 */
[----:B------:R-:W-:Y:S01]  /*8350*/  MOV R3, R57 ;  /* 0x0000003900037202 */ /* 0x000fe20000000f00 */
[----:B------:R-:W-:Y:S01]  /*8360*/  IMAD.MOV.U32 R2, RZ, RZ, R58 ;  /* 0x000000ffff027224 */ /* 0x000fe200078e003a */
[----:B------:R-:W-:Y:S01]  /*8370*/  HMMA.16816.F32.BF16 R228, R4, R26, R64 ;  /* 0x0000001a04e4723c */ /* 0x000fe20000041840 */
[----:B------:R-:W-:-:S02]  /*8380*/  IMAD.MOV.U32 R0, RZ, RZ, R59 ;  /* 0x000000ffff007224 */ /* 0x000fc400078e003b */
[----:B------:R-:W-:Y:S01]  /*8390*/  MOV R28, R44 ;  /* 0x0000002c001c7202 */ /* 0x000fe20000000f00 */
[----:B------:R-:W-:Y:S01]  /*83a0*/  IMAD.MOV.U32 R19, RZ, RZ, R45 ;  /* 0x000000ffff137224 */ /* 0x000fe200078e002d */
[----:B------:R-:W-:Y:S01]  /*83b0*/  MOV R13, R47 ;  /* 0x0000002f000d7202 */ /* 0x000fe20000000f00 */
[----:B------:R-:W-:Y:S01]  /*83c0*/  IMAD.MOV.U32 R18, RZ, RZ, R46 ;  /* 0x000000ffff127224 */ /* 0x000fe200078e002e */
[----:B------:R-:W-:Y:S06]  /*83d0*/  HMMA.16816.F32.BF16 R64, R4, R20, R60 ;  /* 0x000000140440723c */ /* 0x000fec000004183c */
[----:B------:R-:W-:Y:S01]  /*83e0*/  HMMA.16816.F32.BF16 R44, R8, R24, R40 ;  /* 0x00000018082c723c */ /* 0x000fe20000041828 */
[----:B------:R-:W-:Y:S01]  /*83f0*/  IMAD.MOV.U32 R60, RZ, RZ, R139 ;  /* 0x000000ffff3c7224 */ /* 0x000fe200078e008b */
[----:B------:R-:W-:Y:S01]  /*8400*/  MOV R61, R138 ;  /* 0x0000008a003d7202 */ /* 0x000fe20000000f00 */
[----:B------:R-:W-:-:S02]  /*8410*/  IMAD.MOV.U32 R62, RZ, RZ, R137 ;  /* 0x000000ffff3e7224 */ /* 0x000fc400078e0089 */
[----:B------:R-:W-:Y:S01]  /*8420*/  IMAD.MOV.U32 R63, RZ, RZ, R132 ;  /* 0x000000ffff3f7224 */ /* 0x000fe200078e0084 */
[----:B------:R-:W-:Y:S01]  /*8430*/  HMMA.16816.F32.BF16 R40, R8, R26, R36 ;  /* 0x0000001a0828723c */ /* 0x000fe20000041824 */
[----:B------:R-:W-:Y:S05]  /*8440*/  LDSM.16.M88.4 R24, [R245] ;  /* 0x00000000f518783b */ /* 0x000fea0000000200 */
[----:B------:R-:W-:Y:S01]  /*8450*/  HMMA.16816.F32.BF16 R56, R4, R22, R52 ;  /* 0x000000160438723c */ /* 0x000fe20000041834 */
[----:B------:R-:W2:Y:S05]  /*8460*/  LDSM.16.M88.4 R4, [R240+0x6000] ;  /* 0x00600000f004783b */ /* 0x000eaa0000000200 */
[----:B------:R-:W-:Y:S01]  /*8470*/  HMMA.16816.F32.BF16 R36, R8, R20, R208 ;  /* 0x000000140824723c */ /* 0x000fe200000418d0 */
[----:B------:R-:W3:Y:S04]  /*8480*/  LDSM.16.M88.4 R20, [R247] ;  /* 0x00000000f714783b */ /* 0x000ee80000000200 */
[----:B------:R-:W4:Y:S02]  /*8490*/  LDSM.16.M88.4 R8, [R240+0x4000] ;  /* 0x00400000f008783b */ /* 0x000f240000000200 */
[----:B------:R-:W-:Y:S01]  /*84a0*/  MOV R208, R28 ;  /* 0x0000001c00d07202 */ /* 0x000fe20000000f00 */
[----:B------:R-:W-:Y:S01]  /*84b0*/  IMAD.MOV.U32 R209, RZ, RZ, R19 ;  /* 0x000000ffffd17224 */ /* 0x000fe200078e0013 */
[----:B------:R-:W1:Y:S01]  /*84c0*/  LDSM.16.M88.4 R28, [R246] ;  /* 0x00000000f61c783b */ /* 0x000e620000000200 */
[----:B------:R-:W-:Y:S01]  /*84d0*/  IMAD.MOV.U32 R210, RZ, RZ, R18 ;  /* 0x000000ffffd27224 */ /* 0x000fe200078e0012 */
[----:B------:R-:W-:-:S07]  /*84e0*/  MOV R211, R13 ;  /* 0x0000000d00d37202 */ /* 0x000fce0000000f00 */
[C---:B--2---:R-:W-:Y:S06]  /*84f0*/  HMMA.16816.F32.BF16 R208, R4.reuse, R24, R208 ;  /* 0x0000001804d0723c */ /* 0x044fec00000418d0 */
[-C--:B---3--:R-:W-:Y:S06]  /*8500*/  HMMA.16816.F32.BF16 R52, R4, R20.reuse, R60 ;  /* 0x000000140434723c */ /* 0x088fec000004183c */
[----:B----4-:R-:W-:Y:S06]  /*8510*/  HMMA.16816.F32.BF16 R60, R8, R20, R140 ;  /* 0x00000014083c723c */ /* 0x010fec000004188c */
[-C--:B------:R-:W-:Y:S06]  /*8520*/  HMMA.16816.F32.BF16 R224, R4, R22.reuse, R224 ;  /* 0x0000001604e0723c */ /* 0x080fec00000418e0 */
[----:B------:R-:W-:Y:S01]  /*8530*/  HMMA.16816.F32.BF16 R220, R8, R22, R220 ;  /* 0x0000001608dc723c */ /* 0x000fe200000418dc */
[----:B------:R-:W2:Y:S05]  /*8540*/  LDSM.16.M88.4 R20, [R244] ;  /* 0x00000000f414783b */ /* 0x000eaa0000000200 */
[-C--:B-1----:R-:W-:Y:S06]  /*8550*/  HMMA.16816.F32.BF16 R140, R4, R28.reuse, R212 ;  /* 0x0000001c048c723c */ /* 0x082fec00000418d4 */
[----:B------:R-:W-:Y:S01]  /*8560*/  HMMA.16816.F32.BF16 R216, R8, R28, R216 ;  /* 0x0000001c08d8723c */ /* 0x000fe200000418d8 */
        /* <DEDUP_REMOVED lines=8> */
[C---:B------:R-:W-:Y:S06]  /*85f0*/  HMMA.16816.F32.BF16 R208, R4.reuse, R26, R228 ;  /* 0x0000001a04d0723c */ /* 0x040fec00000418e4 */
[C---:B------:R-:W-:Y:S06]  /*8600*/  HMMA.16816.F32.BF16 R212, R4.reuse, R30, R212 ;  /* 0x0000001e04d4723c */ /* 0x040fec00000418d4 */
[----:B--2---:R-:W-:-:S12]  /*8610*/  HMMA.16816.F32.BF16 R64, R4, R20, R64 ;  /* 0x000000140440723c */ /* 0x004fd80000041840 */
[----:B------:R-:W-:Y:S01]  /*8620*/  IMAD.MOV.U32 R132, RZ, RZ, R208 ;  /* 0x000000ffff847224 */ /* 0x000fe200078e00d0 */
[----:B------:R-:W-:Y:S01]  /*8630*/  MOV R18, R210 ;  /* 0x000000d200127202 */ /* 0x000fe20000000f00 */
[----:B------:R-:W-:Y:S01]  /*8640*/  IMAD.MOV.U32 R19, RZ, RZ, R209 ;  /* 0x000000ffff137224 */ /* 0x000fe200078e00d1 */
[C---:B------:R-:W-:Y:S01]  /*8650*/  HMMA.16816.F32.BF16 R36, R8.reuse, R20, R36 ;  /* 0x000000140824723c */ /* 0x040fe20000041824 */
[----:B------:R-:W-:Y:S02]  /*8660*/  IMAD.MOV.U32 R13, RZ, RZ, R211 ;  /* 0x000000ffff0d7224 */ /* 0x000fe400078e00d3 */
[----:B------:R-:W-:Y:S01]  /*8670*/  IMAD.MOV.U32 R138, RZ, RZ, R212 ;  /* 0x000000ffff8a7224 */ /* 0x000fe200078e00d4 */
[----:B------:R-:W-:Y:S01]  /*8680*/  MOV R137, R213 ;  /* 0x000000d500897202 */ /* 0x000fe20000000f00 */
[----:B------:R-:W-:Y:S01]  /*8690*/  IMAD.MOV.U32 R29, RZ, RZ, R214 ;  /* 0x000000ffff1d7224 */ /* 0x000fe200078e00d6 */
[----:B------:R-:W-:Y:S01]  /*86a0*/  HMMA.16816.F32.BF16 R208, R8, R30, R48 ;  /* 0x0000001e08d0723c */ /* 0x000fe20000041830 */
[----:B------:R-:W-:Y:S01]  /*86b0*/  IMAD.MOV.U32 R28, RZ, RZ, R215 ;  /* 0x000000ffff1c7224 */ /* 0x000fe200078e00d7 */
[----:B------:R-:W-:Y:S01]  /*86c0*/  MOV R229, R137 ;  /* 0x0000008900e57202 */ /* 0x000fe20000000f00 */
[----:B------:R-:W-:-:S02]  /*86d0*/  IMAD.MOV.U32 R228, RZ, RZ, R138 ;  /* 0x000000ffffe47224 */ /* 0x000fc400078e008a */
[----:B------:R-:W-:Y:S01]  /*86e0*/  IMAD.MOV.U32 R230, RZ, RZ, R29 ;  /* 0x000000ffffe67224 */ /* 0x000fe200078e001d */
[----:B------:R-:W-:Y:S01]  /*86f0*/  HMMA.16816.F32.BF16 R212, R4, R22, R56 ;  /* 0x0000001604d4723c */ /* 0x000fe20000041838 */
[----:B------:R-:W-:Y:S01]  /*8700*/  IMAD.MOV.U32 R231, RZ, RZ, R28 ;  /* 0x000000ffffe77224 */ /* 0x000fe200078e001c */
[----:B------:R-:W-:Y:S01]  /*8710*/  LDSM.16.M88.4 R4, [R242+0x6000] ;  /* 0x00600000f204783b */ /* 0x000fe20000000200 */
[----:B------:R-:W-:Y:S01]  /*8720*/  MOV R252, R64 ;  /* 0x0000004000fc7202 */ /* 0x000fe20000000f00 */
[----:B------:R-:W-:Y:S01]  /*8730*/  IMAD.MOV.U32 R139, RZ, RZ, R65 ;  /* 0x000000ffff8b7224 */ /* 0x000fe200078e0041 */
[----:B------:R-:W-:Y:S01]  /*8740*/  MOV R137, R67 ;  /* 0x0000004300897202 */ /* 0x000fe20000000f00 */
[----:B------:R-:W-:Y:S01]  /*8750*/  IMAD.MOV.U32 R138, RZ, RZ, R66 ;  /* 0x000000ffff8a7224 */ /* 0x000fe200078e0042 */
[C---:B------:R-:W-:Y:S01]  /*8760*/  HMMA.16816.F32.BF16 R56, R8.reuse, R26, R40 ;  /* 0x0000001a0838723c */ /* 0x040fe20000041828 */
[----:B------:R-:W1:Y:S05]  /*8770*/  LDSM.16.M88.4 R28, [R238+0xa800] ;  /* 0x00a80000ee1c783b */ /* 0x000e6a0000000200 */
[C---:B------:R-:W-:Y:S01]  /*8780*/  HMMA.16816.F32.BF16 R64, R8.reuse, R24, R44 ;  /* 0x000000180840723c */ /* 0x040fe2000004182c */
[----:B------:R-:W-:Y:S05]  /*8790*/  LDSM.16.M88.4 R24, [R238+0xb000] ;  /* 0x00b00000ee18783b */ /* 0x000fea0000000200 */
[----:B------:R-:W-:Y:S01]  /*87a0*/  HMMA.16816.F32.BF16 R32, R8, R22, R32 ;  /* 0x000000160820723c */ /* 0x000fe20000041820 */
[----:B------:R-:W2:Y:S04]  /*87b0*/  LDSM.16.M88.4 R20, [R238+0xa000] ;  /* 0x00a00000ee14783b */ /* 0x000ea80000000200 */
[----:B------:R-:W3:Y:S01]  /*87c0*/  LDSM.16.M88.4 R8, [R242+0x4000] ;  /* 0x00400000f208783b */ /* 0x000ee20000000200 */
[C---:B-1----:R-:W-:Y:S06]  /*87d0*/  HMMA.16816.F32.BF16 R140, R4.reuse, R28, R140 ;  /* 0x0000001c048c723c */ /* 0x042fec000004188c */
[C---:B------:R-:W-:Y:S06]  /*87e0*/  HMMA.16816.F32.BF16 R228, R4.reuse, R30, R228 ;  /* 0x0000001e04e4723c */ /* 0x040fec00000418e4 */
[-C--:B--2---:R-:W-:Y:S06]  /*87f0*/  HMMA.16816.F32.BF16 R52, R4, R20.reuse, R52 ;  /* 0x000000140434723c */ /* 0x084fec0000041834 */
[C---:B---3--:R-:W-:Y:S06]  /*8800*/  HMMA.16816.F32.BF16 R40, R8.reuse, R20, R60 ;  /* 0x000000140828723c */ /* 0x048fec000004183c */
[----:B------:R-:W-:Y:S06]  /*8810*/  HMMA.16816.F32.BF16 R60, R8, R28, R216 ;  /* 0x0000001c083c723c */ /* 0x000fec00000418d8 */
[----:B------:R-:W-:Y:S01]  /*8820*/  HMMA.16816.F32.BF16 R48, R4, R22, R224 ;  /* 0x000000160430723c */ /* 0x000fe200000418e0 */
[----:B------:R-:W-:Y:S01]  /*8830*/  MOV R216, R12 ;  /* 0x0000000c00d87202 */ /* 0x000fe20000000f00 */
[----:B------:R-:W-:Y:S01]  /*8840*/  IMAD.MOV.U32 R217, RZ, RZ, R3 ;  /* 0x000000ffffd97224 */ /* 0x000fe200078e0003 */
[----:B------:R-:W-:Y:S01]  /*8850*/  MOV R219, R0 ;  /* 0x0000000000db7202 */ /* 0x000fe20000000f00 */
[----:B------:R-:W-:-:S02]  /*8860*/  IMAD.MOV.U32 R218, RZ, RZ, R2 ;  /* 0x000000ffffda7224 */ /* 0x000fc400078e0002 */
[----:B------:R-:W-:Y:S01]  /*8870*/  HMMA.16816.F32.BF16 R44, R8, R22, R220 ;  /* 0x00000016082c723c */ /* 0x000fe200000418dc */
[----:B------:R-:W1:Y:S01]  /*8880*/  LDSM.16.M88.4 R20, [R238+0xb800] ;  /* 0x00b80000ee14783b */ /* 0x000e620000000200 */
[----:B------:R-:W-:Y:S01]  /*8890*/  IMAD.MOV.U32 R224, RZ, RZ, R252 ;  /* 0x000000ffffe07224 */ /* 0x000fe200078e00fc */
[----:B------:R-:W-:Y:S01]  /*88a0*/  MOV R226, R138 ;  /* 0x0000008a00e27202 */ /* 0x000fe20000000f00 */
[----:B------:R-:W-:Y:S02]  /*88b0*/  IMAD.MOV.U32 R225, RZ, RZ, R139 ;  /* 0x000000ffffe17224 */ /* 0x000fe400078e008b */
[----:B------:R-:W-:Y:S01]  /*88c0*/  HMMA.16816.F32.BF16 R216, R4, R24, R216 ;  /* 0x0000001804d8723c */ /* 0x000fe200000418d8 */
[----:B------:R-:W-:Y:S01]  /*88d0*/  IMAD.MOV.U32 R220, RZ, RZ, R132 ;  /* 0x000000ffffdc7224 */ /* 0x000fe200078e0084 */
[----:B------:R-:W-:Y:S01]  /*88e0*/  MOV R221, R19 ;  /* 0x0000001300dd7202 */ /* 0x000fe20000000f00 */
[----:B------:R-:W-:Y:S02]  /*88f0*/  IMAD.MOV.U32 R222, RZ, RZ, R18 ;  /* 0x000000ffffde7224 */ /* 0x000fe400078e0012 */
[----:B------:R-:W-:Y:S01]  /*8900*/  IMAD.MOV.U32 R223, RZ, RZ, R13 ;  /* 0x000000ffffdf7224 */ /* 0x000fe200078e000d */
[----:B------:R-:W-:Y:S01]  /*8910*/  HMMA.16816.F32.BF16 R56, R8, R26, R56 ;  /* 0x0000001a0838723c */ /* 0x000fe20000041838 */
[----:B------:R-:W-:-:S15]  /*8920*/  IMAD.MOV.U32 R227, RZ, RZ, R137 ;  /* 0x000000ffffe37224 */ /* 0x000fde00078e0089 */
[----:B------:R-:W-:-:S02]  /*8930*/  NOP ;  /* 0x0000000000007918 */ /* 0x000fc40000000000 */
[----:B------:R-:W-:Y:S01]  /*8940*/  IMAD.MOV.U32 R3, RZ, RZ, R216 ;  /* 0x000000ffff037224 */ /* 0x000fe200078e00d8 */
[----:B------:R-:W-:Y:S01]  /*8950*/  MOV R252, R218 ;  /* 0x000000da00fc7202 */ /* 0x000fe20000000f00 */
[----:B------:R-:W-:Y:S02]  /*8960*/  IMAD.MOV.U32 R2, RZ, RZ, R217 ;  /* 0x000000ffff027224 */ /* 0x000fe400078e00d9 */
[----:B------:R-:W-:Y:S02]  /*8970*/  IMAD.MOV.U32 R139, RZ, RZ, R219 ;  /* 0x000000ffff8b7224 */ /* 0x000fe400078e00db */
[----:B------:R-:W-:Y:S06]  /*8980*/  HMMA.16816.F32.BF16 R216, R4, R26, R220 ;  /* 0x0000001a04d8723c */ /* 0x000fec00000418dc */
[C---:B------:R-:W-:Y:S01]  /*8990*/  HMMA.16816.F32.BF16 R220, R8.reuse, R30, R208 ;  /* 0x0000001e08dc723c */ /* 0x040fe200000418d0 */
[----:B------:R-:W-:Y:S05]  /*89a0*/  LDSM.16.M88.4 R28, [R237+0x2800] ;  /* 0x00280000ed1c783b */ /* 0x000fea0000000200 */
[----:B-1----:R-:W-:-:S12]  /*89b0*/  HMMA.16816.F32.BF16 R208, R8, R22, R32 ;  /* 0x0000001608d0723c */ /* 0x002fd80000041820 */
[----:B------:R-:W-:Y:S01]  /*89c0*/  IMAD.MOV.U32 R18, RZ, RZ, R216 ;  /* 0x000000ffff127224 */ /* 0x000fe200078e00d8 */
[----:B------:R-:W-:Y:S01]  /*89d0*/  MOV R13, R217 ;  /* 0x000000d9000d7202 */ /* 0x000fe20000000f00 */
[----:B------:R-:W-:Y:S02]  /*89e0*/  IMAD.MOV.U32 R12, RZ, RZ, R218 ;  /* 0x000000ffff0c7224 */ /* 0x000fe400078e00da */
[----:B------:R-:W-:Y:S02]  /*89f0*/  IMAD.MOV.U32 R0, RZ, RZ, R219 ;  /* 0x000000ffff007224 */ /* 0x000fe400078e00db */
[C---:B------:R-:W-:Y:S06]  /*8a00*/  HMMA.16816.F32.BF16 R216, R4.reuse, R20, R224 ;  /* 0x0000001404d8723c */ /* 0x040fec00000418e0 */
[----:B------:R-:W-:Y:S01]  /*8a10*/  HMMA.16816.F32.BF16 R224, R4, R22, R212 ;  /* 0x0000001604e0723c */ /* 0x000fe200000418d4 */
[----:B------:R-:W1:Y:S05]  /*8a20*/  LDSM.16.M88.4 R4, [R241+0x6000] ;  /* 0x00600000f104783b */ /* 0x000e6a0000000200 */
[----:B------:R-:W-:Y:S01]  /*8a30*/  HMMA.16816.F32.BF16 R212, R8, R20, R36 ;  /* 0x0000001408d4723c */ /* 0x000fe20000041824 */
[----:B------:R-:W2:Y:S11]  /*8a40*/  LDSM.16.M88.4 R20, [R237+0x2000] ;  /* 0x00200000ed14783b */ /* 0x000eb60000000200 */
[----:B------:R-:W-:Y:S01]  /*8a50*/  MOV R138, R216 ;  /* 0x000000d8008a7202 */ /* 0x000fe20000000f00 */
[----:B------:R-:W-:Y:S01]  /*8a60*/  IMAD.MOV.U32 R137, RZ, RZ, R217 ;  /* 0x000000ffff897224 */ /* 0x000fe200078e00d9 */
[----:B------:R-:W-:Y:S01]  /*8a70*/  MOV R19, R219 ;  /* 0x000000db00137202 */ /* 0x000fe20000000f00 */
[----:B------:R-:W-:-:S02]  /*8a80*/  IMAD.MOV.U32 R132, RZ, RZ, R218 ;  /* 0x000000ffff847224 */ /* 0x000fc400078e00da */
[----:B------:R-:W-:Y:S01]  /*8a90*/  HMMA.16816.F32.BF16 R216, R8, R24, R64 ;  /* 0x0000001808d8723c */ /* 0x000fe20000041840 */
[----:B------:R-:W3:Y:S04]  /*8aa0*/  LDSM.16.M88.4 R8, [R241+0x4000] ;  /* 0x00400000f108783b */ /* 0x000ee80000000200 */
[----:B------:R-:W4:Y:S02]  /*8ab0*/  LDSM.16.M88.4 R24, [R237+0x3000] ;  /* 0x00300000ed18783b */ /* 0x000f240000000200 */
[----:B------:R-:W-:Y:S02]  /*8ac0*/  IMAD.MOV.U32 R67, RZ, RZ, R2 ;  /* 0x000000ffff437224 */ /* 0x000fe400078e0002 */
[----:B------:R-:W-:Y:S01]  /*8ad0*/  IMAD.MOV.U32 R66, RZ, RZ, R3 ;  /* 0x000000ffff427224 */ /* 0x000fe200078e0003 */
[C---:B-1----:R-:W-:Y:S06]  /*8ae0*/  HMMA.16816.F32.BF16 R36, R4.reuse, R28, R140 ;  /* 0x0000001c0424723c */ /* 0x042fec000004188c */
[----:B--2---:R-:W-:Y:S01]  /*8af0*/  HMMA.16816.F32.BF16 R52, R4, R20, R52 ;  /* 0x000000140434723c */ /* 0x004fe20000041834 */
[----:B------:R-:W-:Y:S01]  /*8b00*/  IMAD.MOV.U32 R143, RZ, RZ, R0 ;  /* 0x000000ffff8f7224 */ /* 0x000fe200078e0000 */
[----:B------:R-:W-:Y:S01]  /*8b10*/  MOV R142, R12 ;  /* 0x0000000c008e7202 */ /* 0x000fe20000000f00 */
[----:B------:R-:W-:-:S02]  /*8b20*/  IMAD.MOV.U32 R140, RZ, RZ, R18 ;  /* 0x000000ffff8c7224 */ /* 0x000fc400078e0012 */
[----:B------:R-:W-:Y:S01]  /*8b30*/  IMAD.MOV.U32 R141, RZ, RZ, R13 ;  /* 0x000000ffff8d7224 */ /* 0x000fe200078e000d */
[C---:B------:R-:W-:Y:S06]  /*8b40*/  HMMA.16816.F32.BF16 R48, R4.reuse, R22, R48 ;  /* 0x000000160430723c */ /* 0x040fec0000041830 */
[----:B------:R-:W-:Y:S06]  /*8b50*/  HMMA.16816.F32.BF16 R32, R4, R30, R228 ;  /* 0x0000001e0420723c */ /* 0x000fec00000418e4 */
[----:B---3--:R-:W-:Y:S05]  /*8b60*/  HMMA.16816.F32.BF16 R44, R8, R22, R44 ;  /* 0x00000016082c723c */ /* 0x008fea000004182c */
[----:B------:R1:W-:Y:S01]  /*8b70*/  STL [R1+0x2c], R52 ;  /* 0x00002c3401007387 */ /* 0x0003e20000100800 */
[----:B------:R-:W-:Y:S01]  /*8b80*/  MOV R3, R53 ;  /* 0x0000003500037202 */ /* 0x000fe20000000f00 */
[----:B------:R-:W-:Y:S01]  /*8b90*/  IMAD.MOV.U32 R2, RZ, RZ, R55 ;  /* 0x000000ffff027224 */ /* 0x000fe200078e0037 */
[----:B------:R-:W-:Y:S01]  /*8ba0*/  MOV R53, R67 ;  /* 0x0000004300357202 */ /* 0x000fe20000000f00 */
[----:B------:R2:W-:Y:S01]  /*8bb0*/  STL [R1+0x30], R54 ;  /* 0x0000303601007387 */ /* 0x0005e20000100800 */
[----:B------:R-:W-:Y:S01]  /*8bc0*/  IMAD.MOV.U32 R55, RZ, RZ, R139 ;  /* 0x000000ffff377224 */ /* 0x000fe200078e008b */
[-C--:B----4-:R-:W-:Y:S06]  /*8bd0*/  HMMA.16816.F32.BF16 R140, R4, R26.reuse, R140 ;  /* 0x0000001a048c723c */ /* 0x090fec000004188c */
[----:B------:R-:W-:Y:S01]  /*8be0*/  HMMA.16816.F32.BF16 R56, R8, R26, R56 ;  /* 0x0000001a0838723c */ /* 0x000fe20000041838 */
[----:B-1----:R-:W-:-:S05]  /*8bf0*/  IMAD.MOV.U32 R52, RZ, RZ, R66 ;  /* 0x000000ffff347224 */ /* 0x002fca00078e0042 */
[----:B------:R-:W-:Y:S01]  /*8c00*/  HMMA.16816.F32.BF16 R64, R8, R20, R40 ;  /* 0x000000140840723c */ /* 0x000fe20000041828 */
[----:B------:R-:W1:Y:S01]  /*8c10*/  LDSM.16.M88.4 R20, [R237+0x3800] ;  /* 0x00380000ed14783b */ /* 0x000e620000000200 */
[----:B--2---:R-:W-:Y:S01]  /*8c20*/  IMAD.MOV.U32 R54, RZ, RZ, R252 ;  /* 0x000000ffff367224 */ /* 0x004fe200078e00fc */
[----:B------:R-:W-:-:S04]  /*8c30*/  DEPBAR.LE SB0, 0x0 ;  /* 0x000080000000791a */ /* 0x000fc80000000000 */
[----:B------:R-:W-:Y:S01]  /*8c40*/  HMMA.16816.F32.BF16 R40, R8, R28, R60 ;  /* 0x0000001c0828723c */ /* 0x000fe2000004183c */
[----:B------:R-:W2:Y:S05]  /*8c50*/  S2R R252, SR_TID.X ;  /* 0x0000000000fc7919 */ /* 0x000eaa0000002100 */
[----:B------:R-:W-:Y:S01]  /*8c60*/  HMMA.16816.F32.BF16 R52, R4, R24, R52 ;  /* 0x000000180434723c */ /* 0x000fe20000041834 */
[----:B------:R-:W-:Y:S01]  /*8c70*/  IMAD.MOV.U32 R62, RZ, RZ, R132 ;  /* 0x000000ffff3e7224 */ /* 0x000fe200078e0084 */
[----:B------:R-:W-:Y:S01]  /*8c80*/  MOV R60, R138 ;  /* 0x0000008a003c7202 */ /* 0x000fe20000000f00 */
[----:B------:R-:W-:Y:S01]  /*8c90*/  IMAD.MOV.U32 R61, RZ, RZ, R137 ;  /* 0x000000ffff3d7224 */ /* 0x000fe200078e0089 */
[----:B------:R-:W-:-:S02]  /*8ca0*/  MOV R63, R19 ;  /* 0x00000013003f7202 */ /* 0x000fc40000000f00 */
[----:B------:R-:W-:Y:S05]  /*8cb0*/  HMMA.16816.F32.BF16 R28, R8, R30, R220 ;  /* 0x0000001e081c723c */ /* 0x000fea00000418dc */
[----:B------:R-:W-:-:S04]  /*8cc0*/  FMUL.FTZ R0, R64, UR22 ;  /* 0x0000001640007c20 */ /* 0x000fc80008410000 */
[----:B------:R3:W-:Y:S01]  /*8cd0*/  MUFU.TANH R132, R0 ;  /* 0x0000000000847308 */ /* 0x0007e20000002400 */
[----:B--2---:R-:W-:Y:S01]  /*8ce0*/  IMAD.SHL.U32 R252, R252, 0x2, RZ ;  /* 0x00000002fcfc7824 */ /* 0x004fe200078e00ff */
[----:B-1----:R-:W-:Y:S01]  /*8cf0*/  HMMA.16816.F32.BF16 R228, R4, R20, R60 ;  /* 0x0000001404e4723c */ /* 0x002fe2000004183c */
[----:B---3--:R-:W-:-:S03]  /*8d00*/  FMUL.FTZ R0, R65, UR22 ;  /* 0x0000001641007c20 */ /* 0x008fc60008410000 */
[----:B------:R-:W-:Y:S02]  /*8d10*/  LOP3.LUT R252, R252, 0x6, RZ, 0xc0, !PT ;  /* 0x00000006fcfc7812 */ /* 0x000fe400078ec0ff */
[----:B------:R-:W-:Y:S01]  /*8d20*/  HMMA.16816.F32.BF16 R224, R4, R22, R224 ;  /* 0x0000001604e0723c */ /* 0x000fe200000418e0 */
[----:B------:R1:W2:Y:S05]  /*8d30*/  MUFU.TANH R12, R0 ;  /* 0x00000000000c7308 */ /* 0x0002aa0000002400 */
[C---:B------:R-:W-:Y:S06]  /*8d40*/  HMMA.16816.F32.BF16 R4, R8.reuse, R24, R216 ;  /* 0x000000180804723c */ /* 0x040fec00000418d8 */
[C---:B------:R-:W-:Y:S06]  /*8d50*/  HMMA.16816.F32.BF16 R60, R8.reuse, R20, R212 ;  /* 0x00000014083c723c */ /* 0x040fec00000418d4 */
[----:B------:R-:W-:Y:S01]  /*8d60*/  HMMA.16816.F32.BF16 R8, R8, R22, R208 ;  /* 0x000000160808723c */ /* 0x000fe200000418d0 */
[----:B-1----:R-:W-:-:S04]  /*8d70*/  FMUL.FTZ R0, R66, UR22 ;  /* 0x0000001642007c20 */ /* 0x002fc80008410000 */
[----:B------:R1:W-:Y:S07]  /*8d80*/  MUFU.TANH R137, R0 ;  /* 0x0000000000897308 */ /* 0x0003ee0000002400 */
[----:B------:R-:W-:Y:S01]  /*8d90*/  FMUL.FTZ R7, R7, UR22 ;  /* 0x0000001607077c20 */ /* 0x000fe20008410000 */
[----:B-1----:R-:W-:-:S11]  /*8da0*/  FMUL.FTZ R0, R67, UR22 ;  /* 0x0000001643007c20 */ /* 0x002fd60008410000 */
[----:B------:R-:W-:Y:S01]  /*8db0*/  FMUL.FTZ R11, R11, UR22 ;  /* 0x000000160b0b7c20 */ /* 0x000fe20008410000 */
[----:B------:R1:W3:Y:S02]  /*8dc0*/  MUFU.TANH R19, R0 ;  /* 0x0000000000137308 */ /* 0x0002e40000002400 */
[----:B-1----:R-:W-:-:S06]  /*8dd0*/  FMUL.FTZ R0, R3, UR22 ;  /* 0x0000001603007c20 */ /* 0x002fcc0008410000 */
[----:B------:R1:W4:Y:S02]  /*8de0*/  MUFU.TANH R23, R0 ;  /* 0x0000000000177308 */ /* 0x0003240000002400 */
[----:B-1----:R-:W-:Y:S01]  /*8df0*/  FMUL.FTZ R0, R2, UR22 ;  /* 0x0000001602007c20 */ /* 0x002fe20008410000 */
[----:B------:R-:W-:-:S05]  /*8e00*/  FMUL.FTZ R2, R5, UR22 ;  /* 0x0000001605027c20 */ /* 0x000fca0008410000 */
        /* <DEDUP_REMOVED lines=16> */
[----:B------:R1:W4:Y:S02]  /*8f10*/  MUFU.TANH R27, R0 ;  /* 0x00000000001b7308 */ /* 0x0003240000002400 */
[----:B-1----:R-:W-:-:S06]  /*8f20*/  FMUL.FTZ R0, R40, UR22 ;  /* 0x0000001628007c20 */ /* 0x002fcc0008410000 */
[----:B------:R1:W-:Y:S08]  /*8f30*/  MUFU.TANH R40, R2 ;  /* 0x0000000200287308 */ /* 0x0003f00000002400 */
[----:B------:R2:W4:Y:S01]  /*8f40*/  MUFU.TANH R51, R0 ;  /* 0x0000000000337308 */ /* 0x0005220000002400 */
[----:B-1----:R-:W-:Y:S01]  /*8f50*/  FMUL.FTZ R2, R6, UR22 ;  /* 0x0000001606027c20 */ /* 0x002fe20008410000 */
[----:B--2---:R-:W-:-:S06]  /*8f60*/  FMUL.FTZ R0, R41, UR22 ;  /* 0x0000001629007c20 */ /* 0x004fcc0008410000 */
[----:B------:R1:W-:Y:S02]  /*8f70*/  MUFU.TANH R65, R0 ;  /* 0x0000000000417308 */ /* 0x0003e40000002400 */
[----:B-1----:R-:W-:-:S06]  /*8f80*/  FMUL.FTZ R0, R42, UR22 ;  /* 0x000000162a007c20 */ /* 0x002fcc0008410000 */
[----:B------:R1:W-:Y:S02]  /*8f90*/  MUFU.TANH R50, R0 ;  /* 0x0000000000327308 */ /* 0x0003e40000002400 */
[----:B-1----:R-:W-:-:S06]  /*8fa0*/  FMUL.FTZ R0, R43, UR22 ;  /* 0x000000162b007c20 */ /* 0x002fcc0008410000 */
[----:B------:R1:W-:Y:S02]  /*8fb0*/  MUFU.TANH R64, R0 ;  /* 0x0000000000407308 */ /* 0x0003e40000002400 */
[----:B-1----:R-:W-:-:S06]  /*8fc0*/  FMUL.FTZ R0, R36, UR22 ;  /* 0x0000001624007c20 */ /* 0x002fcc0008410000 */
[----:B------:R-:W-:Y:S08]  /*8fd0*/  MUFU.TANH R36, R2 ;  /* 0x0000000200247308 */ /* 0x000ff00000002400 */
[----:B------:R1:W-:Y:S02]  /*8fe0*/  MUFU.TANH R48, R0 ;  /* 0x0000000000307308 */ /* 0x0003e40000002400 */
[----:B-1----:R-:W-:-:S06]  /*8ff0*/  FMUL.FTZ R0, R37, UR22 ;  /* 0x0000001625007c20 */ /* 0x002fcc0008410000 */
[----:B------:R-:W-:Y:S08]  /*9000*/  MUFU.TANH R37, R7 ;  /* 0x0000000700257308 */ /* 0x000ff00000002400 */
[----:B------:R1:W-:Y:S02]  /*9010*/  MUFU.TANH R49, R0 ;  /* 0x0000000000317308 */ /* 0x0003e40000002400 */
[----:B-1----:R-:W-:-:S06]  /*9020*/  FMUL.FTZ R0, R38, UR22 ;  /* 0x0000001626007c20 */ /* 0x002fcc0008410000 */
[----:B------:R1:W2:Y:S02]  /*9030*/  MUFU.TANH R43, R0 ;  /* 0x00000000002b7308 */ /* 0x0002a40000002400 */
        /* <DEDUP_REMOVED lines=11> */
[----:B------:R1:W2:Y:S02]  /*90f0*/  MUFU.TANH R30, R0 ;  /* 0x00000000001e7308 */ /* 0x0002a40000002400 */
[----:B-1----:R-:W-:-:S06]  /*9100*/  FMUL.FTZ R0, R33, UR22 ;  /* 0x0000001621007c20 */ /* 0x002fcc0008410000 */
[----:B------:R1:W-:Y:S02]  /*9110*/  MUFU.TANH R41, R0 ;  /* 0x0000000000297308 */ /* 0x0003e40000002400 */
[----:B-1----:R-:W-:-:S06]  /*9120*/  FMUL.FTZ R0, R34, UR22 ;  /* 0x0000001622007c20 */ /* 0x002fcc0008410000 */
[----:B------:R1:W2:Y:S02]  /*9130*/  MUFU.TANH R29, R0 ;  /* 0x00000000001d7308 */ /* 0x0002a40000002400 */
[----:B-1----:R-:W-:-:S06]  /*9140*/  FMUL.FTZ R0, R35, UR22 ;  /* 0x0000001623007c20 */ /* 0x002fcc0008410000 */
[----:B------:R1:W-:Y:S02]  /*9150*/  MUFU.TANH R39, R0 ;  /* 0x0000000000277308 */ /* 0x0003e40000002400 */
[----:B-1----:R-:W-:Y:S01]  /*9160*/  FMUL.FTZ R0, R4, UR22 ;  /* 0x0000001604007c20 */ /* 0x002fe20008410000 */
[----:B------:R-:W-:-:S05]  /*9170*/  FMUL.FTZ R4, R55, UR22 ;  /* 0x0000001637047c20 */ /* 0x000fca0008410000 */
[----:B------:R1:W-:Y:S08]  /*9180*/  MUFU.TANH R38, R0 ;  /* 0x0000000000267308 */ /* 0x0003f00000002400 */
[----:B------:R-:W-:Y:S01]  /*9190*/  MUFU.TANH R34, R4 ;  /* 0x0000000400227308 */ /* 0x000fe20000002400 */
[----:B-1----:R-:W-:-:S05]  /*91a0*/  MOV R0, UR21 ;  /* 0x0000001500007c02 */ /* 0x002fca0008000f00 */
[----:B------:R-:W-:-:S04]  /*91b0*/  IMAD R0, R0, 0x40, R252 ;  /* 0x0000004000007824 */ /* 0x000fc800078e02fc */
[C---:B------:R-:W-:Y:S01]  /*91c0*/  VIADD R3, R0.reuse, 0x1 ;  /* 0x0000000100037836 */ /* 0x040fe20000000000 */
[----:B------:R-:W-:Y:S01]  /*91d0*/  IADD3 R2, R0, 0x8, RZ ;  /* 0x0000000800027810 */ /* 0x000fe20007ffe0ff */
[----:B------:R-:W-:Y:S03]  /*91e0*/  BAR.SYNC.DEFER_BLOCKING 0x0 ;  /* 0x0000000000007b1d */ /* 0x000fe60000010000 */
[C---:B------:R-:W-:Y:S02]  /*91f0*/  ISETP.GE.AND P4, PT, R3.reuse, R14, PT ;  /* 0x0000000e0300720c */ /* 0x040fe40003f86270 */
[C---:B------:R-:W-:Y:S02]  /*9200*/  ISETP.GE.AND P2, PT, R3.reuse, R17, PT ;  /* 0x000000110300720c */ /* 0x040fe40003f46270 */
[C---:B------:R-:W-:Y:S02]  /*9210*/  ISETP.GE.AND P6, PT, R3.reuse, R16, PT ;  /* 0x000000100300720c */ /* 0x040fe40003fc6270 */
[----:B------:R-:W-:Y:S01]  /*9220*/  ISETP.GE.AND P0, PT, R3, R15, PT ;  /* 0x0000000f0300720c */ /* 0x000fe20003f06270 */
[----:B------:R-:W-:Y:S01]  /*9230*/  FMUL.FTZ R3, R52, UR22 ;  /* 0x0000001634037c20 */ /* 0x000fe20008410000 */
[----:B------:R-:W-:-:S02]  /*9240*/  FSEL R12, R12, -INF , !P4 ;  /* 0xff8000000c0c7808 */ /* 0x000fc40006000000 */
[C---:B------:R-:W-:Y:S01]  /*9250*/  ISETP.GE.AND P5, PT, R2.reuse, R14, PT ;  /* 0x0000000e0200720c */ /* 0x040fe20003fa6270 */
[----:B------:R1:W2:Y:S01]  /*9260*/  MUFU.TANH R28, R3 ;  /* 0x00000003001c7308 */ /* 0x0002a20000002400 */
[C---:B------:R-:W-:Y:S02]  /*9270*/  ISETP.GE.AND P1, PT, R2.reuse, R17, PT ;  /* 0x000000110200720c */ /* 0x040fe40003f26270 */
[C---:B------:R-:W-:Y:S02]  /*9280*/  ISETP.GE.AND P3, PT, R2.reuse, R16, PT ;  /* 0x000000100200720c */ /* 0x040fe40003f66270 */
[----:B------:R-:W-:Y:S01]  /*9290*/  ISETP.GE.AND P4, PT, R2, R15, PT ;  /* 0x0000000f0200720c */ /* 0x000fe20003f86270 */
[----:B------:R-:W-:Y:S01]  /*92a0*/  VIADD R2, R0, 0x9 ;  /* 0x0000000900027836 */ /* 0x000fe20000000000 */
[----:B---3--:R-:W-:Y:S02]  /*92b0*/  FSEL R19, R19, -INF , !P2 ;  /* 0xff80000013137808 */ /* 0x008fe40005000000 */
[----:B----4-:R-:W-:-:S02]  /*92c0*/  FSEL R23, R23, -INF , !P6 ;  /* 0xff80000017177808 */ /* 0x010fc40007000000 */
[----:B------:R-:W-:Y:S02]  /*92d0*/  FSEL R25, R21, -INF , !P0 ;  /* 0xff80000015197808 */ /* 0x000fe40004000000 */
[----:B------:R-:W-:Y:S02]  /*92e0*/  FSEL R13, R13, -INF , !P5 ;  /* 0xff8000000d0d7808 */ /* 0x000fe40006800000 */
[C---:B------:R-:W-:Y:S01]  /*92f0*/  ISETP.GE.AND P2, PT, R2.reuse, R14, PT ;  /* 0x0000000e0200720c */ /* 0x040fe20003f46270 */
[----:B-1----:R-:W-:Y:S01]  /*9300*/  FMUL.FTZ R3, R53, UR22 ;  /* 0x0000001635037c20 */ /* 0x002fe20008410000 */
[C---:B------:R-:W-:Y:S02]  /*9310*/  ISETP.GE.AND P6, PT, R2.reuse, R17, PT ;  /* 0x000000110200720c */ /* 0x040fe40003fc6270 */
[C---:B------:R-:W-:Y:S01]  /*9320*/  ISETP.GE.AND P0, PT, R2.reuse, R16, PT ;  /* 0x000000100200720c */ /* 0x040fe20003f06270 */
[----:B------:R1:W-:Y:S01]  /*9330*/  MUFU.TANH R35, R3 ;  /* 0x0000000300237308 */ /* 0x0003e20000002400 */
        /* <DEDUP_REMOVED lines=8> */
[----:B------:R-:W-:Y:S01]  /*93c0*/  ISETP.GE.AND P4, PT, R2, R16, PT ;  /* 0x000000100200720c */ /* 0x000fe20003f86270 */
[----:B-1----:R-:W-:Y:S01]  /*93d0*/  FMUL.FTZ R3, R54, UR22 ;  /* 0x0000001636037c20 */ /* 0x002fe20008410000 */
[----:B------:R-:W-:-:S02]  /*93e0*/  ISETP.GE.AND P2, PT, R2, R15, PT ;  /* 0x0000000f0200720c */ /* 0x000fc40003f46270 */
[----:B------:R-:W-:Y:S01]  /*93f0*/  IADD3 R2, R0, 0x11, RZ ;  /* 0x0000001100027810 */ /* 0x000fe20007ffe0ff */
[----:B------:R1:W3:Y:S01]  /*9400*/  MUFU.TANH R6, R3 ;  /* 0x0000000300067308 */ /* 0x0002e20000002400 */
[----:B------:R-:W-:Y:S02]  /*9410*/  FSEL R21, R66, -INF , !P6 ;  /* 0xff80000042157808 */ /* 0x000fe40007000000 */
[----:B------:R-:W-:Y:S02]  /*9420*/  FSEL R24, R24, -INF , !P0 ;  /* 0xff80000018187808 */ /* 0x000fe40004000000 */
[----:B------:R-:W-:Y:S02]  /*9430*/  FSEL R27, R27, -INF , !P5 ;  /* 0xff8000001b1b7808 */ /* 0x000fe40006800000 */
[----:B------:R-:W-:Y:S02]  /*9440*/  FSEL R219, R51, -INF , !P1 ;  /* 0xff80000033db7808 */ /* 0x000fe40004800000 */
[----:B------:R-:W-:-:S02]  /*9450*/  ISETP.GE.AND P6, PT, R2, R14, PT ;  /* 0x0000000e0200720c */ /* 0x000fc40003fc6270 */
[C---:B------:R-:W-:Y:S02]  /*9460*/  ISETP.GE.AND P0, PT, R2.reuse, R17, PT ;  /* 0x000000110200720c */ /* 0x040fe40003f06270 */
[CC--:B------:R-:W-:Y:S02]  /*9470*/  ISETP.GE.AND P5, PT, R2.reuse, R16.reuse, PT ;  /* 0x000000100200720c */ /* 0x0c0fe40003fa6270 */
[----:B------:R-:W-:Y:S01]  /*9480*/  ISETP.GE.AND P1, PT, R2, R15, PT ;  /* 0x0000000f0200720c */ /* 0x000fe20003f26270 */
[----:B------:R-:W-:Y:S02]  /*9490*/  VIADD R2, R0, 0x18 ;  /* 0x0000001800027836 */ /* 0x000fe40000000000 */
[----:B-1----:R-:W-:Y:S01]  /*94a0*/  FMUL.FTZ R3, R56, UR22 ;  /* 0x0000001638037c20 */ /* 0x002fe20008410000 */
[----:B--2---:R-:W-:Y:S02]  /*94b0*/  FSEL R223, R43, -INF , !P2 ;  /* 0xff8000002bdf7808 */ /* 0x004fe40005000000 */
[----:B------:R-:W-:Y:S01]  /*94c0*/  FSEL R220, R50, -INF , !P3 ;  /* 0xff80000032dc7808 */ /* 0x000fe20005800000 */
[----:B------:R1:W2:Y:S01]  /*94d0*/  MUFU.TANH R32, R3 ;  /* 0x0000000300207308 */ /* 0x0002a20000002400 */
        /* <DEDUP_REMOVED lines=8> */
[----:B------:R-:W-:Y:S01]  /*9560*/  FSEL R215, R64, -INF , !P0 ;  /* 0xff80000040d77808 */ /* 0x000fe20004000000 */
[----:B-1----:R-:W-:Y:S01]  /*9570*/  FMUL.FTZ R3, R57, UR22 ;  /* 0x0000001639037c20 */ /* 0x002fe20008410000 */
[----:B------:R-:W-:Y:S02]  /*9580*/  FSEL R217, R49, -INF , !P5 ;  /* 0xff80000031d97808 */ /* 0x000fe40006800000 */
[----:B------:R-:W-:Y:S01]  /*9590*/  FSEL R221, R46, -INF , !P1 ;  /* 0xff8000002edd7808 */ /* 0x000fe20004800000 */
[----:B------:R1:W-:Y:S01]  /*95a0*/  MUFU.TANH R33, R3 ;  /* 0x0000000300217308 */ /* 0x0003e20000002400 */
[----:B------:R-:W-:Y:S02]  /*95b0*/  FSEL R208, R44, -INF , !P3 ;  /* 0xff8000002cd07808 */ /* 0x000fe40005800000 */
[C---:B------:R-:W-:Y:S02]  /*95c0*/  ISETP.GE.AND P0, PT, R2.reuse, R14, PT ;  /* 0x0000000e0200720c */ /* 0x040fe40003f06270 */
[----:B------:R-:W-:-:S02]  /*95d0*/  ISETP.GE.AND P5, PT, R2, R17, PT ;  /* 0x000000110200720c */ /* 0x000fc40003fa6270 */
[CC--:B------:R-:W-:Y:S02]  /*95e0*/  ISETP.GE.AND P1, PT, R2.reuse, R16.reuse, PT ;  /* 0x000000100200720c */ /* 0x0c0fe40003f26270 */
[----:B------:R-:W-:Y:S02]  /*95f0*/  ISETP.GE.AND P3, PT, R2, R15, PT ;  /* 0x0000000f0200720c */ /* 0x000fe40003f66270 */
[----:B------:R-:W-:Y:S02]  /*9600*/  IADD3 R2, R0, 0x20, RZ ;  /* 0x0000002000027810 */ /* 0x000fe40007ffe0ff */
[----:B------:R-:W-:Y:S02]  /*9610*/  FSEL R218, R29, -INF , !P6 ;  /* 0xff8000001dda7808 */ /* 0x000fe40007000000 */
[----:B------:R-:W-:Y:S01]  /*9620*/  ISETP.GE.AND P6, PT, R2, R16, PT ;  /* 0x000000100200720c */ /* 0x000fe20003fc6270 */
[----:B-1----:R-:W-:Y:S01]  /*9630*/  FMUL.FTZ R3, R58, UR22 ;  /* 0x000000163a037c20 */ /* 0x002fe20008410000 */
[----:B------:R-:W-:-:S02]  /*9640*/  FSEL R210, R42, -INF , !P4 ;  /* 0xff8000002ad27808 */ /* 0x000fc40006000000 */
[----:B------:R-:W-:Y:S01]  /*9650*/  FSEL R65, R47, -INF , !P0 ;  /* 0xff8000002f417808 */ /* 0x000fe20004000000 */
[----:B------:R1:W-:Y:S01]  /*9660*/  MUFU.TANH R7, R3 ;  /* 0x0000000300077308 */ /* 0x0003e20000002400 */
[C---:B------:R-:W-:Y:S02]  /*9670*/  ISETP.GE.AND P4, PT, R2.reuse, R14, PT ;  /* 0x0000000e0200720c */ /* 0x040fe40003f86270 */
[C---:B------:R-:W-:Y:S02]  /*9680*/  ISETP.GE.AND P2, PT, R2.reuse, R17, PT ;  /* 0x000000110200720c */ /* 0x040fe40003f46270 */
[----:B------:R-:W-:Y:S01]  /*9690*/  ISETP.GE.AND P0, PT, R2, R15, PT ;  /* 0x0000000f0200720c */ /* 0x000fe20003f06270 */
[----:B------:R-:W-:Y:S01]  /*96a0*/  VIADD R2, R0, 0x21 ;  /* 0x0000002100027836 */ /* 0x000fe20000000000 */
[----:B------:R-:W-:Y:S02]  /*96b0*/  FSEL R46, R28, -INF , !P6 ;  /* 0xff8000001c2e7808 */ /* 0x000fe40007000000 */
[----:B------:R-:W-:-:S02]  /*96c0*/  FSEL R64, R45, -INF , !P5 ;  /* 0xff8000002d407808 */ /* 0x000fc40006800000 */
[----:B------:R-:W-:Y:S02]  /*96d0*/  FSEL R66, R41, -INF , !P1 ;  /* 0xff80000029427808 */ /* 0x000fe40004800000 */
[----:B------:R-:W-:Y:S02]  /*96e0*/  FSEL R214, R39, -INF , !P3 ;  /* 0xff80000027d67808 */ /* 0x000fe40005800000 */
[----:B------:R-:W-:Y:S01]  /*96f0*/  FSEL R67, R38, -INF , !P4 ;  /* 0xff80000026437808 */ /* 0x000fe20006000000 */
[----:B-1----:R-:W-:Y:S01]  /*9700*/  FMUL.FTZ R3, R59, UR22 ;  /* 0x000000163b037c20 */ /* 0x002fe20008410000 */
[C---:B------:R-:W-:Y:S02]  /*9710*/  ISETP.GE.AND P5, PT, R2.reuse, R14, PT ;  /* 0x0000000e0200720c */ /* 0x040fe40003fa6270 */
[C---:B------:R-:W-:Y:S01]  /*9720*/  ISETP.GE.AND P1, PT, R2.reuse, R17, PT ;  /* 0x000000110200720c */ /* 0x040fe20003f26270 */
[----:B------:R1:W4:Y:S01]  /*9730*/  MUFU.TANH R31, R3 ;  /* 0x00000003001f7308 */ /* 0x0003220000002400 */
[----:B------:R-:W-:-:S02]  /*9740*/  ISETP.GE.AND P3, PT, R2, R16, PT ;  /* 0x000000100200720c */ /* 0x000fc40003f66270 */
[----:B------:R-:W-:Y:S01]  /*9750*/  ISETP.GE.AND P4, PT, R2, R15, PT ;  /* 0x0000000f0200720c */ /* 0x000fe20003f86270 */
[----:B------:R-:W-:Y:S01]  /*9760*/  VIADD R2, R0, 0x28 ;  /* 0x0000002800027836 */ /* 0x000fe20000000000 */
[----:B------:R-:W-:Y:S02]  /*9770*/  FSEL R211, R36, -INF , !P2 ;  /* 0xff80000024d37808 */ /* 0x000fe40005000000 */
[----:B---3--:R-:W-:Y:S01]  /*9780*/  FSEL R139, R6, -INF , !P0 ;  /* 0xff800000068b7808 */ /* 0x008fe20004000000 */
[----:B------:R-:W-:Y:S01]  /*9790*/  FMUL.FTZ R6, R63, UR22 ;  /* 0x000000163f067c20 */ /* 0x000fe20008410000 */
[----:B------:R-:W-:Y:S02]  /*97a0*/  FSEL R36, R40, -INF , !P5 ;  /* 0xff80000028247808 */ /* 0x000fe40006800000 */
[C---:B------:R-:W-:Y:S02]  /*97b0*/  ISETP.GE.AND P2, PT, R2.reuse, R14, PT ;  /* 0x0000000e0200720c */ /* 0x040fe40003f46270 */
[C---:B------:R-:W-:Y:S01]  /*97c0*/  ISETP.GE.AND P6, PT, R2.reuse, R17, PT ;  /* 0x000000110200720c */ /* 0x040fe20003fc6270 */
[----:B------:R-:W-:Y:S01]  /*97d0*/  MUFU.TANH R6, R6 ;  /* 0x0000000600067308 */ /* 0x000fe20000002400 */
[----:B------:R-:W-:Y:S01]  /*97e0*/  ISETP.GE.AND P0, PT, R2, R16, PT ;  /* 0x000000100200720c */ /* 0x000fe20003f06270 */
[----:B-1----:R-:W-:Y:S01]  /*97f0*/  FMUL.FTZ R3, R140, UR22 ;  /* 0x000000168c037c20 */ /* 0x002fe20008410000 */
[----:B------:R-:W-:-:S02]  /*9800*/  ISETP.GE.AND P5, PT, R2, R15, PT ;  /* 0x0000000f0200720c */ /* 0x000fc40003fa6270 */
[----:B------:R-:W-:-:S03]  /*9810*/  IADD3 R2, R0, 0x29, RZ ;  /* 0x0000002900027810 */ /* 0x000fc60007ffe0ff */
[----:B------:R1:W3:Y:S01]  /*9820*/  MUFU.TANH R5, R3 ;  /* 0x0000000300057308 */ /* 0x0002e20000002400 */
[----:B------:R-:W-:Y:S02]  /*9830*/  FSEL R138, R35, -INF , !P3 ;  /* 0xff800000238a7808 */ /* 0x000fe40005800000 */
[----:B------:R-:W-:Y:S02]  /*9840*/  FSEL R34, R34, -INF , !P4 ;  /* 0xff80000022227808 */ /* 0x000fe40006000000 */
[----:B--2---:R-:W-:Y:S02]  /*9850*/  FSEL R35, R32, -INF , !P2 ;  /* 0xff80000020237808 */ /* 0x004fe40005000000 */
[C---:B------:R-:W-:Y:S01]  /*9860*/  ISETP.GE.AND P3, PT, R2.reuse, R17, PT ;  /* 0x000000110200720c */ /* 0x040fe20003f66270 */
[----:B------:R2:W-:Y:S01]  /*9870*/  STL [R1+0x10], R34 ;  /* 0x0000102201007387 */ /* 0x0005e20000100800 */
[C---:B------:R-:W-:Y:S02]  /*9880*/  ISETP.GE.AND P4, PT, R2.reuse, R16, PT ;  /* 0x000000100200720c */ /* 0x040fe40003f86270 */
[----:B------:R-:W-:-:S02]  /*9890*/  ISETP.GE.AND P2, PT, R2, R15, PT ;  /* 0x0000000f0200720c */ /* 0x000fc40003f46270 */
[----:B----4-:R-:W-:Y:S02]  /*98a0*/  FSEL R59, R31, -INF , !P3 ;  /* 0xff8000001f3b7808 */ /* 0x010fe40005800000 */
[C---:B------:R-:W-:Y:S01]  /*98b0*/  ISETP.GE.AND P3, PT, R0.reuse, R14, PT ;  /* 0x0000000e0000720c */ /* 0x040fe20003f66270 */
[----:B-1----:R-:W-:Y:S01]  /*98c0*/  FMUL.FTZ R3, R141, UR22 ;  /* 0x000000168d037c20 */ /* 0x002fe20008410000 */
[----:B---3--:R-:W-:Y:S01]  /*98d0*/  FSEL R140, R5, -INF , !P0 ;  /* 0xff800000058c7808 */ /* 0x008fe20004000000 */
[----:B------:R-:W-:Y:S02]  /*98e0*/  VIADD R5, R0, 0x31 ;  /* 0x0000003100057836 */ /* 0x000fe40000000000 */
[----:B------:R1:W3:Y:S02]  /*98f0*/  MUFU.TANH R30, R3 ;  /* 0x00000003001e7308 */ /* 0x0002e40000002400 */
[----:B-1----:R-:W-:Y:S01]  /*9900*/  FMUL.FTZ R3, R142, UR22 ;  /* 0x000000168e037c20 */ /* 0x002fe20008410000 */
[----:B---3--:R-:W-:-:S02]  /*9910*/  FSEL R252, R30, -INF , !P4 ;  /* 0xff8000001efc7808 */ /* 0x008fc40006000000 */
[----:B------:R-:W-:-:S03]  /*9920*/  ISETP.GE.AND P4, PT, R0, R17, PT ;  /* 0x000000110000720c */ /* 0x000fc60003f86270 */
[----:B------:R1:W3:Y:S02]  /*9930*/  MUFU.TANH R4, R3 ;  /* 0x0000000300047308 */ /* 0x0002e40000002400 */
[----:B-1----:R-:W-:Y:S01]  /*9940*/  FMUL.FTZ R3, R60, UR22 ;  /* 0x000000163c037c20 */ /* 0x002fe20008410000 */
[----:B------:R-:W-:Y:S01]  /*9950*/  FSEL R60, R7, -INF , !P6 ;  /* 0xff800000073c7808 */ /* 0x000fe20007000000 */
[----:B------:R-:W-:Y:S01]  /*9960*/  FMUL.FTZ R7, R8, UR22 ;  /* 0x0000001608077c20 */ /* 0x000fe20008410000 */
[----:B---3--:R-:W-:-:S03]  /*9970*/  FSEL R4, R4, -INF , !P5 ;  /* 0xff80000004047808 */ /* 0x008fc60006800000 */
[----:B------:R1:W3:Y:S01]  /*9980*/  MUFU.TANH R29, R3 ;  /* 0x00000003001d7308 */ /* 0x0002e20000002400 */
[----:B------:R-:W-:Y:S02]  /*9990*/  FSEL R8, R132, -INF , !P3 ;  /* 0xff80000084087808 */ /* 0x000fe40005800000 */
[----:B------:R-:W-:Y:S01]  /*99a0*/  ISETP.GE.AND P3, PT, R0, R15, PT ;  /* 0x0000000f0000720c */ /* 0x000fe20003f66270 */
[----:B------:R4:W-:Y:S04]  /*99b0*/  STL [R1+0x4], R4 ;  /* 0x0000040401007387 */ /* 0x0009e80000100800 */
[----:B------:R-:W-:Y:S01]  /*99c0*/  MUFU.TANH R7, R7 ;  /* 0x0000000700077308 */ /* 0x000fe20000002400 */
[----:B-1----:R-:W-:Y:S01]  /*99d0*/  FMUL.FTZ R3, R61, UR22 ;  /* 0x000000163d037c20 */ /* 0x002fe20008410000 */
[----:B------:R-:W-:-:S02]  /*99e0*/  FSEL R61, R37, -INF , !P1 ;  /* 0xff800000253d7808 */ /* 0x000fc40004800000 */
[----:B------:R-:W-:-:S04]  /*99f0*/  ISETP.GE.AND P1, PT, R2, R14, PT ;  /* 0x0000000e0200720c */ /* 0x000fc80003f26270 */
[----:B------:R1:W1:Y:S01]  /*9a00*/  MUFU.TANH R28, R3 ;  /* 0x00000003001c7308 */ /* 0x0002620000002400 */
[----:B------:R-:W-:Y:S01]  /*9a10*/  VIADD R2, R0, 0x30 ;  /* 0x0000003000027836 */ /* 0x000fe20000000000 */
[----:B--2---:R-:W-:-:S04]  /*9a20*/  FSEL R34, R33, -INF , !P1 ;  /* 0xff80000021227808 */ /* 0x004fc80004800000 */
[----:B------:R-:W-:Y:S01]  /*9a30*/  ISETP.GE.AND P0, PT, R2, R17, PT ;  /* 0x000000110200720c */ /* 0x000fe20003f06270 */
[----:B----4-:R-:W-:Y:S01]  /*9a40*/  FMUL.FTZ R4, R10, UR22 ;  /* 0x000000160a047c20 */ /* 0x010fe20008410000 */
[C---:B------:R-:W-:Y:S02]  /*9a50*/  ISETP.GE.AND P6, PT, R2.reuse, R14, PT ;  /* 0x0000000e0200720c */ /* 0x040fe40003fc6270 */
[C---:B------:R-:W-:Y:S02]  /*9a60*/  ISETP.GE.AND P5, PT, R2.reuse, R16, PT ;  /* 0x000000100200720c */ /* 0x040fe40003fa6270 */
[----:B------:R-:W-:Y:S01]  /*9a70*/  ISETP.GE.AND P1, PT, R2, R15, PT ;  /* 0x0000000f0200720c */ /* 0x000fe20003f26270 */
[----:B------:R-:W-:Y:S01]  /*9a80*/  FMUL.FTZ R2, R9, UR22 ;  /* 0x0000001609027c20 */ /* 0x000fe20008410000 */
[----:B---3--:R-:W-:Y:S01]  /*9a90*/  FSEL R56, R29, -INF , !P6 ;  /* 0xff8000001d387808 */ /* 0x008fe20007000000 */
[----:B-1----:R-:W-:Y:S02]  /*9aa0*/  FMUL.FTZ R3, R62, UR22 ;  /* 0x000000163e037c20 */ /* 0x002fe40008410000 */
[----:B------:R1:W-:Y:S01]  /*9ab0*/  MUFU.TANH R10, R2 ;  /* 0x00000002000a7308 */ /* 0x0003e20000002400 */
[----:B------:R-:W-:-:S02]  /*9ac0*/  ISETP.GE.AND P6, PT, R5, R14, PT ;  /* 0x0000000e0500720c */ /* 0x000fc40003fc6270 */
[----:B------:R-:W-:Y:S02]  /*9ad0*/  FSEL R9, R137, -INF , !P4 ;  /* 0xff80000089097808 */ /* 0x000fe40006000000 */
[----:B------:R-:W-:Y:S02]  /*9ae0*/  FSEL R50, R28, -INF , !P6 ;  /* 0xff8000001c327808 */ /* 0x000fe40007000000 */
[----:B------:R-:W-:Y:S01]  /*9af0*/  ISETP.GE.AND P6, PT, R0, R16, PT ;  /* 0x000000100000720c */ /* 0x000fe20003fc6270 */
[----:B------:R-:W2:Y:S01]  /*9b00*/  MUFU.TANH R3, R3 ;  /* 0x0000000300037308 */ /* 0x000ea20000002400 */
[----:B-1----:R-:W-:-:S04]  /*9b10*/  FMNMX.FTZ R2, R136, R8, !PT ;  /* 0x0000000888027209 */ /* 0x002fc80007810000 */
[----:B------:R-:W-:Y:S02]  /*9b20*/  FMNMX.FTZ R2, R12, R2, !PT ;  /* 0x000000020c027209 */ /* 0x000fe40007810000 */
[----:B--2---:R-:W-:Y:S02]  /*9b30*/  FSEL R58, R3, -INF , !P0 ;  /* 0xff800000033a7808 */ /* 0x004fe40004000000 */
[----:B------:R1:W-:Y:S01]  /*9b40*/  MUFU.TANH R3, R4 ;  /* 0x0000000400037308 */ /* 0x0003e20000002400 */
[----:B------:R-:W-:Y:S02]  /*9b50*/  ISETP.GE.AND P0, PT, R5, R17, PT ;  /* 0x000000110500720c */ /* 0x000fe40003f06270 */
[----:B------:R-:W-:Y:S02]  /*9b60*/  FMNMX.FTZ R2, R13, R2, !PT ;  /* 0x000000020d027209 */ /* 0x000fe40007810000 */
[----:B------:R-:W-:Y:S02]  /*9b70*/  FSEL R57, R6, -INF , !P0 ;  /* 0xff80000006397808 */ /* 0x000fe40004000000 */
[----:B------:R-:W-:Y:S01]  /*9b80*/  FMNMX.FTZ R2, R18, R2, !PT ;  /* 0x0000000212027209 */ /* 0x000fe20007810000 */
[----:B------:R-:W2:Y:S03]  /*9b90*/  MUFU.TANH R6, R11 ;  /* 0x0000000b00067308 */ /* 0x000ea60000002400 */
[----:B------:R-:W-:-:S02]  /*9ba0*/  FMNMX.FTZ R2, R219, R2, !PT ;  /* 0x00000002db027209 */ /* 0x000fc40007810000 */
[C---:B-1----:R-:W-:Y:S01]  /*9bb0*/  IADD3 R4, R0.reuse, 0x38, RZ ;  /* 0x0000003800047810 */ /* 0x042fe20007ffe0ff */
[----:B------:R-:W-:-:S03]  /*9bc0*/  VIADD R0, R0, 0x39 ;  /* 0x0000003900007836 */ /* 0x000fc60000000000 */
[----:B------:R-:W-:Y:S02]  /*9bd0*/  ISETP.GE.AND P0, PT, R4, R14, PT ;  /* 0x0000000e0400720c */ /* 0x000fe40003f06270 */
[-C--:B------:R-:W-:Y:S02]  /*9be0*/  ISETP.GE.AND P4, PT, R0, R17.reuse, PT ;  /* 0x000000110000720c */ /* 0x080fe40003f86270 */
[----:B------:R-:W-:Y:S02]  /*9bf0*/  FSEL R48, R7, -INF , !P0 ;  /* 0xff80000007307808 */ /* 0x000fe40004000000 */
[----:B------:R-:W-:Y:S02]  /*9c00*/  ISETP.GE.AND P0, PT, R4, R17, PT ;  /* 0x000000110400720c */ /* 0x000fe40003f06270 */
[----:B--2---:R-:W-:Y:S02]  /*9c10*/  FSEL R49, R6, -INF , !P4 ;  /* 0xff80000006317808 */ /* 0x004fe40006000000 */
[----:B------:R-:W-:-:S02]  /*9c20*/  FSEL R51, R3, -INF , !P0 ;  /* 0xff80000003337808 */ /* 0x000fc40004000000 */
[----:B------:R-:W-:Y:S02]  /*9c30*/  ISETP.GE.AND P0, PT, R0, R14, PT ;  /* 0x0000000e0000720c */ /* 0x000fe40003f06270 */
[----:B------:R-:W-:Y:S02]  /*9c40*/  ISETP.GE.AND P4, PT, R5, R16, PT ;  /* 0x000000100500720c */ /* 0x000fe40003f86270 */
[----:B------:R-:W-:Y:S02]  /*9c50*/  FSEL R33, R10, -INF , !P0 ;  /* 0xff8000000a217808 */ /* 0x000fe40004000000 */
[----:B------:R-:W-:Y:S02]  /*9c60*/  PLOP3.LUT P0, PT, PT, PT, UP0, 0x80, 0x0 ;  /* 0x000000000000781c */ /* 0x000fe40003f0f008 */
[----:B------:R-:W-:-:S11]  /*9c70*/  FMNMX.FTZ R7, R216, R2, !PT ;  /* 0x00000002d8077209 */ /* 0x000fd60007810000 */
[----:B------:R-:W-:Y:S05]  /*9c80*/  @!P0 BRA `(.L_x_122) ;  /* 0x0000000000908947 */ /* 0x000fea0003800000 */
        /* <DEDUP_REMOVED lines=17> */
[----:B------:R-:W-:-:S04]  /*9da0*/  USHF.L.U64.HI UR5, UR8, 0x5, UR9 ;  /* 0x0000000508057899 */ /* 0x000fc80008010209 */
        /* <DEDUP_REMOVED lines=15> */
[----:B------:R1:W-:Y:S04]  /*9ea0*/  LDGSTS.E.BYPASS.LTC128B.128 [R251+0x9800], desc[UR18][R2.64] ;  /* 0x0980000002fb7fae */ /* 0x0003e8000b901d52 */
[----:B------:R1:W-:Y:S04]  /*9eb0*/  LDGSTS.E.BYPASS.LTC128B.128 [R251+0xb800], desc[UR18][R2.64+0x80] ;  /* 0x0b80008002fb7fae */ /* 0x0003e8000b901d52 */
[----:B------:R-:W0:Y:S02]  /*9ec0*/  LDGDEPBAR ;  /* 0x00000000000079af */ /* 0x000e240000000000 */
.L_x_122:
[----:B------:R-:W2:Y:S04]  /*9ed0*/  LDL.LU R6, [R1+0x2c] ;  /* 0x00002c0001067983 */ /* 0x000ea80000300800 */
[----:B------:R-:W3:Y:S01]  /*9ee0*/  LDL.LU R10, [R1+0x30] ;  /* 0x00003000010a7983 */ /* 0x000ee20000300800 */
        /* <DEDUP_REMOVED lines=8> */
[----:B------:R1:W-:Y:S01]  /*9f70*/  STL [R1+0x12c], R239 ;  /* 0x00012cef01007387 */ /* 0x0003e20000100800 */
[----:B------:R-:W-:Y:S02]  /*9f80*/  FMNMX.FTZ R2, R21, R2, !PT ;  /* 0x0000000215027209 */ /* 0x000fe40007810000 */
[----:B------:R-:W-:Y:S01]  /*9f90*/  FMNMX.FTZ R3, R36, R3, !PT ;  /* 0x0000000324037209 */ /* 0x000fe20007810000 */
[----:B------:R4:W-:Y:S01]  /*9fa0*/  STL [R1+0x128], R238 ;  /* 0x000128ee01007387 */ /* 0x0009e20000100800 */
        /* <DEDUP_REMOVED lines=12> */
[----:B------:R-:W-:-:S02]  /*a070*/  ISETP.GE.AND P0, PT, R5, R15, PT ;  /* 0x0000000f0500720c */ /* 0x000fc40003f06270 */
[----:B------:R-:W-:Y:S01]  /*a080*/  FMNMX.FTZ R2, R211, R2, !PT ;  /* 0x00000002d3027209 */ /* 0x000fe20007810000 */
[----:B-1----:R-:W3:Y:S01]  /*a090*/  LDL.LU R239, [R1+0x10] ;  /* 0x0000100001ef7983 */ /* 0x002ee20000300800 */
[----:B------:R-:W-:Y:S02]  /*a0a0*/  FMNMX.FTZ R5, R48, R3, !PT ;  /* 0x0000000330057209 */ /* 0x000fe40007810000 */
[----:B------:R-:W-:Y:S01]  /*a0b0*/  FMNMX.FTZ R3, R61, R2, !PT ;  /* 0x000000023d037209 */ /* 0x000fe20007810000 */
[----:B----4-:R-:W4:Y:S01]  /*a0c0*/  LDL.LU R238, [R1+0x4] ;  /* 0x0000040001ee7983 */ /* 0x010f220000300800 */
[----:B------:R-:W-:Y:S01]  /*a0d0*/  FMNMX.FTZ R2, R33, R5, !PT ;  /* 0x0000000521027209 */ /* 0x000fe20007810000 */
[----:B------:R-:W-:Y:S01]  /*a0e0*/  FMUL.FTZ R5, R228, UR22 ;  /* 0x00000016e4057c20 */ /* 0x000fe20008410000 */
[----:B------:R-:W-:Y:S02]  /*a0f0*/  FMNMX.FTZ R3, R60, R3, !PT ;  /* 0x000000033c037209 */ /* 0x000fe40007810000 */
[----:B------:R-:W-:Y:S01]  /*a100*/  MOV R62, R139 ;  /* 0x0000008b003e7202 */ /* 0x000fe20000000f00 */
[----:B------:R1:W1:Y:S01]  /*a110*/  MUFU.TANH R29, R5 ;  /* 0x00000005001d7308 */ /* 0x0002620000002400 */
[----:B------:R-:W-:-:S04]  /*a120*/  FMNMX.FTZ R3, R59, R3, !PT ;  /* 0x000000033b037209 */ /* 0x000fc80007810000 */
[----:B------:R-:W-:-:S04]  /*a130*/  FMNMX.FTZ R3, R58, R3, !PT ;  /* 0x000000033a037209 */ /* 0x000fc80007810000 */
[----:B------:R-:W-:-:S04]  /*a140*/  FMNMX.FTZ R3, R57, R3, !PT ;  /* 0x0000000339037209 */ /* 0x000fc80007810000 */
[----:B------:R-:W-:Y:S01]  /*a150*/  FMNMX.FTZ R3, R51, R3, !PT ;  /* 0x0000000333037209 */ /* 0x000fe20007810000 */
[----:B-1----:R-:W-:-:S04]  /*a160*/  FMUL.FTZ R5, R229, UR22 ;  /* 0x00000016e5057c20 */ /* 0x002fc80008410000 */
[----:B------:R-:W1:Y:S01]  /*a170*/  MUFU.TANH R28, R5 ;  /* 0x00000005001c7308 */ /* 0x000e620000002400 */
[----:B------:R-:W-:Y:S02]  /*a180*/  FMNMX.FTZ R3, R49, R3, !PT ;  /* 0x0000000331037209 */ /* 0x000fe40007810000 */
[----:B------:R-:W-:Y:S02]  /*a190*/  FSEL R229, R29, -INF , !P5 ;  /* 0xff8000001de57808 */ /* 0x000fe40006800000 */
[----:B------:R-:W-:Y:S02]  /*a1a0*/  ISETP.GE.AND P5, PT, R4, R15, PT ;  /* 0x0000000f0400720c */ /* 0x000fe40003fa6270 */
[----:B-1----:R-:W-:Y:S02]  /*a1b0*/  FSEL R228, R28, -INF , !P4 ;  /* 0xff8000001ce47808 */ /* 0x002fe40006000000 */
[----:B------:R-:W-:Y:S01]  /*a1c0*/  ISETP.GE.AND P4, PT, R0, R16, PT ;  /* 0x000000100000720c */ /* 0x000fe20003f86270 */
[----:B--2---:R-:W-:-:S04]  /*a1d0*/  FMUL.FTZ R6, R6, UR22 ;  /* 0x0000001606067c20 */ /* 0x004fc80008410000 */
[----:B------:R1:W2:Y:S01]  /*a1e0*/  MUFU.TANH R7, R6 ;  /* 0x0000000600077308 */ /* 0x0002a20000002400 */
[----:B---3--:R-:W-:Y:S01]  /*a1f0*/  FMUL.FTZ R5, R10, UR22 ;  /* 0x000000160a057c20 */ /* 0x008fe20008410000 */
[----:B-1----:R-:W1:Y:S06]  /*a200*/  SHFL.BFLY PT, R6, R2, 0x2, 0x1f ;  /* 0x0c401f0002067f89 */ /* 0x002e6c00000e0000 */
[----:B------:R-:W3:Y:S01]  /*a210*/  MUFU.TANH R5, R5 ;  /* 0x0000000500057308 */ /* 0x000ee20000002400 */
[----:B--2---:R-:W-:Y:S02]  /*a220*/  FSEL R7, R7, -INF , !P6 ;  /* 0xff80000007077808 */ /* 0x004fe40007000000 */
[----:B------:R-:W-:-:S02]  /*a230*/  ISETP.GE.AND P6, PT, R4, R16, PT ;  /* 0x000000100400720c */ /* 0x000fc40003fc6270 */
[----:B------:R-:W-:Y:S01]  /*a240*/  FMNMX.FTZ R4, R134, R7, !PT ;  /* 0x0000000786047209 */ /* 0x000fe20007810000 */
[----:B------:R-:W2:Y:S03]  /*a250*/  SHFL.BFLY PT, R10, R3, 0x2, 0x1f ;  /* 0x0c401f00030a7f89 */ /* 0x000ea600000e0000 */
[----:B------:R-:W-:Y:S02]  /*a260*/  FMNMX.FTZ R4, R23, R4, !PT ;  /* 0x0000000417047209 */ /* 0x000fe40007810000 */
[----:B-1----:R-:W-:-:S05]  /*a270*/  FMNMX.FTZ R2, R2, R6, !PT ;  /* 0x0000000602027209 */ /* 0x002fca0007810000 */
[----:B------:R-:W1:Y:S01]  /*a280*/  SHFL.BFLY PT, R11, R2, 0x1, 0x1f ;  /* 0x0c201f00020b7f89 */ /* 0x000e6200000e0000 */
[----:B---3--:R-:W-:Y:S02]  /*a290*/  FSEL R6, R5, -INF , !P3 ;  /* 0xff80000005067808 */ /* 0x008fe40005800000 */
[----:B------:R-:W-:Y:S02]  /*a2a0*/  ISETP.GE.AND P3, PT, R0, R15, PT ;  /* 0x0000000f0000720c */ /* 0x000fe40003f66270 */
[----:B------:R-:W-:-:S04]  /*a2b0*/  FMNMX.FTZ R0, R22, R4, !PT ;  /* 0x0000000416007209 */ /* 0x000fc80007810000 */
[----:B------:R-:W-:-:S04]  /*a2c0*/  FMNMX.FTZ R0, R24, R0, !PT ;  /* 0x0000000018007209 */ /* 0x000fc80007810000 */
[----:B------:R-:W-:Y:S02]  /*a2d0*/  FMNMX.FTZ R0, R222, R0, !PT ;  /* 0x00000000de007209 */ /* 0x000fe40007810000 */
[----:B--2---:R-:W-:Y:S02]  /*a2e0*/  FMNMX.FTZ R4, R3, R10, !PT ;  /* 0x0000000a03047209 */ /* 0x004fe40007810000 */
[----:B-1----:R-:W-:Y:S02]  /*a2f0*/  FMNMX.FTZ R37, R2, R11, !PT ;  /* 0x0000000b02257209 */ /* 0x002fe40007810000 */
[----:B------:R-:W-:Y:S02]  /*a300*/  FMNMX.FTZ R2, R217, R0, !PT ;  /* 0x00000000d9027209 */ /* 0x000fe40007810000 */
[----:B------:R-:W-:Y:S02]  /*a310*/  FMNMX.FTZ R0, R133, R6, !PT ;  /* 0x0000000685007209 */ /* 0x000fe40007810000 */
[----:B------:R-:W-:-:S02]  /*a320*/  FMNMX.FTZ R2, R212, R2, !PT ;  /* 0x00000002d4027209 */ /* 0x000fc40007810000 */
[----:B------:R-:W-:Y:S01]  /*a330*/  FMNMX.FTZ R0, R25, R0, !PT ;  /* 0x0000000019007209 */ /* 0x000fe20007810000 */
[----:B------:R-:W-:Y:S01]  /*a340*/  FMUL.FTZ R3, R224, UR22 ;  /* 0x00000016e0037c20 */ /* 0x000fe20008410000 */
[----:B------:R-:W-:Y:S02]  /*a350*/  FMNMX.FTZ R2, R66, R2, !PT ;  /* 0x0000000242027209 */ /* 0x000fe40007810000 */
[----:B------:R-:W-:Y:S01]  /*a360*/  FMNMX.FTZ R0, R26, R0, !PT ;  /* 0x000000001a007209 */ /* 0x000fe20007810000 */
[----:B------:R1:W2:Y:S01]  /*a370*/  MUFU.TANH R11, R3 ;  /* 0x00000003000b7308 */ /* 0x0002a20000002400 */
[----:B------:R-:W-:Y:S02]  /*a380*/  FMNMX.FTZ R2, R46, R2, !PT ;  /* 0x000000022e027209 */ /* 0x000fe40007810000 */
[----:B------:R-:W-:Y:S02]  /*a390*/  FMNMX.FTZ R0, R27, R0, !PT ;  /* 0x000000001b007209 */ /* 0x000fe40007810000 */
[----:B------:R-:W-:-:S02]  /*a3a0*/  FMNMX.FTZ R2, R138, R2, !PT ;  /* 0x000000028a027209 */ /* 0x000fc40007810000 */
[----:B------:R-:W-:Y:S01]  /*a3b0*/  FMNMX.FTZ R0, R223, R0, !PT ;  /* 0x00000000df007209 */ /* 0x000fe20007810000 */
[----:B------:R-:W-:Y:S01]  /*a3c0*/  FMUL.FTZ R5, R143, UR22 ;  /* 0x000000168f057c20 */ /* 0x000fe20008410000 */
[----:B------:R-:W-:Y:S01]  /*a3d0*/  FMNMX.FTZ R2, R140, R2, !PT ;  /* 0x000000028c027209 */ /* 0x000fe20007810000 */
[----:B-1----:R-:W-:-:S04]  /*a3e0*/  FMUL.FTZ R3, R225, UR22 ;  /* 0x00000016e1037c20 */ /* 0x002fc80008410000 */
[----:B------:R1:W3:Y:S01]  /*a3f0*/  MUFU.TANH R10, R3 ;  /* 0x00000003000a7308 */ /* 0x0002e20000002400 */
[----:B------:R-:W-:Y:S02]  /*a400*/  FMNMX.FTZ R0, R221, R0, !PT ;  /* 0x00000000dd007209 */ /* 0x000fe40007810000 */
[----:B------:R-:W-:Y:S02]  /*a410*/  FMNMX.FTZ R2, R252, R2, !PT ;  /* 0x00000002fc027209 */ /* 0x000fe40007810000 */
[----:B------:R-:W-:-:S03]  /*a420*/  FMNMX.FTZ R0, R218, R0, !PT ;  /* 0x00000000da007209 */ /* 0x000fc60007810000 */
[----:B------:R-:W4:Y:S01]  /*a430*/  MUFU.TANH R29, R5 ;  /* 0x00000005001d7308 */ /* 0x000f220000002400 */
[----:B-1----:R-:W-:-:S07]  /*a440*/  FMUL.FTZ R3, R230, UR22 ;  /* 0x00000016e6037c20 */ /* 0x002fce0008410000 */
[----:B------:R1:W4:Y:S01]  /*a450*/  MUFU.TANH R28, R3 ;  /* 0x00000003001c7308 */ /* 0x0003220000002400 */
[----:B------:R-:W-:Y:S02]  /*a460*/  FMNMX.FTZ R0, R214, R0, !PT ;  /* 0x00000000d6007209 */ /* 0x000fe40007810000 */
[----:B--2---:R-:W-:Y:S02]  /*a470*/  FSEL R137, R11, -INF , !P6 ;  /* 0xff8000000b897808 */ /* 0x004fe40007000000 */
[----:B------:R-:W-:Y:S01]  /*a480*/  FMNMX.FTZ R0, R62, R0, !PT ;  /* 0x000000003e007209 */ /* 0x000fe20007810000 */
[----:B-1----:R-:W-:-:S04]  /*a490*/  FMUL.FTZ R3, R231, UR22 ;  /* 0x00000016e7037c20 */ /* 0x002fc80008410000 */
[----:B------:R1:W2:Y:S01]  /*a4a0*/  MUFU.TANH R5, R3 ;  /* 0x0000000300057308 */ /* 0x0002a20000002400 */
[----:B------:R-:W-:Y:S02]  /*a4b0*/  FMNMX.FTZ R0, R239, R0, !PT ;  /* 0x00000000ef007209 */ /* 0x000fe40007810000 */
[----:B---3--:R-:W-:Y:S02]  /*a4c0*/  FSEL R240, R10, -INF , !P4 ;  /* 0xff8000000af07808 */ /* 0x008fe40006000000 */
[----:B-1----:R-:W-:Y:S01]  /*a4d0*/  FMNMX.FTZ R3, R229, R2, !PT ;  /* 0x00000002e5037209 */ /* 0x002fe20007810000 */
[----:B------:R-:W-:-:S03]  /*a4e0*/  FMUL.FTZ R2, R226, UR22 ;  /* 0x00000016e2027c20 */ /* 0x000fc60008410000 */
[----:B------:R-:W-:Y:S01]  /*a4f0*/  FMNMX.FTZ R3, R228, R3, !PT ;  /* 0x00000003e4037209 */ /* 0x000fe20007810000 */
[----:B------:R1:W3:Y:S01]  /*a500*/  MUFU.TANH R11, R2 ;  /* 0x00000002000b7308 */ /* 0x0002e20000002400 */
[----:B----4-:R-:W-:Y:S02]  /*a510*/  FSEL R225, R29, -INF , !P2 ;  /* 0xff8000001de17808 */ /* 0x010fe40005000000 */
[----:B------:R-:W-:Y:S02]  /*a520*/  FMNMX.FTZ R0, R238, R0, !PT ;  /* 0x00000000ee007209 */ /* 0x000fe40007810000 */
[----:B------:R-:W-:Y:S02]  /*a530*/  FSEL R224, R28, -INF , !P1 ;  /* 0xff8000001ce07808 */ /* 0x000fe40004800000 */
[----:B------:R-:W-:Y:S02]  /*a540*/  FMNMX.FTZ R0, R225, R0, !PT ;  /* 0x00000000e1007209 */ /* 0x000fe40007810000 */
[----:B-1----:R-:W-:Y:S01]  /*a550*/  FMNMX.FTZ R2, R137, R3, !PT ;  /* 0x0000000389027209 */ /* 0x002fe20007810000 */
[----:B------:R-:W-:-:S04]  /*a560*/  FMUL.FTZ R3, R227, UR22 ;  /* 0x00000016e3037c20 */ /* 0x000fc80008410000 */
[----:B------:R1:W4:Y:S01]  /*a570*/  MUFU.TANH R10, R3 ;  /* 0x00000003000a7308 */ /* 0x0003220000002400 */
[----:B------:R-:W-:Y:S02]  /*a580*/  FMNMX.FTZ R2, R240, R2, !PT ;  /* 0x00000002f0027209 */ /* 0x000fe40007810000 */
[----:B--2---:R-:W-:Y:S02]  /*a590*/  FSEL R44, R5, -INF , !P0 ;  /* 0xff800000052c7808 */ /* 0x004fe40004000000 */
[----:B------:R-:W-:Y:S01]  /*a5a0*/  FMNMX.FTZ R5, R224, R0, !PT ;  /* 0x00000000e0057209 */ /* 0x000fe20007810000 */
[C---:B------:R-:W-:Y:S01]  /*a5b0*/  FMUL.FTZ R0, R37.reuse, UR20 ;  /* 0x0000001425007c20 */ /* 0x040fe20008410000 */
[----:B------:R-:W-:Y:S02]  /*a5c0*/  FSETP.NEU.FTZ.AND P0, PT, R37, -INF , PT ;  /* 0xff8000002500780b */ /* 0x000fe40003f1d000 */
[----:B---3--:R-:W-:Y:S02]  /*a5d0*/  FSEL R237, R11, -INF , !P5 ;  /* 0xff8000000bed7808 */ /* 0x008fe40006800000 */
[----:B------:R-:W-:Y:S01]  /*a5e0*/  FMNMX.FTZ R5, R44, R5, !PT ;  /* 0x000000052c057209 */ /* 0x000fe20007810000 */
[----:B-1----:R-:W1:Y:S01]  /*a5f0*/  SHFL.BFLY PT, R3, R2, 0x2, 0x1f ;  /* 0x0c401f0002037f89 */ /* 0x002e6200000e0000 */
[----:B------:R-:W-:-:S02]  /*a600*/  FSEL R0, R0, RZ, P0 ;  /* 0x000000ff00007208 */ /* 0x000fc40000000000 */
[----:B----4-:R-:W-:Y:S02]  /*a610*/  FSEL R232, R10, -INF , !P3 ;  /* 0xff8000000ae87808 */ /* 0x010fe40005800000 */
[----:B------:R-:W-:Y:S01]  /*a620*/  FMNMX.FTZ R5, R237, R5, !PT ;  /* 0x00000005ed057209 */ /* 0x000fe20007810000 */
[----:B------:R-:W2:Y:S01]  /*a630*/  SHFL.BFLY PT, R11, R4, 0x1, 0x1f ;  /* 0x0c201f00040b7f89 */ /* 0x000ea200000e0000 */
[----:B------:R-:W-:Y:S02]  /*a640*/  FFMA.FTZ R8, R8, UR20, -R0 ;  /* 0x0000001408087c23 */ /* 0x000fe40008010800 */
[----:B------:R-:W-:Y:S02]  /*a650*/  FMNMX.FTZ R5, R232, R5, !PT ;  /* 0x00000005e8057209 */ /* 0x000fe40007810000 */
[----:B------:R3:W-:Y:S03]  /*a660*/  MUFU.EX2 R39, R8 ;  /* 0x0000000800277308 */ /* 0x0007e60000000800 */
[----:B---3--:R-:W3:Y:S01]  /*a670*/  SHFL.BFLY PT, R8, R5, 0x2, 0x1f ;  /* 0x0c401f0005087f89 */ /* 0x008ee200000e0000 */
[----:B-1----:R-:W-:-:S05]  /*a680*/  FMNMX.FTZ R3, R2, R3, !PT ;  /* 0x0000000302037209 */ /* 0x002fca0007810000 */
[----:B------:R-:W1:Y:S01]  /*a690*/  SHFL.BFLY PT, R10, R3, 0x1, 0x1f ;  /* 0x0c201f00030a7f89 */ /* 0x000e6200000e0000 */
[--C-:B------:R-:W-:Y:S01]  /*a6a0*/  FFMA.FTZ R2, R12, UR20, -R0.reuse ;  /* 0x000000140c027c23 */ /* 0x100fe20008010800 */
[----:B--2---:R-:W-:Y:S01]  /*a6b0*/  FMNMX.FTZ R231, R4, R11, !PT ;  /* 0x0000000b04e77209 */ /* 0x004fe20007810000 */
[----:B------:R-:W-:Y:S02]  /*a6c0*/  FFMA.FTZ R4, R18, UR20, -R0 ;  /* 0x0000001412047c23 */ /* 0x000fe40008010800 */
[----:B------:R2:W4:Y:S01]  /*a6d0*/  MUFU.EX2 R132, R2 ;  /* 0x0000000200847308 */ /* 0x0005220000000800 */
[----:B------:R-:W-:-:S07]  /*a6e0*/  FSETP.NEU.FTZ.AND P3, PT, R231, -INF , PT ;  /* 0xff800000e700780b */ /* 0x000fce0003f7d000 */
[----:B------:R3:W-:Y:S01]  /*a6f0*/  MUFU.EX2 R40, R4 ;  /* 0x0000000400287308 */ /* 0x0007e20000000800 */
[----:B--2---:R-:W-:-:S07]  /*a700*/  FFMA.FTZ R2, R13, UR20, -R0 ;  /* 0x000000140d027c23 */ /* 0x004fce0008010800 */
[----:B------:R2:W-:Y:S01]  /*a710*/  MUFU.EX2 R42, R2 ;  /* 0x00000002002a7308 */ /* 0x0005e20000000800 */
[----:B---3--:R-:W-:-:S05]  /*a720*/  FMNMX.FTZ R4, R5, R8, !PT ;  /* 0x0000000805047209 */ /* 0x008fca0007810000 */
[----:B------:R-:W3:Y:S01]  /*a730*/  SHFL.BFLY PT, R5, R4, 0x1, 0x1f ;  /* 0x0c201f0004057f89 */ /* 0x000ee200000e0000 */
[----:B--2---:R-:W-:Y:S01]  /*a740*/  FMUL.FTZ R2, R231, UR20 ;  /* 0x00000014e7027c20 */ /* 0x004fe20008410000 */
[----:B-1----:R-:W-:-:S04]  /*a750*/  FMNMX.FTZ R31, R3, R10, !PT ;  /* 0x0000000a031f7209 */ /* 0x002fc80007810000 */
[----:B------:R-:W-:-:S05]  /*a760*/  FSEL R2, R2, RZ, P3 ;  /* 0x000000ff02027208 */ /* 0x000fca0001800000 */
[--C-:B------:R-:W-:Y:S01]  /*a770*/  FFMA.FTZ R3, R19, UR20, -R2.reuse ;  /* 0x0000001413037c23 */ /* 0x100fe20008010802 */
[C---:B------:R-:W-:Y:S01]  /*a780*/  FMUL.FTZ R12, R31.reuse, UR20 ;  /* 0x000000141f0c7c20 */ /* 0x040fe20008410000 */
[----:B------:R-:W-:Y:S02]  /*a790*/  FSETP.NEU.FTZ.AND P2, PT, R31, -INF , PT ;  /* 0xff8000001f00780b */ /* 0x000fe40003f5d000 */
[----:B------:R1:W-:Y:S02]  /*a7a0*/  MUFU.EX2 R141, R3 ;  /* 0x00000003008d7308 */ /* 0x0003e40000000800 */
[----:B------:R-:W-:Y:S02]  /*a7b0*/  FSEL R12, R12, RZ, P2 ;  /* 0x000000ff0c0c7208 */ /* 0x000fe40001000000 */
[----:B---3--:R-:W-:Y:S01]  /*a7c0*/  FMNMX.FTZ R30, R4, R5, !PT ;  /* 0x00000005041e7209 */ /* 0x008fe20007810000 */
[----:B-1----:R-:W-:-:S04]  /*a7d0*/  FFMA.FTZ R3, R20, UR20, -R2 ;  /* 0x0000001414037c23 */ /* 0x002fc80008010802 */
[----:B------:R1:W-:Y:S01]  /*a7e0*/  MUFU.EX2 R241, R3 ;  /* 0x0000000300f17308 */ /* 0x0003e20000000800 */
[----:B------:R-:W-:Y:S01]  /*a7f0*/  FFMA.FTZ R4, R22, UR20, -R12 ;  /* 0x0000001416047c23 */ /* 0x000fe2000801080c */
[----:B------:R-:W-:Y:S01]  /*a800*/  FSETP.NEU.FTZ.AND P1, PT, R30, -INF , PT ;  /* 0xff8000001e00780b */ /* 0x000fe20003f3d000 */
[----:B-1----:R-:W-:-:S05]  /*a810*/  FFMA.FTZ R3, R21, UR20, -R2 ;  /* 0x0000001415037c23 */ /* 0x002fca0008010802 */
[----:B------:R1:W-:Y:S08]  /*a820*/  MUFU.EX2 R45, R3 ;  /* 0x00000003002d7308 */ /* 0x0003f00000000800 */
[----:B------:R2:W-:Y:S01]  /*a830*/  MUFU.EX2 R41, R4 ;  /* 0x0000000400297308 */ /* 0x0005e20000000800 */
[--C-:B-1----:R-:W-:Y:S01]  /*a840*/  FFMA.FTZ R3, R23, UR20, -R12.reuse ;  /* 0x0000001417037c23 */ /* 0x102fe2000801080c */
[----:B------:R-:W-:Y:S01]  /*a850*/  FSEL R5, R37, RZ, P0 ;  /* 0x000000ff25057208 */ /* 0x000fe20000000000 */
[----:B------:R-:W1:Y:S05]  /*a860*/  LDSM.16.MT88.4 R20, [R233+0xc000] ;  /* 0x00c00000e914783b */ /* 0x000e6a0000004200 */
[----:B------:R3:W-:Y:S01]  /*a870*/  MUFU.EX2 R43, R3 ;  /* 0x00000003002b7308 */ /* 0x0007e20000000800 */
[----:B--2---:R-:W-:-:S07]  /*a880*/  FFMA.FTZ R4, R24, UR20, -R12 ;  /* 0x0000001418047c23 */ /* 0x004fce000801080c */
[----:B------:R2:W-:Y:S01]  /*a890*/  MUFU.EX2 R63, R4 ;  /* 0x00000004003f7308 */ /* 0x0005e20000000800 */
[----:B---3--:R-:W-:-:S05]  /*a8a0*/  FMUL.FTZ R3, R30, UR20 ;  /* 0x000000141e037c20 */ /* 0x008fca0008410000 */
[----:B------:R-:W-:-:S05]  /*a8b0*/  FSEL R3, R3, RZ, P1 ;  /* 0x000000ff03037208 */ /* 0x000fca0000800000 */
[----:B--2---:R-:W-:-:S04]  /*a8c0*/  FFMA.FTZ R4, R25, UR20, -R3 ;  /* 0x0000001419047c23 */ /* 0x004fc80008010803 */
[----:B------:R2:W-:Y:S01]  /*a8d0*/  MUFU.EX2 R14, R4 ;  /* 0x00000004000e7308 */ /* 0x0005e20000000800 */
[----:B------:R-:W-:-:S04]  /*a8e0*/  FADD.FTZ R5, R136, -R5 ;  /* 0x8000000588057221 */ /* 0x000fc80000010000 */
[----:B------:R-:W-:Y:S01]  /*a8f0*/  FMUL.FTZ R18, R5, UR20 ;  /* 0x0000001405127c20 */ /* 0x000fe20008410000 */
[----:B--2---:R-:W-:-:S04]  /*a900*/  FFMA.FTZ R4, R26, UR20, -R3 ;  /* 0x000000141a047c23 */ /* 0x004fc80008010803 */
[----:B------:R2:W-:Y:S02]  /*a910*/  MUFU.EX2 R17, R4 ;  /* 0x0000000400117308 */ /* 0x0005e40000000800 */
[----:B--2---:R-:W-:-:S05]  /*a920*/  FSEL R4, R231, RZ, P3 ;  /* 0x000000ffe7047208 */ /* 0x004fca0001800000 */
[----:B------:R-:W-:Y:S01]  /*a930*/  FADD.FTZ R5, R135, -R4 ;  /* 0x8000000487057221 */ /* 0x000fe20000010000 */
[----:B------:R-:W-:-:S03]  /*a940*/  FSEL R4, R31, RZ, P2 ;  /* 0x000000ff1f047208 */ /* 0x000fc60001000000 */
[----:B------:R-:W-:Y:S02]  /*a950*/  FMUL.FTZ R13, R5, UR20 ;  /* 0x00000014050d7c20 */ /* 0x000fe40008410000 */
[----:B------:R-:W-:Y:S01]  /*a960*/  FADD.FTZ R5, R134, -R4 ;  /* 0x8000000486057221 */ /* 0x000fe20000010000 */
[----:B------:R-:W-:-:S05]  /*a970*/  FSEL R4, R30, RZ, P1 ;  /* 0x000000ff1e047208 */ /* 0x000fca0000800000 */
[----:B------:R-:W-:-:S04]  /*a980*/  FADD.FTZ R4, R133, -R4 ;  /* 0x8000000485047221 */ /* 0x000fc80000010000 */
[----:B------:R-:W-:Y:S01]  /*a990*/  FMUL.FTZ R4, R4, UR20 ;  /* 0x0000001404047c20 */ /* 0x000fe20008410000 */
[----:B------:R-:W-:Y:S01]  /*a9a0*/  FFMA.FTZ R9, R9, UR20, -R2 ;  /* 0x0000001409097c23 */ /* 0x000fe20008010802 */
[----:B------:R-:W-:Y:S01]  /*a9b0*/  FFMA.FTZ R7, R7, UR20, -R12 ;  /* 0x0000001407077c23 */ /* 0x000fe2000801080c */
[----:B------:R-:W-:Y:S01]  /*a9c0*/  FFMA.FTZ R6, R6, UR20, -R3 ;  /* 0x0000001406067c23 */ /* 0x000fe20008010803 */
[----:B------:R2:W3:Y:S01]  /*a9d0*/  MUFU.EX2 R32, R4 ;  /* 0x0000000400207308 */ /* 0x0004e20000000800 */
[----:B------:R-:W-:-:S07]  /*a9e0*/  FMUL.FTZ R5, R5, UR20 ;  /* 0x0000001405057c20 */ /* 0x000fce0008410000 */
[----:B------:R-:W1:Y:S01]  /*a9f0*/  MUFU.EX2 R38, R9 ;  /* 0x0000000900267308 */ /* 0x000e620000000800 */
[----:B--2---:R-:W-:-:S07]  /*aa00*/  FFMA.FTZ R4, R27, UR20, -R3 ;  /* 0x000000141b047c23 */ /* 0x004fce0008010803 */
[----:B------:R-:W-:Y:S08]  /*aa10*/  MUFU.EX2 R209, R7 ;  /* 0x0000000700d17308 */ /* 0x000ff00000000800 */
[----:B------:R-:W-:Y:S08]  /*aa20*/  MUFU.EX2 R213, R6 ;  /* 0x0000000600d57308 */ /* 0x000ff00000000800 */
[----:B------:R-:W2:Y:S08]  /*aa30*/  MUFU.EX2 R18, R18 ;  /* 0x0000001200127308 */ /* 0x000eb00000000800 */
[----:B------:R-:W2:Y:S08]  /*aa40*/  MUFU.EX2 R13, R13 ;  /* 0x0000000d000d7308 */ /* 0x000eb00000000800 */
[----:B------:R-:W2:Y:S01]  /*aa50*/  MUFU.EX2 R19, R5 ;  /* 0x0000000500137308 */ /* 0x000ea20000000800 */
[----:B----4-:R-:W-:Y:S01]  /*aa60*/  F2FP.BF16.F32.PACK_AB R8, R132, R39 ;  /* 0x000000278408723e */ /* 0x010fe200000010ff */
[----:B---3--:R-:W-:Y:S01]  /*aa70*/  FMUL.FTZ R146, R146, R32 ;  /* 0x0000002092927220 */ /* 0x008fe20000410000 */
[----:B-1----:R-:W-:Y:S01]  /*aa80*/  F2FP.BF16.F32.PACK_AB R9, R141, R38 ;  /* 0x000000268d09723e */ /* 0x002fe200000010ff */
[----:B------:R-:W-:Y:S01]  /*aa90*/  FMUL.FTZ R147, R147, R32 ;  /* 0x0000002093937220 */ /* 0x000fe20000410000 */
[----:B------:R-:W-:Y:S01]  /*aaa0*/  F2FP.BF16.F32.PACK_AB R10, R40, R42 ;  /* 0x0000002a280a723e */ /* 0x000fe200000010ff */
[----:B------:R-:W-:Y:S01]  /*aab0*/  FMUL.FTZ R154, R154, R32 ;  /* 0x000000209a9a7220 */ /* 0x000fe20000410000 */
[----:B------:R-:W-:Y:S01]  /*aac0*/  F2FP.BF16.F32.PACK_AB R11, R45, R241 ;  /* 0x000000f12d0b723e */ /* 0x000fe200000010ff */
[----:B------:R1:W3:Y:S01]  /*aad0*/  MUFU.EX2 R47, R4 ;  /* 0x00000004002f7308 */ /* 0x0002e20000000800 */
[-C--:B--2---:R-:W-:Y:S01]  /*aae0*/  FMUL.FTZ R148, R148, R18.reuse ;  /* 0x0000001294947220 */ /* 0x084fe20000410000 */
[-C--:B------:R-:W-:Y:S01]  /*aaf0*/  FMUL.FTZ R149, R149, R18.reuse ;  /* 0x0000001295957220 */ /* 0x080fe20000410000 */
[-C--:B------:R-:W-:Y:S01]  /*ab00*/  FMUL.FTZ R150, R150, R13.reuse ;  /* 0x0000000d96967220 */ /* 0x080fe20000410000 */
[----:B------:R-:W-:Y:S01]  /*ab10*/  FMUL.FTZ R151, R151, R13 ;  /* 0x0000000d97977220 */ /* 0x000fe20000410000 */
[----:B------:R-:W-:Y:S01]  /*ab20*/  F2FP.BF16.F32.PACK_AB R6, R63, R41 ;  /* 0x000000293f06723e */ /* 0x000fe200000010ff */
[-C--:B------:R-:W-:Y:S01]  /*ab30*/  FMUL.FTZ R156, R156, R18.reuse ;  /* 0x000000129c9c7220 */ /* 0x080fe20000410000 */
[----:B------:R-:W-:Y:S01]  /*ab40*/  FMUL.FTZ R157, R157, R18 ;  /* 0x000000129d9d7220 */ /* 0x000fe20000410000 */
[----:B------:R-:W-:Y:S01]  /*ab50*/  FMUL.FTZ R158, R158, R13 ;  /* 0x0000000d9e9e7220 */ /* 0x000fe20000410000 */
[-C--:B------:R-:W-:Y:S01]  /*ab60*/  FMUL.FTZ R144, R144, R19.reuse ;  /* 0x0000001390907220 */ /* 0x080fe20000410000 */
[----:B------:R-:W-:Y:S01]  /*ab70*/  FMUL.FTZ R145, R145, R19 ;  /* 0x0000001391917220 */ /* 0x000fe20000410000 */
[----:B------:R-:W-:Y:S01]  /*ab80*/  F2FP.BF16.F32.PACK_AB R5, R14, R213 ;  /* 0x000000d50e05723e */ /* 0x000fe200000010ff */
[-C--:B------:R-:W-:Y:S01]  /*ab90*/  FMUL.FTZ R152, R152, R19.reuse ;  /* 0x0000001398987220 */ /* 0x080fe20000410000 */
[----:B------:R-:W-:Y:S01]  /*aba0*/  FMUL.FTZ R153, R153, R19 ;  /* 0x0000001399997220 */ /* 0x000fe20000410000 */
[-C--:B------:R-:W-:Y:S01]  /*abb0*/  FMUL.FTZ R155, R155, R32.reuse ;  /* 0x000000209b9b7220 */ /* 0x080fe20000410000 */
[----:B------:R-:W-:Y:S01]  /*abc0*/  FMUL.FTZ R159, R159, R13 ;  /* 0x0000000d9f9f7220 */ /* 0x000fe20000410000 */
[-C--:B------:R-:W-:Y:S01]  /*abd0*/  FMUL.FTZ R162, R162, R32.reuse ;  /* 0x00000020a2a27220 */ /* 0x080fe20000410000 */
[----:B-1----:R-:W-:Y:S01]  /*abe0*/  F2FP.BF16.F32.PACK_AB R4, R43, R209 ;  /* 0x000000d12b04723e */ /* 0x002fe200000010ff */
[-C--:B------:R-:W-:Y:S01]  /*abf0*/  FMUL.FTZ R163, R163, R32.reuse ;  /* 0x00000020a3a37220 */ /* 0x080fe20000410000 */
[----:B---3--:R-:W-:Y:S01]  /*ac00*/  F2FP.BF16.F32.PACK_AB R7, R47, R17 ;  /* 0x000000112f07723e */ /* 0x008fe200000010ff */
[-C--:B------:R-:W-:Y:S01]  /*ac10*/  HMMA.16816.F32.BF16 R148, R8, R20.reuse, R148 ;  /* 0x000000140894723c */ /* 0x080fe20000041894 */
[-C--:B------:R-:W-:Y:S01]  /*ac20*/  FMUL.FTZ R170, R170, R32.reuse ;  /* 0x00000020aaaa7220 */ /* 0x080fe20000410000 */
[-C--:B------:R-:W-:Y:S01]  /*ac30*/  FMUL.FTZ R171, R171, R32.reuse ;  /* 0x00000020abab7220 */ /* 0x080fe20000410000 */
[-C--:B------:R-:W-:Y:S01]  /*ac40*/  FMUL.FTZ R178, R178, R32.reuse ;  /* 0x00000020b2b27220 */ /* 0x080fe20000410000 */
[-C--:B------:R-:W-:Y:S01]  /*ac50*/  FMUL.FTZ R179, R179, R32.reuse ;  /* 0x00000020b3b37220 */ /* 0x080fe20000410000 */
[-C--:B------:R-:W-:Y:S01]  /*ac60*/  FMUL.FTZ R186, R186, R32.reuse ;  /* 0x00000020baba7220 */ /* 0x080fe20000410000 */
[C---:B------:R-:W-:Y:S01]  /*ac70*/  HMMA.16816.F32.BF16 R144, R4.reuse, R20, R144 ;  /* 0x000000140490723c */ /* 0x040fe20000041890 */
[-C--:B------:R-:W-:Y:S01]  /*ac80*/  FMUL.FTZ R187, R187, R32.reuse ;  /* 0x00000020bbbb7220 */ /* 0x080fe20000410000 */
[-C--:B------:R-:W-:Y:S01]  /*ac90*/  FMUL.FTZ R194, R194, R32.reuse ;  /* 0x00000020c2c27220 */ /* 0x080fe20000410000 */
[-C--:B------:R-:W-:Y:S01]  /*aca0*/  FMUL.FTZ R195, R195, R32.reuse ;  /* 0x00000020c3c37220 */ /* 0x080fe20000410000 */
[-C--:B------:R-:W-:Y:S01]  /*acb0*/  FMUL.FTZ R202, R202, R32.reuse ;  /* 0x00000020caca7220 */ /* 0x080fe20000410000 */
[-C--:B------:R-:W-:Y:S01]  /*acc0*/  FMUL.FTZ R203, R203, R32.reuse ;  /* 0x00000020cbcb7220 */ /* 0x080fe20000410000 */
[-C--:B------:R-:W-:Y:S01]  /*acd0*/  HMMA.16816.F32.BF16 R152, R4, R22.reuse, R152 ;  /* 0x000000160498723c */ /* 0x080fe20000041898 */
[-C--:B------:R-:W-:Y:S01]  /*ace0*/  FMUL.FTZ R74, R74, R32.reuse ;  /* 0x000000204a4a7220 */ /* 0x080fe20000410000 */
[-C--:B------:R-:W-:Y:S01]  /*acf0*/  FMUL.FTZ R75, R75, R32.reuse ;  /* 0x000000204b4b7220 */ /* 0x080fe20000410000 */
[-C--:B------:R-:W-:Y:S01]  /*ad00*/  FMUL.FTZ R78, R78, R32.reuse ;  /* 0x000000204e4e7220 */ /* 0x080fe20000410000 */
[----:B------:R-:W-:Y:S01]  /*ad10*/  FMUL.FTZ R79, R79, R32 ;  /* 0x000000204f4f7220 */ /* 0x000fe20000410000 */
[----:B------:R-:W-:Y:S01]  /*ad20*/  MOV R226, R138 ;  /* 0x0000008a00e27202 */ /* 0x000fe20000000f00 */
[C---:B------:R-:W-:Y:S01]  /*ad30*/  HMMA.16816.F32.BF16 R156, R8.reuse, R22, R156 ;  /* 0x00000016089c723c */ /* 0x040fe2000004189c */
[----:B------:R-:W1:Y:S01]  /*ad40*/  LDSM.16.MT88.4 R20, [R234+0xc000] ;  /* 0x00c00000ea14783b */ /* 0x000e620000004200 */
        /* <DEDUP_REMOVED lines=12> */
[----:B------:R-:W-:Y:S01]  /*ae10*/  STL [R1+0x64], R37 ;  /* 0x0000642501007387 */ /* 0x000fe20000100800 */
[-C--:B------:R-:W-:Y:S01]  /*ae20*/  FMUL.FTZ R90, R90, R32.reuse ;  /* 0x000000205a5a7220 */ /* 0x080fe20000410000 */
[-C--:B------:R-:W-:Y:S01]  /*ae30*/  FMUL.FTZ R91, R91, R32.reuse ;  /* 0x000000205b5b7220 */ /* 0x080fe20000410000 */
[-C--:B------:R-:W-:Y:S01]  /*ae40*/  FMUL.FTZ R94, R94, R32.reuse ;  /* 0x000000205e5e7220 */ /* 0x080fe20000410000 */
[----:B------:R-:W-:Y:S01]  /*ae50*/  FMUL.FTZ R95, R95, R32 ;  /* 0x000000205f5f7220 */ /* 0x000fe20000410000 */
[----:B------:R-:W-:Y:S01]  /*ae60*/  MOV R227, R140 ;  /* 0x0000008c00e37202 */ /* 0x000fe20000000f00 */
[----:B------:R-:W-:Y:S01]  /*ae70*/  LDSM.16.MT88.4 R24, [R236+0xe000] ;  /* 0x00e00000ec18783b */ /* 0x000fe20000004200 */
        /* <DEDUP_REMOVED lines=39> */
[-C--:B-----5:R-:W-:Y:S01]  /*b0f0*/  FMUL.FTZ R68, R68, R18.reuse ;  /* 0x0000001244447220 */ /* 0x0a0fe20000410000 */
[----:B------:R-:W-:Y:S01]  /*b100*/  FMUL.FTZ R69, R69, R18 ;  /* 0x0000001245457220 */ /* 0x000fe20000410000 */
[-C--:B------:R-:W-:Y:S01]  /*b110*/  FMUL.FTZ R70, R70, R13.reuse ;  /* 0x0000000d46467220 */ /* 0x080fe20000410000 */
[----:B------:R-:W-:Y:S01]  /*b120*/  FMUL.FTZ R71, R71, R13 ;  /* 0x0000000d47477220 */ /* 0x000fe20000410000 */
[-C--:B------:R-:W-:Y:S01]  /*b130*/  FMUL.FTZ R72, R72, R19.reuse ;  /* 0x0000001348487220 */ /* 0x080fe20000410000 */
[-C--:B------:R-:W-:Y:S01]  /*b140*/  FMUL.FTZ R73, R73, R19.reuse ;  /* 0x0000001349497220 */ /* 0x080fe20000410000 */
[-C--:B------:R-:W-:Y:S01]  /*b150*/  FMUL.FTZ R76, R76, R19.reuse ;  /* 0x000000134c4c7220 */ /* 0x080fe20000410000 */
[----:B------:R-:W-:Y:S01]  /*b160*/  FMUL.FTZ R77, R77, R19 ;  /* 0x000000134d4d7220 */ /* 0x000fe20000410000 */
[----:B------:R-:W-:Y:S01]  /*b170*/  MOV R179, R137 ;  /* 0x0000008900b37202 */ /* 0x000fe20000000f00 */
[----:B------:R-:W-:Y:S04]  /*b180*/  STL [R1+0x60], R231 ;  /* 0x000060e701007387 */ /* 0x000fe80000100800 */
[----:B------:R-:W-:Y:S04]  /*b190*/  STL [R1+0x5c], R31 ;  /* 0x00005c1f01007387 */ /* 0x000fe80000100800 */
[----:B------:R2:W-:Y:S01]  /*b1a0*/  STL [R1+0x58], R30 ;  /* 0x0000581e01007387 */ /* 0x0005e20000100800 */
[-C--:B-1----:R-:W-:Y:S07]  /*b1b0*/  HMMA.16816.F32.BF16 R136, R8, R20.reuse, R68 ;  /* 0x000000140888723c */ /* 0x082fee0000041844 */
[----:B------:R-:W-:Y:S01]  /*b1c0*/  MOV R71, R132 ;  /* 0x0000008400477202 */ /* 0x000fe20000000f00 */
[----:B------:R-:W-:Y:S01]  /*b1d0*/  IMAD.MOV.U32 R69, RZ, RZ, R42 ;  /* 0x000000ffff457224 */ /* 0x000fe200078e002a */
[----:B------:R-:W-:Y:S07]  /*b1e0*/  HMMA.16816.F32.BF16 R132, R4, R20, R72 ;  /* 0x000000140484723c */ /* 0x000fee0000041848 */
[----:B------:R-:W-:-:S02]  /*b1f0*/  MOV R74, R43 ;  /* 0x0000002b004a7202 */ /* 0x000fc40000000f00 */
[----:B------:R-:W-:Y:S02]  /*b200*/  MOV R73, R41 ;  /* 0x0000002900497202 */ /* 0x000fe40000000f00 */
[----:B------:R-:W-:Y:S02]  /*b210*/  MOV R72, R40 ;  /* 0x0000002800487202 */ /* 0x000fe40000000f00 */
[----:B------:R-:W-:Y:S01]  /*b220*/  HMMA.16816.F32.BF16 R40, R4, R22, R76 ;  /* 0x000000160428723c */ /* 0x000fe2000004184c */
[----:B------:R-:W3:Y:S04]  /*b230*/  LDL.LU R78, [R1+0x94] ;  /* 0x00009400014e7983 */ /* 0x000ee80000300800 */
[----:B------:R-:W4:Y:S01]  /*b240*/  LDL.LU R79, [R1+0x90] ;  /* 0x00009000014f7983 */ /* 0x000f220000300800 */
[-C--:B------:R-:W-:Y:S01]  /*b250*/  FMUL.FTZ R80, R80, R18.reuse ;  /* 0x0000001250507220 */ /* 0x080fe20000410000 */
[----:B------:R-:W-:Y:S01]  /*b260*/  FMUL.FTZ R81, R81, R18 ;  /* 0x0000001251517220 */ /* 0x000fe20000410000 */
[-C--:B------:R-:W-:Y:S01]  /*b270*/  FMUL.FTZ R82, R82, R13.reuse ;  /* 0x0000000d52527220 */ /* 0x080fe20000410000 */
[----:B------:R-:W-:Y:S01]  /*b280*/  FMUL.FTZ R83, R83, R13 ;  /* 0x0000000d53537220 */ /* 0x000fe20000410000 */
[----:B------:R-:W-:Y:S01]  /*b290*/  MOV R177, R31 ;  /* 0x0000001f00b17202 */ /* 0x000fe20000000f00 */
[----:B------:R-:W-:-:S05]  /*b2a0*/  IMAD.MOV.U32 R178, RZ, RZ, R30 ;  /* 0x000000ffffb27224 */ /* 0x000fca00078e001e */
[----:B--2---:R-:W-:Y:S01]  /*b2b0*/  HMMA.16816.F32.BF16 R28, R8, R22, R80 ;  /* 0x00000016081c723c */ /* 0x004fe20000041850 */
        /* <DEDUP_REMOVED lines=12> */
[----:B------:R-:W-:Y:S01]  /*b380*/  FMUL.FTZ R99, R99, R13 ;  /* 0x0000000d63637220 */ /* 0x000fe20000410000 */
[----:B------:R-:W-:Y:S01]  /*b390*/  IMAD.MOV.U32 R70, RZ, RZ, R141 ;  /* 0x000000ffff467224 */ /* 0x000fe200078e008d */
[----:B------:R-:W-:Y:S01]  /*b3a0*/  MOV R68, R47 ;  /* 0x0000002f00447202 */ /* 0x000fe20000000f00 */
[----:B------:R-:W-:Y:S01]  /*b3b0*/  IMAD.MOV.U32 R176, RZ, RZ, R45 ;  /* 0x000000ffffb07224 */ /* 0x000fe200078e002d */
[----:B------:R-:W-:-:S02]  /*b3c0*/  MOV R75, R44 ;  /* 0x0000002c004b7202 */ /* 0x000fc40000000f00 */
[----:B------:R-:W-:Y:S01]  /*b3d0*/  MOV R230, R46 ;  /* 0x0000002e00e67202 */ /* 0x000fe20000000f00 */
[-C--:B-1----:R-:W-:Y:S06]  /*b3e0*/  HMMA.16816.F32.BF16 R140, R8, R20.reuse, R84 ;  /* 0x00000014088c723c */ /* 0x082fec0000041854 */
[C---:B------:R-:W-:Y:S06]  /*b3f0*/  HMMA.16816.F32.BF16 R88, R4.reuse, R20, R88 ;  /* 0x000000140458723c */ /* 0x040fec0000041858 */
[-C--:B------:R-:W-:Y:S06]  /*b400*/  HMMA.16816.F32.BF16 R92, R4, R22.reuse, R92 ;  /* 0x00000016045c723c */ /* 0x080fec000004185c */
        /* <DEDUP_REMOVED lines=34> */
[C---:B------:R-:W-:Y:S06]  /*b630*/  HMMA.16816.F32.BF16 R104, R4.reuse, R24, R104 ;  /* 0x000000180468723c */ /* 0x040fec0000041868 */
[C---:B------:R-:W-:Y:S06]  /*b640*/  HMMA.16816.F32.BF16 R108, R4.reuse, R26, R108 ;  /* 0x0000001a046c723c */ /* 0x040fec000004186c */
[C---:B-1----:R-:W-:Y:S06]  /*b650*/  HMMA.16816.F32.BF16 R120, R4.reuse, R20, R120 ;  /* 0x000000140478723c */ /* 0x042fec0000041878 */
[----:B------:R-:W-:Y:S07]  /*b660*/  HMMA.16816.F32.BF16 R124, R4, R22, R124 ;  /* 0x00000016047c723c */ /* 0x000fee000004187c */
[--C-:B------:R-:W-:Y:S01]  /*b670*/  FFMA.FTZ R4, R219, UR20, -R0.reuse ;  /* 0x00000014db047c23 */ /* 0x100fe20008010800 */
[C---:B------:R-:W-:Y:S06]  /*b680*/  HMMA.16816.F32.BF16 R96, R8.reuse, R24, R100 ;  /* 0x000000180860723c */ /* 0x040fec0000041864 */
[C---:B------:R-:W-:Y:S06]  /*b690*/  HMMA.16816.F32.BF16 R112, R8.reuse, R26, R112 ;  /* 0x0000001a0870723c */ /* 0x040fec0000041870 */
[C---:B------:R-:W-:Y:S06]  /*b6a0*/  HMMA.16816.F32.BF16 R116, R8.reuse, R20, R116 ;  /* 0x000000140874723c */ /* 0x040fec0000041874 */
[----:B------:R-:W-:Y:S01]  /*b6b0*/  HMMA.16816.F32.BF16 R128, R8, R22, R128 ;  /* 0x000000160880723c */ /* 0x000fe20000041880 */
[----:B------:R1:W-:Y:S01]  /*b6c0*/  MUFU.EX2 R8, R4 ;  /* 0x0000000400087308 */ /* 0x0003e20000000800 */
[----:B------:R-:W2:Y:S01]  /*b6d0*/  LDSM.16.MT88.4 R20, [R233+0xc800] ;  /* 0x00c80000e914783b */ /* 0x000ea20000004200 */
[----:B-1----:R-:W-:-:S06]  /*b6e0*/  FFMA.FTZ R4, R216, UR20, -R0 ;  /* 0x00000014d8047c23 */ /* 0x002fcc0008010800 */
[----:B------:R1:W-:Y:S02]  /*b6f0*/  MUFU.EX2 R219, R4 ;  /* 0x0000000400db7308 */ /* 0x0003e40000000800 */
[----:B-1----:R-:W-:-:S06]  /*b700*/  FFMA.FTZ R4, R208, UR20, -R0 ;  /* 0x00000014d0047c23 */ /* 0x002fcc0008010800 */
[----:B------:R1:W2:Y:S02]  /*b710*/  MUFU.EX2 R5, R4 ;  /* 0x0000000400057308 */ /* 0x0002a40000000800 */
[--C-:B-1----:R-:W-:Y:S01]  /*b720*/  FFMA.FTZ R4, R65, UR20, -R0.reuse ;  /* 0x0000001441047c23 */ /* 0x102fe20008010800 */
[--C-:B------:R-:W-:Y:S01]  /*b730*/  FFMA.FTZ R36, R36, UR20, -R0.reuse ;  /* 0x0000001424247c23 */ /* 0x100fe20008010800 */
[--C-:B------:R-:W-:Y:S01]  /*b740*/  FFMA.FTZ R35, R35, UR20, -R0.reuse ;  /* 0x0000001423237c23 */ /* 0x100fe20008010800 */
[--C-:B------:R-:W-:Y:S01]  /*b750*/  FFMA.FTZ R34, R34, UR20, -R0.reuse ;  /* 0x0000001422227c23 */ /* 0x100fe20008010800 */
[----:B------:R-:W-:Y:S01]  /*b760*/  FFMA.FTZ R216, R48, UR20, -R0 ;  /* 0x0000001430d87c23 */ /* 0x000fe20008010800 */
[----:B----4-:R-:W-:Y:S01]  /*b770*/  FFMA.FTZ R38, R79, R13, R38 ;  /* 0x0000000d4f267223 */ /* 0x010fe20000010026 */
[----:B------:R-:W-:Y:S02]  /*b780*/  MOV R79, R73 ;  /* 0x00000049004f7202 */ /* 0x000fe40000000f00 */
[----:B------:R1:W-:Y:S01]  /*b790*/  MUFU.EX2 R73, R4 ;  /* 0x0000000400497308 */ /* 0x0003e20000000800 */
[----:B---3--:R-:W-:Y:S01]  /*b7a0*/  FFMA.FTZ R39, R78, R18, R39 ;  /* 0x000000124e277223 */ /* 0x008fe20000010027 */
[----:B------:R-:W-:-:S02]  /*b7b0*/  MOV R78, R72 ;  /* 0x00000048004e7202 */ /* 0x000fc40000000f00 */
[----:B------:R-:W-:Y:S01]  /*b7c0*/  MOV R72, R74 ;  /* 0x0000004a00487202 */ /* 0x000fe20000000f00 */
[----:B-1----:R-:W-:-:S04]  /*b7d0*/  FFMA.FTZ R4, R220, UR20, -R2 ;  /* 0x00000014dc047c23 */ /* 0x002fc80008010802 */
        /* <DEDUP_REMOVED lines=8> */
[----:B------:R1:W3:Y:S01]  /*b860*/  MUFU.EX2 R7, R4 ;  /* 0x0000000400077308 */ /* 0x0002e20000000800 */
[----:B--2---:R-:W-:Y:S02]  /*b870*/  IMAD.MOV.U32 R222, RZ, RZ, R5 ;  /* 0x000000ffffde7224 */ /* 0x004fe400078e0005 */
[----:B-1----:R-:W-:-:S05]  /*b880*/  FFMA.FTZ R4, R217, UR20, -R12 ;  /* 0x00000014d9047c23 */ /* 0x002fca000801080c */
[----:B------:R1:W-:Y:S01]  /*b890*/  MUFU.EX2 R5, R4 ;  /* 0x0000000400057308 */ /* 0x0003e20000000800 */
[----:B------:R-:W-:Y:S01]  /*b8a0*/  MOV R77, R79 ;  /* 0x0000004f004d7202 */ /* 0x000fe20000000f00 */
[----:B------:R-:W-:Y:S02]  /*b8b0*/  IMAD.MOV.U32 R79, RZ, RZ, R68 ;  /* 0x000000ffff4f7224 */ /* 0x000fe400078e0044 */
[----:B-1----:R-:W-:-:S04]  /*b8c0*/  FFMA.FTZ R4, R212, UR20, -R12 ;  /* 0x00000014d4047c23 */ /* 0x002fc8000801080c */
[----:B------:R1:W2:Y:S01]  /*b8d0*/  MUFU.EX2 R6, R4 ;  /* 0x0000000400067308 */ /* 0x0002a20000000800 */
[----:B------:R-:W-:Y:S02]  /*b8e0*/  MOV R68, R176 ;  /* 0x000000b000447202 */ /* 0x000fe40000000f00 */
[----:B------:R-:W-:Y:S02]  /*b8f0*/  MOV R176, R177 ;  /* 0x000000b100b07202 */ /* 0x000fe40000000f00 */
[----:B------:R-:W-:Y:S01]  /*b900*/  MOV R177, R178 ;  /* 0x000000b200b17202 */ /* 0x000fe20000000f00 */
[----:B-1----:R-:W-:-:S04]  /*b910*/  FFMA.FTZ R4, R66, UR20, -R12 ;  /* 0x0000001442047c23 */ /* 0x002fc8000801080c */
[----:B------:R1:W-:Y:S01]  /*b920*/  MUFU.EX2 R101, R4 ;  /* 0x0000000400657308 */ /* 0x0003e20000000800 */
[----:B------:R-:W-:Y:S02]  /*b930*/  IMAD.MOV.U32 R178, RZ, RZ, R37 ;  /* 0x000000ffffb27224 */ /* 0x000fe400078e0025 */
[--C-:B------:R-:W-:Y:S01]  /*b940*/  FFMA.FTZ R37, R67, UR20, -R0.reuse ;  /* 0x0000001443257c23 */ /* 0x100fe20008010800 */
[--C-:B------:R-:W-:Y:S01]  /*b950*/  FFMA.FTZ R215, R56, UR20, -R0.reuse ;  /* 0x0000001438d77c23 */ /* 0x100fe20008010800 */
[--C-:B------:R-:W-:Y:S01]  /*b960*/  FFMA.FTZ R217, R50, UR20, -R0.reuse ;  /* 0x0000001432d97c23 */ /* 0x100fe20008010800 */
[----:B------:R-:W-:Y:S01]  /*b970*/  FFMA.FTZ R212, R33, UR20, -R0 ;  /* 0x0000001421d47c23 */ /* 0x000fe20008010800 */
[--C-:B------:R-:W-:Y:S01]  /*b980*/  FFMA.FTZ R0, R214, UR20, -R3.reuse ;  /* 0x00000014d6007c23 */ /* 0x100fe20008010803 */
[----:B-1----:R-:W-:-:S04]  /*b990*/  FFMA.FTZ R4, R223, UR20, -R3 ;  /* 0x00000014df047c23 */ /* 0x002fc80008010803 */
[----:B------:R1:W-:Y:S01]  /*b9a0*/  MUFU.EX2 R80, R4 ;  /* 0x0000000400507308 */ /* 0x0003e20000000800 */
[----:B------:R-:W-:-:S07]  /*b9b0*/  MOV R76, R72 ;  /* 0x00000048004c7202 */ /* 0x000fce0000000f00 */
[----:B------:R-:W-:Y:S01]  /*b9c0*/  MUFU.EX2 R24, R0 ;  /* 0x0000000000187308 */ /* 0x000fe20000000800 */
[----:B-1----:R-:W-:-:S07]  /*b9d0*/  FFMA.FTZ R4, R221, UR20, -R3 ;  /* 0x00000014dd047c23 */ /* 0x002fce0008010803 */
[----:B------:R1:W4:Y:S01]  /*b9e0*/  MUFU.EX2 R223, R4 ;  /* 0x0000000400df7308 */ /* 0x0003220000000800 */
[----:B------:R-:W-:Y:S01]  /*b9f0*/  MOV R221, R8 ;  /* 0x0000000800dd7202 */ /* 0x000fe20000000f00 */
[----:B-1----:R-:W-:-:S06]  /*ba00*/  FFMA.FTZ R4, R218, UR20, -R3 ;  /* 0x00000014da047c23 */ /* 0x002fcc0008010803 */
[----:B------:R1:W1:Y:S01]  /*ba10*/  MUFU.EX2 R72, R4 ;  /* 0x0000000400487308 */ /* 0x0002620000000800 */
[----:B------:R-:W-:Y:S01]  /*ba20*/  FFMA.FTZ R33, R211, UR20, -R2 ;  /* 0x00000014d3217c23 */ /* 0x000fe20008010802 */
[----:B---3--:R-:W-:Y:S02]  /*ba30*/  MOV R218, R7 ;  /* 0x0000000700da7202 */ /* 0x008fe40000000f00 */
[----:B--2---:R-:W-:Y:S02]  /*ba40*/  MOV R214, R6 ;  /* 0x0000000600d67202 */ /* 0x004fe40000000f00 */
[----:B------:R-:W-:Y:S02]  /*ba50*/  MOV R211, R5 ;  /* 0x0000000500d37202 */ /* 0x000fe40000000f00 */
[----:B------:R-:W-:Y:S02]  /*ba60*/  F2FP.BF16.F32.PACK_AB R8, R219, R221 ;  /* 0x000000dddb08723e */ /* 0x000fe400000010ff */
[----:B------:R-:W-:-:S02]  /*ba70*/  F2FP.BF16.F32.PACK_AB R9, R74, R84 ;  /* 0x000000544a09723e */ /* 0x000fc400000010ff */
[----:B------:R-:W-:Y:S02]  /*ba80*/  F2FP.BF16.F32.PACK_AB R10, R73, R222 ;  /* 0x000000de490a723e */ /* 0x000fe400000010ff */
[----:B------:R-:W-:Y:S02]  /*ba90*/  F2FP.BF16.F32.PACK_AB R11, R85, R210 ;  /* 0x000000d2550b723e */ /* 0x000fe400000010ff */
[----:B----4-:R-:W-:Y:S02]  /*baa0*/  F2FP.BF16.F32.PACK_AB R5, R223, R80 ;  /* 0x00000050df05723e */ /* 0x010fe400000010ff */
[----:B-1----:R-:W-:Y:S02]  /*bab0*/  F2FP.BF16.F32.PACK_AB R4, R211, R218 ;  /* 0x000000dad304723e */ /* 0x002fe400000010ff */
[----:B------:R-:W-:Y:S02]  /*bac0*/  F2FP.BF16.F32.PACK_AB R6, R101, R214 ;  /* 0x000000d66506723e */ /* 0x000fe400000010ff */
[----:B------:R-:W-:-:S02]  /*bad0*/  F2FP.BF16.F32.PACK_AB R7, R24, R72 ;  /* 0x000000481807723e */ /* 0x000fc400000010ff */
[----:B------:R-:W-:Y:S01]  /*bae0*/  MOV R81, R176 ;  /* 0x000000b000517202 */ /* 0x000fe20000000f00 */
[--C-:B------:R-:W-:Y:S01]  /*baf0*/  FFMA.FTZ R176, R51, UR20, -R2.reuse ;  /* 0x0000001433b07c23 */ /* 0x100fe20008010802 */
[----:B------:R-:W-:Y:S01]  /*bb00*/  MOV R86, R178 ;  /* 0x000000b200567202 */ /* 0x000fe20000000f00 */
[--C-:B------:R-:W-:Y:S02]  /*bb10*/  FFMA.FTZ R178, R49, UR20, -R2.reuse ;  /* 0x0000001431b27c23 */ /* 0x100fe40008010802 */
[C---:B------:R-:W-:Y:S07]  /*bb20*/  HMMA.16816.F32.BF16 R48, R8.reuse, R22, R156 ;  /* 0x000000160830723c */ /* 0x040fee000004189c */
[----:B------:R-:W-:Y:S01]  /*bb30*/  MOV R157, R24 ;  /* 0x00000018009d7202 */ /* 0x000fe20000000f00 */
[-C--:B------:R-:W-:Y:S01]  /*bb40*/  HMMA.16816.F32.BF16 R148, R8, R20.reuse, R148 ;  /* 0x000000140894723c */ /* 0x080fe20000041894 */
[----:B------:R-:W1:Y:S05]  /*bb50*/  LDSM.16.MT88.4 R24, [R234+0xc800] ;  /* 0x00c80000ea18783b */ /* 0x000e6a0000004200 */
[C---:B------:R-:W-:Y:S06]  /*bb60*/  HMMA.16816.F32.BF16 R144, R4.reuse, R20, R144 ;  /* 0x000000140490723c */ /* 0x040fec0000041890 */
[----:B------:R-:W-:Y:S01]  /*bb70*/  HMMA.16816.F32.BF16 R152, R4, R22, R152 ;  /* 0x000000160498723c */ /* 0x000fe20000041898 */
[----:B------:R-:W2:Y:S01]  /*bb80*/  LDSM.16.MT88.4 R20, [R236+0xc800] ;  /* 0x00c80000ec14783b */ /* 0x000ea20000004200 */
[----:B------:R-:W-:Y:S01]  /*bb90*/  IMAD.MOV.U32 R103, RZ, RZ, R179 ;  /* 0x000000ffff677224 */ /* 0x000fe200078e00b3 */
[----:B------:R-:W-:Y:S01]  /*bba0*/  MOV R87, R177 ;  /* 0x000000b100577202 */ /* 0x000fe20000000f00 */
[--C-:B------:R-:W-:Y:S01]  /*bbb0*/  FFMA.FTZ R18, R61, UR20, -R2.reuse ;  /* 0x000000143d127c23 */ /* 0x100fe20008010802 */
[--C-:B------:R-:W-:Y:S01]  /*bbc0*/  FFMA.FTZ R13, R60, UR20, -R2.reuse ;  /* 0x000000143c0d7c23 */ /* 0x100fe20008010802 */
[--C-:B------:R-:W-:Y:S01]  /*bbd0*/  FFMA.FTZ R0, R59, UR20, -R2.reuse ;  /* 0x000000143b007c23 */ /* 0x100fe20008010802 */
[--C-:B------:R-:W-:Y:S01]  /*bbe0*/  FFMA.FTZ R179, R58, UR20, -R2.reuse ;  /* 0x000000143ab37c23 */ /* 0x100fe20008010802 */
[----:B------:R-:W-:Y:S01]  /*bbf0*/  FFMA.FTZ R177, R57, UR20, -R2 ;  /* 0x0000001439b17c23 */ /* 0x000fe20008010802 */
[----:B------:R-:W-:Y:S01]  /*bc00*/  IMAD.MOV.U32 R82, RZ, RZ, R68 ;  /* 0x000000ffff527224 */ /* 0x000fe200078e0044 */
[----:B------:R-:W-:Y:S01]  /*bc10*/  MOV R2, R69 ;  /* 0x0000004500027202 */ /* 0x000fe20000000f00 */
[----:B------:R-:W-:Y:S01]  /*bc20*/  IMAD.MOV.U32 R159, RZ, RZ, R71 ;  /* 0x000000ffff9f7224 */ /* 0x000fe200078e0047 */
[----:B------:R-:W-:-:S02]  /*bc30*/  MOV R158, R70 ;  /* 0x00000046009e7202 */ /* 0x000fc40000000f00 */
[----:B------:R-:W-:Y:S01]  /*bc40*/  MOV R102, R86 ;  /* 0x0000005600667202 */ /* 0x000fe20000000f00 */
[----:B------:R-:W-:Y:S01]  /*bc50*/  IMAD.MOV.U32 R208, RZ, RZ, R77 ;  /* 0x000000ffffd07224 */ /* 0x000fe200078e004d */
[----:B------:R-:W-:Y:S02]  /*bc60*/  MOV R86, R81 ;  /* 0x0000005100567202 */ /* 0x000fe40000000f00 */
[----:B------:R-:W-:Y:S02]  /*bc70*/  MOV R100, R76 ;  /* 0x0000004c00647202 */ /* 0x000fe40000000f00 */
[----:B------:R-:W-:Y:S02]  /*bc80*/  MOV R220, R78 ;  /* 0x0000004e00dc7202 */ /* 0x000fe40000000f00 */
[----:B------:R-:W-:Y:S02]  /*bc90*/  MOV R83, R79 ;  /* 0x0000004f00537202 */ /* 0x000fe40000000f00 */
[----:B------:R-:W-:Y:S01]  /*bca0*/  MOV R81, R63 ;  /* 0x0000003f00517202 */ /* 0x000fe20000000f00 */
[C---:B-1----:R-:W-:Y:S06]  /*bcb0*/  HMMA.16816.F32.BF16 R64, R4.reuse, R26, R168 ;  /* 0x0000001a0440723c */ /* 0x042fec00000418a8 */
[----:B------:R-:W-:Y:S01]  /*bcc0*/  HMMA.16816.F32.BF16 R68, R4, R24, R160 ;  /* 0x000000180444723c */ /* 0x000fe200000418a0 */
[----:B------:R-:W-:-:S02]  /*bcd0*/  MOV R169, R101 ;  /* 0x0000006500a97202 */ /* 0x000fc40000000f00 */
[----:B------:R-:W-:Y:S01]  /*bce0*/  MOV R101, R103 ;  /* 0x0000006700657202 */ /* 0x000fe20000000f00 */
[----:B------:R-:W-:Y:S02]  /*bcf0*/  IMAD.MOV.U32 R103, RZ, RZ, R87 ;  /* 0x000000ffff677224 */ /* 0x000fe400078e0057 */
[-C--:B--2---:R-:W-:Y:S01]  /*bd00*/  HMMA.16816.F32.BF16 R56, R8, R20.reuse, R180 ;  /* 0x000000140838723c */ /* 0x084fe200000418b4 */
[----:B------:R-:W-:Y:S01]  /*bd10*/  IMAD.MOV.U32 R162, RZ, RZ, R74 ;  /* 0x000000ffffa27224 */ /* 0x000fe200078e004a */
[----:B------:R-:W-:Y:S02]  /*bd20*/  MOV R160, R73 ;  /* 0x0000004900a07202 */ /* 0x000fe40000000f00 */
[----:B------:R-:W-:Y:S02]  /*bd30*/  MOV R161, R72 ;  /* 0x0000004800a17202 */ /* 0x000fe40000000f00 */
[----:B------:R-:W-:Y:S01]  /*bd40*/  MOV R87, R62 ;  /* 0x0000003e00577202 */ /* 0x000fe20000000f00 */
[----:B------:R-:W-:Y:S01]  /*bd50*/  HMMA.16816.F32.BF16 R52, R4, R20, R52 ;  /* 0x000000140434723c */ /* 0x000fe20000041834 */
[----:B------:R-:W-:-:S05]  /*bd60*/  MOV R180, R75 ;  /* 0x0000004b00b47202 */ /* 0x000fca0000000f00 */
[-C--:B------:R-:W-:Y:S06]  /*bd70*/  HMMA.16816.F32.BF16 R184, R4, R22.reuse, R184 ;  /* 0x0000001604b8723c */ /* 0x080fec00000418b8 */
[C---:B------:R-:W-:Y:S01]  /*bd80*/  HMMA.16816.F32.BF16 R72, R8.reuse, R22, R188 ;  /* 0x000000160848723c */ /* 0x040fe200000418bc */
[----:B------:R-:W1:Y:S05]  /*bd90*/  LDSM.16.MT88.4 R20, [R233+0xe800] ;  /* 0x00e80000e914783b */ /* 0x000e6a0000004200 */
[C---:B------:R-:W-:Y:S06]  /*bda0*/  HMMA.16816.F32.BF16 R76, R8.reuse, R24, R164 ;  /* 0x00000018084c723c */ /* 0x040fec00000418a4 */
[----:B------:R-:W-:Y:S01]  /*bdb0*/  HMMA.16816.F32.BF16 R60, R8, R26, R172 ;  /* 0x0000001a083c723c */ /* 0x000fe200000418ac */
[----:B------:R-:W2:Y:S01]  /*bdc0*/  LDSM.16.MT88.4 R24, [R235+0xc800] ;  /* 0x00c80000eb18783b */ /* 0x000ea20000004200 */
        /* <DEDUP_REMOVED lines=10> */
[----:B------:R-:W-:-:S02]  /*be70*/  MOV R173, R81 ;  /* 0x0000005100ad7202 */ /* 0x000fc40000000f00 */
[----:B------:R-:W-:Y:S02]  /*be80*/  MOV R170, R82 ;  /* 0x0000005200aa7202 */ /* 0x000fe40000000f00 */
[----:B------:R-:W-:Y:S01]  /*be90*/  MOV R223, R83 ;  /* 0x0000005300df7202 */ /* 0x000fe20000000f00 */
[-C--:B-1----:R-:W-:Y:S06]  /*bea0*/  HMMA.16816.F32.BF16 R156, R8, R20.reuse, R136 ;  /* 0x00000014089c723c */ /* 0x082fec0000041888 */
[----:B------:R-:W-:Y:S06]  /*beb0*/  HMMA.16816.F32.BF16 R80, R4, R20, R132 ;  /* 0x000000140450723c */ /* 0x000fec0000041884 */
[-C--:B--2---:R-:W-:Y:S06]  /*bec0*/  HMMA.16816.F32.BF16 R196, R8, R24.reuse, R196 ;  /* 0x0000001808c4723c */ /* 0x084fec00000418c4 */
[C---:B------:R-:W-:Y:S06]  /*bed0*/  HMMA.16816.F32.BF16 R192, R4.reuse, R24, R192 ;  /* 0x0000001804c0723c */ /* 0x040fec00000418c0 */
[-C--:B------:R-:W-:Y:S06]  /*bee0*/  HMMA.16816.F32.BF16 R200, R4, R26.reuse, R200 ;  /* 0x0000001a04c8723c */ /* 0x080fec00000418c8 */
[----:B------:R-:W-:Y:S01]  /*bef0*/  HMMA.16816.F32.BF16 R204, R8, R26, R204 ;  /* 0x0000001a08cc723c */ /* 0x000fe200000418cc */
[----:B------:R-:W1:Y:S05]  /*bf00*/  LDSM.16.MT88.4 R24, [R236+0xe800] ;  /* 0x00e80000ec18783b */ /* 0x000e6a0000004200 */
[-C--:B------:R-:W-:Y:S06]  /*bf10*/  HMMA.16816.F32.BF16 R84, R4, R22.reuse, R40 ;  /* 0x000000160454723c */ /* 0x080fec0000041828 */
[----:B------:R-:W-:Y:S01]  /*bf20*/  HMMA.16816.F32.BF16 R136, R8, R22, R28 ;  /* 0x000000160888723c */ /* 0x000fe2000004181c */
[----:B------:R-:W2:Y:S04]  /*bf30*/  LDSM.16.MT88.4 R28, [R234+0xe800] ;  /* 0x00e80000ea1c783b */ /* 0x000ea80000004200 */
[----:B------:R-:W3:Y:S01]  /*bf40*/  LDSM.16.MT88.4 R20, [R235+0xe800] ;  /* 0x00e80000eb14783b */ /* 0x000ee20000004200 */
[----:B------:R-:W-:-:S02]  /*bf50*/  MOV R43, R230 ;  /* 0x000000e6002b7202 */ /* 0x000fc40000000f00 */
[----:B------:R-:W-:Y:S02]  /*bf60*/  MOV R188, R226 ;  /* 0x000000e200bc7202 */ /* 0x000fe40000000f00 */
[----:B------:R-:W-:Y:S02]  /*bf70*/  MOV R189, R227 ;  /* 0x000000e300bd7202 */ /* 0x000fe40000000f00 */
[----:B------:R-:W-:Y:S01]  /*bf80*/  MOV R191, R101 ;  /* 0x0000006500bf7202 */ /* 0x000fe20000000f00 */
[----:B------:R-:W-:Y:S01]  /*bf90*/  IMAD.MOV.U32 R164, RZ, RZ, R211 ;  /* 0x000000ffffa47224 */ /* 0x000fe200078e00d3 */
[C---:B-1----:R-:W-:Y:S06]  /*bfa0*/  HMMA.16816.F32.BF16 R104, R4.reuse, R24, R104 ;  /* 0x000000180468723c */ /* 0x042fec0000041868 */
[C---:B------:R-:W-:Y:S06]  /*bfb0*/  HMMA.16816.F32.BF16 R108, R4.reuse, R26, R108 ;  /* 0x0000001a046c723c */ /* 0x040fec000004186c */
[C---:B--2---:R-:W-:Y:S06]  /*bfc0*/  HMMA.16816.F32.BF16 R88, R4.reuse, R28, R88 ;  /* 0x0000001c0458723c */ /* 0x044fec0000041858 */
[C---:B------:R-:W-:Y:S06]  /*bfd0*/  HMMA.16816.F32.BF16 R92, R4.reuse, R30, R92 ;  /* 0x0000001e045c723c */ /* 0x040fec000004185c */
[C---:B---3--:R-:W-:Y:S06]  /*bfe0*/  HMMA.16816.F32.BF16 R120, R4.reuse, R20, R120 ;  /* 0x000000140478723c */ /* 0x048fec0000041878 */
[----:B------:R-:W-:Y:S01]  /*bff0*/  HMMA.16816.F32.BF16 R124, R4, R22, R124 ;  /* 0x00000016047c723c */ /* 0x000fe2000004187c */
[----:B------:R1:W2:Y:S01]  /*c000*/  MUFU.EX2 R5, R0 ;  /* 0x0000000000057308 */ /* 0x0002a20000000800 */
[----:B------:R-:W-:-:S02]  /*c010*/  IMAD.MOV.U32 R211, RZ, RZ, R220 ;  /* 0x000000ffffd37224 */ /* 0x000fc400078e00dc */
[----:B-1----:R-:W-:Y:S01]  /*c020*/  FFMA.FTZ R0, R43, UR20, -R12 ;  /* 0x000000142b007c23 */ /* 0x002fe2000801080c */
[----:B------:R-:W-:Y:S02]  /*c030*/  MOV R43, R188 ;  /* 0x000000bc002b7202 */ /* 0x000fe40000000f00 */
[----:B------:R-:W-:Y:S01]  /*c040*/  MOV R188, R189 ;  /* 0x000000bd00bc7202 */ /* 0x000fe20000000f00 */
[----:B------:R-:W-:Y:S01]  /*c050*/  IMAD.MOV.U32 R189, RZ, RZ, R190 ;  /* 0x000000ffffbd7224 */ /* 0x000fe200078e00be */
[----:B------:R-:W-:Y:S02]  /*c060*/  MOV R190, R191 ;  /* 0x000000bf00be7202 */ /* 0x000fe40000000f00 */
[----:B------:R-:W-:Y:S02]  /*c070*/  MOV R191, R180 ;  /* 0x000000b400bf7202 */ /* 0x000fe40000000f00 */
[----:B------:R-:W-:Y:S01]  /*c080*/  MOV R180, R181 ;  /* 0x000000b500b47202 */ /* 0x000fe20000000f00 */
[----:B------:R-:W-:Y:S01]  /*c090*/  IMAD.MOV.U32 R181, RZ, RZ, R182 ;  /* 0x000000ffffb57224 */ /* 0x000fe200078e00b6 */
[----:B------:R-:W-:-:S02]  /*c0a0*/  MOV R182, R183 ;  /* 0x000000b700b67202 */ /* 0x000fc40000000f00 */
[----:B------:R-:W-:Y:S02]  /*c0b0*/  MOV R183, R169 ;  /* 0x000000a900b77202 */ /* 0x000fe40000000f00 */
[----:B------:R-:W-:Y:S02]  /*c0c0*/  MOV R169, R219 ;  /* 0x000000db00a97202 */ /* 0x000fe40000000f00 */
[----:B------:R1:W-:Y:S01]  /*c0d0*/  MUFU.EX2 R219, R0 ;  /* 0x0000000000db7308 */ /* 0x0003e20000000800 */
[----:B------:R-:W-:Y:S02]  /*c0e0*/  IMAD.MOV.U32 R220, RZ, RZ, R231 ;  /* 0x000000ffffdc7224 */ /* 0x000fe400078e00e7 */
[----:B-1----:R-:W-:Y:S01]  /*c0f0*/  FFMA.FTZ R0, R43, UR20, -R12 ;  /* 0x000000142b007c23 */ /* 0x002fe2000801080c */
[----:B------:R-:W-:Y:S01]  /*c100*/  MOV R43, R188 ;  /* 0x000000bc002b7202 */ /* 0x000fe20000000f00 */
[----:B------:R-:W-:Y:S01]  /*c110*/  IMAD.MOV.U32 R188, RZ, RZ, R189 ;  /* 0x000000ffffbc7224 */ /* 0x000fe200078e00bd */
[----:B------:R-:W-:-:S02]  /*c120*/  MOV R189, R190 ;  /* 0x000000be00bd7202 */ /* 0x000fc40000000f00 */
[----:B------:R-:W-:Y:S02]  /*c130*/  MOV R190, R191 ;  /* 0x000000bf00be7202 */ /* 0x000fe40000000f00 */
[----:B------:R-:W-:Y:S02]  /*c140*/  MOV R191, R180 ;  /* 0x000000b400bf7202 */ /* 0x000fe40000000f00 */
[----:B------:R-:W-:Y:S01]  /*c150*/  MOV R180, R181 ;  /* 0x000000b500b47202 */ /* 0x000fe20000000f00 */
[----:B------:R-:W-:Y:S01]  /*c160*/  IMAD.MOV.U32 R181, RZ, RZ, R182 ;  /* 0x000000ffffb57224 */ /* 0x000fe200078e00b6 */
[----:B------:R-:W-:Y:S02]  /*c170*/  MOV R182, R183 ;  /* 0x000000b700b67202 */ /* 0x000fe40000000f00 */
[----:B------:R-:W-:Y:S02]  /*c180*/  MOV R183, R220 ;  /* 0x000000dc00b77202 */ /* 0x000fe40000000f00 */
[----:B------:R1:W3:Y:S01]  /*c190*/  MUFU.EX2 R220, R0 ;  /* 0x0000000000dc7308 */ /* 0x0002e20000000800 */
[----:B------:R-:W-:Y:S01]  /*c1a0*/  MOV R41, R188 ;  /* 0x000000bc00297202 */ /* 0x000fe20000000f00 */
[----:B------:R-:W-:Y:S01]  /*c1b0*/  IMAD.MOV.U32 R188, RZ, RZ, R190 ;  /* 0x000000ffffbc7224 */ /* 0x000fe200078e00be */
[----:B------:R-:W-:-:S02]  /*c1c0*/  MOV R42, R189 ;  /* 0x000000bd002a7202 */ /* 0x000fc40000000f00 */
[----:B------:R-:W-:Y:S02]  /*c1d0*/  MOV R189, R191 ;  /* 0x000000bf00bd7202 */ /* 0x000fe40000000f00 */
[----:B------:R-:W-:Y:S01]  /*c1e0*/  MOV R191, R181 ;  /* 0x000000b500bf7202 */ /* 0x000fe20000000f00 */
[----:B------:R-:W-:Y:S01]  /*c1f0*/  IMAD.MOV.U32 R181, RZ, RZ, R183 ;  /* 0x000000ffffb57224 */ /* 0x000fe200078e00b7 */
[----:B------:R-:W-:Y:S01]  /*c200*/  MOV R190, R180 ;  /* 0x000000b400be7202 */ /* 0x000fe20000000f00 */
[----:B------:R-:W-:Y:S01]  /*c210*/  IMAD.MOV.U32 R7, RZ, RZ, R188 ;  /* 0x000000ffff077224 */ /* 0x000fe200078e00bc */
[----:B------:R-:W-:Y:S02]  /*c220*/  MOV R183, R221 ;  /* 0x000000dd00b77202 */ /* 0x000fe40000000f00 */
[----:B------:R-:W-:Y:S01]  /*c230*/  MOV R6, R42 ;  /* 0x0000002a00067202 */ /* 0x000fe20000000f00 */
[--C-:B-1----:R-:W-:Y:S01]  /*c240*/  FFMA.FTZ R0, R43, UR20, -R12.reuse ;  /* 0x000000142b007c23 */ /* 0x102fe2000801080c */
[----:B------:R-:W-:Y:S01]  /*c250*/  MOV R180, R182 ;  /* 0x000000b600b47202 */ /* 0x000fe20000000f00 */
[----:B------:R1:W-:Y:S01]  /*c260*/  MUFU.EX2 R226, R18 ;  /* 0x0000001200e27308 */ /* 0x0003e20000000800 */
[----:B------:R-:W-:Y:S01]  /*c270*/  MOV R42, R189 ;  /* 0x000000bd002a7202 */ /* 0x000fe20000000f00 */
[----:B------:R-:W-:Y:S01]  /*c280*/  FFMA.FTZ R40, R228, UR20, -R12 ;  /* 0x00000014e4287c23 */ /* 0x000fe2000801080c */
[----:B------:R-:W-:Y:S01]  /*c290*/  MOV R182, R172 ;  /* 0x000000ac00b67202 */ /* 0x000fe20000000f00 */
[----:B------:R-:W-:Y:S01]  /*c2a0*/  IMAD.MOV.U32 R174, RZ, RZ, R102 ;  /* 0x000000ffffae7224 */ /* 0x000fe200078e0066 */
[----:B------:R-:W-:Y:S01]  /*c2b0*/  MOV R188, R190 ;  /* 0x000000be00bc7202 */ /* 0x000fe20000000f00 */
[----:B------:R-:W4:Y:S02]  /*c2c0*/  LDL.LU R43, [R1+0x98] ;  /* 0x00009800012b7983 */ /* 0x000f240000300800 */
[----:B------:R2:W-:Y:S01]  /*c2d0*/  MUFU.EX2 R221, R0 ;  /* 0x0000000000dd7308 */ /* 0x0005e20000000800 */
[----:B------:R-:W-:-:S02]  /*c2e0*/  MOV R172, R223 ;  /* 0x000000df00ac7202 */ /* 0x000fc40000000f00 */
[----:B------:R-:W-:Y:S01]  /*c2f0*/  MOV R189, R191 ;  /* 0x000000bf00bd7202 */ /* 0x000fe20000000f00 */
[----:B------:R-:W-:Y:S01]  /*c300*/  IMAD.MOV.U32 R191, RZ, RZ, R181 ;  /* 0x000000ffffbf7224 */ /* 0x000fe200078e00b5 */
[----:B------:R-:W-:Y:S02]  /*c310*/  MOV R190, R180 ;  /* 0x000000b400be7202 */ /* 0x000fe40000000f00 */
[----:B------:R-:W-:Y:S01]  /*c320*/  MOV R180, R182 ;  /* 0x000000b600b47202 */ /* 0x000fe20000000f00 */
[----:B-1----:R-:W-:Y:S01]  /*c330*/  FFMA.FTZ R18, R6, UR20, -R12 ;  /* 0x0000001406127c23 */ /* 0x002fe2000801080c */
[----:B------:R-:W-:Y:S01]  /*c340*/  MOV R6, R7 ;  /* 0x0000000700067202 */ /* 0x000fe20000000f00 */
[----:B------:R1:W-:Y:S01]  /*c350*/  MUFU.EX2 R230, R13 ;  /* 0x0000000d00e67308 */ /* 0x0003e20000000800 */
[----:B------:R-:W-:Y:S02]  /*c360*/  IMAD.MOV.U32 R7, RZ, RZ, R42 ;  /* 0x000000ffff077224 */ /* 0x000fe400078e002a */
[----:B--2---:R-:W-:Y:S01]  /*c370*/  FFMA.FTZ R0, R252, UR20, -R12 ;  /* 0x00000014fc007c23 */ /* 0x004fe2000801080c */
[----:B------:R-:W-:-:S04]  /*c380*/  MOV R42, R188 ;  /* 0x000000bc002a7202 */ /* 0x000fc80000000f00 */
[----:B------:R2:W-:Y:S01]  /*c390*/  MUFU.EX2 R223, R0 ;  /* 0x0000000000df7308 */ /* 0x0005e20000000800 */
[----:B------:R-:W-:Y:S02]  /*c3a0*/  MOV R181, R183 ;  /* 0x000000b700b57202 */ /* 0x000fe40000000f00 */
[----:B------:R-:W-:Y:S02]  /*c3b0*/  MOV R188, R189 ;  /* 0x000000bd00bc7202 */ /* 0x000fe40000000f00 */
[----:B------:R-:W-:Y:S01]  /*c3c0*/  MOV R182, R172 ;  /* 0x000000ac00b67202 */ /* 0x000fe20000000f00 */
[----:B-1----:R-:W-:Y:S01]  /*c3d0*/  FFMA.FTZ R13, R240, UR20, -R12 ;  /* 0x00000014f00d7c23 */ /* 0x002fe2000801080c */
[----:B------:R-:W-:Y:S01]  /*c3e0*/  MOV R189, R190 ;  /* 0x000000be00bd7202 */ /* 0x000fe20000000f00 */
[----:B------:R-:W-:Y:S01]  /*c3f0*/  IMAD.MOV.U32 R172, RZ, RZ, R170 ;  /* 0x000000ffffac7224 */ /* 0x000fe200078e00aa */
[----:B------:R-:W-:Y:S02]  /*c400*/  MOV R183, R173 ;  /* 0x000000ad00b77202 */ /* 0x000fe40000000f00 */
[----:B------:R-:W-:Y:S01]  /*c410*/  MOV R190, R191 ;  /* 0x000000bf00be7202 */ /* 0x000fe20000000f00 */
[--C-:B--2---:R-:W-:Y:S01]  /*c420*/  FFMA.FTZ R0, R41, UR20, -R3.reuse ;  /* 0x0000001429007c23 */ /* 0x104fe20008010803 */
[----:B------:R-:W-:Y:S01]  /*c430*/  FFMA.FTZ R41, R229, UR20, -R12 ;  /* 0x00000014e5297c23 */ /* 0x000fe2000801080c */
[----:B------:R-:W-:Y:S01]  /*c440*/  FFMA.FTZ R12, R224, UR20, -R3 ;  /* 0x00000014e00c7c23 */ /* 0x000fe20008010803 */
[----:B------:R-:W-:Y:S01]  /*c450*/  IMAD.MOV.U32 R224, RZ, RZ, R5 ;  /* 0x000000ffffe07224 */ /* 0x000fe200078e0005 */
[----:B------:R-:W-:Y:S01]  /*c460*/  MOV R5, R6 ;  /* 0x0000000600057202 */ /* 0x000fe20000000f00 */
[----:B------:R-:W-:Y:S01]  /*c470*/  IMAD.MOV.U32 R191, RZ, RZ, R180 ;  /* 0x000000ffffbf7224 */ /* 0x000fe200078e00b4 */
[----:B------:R-:W-:-:S02]  /*c480*/  MOV R173, R241 ;  /* 0x000000f100ad7202 */ /* 0x000fc40000000f00 */
[----:B------:R-:W-:Y:S01]  /*c490*/  MOV R6, R7 ;  /* 0x0000000700067202 */ /* 0x000fe20000000f00 */
[----:B------:R1:W5:Y:S01]  /*c4a0*/  LDL.LU R241, [R1+0x134] ;  /* 0x0001340001f17983 */ /* 0x0003620000300800 */
[----:B------:R-:W-:Y:S02]  /*c4b0*/  MOV R180, R181 ;  /* 0x000000b500b47202 */ /* 0x000fe40000000f00 */
[----:B------:R-:W-:Y:S01]  /*c4c0*/  MOV R7, R42 ;  /* 0x0000002a00077202 */ /* 0x000fe20000000f00 */
[----:B------:R1:W5:Y:S01]  /*c4d0*/  LDL.LU R240, [R1+0x130] ;  /* 0x0001300001f07983 */ /* 0x0003620000300800 */
[----:B------:R-:W-:Y:S02]  /*c4e0*/  MOV R181, R182 ;  /* 0x000000b600b57202 */ /* 0x000fe40000000f00 */
[----:B------:R-:W-:Y:S01]  /*c4f0*/  MOV R42, R188 ;  /* 0x000000bc002a7202 */ /* 0x000fe20000000f00 */
[----:B------:R-:W-:Y:S01]  /*c500*/  IMAD.MOV.U32 R188, RZ, RZ, R189 ;  /* 0x000000ffffbc7224 */ /* 0x000fe200078e00bd */
[----:B------:R-:W-:-:S02]  /*c510*/  MOV R175, R103 ;  /* 0x0000006700af7202 */ /* 0x000fc40000000f00 */
[----:B------:R-:W-:Y:S02]  /*c520*/  MOV R182, R183 ;  /* 0x000000b700b67202 */ /* 0x000fe40000000f00 */
[----:B------:R-:W-:Y:S01]  /*c530*/  MOV R183, R172 ;  /* 0x000000ac00b77202 */ /* 0x000fe20000000f00 */
[----:B------:R-:W-:Y:S01]  /*c540*/  IMAD.MOV.U32 R172, RZ, RZ, R173 ;  /* 0x000000ffffac7224 */ /* 0x000fe200078e00ad */
[----:B------:R-:W-:Y:S02]  /*c550*/  MOV R189, R190 ;  /* 0x000000be00bd7202 */ /* 0x000fe40000000f00 */
[----:B------:R-:W-:Y:S02]  /*c560*/  MOV R190, R191 ;  /* 0x000000bf00be7202 */ /* 0x000fe40000000f00 */
[----:B------:R-:W-:Y:S02]  /*c570*/  MOV R173, R174 ;  /* 0x000000ae00ad7202 */ /* 0x000fe40000000f00 */
        /* <DEDUP_REMOVED lines=9> */
[----:B------:R-:W-:Y:S02]  /*c610*/  MOV R172, R173 ;  /* 0x000000ad00ac7202 */ /* 0x000fe40000000f00 */
[----:B------:R-:W-:Y:S02]  /*c620*/  MOV R171, R218 ;  /* 0x000000da00ab7202 */ /* 0x000fe40000000f00 */
[----:B------:R-:W-:Y:S01]  /*c630*/  MOV R173, R174 ;  /* 0x000000ae00ad7202 */ /* 0x000fe20000000f00 */
[----:B------:R2:W-:Y:S01]  /*c640*/  MUFU.EX2 R218, R0 ;  /* 0x0000000000da7308 */ /* 0x0005e20000000800 */
[----:B------:R-:W-:Y:S01]  /*c650*/  IMAD.MOV.U32 R174, RZ, RZ, R175 ;  /* 0x000000ffffae7224 */ /* 0x000fe200078e00af */
[----:B------:R-:W-:Y:S02]  /*c660*/  MOV R175, R168 ;  /* 0x000000a800af7202 */ /* 0x000fe40000000f00 */
[----:B------:R-:W-:-:S02]  /*c670*/  MOV R168, R160 ;  /* 0x000000a000a87202 */ /* 0x000fc40000000f00 */
[----:B------:R-:W-:Y:S02]  /*c680*/  MOV R160, R161 ;  /* 0x000000a100a07202 */ /* 0x000fe40000000f00 */
[----:B------:R-:W-:Y:S02]  /*c690*/  MOV R161, R214 ;  /* 0x000000d600a17202 */ /* 0x000fe40000000f00 */
[----:B------:R-:W-:Y:S01]  /*c6a0*/  MOV R167, R210 ;  /* 0x000000d200a77202 */ /* 0x000fe20000000f00 */
[--C-:B--2---:R-:W-:Y:S01]  /*c6b0*/  FFMA.FTZ R0, R239, UR20, -R3.reuse ;  /* 0x00000014ef007c23 */ /* 0x104fe20008010803 */
[----:B------:R-:W-:Y:S01]  /*c6c0*/  MOV R210, R208 ;  /* 0x000000d000d27202 */ /* 0x000fe20000000f00 */
[----:B------:R1:W5:Y:S02]  /*c6d0*/  LDL.LU R239, [R1+0x12c] ;  /* 0x00012c0001ef7983 */ /* 0x0003640000300800 */
[----:B------:R2:W-:Y:S01]  /*c6e0*/  MUFU.EX2 R214, R0 ;  /* 0x0000000000d67308 */ /* 0x0005e20000000800 */
[----:B------:R-:W-:Y:S01]  /*c6f0*/  MOV R208, R100 ;  /* 0x0000006400d07202 */ /* 0x000fe20000000f00 */
[--C-:B------:R-:W-:Y:S01]  /*c700*/  FFMA.FTZ R2, R238, UR20, -R3.reuse ;  /* 0x00000014ee027c23 */ /* 0x100fe20008010803 */
[C---:B------:R-:W-:Y:S01]  /*c710*/  HMMA.16816.F32.BF16 R100, R8.reuse, R30, R44 ;  /* 0x0000001e0864723c */ /* 0x040fe2000004182c */
[----:B------:R1:W5:Y:S05]  /*c720*/  LDL.LU R238, [R1+0x128] ;  /* 0x0001280001ee7983 */ /* 0x00036a0000300800 */
[----:B------:R-:W-:Y:S01]  /*c730*/  HMMA.16816.F32.BF16 R132, R8, R28, R140 ;  /* 0x0000001c0884723c */ /* 0x000fe2000004188c */
[--C-:B------:R-:W-:Y:S01]  /*c740*/  FFMA.FTZ R44, R232, UR20, -R3.reuse ;  /* 0x00000014e82c7c23 */ /* 0x100fe20008010803 */
[----:B------:R-:W1:Y:S01]  /*c750*/  LDSM.16.MT88.4 R28, [R233+0xd000] ;  /* 0x00d00000e91c783b */ /* 0x000e620000004200 */
[----:B--2---:R-:W-:Y:S01]  /*c760*/  FFMA.FTZ R0, R5, UR20, -R3 ;  /* 0x0000001405007c23 */ /* 0x004fe20008010803 */
[----:B------:R-:W-:Y:S01]  /*c770*/  IMAD.MOV.U32 R5, RZ, RZ, R6 ;  /* 0x000000ffff057224 */ /* 0x000fe200078e0006 */
[----:B------:R-:W-:-:S02]  /*c780*/  MOV R6, R7 ;  /* 0x0000000700067202 */ /* 0x000fc40000000f00 */
[----:B------:R-:W-:Y:S01]  /*c790*/  MOV R7, R42 ;  /* 0x0000002a00077202 */ /* 0x000fe20000000f00 */
[--C-:B------:R-:W-:Y:S02]  /*c7a0*/  FFMA.FTZ R42, R237, UR20, -R3.reuse ;  /* 0x00000014ed2a7c23 */ /* 0x100fe40008010803 */
[----:B------:R2:W5:Y:S04]  /*c7b0*/  LDL.LU R237, [R1+0x124] ;  /* 0x0001240001ed7983 */ /* 0x0005680000300800 */
[----:B------:R2:W5:Y:S04]  /*c7c0*/  LDL.LU R232, [R1+0x120] ;  /* 0x0001200001e87983 */ /* 0x0005680000300800 */
[----:B------:R-:W2:Y:S01]  /*c7d0*/  LDL.LU R143, [R1+0x9c] ;  /* 0x00009c00018f7983 */ /* 0x000ea20000300800 */
[----:B------:R-:W-:Y:S01]  /*c7e0*/  FFMA.FTZ R4, R225, UR20, -R3 ;  /* 0x00000014e1047c23 */ /* 0x000fe20008010803 */
[----:B------:R-:W-:Y:S01]  /*c7f0*/  MOV R166, R222 ;  /* 0x000000de00a67202 */ /* 0x000fe20000000f00 */
[----:B------:R-:W-:Y:S08]  /*c800*/  MUFU.EX2 R231, R36 ;  /* 0x0000002400e77308 */ /* 0x000ff00000000800 */
[----:B------:R-:W1:Y:S08]  /*c810*/  MUFU.EX2 R227, R37 ;  /* 0x0000002500e37308 */ /* 0x000e700000000800 */
[----:B------:R-:W-:Y:S08]  /*c820*/  MUFU.EX2 R35, R35 ;  /* 0x0000002300237308 */ /* 0x000ff00000000800 */
[----:B------:R-:W-:Y:S08]  /*c830*/  MUFU.EX2 R36, R34 ;  /* 0x0000002200247308 */ /* 0x000ff00000000800 */
[----:B------:R-:W1:Y:S08]  /*c840*/  MUFU.EX2 R222, R33 ;  /* 0x0000002100de7308 */ /* 0x000e700000000800 */
[----:B------:R3:W-:Y:S01]  /*c850*/  MUFU.EX2 R45, R4 ;  /* 0x00000004002d7308 */ /* 0x0007e20000000800 */
[C---:B------:R-:W-:Y:S06]  /*c860*/  HMMA.16816.F32.BF16 R96, R8.reuse, R24, R96 ;  /* 0x000000180860723c */ /* 0x040fec0000041860 */
[C---:B------:R-:W-:Y:S01]  /*c870*/  HMMA.16816.F32.BF16 R112, R8.reuse, R26, R112 ;  /* 0x0000001a0870723c */ /* 0x040fe20000041870 */
[----:B------:R-:W2:Y:S05]  /*c880*/  LDSM.16.MT88.4 R24, [R234+0xd000] ;  /* 0x00d00000ea18783b */ /* 0x000eaa0000004200 */
[----:B------:R-:W-:Y:S01]  /*c890*/  HMMA.16816.F32.BF16 R116, R8, R20, R116 ;  /* 0x000000140874723c */ /* 0x000fe20000041874 */
[----:B---3--:R-:W-:-:S05]  /*c8a0*/  F2FP.BF16.F32.PACK_AB R4, R220, R219 ;  /* 0x000000dbdc04723e */ /* 0x008fca00000010ff */
[----:B------:R-:W-:Y:S01]  /*c8b0*/  HMMA.16816.F32.BF16 R128, R8, R22, R128 ;  /* 0x000000160880723c */ /* 0x000fe20000041880 */
[----:B------:R-:W3:Y:S06]  /*c8c0*/  LDSM.16.MT88.4 R20, [R236+0xd000] ;  /* 0x00d00000ec14783b */ /* 0x000eec0000004200 */
[----:B-1----:R-:W-:Y:S02]  /*c8d0*/  F2FP.BF16.F32.PACK_AB R8, R231, R227 ;  /* 0x000000e3e708723e */ /* 0x002fe400000010ff */
[----:B------:R-:W-:Y:S02]  /*c8e0*/  F2FP.BF16.F32.PACK_AB R9, R226, R222 ;  /* 0x000000dee209723e */ /* 0x000fe400000010ff */
[----:B------:R-:W-:-:S02]  /*c8f0*/  F2FP.BF16.F32.PACK_AB R10, R36, R35 ;  /* 0x00000023240a723e */ /* 0x000fc400000010ff */
[----:B------:R-:W-:-:S07]  /*c900*/  F2FP.BF16.F32.PACK_AB R11, R224, R230 ;  /* 0x000000e6e00b723e */ /* 0x000fce00000010ff */
[C---:B------:R-:W-:Y:S06]  /*c910*/  HMMA.16816.F32.BF16 R148, R8.reuse, R28, R148 ;  /* 0x0000001c0894723c */ /* 0x040fec0000041894 */
[----:B------:R-:W-:Y:S01]  /*c920*/  HMMA.16816.F32.BF16 R48, R8, R30, R48 ;  /* 0x0000001e0830723c */ /* 0x000fe20000041830 */
[----:B------:R-:W-:Y:S01]  /*c930*/  MOV R3, R208 ;  /* 0x000000d000037202 */ /* 0x000fe20000000f00 */
[----:B----4-:R-:W-:-:S04]  /*c940*/  FFMA.FTZ R43, R43, R19, R209 ;  /* 0x000000132b2b7223 */ /* 0x010fc800000100d1 */
[----:B------:R-:W-:Y:S01]  /*c950*/  FADD.FTZ R3, R3, R43 ;  /* 0x0000002b03037221 */ /* 0x000fe20000010000 */
[----:B------:R-:W-:Y:S01]  /*c960*/  MUFU.EX2 R215, R215 ;  /* 0x000000d700d77308 */ /* 0x000fe20000000800 */
[----:B--2---:R-:W-:-:S07]  /*c970*/  FFMA.FTZ R19, R143, R32, R213 ;  /* 0x000000208f137223 */ /* 0x004fce00000100d5 */
[----:B------:R-:W1:Y:S01]  /*c980*/  MUFU.EX2 R213, R2 ;  /* 0x0000000200d57308 */ /* 0x000e620000000800 */
[----:B------:R-:W-:Y:S02]  /*c990*/  MOV R143, R5 ;  /* 0x00000005008f7202 */ /* 0x000fe40000000f00 */
[----:B------:R-:W-:Y:S01]  /*c9a0*/  MOV R5, R6 ;  /* 0x0000000600057202 */ /* 0x000fe20000000f00 */
[----:B------:R-:W-:Y:S01]  /*c9b0*/  IMAD.MOV.U32 R6, RZ, RZ, R7 ;  /* 0x000000ffff067224 */ /* 0x000fe200078e0007 */
[----:B------:R-:W-:-:S03]  /*c9c0*/  MOV R7, R188 ;  /* 0x000000bc00077202 */ /* 0x000fc60000000f00 */
[----:B------:R-:W-:Y:S01]  /*c9d0*/  FADD.FTZ R46, R5, R38 ;  /* 0x00000026052e7221 */ /* 0x000fe20000010000 */
[----:B------:R-:W-:Y:S02]  /*c9e0*/  MOV R141, R6 ;  /* 0x00000006008d7202 */ /* 0x000fe40000000f00 */
[----:B------:R-:W-:Y:S02]  /*c9f0*/  MOV R140, R7 ;  /* 0x00000007008c7202 */ /* 0x000fe40000000f00 */
[----:B------:R-:W-:Y:S02]  /*ca00*/  F2FP.BF16.F32.PACK_AB R5, R214, R218 ;  /* 0x000000dad605723e */ /* 0x000fe400000010ff */
[----:B------:R-:W-:Y:S02]  /*ca10*/  F2FP.BF16.F32.PACK_AB R6, R223, R221 ;  /* 0x000000dddf06723e */ /* 0x000fe400000010ff */
[----:B-1----:R-:W-:-:S07]  /*ca20*/  F2FP.BF16.F32.PACK_AB R7, R45, R213 ;  /* 0x000000d52d07723e */ /* 0x002fce00000010ff */
[C---:B------:R-:W-:Y:S06]  /*ca30*/  HMMA.16816.F32.BF16 R144, R4.reuse, R28, R144 ;  /* 0x0000001c0490723c */ /* 0x040fec0000041890 */
[----:B------:R-:W-:Y:S01]  /*ca40*/  HMMA.16816.F32.BF16 R152, R4, R30, R152 ;  /* 0x0000001e0498723c */ /* 0x000fe20000041898 */
[----:B------:R-:W1:Y:S01]  /*ca50*/  LDSM.16.MT88.4 R28, [R233+0xf000] ;  /* 0x00f00000e91c783b */ /* 0x000e620000004200 */
[----:B------:R-:W-:Y:S02]  /*ca60*/  MOV R188, R189 ;  /* 0x000000bd00bc7202 */ /* 0x000fe40000000f00 */
[----:B------:R-:W-:-:S02]  /*ca70*/  MOV R189, R190 ;  /* 0x000000be00bd7202 */ /* 0x000fc40000000f00 */
[----:B------:R-:W-:Y:S01]  /*ca80*/  MOV R190, R191 ;  /* 0x000000bf00be7202 */ /* 0x000fe20000000f00 */
[----:B------:R-:W-:Y:S01]  /*ca90*/  IMAD.MOV.U32 R191, RZ, RZ, R180 ;  /* 0x000000ffffbf7224 */ /* 0x000fe200078e00b4 */
[----:B------:R-:W-:Y:S02]  /*caa0*/  MOV R180, R181 ;  /* 0x000000b500b47202 */ /* 0x000fe40000000f00 */
[----:B------:R-:W-:Y:S02]  /*cab0*/  MOV R181, R182 ;  /* 0x000000b600b57202 */ /* 0x000fe40000000f00 */
[----:B------:R-:W-:Y:S02]  /*cac0*/  MOV R182, R183 ;  /* 0x000000b700b67202 */ /* 0x000fe40000000f00 */
        /* <DEDUP_REMOVED lines=8> */
[----:B------:R-:W-:Y:S01]  /*cb50*/  MOV R162, R17 ;  /* 0x0000001100a27202 */ /* 0x000fe20000000f00 */
[----:B------:R-:W-:Y:S02]  /*cb60*/  IMAD.MOV.U32 R209, RZ, RZ, R181 ;  /* 0x000000ffffd17224 */ /* 0x000fe400078e00b5 */
[----:B------:R-:W-:Y:S01]  /*cb70*/  FADD.FTZ R2, R143, R39 ;  /* 0x000000278f027221 */ /* 0x000fe20000010000 */
[----:B------:R-:W-:Y:S01]  /*cb80*/  MOV R252, R180 ;  /* 0x000000b400fc7202 */ /* 0x000fe20000000f00 */
[----:B------:R-:W-:Y:S01]  /*cb90*/  IMAD.MOV.U32 R47, RZ, RZ, R188 ;  /* 0x000000ffff2f7224 */ /* 0x000fe200078e00bc */
[----:B------:R-:W-:-:S02]  /*cba0*/  MOV R37, R189 ;  /* 0x000000bd00257202 */ /* 0x000fc40000000f00 */
[----:B------:R-:W-:Y:S01]  /*cbb0*/  MOV R38, R141 ;  /* 0x0000008d00267202 */ /* 0x000fe20000000f00 */
[C---:B------:R-:W-:Y:S01]  /*cbc0*/  HMMA.16816.F32.BF16 R64, R4.reuse, R26, R64 ;  /* 0x0000001a0440723c */ /* 0x040fe20000041840 */
[----:B------:R-:W-:Y:S01]  /*cbd0*/  MOV R34, R190 ;  /* 0x000000be00227202 */ /* 0x000fe20000000f00 */
[----:B------:R-:W-:Y:S01]  /*cbe0*/  IMAD.MOV.U32 R190, RZ, RZ, R174 ;  /* 0x000000ffffbe7224 */ /* 0x000fe200078e00ae */
[----:B------:R-:W-:Y:S01]  /*cbf0*/  MOV R33, R191 ;  /* 0x000000bf00217202 */ /* 0x000fe20000000f00 */
[----:B------:R-:W-:Y:S01]  /*cc00*/  MUFU.EX2 R217, R217 ;  /* 0x000000d900d97308 */ /* 0x000fe20000000800 */
[----:B------:R-:W-:Y:S01]  /*cc10*/  MOV R142, R182 ;  /* 0x000000b6008e7202 */ /* 0x000fe20000000f00 */
[----:B------:R-:W-:Y:S01]  /*cc20*/  IMAD.MOV.U32 R182, RZ, RZ, R162 ;  /* 0x000000ffffb67224 */ /* 0x000fe200078e00a2 */
[----:B------:R-:W-:Y:S01]  /*cc30*/  MOV R143, R183 ;  /* 0x000000b7008f7202 */ /* 0x000fe20000000f00 */
[----:B---3--:R-:W-:Y:S01]  /*cc40*/  HMMA.16816.F32.BF16 R52, R4, R20, R52 ;  /* 0x000000140434723c */ /* 0x008fe20000041834 */
[----:B------:R-:W-:Y:S01]  /*cc50*/  MOV R180, R168 ;  /* 0x000000a800b47202 */ /* 0x000fe20000000f00 */
[----:B------:R2:W5:Y:S01]  /*cc60*/  LDL.LU R17, [R1+0x11c] ;  /* 0x00011c0001117983 */ /* 0x0005620000300800 */
[----:B------:R-:W-:Y:S01]  /*cc70*/  MOV R188, R172 ;  /* 0x000000ac00bc7202 */ /* 0x000fe20000000f00 */
[----:B------:R-:W-:Y:S01]  /*cc80*/  IMAD.MOV.U32 R172, RZ, RZ, R167 ;  /* 0x000000ffffac7224 */ /* 0x000fe200078e00a7 */
[----:B------:R-:W-:-:S02]  /*cc90*/  MOV R189, R173 ;  /* 0x000000ad00bd7202 */ /* 0x000fc40000000f00 */
[----:B------:R-:W-:Y:S02]  /*cca0*/  MOV R191, R175 ;  /* 0x000000af00bf7202 */ /* 0x000fe40000000f00 */
[----:B------:R-:W-:Y:S02]  /*ccb0*/  MOV R181, R160 ;  /* 0x000000a000b57202 */ /* 0x000fe40000000f00 */
[----:B------:R-:W-:Y:S02]  /*ccc0*/  MOV R168, R161 ;  /* 0x000000a100a87202 */ /* 0x000fe40000000f00 */
[----:B------:R-:W-:Y:S02]  /*ccd0*/  MOV R183, R163 ;  /* 0x000000a300b77202 */ /* 0x000fe40000000f00 */
[----:B------:R-:W-:Y:S01]  /*cce0*/  MOV R175, R164 ;  /* 0x000000a400af7202 */ /* 0x000fe20000000f00 */
[----:B------:R-:W-:Y:S01]  /*ccf0*/  HMMA.16816.F32.BF16 R160, R4, R24, R68 ;  /* 0x0000001804a0723c */ /* 0x000fe20000041844 */
[----:B------:R-:W-:-:S02]  /*cd00*/  MOV R174, R165 ;  /* 0x000000a500ae7202 */ /* 0x000fc40000000f00 */
[----:B------:R-:W-:-:S03]  /*cd10*/  MOV R173, R166 ;  /* 0x000000a600ad7202 */ /* 0x000fc60000000f00 */
[C---:B------:R-:W-:Y:S01]  /*cd20*/  HMMA.16816.F32.BF16 R164, R8.reuse, R24, R76 ;  /* 0x0000001808a4723c */ /* 0x040fe2000004184c */
[----:B------:R-:W-:Y:S02]  /*cd30*/  MOV R70, R209 ;  /* 0x000000d100467202 */ /* 0x000fe40000000f00 */
[----:B------:R-:W-:Y:S02]  /*cd40*/  MOV R69, R211 ;  /* 0x000000d300457202 */ /* 0x000fe40000000f00 */
[----:B------:R-:W-:Y:S02]  /*cd50*/  MOV R68, R210 ;  /* 0x000000d200447202 */ /* 0x000fe40000000f00 */
[----:B------:R-:W-:Y:S01]  /*cd60*/  HMMA.16816.F32.BF16 R208, R8, R26, R60 ;  /* 0x0000001a08d0723c */ /* 0x000fe2000004183c */
[----:B------:R-:W-:Y:S01]  /*cd70*/  IMAD.MOV.U32 R79, RZ, RZ, R140 ;  /* 0x000000ffff4f7224 */ /* 0x000fe200078e008c */
[----:B------:R-:W-:Y:S02]  /*cd80*/  MOV R39, R35 ;  /* 0x0000002300277202 */ /* 0x000fe40000000f00 */
[----:B------:R-:W-:Y:S01]  /*cd90*/  MOV R228, R143 ;  /* 0x0000008f00e47202 */ /* 0x000fe20000000f00 */
[----:B------:R-:W-:Y:S01]  /*cda0*/  IMAD.MOV.U32 R229, RZ, RZ, R188 ;  /* 0x000000ffffe57224 */ /* 0x000fe200078e00bc */
[----:B------:R-:W-:Y:S01]  /*cdb0*/  MOV R225, R47 ;  /* 0x0000002f00e17202 */ /* 0x000fe20000000f00 */
[----:B------:R-:W-:Y:S01]  /*cdc0*/  HMMA.16816.F32.BF16 R184, R4, R22, R184 ;  /* 0x0000001604b8723c */ /* 0x000fe200000418b8 */
[----:B------:R-:W-:Y:S01]  /*cdd0*/  MOV R60, R37 ;  /* 0x00000025003c7202 */ /* 0x000fe20000000f00 */
[----:B------:R-:W3:Y:S01]  /*cde0*/  LDSM.16.MT88.4 R24, [R234+0xf000] ;  /* 0x00f00000ea18783b */ /* 0x000ee20000004200 */
[----:B------:R-:W-:-:S03]  /*cdf0*/  MOV R37, R142 ;  /* 0x0000008e00257202 */ /* 0x000fc60000000f00 */
[----:B------:R-:W-:Y:S01]  /*ce00*/  HMMA.16816.F32.BF16 R140, R8, R22, R72 ;  /* 0x00000016088c723c */ /* 0x000fe20000041848 */
[----:B------:R-:W-:Y:S01]  /*ce10*/  IMAD.MOV.U32 R63, RZ, RZ, R252 ;  /* 0x000000ffff3f7224 */ /* 0x000fe200078e00fc */
[----:B------:R-:W-:-:S04]  /*ce20*/  MOV R252, R189 ;  /* 0x000000bd00fc7202 */ /* 0x000fc80000000f00 */
[----:B-1----:R-:W-:Y:S01]  /*ce30*/  HMMA.16816.F32.BF16 R72, R4, R28, R80 ;  /* 0x0000001c0448723c */ /* 0x002fe20000041850 */
[----:B------:R-:W-:Y:S02]  /*ce40*/  MOV R188, R190 ;  /* 0x000000be00bc7202 */ /* 0x000fe40000000f00 */
[----:B------:R-:W-:-:S04]  /*ce50*/  MOV R189, R191 ;  /* 0x000000bf00bd7202 */ /* 0x000fc80000000f00 */
[----:B------:R-:W-:Y:S01]  /*ce60*/  MOV R83, R79 ;  /* 0x0000004f00537202 */ /* 0x000fe20000000f00 */
[----:B------:R-:W-:Y:S01]  /*ce70*/  IMAD.MOV.U32 R81, RZ, RZ, R39 ;  /* 0x000000ffff517224 */ /* 0x000fe200078e0027 */
[----:B------:R-:W-:Y:S01]  /*ce80*/  HMMA.16816.F32.BF16 R76, R4, R30, R84 ;  /* 0x0000001e044c723c */ /* 0x000fe20000041854 */
[----:B------:R-:W-:Y:S02]  /*ce90*/  MOV R82, R38 ;  /* 0x0000002600527202 */ /* 0x000fe40000000f00 */
[----:B------:R-:W-:Y:S01]  /*cea0*/  MOV R80, R36 ;  /* 0x0000002400507202 */ /* 0x000fe20000000f00 */
[----:B------:R-:W-:Y:S01]  /*ceb0*/  IMAD.MOV.U32 R191, RZ, RZ, R181 ;  /* 0x000000ffffbf7224 */ /* 0x000fe200078e00b5 */
[----:B------:R-:W-:Y:S02]  /*cec0*/  MOV R62, R33 ;  /* 0x00000021003e7202 */ /* 0x000fe40000000f00 */
[----:B------:R-:W-:Y:S02]  /*ced0*/  MOV R87, R37 ;  /* 0x0000002500577202 */ /* 0x000fe40000000f00 */
[----:B------:R-:W1:Y:S01]  /*cee0*/  LDSM.16.MT88.4 R36, [R235+0xf000] ;  /* 0x00f00000eb24783b */ /* 0x000e620000004200 */
[----:B------:R-:W-:-:S02]  /*cef0*/  MOV R61, R34 ;  /* 0x00000022003d7202 */ /* 0x000fc40000000f00 */
[----:B------:R-:W-:Y:S01]  /*cf00*/  MOV R190, R180 ;  /* 0x000000b400be7202 */ /* 0x000fe20000000f00 */
[----:B------:R-:W4:Y:S01]  /*cf10*/  LDSM.16.MT88.4 R32, [R235+0xd000] ;  /* 0x00d00000eb20783b */ /* 0x000f220000004200 */
[----:B------:R-:W-:Y:S02]  /*cf20*/  MOV R71, R182 ;  /* 0x000000b600477202 */ /* 0x000fe40000000f00 */
[----:B------:R-:W-:Y:S02]  /*cf30*/  MOV R47, R183 ;  /* 0x000000b7002f7202 */ /* 0x000fe40000000f00 */
[----:B------:R-:W-:Y:S01]  /*cf40*/  HMMA.16816.F32.BF16 R180, R8, R20, R56 ;  /* 0x0000001408b4723c */ /* 0x000fe20000041838 */
[----:B------:R-:W2:Y:S05]  /*cf50*/  LDSM.16.MT88.4 R20, [R236+0xf000] ;  /* 0x00f00000ec14783b */ /* 0x000eaa0000004200 */
[C---:B---3--:R-:W-:Y:S06]  /*cf60*/  HMMA.16816.F32.BF16 R88, R4.reuse, R24, R88 ;  /* 0x000000180458723c */ /* 0x048fec0000041858 */
[C---:B------:R-:W-:Y:S06]  /*cf70*/  HMMA.16816.F32.BF16 R92, R4.reuse, R26, R92 ;  /* 0x0000001a045c723c */ /* 0x040fec000004185c */
[----:B-1----:R-:W-:Y:S07]  /*cf80*/  HMMA.16816.F32.BF16 R56, R4, R38, R124 ;  /* 0x000000260438723c */ /* 0x002fee000004187c */
[----:B------:R-:W-:Y:S01]  /*cf90*/  MOV R127, R60 ;  /* 0x0000003c007f7202 */ /* 0x000fe20000000f00 */
[----:B------:R-:W-:Y:S01]  /*cfa0*/  IMAD.MOV.U32 R126, RZ, RZ, R61 ;  /* 0x000000ffff7e7224 */ /* 0x000fe200078e003d */
[----:B------:R-:W-:-:S02]  /*cfb0*/  MOV R125, R62 ;  /* 0x0000003e007d7202 */ /* 0x000fc40000000f00 */
[----:B------:R-:W-:Y:S01]  /*cfc0*/  MOV R124, R63 ;  /* 0x0000003f007c7202 */ /* 0x000fe20000000f00 */
[----:B----4-:R-:W-:Y:S06]  /*cfd0*/  HMMA.16816.F32.BF16 R192, R4, R32, R192 ;  /* 0x0000002004c0723c */ /* 0x010fec00000418c0 */
[-C--:B------:R-:W-:Y:S06]  /*cfe0*/  HMMA.16816.F32.BF16 R60, R8, R34.reuse, R204 ;  /* 0x00000022083c723c */ /* 0x080fec00000418cc */
[----:B------:R-:W-:Y:S01]  /*cff0*/  HMMA.16816.F32.BF16 R200, R4, R34, R200 ;  /* 0x0000002204c8723c */ /* 0x000fe200000418c8 */
[----:B------:R-:W-:-:S05]  /*d000*/  MOV R206, R47 ;  /* 0x0000002f00ce7202 */ /* 0x000fca0000000f00 */
[----:B--2---:R-:W-:Y:S01]  /*d010*/  HMMA.16816.F32.BF16 R104, R4, R20, R104 ;  /* 0x000000140468723c */ /* 0x004fe20000041868 */
[----:B------:R-:W-:-:S05]  /*d020*/  MOV R205, R206 ;  /* 0x000000ce00cd7202 */ /* 0x000fca0000000f00 */
[C---:B------:R-:W-:Y:S06]  /*d030*/  HMMA.16816.F32.BF16 R108, R4.reuse, R22, R108 ;  /* 0x00000016046c723c */ /* 0x040fec000004186c */
[----:B------:R-:W-:Y:S01]  /*d040*/  HMMA.16816.F32.BF16 R120, R4, R36, R120 ;  /* 0x000000240478723c */ /* 0x000fe20000041878 */
[----:B------:R-:W-:-:S06]  /*d050*/  MOV R207, R71 ;  /* 0x0000004700cf7202 */ /* 0x000fcc0000000f00 */
[----:B------:R-:W-:Y:S01]  /*d060*/  MOV R5, R87 ;  /* 0x0000005700057202 */ /* 0x000fe20000000f00 */
[C---:B------:R-:W-:Y:S01]  /*d070*/  HMMA.16816.F32.BF16 R196, R8.reuse, R32, R196 ;  /* 0x0000002008c4723c */ /* 0x040fe200000418c4 */
[----:B------:R-:W-:Y:S02]  /*d080*/  MOV R4, R68 ;  /* 0x0000004400047202 */ /* 0x000fe40000000f00 */
[----:B------:R-:W-:Y:S01]  /*d090*/  MOV R206, R5 ;  /* 0x0000000500ce7202 */ /* 0x000fe20000000f00 */
[----:B------:R-:W-:Y:S01]  /*d0a0*/  IMAD.MOV.U32 R7, RZ, RZ, R70 ;  /* 0x000000ffff077224 */ /* 0x000fe200078e0046 */
[----:B------:R-:W-:Y:S01]  /*d0b0*/  MOV R6, R69 ;  /* 0x0000004500067202 */ /* 0x000fe20000000f00 */
[----:B------:R-:W-:Y:S01]  /*d0c0*/  HMMA.16816.F32.BF16 R32, R8, R26, R100 ;  /* 0x0000001a0820723c */ /* 0x000fe20000041864 */
[----:B------:R-:W-:Y:S01]  /*d0d0*/  FADD.FTZ R5, R14, R19 ;  /* 0x000000130e057221 */ /* 0x000fe20000010000 */
[----:B------:R-:W-:Y:S01]  /*d0e0*/  FADD.FTZ R4, R4, R3 ;  /* 0x0000000304047221 */ /* 0x000fe20000010000 */
[----:B------:R-:W-:-:S03]  /*d0f0*/  FADD.FTZ R2, R205, R2 ;  /* 0x00000002cd027221 */ /* 0x000fc60000010000 */
[C---:B------:R-:W-:Y:S01]  /*d100*/  HMMA.16816.F32.BF16 R68, R8.reuse, R28, R156 ;  /* 0x0000001c0844723c */ /* 0x040fe2000004189c */
[----:B------:R-:W1:Y:S05]  /*d110*/  LDSM.16.MT88.4 R156, [R233+0xd800] ;  /* 0x00d80000e99c783b */ /* 0x000e6a0000004200 */
[----:B------:R-:W-:Y:S01]  /*d120*/  HMMA.16816.F32.BF16 R100, R8, R20, R96 ;  /* 0x000000140864723c */ /* 0x000fe20000041860 */
[----:B------:R-:W-:Y:S01]  /*d130*/  MUFU.EX2 R21, R13 ;  /* 0x0000000d00157308 */ /* 0x000fe20000000800 */
[----:B------:R-:W-:Y:S01]  /*d140*/  FADD.FTZ R3, R207, R5 ;  /* 0x00000005cf037221 */ /* 0x000fe20000010000 */
[----:B------:R-:W-:-:S03]  /*d150*/  FADD.FTZ R2, R6, R2 ;  /* 0x0000000206027221 */ /* 0x000fc60000010000 */
[C---:B------:R-:W-:Y:S03]  /*d160*/  HMMA.16816.F32.BF16 R84, R8.reuse, R30, R136 ;  /* 0x0000001e0854723c */ /* 0x040fe60000041888 */
[----:B------:R-:W-:Y:S03]  /*d170*/  MUFU.EX2 R216, R216 ;  /* 0x000000d800d87308 */ /* 0x000fe60000000800 */
[C---:B------:R-:W-:Y:S05]  /*d180*/  HMMA.16816.F32.BF16 R132, R8.reuse, R24, R132 ;  /* 0x000000180884723c */ /* 0x040fea0000041884 */
[----:B------:R-:W-:Y:S01]  /*d190*/  MUFU.EX2 R212, R212 ;  /* 0x000000d400d47308 */ /* 0x000fe20000000800 */
[C---:B------:R-:W-:Y:S07]  /*d1a0*/  HMMA.16816.F32.BF16 R28, R8.reuse, R22, R112 ;  /* 0x00000016081c723c */ /* 0x040fee0000041870 */
[----:B------:R-:W-:Y:S01]  /*d1b0*/  MUFU.EX2 R47, R179 ;  /* 0x000000b3002f7308 */ /* 0x000fe20000000800 */
[----:B------:R-:W-:Y:S01]  /*d1c0*/  FADD.FTZ R23, R124, R4 ;  /* 0x000000047c177221 */ /* 0x000fe20000010000 */
[----:B------:R-:W-:Y:S06]  /*d1d0*/  HMMA.16816.F32.BF16 R116, R8, R36, R116 ;  /* 0x000000240874723c */ /* 0x000fec0000041874 */
[----:B------:R-:W-:Y:S08]  /*d1e0*/  MUFU.EX2 R26, R178 ;  /* 0x000000b2001a7308 */ /* 0x000ff00000000800 */
[----:B------:R-:W-:Y:S01]  /*d1f0*/  MUFU.EX2 R12, R12 ;  /* 0x0000000c000c7308 */ /* 0x000fe20000000800 */
[----:B------:R-:W-:Y:S01]  /*d200*/  MOV R43, R172 ;  /* 0x000000ac002b7202 */ /* 0x000fe20000000f00 */
[----:B------:R-:W-:Y:S01]  /*d210*/  LDSM.16.MT88.4 R96, [R234+0xf800] ;  /* 0x00f80000ea60783b */ /* 0x000fe20000004200 */
[----:B------:R-:W-:-:S03]  /*d220*/  MOV R27, R82 ;  /* 0x00000052001b7202 */ /* 0x000fc60000000f00 */
[----:B------:R2:W5:Y:S02]  /*d230*/  LDL.LU R14, [R1+0x118] ;  /* 0x00011800010e7983 */ /* 0x0005640000300800 */
[----:B------:R3:W-:Y:S08]  /*d240*/  MUFU.EX2 R13, R0 ;  /* 0x00000000000d7308 */ /* 0x0007f00000000800 */
[----:B------:R-:W-:Y:S08]  /*d250*/  MUFU.EX2 R20, R18 ;  /* 0x0000001200147308 */ /* 0x000ff00000000800 */
[----:B------:R-:W-:Y:S01]  /*d260*/  MUFU.EX2 R136, R177 ;  /* 0x000000b100887308 */ /* 0x000fe20000000800 */
[----:B---3--:R-:W-:-:S07]  /*d270*/  FADD.FTZ R0, R206, R46 ;  /* 0x0000002ece007221 */ /* 0x008fce0000010000 */
[----:B------:R-:W-:Y:S01]  /*d280*/  MUFU.EX2 R137, R176 ;  /* 0x000000b000897308 */ /* 0x000fe20000000800 */
[----:B------:R-:W-:-:S07]  /*d290*/  FADD.FTZ R0, R7, R0 ;  /* 0x0000000007007221 */ /* 0x000fce0000010000 */
[----:B------:R-:W-:Y:S01]  /*d2a0*/  MUFU.EX2 R24, R41 ;  /* 0x0000002900187308 */ /* 0x000fe20000000800 */
[----:B------:R-:W3:Y:S07]  /*d2b0*/  LDSM.16.MT88.4 R4, [R235+0xf800] ;  /* 0x00f80000eb04783b */ /* 0x000eee0000004200 */
[----:B------:R-:W4:Y:S08]  /*d2c0*/  MUFU.EX2 R25, R40 ;  /* 0x0000002800197308 */ /* 0x000f300000000800 */
[----:B------:R-:W-:Y:S01]  /*d2d0*/  MUFU.EX2 R19, R44 ;  /* 0x0000002c00137308 */ /* 0x000fe20000000800 */
[----:B------:R-:W-:Y:S01]  /*d2e0*/  FADD.FTZ R22, R125, R3 ;  /* 0x000000037d167221 */ /* 0x000fe20000010000 */
[----:B------:R-:W-:Y:S01]  /*d2f0*/  MOV R138, R81 ;  /* 0x00000051008a7202 */ /* 0x000fe20000000f00 */
[----:B------:R-:W-:Y:S01]  /*d300*/  IMAD.MOV.U32 R139, RZ, RZ, R80 ;  /* 0x000000ffff8b7224 */ /* 0x000fe200078e0050 */
[----:B------:R-:W-:Y:S04]  /*d310*/  LDSM.16.MT88.4 R112, [R236+0xf800] ;  /* 0x00f80000ec70783b */ /* 0x000fe80000004200 */
[----:B------:R-:W1:Y:S01]  /*d320*/  MUFU.EX2 R18, R42 ;  /* 0x0000002a00127308 */ /* 0x000e620000000800 */
[----:B------:R-:W-:Y:S01]  /*d330*/  FADD.FTZ R3, R126, R2 ;  /* 0x000000027e037221 */ /* 0x000fe20000010000 */
[----:B------:R-:W-:Y:S01]  /*d340*/  HMMA.16816.F32.BF16 R8, R8, R38, R128 ;  /* 0x000000260808723c */ /* 0x000fe20000041880 */
[----:B------:R-:W-:Y:S01]  /*d350*/  FADD.FTZ R2, R127, R0 ;  /* 0x000000007f027221 */ /* 0x000fe20000010000 */
[----:B----4-:R-:W-:-:S02]  /*d360*/  F2FP.BF16.F32.PACK_AB R124, R25, R24 ;  /* 0x00000018197c723e */ /* 0x010fc400000010ff */
[----:B------:R-:W-:Y:S01]  /*d370*/  MOV R36, R190 ;  /* 0x000000be00247202 */ /* 0x000fe20000000f00 */
[----:B------:R-:W-:Y:S01]  /*d380*/  IMAD.MOV.U32 R37, RZ, RZ, R189 ;  /* 0x000000ffff257224 */ /* 0x000fe200078e00bd */
[----:B------:R-:W-:Y:S01]  /*d390*/  F2FP.BF16.F32.PACK_AB R125, R13, R12 ;  /* 0x0000000c0d7d723e */ /* 0x000fe200000010ff */
[----:B------:R-:W-:Y:S01]  /*d3a0*/  LDSM.16.MT88.4 R204, [R235+0xd800] ;  /* 0x00d80000ebcc783b */ /* 0x000fe20000004200 */
[----:B------:R-:W-:Y:S02]  /*d3b0*/  F2FP.BF16.F32.PACK_AB R128, R217, R215 ;  /* 0x000000d7d980723e */ /* 0x000fe400000010ff */
[----:B------:R-:W-:Y:S02]  /*d3c0*/  F2FP.BF16.F32.PACK_AB R129, R136, R47 ;  /* 0x0000002f8881723e */ /* 0x000fe400000010ff */
[----:B------:R-:W-:Y:S02]  /*d3d0*/  F2FP.BF16.F32.PACK_AB R130, R212, R216 ;  /* 0x000000d8d482723e */ /* 0x000fe400000010ff */
[----:B------:R-:W-:-:S02]  /*d3e0*/  F2FP.BF16.F32.PACK_AB R131, R26, R137 ;  /* 0x000000891a83723e */ /* 0x000fc400000010ff */
[----:B------:R-:W-:Y:S02]  /*d3f0*/  F2FP.BF16.F32.PACK_AB R126, R21, R20 ;  /* 0x00000014157e723e */ /* 0x000fe400000010ff */
[----:B-1----:R-:W-:Y:S01]  /*d400*/  F2FP.BF16.F32.PACK_AB R127, R19, R18 ;  /* 0x00000012137f723e */ /* 0x002fe200000010ff */
[----:B------:R-:W-:Y:S02]  /*d410*/  IMAD.MOV.U32 R0, RZ, RZ, R171 ;  /* 0x000000ffff007224 */ /* 0x000fe400078e00ab */
[----:B------:R-:W-:Y:S01]  /*d420*/  HMMA.16816.F32.BF16 R148, R128, R156, R148 ;  /* 0x0000009c8094723c */ /* 0x000fe20000041894 */
[----:B------:R-:W-:-:S05]  /*d430*/  MOV R38, R168 ;  /* 0x000000a800267202 */ /* 0x000fca0000000f00 */
[----:B------:R-:W-:Y:S01]  /*d440*/  HMMA.16816.F32.BF16 R144, R124, R156, R144 ;  /* 0x0000009c7c90723c */ /* 0x000fe20000041890 */
[----:B------:R-:W-:-:S05]  /*d450*/  MOV R39, R175 ;  /* 0x000000af00277202 */ /* 0x000fca0000000f00 */
[----:B------:R-:W-:Y:S01]  /*d460*/  HMMA.16816.F32.BF16 R152, R124, R158, R152 ;  /* 0x0000009e7c98723c */ /* 0x000fe20000041898 */
[----:B------:R-:W-:-:S05]  /*d470*/  FADD.FTZ R0, R0, R23 ;  /* 0x0000001700007221 */ /* 0x000fca0000010000 */
[----:B------:R-:W-:Y:S01]  /*d480*/  HMMA.16816.F32.BF16 R156, R128, R158, R48 ;  /* 0x0000009e809c723c */ /* 0x000fe20000041830 */
[----:B------:R-:W-:Y:S01]  /*d490*/  MOV R46, R173 ;  /* 0x000000ad002e7202 */ /* 0x000fe20000000f00 */
[----:B------:R-:W-:Y:S01]  /*d4a0*/  IMAD.MOV.U32 R44, RZ, RZ, R174 ;  /* 0x000000ffff2c7224 */ /* 0x000fe200078e00ae */
[----:B------:R-:W-:-:S03]  /*d4b0*/  MOV R42, R191 ;  /* 0x000000bf002a7202 */ /* 0x000fc60000000f00 */
[----:B---3--:R-:W-:Y:S01]  /*d4c0*/  HMMA.16816.F32.BF16 R120, R124, R4, R120 ;  /* 0x000000047c78723c */ /* 0x008fe20000041878 */
[----:B------:R-:W-:Y:S01]  /*d4d0*/  MOV R50, R170 ;  /* 0x000000aa00327202 */ /* 0x000fe20000000f00 */
[----:B------:R-:W-:Y:S01]  /*d4e0*/  FADD.FTZ R2, R38, R2 ;  /* 0x0000000226027221 */ /* 0x000fe20000010000 */
[----:B------:R-:W-:-:S03]  /*d4f0*/  MOV R51, R169 ;  /* 0x000000a900337202 */ /* 0x000fc60000000f00 */
[----:B------:R-:W-:Y:S01]  /*d500*/  HMMA.16816.F32.BF16 R116, R128, R4, R116 ;  /* 0x000000048074723c */ /* 0x000fe20000041874 */
[----:B------:R-:W-:Y:S01]  /*d510*/  FADD.FTZ R0, R39, R0 ;  /* 0x0000000027007221 */ /* 0x000fe20000010000 */
[----:B------:R-:W-:Y:S01]  /*d520*/  FADD.FTZ R3, R51, R3 ;  /* 0x0000000333037221 */ /* 0x000fe20000010000 */
[----:B------:R-:W-:Y:S01]  /*d530*/  MOV R40, R188 ;  /* 0x000000bc00287202 */ /* 0x000fe20000000f00 */
[----:B------:R-:W-:Y:S03]  /*d540*/  LDSM.16.MT88.4 R172, [R234+0xd800] ;  /* 0x00d80000eaac783b */ /* 0x000fe60000004200 */
[----:B------:R-:W-:Y:S01]  /*d550*/  FADD.FTZ R4, R50, R22 ;  /* 0x0000001632047221 */ /* 0x000fe20000010000 */
[----:B------:R-:W-:Y:S01]  /*d560*/  FADD.FTZ R5, R46, R3 ;  /* 0x000000032e057221 */ /* 0x000fe20000010000 */
[----:B------:R-:W-:Y:S01]  /*d570*/  MOV R41, R83 ;  /* 0x0000005300297202 */ /* 0x000fe20000000f00 */
[----:B------:R-:W-:Y:S01]  /*d580*/  LDSM.16.MT88.4 R188, [R236+0xd800] ;  /* 0x00d80000ecbc783b */ /* 0x000fe20000004200 */
        /* <DEDUP_REMOVED lines=42> */
[----:B------:R-:W-:-:S03]  /*d830*/  UISETP.GE.AND UP0, UPT, UR17, 0x3, UPT ;  /* 0x000000031100788c */ /* 0x000fc6000bf06270 */
[----:B------:R2:W-:Y:S04]  /*d840*/  STL [R1+0x90], R3 ;  /* 0x0000900301007387 */ /* 0x0005e80000100800 */
[----:B------:R2:W-:Y:S04]  /*d850*/  STL [R1+0x98], R2 ;  /* 0x0000980201007387 */ /* 0x0005e80000100800 */
[----:B------:R2:W-:Y:S01]  /*d860*/  STL [R1+0x9c], R0 ;  /* 0x00009c0001007387 */ /* 0x0005e20000100800 */
[----:B------:R-:W-:Y:S01]  /*d870*/  PLOP3.LUT P0, PT, PT, PT, UP0, 0x80, 0x0 ;  /* 0x000000000000781c */ /* 0x000fe20003f0f008 */
[C---:B-1----:R-:W-:Y:S06]  /*d880*/  HMMA.16816.F32.BF16 R72, R124.reuse, R80, R72 ;  /* 0x000000507c48723c */ /* 0x042fec0000041848 */
[----:B------:R-:W-:Y:S06]  /*d890*/  HMMA.16816.F32.BF16 R76, R124, R82, R76 ;  /* 0x000000527c4c723c */ /* 0x000fec000004184c */
[C---:B------:R-:W-:Y:S06]  /*d8a0*/  HMMA.16816.F32.BF16 R68, R128.reuse, R80, R68 ;  /* 0x000000508044723c */ /* 0x040fec0000041844 */
[----:B------:R-:W-:Y:S01]  /*d8b0*/  HMMA.16816.F32.BF16 R80, R128, R82, R84 ;  /* 0x000000528050723c */ /* 0x000fe20000041854 */
[----:B------:R-:W-:-:S05]  /*d8c0*/  MOV R136, R228 ;  /* 0x000000e400887202 */ /* 0x000fca0000000f00 */
        /* <DEDUP_REMOVED lines=14> */
[----:B------:R-:W-:Y:S01]  /*d9b0*/  HMMA.16816.F32.BF16 R100, R128, R112, R100 ;  /* 0x000000708064723c */ /* 0x000fe20000041864 */
[----:B------:R-:W-:-:S05]  /*d9c0*/  MOV R135, R225 ;  /* 0x000000e100877202 */ /* 0x000fca0000000f00 */
[----:B------:R-:W-:Y:S01]  /*d9d0*/  HMMA.16816.F32.BF16 R172, R128, R174, R208 ;  /* 0x000000ae80ac723c */ /* 0x000fe200000418d0 */
[----:B------:R-:W-:-:S05]  /*d9e0*/  MOV R133, R229 ;  /* 0x000000e500857202 */ /* 0x000fca0000000f00 */
[----:B------:R-:W-:Y:S01]  /*d9f0*/  HMMA.16816.F32.BF16 R188, R128, R190, R140 ;  /* 0x000000be80bc723c */ /* 0x000fe2000004188c */
[----:B------:R-:W-:-:S05]  /*da00*/  MOV R134, R252 ;  /* 0x000000fc00867202 */ /* 0x000fca0000000f00 */
[C---:B------:R-:W-:Y:S06]  /*da10*/  HMMA.16816.F32.BF16 R204, R128.reuse, R206, R60 ;  /* 0x000000ce80cc723c */ /* 0x040fec000004183c */
[C---:B------:R-:W-:Y:S06]  /*da20*/  HMMA.16816.F32.BF16 R96, R128.reuse, R98, R32 ;  /* 0x000000628060723c */ /* 0x040fec0000041820 */
[----:B------:R-:W-:Y:S06]  /*da30*/  HMMA.16816.F32.BF16 R112, R128, R114, R28 ;  /* 0x000000728070723c */ /* 0x000fec000004181c */
[-C--:B------:R-:W-:Y:S06]  /*da40*/  HMMA.16816.F32.BF16 R124, R124, R6.reuse, R56 ;  /* 0x000000067c7c723c */ /* 0x080fec0000041838 */
[----:B------:R-:W-:Y:S01]  /*da50*/  HMMA.16816.F32.BF16 R128, R128, R6, R8 ;  /* 0x000000068080723c */ /* 0x000fe20000041808 */
[----:B------:R-:W-:-:S08]  /*da60*/  NOP ;  /* 0x0000000000007918 */ /* 0x000fd00000000000 */
[----:B--2---:R-:W-:-:S15]  /*da70*/  @!P0 BRA `(.L_x_121) ;  /* 0x0000006c005c8947 */ /* 0x004fde0003800000 */
        /* <DEDUP_REMOVED lines=11> */
[----:B------:R-:W-:Y:S01]  /*db30*/  STL.64 [R1+0x178], R94 ;  /* 0x0001785e01007387 */ /* 0x000fe20000100a00 */
[----:B------:R-:W-:Y:S01]  /*db40*/  IMAD.U32 R3, RZ, RZ, UR27 ;  /* 0x0000001bff037e24 */ /* 0x000fe2000f8e00ff */
[----:B------:R-:W-:-:S02]  /*db50*/  UIADD3 UR4, UR27, UR4, URZ ;  /* 0x000000041b047290 */ /* 0x000fc4000fffe03f */
[----:B------:R-:W-:Y:S04]  /*db60*/  STL.64 [R1+0x170], R92 ;  /* 0x0001705c01007387 */ /* 0x000fe80000100a00 */
[----:B------:R-:W-:Y:S01]  /*db70*/  IMAD.U32 R3, RZ, RZ, UR4 ;  /* 0x00000004ff037e24 */ /* 0x000fe2000f8e00ff */
[----:B------:R-:W-:Y:S04]  /*db80*/  STL.64 [R1+0x168], R90 ;  /* 0x0001685a01007387 */ /* 0x000fe80000100a00 */
[----:B------:R-:W-:Y:S04]  /*db90*/  STL.64 [R1+0x160], R88 ;  /* 0x0001605801007387 */ /* 0x000fe80000100a00 */
        /* <DEDUP_REMOVED lines=39> */
[----:B-----5:R-:W-:Y:S04]  /*de10*/  LDSM.16.M88.4 R20, [R232+0x8000] ;  /* 0x00800000e814783b */ /* 0x020fe80000000200 */
[----:B------:R-:W3:Y:S04]  /*de20*/  LDSM.16.M88.4 R132, [R239+0x2000] ;  /* 0x00200000ef84783b */ /* 0x000ee80000000200 */
[----:B------:R-:W4:Y:S04]  /*de30*/  LDSM.16.M88.4 R136, [R239] ;  /* 0x00000000ef88783b */ /* 0x000f280000000200 */
[----:B-1----:R-:W-:Y:S04]  /*de40*/  LDSM.16.M88.4 R4, [R243] ;  /* 0x00000000f304783b */ /* 0x002fe80000000200 */
[----:B------:R-:W-:Y:S04]  /*de50*/  LDSM.16.M88.4 R60, [R240+0x2000] ;  /* 0x00200000f03c783b */ /* 0x000fe80000000200 */
[----:B------:R-:W-:Y:S04]  /*de60*/  LDSM.16.M88.4 R64, [R240] ;  /* 0x00000000f040783b */ /* 0x000fe80000000200 */
[----:B--2---:R-:W1:Y:S04]  /*de70*/  LDSM.16.M88.4 R8, [R232+0x8800] ;  /* 0x00880000e808783b */ /* 0x004e680000000200 */
[----:B------:R-:W2:Y:S04]  /*de80*/  LDSM.16.M88.4 R24, [R250] ;  /* 0x00000000fa18783b */ /* 0x000ea80000000200 */
[----:B------:R-:W-:Y:S04]  /*de90*/  LDSM.16.M88.4 R52, [R242+0x2000] ;  /* 0x00200000f234783b */ /* 0x000fe80000000200 */
[----:B------:R-:W-:Y:S04]  /*dea0*/  LDSM.16.M88.4 R56, [R242] ;  /* 0x00000000f238783b */ /* 0x000fe80000000200 */
[----:B------:R-:W-:Y:S01]  /*deb0*/  LDSM.16.M88.4 R48, [R241] ;  /* 0x00000000f130783b */ /* 0x000fe20000000200 */
[-C--:B---3--:R-:W-:Y:S03]  /*dec0*/  HMMA.16816.F32.BF16 R28, R132, R20.reuse, RZ ;  /* 0x00000014841c723c */ /* 0x088fe600000418ff */
[----:B------:R-:W0:Y:S03]  /*ded0*/  LDGDEPBAR ;  /* 0x00000000000079af */ /* 0x000e260000000000 */
[----:B----4-:R-:W-:Y:S06]  /*dee0*/  HMMA.16816.F32.BF16 R32, R136, R20, RZ ;  /* 0x000000148820723c */ /* 0x010fec00000418ff */
[-C--:B------:R-:W-:Y:S06]  /*def0*/  HMMA.16816.F32.BF16 R36, R132, R22.reuse, RZ ;  /* 0x000000168424723c */ /* 0x080fec00000418ff */
[C---:B------:R-:W-:Y:S01]  /*df00*/  HMMA.16816.F32.BF16 R44, R136.reuse, R22, RZ ;  /* 0x00000016882c723c */ /* 0x040fe200000418ff */
[----:B------:R-:W3:Y:S05]  /*df10*/  LDSM.16.M88.4 R20, [R238+0x8000] ;  /* 0x00800000ee14783b */ /* 0x000eea0000000200 */
[-C--:B-1----:R-:W-:Y:S06]  /*df20*/  HMMA.16816.F32.BF16 R208, R136, R8.reuse, RZ ;  /* 0x0000000888d0723c */ /* 0x082fec00000418ff */
[C---:B------:R-:W-:Y:S06]  /*df30*/  HMMA.16816.F32.BF16 R140, R132.reuse, R8, RZ ;  /* 0x00000008848c723c */ /* 0x040fec00000418ff */
[----:B------:R-:W-:Y:S06]  /*df40*/  HMMA.16816.F32.BF16 R40, R132, R10, RZ ;  /* 0x0000000a8428723c */ /* 0x000fec00000418ff */
[-C--:B------:R-:W-:Y:S01]  /*df50*/  HMMA.16816.F32.BF16 R216, R60, R4.reuse, R28 ;  /* 0x000000043cd8723c */ /* 0x080fe2000004181c */
[----:B------:R-:W1:Y:S05]  /*df60*/  LDSM.16.M88.4 R28, [R238+0x8800] ;  /* 0x00880000ee1c783b */ /* 0x000e6a0000000200 */
[----:B------:R-:W-:Y:S06]  /*df70*/  HMMA.16816.F32.BF16 R72, R64, R4, R32 ;  /* 0x000000044048723c */ /* 0x000fec0000041820 */
[----:B------:R-:W-:Y:S01]  /*df80*/  HMMA.16816.F32.BF16 R32, R136, R10, RZ ;  /* 0x0000000a8820723c */ /* 0x000fe200000418ff */
[----:B------:R-:W-:Y:S05]  /*df90*/  LDSM.16.M88.4 R8, [R237] ;  /* 0x00000000ed08783b */ /* 0x000fea0000000200 */
[-C--:B------:R-:W-:Y:S06]  /*dfa0*/  HMMA.16816.F32.BF16 R36, R60, R6.reuse, R36 ;  /* 0x000000063c24723c */ /* 0x080fec0000041824 */
[C---:B------:R-:W-:Y:S01]  /*dfb0*/  HMMA.16816.F32.BF16 R220, R64.reuse, R6, R44 ;  /* 0x0000000640dc723c */ /* 0x040fe2000004182c */
[----:B------:R-:W4:Y:S04]  /*dfc0*/  LDSM.16.M88.4 R44, [R241+0x2000] ;  /* 0x00200000f12c783b */ /* 0x000f280000000200 */
[----:B------:R-:W-:Y:S01]  /*dfd0*/  LDSM.16.M88.4 R4, [R232+0xa000] ;  /* 0x00a00000e804783b */ /* 0x000fe20000000200 */
[-C--:B--2---:R-:W-:Y:S06]  /*dfe0*/  HMMA.16816.F32.BF16 R68, R64, R24.reuse, R208 ;  /* 0x000000184044723c */ /* 0x084fec00000418d0 */
[C---:B------:R-:W-:Y:S06]  /*dff0*/  HMMA.16816.F32.BF16 R228, R60.reuse, R24, R140 ;  /* 0x000000183ce4723c */ /* 0x040fec000004188c */
[----:B------:R-:W-:Y:S01]  /*e000*/  HMMA.16816.F32.BF16 R224, R60, R26, R40 ;  /* 0x0000001a3ce0723c */ /* 0x000fe20000041828 */
[----:B------:R-:W-:Y:S05]  /*e010*/  LDSM.16.M88.4 R40, [R239+0x4000] ;  /* 0x00400000ef28783b */ /* 0x000fea0000000200 */
[----:B---3--:R-:W-:Y:S06]  /*e020*/  HMMA.16816.F32.BF16 R208, R52, R20, R216 ;  /* 0x0000001434d0723c */ /* 0x008fec00000418d8 */
[----:B------:R-:W-:Y:S01]  /*e030*/  HMMA.16816.F32.BF16 R212, R64, R26, R32 ;  /* 0x0000001a40d4723c */ /* 0x000fe20000041820 */
[----:B------:R-:W2:Y:S05]  /*e040*/  LDSM.16.M88.4 R24, [R237+0x800] ;  /* 0x00080000ed18783b */ /* 0x000eaa0000000200 */
[----:B------:R-:W-:Y:S06]  /*e050*/  HMMA.16816.F32.BF16 R140, R56, R20, R72 ;  /* 0x00000014388c723c */ /* 0x000fec0000041848 */
[-C--:B------:R-:W-:Y:S01]  /*e060*/  HMMA.16816.F32.BF16 R32, R52, R22.reuse, R36 ;  /* 0x000000163420723c */ /* 0x080fe20000041824 */
[----:B------:R-:W3:Y:S05]  /*e070*/  LDSM.16.M88.4 R36, [R239+0x6000] ;  /* 0x00600000ef24783b */ /* 0x000eea0000000200 */
[C---:B------:R-:W-:Y:S06]  /*e080*/  HMMA.16816.F32.BF16 R220, R56.reuse, R22, R220 ;  /* 0x0000001638dc723c */ /* 0x040fec00000418dc */
[-C--:B-1----:R-:W-:Y:S06]  /*e090*/  HMMA.16816.F32.BF16 R76, R56, R28.reuse, R68 ;  /* 0x0000001c384c723c */ /* 0x082fec0000041844 */
[C---:B------:R-:W-:Y:S06]  /*e0a0*/  HMMA.16816.F32.BF16 R72, R52.reuse, R28, R228 ;  /* 0x0000001c3448723c */ /* 0x040fec00000418e4 */
[----:B------:R-:W-:Y:S06]  /*e0b0*/  HMMA.16816.F32.BF16 R68, R52, R30, R224 ;  /* 0x0000001e3444723c */ /* 0x000fec00000418e0 */
[----:B----4-:R-:W-:Y:S01]  /*e0c0*/  HMMA.16816.F32.BF16 R224, R44, R8, R208 ;  /* 0x000000082ce0723c */ /* 0x010fe200000418d0 */
[----:B------:R-:W-:Y:S05]  /*e0d0*/  LDSM.16.M88.4 R208, [R247] ;  /* 0x00000000f7d0783b */ /* 0x000fea0000000200 */
[----:B------:R-:W-:Y:S01]  /*e0e0*/  HMMA.16816.F32.BF16 R228, R56, R30, R212 ;  /* 0x0000001e38e4723c */ /* 0x000fe200000418d4 */
[----:B------:R-:W-:Y:S05]  /*e0f0*/  LDSM.16.M88.4 R28, [R240+0x6000] ;  /* 0x00600000f01c783b */ /* 0x000fea0000000200 */
[----:B------:R-:W-:Y:S01]  /*e100*/  HMMA.16816.F32.BF16 R216, R48, R8, R140 ;  /* 0x0000000830d8723c */ /* 0x000fe2000004188c */
[----:B------:R-:W1:Y:S05]  /*e110*/  LDSM.16.M88.4 R140, [R232+0xa800] ;  /* 0x00a80000e88c783b */ /* 0x000e6a0000000200 */
[-C--:B------:R-:W-:Y:S01]  /*e120*/  HMMA.16816.F32.BF16 R20, R44, R10.reuse, R32 ;  /* 0x0000000a2c14723c */ /* 0x080fe20000041820 */
[----:B------:R-:W-:Y:S05]  /*e130*/  LDSM.16.M88.4 R32, [R240+0x4000] ;  /* 0x00400000f020783b */ /* 0x000fea0000000200 */
[C---:B------:R-:W-:Y:S01]  /*e140*/  HMMA.16816.F32.BF16 R212, R48.reuse, R10, R220 ;  /* 0x0000000a30d4723c */ /* 0x040fe200000418dc */
[----:B------:R-:W-:Y:S05]  /*e150*/  LDSM.16.M88.4 R8, [R246] ;  /* 0x00000000f608783b */ /* 0x000fea0000000200 */
[-C--:B--2---:R-:W-:Y:S06]  /*e160*/  HMMA.16816.F32.BF16 R88, R48, R24.reuse, R76 ;  /* 0x000000183058723c */ /* 0x084fec000004184c */
[C---:B------:R-:W-:Y:S06]  /*e170*/  HMMA.16816.F32.BF16 R80, R44.reuse, R24, R72 ;  /* 0x000000182c50723c */ /* 0x040fec0000041848 */
[----:B------:R-:W-:Y:S06]  /*e180*/  HMMA.16816.F32.BF16 R76, R44, R26, R68 ;  /* 0x0000001a2c4c723c */ /* 0x000fec0000041844 */
[----:B---3--:R-:W-:Y:S06]  /*e190*/  HMMA.16816.F32.BF16 R68, R36, R4, R224 ;  /* 0x000000042444723c */ /* 0x008fec00000418e0 */
[----:B------:R-:W-:Y:S01]  /*e1a0*/  HMMA.16816.F32.BF16 R72, R48, R26, R228 ;  /* 0x0000001a3048723c */ /* 0x000fe200000418e4 */
[----:B------:R-:W-:Y:S05]  /*e1b0*/  LDSM.16.M88.4 R24, [R242+0x4000] ;  /* 0x00400000f218783b */ /* 0x000fea0000000200 */
[----:B------:R-:W-:Y:S06]  /*e1c0*/  HMMA.16816.F32.BF16 R228, R40, R4, R216 ;  /* 0x0000000428e4723c */ /* 0x000fec00000418d8 */
[-C--:B------:R-:W-:Y:S01]  /*e1d0*/  HMMA.16816.F32.BF16 R224, R36, R6.reuse, R20 ;  /* 0x0000000624e0723c */ /* 0x080fe20000041814 */
[----:B------:R-:W-:Y:S05]  /*e1e0*/  LDSM.16.M88.4 R20, [R242+0x6000] ;  /* 0x00600000f214783b */ /* 0x000fea0000000200 */
[----:B------:R-:W-:Y:S01]  /*e1f0*/  HMMA.16816.F32.BF16 R220, R40, R6, R212 ;  /* 0x0000000628dc723c */ /* 0x000fe200000418d4 */
[----:B------:R-:W2:Y:S05]  /*e200*/  LDSM.16.M88.4 R4, [R238+0xa000] ;  /* 0x00a00000ee04783b */ /* 0x000eaa0000000200 */
[----:B-1----:R-:W-:Y:S06]  /*e210*/  HMMA.16816.F32.BF16 R212, R36, R140, R80 ;  /* 0x0000008c24d4723c */ /* 0x002fec0000041850 */
[----:B------:R-:W-:Y:S06]  /*e220*/  HMMA.16816.F32.BF16 R80, R28, R208, R68 ;  /* 0x000000d01c50723c */ /* 0x000fec0000041844 */
[C---:B------:R-:W-:Y:S06]  /*e230*/  HMMA.16816.F32.BF16 R216, R40.reuse, R140, R88 ;  /* 0x0000008c28d8723c */ /* 0x040fec0000041858 */
[----:B------:R-:W-:Y:S06]  /*e240*/  HMMA.16816.F32.BF16 R88, R40, R142, R72 ;  /* 0x0000008e2858723c */ /* 0x000fec0000041848 */
[----:B------:R-:W-:Y:S06]  /*e250*/  HMMA.16816.F32.BF16 R72, R28, R210, R224 ;  /* 0x000000d21c48723c */ /* 0x000fec00000418e0 */
[----:B------:R-:W-:Y:S01]  /*e260*/  HMMA.16816.F32.BF16 R92, R36, R142, R76 ;  /* 0x0000008e245c723c */ /* 0x000fe2000004184c */
[----:B------:R-:W1:Y:S05]  /*e270*/  LDSM.16.M88.4 R140, [R238+0xa800] ;  /* 0x00a80000ee8c783b */ /* 0x000e6a0000000200 */
[----:B--2---:R-:W-:Y:S06]  /*e280*/  HMMA.16816.F32.BF16 R80, R20, R4, R80 ;  /* 0x000000041450723c */ /* 0x004fec0000041850 */
[C---:B------:R-:W-:Y:S06]  /*e290*/  HMMA.16816.F32.BF16 R228, R32.reuse, R208, R228 ;  /* 0x000000d020e4723c */ /* 0x040fec00000418e4 */
[C---:B------:R-:W-:Y:S01]  /*e2a0*/  HMMA.16816.F32.BF16 R76, R32.reuse, R210, R220 ;  /* 0x000000d2204c723c */ /* 0x040fe200000418dc */
[----:B------:R-:W-:Y:S05]  /*e2b0*/  LDSM.16.M88.4 R208, [R237+0x2000] ;  /* 0x00200000edd0783b */ /* 0x000fea0000000200 */
[-C--:B------:R-:W-:Y:S01]  /*e2c0*/  HMMA.16816.F32.BF16 R68, R32, R8.reuse, R216 ;  /* 0x000000082044723c */ /* 0x080fe200000418d8 */
[----:B------:R-:W-:Y:S05]  /*e2d0*/  LDSM.16.M88.4 R216, [R232+0x9800] ;  /* 0x00980000e8d8783b */ /* 0x000fea0000000200 */
[----:B------:R-:W-:Y:S01]  /*e2e0*/  IMAD.MOV.U32 R13, RZ, RZ, R80 ;  /* 0x000000ffff0d7224 */ /* 0x000fe200078e0050 */
[----:B------:R-:W-:Y:S01]  /*e2f0*/  MOV R2, R82 ;  /* 0x0000005200027202 */ /* 0x000fe20000000f00 */
[----:B------:R-:W-:Y:S01]  /*e300*/  IMAD.MOV.U32 R12, RZ, RZ, R81 ;  /* 0x000000ffff0c7224 */ /* 0x000fe200078e0051 */
[----:B------:R-:W-:Y:S01]  /*e310*/  HMMA.16816.F32.BF16 R224, R28, R8, R212 ;  /* 0x000000081ce0723c */ /* 0x000fe200000418d4 */
[----:B------:R-:W-:-:S05]  /*e320*/  IMAD.MOV.U32 R0, RZ, RZ, R83 ;  /* 0x000000ffff007224 */ /* 0x000fca00078e0053 */
[----:B------:R-:W-:Y:S06]  /*e330*/  HMMA.16816.F32.BF16 R80, R20, R6, R72 ;  /* 0x000000061450723c */ /* 0x000fec0000041848 */
[-C--:B------:R-:W-:Y:S06]  /*e340*/  HMMA.16816.F32.BF16 R220, R28, R10.reuse, R92 ;  /* 0x0000000a1cdc723c */ /* 0x080fec000004185c */
[----:B------:R-:W-:Y:S01]  /*e350*/  HMMA.16816.F32.BF16 R212, R32, R10, R88 ;  /* 0x0000000a20d4723c */ /* 0x000fe20000041858 */
[----:B------:R-:W2:Y:S05]  /*e360*/  LDSM.16.M88.4 R8, [R241+0x4000] ;  /* 0x00400000f108783b */ /* 0x000eaa0000000200 */
[C---:B------:R-:W-:Y:S06]  /*e370*/  HMMA.16816.F32.BF16 R228, R24.reuse, R4, R228 ;  /* 0x0000000418e4723c */ /* 0x040fec00000418e4 */
[----:B------:R-:W-:Y:S01]  /*e380*/  IMAD.MOV.U32 R72, RZ, RZ, R80 ;  /* 0x000000ffff487224 */ /* 0x000fe200078e0050 */
[----:B------:R-:W-:Y:S01]  /*e390*/  HMMA.16816.F32.BF16 R92, R24, R6, R76 ;  /* 0x00000006185c723c */ /* 0x000fe2000004184c */
[----:B------:R-:W-:Y:S01]  /*e3a0*/  IMAD.MOV.U32 R19, RZ, RZ, R81 ;  /* 0x000000ffff137224 */ /* 0x000fe200078e0051 */
[----:B------:R-:W3:Y:S01]  /*e3b0*/  LDSM.16.M88.4 R4, [R241+0x6000] ;  /* 0x00600000f104783b */ /* 0x000ee20000000200 */
[----:B------:R-:W-:-:S02]  /*e3c0*/  IMAD.MOV.U32 R18, RZ, RZ, R82 ;  /* 0x000000ffff127224 */ /* 0x000fc400078e0052 */
[----:B------:R-:W-:Y:S01]  /*e3d0*/  IMAD.MOV.U32 R3, RZ, RZ, R83 ;  /* 0x000000ffff037224 */ /* 0x000fe200078e0053 */
[----:B-1----:R-:W-:Y:S06]  /*e3e0*/  HMMA.16816.F32.BF16 R88, R20, R142, R220 ;  /* 0x0000008e1458723c */ /* 0x002fec00000418dc */
[----:B------:R-:W-:Y:S01]  /*e3f0*/  HMMA.16816.F32.BF16 R80, R24, R140, R68 ;  /* 0x0000008c1850723c */ /* 0x000fe20000041844 */
[----:B------:R-:W-:Y:S01]  /*e400*/  MOV R220, R13 ;  /* 0x0000000d00dc7202 */ /* 0x000fe20000000f00 */
[----:B------:R-:W-:Y:S02]  /*e410*/  IMAD.MOV.U32 R221, RZ, RZ, R12 ;  /* 0x000000ffffdd7224 */ /* 0x000fe400078e000c */
[----:B------:R-:W-:-:S02]  /*e420*/  IMAD.MOV.U32 R222, RZ, RZ, R2 ;  /* 0x000000ffffde7224 */ /* 0x000fc400078e0002 */
[----:B------:R-:W-:Y:S01]  /*e430*/  HMMA.16816.F32.BF16 R68, R20, R140, R224 ;  /* 0x0000008c1444723c */ /* 0x000fe200000418e0 */
[----:B------:R-:W-:-:S05]  /*e440*/  IMAD.MOV.U32 R223, RZ, RZ, R0 ;  /* 0x000000ffffdf7224 */ /* 0x000fca00078e0000 */
[----:B------:R-:W-:Y:S01]  /*e450*/  HMMA.16816.F32.BF16 R224, R24, R142, R212 ;  /* 0x0000008e18e0723c */ /* 0x000fe200000418d4 */
[----:B------:R-:W1:Y:S04]  /*e460*/  LDSM.16.M88.4 R140, [R237+0x2800] ;  /* 0x00280000ed8c783b */ /* 0x000e680000000200 */
[----:B------:R-:W4:Y:S01]  /*e470*/  LDSM.16.M88.4 R212, [R248] ;  /* 0x00000000f8d4783b */ /* 0x000f220000000200 */
[----:B--2---:R-:W-:Y:S06]  /*e480*/  HMMA.16816.F32.BF16 R76, R8, R208, R228 ;  /* 0x000000d0084c723c */ /* 0x004fec00000418e4 */
[----:B------:R-:W-:Y:S01]  /*e490*/  HMMA.16816.F32.BF16 R96, R132, R216, RZ ;  /* 0x000000d88460723c */ /* 0x000fe200000418ff */
[----:B------:R-:W-:-:S02]  /*e4a0*/  IMAD.MOV.U32 R228, RZ, RZ, R72 ;  /* 0x000000ffffe47224 */ /* 0x000fc400078e0048 */
[----:B------:R-:W-:Y:S02]  /*e4b0*/  IMAD.MOV.U32 R229, RZ, RZ, R19 ;  /* 0x000000ffffe57224 */ /* 0x000fe400078e0013 */
[----:B------:R-:W-:Y:S02]  /*e4c0*/  IMAD.MOV.U32 R230, RZ, RZ, R18 ;  /* 0x000000ffffe67224 */ /* 0x000fe400078e0012 */
[----:B------:R-:W-:Y:S01]  /*e4d0*/  IMAD.MOV.U32 R231, RZ, RZ, R3 ;  /* 0x000000ffffe77224 */ /* 0x000fe200078e0003 */
[C---:B---3--:R-:W-:Y:S06]  /*e4e0*/  HMMA.16816.F32.BF16 R220, R4.reuse, R208, R220 ;  /* 0x000000d004dc723c */ /* 0x048fec00000418dc */
[-C--:B------:R-:W-:Y:S04]  /*e4f0*/  HMMA.16816.F32.BF16 R228, R4, R210.reuse, R228 ;  /* 0x000000d204e4723c */ /* 0x080fe800000418e4 */
[----:B------:R-:W-:Y:S01]  /*e500*/  IMAD.MOV.U32 R0, RZ, RZ, R76 ;  /* 0x000000ffff007224 */ /* 0x000fe200078e004c */
[----:B------:R-:W-:Y:S01]  /*e510*/  MOV R12, R78 ;  /* 0x0000004e000c7202 */ /* 0x000fe20000000f00 */
[----:B------:R-:W-:Y:S01]  /*e520*/  HMMA.16816.F32.BF16 R208, R8, R210, R92 ;  /* 0x000000d208d0723c */ /* 0x000fe2000004185c */
[----:B------:R-:W-:-:S02]  /*e530*/  IMAD.MOV.U32 R13, RZ, RZ, R77 ;  /* 0x000000ffff0d7224 */ /* 0x000fc400078e004d */
[----:B------:R-:W-:Y:S01]  /*e540*/  IMAD.MOV.U32 R2, RZ, RZ, R79 ;  /* 0x000000ffff027224 */ /* 0x000fe200078e004f */
[----:B------:R-:W-:Y:S01]  /*e550*/  MOV R75, R96 ;  /* 0x00000060004b7202 */ /* 0x000fe20000000f00 */
[----:B------:R-:W-:Y:S01]  /*e560*/  IMAD.MOV.U32 R18, RZ, RZ, R98 ;  /* 0x000000ffff127224 */ /* 0x000fe200078e0062 */
[----:B------:R-:W-:Y:S01]  /*e570*/  HMMA.16816.F32.BF16 R76, R136, R216, RZ ;  /* 0x000000d8884c723c */ /* 0x000fe200000418ff */
[----:B------:R-:W-:Y:S02]  /*e580*/  IMAD.MOV.U32 R19, RZ, RZ, R97 ;  /* 0x000000ffff137224 */ /* 0x000fe400078e0061 */
[----:B------:R-:W-:-:S03]  /*e590*/  IMAD.MOV.U32 R3, RZ, RZ, R99 ;  /* 0x000000ffff037224 */ /* 0x000fc600078e0063 */
[----:B-1----:R-:W-:Y:S06]  /*e5a0*/  HMMA.16816.F32.BF16 R92, R8, R140, R80 ;  /* 0x0000008c085c723c */ /* 0x002fec0000041850 */
[-C--:B------:R-:W-:Y:S06]  /*e5b0*/  HMMA.16816.F32.BF16 R88, R4, R142.reuse, R88 ;  /* 0x0000008e0458723c */ /* 0x080fec0000041858 */
[----:B------:R-:W-:Y:S01]  /*e5c0*/  HMMA.16816.F32.BF16 R224, R8, R142, R224 ;  /* 0x0000008e08e0723c */ /* 0x000fe200000418e0 */
[----:B------:R-:W-:Y:S01]  /*e5d0*/  FMUL.FTZ R0, R0, UR22 ;  /* 0x0000001600007c20 */ /* 0x000fe20008410000 */
[----:B------:R-:W1:Y:S01]  /*e5e0*/  S2R R216, SR_TID.X ;  /* 0x0000000000d87919 */ /* 0x000e620000002100 */
[----:B------:R2:W5:Y:S04]  /*e5f0*/  LDL.LU.64 R98, [R1+0x188] ;  /* 0x0001880001627983 */ /* 0x0005680000300a00 */
[----:B------:R-:W-:Y:S01]  /*e600*/  MOV R142, R18 ;  /* 0x00000012008e7202 */ /* 0x000fe20000000f00 */
[----:B------:R-:W-:Y:S01]  /*e610*/  IMAD.MOV.U32 R143, RZ, RZ, R3 ;  /* 0x000000ffff8f7224 */ /* 0x000fe200078e0003 */
[----:B------:R2:W5:Y:S03]  /*e620*/  LDL.LU.64 R96, [R1+0x180] ;  /* 0x0001800001607983 */ /* 0x0005660000300a00 */
[----:B------:R-:W-:Y:S01]  /*e630*/  IMAD.MOV.U32 R84, RZ, RZ, R92 ;  /* 0x000000ffff547224 */ /* 0x000fe200078e005c */
[----:B------:R-:W-:Y:S01]  /*e640*/  MOV R82, R94 ;  /* 0x0000005e00527202 */ /* 0x000fe20000000f00 */
[----:B------:R-:W-:-:S02]  /*e650*/  IMAD.MOV.U32 R83, RZ, RZ, R93 ;  /* 0x000000ffff537224 */ /* 0x000fc400078e005d */
[----:B------:R-:W-:Y:S02]  /*e660*/  IMAD.MOV.U32 R81, RZ, RZ, R95 ;  /* 0x000000ffff517224 */ /* 0x000fe400078e005f */
[----:B------:R-:W-:Y:S07]  /*e670*/  HMMA.16816.F32.BF16 R92, R4, R140, R68 ;  /* 0x0000008c045c723c */ /* 0x000fee0000041844 */
[----:B------:R-:W-:Y:S02]  /*e680*/  IMAD.MOV.U32 R140, RZ, RZ, R75 ;  /* 0x000000ffff8c7224 */ /* 0x000fe400078e004b */
[----:B------:R-:W-:-:S07]  /*e690*/  IMAD.MOV.U32 R141, RZ, RZ, R19 ;  /* 0x000000ffff8d7224 */ /* 0x000fce00078e0013 */
[-C--:B----4-:R-:W-:Y:S01]  /*e6a0*/  HMMA.16816.F32.BF16 R140, R60, R212.reuse, R140 ;  /* 0x000000d43c8c723c */ /* 0x090fe2000004188c */
[----:B------:R-:W-:Y:S01]  /*e6b0*/  MOV R73, R88 ;  /* 0x0000005800497202 */ /* 0x000fe20000000f00 */
[----:B------:R-:W-:Y:S02]  /*e6c0*/  IMAD.MOV.U32 R72, RZ, RZ, R89 ;  /* 0x000000ffff487224 */ /* 0x000fe400078e0059 */
[----:B------:R-:W-:Y:S02]  /*e6d0*/  IMAD.MOV.U32 R69, RZ, RZ, R90 ;  /* 0x000000ffff457224 */ /* 0x000fe400078e005a */
[----:B------:R-:W-:Y:S02]  /*e6e0*/  IMAD.MOV.U32 R68, RZ, RZ, R91 ;  /* 0x000000ffff447224 */ /* 0x000fe400078e005b */
[----:B------:R-:W-:Y:S01]  /*e6f0*/  HMMA.16816.F32.BF16 R88, R64, R212, R76 ;  /* 0x000000d44058723c */ /* 0x000fe2000004184c */
[----:B-1----:R-:W-:Y:S02]  /*e700*/  IMAD.SHL.U32 R216, R216, 0x2, RZ ;  /* 0x00000002d8d87824 */ /* 0x002fe400078e00ff */
[----:B------:R-:W-:-:S02]  /*e710*/  IMAD.MOV.U32 R71, RZ, RZ, R94 ;  /* 0x000000ffff477224 */ /* 0x000fc400078e005e */
[----:B------:R-:W-:Y:S02]  /*e720*/  IMAD.MOV.U32 R70, RZ, RZ, R95 ;  /* 0x000000ffff467224 */ /* 0x000fe400078e005f */
[----:B------:R-:W-:Y:S02]  /*e730*/  IMAD.MOV.U32 R80, RZ, RZ, R92 ;  /* 0x000000ffff507224 */ /* 0x000fe400078e005c */
[----:B------:R-:W-:-:S07]  /*e740*/  IMAD.MOV.U32 R74, RZ, RZ, R93 ;  /* 0x000000ffff4a7224 */ /* 0x000fce00078e005d */
[----:B------:R-:W-:Y:S01]  /*e750*/  IMAD.MOV.U32 R79, RZ, RZ, R143 ;  /* 0x000000ffff4f7224 */ /* 0x000fe200078e008f */
[----:B------:R-:W-:Y:S01]  /*e760*/  MOV R3, R142 ;  /* 0x0000008e00037202 */ /* 0x000fe20000000f00 */
[----:B------:R1:W-:Y:S01]  /*e770*/  MUFU.TANH R143, R0 ;  /* 0x00000000008f7308 */ /* 0x0003e20000002400 */
[----:B------:R-:W-:Y:S02]  /*e780*/  IMAD.MOV.U32 R213, RZ, RZ, R141 ;  /* 0x000000ffffd57224 */ /* 0x000fe400078e008d */
[----:B------:R-:W-:Y:S01]  /*e790*/  IMAD.MOV.U32 R212, RZ, RZ, R140 ;  /* 0x000000ffffd47224 */ /* 0x000fe200078e008c */
[----:B------:R-:W-:Y:S01]  /*e7a0*/  LOP3.LUT R216, R216, 0x6, RZ, 0xc0, !PT ;  /* 0x00000006d8d87812 */ /* 0x000fe200078ec0ff */
[----:B------:R2:W5:Y:S01]  /*e7b0*/  LDL.LU.64 R94, [R1+0x178] ;  /* 0x00017800015e7983 */ /* 0x0005620000300a00 */
[----:B------:R-:W-:Y:S02]  /*e7c0*/  IMAD.MOV.U32 R76, RZ, RZ, R90 ;  /* 0x000000ffff4c7224 */ /* 0x000fe400078e005a */
[----:B------:R-:W-:Y:S01]  /*e7d0*/  IMAD.MOV.U32 R75, RZ, RZ, R91 ;  /* 0x000000ffff4b7224 */ /* 0x000fe200078e005b */
[----:B------:R2:W5:Y:S01]  /*e7e0*/  LDL.LU.64 R92, [R1+0x170] ;  /* 0x00017000015c7983 */ /* 0x0005620000300a00 */
[----:B------:R-:W-:-:S02]  /*e7f0*/  IMAD.MOV.U32 R78, RZ, RZ, R88 ;  /* 0x000000ffff4e7224 */ /* 0x000fc400078e0058 */
[----:B------:R-:W-:Y:S01]  /*e800*/  IMAD.MOV.U32 R77, RZ, RZ, R89 ;  /* 0x000000ffff4d7224 */ /* 0x000fe200078e0059 */
[----:B------:R2:W5:Y:S01]  /*e810*/  LDL.LU.64 R90, [R1+0x168] ;  /* 0x00016800015a7983 */ /* 0x0005620000300a00 */
[----:B-1----:R-:W-:-:S03]  /*e820*/  FMUL.FTZ R0, R13, UR22 ;  /* 0x000000160d007c20 */ /* 0x002fc60008410000 */
[----:B------:R2:W5:Y:S01]  /*e830*/  LDL.LU.64 R88, [R1+0x160] ;  /* 0x0001600001587983 */ /* 0x0005620000300a00 */
[----:B------:R1:W-:Y:S02]  /*e840*/  MUFU.TANH R142, R0 ;  /* 0x00000000008e7308 */ /* 0x0003e40000002400 */
[----:B-1----:R-:W-:-:S06]  /*e850*/  FMUL.FTZ R0, R12, UR22 ;  /* 0x000000160c007c20 */ /* 0x002fcc0008410000 */
[----:B------:R1:W3:Y:S02]  /*e860*/  MUFU.TANH R12, R0 ;  /* 0x00000000000c7308 */ /* 0x0002e40000002400 */
[----:B-1----:R-:W-:Y:S01]  /*e870*/  FMUL.FTZ R0, R2, UR22 ;  /* 0x0000001602007c20 */ /* 0x002fe20008410000 */
[----:B------:R-:W-:-:S05]  /*e880*/  FMUL.FTZ R2, R229, UR22 ;  /* 0x00000016e5027c20 */ /* 0x000fca0008410000 */
[----:B------:R1:W-:Y:S02]  /*e890*/  MUFU.TANH R252, R0 ;  /* 0x0000000000fc7308 */ /* 0x0003e40000002400 */
[----:B-1----:R-:W-:-:S06]  /*e8a0*/  FMUL.FTZ R0, R220, UR22 ;  /* 0x00000016dc007c20 */ /* 0x002fcc0008410000 */
[----:B------:R1:W-:Y:S02]  /*e8b0*/  MUFU.TANH R220, R0 ;  /* 0x0000000000dc7308 */ /* 0x0003e40000002400 */
[----:B-1----:R-:W-:-:S06]  /*e8c0*/  FMUL.FTZ R0, R221, UR22 ;  /* 0x00000016dd007c20 */ /* 0x002fcc0008410000 */
[----:B------:R1:W-:Y:S02]  /*e8d0*/  MUFU.TANH R221, R0 ;  /* 0x0000000000dd7308 */ /* 0x0003e40000002400 */
[----:B-1----:R-:W-:-:S06]  /*e8e0*/  FMUL.FTZ R0, R222, UR22 ;  /* 0x00000016de007c20 */ /* 0x002fcc0008410000 */
[----:B------:R1:W-:Y:S02]  /*e8f0*/  MUFU.TANH R217, R0 ;  /* 0x0000000000d97308 */ /* 0x0003e40000002400 */
[----:B-1----:R-:W-:Y:S01]  /*e900*/  FMUL.FTZ R0, R208, UR22 ;  /* 0x00000016d0007c20 */ /* 0x002fe20008410000 */
[----:B------:R-:W-:Y:S02]  /*e910*/  IMAD.MOV.U32 R208, RZ, RZ, R3 ;  /* 0x000000ffffd07224 */ /* 0x000fe400078e0003 */
[----:B------:R-:W-:-:S03]  /*e920*/  FMUL.FTZ R3, R223, UR22 ;  /* 0x00000016df037c20 */ /* 0x000fc60008410000 */
[----:B------:R1:W4:Y:S02]  /*e930*/  MUFU.TANH R141, R0 ;  /* 0x00000000008d7308 */ /* 0x0003240000002400 */
[----:B-1----:R-:W-:Y:S01]  /*e940*/  FMUL.FTZ R0, R209, UR22 ;  /* 0x00000016d1007c20 */ /* 0x002fe20008410000 */
[----:B---3--:R-:W-:-:S05]  /*e950*/  IMAD.MOV.U32 R209, RZ, RZ, R12 ;  /* 0x000000ffffd17224 */ /* 0x008fca00078e000c */
[----:B------:R-:W-:Y:S08]  /*e960*/  MUFU.TANH R12, R2 ;  /* 0x00000002000c7308 */ /* 0x000ff00000002400 */
[----:B------:R1:W3:Y:S02]  /*e970*/  MUFU.TANH R19, R0 ;  /* 0x0000000000137308 */ /* 0x0002e40000002400 */
[----:B-1----:R-:W-:-:S06]  /*e980*/  FMUL.FTZ R0, R210, UR22 ;  /* 0x00000016d2007c20 */ /* 0x002fcc0008410000 */
[----:B------:R1:W2:Y:S02]  /*e990*/  MUFU.TANH R18, R0 ;  /* 0x0000000000127308 */ /* 0x0002a40000002400 */
[----:B-1----:R-:W-:-:S06]  /*e9a0*/  FMUL.FTZ R0, R211, UR22 ;  /* 0x00000016d3007c20 */ /* 0x002fcc0008410000 */
[----:B------:R1:W-:Y:S08]  /*e9b0*/  MUFU.TANH R211, R3 ;  /* 0x0000000300d37308 */ /* 0x0003f00000002400 */
[----:B------:R4:W2:Y:S01]  /*e9c0*/  MUFU.TANH R13, R0 ;  /* 0x00000000000d7308 */ /* 0x0008a20000002400 */
[----:B-1----:R-:W-:-:S07]  /*e9d0*/  FMUL.FTZ R3, R230, UR22 ;  /* 0x00000016e6037c20 */ /* 0x002fce0008410000 */
[----:B------:R1:W-:Y:S01]  /*e9e0*/  MUFU.TANH R210, R3 ;  /* 0x0000000300d27308 */ /* 0x0003e20000002400 */
[----:B----4-:R-:W-:Y:S01]  /*e9f0*/  FMUL.FTZ R0, R228, UR22 ;  /* 0x00000016e4007c20 */ /* 0x010fe20008410000 */
[----:B------:R-:W-:-:S06]  /*ea00*/  IMAD.MOV.U32 R228, RZ, RZ, R213 ;  /* 0x000000ffffe47224 */ /* 0x000fcc00078e00d5 */
[----:B------:R4:W2:Y:S01]  /*ea10*/  MUFU.TANH R140, R0 ;  /* 0x00000000008c7308 */ /* 0x0008a20000002400 */
[----:B-1----:R-:W-:Y:S01]  /*ea20*/  FMUL.FTZ R3, R231, UR22 ;  /* 0x00000016e7037c20 */ /* 0x002fe20008410000 */
[----:B----4-:R-:W-:-:S05]  /*ea30*/  MOV R0, UR21 ;  /* 0x0000001500007c02 */ /* 0x010fca0008000f00 */
[----:B------:R-:W-:Y:S02]  /*ea40*/  IMAD R0, R0, 0x40, R216 ;  /* 0x0000004000007824 */ /* 0x000fe400078e02d8 */
[----:B------:R1:W4:Y:S02]  /*ea50*/  MUFU.TANH R216, R3 ;  /* 0x0000000300d87308 */ /* 0x0003240000002400 */
[C---:B------:R-:W-:Y:S01]  /*ea60*/  VIADD R2, R0.reuse, 0x1 ;  /* 0x0000000100027836 */ /* 0x040fe20000000000 */
[----:B------:R-:W-:-:S04]  /*ea70*/  ISETP.GE.AND P4, PT, R0, R14, PT ;  /* 0x0000000e0000720c */ /* 0x000fc80003f86270 */
[C---:B------:R-:W-:Y:S02]  /*ea80*/  ISETP.GE.AND P6, PT, R2.reuse, R14, PT ;  /* 0x0000000e0200720c */ /* 0x040fe40003fc6270 */
[C---:B------:R-:W-:Y:S02]  /*ea90*/  ISETP.GE.AND P0, PT, R2.reuse, R17, PT ;  /* 0x000000110200720c */ /* 0x040fe40003f06270 */
[C---:B------:R-:W-:Y:S02]  /*eaa0*/  ISETP.GE.AND P3, PT, R2.reuse, R16, PT ;  /* 0x000000100200720c */ /* 0x040fe40003f66270 */
[----:B------:R-:W-:Y:S02]  /*eab0*/  ISETP.GE.AND P1, PT, R2, R15, PT ;  /* 0x0000000f0200720c */ /* 0x000fe40003f26270 */
[----:B------:R-:W-:Y:S02]  /*eac0*/  IADD3 R2, R0, 0x8, RZ ;  /* 0x0000000800027810 */ /* 0x000fe40007ffe0ff */
[----:B------:R-:W-:Y:S01]  /*ead0*/  FSEL R143, R143, -INF , !P4 ;  /* 0xff8000008f8f7808 */ /* 0x000fe20006000000 */
[----:B-1----:R-:W-:Y:S01]  /*eae0*/  FMUL.FTZ R3, R84, UR22 ;  /* 0x0000001654037c20 */ /* 0x002fe20008410000 */
[----:B------:R-:W-:-:S02]  /*eaf0*/  FSEL R142, R142, -INF , !P6 ;  /* 0xff8000008e8e7808 */ /* 0x000fc40007000000 */
[C---:B------:R-:W-:Y:S01]  /*eb00*/  ISETP.GE.AND P2, PT, R2.reuse, R14, PT ;  /* 0x0000000e0200720c */ /* 0x040fe20003f46270 */
[----:B------:R-:W-:Y:S01]  /*eb10*/  STL [R1+0x1c], R143 ;  /* 0x00001c8f01007387 */ /* 0x000fe20000100800 */
[C---:B------:R-:W-:Y:S02]  /*eb20*/  ISETP.GE.AND P5, PT, R2.reuse, R17, PT ;  /* 0x000000110200720c */ /* 0x040fe40003fa6270 */
[C---:B------:R-:W-:Y:S01]  /*eb30*/  ISETP.GE.AND P4, PT, R2.reuse, R16, PT ;  /* 0x000000100200720c */ /* 0x040fe20003f86270 */
[----:B------:R-:W-:Y:S01]  /*eb40*/  STL [R1+0x40], R142 ;  /* 0x0000408e01007387 */ /* 0x000fe20000100800 */
[----:B------:R-:W-:Y:S01]  /*eb50*/  ISETP.GE.AND P6, PT, R2, R15, PT ;  /* 0x0000000f0200720c */ /* 0x000fe20003fc6270 */
[----:B------:R-:W-:Y:S01]  /*eb60*/  VIADD R2, R0, 0x9 ;  /* 0x0000000900027836 */ /* 0x000fe20000000000 */
[----:B------:R-:W-:Y:S01]  /*eb70*/  FSEL R141, R141, -INF , !P2 ;  /* 0xff8000008d8d7808 */ /* 0x000fe20005000000 */
[----:B------:R1:W5:Y:S01]  /*eb80*/  LDL.LU R84, [R1+0x158] ;  /* 0x0001580001547983 */ /* 0x0003620000300800 */
[----:B------:R2:W1:Y:S02]  /*eb90*/  MUFU.TANH R213, R3 ;  /* 0x0000000300d57308 */ /* 0x0004640000002400 */
[----:B------:R-:W-:Y:S01]  /*eba0*/  ISETP.GE.AND P2, PT, R2, R14, PT ;  /* 0x0000000e0200720c */ /* 0x000fe20003f46270 */
[----:B------:R-:W-:Y:S03]  /*ebb0*/  STL [R1+0x3c], R141 ;  /* 0x00003c8d01007387 */ /* 0x000fe60000100800 */
[----:B---3--:R-:W-:-:S02]  /*ebc0*/  FSEL R19, R19, -INF , !P2 ;  /* 0xff80000013137808 */ /* 0x008fc40005000000 */
[----:B------:R-:W-:Y:S01]  /*ebd0*/  ISETP.GE.AND P2, PT, R0, R17, PT ;  /* 0x000000110000720c */ /* 0x000fe20003f46270 */
[----:B------:R-:W-:Y:S02]  /*ebe0*/  IMAD.MOV.U32 R222, RZ, RZ, R212 ;  /* 0x000000ffffde7224 */ /* 0x000fe400078e00d4 */
[----:B--2---:R-:W-:Y:S02]  /*ebf0*/  FMUL.FTZ R3, R83, UR22 ;  /* 0x0000001653037c20 */ /* 0x004fe40008410000 */
[----:B------:R2:W5:Y:S01]  /*ec00*/  LDL.LU R83, [R1+0x154] ;  /* 0x0001540001537983 */ /* 0x0005620000300800 */
[----:B------:R-:W-:Y:S01]  /*ec10*/  FSEL R18, R18, -INF , !P5 ;  /* 0xff80000012127808 */ /* 0x000fe20006800000 */
[----:B------:R3:W2:Y:S01]  /*ec20*/  MUFU.TANH R212, R3 ;  /* 0x0000000300d47308 */ /* 0x0006a20000002400 */
[----:B------:R-:W-:Y:S01]  /*ec30*/  ISETP.GE.AND P5, PT, R2, R15, PT ;  /* 0x0000000f0200720c */ /* 0x000fe20003fa6270 */
[----:B------:R4:W-:Y:S01]  /*ec40*/  STL [R1+0x44], R19 ;  /* 0x0000441301007387 */ /* 0x0009e20000100800 */
[----:B------:R-:W-:-:S02]  /*ec50*/  IMAD.MOV.U32 R229, RZ, RZ, R208 ;  /* 0x000000ffffe57224 */ /* 0x000fc400078e00d0 */
[----:B---3--:R-:W-:Y:S01]  /*ec60*/  FMUL.FTZ R3, R224, UR22 ;  /* 0x00000016e0037c20 */ /* 0x008fe20008410000 */
[----:B----4-:R-:W-:Y:S02]  /*ec70*/  FSEL R19, R209, -INF , !P2 ;  /* 0xff800000d1137808 */ /* 0x010fe40005000000 */
[----:B------:R-:W-:Y:S01]  /*ec80*/  ISETP.GE.AND P2, PT, R2, R17, PT ;  /* 0x000000110200720c */ /* 0x000fe20003f46270 */
[----:B------:R3:W-:Y:S02]  /*ec90*/  MUFU.TANH R209, R3 ;  /* 0x0000000300d17308 */ /* 0x0007e40000002400 */
[----:B------:R4:W-:Y:S01]  /*eca0*/  STL [R1+0x10], R19 ;  /* 0x0000101301007387 */ /* 0x0009e20000100800 */
[----:B---3--:R-:W-:Y:S02]  /*ecb0*/  FSEL R3, R13, -INF , !P2 ;  /* 0xff8000000d037808 */ /* 0x008fe40005000000 */
[----:B------:R-:W-:Y:S02]  /*ecc0*/  ISETP.GE.AND P2, PT, R0, R16, PT ;  /* 0x000000100000720c */ /* 0x000fe40003f46270 */
[----:B----4-:R-:W-:-:S02]  /*ecd0*/  FSEL R19, R252, -INF , !P0 ;  /* 0xff800000fc137808 */ /* 0x010fc40004000000 */
[----:B------:R-:W-:Y:S02]  /*ece0*/  FSEL R13, R140, -INF , !P4 ;  /* 0xff8000008c0d7808 */ /* 0x000fe40006000000 */
[----:B------:R-:W-:Y:S01]  /*ecf0*/  ISETP.GE.AND P0, PT, R2, R16, PT ;  /* 0x000000100200720c */ /* 0x000fe20003f06270 */
[----:B------:R-:W-:Y:S01]  /*ed00*/  STL [R1+0x48], R19 ;  /* 0x0000481301007387 */ /* 0x000fe20000100800 */
[----:B------:R-:W-:-:S03]  /*ed10*/  FMUL.FTZ R2, R225, UR22 ;  /* 0x00000016e1027c20 */ /* 0x000fc60008410000 */
[----:B------:R-:W-:Y:S01]  /*ed20*/  STL [R1+0x4c], R18 ;  /* 0x00004c1201007387 */ /* 0x000fe20000100800 */
[----:B------:R3:W-:Y:S03]  /*ed30*/  MUFU.TANH R208, R2 ;  /* 0x0000000200d07308 */ /* 0x0007e60000002400 */
[----:B------:R4:W-:Y:S04]  /*ed40*/  STL [R1+0x50], R3 ;  /* 0x0000500301007387 */ /* 0x0009e80000100800 */
[----:B------:R-:W2:Y:S01]  /*ed50*/  LDSM.16.M88.4 R140, [R232+0x9000] ;  /* 0x00900000e88c783b */ /* 0x000ea20000000200 */
[----:B------:R-:W-:Y:S02]  /*ed60*/  FSEL R211, R211, -INF , !P1 ;  /* 0xff800000d3d37808 */ /* 0x000fe40004800000 */
[----:B---3--:R-:W-:-:S02]  /*ed70*/  IADD3 R2, R0, 0x10, RZ ;  /* 0x0000001000027810 */ /* 0x008fc40007ffe0ff */
[----:B----4-:R-:W-:Y:S02]  /*ed80*/  FSEL R3, R220, -INF , !P2 ;  /* 0xff800000dc037808 */ /* 0x010fe40005000000 */
[----:B------:R-:W-:Y:S02]  /*ed90*/  FSEL R18, R221, -INF , !P3 ;  /* 0xff800000dd127808 */ /* 0x000fe40005800000 */
[----:B------:R-:W-:Y:S01]  /*eda0*/  ISETP.GE.AND P2, PT, R0, R15, PT ;  /* 0x0000000f0000720c */ /* 0x000fe20003f46270 */
[----:B------:R3:W-:Y:S01]  /*edb0*/  STL [R1+0xc], R3 ;  /* 0x00000c0301007387 */ /* 0x0007e20000100800 */
[C---:B------:R-:W-:Y:S02]  /*edc0*/  ISETP.GE.AND P3, PT, R2.reuse, R14, PT ;  /* 0x0000000e0200720c */ /* 0x040fe40003f66270 */
[----:B------:R-:W-:Y:S02]  /*edd0*/  FSEL R252, R217, -INF , !P2 ;  /* 0xff800000d9fc7808 */ /* 0x000fe40005000000 */
[----:B------:R-:W-:-:S02]  /*ede0*/  ISETP.GE.AND P4, PT, R2, R17, PT ;  /* 0x000000110200720c */ /* 0x000fc40003f86270 */
[----:B------:R-:W-:Y:S01]  /*edf0*/  ISETP.GE.AND P2, PT, R2, R15, PT ;  /* 0x0000000f0200720c */ /* 0x000fe20003f46270 */
[----:B---3--:R-:W-:Y:S02]  /*ee00*/  FMUL.FTZ R3, R82, UR22 ;  /* 0x0000001652037c20 */ /* 0x008fe40008410000 */
[----:B------:R3:W5:Y:S02]  /*ee10*/  LDL.LU R82, [R1+0x150] ;  /* 0x0001500001527983 */ /* 0x0007640000300800 */
[----:B------:R4:W2:Y:S02]  /*ee20*/  MUFU.TANH R19, R3 ;  /* 0x0000000300137308 */ /* 0x0008a40000002400 */
[----:B------:R1:W-:Y:S04]  /*ee30*/  STL [R1+0x24], R18 ;  /* 0x0000241201007387 */ /* 0x0003e80000100800 */
[----:B------:R-:W-:Y:S01]  /*ee40*/  STL [R1+0x38], R13 ;  /* 0x0000380d01007387 */ /* 0x000fe20000100800 */
[----:B----4-:R-:W-:-:S02]  /*ee50*/  FSEL R3, R12, -INF , !P0 ;  /* 0xff8000000c037808 */ /* 0x010fc40004000000 */
[----:B------:R-:W-:Y:S01]  /*ee60*/  ISETP.GE.AND P0, PT, R2, R16, PT ;  /* 0x000000100200720c */ /* 0x000fe20003f06270 */
[----:B------:R-:W-:Y:S02]  /*ee70*/  FMUL.FTZ R2, R81, UR22 ;  /* 0x0000001651027c20 */ /* 0x000fe40008410000 */
[----:B------:R4:W-:Y:S01]  /*ee80*/  STL [R1+0x28], R3 ;  /* 0x0000280301007387 */ /* 0x0009e20000100800 */
[----:B------:R-:W-:-:S03]  /*ee90*/  VIADD R12, R0, 0x11 ;  /* 0x00000011000c7836 */ /* 0x000fc60000000000 */
[----:B------:R3:W5:Y:S01]  /*eea0*/  LDL.LU R81, [R1+0x14c] ;  /* 0x00014c0001517983 */ /* 0x0007620000300800 */
[----:B-1----:R1:W3:Y:S01]  /*eeb0*/  MUFU.TANH R18, R2 ;  /* 0x0000000200127308 */ /* 0x0022e20000002400 */
[----:B------:R-:W-:Y:S02]  /*eec0*/  FSEL R216, R216, -INF , !P5 ;  /* 0xff800000d8d87808 */ /* 0x000fe40006800000 */
[----:B------:R3:W-:Y:S01]  /*eed0*/  STL [R1+0x20], R211 ;  /* 0x000020d301007387 */ /* 0x0007e20000100800 */
[----:B------:R-:W-:Y:S02]  /*eee0*/  ISETP.GE.AND P1, PT, R12, R14, PT ;  /* 0x0000000e0c00720c */ /* 0x000fe40003f26270 */
[----:B------:R-:W-:Y:S01]  /*eef0*/  FSEL R217, R213, -INF , !P3 ;  /* 0xff800000d5d97808 */ /* 0x000fe20005800000 */
[----:B-1----:R-:W-:Y:S01]  /*ef00*/  FMUL.FTZ R2, R227, UR22 ;  /* 0x00000016e3027c20 */ /* 0x002fe20008410000 */
[----:B----4-:R-:W-:-:S04]  /*ef10*/  FMUL.FTZ R3, R226, UR22 ;  /* 0x00000016e2037c20 */ /* 0x010fc80008410000 */
[----:B------:R1:W4:Y:S01]  /*ef20*/  MUFU.TANH R13, R3 ;  /* 0x00000003000d7308 */ /* 0x0003220000002400 */
[----:B--2---:R-:W-:Y:S02]  /*ef30*/  FSEL R220, R212, -INF , !P1 ;  /* 0xff800000d4dc7808 */ /* 0x004fe40004800000 */
[----:B------:R-:W-:Y:S01]  /*ef40*/  FSEL R19, R19, -INF , !P4 ;  /* 0xff80000013137808 */ /* 0x000fe20006000000 */
[----:B---3--:R-:W-:Y:S01]  /*ef50*/  FMUL.FTZ R211, R80, UR22 ;  /* 0x0000001650d37c20 */ /* 0x008fe20008410000 */
[----:B-1----:R-:W-:-:S03]  /*ef60*/  FSEL R3, R210, -INF , !P6 ;  /* 0xff800000d2037808 */ /* 0x002fc60007000000 */
[----:B------:R1:W2:Y:S01]  /*ef70*/  MUFU.TANH R210, R2 ;  /* 0x0000000200d27308 */ /* 0x0002a20000002400 */
[C---:B------:R-:W-:Y:S01]  /*ef80*/  ISETP.GE.AND P6, PT, R12.reuse, R17, PT ;  /* 0x000000110c00720c */ /* 0x040fe20003fc6270 */
[----:B------:R3:W-:Y:S01]  /*ef90*/  STL [R1+0x18], R3 ;  /* 0x0000180301007387 */ /* 0x0007e20000100800 */
[----:B------:R-:W-:-:S03]  /*efa0*/  ISETP.GE.AND P1, PT, R12, R16, PT ;  /* 0x000000100c00720c */ /* 0x000fc60003f26270 */
[----:B------:R2:W5:Y:S02]  /*efb0*/  LDL.LU R80, [R1+0x148] ;  /* 0x0001480001507983 */ /* 0x0005640000300800 */
[----:B------:R-:W2:Y:S01]  /*efc0*/  MUFU.TANH R211, R211 ;  /* 0x000000d300d37308 */ /* 0x000ea20000002400 */
[----:B------:R-:W-:Y:S01]  /*efd0*/  IMAD.MOV.U32 R213, RZ, RZ, R229 ;  /* 0x000000ffffd57224 */ /* 0x000fe200078e00e5 */
[----:B------:R-:W-:Y:S01]  /*efe0*/  MOV R212, R228 ;  /* 0x000000e400d47202 */ /* 0x000fe20000000f00 */
[----:B------:R-:W-:Y:S01]  /*eff0*/  STL [R1+0x14], R216 ;  /* 0x000014d801007387 */ /* 0x000fe20000100800 */
[----:B------:R-:W-:Y:S01]  /*f000*/  HMMA.16816.F32.BF16 R228, R132, R140, RZ ;  /* 0x0000008c84e4723c */ /* 0x000fe200000418ff */
[----:B-1----:R-:W-:-:S05]  /*f010*/  VIADD R2, R0, 0x19 ;  /* 0x0000001900027836 */ /* 0x002fca0000000000 */
[----:B------:R-:W-:Y:S01]  /*f020*/  HMMA.16816.F32.BF16 R224, R132, R218, RZ ;  /* 0x000000da84e0723c */ /* 0x000fe200000418ff */
[----:B------:R-:W-:Y:S01]  /*f030*/  ISETP.GE.AND P3, PT, R2, R14, PT ;  /* 0x0000000e0200720c */ /* 0x000fe20003f66270 */
[----:B---3--:R-:W-:-:S05]  /*f040*/  VIADD R3, R0, 0x18 ;  /* 0x0000001800037836 */ /* 0x008fca0000000000 */
[C---:B------:R-:W-:Y:S02]  /*f050*/  ISETP.GE.AND P5, PT, R3.reuse, R14, PT ;  /* 0x0000000e0300720c */ /* 0x040fe40003fa6270 */
[----:B------:R-:W-:Y:S02]  /*f060*/  ISETP.GE.AND P4, PT, R3, R16, PT ;  /* 0x000000100300720c */ /* 0x000fe40003f86270 */
[----:B------:R-:W-:Y:S02]  /*f070*/  FSEL R209, R209, -INF , !P5 ;  /* 0xff800000d1d17808 */ /* 0x000fe40006800000 */
[----:B------:R-:W-:Y:S02]  /*f080*/  ISETP.GE.AND P5, PT, R12, R15, PT ;  /* 0x0000000f0c00720c */ /* 0x000fe40003fa6270 */
[----:B------:R-:W-:Y:S01]  /*f090*/  FSEL R12, R208, -INF , !P3 ;  /* 0xff800000d00c7808 */ /* 0x000fe20005800000 */
[----:B------:R-:W-:Y:S01]  /*f0a0*/  STL [R1+0x78], R209 ;  /* 0x000078d101007387 */ /* 0x000fe20000100800 */
[----:B------:R-:W-:-:S07]  /*f0b0*/  ISETP.GE.AND P3, PT, R3, R17, PT ;  /* 0x000000110300720c */ /* 0x000fce0003f66270 */
[----:B------:R-:W-:Y:S01]  /*f0c0*/  HMMA.16816.F32.BF16 R224, R60, R214, R224 ;  /* 0x000000d63ce0723c */ /* 0x000fe200000418e0 */
[----:B------:R1:W-:Y:S04]  /*f0d0*/  STL [R1+0x7c], R12 ;  /* 0x00007c0c01007387 */ /* 0x0003e80000100800 */
[----:B------:R3:W-:Y:S01]  /*f0e0*/  STL [R1+0x80], R19 ;  /* 0x0000801301007387 */ /* 0x0007e20000100800 */
[----:B-1----:R-:W-:Y:S01]  /*f0f0*/  FSEL R12, R18, -INF , !P6 ;  /* 0xff800000120c7808 */ /* 0x002fe20007000000 */
[----:B------:R-:W-:Y:S01]  /*f100*/  IMAD.MOV.U32 R18, RZ, RZ, R222 ;  /* 0x000000ffff127224 */ /* 0x000fe200078e00de */
[----:B------:R-:W-:Y:S01]  /*f110*/  ISETP.GE.AND P6, PT, R3, R15, PT ;  /* 0x0000000f0300720c */ /* 0x000fe20003fc6270 */
[----:B---3--:R-:W-:Y:S01]  /*f120*/  IMAD.MOV.U32 R19, RZ, RZ, R220 ;  /* 0x000000ffff137224 */ /* 0x008fe200078e00dc */
[----:B----4-:R-:W-:Y:S01]  /*f130*/  FSEL R3, R13, -INF , !P3 ;  /* 0xff8000000d037808 */ /* 0x010fe20005800000 */
[----:B------:R-:W-:Y:S01]  /*f140*/  HMMA.16816.F32.BF16 R220, R132, R142, RZ ;  /* 0x0000008e84dc723c */ /* 0x000fe200000418ff */
[----:B------:R-:W-:Y:S01]  /*f150*/  ISETP.GE.AND P3, PT, R2, R17, PT ;  /* 0x000000110200720c */ /* 0x000fe20003f66270 */
[----:B------:R1:W-:Y:S04]  /*f160*/  STL [R1+0x84], R12 ;  /* 0x0000840c01007387 */ /* 0x0003e80000100800 */
[----:B------:R3:W-:Y:S01]  /*f170*/  STL [R1+0x8c], R3 ;  /* 0x00008c0301007387 */ /* 0x0007e20000100800 */
[----:B--2---:R-:W-:-:S02]  /*f180*/  FSEL R133, R210, -INF , !P3 ;  /* 0xff800000d2857808 */ /* 0x004fc40005800000 */
[----:B------:R-:W-:Y:S02]  /*f190*/  FSEL R132, R211, -INF , !P0 ;  /* 0xff800000d3847808 */ /* 0x000fe40004000000 */
[C---:B------:R-:W-:Y:S01]  /*f1a0*/  ISETP.GE.AND P3, PT, R2.reuse, R16, PT ;  /* 0x000000100200720c */ /* 0x040fe20003f66270 */
[----:B------:R-:W-:Y:S01]  /*f1b0*/  STL [R1+0x88], R133 ;  /* 0x0000888501007387 */ /* 0x000fe20000100800 */
[----:B------:R-:W-:-:S03]  /*f1c0*/  ISETP.GE.AND P0, PT, R2, R15, PT ;  /* 0x0000000f0200720c */ /* 0x000fc60003f06270 */
[----:B------:R-:W-:Y:S08]  /*f1d0*/  STL [R1+0x6c], R132 ;  /* 0x00006c8401007387 */ /* 0x000ff00000100800 */
[----:B------:R-:W-:Y:S01]  /*f1e0*/  IMAD.MOV.U32 R209, RZ, RZ, R220 ;  /* 0x000000ffffd17224 */ /* 0x000fe200078e00dc */
[----:B------:R-:W-:Y:S01]  /*f1f0*/  MOV R208, R221 ;  /* 0x000000dd00d07202 */ /* 0x000fe20000000f00 */
[----:B------:R-:W-:-:S02]  /*f200*/  IMAD.MOV.U32 R13, RZ, RZ, R222 ;  /* 0x000000ffff0d7224 */ /* 0x000fc400078e00de */
[----:B------:R-:W-:Y:S02]  /*f210*/  IMAD.MOV.U32 R135, RZ, RZ, R209 ;  /* 0x000000ffff877224 */ /* 0x000fe400078e00d1 */
[----:B-1----:R-:W-:Y:S02]  /*f220*/  IMAD.MOV.U32 R12, RZ, RZ, R217 ;  /* 0x000000ffff0c7224 */ /* 0x002fe400078e00d9 */
[----:B---3--:R-:W-:Y:S01]  /*f230*/  IMAD.MOV.U32 R3, RZ, RZ, R223 ;  /* 0x000000ffff037224 */ /* 0x008fe200078e00df */
[----:B------:R-:W-:Y:S01]  /*f240*/  HMMA.16816.F32.BF16 R216, R136, R218, RZ ;  /* 0x000000da88d8723c */ /* 0x000fe200000418ff */
[----:B------:R-:W-:-:S05]  /*f250*/  IMAD.MOV.U32 R2, RZ, RZ, R208 ;  /* 0x000000ffff027224 */ /* 0x000fca00078e00d0 */
[C---:B------:R-:W-:Y:S06]  /*f260*/  HMMA.16816.F32.BF16 R208, R136.reuse, R140, RZ ;  /* 0x0000008c88d0723c */ /* 0x040fec00000418ff */
[----:B------:R-:W-:Y:S07]  /*f270*/  HMMA.16816.F32.BF16 R220, R136, R142, RZ ;  /* 0x0000008e88dc723c */ /* 0x000fee00000418ff */
[----:B------:R-:W-:-:S02]  /*f280*/  MOV R139, R135 ;  /* 0x00000087008b7202 */ /* 0x000fc40000000f00 */
[----:B------:R-:W1:Y:S09]  /*f290*/  LDSM.16.M88.4 R132, [R249] ;  /* 0x00000000f984783b */ /* 0x000e720000000200 */
[----:B-1----:R-:W-:Y:S07]  /*f2a0*/  HMMA.16816.F32.BF16 R140, R64, R132, R208 ;  /* 0x00000084408c723c */ /* 0x002fee00000418d0 */
[----:B------:R-:W-:-:S02]  /*f2b0*/  IMAD.MOV.U32 R208, RZ, RZ, R139 ;  /* 0x000000ffffd07224 */ /* 0x000fc400078e008b */
[----:B------:R-:W-:Y:S01]  /*f2c0*/  IMAD.MOV.U32 R209, RZ, RZ, R2 ;  /* 0x000000ffffd17224 */ /* 0x000fe200078e0002 */
[----:B------:R-:W-:Y:S01]  /*f2d0*/  HMMA.16816.F32.BF16 R136, R60, R132, R228 ;  /* 0x000000843c88723c */ /* 0x000fe200000418e4 */
[----:B------:R-:W-:Y:S02]  /*f2e0*/  IMAD.MOV.U32 R210, RZ, RZ, R13 ;  /* 0x000000ffffd27224 */ /* 0x000fe400078e000d */
[----:B------:R-:W-:-:S07]  /*f2f0*/  IMAD.MOV.U32 R211, RZ, RZ, R3 ;  /* 0x000000ffffd37224 */ /* 0x000fce00078e0003 */
[-C--:B------:R-:W-:Y:S01]  /*f300*/  HMMA.16816.F32.BF16 R228, R60, R134.reuse, R208 ;  /* 0x000000863ce4723c */ /* 0x080fe200000418d0 */
[----:B------:R-:W1:Y:S05]  /*f310*/  LDSM.16.M88.4 R60, [R238+0x9000] ;  /* 0x00900000ee3c783b */ /* 0x000e6a0000000200 */
[C---:B------:R-:W-:Y:S06]  /*f320*/  HMMA.16816.F32.BF16 R208, R64.reuse, R134, R220 ;  /* 0x0000008640d0723c */ /* 0x040fec00000418dc */
[----:B------:R-:W-:Y:S01]  /*f330*/  HMMA.16816.F32.BF16 R64, R64, R214, R216 ;  /* 0x000000d64040723c */ /* 0x000fe200000418d8 */
[----:B------:R-:W-:Y:S01]  /*f340*/  MOV R220, R18 ;  /* 0x0000001200dc7202 */ /* 0x000fe20000000f00 */
[----:B------:R-:W-:-:S02]  /*f350*/  IMAD.MOV.U32 R221, RZ, RZ, R212 ;  /* 0x000000ffffdd7224 */ /* 0x000fc400078e00d4 */
[----:B------:R-:W-:Y:S02]  /*f360*/  IMAD.MOV.U32 R222, RZ, RZ, R213 ;  /* 0x000000ffffde7224 */ /* 0x000fe400078e00d5 */
[----:B------:R-:W-:-:S15]  /*f370*/  IMAD.MOV.U32 R223, RZ, RZ, R79 ;  /* 0x000000ffffdf7224 */ /* 0x000fde00078e004f */
[----:B------:R-:W-:-:S03]  /*f380*/  NOP ;  /* 0x0000000000007918 */ /* 0x000fc60000000000 */
[----:B------:R-:W-:Y:S01]  /*f390*/  IMAD.MOV.U32 R18, RZ, RZ, R64 ;  /* 0x000000ffff127224 */ /* 0x000fe200078e0040 */
[----:B------:R-:W-:Y:S01]  /*f3a0*/  MOV R13, R65 ;  /* 0x00000041000d7202 */ /* 0x000fe20000000f00 */
[----:B------:R-:W-:Y:S01]  /*f3b0*/  IMAD.MOV.U32 R3, RZ, RZ, R66 ;  /* 0x000000ffff037224 */ /* 0x000fe200078e0042 */
[-C--:B-1----:R-:W-:Y:S01]  /*f3c0*/  HMMA.16816.F32.BF16 R132, R52, R60.reuse, R136 ;  /* 0x0000003c3484723c */ /* 0x082fe20000041888 */
[----:B------:R-:W-:Y:S01]  /*f3d0*/  IMAD.MOV.U32 R2, RZ, RZ, R67 ;  /* 0x000000ffff027224 */ /* 0x000fe200078e0043 */
[----:B------:R-:W1:Y:S04]  /*f3e0*/  LDSM.16.M88.4 R136, [R238+0x9800] ;  /* 0x00980000ee88783b */ /* 0x000e680000000200 */
[----:B------:R-:W2:Y:S01]  /*f3f0*/  LDSM.16.M88.4 R64, [R237+0x1000] ;  /* 0x00100000ed40783b */ /* 0x000ea20000000200 */
[----:B------:R-:W-:Y:S06]  /*f400*/  HMMA.16816.F32.BF16 R140, R56, R60, R140 ;  /* 0x0000003c388c723c */ /* 0x000fec000004188c */
[-C--:B------:R-:W-:Y:S06]  /*f410*/  HMMA.16816.F32.BF16 R216, R52, R62.reuse, R228 ;  /* 0x0000003e34d8723c */ /* 0x080fec00000418e4 */
[----:B------:R-:W-:Y:S01]  /*f420*/  HMMA.16816.F32.BF16 R208, R56, R62, R208 ;  /* 0x0000003e38d0723c */ /* 0x000fe200000418d0 */
[----:B------:R-:W3:Y:S01]  /*f430*/  LDSM.16.M88.4 R60, [R232+0xb000] ;  /* 0x00b00000e83c783b */ /* 0x000ee20000000200 */
[----:B------:R-:W-:Y:S01]  /*f440*/  IMAD.MOV.U32 R212, RZ, RZ, R78 ;  /* 0x000000ffffd47224 */ /* 0x000fe200078e004e */
[----:B------:R-:W-:Y:S01]  /*f450*/  MOV R214, R76 ;  /* 0x0000004c00d67202 */ /* 0x000fe20000000f00 */
[----:B------:R-:W-:Y:S01]  /*f460*/  IMAD.MOV.U32 R213, RZ, RZ, R77 ;  /* 0x000000ffffd57224 */ /* 0x000fe200078e004d */
[----:B------:R-:W-:Y:S01]  /*f470*/  MOV R231, R2 ;  /* 0x0000000200e77202 */ /* 0x000fe20000000f00 */
[----:B------:R-:W-:Y:S01]  /*f480*/  IMAD.MOV.U32 R215, RZ, RZ, R75 ;  /* 0x000000ffffd77224 */ /* 0x000fe200078e004b */
[----:B------:R4:W5:Y:S01]  /*f490*/  LDL.LU R79, [R1+0x144] ;  /* 0x00014400014f7983 */ /* 0x0009620000300800 */
[----:B------:R-:W-:-:S02]  /*f4a0*/  IMAD.MOV.U32 R228, RZ, RZ, R18 ;  /* 0x000000ffffe47224 */ /* 0x000fc400078e0012 */
[----:B------:R-:W-:Y:S01]  /*f4b0*/  IMAD.MOV.U32 R229, RZ, RZ, R13 ;  /* 0x000000ffffe57224 */ /* 0x000fe200078e000d */
[C---:B-1----:R-:W-:Y:S06]  /*f4c0*/  HMMA.16816.F32.BF16 R220, R52.reuse, R136, R220 ;  /* 0x0000008834dc723c */ /* 0x042fec00000418dc */
[----:B------:R-:W-:Y:S01]  /*f4d0*/  HMMA.16816.F32.BF16 R224, R52, R138, R224 ;  /* 0x0000008a34e0723c */ /* 0x000fe200000418e0 */
[----:B------:R-:W-:-:S05]  /*f4e0*/  IMAD.MOV.U32 R230, RZ, RZ, R3 ;  /* 0x000000ffffe67224 */ /* 0x000fca00078e0003 */
[----:B--2---:R-:W-:Y:S06]  /*f4f0*/  HMMA.16816.F32.BF16 R140, R48, R64, R140 ;  /* 0x00000040308c723c */ /* 0x004fec000004188c */
[C---:B------:R-:W-:Y:S01]  /*f500*/  HMMA.16816.F32.BF16 R216, R44.reuse, R66, R216 ;  /* 0x000000422cd8723c */ /* 0x040fe200000418d8 */
[----:B------:R-:W-:Y:S01]  /*f510*/  FMUL.FTZ R2, R74, UR22 ;  /* 0x000000164a027c20 */ /* 0x000fe20008410000 */
[----:B------:R4:W5:Y:S04]  /*f520*/  LDL.LU R78, [R1+0x140] ;  /* 0x00014000014e7983 */ /* 0x0009680000300800 */
[----:B------:R-:W-:Y:S01]  /*f530*/  HMMA.16816.F32.BF16 R52, R44, R64, R132 ;  /* 0x000000402c34723c */ /* 0x000fe20000041884 */
[----:B------:R-:W1:Y:S04]  /*f540*/  LDSM.16.M88.4 R132, [R237+0x1800] ;  /* 0x00180000ed84783b */ /* 0x000e680000000200 */
[----:B------:R4:W5:Y:S01]  /*f550*/  LDL.LU R77, [R1+0x13c] ;  /* 0x00013c00014d7983 */ /* 0x0009620000300800 */
[C---:B------:R-:W-:Y:S03]  /*f560*/  HMMA.16816.F32.BF16 R212, R56.reuse, R136, R212 ;  /* 0x0000008838d4723c */ /* 0x040fe600000418d4 */
[----:B------:R4:W5:Y:S03]  /*f570*/  LDL.LU R76, [R1+0x138] ;  /* 0x00013800014c7983 */ /* 0x0009660000300800 */
[----:B------:R-:W-:Y:S01]  /*f580*/  HMMA.16816.F32.BF16 R56, R56, R138, R228 ;  /* 0x0000008a3838723c */ /* 0x000fe200000418e4 */
[----:B------:R4:W5:Y:S04]  /*f590*/  LDL.LU R75, [R1+0x134] ;  /* 0x00013400014b7983 */ /* 0x0009680000300800 */
[----:B------:R4:W5:Y:S01]  /*f5a0*/  LDL.LU R74, [R1+0x130] ;  /* 0x00013000014a7983 */ /* 0x0009620000300800 */
[----:B---3--:R-:W-:Y:S06]  /*f5b0*/  HMMA.16816.F32.BF16 R136, R40, R60, R140 ;  /* 0x0000003c2888723c */ /* 0x008fec000004188c */
[----:B------:R-:W-:Y:S06]  /*f5c0*/  HMMA.16816.F32.BF16 R64, R48, R66, R208 ;  /* 0x000000423040723c */ /* 0x000fec00000418d0 */
[----:B------:R-:W-:Y:S06]  /*f5d0*/  HMMA.16816.F32.BF16 R208, R36, R62, R216 ;  /* 0x0000003e24d0723c */ /* 0x000fec00000418d8 */
[C---:B-1----:R-:W-:Y:S06]  /*f5e0*/  HMMA.16816.F32.BF16 R220, R44.reuse, R132, R220 ;  /* 0x000000842cdc723c */ /* 0x042fec00000418dc */
[----:B------:R-:W-:Y:S06]  /*f5f0*/  HMMA.16816.F32.BF16 R224, R44, R134, R224 ;  /* 0x000000862ce0723c */ /* 0x000fec00000418e0 */
[----:B------:R-:W-:Y:S01]  /*f600*/  HMMA.16816.F32.BF16 R44, R36, R60, R52 ;  /* 0x0000003c242c723c */ /* 0x000fe20000041834 */
[----:B------:R-:W1:Y:S05]  /*f610*/  LDSM.16.M88.4 R52, [R245] ;  /* 0x00000000f534783b */ /* 0x000e6a0000000200 */
[C---:B------:R-:W-:Y:S06]  /*f620*/  HMMA.16816.F32.BF16 R140, R48.reuse, R132, R212 ;  /* 0x00000084308c723c */ /* 0x040fec00000418d4 */
[----:B------:R-:W-:Y:S01]  /*f630*/  HMMA.16816.F32.BF16 R48, R48, R134, R56 ;  /* 0x000000863030723c */ /* 0x000fe20000041838 */
[----:B------:R-:W2:Y:S05]  /*f640*/  LDSM.16.M88.4 R56, [R232+0xb800] ;  /* 0x00b80000e838783b */ /* 0x000eaa0000000200 */
[----:B------:R-:W-:Y:S06]  /*f650*/  HMMA.16816.F32.BF16 R64, R40, R62, R64 ;  /* 0x0000003e2840723c */ /* 0x000fec0000041840 */
[-C--:B-1----:R-:W-:Y:S01]  /*f660*/  HMMA.16816.F32.BF16 R132, R28, R52.reuse, R44 ;  /* 0x000000341c84723c */ /* 0x082fe2000004182c */
[----:B------:R-:W1:Y:S05]  /*f670*/  LDSM.16.M88.4 R44, [R238+0xb000] ;  /* 0x00b00000ee2c783b */ /* 0x000e6a0000000200 */
[----:B------:R-:W-:Y:S06]  /*f680*/  HMMA.16816.F32.BF16 R136, R32, R52, R136 ;  /* 0x000000342088723c */ /* 0x000fec0000041888 */
[C---:B--2---:R-:W-:Y:S01]  /*f690*/  HMMA.16816.F32.BF16 R60, R40.reuse, R58, R48 ;  /* 0x0000003a283c723c */ /* 0x044fe20000041830 */
[----:B------:R-:W2:Y:S05]  /*f6a0*/  LDSM.16.M88.4 R48, [R244] ;  /* 0x00000000f430783b */ /* 0x000eaa0000000200 */
[----:B------:R-:W-:Y:S01]  /*f6b0*/  HMMA.16816.F32.BF16 R140, R40, R56, R140 ;  /* 0x00000038288c723c */ /* 0x000fe2000004188c */
[----:B------:R-:W3:Y:S05]  /*f6c0*/  LDSM.16.M88.4 R40, [R237+0x3000] ;  /* 0x00300000ed28783b */ /* 0x000eea0000000200 */
[-C--:B------:R-:W-:Y:S06]  /*f6d0*/  HMMA.16816.F32.BF16 R208, R28, R54.reuse, R208 ;  /* 0x000000361cd0723c */ /* 0x080fec00000418d0 */
[----:B------:R-:W-:Y:S06]  /*f6e0*/  HMMA.16816.F32.BF16 R52, R32, R54, R64 ;  /* 0x000000362034723c */ /* 0x000fec0000041840 */
[-C--:B-1----:R-:W-:Y:S01]  /*f6f0*/  HMMA.16816.F32.BF16 R64, R24, R44.reuse, R136 ;  /* 0x0000002c1840723c */ /* 0x082fe20000041888 */
[----:B------:R1:W4:Y:S05]  /*f700*/  MUFU.TANH R217, R2 ;  /* 0x0000000200d97308 */ /* 0x00032a0000002400 */
[----:B------:R-:W-:Y:S06]  /*f710*/  HMMA.16816.F32.BF16 R132, R20, R44, R132 ;  /* 0x0000002c1484723c */ /* 0x000fec0000041884 */
[C---:B--2---:R-:W-:Y:S06]  /*f720*/  HMMA.16816.F32.BF16 R140, R32.reuse, R48, R140 ;  /* 0x00000030208c723c */ /* 0x044fec000004188c */
[----:B------:R-:W-:Y:S06]  /*f730*/  HMMA.16816.F32.BF16 R136, R32, R50, R60 ;  /* 0x000000322088723c */ /* 0x000fec000004183c */
[----:B------:R-:W-:Y:S01]  /*f740*/  HMMA.16816.F32.BF16 R32, R24, R46, R52 ;  /* 0x0000002e1820723c */ /* 0x000fe20000041834 */
[----:B-1----:R-:W-:Y:S01]  /*f750*/  FMUL.FTZ R2, R73, UR22 ;  /* 0x0000001649027c20 */ /* 0x002fe20008410000 */
[----:B------:R-:W-:Y:S01]  /*f760*/  IMAD.MOV.U32 R231, RZ, RZ, R19 ;  /* 0x000000ffffe77224 */ /* 0x000fe200078e0013 */
[----:B------:R1:W5:Y:S02]  /*f770*/  LDL.LU R73, [R1+0x12c] ;  /* 0x00012c0001497983 */ /* 0x0003640000300800 */
[----:B------:R2:W-:Y:S01]  /*f780*/  MUFU.TANH R213, R2 ;  /* 0x0000000200d57308 */ /* 0x0005e20000002400 */
[----:B---3--:R-:W-:Y:S01]  /*f790*/  HMMA.16816.F32.BF16 R60, R8, R40, R64 ;  /* 0x00000028083c723c */ /* 0x008fe20000041840 */
[----:B--2---:R-:W-:-:S15]  /*f7a0*/  FMUL.FTZ R2, R72, UR22 ;  /* 0x0000001648027c20 */ /* 0x004fde0008410000 */
[----:B------:R-:W-:-:S02]  /*f7b0*/  NOP ;  /* 0x0000000000007918 */ /* 0x000fc40000000000 */
[----:B------:R-:W-:Y:S01]  /*f7c0*/  HMMA.16816.F32.BF16 R52, R8, R42, R32 ;  /* 0x0000002a0834723c */ /* 0x000fe20000041820 */
[----:B------:R1:W5:Y:S01]  /*f7d0*/  LDL.LU R72, [R1+0x128] ;  /* 0x0001280001487983 */ /* 0x0003620000300800 */
[----:B------:R2:W-:Y:S04]  /*f7e0*/  MUFU.TANH R215, R2 ;  /* 0x0000000200d77308 */ /* 0x0005e80000002400 */
[----:B------:R-:W-:Y:S01]  /*f7f0*/  HMMA.16816.F32.BF16 R32, R20, R46, R208 ;  /* 0x0000002e1420723c */ /* 0x000fe200000418d0 */
[----:B------:R-:W3:Y:S01]  /*f800*/  LDSM.16.M88.4 R44, [R238+0xb800] ;  /* 0x00b80000ee2c783b */ /* 0x000ee20000000200 */
[----:B--2---:R-:W-:-:S04]  /*f810*/  FMUL.FTZ R2, R71, UR22 ;  /* 0x0000001647027c20 */ /* 0x004fc80008410000 */
[----:B------:R-:W-:Y:S01]  /*f820*/  HMMA.16816.F32.BF16 R64, R4, R40, R132 ;  /* 0x000000280440723c */ /* 0x000fe20000041884 */
[----:B------:R1:W5:Y:S01]  /*f830*/  LDL.LU R71, [R1+0x124] ;  /* 0x0001240001477983 */ /* 0x0003620000300800 */
[----:B------:R2:W1:Y:S02]  /*f840*/  MUFU.TANH R3, R2 ;  /* 0x0000000200037308 */ /* 0x0004640000002400 */
[----:B--2---:R-:W-:-:S14]  /*f850*/  FMUL.FTZ R2, R70, UR22 ;  /* 0x0000001646027c20 */ /* 0x004fdc0008410000 */
[----:B------:R-:W-:Y:S01]  /*f860*/  HMMA.16816.F32.BF16 R132, R4, R42, R32 ;  /* 0x0000002a0484723c */ /* 0x000fe20000041820 */
[----:B------:R-:W2:Y:S01]  /*f870*/  LDSM.16.M88.4 R32, [R237+0x3800] ;  /* 0x00380000ed20783b */ /* 0x000ea20000000200 */
[----:B------:R-:W-:Y:S01]  /*f880*/  IMAD.MOV.U32 R230, RZ, RZ, R12 ;  /* 0x000000ffffe67224 */ /* 0x000fe200078e000c */
[----:B------:R4:W-:Y:S03]  /*f890*/  MUFU.TANH R218, R2 ;  /* 0x0000000200da7308 */ /* 0x0009e60000002400 */
[----:B------:R-:W-:Y:S01]  /*f8a0*/  FMUL.FTZ R67, R67, UR22 ;  /* 0x0000001643437c20 */ /* 0x000fe20008410000 */
[----:B------:R1:W5:Y:S01]  /*f8b0*/  LDL.LU R70, [R1+0x120] ;  /* 0x0001200001467983 */ /* 0x0003620000300800 */
[----:B------:R-:W-:Y:S01]  /*f8c0*/  HMMA.16816.F32.BF16 R40, R36, R56, R220 ;  /* 0x000000382428723c */ /* 0x000fe200000418dc */
[----:B------:R-:W-:Y:S01]  /*f8d0*/  FMUL.FTZ R65, R65, UR22 ;  /* 0x0000001641417c20 */ /* 0x000fe20008410000 */
[----:B------:R-:W-:Y:S01]  /*f8e0*/  FMUL.FTZ R66, R66, UR22 ;  /* 0x0000001642427c20 */ /* 0x000fe20008410000 */
[----:B------:R-:W-:Y:S01]  /*f8f0*/  UISETP.NE.AND UP0, UPT, UR17, 0x3, UPT ;  /* 0x000000031100788c */ /* 0x000fe2000bf05270 */
[----:B------:R-:W-:-:S04]  /*f900*/  DEPBAR.LE SB0, 0x0 ;  /* 0x000080000000791a */ /* 0x000fc80000000000 */
[----:B----4-:R-:W-:Y:S01]  /*f910*/  FMUL.FTZ R2, R69, UR22 ;  /* 0x0000001645027c20 */ /* 0x010fe20008410000 */
[----:B------:R-:W-:Y:S01]  /*f920*/  HMMA.16816.F32.BF16 R36, R36, R58, R224 ;  /* 0x0000003a2424723c */ /* 0x000fe200000418e0 */
[----:B------:R4:W5:Y:S02]  /*f930*/  LDL.LU R69, [R1+0x11c] ;  /* 0x00011c0001457983 */ /* 0x0009640000300800 */
[----:B------:R3:W-:Y:S02]  /*f940*/  MUFU.TANH R214, R2 ;  /* 0x0000000200d67308 */ /* 0x0007e40000002400 */
[----:B---3--:R-:W-:-:S10]  /*f950*/  FMUL.FTZ R2, R68, UR22 ;  /* 0x0000001644027c20 */ /* 0x008fd40008410000 */
[----:B------:R-:W-:Y:S01]  /*f960*/  HMMA.16816.F32.BF16 R40, R28, R48, R40 ;  /* 0x000000301c28723c */ /* 0x000fe20000041828 */
[----:B------:R4:W5:Y:S01]  /*f970*/  LDL.LU R68, [R1+0x118] ;  /* 0x0001180001447983 */ /* 0x0009620000300800 */
[----:B------:R3:W-:Y:S02]  /*f980*/  MUFU.TANH R216, R2 ;  /* 0x0000000200d87308 */ /* 0x0007e40000002400 */
[----:B---3--:R-:W-:-:S06]  /*f990*/  FMUL.FTZ R2, R60, UR22 ;  /* 0x000000163c027c20 */ /* 0x008fcc0008410000 */
[----:B------:R3:W4:Y:S02]  /*f9a0*/  MUFU.TANH R212, R2 ;  /* 0x0000000200d47308 */ /* 0x0007240000002400 */
[----:B---3--:R-:W-:-:S06]  /*f9b0*/  FMUL.FTZ R2, R61, UR22 ;  /* 0x000000163d027c20 */ /* 0x008fcc0008410000 */
[----:B------:R3:W-:Y:S02]  /*f9c0*/  MUFU.TANH R211, R2 ;  /* 0x0000000200d37308 */ /* 0x0007e40000002400 */
[----:B---3--:R-:W-:-:S06]  /*f9d0*/  FMUL.FTZ R2, R52, UR22 ;  /* 0x0000001634027c20 */ /* 0x008fcc0008410000 */
[----:B------:R3:W4:Y:S02]  /*f9e0*/  MUFU.TANH R210, R2 ;  /* 0x0000000200d27308 */ /* 0x0007240000002400 */
[----:B---3--:R-:W-:-:S06]  /*f9f0*/  FMUL.FTZ R2, R53, UR22 ;  /* 0x0000001635027c20 */ /* 0x008fcc0008410000 */
[----:B------:R3:W4:Y:S02]  /*fa00*/  MUFU.TANH R209, R2 ;  /* 0x0000000200d17308 */ /* 0x0007240000002400 */
[----:B---3--:R-:W-:-:S06]  /*fa10*/  FMUL.FTZ R2, R62, UR22 ;  /* 0x000000163e027c20 */ /* 0x008fcc0008410000 */
[----:B------:R3:W-:Y:S01]  /*fa20*/  MUFU.TANH R208, R2 ;  /* 0x0000000200d07308 */ /* 0x0007e20000002400 */
[----:B------:R-:W-:Y:S01]  /*fa30*/  HMMA.16816.F32.BF16 R28, R28, R50, R36 ;  /* 0x000000321c1c723c */ /* 0x000fe20000041824 */
[----:B---3--:R-:W-:-:S05]  /*fa40*/  FMUL.FTZ R2, R63, UR22 ;  /* 0x000000163f027c20 */ /* 0x008fca0008410000 */
[C---:B------:R-:W-:Y:S06]  /*fa50*/  HMMA.16816.F32.BF16 R60, R24.reuse, R44, R140 ;  /* 0x0000002c183c723c */ /* 0x040fec000004188c */
[----:B------:R-:W-:Y:S01]  /*fa60*/  HMMA.16816.F32.BF16 R24, R24, R46, R136 ;  /* 0x0000002e1818723c */ /* 0x000fe20000041888 */
[----:B------:R3:W4:Y:S02]  /*fa70*/  MUFU.TANH R53, R2 ;  /* 0x0000000200357308 */ /* 0x0007240000002400 */
[----:B---3--:R-:W-:-:S06]  /*fa80*/  FMUL.FTZ R2, R54, UR22 ;  /* 0x0000001636027c20 */ /* 0x008fcc0008410000 */
[----:B------:R3:W4:-:S15]  /*fa90*/  MUFU.TANH R52, R2 ;  /* 0x0000000200347308 */ /* 0x00071e0000002400 */
[----:B--2---:R-:W-:Y:S01]  /*faa0*/  HMMA.16816.F32.BF16 R36, R8, R34, R24 ;  /* 0x000000220824723c */ /* 0x004fe20000041818 */
[----:B---3--:R-:W-:-:S04]  /*fab0*/  FMUL.FTZ R2, R55, UR22 ;  /* 0x0000001637027c20 */ /* 0x008fc80008410000 */
[----:B------:R2:W3:Y:S01]  /*fac0*/  MUFU.TANH R19, R2 ;  /* 0x0000000200137308 */ /* 0x0004e20000002400 */
[----:B------:R-:W-:Y:S07]  /*fad0*/  HMMA.16816.F32.BF16 R24, R20, R44, R40 ;  /* 0x0000002c1418723c */ /* 0x000fee0000041828 */
[----:B------:R-:W-:Y:S01]  /*fae0*/  FSEL R40, R217, -INF , !P1 ;  /* 0xff800000d9287808 */ /* 0x000fe20004800000 */
[----:B--2---:R-:W-:-:S04]  /*faf0*/  FMUL.FTZ R2, R64, UR22 ;  /* 0x0000001640027c20 */ /* 0x004fc80008410000 */
[----:B------:R2:W3:Y:S01]  /*fb00*/  MUFU.TANH R13, R2 ;  /* 0x00000002000d7308 */ /* 0x0004e20000002400 */
[----:B-1----:R-:W-:Y:S02]  /*fb10*/  FSEL R64, R3, -INF , !P2 ;  /* 0xff80000003407808 */ /* 0x002fe40005000000 */
[C---:B------:R-:W-:Y:S02]  /*fb20*/  IADD3 R3, R0.reuse, 0x28, RZ ;  /* 0x0000002800037810 */ /* 0x040fe40007ffe0ff */
[----:B------:R-:W-:Y:S02]  /*fb30*/  FSEL R41, R213, -INF , !P4 ;  /* 0xff800000d5297808 */ /* 0x000fe40006000000 */
[----:B------:R-:W-:Y:S01]  /*fb40*/  FSEL R43, R215, -INF , !P3 ;  /* 0xff800000d72b7808 */ /* 0x000fe20005800000 */
[----:B--2---:R-:W-:-:S05]  /*fb50*/  VIADD R2, R0, 0x20 ;  /* 0x0000002000027836 */ /* 0x004fca0000000000 */
[C---:B------:R-:W-:Y:S02]  /*fb60*/  ISETP.GE.AND P1, PT, R2.reuse, R14, PT ;  /* 0x0000000e0200720c */ /* 0x040fe40003f26270 */
[C---:B------:R-:W-:Y:S02]  /*fb70*/  ISETP.GE.AND P4, PT, R2.reuse, R17, PT ;  /* 0x000000110200720c */ /* 0x040fe40003f86270 */
[C---:B------:R-:W-:Y:S02]  /*fb80*/  ISETP.GE.AND P3, PT, R2.reuse, R16, PT ;  /* 0x000000100200720c */ /* 0x040fe40003f66270 */
[----:B------:R-:W-:Y:S01]  /*fb90*/  ISETP.GE.AND P2, PT, R2, R15, PT ;  /* 0x0000000f0200720c */ /* 0x000fe20003f46270 */
[----:B------:R-:W-:Y:S01]  /*fba0*/  VIADD R2, R0, 0x29 ;  /* 0x0000002900027836 */ /* 0x000fe20000000000 */
[----:B----4-:R-:W-:Y:S01]  /*fbb0*/  FSEL R212, R212, -INF , !P1 ;  /* 0xff800000d4d47808 */ /* 0x010fe20004800000 */
[----:B------:R-:W-:Y:S01]  /*fbc0*/  HMMA.16816.F32.BF16 R60, R8, R32, R60 ;  /* 0x00000020083c723c */ /* 0x000fe2000004183c */
[----:B------:R-:W-:-:S04]  /*fbd0*/  ISETP.GE.AND P1, PT, R3, R14, PT ;  /* 0x0000000e0300720c */ /* 0x000fc80003f26270 */
[----:B------:R-:W-:Y:S02]  /*fbe0*/  FSEL R210, R210, -INF , !P1 ;  /* 0xff800000d2d27808 */ /* 0x000fe40004800000 */
[----:B------:R-:W-:Y:S01]  /*fbf0*/  VIADD R8, R0, 0x21 ;  /* 0x0000002100087836 */ /* 0x000fe20000000000 */
[----:B------:R-:W-:Y:S01]  /*fc00*/  HMMA.16816.F32.BF16 R20, R20, R46, R28 ;  /* 0x0000002e1414723c */ /* 0x000fe2000004181c */
[----:B------:R-:W-:-:S06]  /*fc10*/  ISETP.GE.AND P1, PT, R2, R14, PT ;  /* 0x0000000e0200720c */ /* 0x000fcc0003f26270 */
[----:B------:R-:W-:Y:S02]  /*fc20*/  FSEL R47, R214, -INF , !P6 ;  /* 0xff800000d62f7808 */ /* 0x000fe40007000000 */
[-C--:B------:R-:W-:Y:S02]  /*fc30*/  ISETP.GE.AND P6, PT, R8, R17.reuse, PT ;  /* 0x000000110800720c */ /* 0x080fe40003fc6270 */
[----:B------:R-:W-:Y:S02]  /*fc40*/  FSEL R209, R209, -INF , !P1 ;  /* 0xff800000d1d17808 */ /* 0x000fe40004800000 */
[-C--:B------:R-:W-:Y:S02]  /*fc50*/  ISETP.GE.AND P1, PT, R3, R17.reuse, PT ;  /* 0x000000110300720c */ /* 0x080fe40003f26270 */
[----:B------:R-:W-:Y:S02]  /*fc60*/  FSEL R53, R53, -INF , !P6 ;  /* 0xff80000035357808 */ /* 0x000fe40007000000 */
[----:B------:R-:W-:-:S02]  /*fc70*/  ISETP.GE.AND P6, PT, R2, R17, PT ;  /* 0x000000110200720c */ /* 0x000fc40003fc6270 */
[----:B------:R-:W-:Y:S02]  /*fc80*/  FSEL R208, R208, -INF , !P4 ;  /* 0xff800000d0d07808 */ /* 0x000fe40006000000 */
[----:B------:R-:W-:Y:S02]  /*fc90*/  FSEL R54, R52, -INF , !P1 ;  /* 0xff80000034367808 */ /* 0x000fe40004800000 */
[C---:B------:R-:W-:Y:S02]  /*fca0*/  ISETP.GE.AND P4, PT, R3.reuse, R16, PT ;  /* 0x000000100300720c */ /* 0x040fe40003f86270 */
[----:B------:R-:W-:Y:S02]  /*fcb0*/  ISETP.GE.AND P1, PT, R3, R15, PT ;  /* 0x0000000f0300720c */ /* 0x000fe40003f26270 */
[----:B---3--:R-:W-:-:S05]  /*fcc0*/  FSEL R3, R19, -INF , !P6 ;  /* 0xff80000013037808 */ /* 0x008fca0007000000 */
[----:B------:R1:W-:Y:S01]  /*fcd0*/  STL [R1+0x68], R3 ;  /* 0x0000680301007387 */ /* 0x0003e20000100800 */
[----:B------:R-:W-:Y:S02]  /*fce0*/  IMAD.MOV.U32 R143, RZ, RZ, R231 ;  /* 0x000000ffff8f7224 */ /* 0x000fe400078e00e7 */
[----:B------:R-:W-:Y:S01]  /*fcf0*/  IMAD.MOV.U32 R57, RZ, RZ, R230 ;  /* 0x000000ffff397224 */ /* 0x000fe200078e00e6 */
[----:B-1----:R-:W-:-:S05]  /*fd00*/  FSEL R3, R13, -INF , !P3 ;  /* 0xff8000000d037808 */ /* 0x002fca0005800000 */
[----:B------:R1:W-:Y:S04]  /*fd10*/  STL [R1+0x34], R3 ;  /* 0x0000340301007387 */ /* 0x0003e80000100800 */
[----:B------:R-:W2:Y:S04]  /*fd20*/  LDL R219, [R1+0x1c] ;  /* 0x00001c0001db7983 */ /* 0x000ea80000100800 */
[----:B------:R-:W2:Y:S04]  /*fd30*/  LDL R231, [R1+0x64] ;  /* 0x0000640001e77983 */ /* 0x000ea80000100800 */
[----:B------:R-:W3:Y:S04]  /*fd40*/  LDL R228, [R1+0x40] ;  /* 0x0000400001e47983 */ /* 0x000ee80000100800 */
[----:B------:R-:W4:Y:S04]  /*fd50*/  LDL R229, [R1+0x3c] ;  /* 0x00003c0001e57983 */ /* 0x000f280000100800 */
[----:B------:R-:W4:Y:S01]  /*fd60*/  LDL R230, [R1+0x44] ;  /* 0x0000440001e67983 */ /* 0x000f220000100800 */
[----:B------:R-:W-:Y:S01]  /*fd70*/  FSEL R42, R218, -INF , !P5 ;  /* 0xff800000da2a7808 */ /* 0x000fe20006800000 */
[----:B------:R-:W-:Y:S01]  /*fd80*/  FMUL.FTZ R62, R62, UR22 ;  /* 0x000000163e3e7c20 */ /* 0x000fe20008410000 */
[----:B------:R-:W1:Y:S01]  /*fd90*/  MUFU.TANH R67, R67 ;  /* 0x0000004300437308 */ /* 0x000e620000002400 */
[----:B------:R-:W-:Y:S01]  /*fda0*/  FMUL.FTZ R134, R134, UR22 ;  /* 0x0000001686867c20 */ /* 0x000fe20008410000 */
[----:B------:R-:W-:Y:S01]  /*fdb0*/  ISETP.GE.AND P5, PT, R8, R14, PT ;  /* 0x0000000e0800720c */ /* 0x000fe20003fa6270 */
[----:B------:R-:W-:Y:S01]  /*fdc0*/  FMUL.FTZ R133, R133, UR22 ;  /* 0x0000001685857c20 */ /* 0x000fe20008410000 */
[----:B------:R-:W-:-:S02]  /*fdd0*/  FMUL.FTZ R63, R63, UR22 ;  /* 0x000000163f3f7c20 */ /* 0x000fc40008410000 */
[----:B------:R-:W-:Y:S02]  /*fde0*/  FSEL R211, R211, -INF , !P5 ;  /* 0xff800000d3d37808 */ /* 0x000fe40006800000 */
[----:B------:R1:W-:Y:S01]  /*fdf0*/  MUFU.TANH R12, R65 ;  /* 0x00000041000c7308 */ /* 0x0003e20000002400 */
[----:B------:R-:W-:Y:S01]  /*fe00*/  ISETP.GE.AND P5, PT, R8, R15, PT ;  /* 0x0000000f0800720c */ /* 0x000fe20003fa6270 */
[----:B------:R-:W-:Y:S01]  /*fe10*/  FMUL.FTZ R36, R36, UR22 ;  /* 0x0000001624247c20 */ /* 0x000fe20008410000 */
[----:B------:R-:W-:Y:S01]  /*fe20*/  FMUL.FTZ R37, R37, UR22 ;  /* 0x0000001625257c20 */ /* 0x000fe20008410000 */
[----:B------:R-:W-:-:S04]  /*fe30*/  FMUL.FTZ R132, R132, UR22 ;  /* 0x0000001684847c20 */ /* 0x000fc80008410000 */
[----:B------:R-:W1:Y:S01]  /*fe40*/  MUFU.TANH R62, R62 ;  /* 0x0000003e003e7308 */ /* 0x000e620000002400 */
[----:B------:R-:W-:Y:S01]  /*fe50*/  FMUL.FTZ R60, R60, UR22 ;  /* 0x000000163c3c7c20 */ /* 0x000fe20008410000 */
[----:B------:R-:W-:Y:S01]  /*fe60*/  HMMA.16816.F32.BF16 R20, R4, R34, R20 ;  /* 0x000000220414723c */ /* 0x000fe20000041814 */
[----:B-1----:R-:W-:-:S05]  /*fe70*/  FSEL R65, R216, -INF , !P0 ;  /* 0xff800000d8417808 */ /* 0x002fca0004000000 */
[----:B------:R-:W1:Y:S01]  /*fe80*/  MUFU.TANH R134, R134 ;  /* 0x0000008600867308 */ /* 0x000e620000002400 */
[----:B------:R-:W-:Y:S02]  /*fe90*/  ISETP.GE.AND P0, PT, R8, R16, PT ;  /* 0x000000100800720c */ /* 0x000fe40003f06270 */
[----:B------:R-:W-:Y:S01]  /*fea0*/  HMMA.16816.F32.BF16 R8, R4, R32, R24 ;  /* 0x000000200408723c */ /* 0x000fe20000041818 */
[----:B------:R-:W-:-:S04]  /*feb0*/  VIADD R3, R0, 0x30 ;  /* 0x0000003000037836 */ /* 0x000fc80000000000 */
[----:B------:R-:W1:Y:S01]  /*fec0*/  MUFU.TANH R133, R133 ;  /* 0x0000008500857308 */ /* 0x000e620000002400 */
[----:B------:R-:W-:-:S07]  /*fed0*/  FMUL.FTZ R38, R38, UR22 ;  /* 0x0000001626267c20 */ /* 0x000fce0008410000 */
[----:B------:R-:W1:Y:S01]  /*fee0*/  MUFU.TANH R66, R66 ;  /* 0x0000004200427308 */ /* 0x000e620000002400 */
[----:B------:R-:W-:-:S07]  /*fef0*/  FSEL R26, R67, -INF , !P5 ;  /* 0xff800000431a7808 */ /* 0x000fce0006800000 */
[----:B------:R-:W-:Y:S01]  /*ff00*/  MUFU.TANH R63, R63 ;  /* 0x0000003f003f7308 */ /* 0x000fe20000002400 */
[----:B------:R-:W-:Y:S02]  /*ff10*/  ISETP.GE.AND P5, PT, R3, R17, PT ;  /* 0x000000110300720c */ /* 0x000fe40003fa6270 */
[----:B------:R-:W-:-:S05]  /*ff20*/  ISETP.GE.AND P6, PT, R2, R16, PT ;  /* 0x000000100200720c */ /* 0x000fca0003fc6270 */
[----:B------:R-:W1:Y:S01]  /*ff30*/  MUFU.TANH R36, R36 ;  /* 0x0000002400247308 */ /* 0x000e620000002400 */
[----:B------:R-:W-:-:S07]  /*ff40*/  ISETP.GE.AND P3, PT, R2, R15, PT ;  /* 0x0000000f0200720c */ /* 0x000fce0003f66270 */
[----:B------:R-:W1:Y:S01]  /*ff50*/  MUFU.TANH R37, R37 ;  /* 0x0000002500257308 */ /* 0x000e620000002400 */
[C---:B------:R-:W-:Y:S01]  /*ff60*/  IADD3 R2, R0.reuse, 0x31, RZ ;  /* 0x0000003100027810 */ /* 0x040fe20007ffe0ff */
[----:B------:R-:W-:-:S06]  /*ff70*/  VIADD R6, R0, 0x38 ;  /* 0x0000003800067836 */ /* 0x000fcc0000000000 */
[----:B------:R-:W1:Y:S01]  /*ff80*/  MUFU.TANH R132, R132 ;  /* 0x0000008400847308 */ /* 0x000e620000002400 */
[----:B------:R-:W-:-:S07]  /*ff90*/  VIADD R0, R0, 0x39 ;  /* 0x0000003900007836 */ /* 0x000fce0000000000 */
[----:B------:R-:W1:Y:S01]  /*ffa0*/  MUFU.TANH R60, R60 ;  /* 0x0000003c003c7308 */ /* 0x000e620000002400 */
[----:B------:R-:W-:Y:S01]  /*ffb0*/  FSEL R5, R62, -INF , !P5 ;  /* 0xff8000003e057808 */ /* 0x000fe20006800000 */
[----:B------:R-:W-:Y:S01]  /*ffc0*/  FMUL.FTZ R61, R61, UR22 ;  /* 0x000000163d3d7c20 */ /* 0x000fe20008410000 */
[----:B-1----:R-:W-:-:S05]  /*ffd0*/  FSEL R56, R134, -INF , !P1 ;  /* 0xff80000086387808 */ /* 0x002fca0004800000 */
[----:B------:R-:W1:Y:S01]  /*ffe0*/  MUFU.TANH R4, R38 ;  /* 0x0000002600047308 */ /* 0x000e620000002400 */
[----:B------:R-:W-:Y:S01]  /*fff0*/  ISETP.GE.AND P1, PT, R2, R17, PT ;  /* 0x000000110200720c */ /* 0x000fe20003f26270 */
[----:B------:R1:W-:Y:S01]  /*10000*/  STL [R1+0x70], R5 ;  /* 0x0000700501007387 */ /* 0x0003e20000100800 */
[----:B------:R-:W-:Y:S02]  /*10010*/  FSEL R139, R133, -INF , !P6 ;  /* 0xff800000858b7808 */ /* 0x000fe40007000000 */
[----:B------:R-:W-:Y:S02]  /*10020*/  FSEL R25, R66, -INF , !P2 ;  /* 0xff80000042197808 */ /* 0x000fe40005000000 */
[----:B------:R-:W-:Y:S02]  /*10030*/  FSEL R137, R12, -INF , !P0 ;  /* 0xff8000000c897808 */ /* 0x000fe40004000000 */
[-C--:B------:R-:W-:Y:S02]  /*10040*/  ISETP.GE.AND P6, PT, R6, R14.reuse, PT ;  /* 0x0000000e0600720c */ /* 0x080fe40003fc6270 */
[-C--:B------:R-:W-:Y:S01]  /*10050*/  ISETP.GE.AND P2, PT, R0, R14.reuse, PT ;  /* 0x0000000e0000720c */ /* 0x080fe20003f46270 */
[----:B------:R-:W-:Y:S01]  /*10060*/  FMUL.FTZ R39, R39, UR22 ;  /* 0x0000001627277c20 */ /* 0x000fe20008410000 */
[----:B------:R-:W-:Y:S01]  /*10070*/  ISETP.GE.AND P0, PT, R3, R14, PT ;  /* 0x0000000e0300720c */ /* 0x000fe20003f06270 */
[----:B------:R-:W1:Y:S01]  /*10080*/  MUFU.TANH R61, R61 ;  /* 0x0000003d003d7308 */ /* 0x000e620000002400 */
[----:B------:R-:W-:Y:S01]  /*10090*/  FMUL.FTZ R9, R9, UR22 ;  /* 0x0000001609097c20 */ /* 0x000fe20008410000 */
[----:B------:R-:W-:-:S02]  /*100a0*/  FSEL R29, R36, -INF , !P6 ;  /* 0xff800000241d7808 */ /* 0x000fc40007000000 */
[----:B------:R-:W-:Y:S02]  /*100b0*/  FSEL R213, R37, -INF , !P2 ;  /* 0xff80000025d57808 */ /* 0x000fe40005000000 */
[----:B------:R-:W-:Y:S02]  /*100c0*/  FSEL R138, R132, -INF , !P4 ;  /* 0xff800000848a7808 */ /* 0x000fe40006000000 */
[----:B------:R-:W-:Y:S02]  /*100d0*/  FSEL R27, R60, -INF , !P0 ;  /* 0xff8000003c1b7808 */ /* 0x000fe40004000000 */
[----:B-1----:R-:W-:Y:S02]  /*100e0*/  FSEL R5, R63, -INF , !P1 ;  /* 0xff8000003f057808 */ /* 0x002fe40004800000 */
[C---:B------:R-:W-:Y:S02]  /*100f0*/  ISETP.GE.AND P6, PT, R3.reuse, R16, PT ;  /* 0x000000100300720c */ /* 0x040fe40003fc6270 */
[----:B------:R-:W-:Y:S01]  /*10100*/  ISETP.GE.AND P2, PT, R3, R15, PT ;  /* 0x0000000f0300720c */ /* 0x000fe20003f46270 */
[----:B------:R1:W-:Y:S01]  /*10110*/  STL [R1+0x74], R5 ;  /* 0x0000740501007387 */ /* 0x0003e20000100800 */
[----:B------:R-:W-:-:S02]  /*10120*/  ISETP.GE.AND P4, PT, R2, R14, PT ;  /* 0x0000000e0200720c */ /* 0x000fc40003f86270 */
[----:B------:R-:W-:Y:S01]  /*10130*/  ISETP.GE.AND P0, PT, R6, R17, PT ;  /* 0x000000110600720c */ /* 0x000fe20003f06270 */
[----:B------:R1:W-:Y:S01]  /*10140*/  MUFU.TANH R14, R9 ;  /* 0x00000009000e7308 */ /* 0x0003e20000002400 */
[----:B------:R-:W-:Y:S01]  /*10150*/  FMUL.FTZ R18, R135, UR22 ;  /* 0x0000001687127c20 */ /* 0x000fe20008410000 */
[----:B------:R-:W-:Y:S01]  /*10160*/  FMUL.FTZ R13, R20, UR22 ;  /* 0x00000016140d7c20 */ /* 0x000fe20008410000 */
[----:B------:R-:W-:Y:S02]  /*10170*/  FSEL R67, R4, -INF , !P0 ;  /* 0xff80000004437808 */ /* 0x000fe40004000000 */
[----:B------:R-:W-:-:S03]  /*10180*/  PLOP3.LUT P0, PT, PT, PT, UP0, 0x80, 0x0 ;  /* 0x000000000000781c */ /* 0x000fc60003f0f008 */
[----:B------:R-:W1:Y:S02]  /*10190*/  MUFU.TANH R39, R39 ;  /* 0x0000002700277308 */ /* 0x000e640000002400 */
[----:B-1----:R-:W-:-:S06]  /*101a0*/  FMUL.FTZ R9, R21, UR22 ;  /* 0x0000001615097c20 */ /* 0x002fcc0008410000 */
[----:B------:R-:W1:Y:S01]  /*101b0*/  MUFU.TANH R18, R18 ;  /* 0x0000001200127308 */ /* 0x000e620000002400 */
[----:B------:R-:W-:Y:S01]  /*101c0*/  ISETP.GE.AND P5, PT, R2, R16, PT ;  /* 0x000000100200720c */ /* 0x000fe20003fa6270 */
[----:B------:R-:W-:Y:S01]  /*101d0*/  FMUL.FTZ R8, R8, UR22 ;  /* 0x0000001608087c20 */ /* 0x000fe20008410000 */
[----:B------:R-:W-:Y:S01]  /*101e0*/  BAR.SYNC.DEFER_BLOCKING 0x0 ;  /* 0x0000000000007b1d */ /* 0x000fe20000010000 */
[----:B------:R-:W-:-:S05]  /*101f0*/  ISETP.GE.AND P1, PT, R2, R15, PT ;  /* 0x0000000f0200720c */ /* 0x000fca0003f26270 */
[----:B------:R-:W1:Y:S01]  /*10200*/  MUFU.TANH R13, R13 ;  /* 0x0000000d000d7308 */ /* 0x000e620000002400 */
[----:B------:R-:W-:-:S07]  /*10210*/  FSEL R24, R61, -INF , !P4 ;  /* 0xff8000003d187808 */ /* 0x000fce0006000000 */
[----:B------:R-:W1:Y:S01]  /*10220*/  MUFU.TANH R9, R9 ;  /* 0x0000000900097308 */ /* 0x000e620000002400 */
[----:B------:R-:W-:Y:S01]  /*10230*/  ISETP.GE.AND P4, PT, R0, R17, PT ;  /* 0x000000110000720c */ /* 0x000fe20003f86270 */
[----:B------:R-:W-:-:S03]  /*10240*/  IMAD.MOV.U32 R62, RZ, RZ, R143 ;  /* 0x000000ffff3e7224 */ /* 0x000fc600078e008f */
[----:B------:R-:W-:-:S03]  /*10250*/  FSEL R59, R39, -INF , !P4 ;  /* 0xff800000273b7808 */ /* 0x000fc60006000000 */
[----:B------:R1:W1:Y:S01]  /*10260*/  MUFU.TANH R12, R8 ;  /* 0x00000008000c7308 */ /* 0x0002620000002400 */
[----:B------:R-:W-:Y:S01]  /*10270*/  ISETP.GE.AND P4, PT, R6, R16, PT ;  /* 0x000000100600720c */ /* 0x000fe20003f86270 */
[----:B-1----:R-:W-:Y:S01]  /*10280*/  FMUL.FTZ R8, R10, UR22 ;  /* 0x000000160a087c20 */ /* 0x002fe20008410000 */
[----:B--2---:R-:W-:-:S04]  /*10290*/  FMNMX.FTZ R3, R231, R219, !PT ;  /* 0x000000dbe7037209 */ /* 0x004fc80007810000 */
[----:B---3--:R-:W-:-:S04]  /*102a0*/  FMNMX.FTZ R3, R228, R3, !PT ;  /* 0x00000003e4037209 */ /* 0x008fc80007810000 */
[----:B----4-:R-:W-:-:S04]  /*102b0*/  FMNMX.FTZ R3, R229, R3, !PT ;  /* 0x00000003e5037209 */ /* 0x010fc80007810000 */
[----:B------:R-:W-:-:S04]  /*102c0*/  FMNMX.FTZ R2, R230, R3, !PT ;  /* 0x00000003e6027209 */ /* 0x000fc80007810000 */
[----:B------:R-:W-:-:S04]  /*102d0*/  FMNMX.FTZ R2, R57, R2, !PT ;  /* 0x0000000239027209 */ /* 0x000fc80007810000 */
[----:B------:R-:W-:Y:S01]  /*102e0*/  FMNMX.FTZ R7, R62, R2, !PT ;  /* 0x000000023e077209 */ /* 0x000fe20007810000 */
[----:B------:R-:W-:Y:S06]  /*102f0*/  @!P0 BRA `(.L_x_123) ;  /* 0x0000000000908947 */ /* 0x000fec0003800000 */
        /* <DEDUP_REMOVED lines=9> */
[----:B------:R-:W-:Y:S02]  /*10390*/  UIADD3 UR4, UR11, UR4, URZ ;  /* 0x000000040b047290 */ /* 0x000fe4000fffe03f */
[----:B------:R-:W-:-:S04]  /*103a0*/  USHF.L.U32 UR10, UR8, 0x5, URZ ;  /* 0x00000005080a7899 */ /* 0x000fc8000800063f */
[----:B------:R-:W-:Y:S01]  /*103b0*/  IMAD.U32 R3, RZ, RZ, UR4 ;  /* 0x00000004ff037e24 */ /* 0x000fe2000f8e00ff */
[----:B------:R-:W-:Y:S01]  /*103c0*/  ULDC.64 UR4, c[0x0][0x218] ;  /* 0x0000860000047ab9 */ /* 0x000fe20000000a00 */
[----:B--2---:R-:W-:-:S04]  /*103d0*/  LEA R2, P0, R2, R140, 0x6 ;  /* 0x0000008c02027211 */ /* 0x004fc800078030ff */
[----:B---3--:R-:W-:Y:S02]  /*103e0*/  LEA.HI.X R3, R4, R143, R3, 0x6, P0 ;  /* 0x0000008f04037211 */ /* 0x008fe400000f3403 */
[----:B------:R-:W-:Y:S01]  /*103f0*/  LEA R4, P0, R2, UR4, 0x1 ;  /* 0x0000000402047c11 */ /* 0x000fe2000f8008ff */
[----:B------:R-:W-:-:S03]  /*10400*/  USHF.L.U64.HI UR4, UR8, 0x5, UR9 ;  /* 0x0000000508047899 */ /* 0x000fc60008010209 */
[----:B------:R-:W-:Y:S02]  /*10410*/  LEA.HI.X R5, R2, UR5, R3, 0x1, P0 ;  /* 0x0000000502057c11 */ /* 0x000fe400080f0c03 */
[----:B------:R-:W-:-:S03]  /*10420*/  IADD3 R2, P0, R4, UR10, RZ ;  /* 0x0000000a04027c10 */ /* 0x000fc6000ff1e0ff */
[----:B------:R-:W-:Y:S01]  /*10430*/  @!PT LDS RZ, [RZ] ;  /* 0x00000000fffff984 */ /* 0x000fe20000000800 */
[----:B------:R-:W-:Y:S01]  /*10440*/  @!PT LDS RZ, [RZ] ;  /* 0x00000000fffff984 */ /* 0x000fe20000000800 */
[----:B------:R-:W-:Y:S01]  /*10450*/  @!PT LDS RZ, [RZ] ;  /* 0x00000000fffff984 */ /* 0x000fe20000000800 */
[----:B------:R-:W-:Y:S01]  /*10460*/  LDGSTS.E.BYPASS.LTC128B.128 [R251+0x8000], desc[UR18][R4.64] ;  /* 0x0800000004fb7fae */ /* 0x000fe2000b901d52 */
[----:B------:R-:W-:-:S03]  /*10470*/  IADD3.X R3, R5, UR4, RZ, P0, !PT ;  /* 0x0000000405037c10 */ /* 0x000fc600087fe4ff */
        /* <DEDUP_REMOVED lines=12> */
.L_x_123:
[----:B------:R-:W2:Y:S04]  /*10540*/  LDL.LU R17, [R1+0x78] ;  /* 0x0000780001117983 */ /* 0x000ea80000300800 */
[----:B------:R-:W3:Y:S04]  /*10550*/  LDL.LU R10, [R1+0x80] ;  /* 0x00008000010a7983 */ /* 0x000ee80000300800 */
[----:B-1----:R-:W4:Y:S04]  /*10560*/  LDL.LU R2, [R1+0x88] ;  /* 0x0000880001027983 */ /* 0x002f280000300800 */
[----:B------:R-:W3:Y:S04]  /*10570*/  LDL.LU R3, [R1+0x8c] ;  /* 0x00008c0001037983 */ /* 0x000ee80000300800 */
[----:B------:R-:W4:Y:S04]  /*10580*/  LDL.LU R4, [R1+0x84] ;  /* 0x0000840001047983 */ /* 0x000f280000300800 */
[----:B------:R-:W3:Y:S04]  /*10590*/  LDL.LU R5, [R1+0x6c] ;  /* 0x00006c0001057983 */ /* 0x000ee80000300800 */
[----:B------:R1:W-:Y:S01]  /*105a0*/  STL [R1+0x154], R251 ;  /* 0x000154fb01007387 */ /* 0x0003e20000100800 */
[----:B------:R-:W3:Y:S01]  /*105b0*/  MUFU.TANH R8, R8 ;  /* 0x0000000800087308 */ /* 0x000ee20000002400 */
[----:B------:R-:W-:-:S02]  /*105c0*/  FSEL R61, R14, -INF , !P5 ;  /* 0xff8000000e3d7808 */ /* 0x000fc40006800000 */
[----:B------:R-:W-:Y:S01]  /*105d0*/  ISETP.GE.AND P0, PT, R0, R16, PT ;  /* 0x000000100000720c */ /* 0x000fe20003f06270 */
[----:B------:R-:W-:Y:S04]  /*105e0*/  LDSM.16.MT88.4 R48, [R236+0xe000] ;  /* 0x00e00000ec30783b */ /* 0x000fe80000004200 */
[----:B-1----:R-:W3:Y:S04]  /*105f0*/  LDL.LU R251, [R1+0x7c] ;  /* 0x00007c0001fb7983 */ /* 0x002ee80000300800 */
[----:B------:R1:W-:Y:S04]  /*10600*/  STL [R1+0x150], R250 ;  /* 0x000150fa01007387 */ /* 0x0003e80000100800 */
[----:B------:R-:W-:Y:S04]  /*10610*/  STL [R1+0x14c], R249 ;  /* 0x00014cf901007387 */ /* 0x000fe80000100800 */
[----:B------:R-:W-:Y:S04]  /*10620*/  STL [R1+0x148], R248 ;  /* 0x000148f801007387 */ /* 0x000fe80000100800 */
[----:B------:R1:W-:Y:S04]  /*10630*/  STL [R1+0x144], R247 ;  /* 0x000144f701007387 */ /* 0x0003e80000100800 */
[----:B------:R-:W3:Y:S04]  /*10640*/  LDL.LU R20, [R1+0x60] ;  /* 0x0000600001147983 */ /* 0x000ee80000300800 */
[----:B------:R-:W-:Y:S04]  /*10650*/  STL [R1+0x140], R246 ;  /* 0x000140f601007387 */ /* 0x000fe80000100800 */
[----:B------:R-:W3:Y:S04]  /*10660*/  LDL.LU R19, [R1+0x5c] ;  /* 0x00005c0001137983 */ /* 0x000ee80000300800 */
[----:B------:R-:W3:Y:S04]  /*10670*/  LDL.LU R21, [R1+0x48] ;  /* 0x0000480001157983 */ /* 0x000ee80000300800 */
[----:B------:R1:W-:Y:S04]  /*10680*/  STL [R1+0x13c], R245 ;  /* 0x00013cf501007387 */ /* 0x0003e80000100800 */
[----:B------:R1:W-:Y:S02]  /*10690*/  STL [R1+0x138], R244 ;  /* 0x000138f401007387 */ /* 0x0003e40000100800 */
[----:B-1----:R-:W-:-:S02]  /*106a0*/  MOV R250, R24 ;  /* 0x0000001800fa7202 */ /* 0x002fc40000000f00 */
[----:B------:R-:W-:Y:S01]  /*106b0*/  MOV R247, R212 ;  /* 0x000000d400f77202 */ /* 0x000fe20000000f00 */
[----:B------:R-:W-:Y:S04]  /*106c0*/  STL [R1+0x134], R243 ;  /* 0x000134f301007387 */ /* 0x000fe80000100800 */
[----:B------:R-:W3:Y:S04]  /*106d0*/  LDL.LU R32, [R1+0x10] ;  /* 0x0000100001207983 */ /* 0x000ee80000300800 */
[----:B------:R-:W3:Y:S04]  /*106e0*/  LDL.LU R31, [R1+0xc] ;  /* 0x00000c00011f7983 */ /* 0x000ee80000300800 */
[----:B------:R-:W3:Y:S04]  /*106f0*/  LDL.LU R28, [R1+0x4c] ;  /* 0x00004c00011c7983 */ /* 0x000ee80000300800 */
[----:B------:R-:W-:Y:S04]  /*10700*/  STL [R1+0x130], R242 ;  /* 0x000130f201007387 */ /* 0x000fe80000100800 */
[----:B------:R1:W-:Y:S04]  /*10710*/  STL [R1+0x12c], R241 ;  /* 0x00012cf101007387 */ /* 0x0003e80000100800 */
[----:B------:R-:W-:Y:S04]  /*10720*/  STL [R1+0x128], R240 ;  /* 0x000128f001007387 */ /* 0x000fe80000100800 */
[----:B------:R-:W-:Y:S04]  /*10730*/  STL [R1+0x124], R239 ;  /* 0x000124ef01007387 */ /* 0x000fe80000100800 */
[----:B------:R1:W-:Y:S04]  /*10740*/  STL [R1+0x120], R238 ;  /* 0x000120ee01007387 */ /* 0x0003e80000100800 */
[----:B------:R-:W3:Y:S04]  /*10750*/  LDL.LU R30, [R1+0x24] ;  /* 0x00002400011e7983 */ /* 0x000ee80000300800 */
[----:B------:R-:W3:Y:S01]  /*10760*/  LDL.LU R45, [R1+0x50] ;  /* 0x00005000012d7983 */ /* 0x000ee20000300800 */
[----:B------:R-:W-:-:S02]  /*10770*/  MOV R245, R27 ;  /* 0x0000001b00f57202 */ /* 0x000fc40000000f00 */
[----:B------:R-:W-:Y:S01]  /*10780*/  MOV R244, R25 ;  /* 0x0000001900f47202 */ /* 0x000fe20000000f00 */
[----:B-1----:R-:W-:Y:S01]  /*10790*/  IMAD.MOV.U32 R241, RZ, RZ, R26 ;  /* 0x000000fffff17224 */ /* 0x002fe200078e001a */
[----:B------:R-:W-:Y:S02]  /*107a0*/  MOV R238, R29 ;  /* 0x0000001d00ee7202 */ /* 0x000fe40000000f00 */
[----:B------:R-:W3:Y:S04]  /*107b0*/  LDL.LU R29, [R1+0x38] ;  /* 0x00003800011d7983 */ /* 0x000ee80000300800 */
[----:B------:R-:W-:Y:S04]  /*107c0*/  STL [R1+0x11c], R237 ;  /* 0x00011ced01007387 */ /* 0x000fe80000100800 */
[----:B------:R1:W-:Y:S04]  /*107d0*/  STL [R1+0x118], R232 ;  /* 0x000118e801007387 */ /* 0x0003e80000100800 */
[----:B------:R-:W3:Y:S04]  /*107e0*/  LDL.LU R27, [R1+0x28] ;  /* 0x00002800011b7983 */ /* 0x000ee80000300800 */
[----:B------:R-:W3:Y:S04]  /*107f0*/  LDL.LU R26, [R1+0x20] ;  /* 0x00002000011a7983 */ /* 0x000ee80000300800 */
[----:B------:R-:W3:Y:S04]  /*10800*/  LDL.LU R25, [R1+0x18] ;  /* 0x0000180001197983 */ /* 0x000ee80000300800 */
[----:B------:R-:W3:Y:S01]  /*10810*/  LDL.LU R24, [R1+0x14] ;  /* 0x0000140001187983 */ /* 0x000ee20000300800 */
[----:B------:R-:W-:Y:S01]  /*10820*/  MOV R243, R211 ;  /* 0x000000d300f37202 */ /* 0x000fe20000000f00 */
[----:B------:R-:W-:Y:S01]  /*10830*/  IMAD.MOV.U32 R239, RZ, RZ, R209 ;  /* 0x000000ffffef7224 */ /* 0x000fe200078e00d1 */
[----:B-1----:R-:W-:-:S02]  /*10840*/  MOV R232, R210 ;  /* 0x000000d200e87202 */ /* 0x002fc40000000f00 */
[----:B--2---:R-:W-:Y:S02]  /*10850*/  MOV R249, R17 ;  /* 0x0000001100f97202 */ /* 0x004fe40000000f00 */
[----:B------:R-:W2:Y:S01]  /*10860*/  LDL.LU R17, [R1+0x58] ;  /* 0x0000580001117983 */ /* 0x000ea20000300800 */
[----:B----4-:R-:W-:Y:S02]  /*10870*/  MOV R212, R4 ;  /* 0x0000000400d47202 */ /* 0x010fe40000000f00 */
[----:B------:R-:W-:Y:S01]  /*10880*/  FMNMX.FTZ R4, R249, R7, !PT ;  /* 0x00000007f9047209 */ /* 0x000fe20007810000 */
[----:B---3--:R-:W-:Y:S02]  /*10890*/  IMAD.MOV.U32 R214, RZ, RZ, R5 ;  /* 0x000000ffffd67224 */ /* 0x008fe400078e0005 */
[----:B------:R-:W-:-:S04]  /*108a0*/  FMUL.FTZ R7, R11, UR22 ;  /* 0x000000160b077c20 */ /* 0x000fc80008410000 */
[----:B------:R1:W3:Y:S01]  /*108b0*/  MUFU.TANH R11, R7 ;  /* 0x00000007000b7308 */ /* 0x0002e20000002400 */
[----:B------:R-:W-:Y:S01]  /*108c0*/  FMNMX.FTZ R5, R251, R4, !PT ;  /* 0x00000004fb057209 */ /* 0x000fe20007810000 */
[----:B------:R4:W-:Y:S03]  /*108d0*/  STL [R1+0x17c], R251 ;  /* 0x00017cfb01007387 */ /* 0x0009e60000100800 */
[----:B------:R-:W-:-:S04]  /*108e0*/  FMNMX.FTZ R5, R247, R5, !PT ;  /* 0x00000005f7057209 */ /* 0x000fc80007810000 */
[----:B------:R-:W-:-:S04]  /*108f0*/  FMNMX.FTZ R5, R243, R5, !PT ;  /* 0x00000005f3057209 */ /* 0x000fc80007810000 */
[----:B------:R-:W-:-:S04]  /*10900*/  FMNMX.FTZ R5, R232, R5, !PT ;  /* 0x00000005e8057209 */ /* 0x000fc80007810000 */
[----:B-1----:R-:W-:Y:S01]  /*10910*/  FMNMX.FTZ R7, R239, R5, !PT ;  /* 0x00000005ef077209 */ /* 0x002fe20007810000 */
[----:B----4-:R-:W4:Y:S04]  /*10920*/  LDL.LU R251, [R1+0x74] ;  /* 0x0000740001fb7983 */ /* 0x010f280000300800 */
[----:B------:R1:W-:Y:S04]  /*10930*/  STL [R1+0x178], R247 ;  /* 0x000178f701007387 */ /* 0x0003e80000100800 */
[----:B-1----:R-:W4:Y:S04]  /*10940*/  LDL.LU R247, [R1+0x70] ;  /* 0x0000700001f77983 */ /* 0x002f280000300800 */
[----:B------:R1:W-:Y:S04]  /*10950*/  STL [R1+0x180], R243 ;  /* 0x000180f301007387 */ /* 0x0003e80000100800 */
[----:B-1----:R-:W4:Y:S04]  /*10960*/  LDL.LU R243, [R1+0x34] ;  /* 0x0000340001f37983 */ /* 0x002f280000300800 */
[----:B------:R-:W-:Y:S04]  /*10970*/  STL [R1+0x184], R232 ;  /* 0x000184e801007387 */ /* 0x000fe80000100800 */
[----:B------:R1:W-:Y:S04]  /*10980*/  STL [R1+0x188], R239 ;  /* 0x000188ef01007387 */ /* 0x0003e80000100800 */
[----:B-1----:R-:W4:Y:S01]  /*10990*/  LDL.LU R239, [R1+0x68] ;  /* 0x0000680001ef7983 */ /* 0x002f220000300800 */
[----:B------:R-:W-:-:S02]  /*109a0*/  MOV R37, R3 ;  /* 0x0000000300257202 */ /* 0x000fc40000000f00 */
[----:B------:R-:W-:Y:S02]  /*109b0*/  FMNMX.FTZ R3, R20, R32, !PT ;  /* 0x0000002014037209 */ /* 0x000fe40007810000 */
[----:B------:R-:W-:Y:S02]  /*109c0*/  MOV R60, R2 ;  /* 0x00000002003c7202 */ /* 0x000fe40000000f00 */
[----:B------:R-:W-:Y:S02]  /*109d0*/  FMNMX.FTZ R3, R21, R3, !PT ;  /* 0x0000000315037209 */ /* 0x000fe40007810000 */
[----:B------:R-:W-:Y:S02]  /*109e0*/  FMNMX.FTZ R2, R19, R31, !PT ;  /* 0x0000001f13027209 */ /* 0x000fe40007810000 */
[----:B------:R-:W-:Y:S02]  /*109f0*/  FMNMX.FTZ R4, R28, R3, !PT ;  /* 0x000000031c047209 */ /* 0x000fe40007810000 */
[----:B------:R-:W-:-:S02]  /*10a00*/  FMNMX.FTZ R2, R30, R2, !PT ;  /* 0x000000021e027209 */ /* 0x000fc40007810000 */
[----:B------:R-:W-:Y:S02]  /*10a10*/  MOV R248, R10 ;  /* 0x0000000a00f87202 */ /* 0x000fe40000000f00 */
[----:B------:R-:W-:Y:S02]  /*10a20*/  FMNMX.FTZ R4, R45, R4, !PT ;  /* 0x000000042d047209 */ /* 0x000fe40007810000 */
[----:B------:R-:W-:Y:S01]  /*10a30*/  FMNMX.FTZ R2, R29, R2, !PT ;  /* 0x000000021d027209 */ /* 0x000fe20007810000 */
[----:B------:R-:W-:Y:S01]  /*10a40*/  FMUL.FTZ R3, R22, UR22 ;  /* 0x0000001616037c20 */ /* 0x000fe20008410000 */
[----:B------:R-:W-:Y:S02]  /*10a50*/  FMNMX.FTZ R4, R248, R4, !PT ;  /* 0x00000004f8047209 */ /* 0x000fe40007810000 */
[----:B------:R-:W-:Y:S01]  /*10a60*/  FMNMX.FTZ R2, R27, R2, !PT ;  /* 0x000000021b027209 */ /* 0x000fe20007810000 */
[----:B------:R1:W3:Y:S01]  /*10a70*/  MUFU.TANH R10, R3 ;  /* 0x00000003000a7308 */ /* 0x0002e20000002400 */
[----:B------:R-:W-:-:S02]  /*10a80*/  FMNMX.FTZ R4, R212, R4, !PT ;  /* 0x00000004d4047209 */ /* 0x000fc40007810000 */
[----:B------:R-:W-:Y:S02]  /*10a90*/  FMNMX.FTZ R7, R245, R7, !PT ;  /* 0x00000007f5077209 */ /* 0x000fe40007810000 */
[----:B------:R-:W-:Y:S01]  /*10aa0*/  FMNMX.FTZ R5, R37, R4, !PT ;  /* 0x0000000425057209 */ /* 0x000fe20007810000 */
[----:B------:R-:W-:Y:S01]  /*10ab0*/  IMAD.MOV.U32 R246, RZ, RZ, R208 ;  /* 0x000000fffff67224 */ /* 0x000fe200078e00d0 */
[----:B------:R-:W-:Y:S02]  /*10ac0*/  FMNMX.FTZ R7, R250, R7, !PT ;  /* 0x00000007fa077209 */ /* 0x000fe40007810000 */
[----:B------:R-:W-:Y:S02]  /*10ad0*/  FMNMX.FTZ R5, R60, R5, !PT ;  /* 0x000000053c057209 */ /* 0x000fe40007810000 */
[----:B-1----:R-:W-:-:S04]  /*10ae0*/  FMNMX.FTZ R3, R214, R2, !PT ;  /* 0x00000002d6037209 */ /* 0x002fc80007810000 */
[----:B------:R-:W-:Y:S02]  /*10af0*/  FMNMX.FTZ R3, R40, R3, !PT ;  /* 0x0000000328037209 */ /* 0x000fe40007810000 */
[----:B------:R-:W-:Y:S02]  /*10b00*/  MOV R240, R53 ;  /* 0x0000003500f07202 */ /* 0x000fe40000000f00 */
[----:B------:R-:W-:Y:S02]  /*10b10*/  FMNMX.FTZ R5, R246, R5, !PT ;  /* 0x00000005f6057209 */ /* 0x000fe40007810000 */
[----:B------:R-:W-:Y:S02]  /*10b20*/  FMNMX.FTZ R4, R41, R3, !PT ;  /* 0x0000000329047209 */ /* 0x000fe40007810000 */
[----:B------:R-:W-:Y:S01]  /*10b30*/  FMNMX.FTZ R7, R238, R7, !PT ;  /* 0x00000007ee077209 */ /* 0x000fe20007810000 */
[----:B------:R-:W-:Y:S01]  /*10b40*/  IMAD.MOV.U32 R242, RZ, RZ, R54 ;  /* 0x000000fffff27224 */ /* 0x000fe200078e0036 */
[----:B------:R-:W-:-:S02]  /*10b50*/  FMNMX.FTZ R5, R240, R5, !PT ;  /* 0x00000005f0057209 */ /* 0x000fc40007810000 */
[----:B------:R-:W-:Y:S02]  /*10b60*/  FMNMX.FTZ R4, R43, R4, !PT ;  /* 0x000000042b047209 */ /* 0x000fe40007810000 */
[----:B------:R-:W-:Y:S02]  /*10b70*/  FMNMX.FTZ R135, R242, R5, !PT ;  /* 0x00000005f2877209 */ /* 0x000fe40007810000 */
[----:B------:R-:W-:Y:S02]  /*10b80*/  FSEL R232, R12, -INF , !P6 ;  /* 0xff8000000ce87808 */ /* 0x000fe40007000000 */
[----:B------:R-:W-:Y:S02]  /*10b90*/  FSEL R39, R13, -INF , !P4 ;  /* 0xff8000000d277808 */ /* 0x000fe40006000000 */
[----:B------:R-:W-:Y:S02]  /*10ba0*/  FSEL R132, R18, -INF , !P3 ;  /* 0xff80000012847808 */ /* 0x000fe40005800000 */
[----:B------:R-:W-:-:S02]  /*10bb0*/  FSEL R58, R9, -INF , !P0 ;  /* 0xff800000093a7808 */ /* 0x000fc40004000000 */
[----:B------:R-:W-:Y:S02]  /*10bc0*/  FSEL R237, R8, -INF , !P2 ;  /* 0xff80000008ed7808 */ /* 0x000fe40005000000 */
[-C--:B------:R-:W-:Y:S02]  /*10bd0*/  ISETP.GE.AND P0, PT, R6, R15.reuse, PT ;  /* 0x0000000f0600720c */ /* 0x080fe40003f06270 */
[----:B---3--:R-:W-:Y:S02]  /*10be0*/  FSEL R63, R11, -INF , !P1 ;  /* 0xff8000000b3f7808 */ /* 0x008fe40004800000 */
[----:B------:R-:W-:Y:S02]  /*10bf0*/  ISETP.GE.AND P1, PT, R0, R15, PT ;  /* 0x0000000f0000720c */ /* 0x000fe40003f26270 */
[----:B------:R-:W-:Y:S01]  /*10c00*/  FSEL R38, R10, -INF , !P0 ;  /* 0xff8000000a267808 */ /* 0x000fe20004000000 */
[----:B------:R-:W-:Y:S01]  /*10c10*/  LDSM.16.MT88.4 R12, [R233+0xc000] ;  /* 0x00c00000e90c783b */ /* 0x000fe20000004200 */
[----:B--2---:R-:W-:-:S04]  /*10c20*/  FMNMX.FTZ R2, R17, R252, !PT ;  /* 0x000000fc11027209 */ /* 0x004fc80007810000 */
[----:B------:R-:W-:-:S04]  /*10c30*/  FMNMX.FTZ R2, R26, R2, !PT ;  /* 0x000000021a027209 */ /* 0x000fc80007810000 */
[----:B------:R-:W-:-:S04]  /*10c40*/  FMNMX.FTZ R2, R25, R2, !PT ;  /* 0x0000000219027209 */ /* 0x000fc80007810000 */
[----:B------:R-:W-:Y:S02]  /*10c50*/  FMNMX.FTZ R3, R24, R2, !PT ;  /* 0x0000000218037209 */ /* 0x000fe40007810000 */
[----:B------:R-:W-:Y:S02]  /*10c60*/  FMNMX.FTZ R2, R213, R7, !PT ;  /* 0x00000007d5027209 */ /* 0x000fe40007810000 */
[----:B------:R-:W-:-:S03]  /*10c70*/  FMNMX.FTZ R3, R64, R3, !PT ;  /* 0x0000000340037209 */ /* 0x000fc60007810000 */
[----:B------:R-:W1:Y:S01]  /*10c80*/  SHFL.BFLY PT, R5, R2, 0x2, 0x1f ;  /* 0x0c401f0002057f89 */ /* 0x000e6200000e0000 */
[----:B------:R-:W-:-:S04]  /*10c90*/  FMNMX.FTZ R3, R42, R3, !PT ;  /* 0x000000032a037209 */ /* 0x000fc80007810000 */
[----:B------:R-:W-:-:S04]  /*10ca0*/  FMNMX.FTZ R3, R47, R3, !PT ;  /* 0x000000032f037209 */ /* 0x000fc80007810000 */
[----:B------:R-:W-:Y:S01]  /*10cb0*/  FMNMX.FTZ R3, R65, R3, !PT ;  /* 0x0000000341037209 */ /* 0x000fe20007810000 */
[----:B------:R-:W-:-:S03]  /*10cc0*/  FMUL.FTZ R7, R23, UR22 ;  /* 0x0000001617077c20 */ /* 0x000fc60008410000 */
[----:B------:R-:W-:-:S04]  /*10cd0*/  FMNMX.FTZ R3, R244, R3, !PT ;  /* 0x00000003f4037209 */ /* 0x000fc80007810000 */
[----:B------:R-:W-:Y:S01]  /*10ce0*/  FMNMX.FTZ R3, R241, R3, !PT ;  /* 0x00000003f1037209 */ /* 0x000fe20007810000 */
[----:B------:R-:W2:Y:S03]  /*10cf0*/  MUFU.TANH R7, R7 ;  /* 0x0000000700077308 */ /* 0x000ea60000002400 */
[----:B------:R-:W-:Y:S02]  /*10d00*/  FMNMX.FTZ R3, R56, R3, !PT ;  /* 0x0000000338037209 */ /* 0x000fe40007810000 */
[----:B-1----:R-:W-:Y:S02]  /*10d10*/  FMNMX.FTZ R2, R2, R5, !PT ;  /* 0x0000000502027209 */ /* 0x002fe40007810000 */
[----:B------:R-:W-:-:S04]  /*10d20*/  FMNMX.FTZ R5, R132, R3, !PT ;  /* 0x0000000384057209 */ /* 0x000fc80007810000 */
[----:B------:R-:W-:Y:S01]  /*10d30*/  FMNMX.FTZ R5, R237, R5, !PT ;  /* 0x00000005ed057209 */ /* 0x000fe20007810000 */
[----:B------:R-:W1:Y:S03]  /*10d40*/  SHFL.BFLY PT, R136, R2, 0x1, 0x1f ;  /* 0x0c201f0002887f89 */ /* 0x000e6600000e0000 */
[----:B------:R-:W-:Y:S02]  /*10d50*/  FMNMX.FTZ R0, R63, R5, !PT ;  /* 0x000000053f007209 */ /* 0x000fe40007810000 */
[----:B--2---:R-:W-:Y:S02]  /*10d60*/  FSEL R66, R7, -INF , !P1 ;  /* 0xff80000007427808 */ /* 0x004fe40004800000 */
[----:B------:R-:W-:-:S04]  /*10d70*/  FMNMX.FTZ R0, R38, R0, !PT ;  /* 0x0000000026007209 */ /* 0x000fc80007810000 */
[----:B------:R-:W-:-:S05]  /*10d80*/  FMNMX.FTZ R0, R66, R0, !PT ;  /* 0x0000000042007209 */ /* 0x000fca0007810000 */
[----:B------:R-:W-:Y:S01]  /*10d90*/  SHFL.BFLY PT, R6, R0, 0x2, 0x1f ;  /* 0x0c401f0000067f89 */ /* 0x000fe200000e0000 */
[----:B----4-:R-:W-:-:S04]  /*10da0*/  FMNMX.FTZ R4, R243, R4, !PT ;  /* 0x00000004f3047209 */ /* 0x010fc80007810000 */
[----:B------:R-:W-:-:S04]  /*10db0*/  FMNMX.FTZ R4, R137, R4, !PT ;  /* 0x0000000489047209 */ /* 0x000fc80007810000 */
[----:B------:R-:W-:-:S04]  /*10dc0*/  FMNMX.FTZ R4, R138, R4, !PT ;  /* 0x000000048a047209 */ /* 0x000fc80007810000 */
[----:B------:R-:W-:-:S04]  /*10dd0*/  FMNMX.FTZ R4, R139, R4, !PT ;  /* 0x000000048b047209 */ /* 0x000fc80007810000 */
[----:B------:R-:W-:-:S04]  /*10de0*/  FMNMX.FTZ R4, R232, R4, !PT ;  /* 0x00000004e8047209 */ /* 0x000fc80007810000 */
[----:B------:R-:W-:Y:S02]  /*10df0*/  FMNMX.FTZ R134, R61, R4, !PT ;  /* 0x000000043d867209 */ /* 0x000fe40007810000 */
[----:B------:R-:W-:-:S04]  /*10e00*/  FMNMX.FTZ R135, R239, R135, !PT ;  /* 0x00000087ef877209 */ /* 0x000fc80007810000 */
[----:B------:R-:W-:-:S04]  /*10e10*/  FMNMX.FTZ R135, R247, R135, !PT ;  /* 0x00000087f7877209 */ /* 0x000fc80007810000 */
[----:B------:R-:W-:-:S04]  /*10e20*/  FMNMX.FTZ R135, R251, R135, !PT ;  /* 0x00000087fb877209 */ /* 0x000fc80007810000 */
[----:B------:R-:W-:Y:S02]  /*10e30*/  FMNMX.FTZ R135, R67, R135, !PT ;  /* 0x0000008743877209 */ /* 0x000fe40007810000 */
[----:B------:R-:W-:Y:S02]  /*10e40*/  FMNMX.FTZ R134, R39, R134, !PT ;  /* 0x0000008627867209 */ /* 0x000fe40007810000 */
[----:B------:R-:W-:Y:S02]  /*10e50*/  FMNMX.FTZ R135, R59, R135, !PT ;  /* 0x000000873b877209 */ /* 0x000fe40007810000 */
[----:B------:R-:W-:-:S03]  /*10e60*/  FMNMX.FTZ R134, R58, R134, !PT ;  /* 0x000000863a867209 */ /* 0x000fc60007810000 */
[----:B------:R-:W2:Y:S04]  /*10e70*/  SHFL.BFLY PT, R4, R135, 0x2, 0x1f ;  /* 0x0c401f0087047f89 */ /* 0x000ea800000e0000 */
[----:B------:R-:W3:Y:S01]  /*10e80*/  SHFL.BFLY PT, R3, R134, 0x2, 0x1f ;  /* 0x0c401f0086037f89 */ /* 0x000ee200000e0000 */
[----:B-1----:R-:W-:-:S04]  /*10e90*/  FMNMX.FTZ R136, R2, R136, !PT ;  /* 0x0000008802887209 */ /* 0x002fc80007810000 */
[----:B------:R-:W-:Y:S02]  /*10ea0*/  FSETP.NEU.FTZ.AND P3, PT, R136, -INF , PT ;  /* 0xff8000008800780b */ /* 0x000fe40003f7d000 */
[----:B--2---:R-:W-:Y:S02]  /*10eb0*/  FMNMX.FTZ R135, R135, R4, !PT ;  /* 0x0000000487877209 */ /* 0x004fe40007810000 */
[----:B---3--:R-:W-:-:S03]  /*10ec0*/  FMNMX.FTZ R134, R134, R3, !PT ;  /* 0x0000000386867209 */ /* 0x008fc60007810000 */
[----:B------:R-:W1:Y:S04]  /*10ed0*/  SHFL.BFLY PT, R4, R135, 0x1, 0x1f ;  /* 0x0c201f0087047f89 */ /* 0x000e6800000e0000 */
[----:B------:R-:W2:Y:S01]  /*10ee0*/  SHFL.BFLY PT, R5, R134, 0x1, 0x1f ;  /* 0x0c201f0086057f89 */ /* 0x000ea200000e0000 */
[----:B------:R-:W-:Y:S01]  /*10ef0*/  FMUL.FTZ R3, R136, UR20 ;  /* 0x0000001488037c20 */ /* 0x000fe20008410000 */
[----:B------:R-:W-:-:S04]  /*10f00*/  FMNMX.FTZ R0, R0, R6, !PT ;  /* 0x0000000600007209 */ /* 0x000fc80007810000 */
[----:B------:R-:W-:Y:S01]  /*10f10*/  FSEL R3, R3, RZ, P3 ;  /* 0x000000ff03037208 */ /* 0x000fe20001800000 */
[----:B------:R-:W3:Y:S04]  /*10f20*/  SHFL.BFLY PT, R133, R0, 0x1, 0x1f ;  /* 0x0c201f0000857f89 */ /* 0x000ee800000e0000 */
[----:B------:R-:W-:-:S04]  /*10f30*/  FFMA.FTZ R2, R219, UR20, -R3 ;  /* 0x00000014db027c23 */ /* 0x000fc80008010803 */
[----:B------:R4:W3:Y:S01]  /*10f40*/  MUFU.EX2 R141, R2 ;  /* 0x00000002008d7308 */ /* 0x0008e20000000800 */
[----:B-1----:R-:W-:Y:S02]  /*10f50*/  FMNMX.FTZ R135, R135, R4, !PT ;  /* 0x0000000487877209 */ /* 0x002fe40007810000 */
[----:B--2---:R-:W-:-:S03]  /*10f60*/  FMNMX.FTZ R134, R134, R5, !PT ;  /* 0x0000000586867209 */ /* 0x004fc60007810000 */
[C---:B------:R-:W-:Y:S01]  /*10f70*/  FMUL.FTZ R8, R135.reuse, UR20 ;  /* 0x0000001487087c20 */ /* 0x040fe20008410000 */
[----:B------:R-:W-:Y:S01]  /*10f80*/  FSETP.NEU.FTZ.AND P2, PT, R135, -INF , PT ;  /* 0xff8000008700780b */ /* 0x000fe20003f5d000 */
[----:B----4-:R-:W-:-:S04]  /*10f90*/  FFMA.FTZ R2, R228, UR20, -R3 ;  /* 0x00000014e4027c23 */ /* 0x010fc80008010803 */
[----:B------:R1:W-:Y:S01]  /*10fa0*/  MUFU.EX2 R140, R2 ;  /* 0x00000002008c7308 */ /* 0x0003e20000000800 */
[----:B------:R-:W-:Y:S01]  /*10fb0*/  FFMA.FTZ R4, R230, UR20, -R3 ;  /* 0x00000014e6047c23 */ /* 0x000fe20008010803 */
[----:B------:R-:W-:Y:S02]  /*10fc0*/  FSEL R8, R8, RZ, P2 ;  /* 0x000000ff08087208 */ /* 0x000fe40001000000 */
[----:B------:R-:W-:-:S04]  /*10fd0*/  FSETP.NEU.FTZ.AND P1, PT, R134, -INF , PT ;  /* 0xff8000008600780b */ /* 0x000fc80003f3d000 */
[----:B------:R2:W-:Y:S01]  /*10fe0*/  MUFU.EX2 R216, R4 ;  /* 0x0000000400d87308 */ /* 0x0005e20000000800 */
[----:B-1----:R-:W-:-:S07]  /*10ff0*/  FFMA.FTZ R2, R229, UR20, -R3 ;  /* 0x00000014e5027c23 */ /* 0x002fce0008010803 */
[----:B------:R1:W4:Y:S01]  /*11000*/  MUFU.EX2 R217, R2 ;  /* 0x0000000200d97308 */ /* 0x0003220000000800 */
[----:B--2---:R-:W-:Y:S01]  /*11010*/  FFMA.FTZ R4, R32, UR20, -R8 ;  /* 0x0000001420047c23 */ /* 0x004fe20008010808 */
[----:B---3--:R-:W-:Y:S01]  /*11020*/  FMNMX.FTZ R133, R0, R133, !PT ;  /* 0x0000008500857209 */ /* 0x008fe20007810000 */
[----:B------:R-:W-:Y:S05]  /*11030*/  STL [R1+0x108], R141 ;  /* 0x0001088d01007387 */ /* 0x000fea0000100800 */
[----:B------:R2:W3:Y:S01]  /*11040*/  MUFU.EX2 R143, R4 ;  /* 0x00000004008f7308 */ /* 0x0004e20000000800 */
[C---:B-1----:R-:W-:Y:S01]  /*11050*/  FMUL.FTZ R2, R134.reuse, UR20 ;  /* 0x0000001486027c20 */ /* 0x042fe20008410000 */
[----:B------:R-:W-:Y:S01]  /*11060*/  FSEL R5, R134, RZ, P1 ;  /* 0x000000ff86057208 */ /* 0x000fe20000800000 */
[----:B------:R-:W-:Y:S03]  /*11070*/  LDSM.16.MT88.4 R32, [R234+0xe000] ;  /* 0x00e00000ea20783b */ /* 0x000fe60000004200 */
[----:B------:R-:W-:-:S05]  /*11080*/  FSEL R2, R2, RZ, P1 ;  /* 0x000000ff02027208 */ /* 0x000fca0000800000 */
[--C-:B--2---:R-:W-:Y:S01]  /*11090*/  FFMA.FTZ R4, R31, UR20, -R2.reuse ;  /* 0x000000141f047c23 */ /* 0x104fe20008010802 */
[--C-:B------:R-:W-:Y:S01]  /*110a0*/  FFMA.FTZ R0, R30, UR20, -R2.reuse ;  /* 0x000000141e007c23 */ /* 0x100fe20008010802 */
[----:B------:R-:W-:Y:S02]  /*110b0*/  FSETP.NEU.FTZ.AND P0, PT, R133, -INF , PT ;  /* 0xff8000008500780b */ /* 0x000fe40003f1d000 */
[----:B------:R1:W2:Y:S08]  /*110c0*/  MUFU.EX2 R55, R4 ;  /* 0x0000000400377308 */ /* 0x0002b00000000800 */
[----:B------:R4:W2:Y:S01]  /*110d0*/  MUFU.EX2 R208, R0 ;  /* 0x0000000000d07308 */ /* 0x0008a20000000800 */
[----:B-1----:R-:W-:-:S07]  /*110e0*/  FFMA.FTZ R4, R29, UR20, -R2 ;  /* 0x000000141d047c23 */ /* 0x002fce0008010802 */
[----:B------:R1:W2:Y:S01]  /*110f0*/  MUFU.EX2 R46, R4 ;  /* 0x00000004002e7308 */ /* 0x0002a20000000800 */
[----:B----4-:R-:W-:-:S05]  /*11100*/  FMUL.FTZ R0, R133, UR20 ;  /* 0x0000001485007c20 */ /* 0x010fca0008410000 */
[----:B------:R-:W-:Y:S01]  /*11110*/  FSEL R0, R0, RZ, P0 ;  /* 0x000000ff00007208 */ /* 0x000fe20000000000 */
[----:B-1----:R-:W-:-:S04]  /*11120*/  FFMA.FTZ R4, R27, UR20, -R2 ;  /* 0x000000141b047c23 */ /* 0x002fc80008010802 */
[----:B------:R1:W4:Y:S01]  /*11130*/  MUFU.EX2 R52, R4 ;  /* 0x0000000400347308 */ /* 0x0003220000000800 */
[----:B------:R-:W-:Y:S01]  /*11140*/  FADD.FTZ R6, R19, -R5 ;  /* 0x8000000513067221 */ /* 0x000fe20000010000 */
[----:B------:R-:W-:Y:S01]  /*11150*/  FSEL R5, R133, RZ, P0 ;  /* 0x000000ff85057208 */ /* 0x000fe20000000000 */
[----:B-1----:R-:W-:-:S05]  /*11160*/  FFMA.FTZ R4, R252, UR20, -R0 ;  /* 0x00000014fc047c23 */ /* 0x002fca0008010800 */
[----:B------:R1:W4:Y:S02]  /*11170*/  MUFU.EX2 R53, R4 ;  /* 0x0000000400357308 */ /* 0x0003240000000800 */
[----:B-1----:R-:W-:-:S06]  /*11180*/  FFMA.FTZ R4, R26, UR20, -R0 ;  /* 0x000000141a047c23 */ /* 0x002fcc0008010800 */
[----:B------:R1:W4:Y:S02]  /*11190*/  MUFU.EX2 R54, R4 ;  /* 0x0000000400367308 */ /* 0x0003240000000800 */
[----:B-1----:R-:W-:-:S06]  /*111a0*/  FFMA.FTZ R4, R25, UR20, -R0 ;  /* 0x0000001419047c23 */ /* 0x002fcc0008010800 */
[----:B------:R1:W-:Y:S01]  /*111b0*/  MUFU.EX2 R7, R4 ;  /* 0x0000000400077308 */ /* 0x0003e20000000800 */
[----:B------:R-:W-:Y:S01]  /*111c0*/  FMUL.FTZ R6, R6, UR20 ;  /* 0x0000001406067c20 */ /* 0x000fe20008410000 */
[----:B-1----:R-:W-:-:S06]  /*111d0*/  FFMA.FTZ R4, R24, UR20, -R0 ;  /* 0x0000001418047c23 */ /* 0x002fcc0008010800 */
[----:B------:R-:W1:Y:S01]  /*111e0*/  MUFU.EX2 R44, R6 ;  /* 0x00000006002c7308 */ /* 0x000e620000000800 */
[----:B------:R-:W-:Y:S04]  /*111f0*/  STL [R1+0x100], R217 ;  /* 0x000100d901007387 */ /* 0x000fe80000100800 */
[----:B------:R-:W-:Y:S03]  /*11200*/  LDSM.16.MT88.4 R24, [R235+0xc000] ;  /* 0x00c00000eb18783b */ /* 0x000fe60000004200 */
[----:B------:R3:W-:Y:S02]  /*11210*/  MUFU.EX2 R9, R4 ;  /* 0x0000000400097308 */ /* 0x0007e40000000800 */
[----:B---3--:R-:W-:-:S02]  /*11220*/  FADD.FTZ R4, R17, -R5 ;  /* 0x8000000511047221 */ /* 0x008fc40000010000 */
[----:B------:R-:W3:Y:S02]  /*11230*/  LDSM.16.MT88.4 R16, [R234+0xc000] ;  /* 0x00c00000ea10783b */ /* 0x000ee40000004200 */
[----:B------:R-:W-:-:S04]  /*11240*/  FMUL.FTZ R4, R4, UR20 ;  /* 0x0000001404047c20 */ /* 0x000fc80008410000 */
[----:B------:R4:W1:Y:S01]  /*11250*/  MUFU.EX2 R11, R4 ;  /* 0x00000004000b7308 */ /* 0x0008620000000800 */
[----:B------:R-:W-:Y:S01]  /*11260*/  STL [R1+0x104], R216 ;  /* 0x000104d801007387 */ /* 0x000fe20000100800 */
[----:B------:R-:W-:-:S03]  /*11270*/  FSEL R6, R136, RZ, P3 ;  /* 0x000000ff88067208 */ /* 0x000fc60001800000 */
[----:B------:R-:W-:Y:S01]  /*11280*/  STL [R1+0xec], R143 ;  /* 0x0000ec8f01007387 */ /* 0x000fe20000100800 */
[----:B------:R-:W-:-:S03]  /*11290*/  FSEL R5, R135, RZ, P2 ;  /* 0x000000ff87057208 */ /* 0x000fc60001000000 */
[----:B--2---:R-:W-:Y:S04]  /*112a0*/  STL [R1+0xe8], R55 ;  /* 0x0000e83701007387 */ /* 0x004fe80000100800 */
[----:B------:R-:W-:Y:S01]  /*112b0*/  STL [R1+0xe4], R208 ;  /* 0x0000e4d001007387 */ /* 0x000fe20000100800 */
[----:B----4-:R-:W-:-:S03]  /*112c0*/  FFMA.FTZ R4, R21, UR20, -R8 ;  /* 0x0000001415047c23 */ /* 0x010fc60008010808 */
[----:B------:R-:W-:Y:S01]  /*112d0*/  STL [R1+0xf8], R46 ;  /* 0x0000f82e01007387 */ /* 0x000fe20000100800 */
[----:B------:R2:W4:Y:S03]  /*112e0*/  MUFU.EX2 R142, R4 ;  /* 0x00000004008e7308 */ /* 0x0005260000000800 */
[----:B------:R-:W-:Y:S01]  /*112f0*/  STL [R1+0xfc], R52 ;  /* 0x0000fc3401007387 */ /* 0x000fe20000100800 */
[----:B------:R-:W-:-:S03]  /*11300*/  FADD.FTZ R10, R231, -R6 ;  /* 0x80000006e70a7221 */ /* 0x000fc60000010000 */
[----:B------:R-:W-:Y:S01]  /*11310*/  STL [R1+0xd4], R53 ;  /* 0x0000d43501007387 */ /* 0x000fe20000100800 */
[----:B------:R-:W-:-:S03]  /*11320*/  FADD.FTZ R36, R20, -R5 ;  /* 0x8000000514247221 */ /* 0x000fc60000010000 */
[----:B------:R-:W-:Y:S01]  /*11330*/  STL [R1+0xd8], R54 ;  /* 0x0000d83601007387 */ /* 0x000fe20000100800 */
[----:B------:R-:W-:Y:S01]  /*11340*/  F2FP.BF16.F32.PACK_AB R5, R54, R53 ;  /* 0x000000353605723e */ /* 0x000fe200000010ff */
[----:B-1----:R-:W-:Y:S02]  /*11350*/  FMUL.FTZ R144, R144, R44 ;  /* 0x0000002c90907220 */ /* 0x002fe40000410000 */
[----:B------:R-:W-:Y:S01]  /*11360*/  STL [R1+0x158], R134 ;  /* 0x0001588601007387 */ /* 0x000fe20000100800 */
[----:B--2---:R-:W-:-:S03]  /*11370*/  FFMA.FTZ R4, R28, UR20, -R8 ;  /* 0x000000141c047c23 */ /* 0x004fc60008010808 */
[----:B------:R1:W-:Y:S01]  /*11380*/  STL [R1+0xe0], R7 ;  /* 0x0000e00701007387 */ /* 0x0003e20000100800 */
[----:B------:R-:W-:Y:S01]  /*11390*/  F2FP.BF16.F32.PACK_AB R6, R52, R46 ;  /* 0x0000002e3406723e */ /* 0x000fe200000010ff */
[-C--:B------:R-:W-:Y:S01]  /*113a0*/  FMUL.FTZ R145, R145, R44.reuse ;  /* 0x0000002c91917220 */ /* 0x080fe20000410000 */
[----:B------:R2:W4:Y:S01]  /*113b0*/  MUFU.EX2 R218, R4 ;  /* 0x0000000400da7308 */ /* 0x0005220000000800 */
        /* <DEDUP_REMOVED lines=10> */
[----:B------:R-:W4:Y:S01]  /*11460*/  LDSM.16.MT88.4 R20, [R236+0xc000] ;  /* 0x00c00000ec14783b */ /* 0x000f220000004200 */
[-C--:B------:R-:W-:Y:S01]  /*11470*/  FMUL.FTZ R168, R168, R44.reuse ;  /* 0x0000002ca8a87220 */ /* 0x080fe20000410000 */
[----:B------:R-:W-:Y:S01]  /*11480*/  FMUL.FTZ R169, R169, R44 ;  /* 0x0000002ca9a97220 */ /* 0x000fe20000410000 */
[----:B------:R-:W-:Y:S01]  /*11490*/  FMUL.FTZ R170, R170, R11 ;  /* 0x0000000baaaa7220 */ /* 0x000fe20000410000 */
[----:B------:R-:W-:Y:S01]  /*114a0*/  LDSM.16.MT88.4 R28, [R233+0xe000] ;  /* 0x00e00000e91c783b */ /* 0x000fe20000004200 */
[----:B--2---:R-:W-:-:S03]  /*114b0*/  F2FP.BF16.F32.PACK_AB R4, R208, R55 ;  /* 0x00000037d004723e */ /* 0x004fc600000010ff */
[----:B------:R-:W2:Y:S01]  /*114c0*/  LDSM.16.MT88.4 R52, [R235+0xe000] ;  /* 0x00e00000eb34783b */ /* 0x000ea20000004200 */
[----:B-1----:R-:W-:-:S07]  /*114d0*/  F2FP.BF16.F32.PACK_AB R7, R9, R7 ;  /* 0x000000070907723e */ /* 0x002fce00000010ff */
[C---:B------:R-:W-:Y:S06]  /*114e0*/  HMMA.16816.F32.BF16 R144, R4.reuse, R12, R144 ;  /* 0x0000000c0490723c */ /* 0x040fec0000041890 */
[C---:B------:R-:W-:Y:S06]  /*114f0*/  HMMA.16816.F32.BF16 R152, R4.reuse, R14, R152 ;  /* 0x0000000e0498723c */ /* 0x040fec0000041898 */
[----:B---3--:R-:W-:Y:S01]  /*11500*/  HMMA.16816.F32.BF16 R160, R4, R16, R160 ;  /* 0x0000001004a0723c */ /* 0x008fe200000418a0 */
[----:B------:R-:W-:Y:S01]  /*11510*/  FMUL.FTZ R171, R171, R11 ;  /* 0x0000000babab7220 */ /* 0x000fe20000410000 */
[----:B------:R-:W-:Y:S04]  /*11520*/  STL [R1+0x15c], R133 ;  /* 0x00015c8501007387 */ /* 0x000fe80000100800 */
[----:B------:R-:W-:Y:S04]  /*11530*/  STL [R1+0xdc], R9 ;  /* 0x0000dc0901007387 */ /* 0x000fe80000100800 */
[----:B------:R1:W-:Y:S02]  /*11540*/  STL [R1+0x160], R136 ;  /* 0x0001608801007387 */ /* 0x0003e40000100800 */
[----:B------:R-:W-:-:S12]  /*11550*/  MOV R134, R147 ;  /* 0x0000009300867202 */ /* 0x000fd80000000f00 */
[----:B------:R-:W-:Y:S02]  /*11560*/  MOV R147, R162 ;  /* 0x000000a200937202 */ /* 0x000fe40000000f00 */
[----:B------:R-:W-:Y:S02]  /*11570*/  MOV R252, R160 ;  /* 0x000000a000fc7202 */ /* 0x000fe40000000f00 */
[----:B------:R-:W-:Y:S01]  /*11580*/  MOV R215, R161 ;  /* 0x000000a100d77202 */ /* 0x000fe20000000f00 */
[----:B-1----:R-:W-:Y:S01]  /*11590*/  IMAD.MOV.U32 R136, RZ, RZ, R145 ;  /* 0x000000ffff887224 */ /* 0x002fe200078e0091 */
[----:B------:R-:W-:Y:S01]  /*115a0*/  MOV R145, R152 ;  /* 0x0000009800917202 */ /* 0x000fe20000000f00 */
[----:B------:R-:W-:Y:S02]  /*115b0*/  IMAD.MOV.U32 R152, RZ, RZ, R163 ;  /* 0x000000ffff987224 */ /* 0x000fe400078e00a3 */
[----:B------:R-:W-:Y:S01]  /*115c0*/  HMMA.16816.F32.BF16 R160, R4, R18, R168 ;  /* 0x0000001204a0723c */ /* 0x000fe200000418a8 */
[----:B------:R-:W-:Y:S01]  /*115d0*/  FFMA.FTZ R9, R45, UR20, -R8 ;  /* 0x000000142d097c23 */ /* 0x000fe20008010808 */
[----:B------:R-:W-:-:S03]  /*115e0*/  MOV R133, R144 ;  /* 0x0000009000857202 */ /* 0x000fc60000000f00 */
[----:B------:R1:W3:Y:S01]  /*115f0*/  MUFU.EX2 R144, R9 ;  /* 0x0000000900907308 */ /* 0x0002e20000000800 */
[----:B------:R-:W-:Y:S01]  /*11600*/  MOV R45, R154 ;  /* 0x0000009a002d7202 */ /* 0x000fe20000000f00 */
[----:B------:R-:W-:Y:S01]  /*11610*/  FMUL.FTZ R10, R10, UR20 ;  /* 0x000000140a0a7c20 */ /* 0x000fe20008410000 */
[-C--:B------:R-:W-:Y:S01]  /*11620*/  FMUL.FTZ R176, R176, R44.reuse ;  /* 0x0000002cb0b07220 */ /* 0x080fe20000410000 */
[----:B------:R-:W-:Y:S01]  /*11630*/  FMUL.FTZ R177, R177, R44 ;  /* 0x0000002cb1b17220 */ /* 0x000fe20000410000 */
[-C--:B------:R-:W-:Y:S01]  /*11640*/  FMUL.FTZ R178, R178, R11.reuse ;  /* 0x0000000bb2b27220 */ /* 0x080fe20000410000 */
[----:B------:R-:W-:Y:S01]  /*11650*/  FMUL.FTZ R179, R179, R11 ;  /* 0x0000000bb3b37220 */ /* 0x000fe20000410000 */
[----:B-1----:R-:W-:-:S05]  /*11660*/  MOV R9, R153 ;  /* 0x0000009900097202 */ /* 0x002fca0000000f00 */
[----:B------:R-:W-:Y:S02]  /*11670*/  IMAD.MOV.U32 R169, RZ, RZ, R9 ;  /* 0x000000ffffa97224 */ /* 0x000fe400078e0009 */
[----:B------:R-:W-:Y:S01]  /*11680*/  FMUL.FTZ R9, R36, UR20 ;  /* 0x0000001424097c20 */ /* 0x000fe20008410000 */
[----:B------:R-:W-:Y:S01]  /*11690*/  MOV R36, R45 ;  /* 0x0000002d00247202 */ /* 0x000fe20000000f00 */
[----:B------:R-:W1:Y:S01]  /*116a0*/  MUFU.EX2 R46, R10 ;  /* 0x0000000a002e7308 */ /* 0x000e620000000800 */
[-C--:B------:R-:W-:Y:S01]  /*116b0*/  FMUL.FTZ R192, R192, R44.reuse ;  /* 0x0000002cc0c07220 */ /* 0x080fe20000410000 */
[-C--:B------:R-:W-:Y:S01]  /*116c0*/  FMUL.FTZ R193, R193, R44.reuse ;  /* 0x0000002cc1c17220 */ /* 0x080fe20000410000 */
[-C--:B------:R-:W-:Y:S01]  /*116d0*/  FMUL.FTZ R194, R194, R11.reuse ;  /* 0x0000000bc2c27220 */ /* 0x080fe20000410000 */
[----:B------:R-:W-:Y:S01]  /*116e0*/  FMUL.FTZ R195, R195, R11 ;  /* 0x0000000bc3c37220 */ /* 0x000fe20000410000 */
[-C--:B------:R-:W-:Y:S01]  /*116f0*/  FMUL.FTZ R184, R184, R44.reuse ;  /* 0x0000002cb8b87220 */ /* 0x080fe20000410000 */
[----:B------:R-:W-:-:S02]  /*11700*/  FMUL.FTZ R185, R185, R44 ;  /* 0x0000002cb9b97220 */ /* 0x000fc40000410000 */
[----:B------:R2:W1:Y:S01]  /*11710*/  MUFU.EX2 R45, R9 ;  /* 0x00000009002d7308 */ /* 0x0004620000000800 */
        /* <DEDUP_REMOVED lines=10> */
[----:B------:R-:W-:Y:S01]  /*117c0*/  IMAD.MOV.U32 R211, RZ, RZ, R161 ;  /* 0x000000ffffd37224 */ /* 0x000fe200078e00a1 */
[----:B------:R-:W-:Y:S01]  /*117d0*/  MOV R210, R162 ;  /* 0x000000a200d27202 */ /* 0x000fe20000000f00 */
[----:B------:R3:W-:Y:S01]  /*117e0*/  STL [R1+0x164], R135 ;  /* 0x0001648701007387 */ /* 0x0007e20000100800 */
[----:B------:R-:W-:Y:S01]  /*117f0*/  MOV R209, R163 ;  /* 0x000000a300d17202 */ /* 0x000fe20000000f00 */
[----:B-----5:R-:W-:Y:S01]  /*11800*/  FMUL.FTZ R92, R92, R44 ;  /* 0x0000002c5c5c7220 */ /* 0x020fe20000410000 */
[----:B------:R-:W-:Y:S01]  /*11810*/  MOV R208, R160 ;  /* 0x000000a000d07202 */ /* 0x000fe20000000f00 */
[-C--:B------:R-:W-:Y:S01]  /*11820*/  FMUL.FTZ R93, R93, R44.reuse ;  /* 0x0000002c5d5d7220 */ /* 0x080fe20000410000 */
[C---:B----4-:R-:W-:Y:S01]  /*11830*/  HMMA.16816.F32.BF16 R160, R4.reuse, R20, R176 ;  /* 0x0000001404a0723c */ /* 0x050fe200000418b0 */
[-C--:B------:R-:W-:Y:S01]  /*11840*/  FMUL.FTZ R94, R94, R11.reuse ;  /* 0x0000000b5e5e7220 */ /* 0x080fe20000410000 */
[-C--:B------:R-:W-:Y:S01]  /*11850*/  FMUL.FTZ R95, R95, R11.reuse ;  /* 0x0000000b5f5f7220 */ /* 0x080fe20000410000 */
        /* <DEDUP_REMOVED lines=17> */
[----:B---3--:R-:W-:Y:S01]  /*11970*/  MOV R135, R146 ;  /* 0x0000009200877202 */ /* 0x008fe20000000f00 */
        /* <DEDUP_REMOVED lines=8> */
[----:B------:R-:W-:Y:S01]  /*11a00*/  STL [R1+0xd0], R142 ;  /* 0x0000d08e01007387 */ /* 0x000fe20000100800 */
[----:B------:R-:W-:Y:S01]  /*11a10*/  IMAD.MOV.U32 R146, RZ, RZ, R155 ;  /* 0x000000ffff927224 */ /* 0x000fe200078e009b */
[----:B------:R-:W-:Y:S01]  /*11a20*/  HMMA.16816.F32.BF16 R228, R4, R22, R184 ;  /* 0x0000001604e4723c */ /* 0x000fe200000418b8 */
[----:B------:R-:W-:Y:S01]  /*11a30*/  MOV R193, R140 ;  /* 0x0000008c00c17202 */ /* 0x000fe20000000f00 */
[----:B------:R3:W-:Y:S01]  /*11a40*/  STL [R1+0xcc], R218 ;  /* 0x0000ccda01007387 */ /* 0x0007e20000100800 */
[----:B--2---:R-:W-:Y:S01]  /*11a50*/  MOV R9, R218 ;  /* 0x000000da00097202 */ /* 0x004fe20000000f00 */
[----:B------:R-:W-:-:S03]  /*11a60*/  IMAD.MOV.U32 R194, RZ, RZ, R141 ;  /* 0x000000ffffc27224 */ /* 0x000fc600078e008d */
[----:B------:R-:W-:Y:S01]  /*11a70*/  IMAD.MOV.U32 R186, RZ, RZ, R217 ;  /* 0x000000ffffba7224 */ /* 0x000fe200078e00d9 */
[----:B------:R-:W-:Y:S02]  /*11a80*/  MOV R185, R216 ;  /* 0x000000d800b97202 */ /* 0x000fe40000000f00 */
[----:B------:R-:W-:Y:S01]  /*11a90*/  MOV R187, R144 ;  /* 0x0000009000bb7202 */ /* 0x000fe20000000f00 */
[----:B------:R2:W-:Y:S01]  /*11aa0*/  STL [R1+0xc8], R144 ;  /* 0x0000c89001007387 */ /* 0x0005e20000100800 */
[----:B------:R-:W-:Y:S01]  /*11ab0*/  MOV R184, R143 ;  /* 0x0000008f00b87202 */ /* 0x000fe20000000f00 */
[----:B------:R-:W-:Y:S01]  /*11ac0*/  IMAD.MOV.U32 R171, RZ, RZ, R152 ;  /* 0x000000ffffab7224 */ /* 0x000fe200078e0098 */
[----:B------:R-:W-:Y:S01]  /*11ad0*/  MOV R195, R142 ;  /* 0x0000008e00c37202 */ /* 0x000fe20000000f00 */
[----:B------:R-:W-:Y:S01]  /*11ae0*/  HMMA.16816.F32.BF16 R220, R4, R34, R92 ;  /* 0x0000002204dc723c */ /* 0x000fe2000004185c */
[----:B------:R-:W-:Y:S02]  /*11af0*/  MOV R170, R147 ;  /* 0x0000009300aa7202 */ /* 0x000fe40000000f00 */
[----:B------:R-:W-:-:S02]  /*11b00*/  MOV R168, R146 ;  /* 0x0000009200a87202 */ /* 0x000fc40000000f00 */
[----:B------:R-:W-:Y:S01]  /*11b10*/  MOV R10, R145 ;  /* 0x00000091000a7202 */ /* 0x000fe20000000f00 */
[C---:B------:R-:W-:Y:S06]  /*11b20*/  HMMA.16816.F32.BF16 R152, R4.reuse, R26, R200 ;  /* 0x0000001a0498723c */ /* 0x040fec00000418c8 */
[----:B---3--:R-:W-:Y:S01]  /*11b30*/  HMMA.16816.F32.BF16 R216, R4, R48, R104 ;  /* 0x0000003004d8723c */ /* 0x008fe20000041868 */
[----:B-1----:R-:W-:-:S05]  /*11b40*/  FMUL.FTZ R172, R172, R46 ;  /* 0x0000002eacac7220 */ /* 0x002fca0000410000 */
[----:B------:R-:W-:Y:S01]  /*11b50*/  HMMA.16816.F32.BF16 R104, R4, R52, R120 ;  /* 0x000000340468723c */ /* 0x000fe20000041878 */
[----:B------:R-:W-:Y:S01]  /*11b60*/  FMUL.FTZ R173, R173, R46 ;  /* 0x0000002eadad7220 */ /* 0x000fe20000410000 */
[-C--:B------:R-:W-:Y:S01]  /*11b70*/  FMUL.FTZ R174, R174, R45.reuse ;  /* 0x0000002daeae7220 */ /* 0x080fe20000410000 */
[----:B------:R-:W-:-:S04]  /*11b80*/  FMUL.FTZ R175, R175, R45 ;  /* 0x0000002dafaf7220 */ /* 0x000fc80000410000 */
[----:B------:R-:W-:Y:S01]  /*11b90*/  MOV R122, R193 ;  /* 0x000000c1007a7202 */ /* 0x000fe20000000f00 */
[C---:B------:R-:W-:Y:S06]  /*11ba0*/  HMMA.16816.F32.BF16 R224, R4.reuse, R28, R72 ;  /* 0x0000001c04e0723c */ /* 0x040fec0000041848 */
[C---:B--2---:R-:W-:Y:S06]  /*11bb0*/  HMMA.16816.F32.BF16 R144, R4.reuse, R30, R76 ;  /* 0x0000001e0490723c */ /* 0x044fec000004184c */
[C---:B------:R-:W-:Y:S06]  /*11bc0*/  HMMA.16816.F32.BF16 R140, R4.reuse, R32, R88 ;  /* 0x00000020048c723c */ /* 0x040fec0000041858 */
[C---:B------:R-:W-:Y:S06]  /*11bd0*/  HMMA.16816.F32.BF16 R108, R4.reuse, R50, R108 ;  /* 0x00000032046c723c */ /* 0x040fec000004186c */
[----:B------:R-:W-:Y:S07]  /*11be0*/  HMMA.16816.F32.BF16 R92, R4, R54, R124 ;  /* 0x00000036045c723c */ /* 0x000fee000004187c */
[----:B------:R-:W-:Y:S01]  /*11bf0*/  F2FP.BF16.F32.PACK_AB R7, R187, R9 ;  /* 0x00000009bb07723e */ /* 0x000fe200000010ff */
[----:B------:R-:W-:Y:S01]  /*11c00*/  IMAD.MOV.U32 R9, RZ, RZ, R214 ;  /* 0x000000ffff097224 */ /* 0x000fe200078e00d6 */
[----:B------:R-:W-:-:S02]  /*11c10*/  F2FP.BF16.F32.PACK_AB R4, R122, R194 ;  /* 0x000000c27a04723e */ /* 0x000fc400000010ff */
[----:B------:R-:W-:Y:S02]  /*11c20*/  F2FP.BF16.F32.PACK_AB R5, R195, R184 ;  /* 0x000000b8c305723e */ /* 0x000fe400000010ff */
[----:B------:R-:W-:Y:S01]  /*11c30*/  F2FP.BF16.F32.PACK_AB R6, R185, R186 ;  /* 0x000000bab906723e */ /* 0x000fe200000010ff */
[--C-:B------:R-:W-:Y:S01]  /*11c40*/  FFMA.FTZ R9, R9, UR20, -R2.reuse ;  /* 0x0000001409097c23 */ /* 0x100fe20008010802 */
[-C--:B------:R-:W-:Y:S01]  /*11c50*/  FMUL.FTZ R164, R164, R46.reuse ;  /* 0x0000002ea4a47220 */ /* 0x080fe20000410000 */
[----:B------:R-:W-:Y:S01]  /*11c60*/  FMUL.FTZ R165, R165, R46 ;  /* 0x0000002ea5a57220 */ /* 0x000fe20000410000 */
[-C--:B------:R-:W-:Y:S01]  /*11c70*/  FMUL.FTZ R166, R166, R45.reuse ;  /* 0x0000002da6a67220 */ /* 0x080fe20000410000 */
[----:B------:R-:W-:Y:S02]  /*11c80*/  FMUL.FTZ R167, R167, R45 ;  /* 0x0000002da7a77220 */ /* 0x000fe40000410000 */
[C---:B------:R-:W-:Y:S01]  /*11c90*/  HMMA.16816.F32.BF16 R200, R4.reuse, R18, R172 ;  /* 0x0000001204c8723c */ /* 0x040fe200000418ac */
[----:B------:R1:W2:Y:S05]  /*11ca0*/  MUFU.EX2 R18, R9 ;  /* 0x0000000900127308 */ /* 0x0002aa0000000800 */
[----:B------:R-:W-:Y:S01]  /*11cb0*/  HMMA.16816.F32.BF16 R88, R4, R16, R164 ;  /* 0x000000100458723c */ /* 0x000fe200000418a4 */
[----:B-1----:R-:W-:-:S04]  /*11cc0*/  FFMA.FTZ R9, R40, UR20, -R2 ;  /* 0x0000001428097c23 */ /* 0x002fc80008010802 */
[----:B------:R1:W3:Y:S02]  /*11cd0*/  MUFU.EX2 R19, R9 ;  /* 0x0000000900137308 */ /* 0x0002e40000000800 */
[----:B------:R-:W-:Y:S01]  /*11ce0*/  IMAD.MOV.U32 R166, RZ, RZ, R133 ;  /* 0x000000ffffa67224 */ /* 0x000fe200078e0085 */
[----:B------:R-:W-:Y:S01]  /*11cf0*/  MOV R165, R249 ;  /* 0x000000f900a57202 */ /* 0x000fe20000000f00 */
[----:B-1----:R-:W-:-:S04]  /*11d00*/  FFMA.FTZ R9, R41, UR20, -R2 ;  /* 0x0000001429097c23 */ /* 0x002fc80008010802 */
[----:B------:R1:W-:Y:S02]  /*11d10*/  MUFU.EX2 R133, R9 ;  /* 0x0000000900857308 */ /* 0x0003e40000000800 */
[----:B-1----:R-:W-:-:S06]  /*11d20*/  FFMA.FTZ R9, R43, UR20, -R2 ;  /* 0x000000142b097c23 */ /* 0x002fcc0008010802 */
[----:B------:R1:W-:Y:S01]  /*11d30*/  MUFU.EX2 R249, R9 ;  /* 0x0000000900f97308 */ /* 0x0003e20000000800 */
[-C--:B------:R-:W-:Y:S01]  /*11d40*/  FMUL.FTZ R148, R148, R46.reuse ;  /* 0x0000002e94947220 */ /* 0x080fe20000410000 */
[----:B------:R-:W-:Y:S01]  /*11d50*/  FMUL.FTZ R149, R149, R46 ;  /* 0x0000002e95957220 */ /* 0x000fe20000410000 */
[----:B-1----:R-:W-:-:S05]  /*11d60*/  FFMA.FTZ R9, R64, UR20, -R0 ;  /* 0x0000001440097c23 */ /* 0x002fca0008010800 */
[----:B------:R1:W4:Y:S01]  /*11d70*/  MUFU.EX2 R16, R9 ;  /* 0x0000000900107308 */ /* 0x0003220000000800 */
[-C--:B------:R-:W-:Y:S01]  /*11d80*/  FMUL.FTZ R150, R150, R45.reuse ;  /* 0x0000002d96967220 */ /* 0x080fe20000410000 */
[-C--:B------:R-:W-:Y:S01]  /*11d90*/  FMUL.FTZ R151, R151, R45.reuse ;  /* 0x0000002d97977220 */ /* 0x080fe20000410000 */
[-C--:B------:R-:W-:Y:S01]  /*11da0*/  FMUL.FTZ R156, R156, R46.reuse ;  /* 0x0000002e9c9c7220 */ /* 0x080fe20000410000 */
[-C--:B------:R-:W-:Y:S01]  /*11db0*/  FMUL.FTZ R157, R157, R46.reuse ;  /* 0x0000002e9d9d7220 */ /* 0x080fe20000410000 */
[-C--:B------:R-:W-:Y:S01]  /*11dc0*/  FMUL.FTZ R158, R158, R45.reuse ;  /* 0x0000002d9e9e7220 */ /* 0x080fe20000410000 */
[-C--:B------:R-:W-:Y:S01]  /*11dd0*/  FMUL.FTZ R159, R159, R45.reuse ;  /* 0x0000002d9f9f7220 */ /* 0x080fe20000410000 */
[----:B-1----:R-:W-:Y:S01]  /*11de0*/  FFMA.FTZ R9, R42, UR20, -R0 ;  /* 0x000000142a097c23 */ /* 0x002fe20008010800 */
[-C--:B------:R-:W-:Y:S01]  /*11df0*/  FMUL.FTZ R180, R180, R46.reuse ;  /* 0x0000002eb4b47220 */ /* 0x080fe20000410000 */
[-C--:B------:R-:W-:Y:S01]  /*11e00*/  FMUL.FTZ R181, R181, R46.reuse ;  /* 0x0000002eb5b57220 */ /* 0x080fe20000410000 */
[-C--:B------:R-:W-:Y:S01]  /*11e10*/  FMUL.FTZ R182, R182, R45.reuse ;  /* 0x0000002db6b67220 */ /* 0x080fe20000410000 */
[----:B------:R1:W4:Y:S01]  /*11e20*/  MUFU.EX2 R17, R9 ;  /* 0x0000000900117308 */ /* 0x0003220000000800 */
[-C--:B------:R-:W-:Y:S01]  /*11e30*/  FMUL.FTZ R183, R183, R45.reuse ;  /* 0x0000002db7b77220 */ /* 0x080fe20000410000 */
[-C--:B------:R-:W-:Y:S01]  /*11e40*/  FMUL.FTZ R188, R188, R46.reuse ;  /* 0x0000002ebcbc7220 */ /* 0x080fe20000410000 */
[----:B------:R-:W-:Y:S01]  /*11e50*/  FMUL.FTZ R189, R189, R46 ;  /* 0x0000002ebdbd7220 */ /* 0x000fe20000410000 */
[-C--:B------:R-:W-:Y:S01]  /*11e60*/  FMUL.FTZ R190, R190, R45.reuse ;  /* 0x0000002dbebe7220 */ /* 0x080fe20000410000 */
[----:B------:R-:W-:Y:S01]  /*11e70*/  FMUL.FTZ R191, R191, R45 ;  /* 0x0000002dbfbf7220 */ /* 0x000fe20000410000 */
[----:B------:R-:W-:Y:S01]  /*11e80*/  MOV R187, R36 ;  /* 0x0000002400bb7202 */ /* 0x000fe20000000f00 */
[----:B------:R-:W-:Y:S01]  /*11e90*/  IMAD.MOV.U32 R195, RZ, RZ, R210 ;  /* 0x000000ffffc37224 */ /* 0x000fe200078e00d2 */
[----:B------:R-:W-:Y:S01]  /*11ea0*/  MOV R194, R211 ;  /* 0x000000d300c27202 */ /* 0x000fe20000000f00 */
        /* <DEDUP_REMOVED lines=41> */
[----:B------:R-:W-:-:S02]  /*12140*/  MOV R186, R169 ;  /* 0x000000a900ba7202 */ /* 0x000fc40000000f00 */
[----:B------:R-:W-:Y:S02]  /*12150*/  MOV R193, R212 ;  /* 0x000000d400c17202 */ /* 0x000fe40000000f00 */
[----:B------:R-:W-:Y:S02]  /*12160*/  MOV R184, R209 ;  /* 0x000000d100b87202 */ /* 0x000fe40000000f00 */
[----:B------:R-:W-:Y:S01]  /*12170*/  MOV R185, R208 ;  /* 0x000000d000b97202 */ /* 0x000fe20000000f00 */
[----:B------:R-:W-:Y:S01]  /*12180*/  IMAD.MOV.U32 R175, RZ, RZ, R57 ;  /* 0x000000ffffaf7224 */ /* 0x000fe200078e0039 */
[----:B------:R-:W-:Y:S01]  /*12190*/  MOV R168, R252 ;  /* 0x000000fc00a87202 */ /* 0x000fe20000000f00 */
[C---:B------:R-:W-:Y:S01]  /*121a0*/  HMMA.16816.F32.BF16 R208, R4.reuse, R14, R156 ;  /* 0x0000000e04d0723c */ /* 0x040fe2000004189c */
[----:B------:R-:W-:Y:S01]  /*121b0*/  MOV R169, R215 ;  /* 0x000000d700a97202 */ /* 0x000fe20000000f00 */
[----:B-1----:R-:W-:Y:S01]  /*121c0*/  FFMA.FTZ R9, R65, UR20, -R0 ;  /* 0x0000001441097c23 */ /* 0x002fe20008010800 */
[----:B------:R-:W-:Y:S01]  /*121d0*/  MOV R252, R213 ;  /* 0x000000d500fc7202 */ /* 0x000fe20000000f00 */
[----:B--2---:R-:W-:Y:S01]  /*121e0*/  STL [R1+0xc4], R18 ;  /* 0x0000c41201007387 */ /* 0x004fe20000100800 */
[----:B------:R-:W-:Y:S01]  /*121f0*/  MOV R121, R193 ;  /* 0x000000c100797202 */ /* 0x000fe20000000f00 */
[C---:B------:R-:W-:Y:S01]  /*12200*/  HMMA.16816.F32.BF16 R212, R4.reuse, R12, R148 ;  /* 0x0000000c04d4723c */ /* 0x040fe20000041894 */
[----:B------:R-:W-:Y:S01]  /*12210*/  MOV R14, R135 ;  /* 0x00000087000e7202 */ /* 0x000fe20000000f00 */
[----:B------:R-:W-:Y:S01]  /*12220*/  IMAD.MOV.U32 R157, RZ, RZ, R186 ;  /* 0x000000ffff9d7224 */ /* 0x000fe200078e00ba */
[----:B------:R-:W-:Y:S01]  /*12230*/  MOV R164, R62 ;  /* 0x0000003e00a47202 */ /* 0x000fe20000000f00 */
[----:B------:R-:W-:Y:S01]  /*12240*/  IMAD.MOV.U32 R120, RZ, RZ, R61 ;  /* 0x000000ffff787224 */ /* 0x000fe200078e003d */
[----:B------:R-:W-:Y:S01]  /*12250*/  MOV R159, R187 ;  /* 0x000000bb009f7202 */ /* 0x000fe20000000f00 */
[C---:B------:R-:W-:Y:S01]  /*12260*/  HMMA.16816.F32.BF16 R76, R4.reuse, R22, R188 ;  /* 0x00000016044c723c */ /* 0x040fe200000418bc */
[----:B------:R-:W-:Y:S01]  /*12270*/  IMAD.MOV.U32 R148, RZ, RZ, R194 ;  /* 0x000000ffff947224 */ /* 0x000fe200078e00c2 */
[----:B------:R-:W-:Y:S01]  /*12280*/  MOV R149, R195 ;  /* 0x000000c300957202 */ /* 0x000fe20000000f00 */
[----:B---3--:R-:W-:Y:S01]  /*12290*/  STL [R1+0xc0], R19 ;  /* 0x0000c01301007387 */ /* 0x008fe20000100800 */
[----:B------:R-:W-:Y:S01]  /*122a0*/  MOV R150, R184 ;  /* 0x000000b800967202 */ /* 0x000fe20000000f00 */
[----:B------:R-:W-:Y:S01]  /*122b0*/  IMAD.MOV.U32 R158, RZ, RZ, R248 ;  /* 0x000000ffff9e7224 */ /* 0x000fe200078e00f8 */
[----:B------:R-:W-:Y:S01]  /*122c0*/  MOV R13, R185 ;  /* 0x000000b9000d7202 */ /* 0x000fe20000000f00 */
[----:B------:R-:W-:Y:S01]  /*122d0*/  HMMA.16816.F32.BF16 R192, R4, R20, R180 ;  /* 0x0000001404c0723c */ /* 0x000fe200000418b4 */
[----:B------:R-:W-:Y:S01]  /*122e0*/  MOV R135, R63 ;  /* 0x0000003f00877202 */ /* 0x000fe20000000f00 */
[----:B----4-:R-:W-:Y:S01]  /*122f0*/  STL [R1+0xbc], R16 ;  /* 0x0000bc1001007387 */ /* 0x010fe20000100800 */
[----:B------:R-:W-:-:S02]  /*12300*/  MOV R151, R60 ;  /* 0x0000003c00977202 */ /* 0x000fc40000000f00 */
[----:B------:R-:W-:Y:S01]  /*12310*/  MOV R124, R59 ;  /* 0x0000003b007c7202 */ /* 0x000fe20000000f00 */
[C---:B------:R-:W-:Y:S01]  /*12320*/  HMMA.16816.F32.BF16 R72, R4.reuse, R24, R196 ;  /* 0x000000180448723c */ /* 0x040fe200000418c4 */
[----:B------:R-:W-:Y:S02]  /*12330*/  MOV R125, R58 ;  /* 0x0000003a007d7202 */ /* 0x000fe40000000f00 */
[----:B------:R-:W-:Y:S01]  /*12340*/  MOV R123, R56 ;  /* 0x00000038007b7202 */ /* 0x000fe20000000f00 */
[----:B------:R1:W-:Y:S01]  /*12350*/  STL [R1+0xb8], R17 ;  /* 0x0000b81101007387 */ /* 0x0003e20000100800 */
[----:B------:R-:W-:Y:S01]  /*12360*/  MOV R167, R136 ;  /* 0x0000008800a77202 */ /* 0x000fe20000000f00 */
[C---:B------:R-:W-:Y:S01]  /*12370*/  HMMA.16816.F32.BF16 R204, R4.reuse, R26, R204 ;  /* 0x0000001a04cc723c */ /* 0x040fe200000418cc */
[----:B------:R2:W-:Y:S01]  /*12380*/  MUFU.EX2 R248, R9 ;  /* 0x0000000900f87308 */ /* 0x0005e20000000800 */
[----:B------:R-:W-:Y:S01]  /*12390*/  MOV R15, R134 ;  /* 0x00000086000f7202 */ /* 0x000fe20000000f00 */
[----:B------:R-:W-:Y:S01]  /*123a0*/  IMAD.MOV.U32 R126, RZ, RZ, R39 ;  /* 0x000000ffff7e7224 */ /* 0x000fe200078e0027 */
[----:B------:R-:W-:Y:S01]  /*123b0*/  MOV R127, R38 ;  /* 0x00000026007f7202 */ /* 0x000fe20000000f00 */
[----:B------:R-:W3:Y:S01]  /*123c0*/  LDSM.16.MT88.4 R40, [R233+0xc800] ;  /* 0x00c80000e928783b */ /* 0x000ee20000004200 */
[----:B------:R-:W-:Y:S01]  /*123d0*/  HMMA.16816.F32.BF16 R60, R4, R28, R68 ;  /* 0x0000001c043c723c */ /* 0x000fe20000041844 */
[----:B------:R-:W-:-:S05]  /*123e0*/  MOV R156, R10 ;  /* 0x0000000a009c7202 */ /* 0x000fca0000000f00 */
[C---:B------:R-:W-:Y:S06]  /*123f0*/  HMMA.16816.F32.BF16 R112, R4.reuse, R50, R112 ;  /* 0x000000320470723c */ /* 0x040fec0000041870 */
[----:B------:R-:W-:Y:S01]  /*12400*/  HMMA.16816.F32.BF16 R116, R4, R52, R116 ;  /* 0x000000340474723c */ /* 0x000fe20000041874 */
[----:B--2---:R-:W-:-:S05]  /*12410*/  FFMA.FTZ R9, R175, UR20, -R3 ;  /* 0x00000014af097c23 */ /* 0x004fca0008010803 */
[C---:B------:R-:W-:Y:S01]  /*12420*/  HMMA.16816.F32.BF16 R128, R4.reuse, R54, R128 ;  /* 0x000000360480723c */ /* 0x040fe20000041880 */
[----:B------:R-:W-:Y:S01]  /*12430*/  MOV R12, R36 ;  /* 0x00000024000c7202 */ /* 0x000fe20000000f00 */
[----:B------:R-:W-:Y:S04]  /*12440*/  LDSM.16.MT88.4 R20, [R234+0xe800] ;  /* 0x00e80000ea14783b */ /* 0x000fe80000004200 */
[C---:B------:R-:W-:Y:S06]  /*12450*/  HMMA.16816.F32.BF16 R56, R4.reuse, R30, R80 ;  /* 0x0000001e0438723c */ /* 0x040fec0000041850 */
[C---:B------:R-:W-:Y:S06]  /*12460*/  HMMA.16816.F32.BF16 R188, R4.reuse, R32, R84 ;  /* 0x0000002004bc723c */ /* 0x040fec0000041854 */
[C---:B------:R-:W-:Y:S06]  /*12470*/  HMMA.16816.F32.BF16 R184, R4.reuse, R34, R96 ;  /* 0x0000002204b8723c */ /* 0x040fec0000041860 */
[----:B------:R-:W-:Y:S01]  /*12480*/  HMMA.16816.F32.BF16 R180, R4, R48, R100 ;  /* 0x0000003004b4723c */ /* 0x000fe20000041864 */
[----:B------:R2:W4:Y:S01]  /*12490*/  MUFU.EX2 R4, R9 ;  /* 0x0000000900047308 */ /* 0x0005220000000800 */
[----:B------:R-:W-:Y:S01]  /*124a0*/  FFMA.FTZ R10, R47, UR20, -R0 ;  /* 0x000000142f0a7c23 */ /* 0x000fe20008010800 */
[----:B------:R-:W-:Y:S04]  /*124b0*/  LDSM.16.MT88.4 R24, [R233+0xe800] ;  /* 0x00e80000e918783b */ /* 0x000fe80000004200 */
[----:B------:R-:W-:Y:S01]  /*124c0*/  F2FP.BF16.F32.PACK_AB R5, R17, R16 ;  /* 0x000000101105723e */ /* 0x000fe200000010ff */
[----:B------:R-:W3:Y:S01]  /*124d0*/  LDSM.16.MT88.4 R32, [R236+0xc800] ;  /* 0x00c80000ec20783b */ /* 0x000ee20000004200 */
[----:B-1----:R-:W-:-:S02]  /*124e0*/  MOV R17, R164 ;  /* 0x000000a400117202 */ /* 0x002fc40000000f00 */
[----:B------:R-:W-:Y:S01]  /*124f0*/  MOV R164, R165 ;  /* 0x000000a500a47202 */ /* 0x000fe20000000f00 */
[----:B------:R-:W1:Y:S01]  /*12500*/  LDSM.16.MT88.4 R28, [R235+0xc800] ;  /* 0x00c80000eb1c783b */ /* 0x000e620000004200 */
[----:B------:R-:W-:Y:S01]  /*12510*/  MOV R165, R166 ;  /* 0x000000a600a57202 */ /* 0x000fe20000000f00 */
[----:B------:R-:W-:Y:S01]  /*12520*/  IMAD.MOV.U32 R166, RZ, RZ, R167 ;  /* 0x000000ffffa67224 */ /* 0x000fe200078e00a7 */
[----:B------:R-:W-:Y:S02]  /*12530*/  MOV R167, R14 ;  /* 0x0000000e00a77202 */ /* 0x000fe40000000f00 */
[----:B------:R-:W-:Y:S01]  /*12540*/  MOV R14, R15 ;  /* 0x0000000f000e7202 */ /* 0x000fe20000000f00 */
[----:B--2---:R-:W-:Y:S01]  /*12550*/  FFMA.FTZ R9, R17, UR20, -R3 ;  /* 0x0000001411097c23 */ /* 0x004fe20008010803 */
[----:B------:R-:W-:Y:S01]  /*12560*/  MOV R15, R156 ;  /* 0x0000009c000f7202 */ /* 0x000fe20000000f00 */
[----:B------:R-:W-:Y:S01]  /*12570*/  IMAD.MOV.U32 R156, RZ, RZ, R157 ;  /* 0x000000ffff9c7224 */ /* 0x000fe200078e009d */
[----:B------:R-:W-:-:S02]  /*12580*/  MOV R17, R164 ;  /* 0x000000a400117202 */ /* 0x000fc40000000f00 */
[----:B------:R-:W-:Y:S01]  /*12590*/  MOV R164, R165 ;  /* 0x000000a500a47202 */ /* 0x000fe20000000f00 */
[----:B------:R-:W2:Y:S01]  /*125a0*/  MUFU.EX2 R134, R10 ;  /* 0x0000000a00867308 */ /* 0x000ea20000000800 */
[----:B------:R-:W-:Y:S02]  /*125b0*/  MOV R157, R159 ;  /* 0x0000009f009d7202 */ /* 0x000fe40000000f00 */
[----:B------:R-:W-:Y:S01]  /*125c0*/  MOV R165, R166 ;  /* 0x000000a600a57202 */ /* 0x000fe20000000f00 */
[----:B------:R-:W-:Y:S01]  /*125d0*/  IMAD.MOV.U32 R166, RZ, RZ, R167 ;  /* 0x000000ffffa67224 */ /* 0x000fe200078e00a7 */
        /* <DEDUP_REMOVED lines=16> */
[----:B------:R-:W-:Y:S01]  /*126e0*/  MOV R150, R151 ;  /* 0x0000009700967202 */ /* 0x000fe20000000f00 */
[----:B------:R-:W-:Y:S01]  /*126f0*/  IMAD.MOV.U32 R151, RZ, RZ, R124 ;  /* 0x000000ffff977224 */ /* 0x000fe200078e007c */
[----:B----4-:R-:W-:Y:S01]  /*12700*/  STL [R1+0x6c], R4 ;  /* 0x00006c0401007387 */ /* 0x010fe20000100800 */
[----:B------:R-:W-:Y:S01]  /*12710*/  IMAD.MOV.U32 R121, RZ, RZ, R239 ;  /* 0x000000ffff797224 */ /* 0x000fe200078e00ef */
[----:B------:R-:W-:-:S02]  /*12720*/  MOV R124, R125 ;  /* 0x0000007d007c7202 */ /* 0x000fc40000000f00 */
[----:B------:R-:W4:Y:S01]  /*12730*/  LDL.LU R239, [R1+0x188] ;  /* 0x0001880001ef7983 */ /* 0x000f220000300800 */
[----:B------:R-:W-:Y:S02]  /*12740*/  MOV R125, R126 ;  /* 0x0000007e007d7202 */ /* 0x000fe40000000f00 */
[----:B------:R-:W-:Y:S01]  /*12750*/  MOV R172, R164 ;  /* 0x000000a400ac7202 */ /* 0x000fe20000000f00 */
[----:B------:R-:W-:Y:S01]  /*12760*/  STL [R1+0x170], R133 ;  /* 0x0001708501007387 */ /* 0x000fe20000100800 */
[----:B------:R-:W-:Y:S02]  /*12770*/  MOV R126, R127 ;  /* 0x0000007f007e7202 */ /* 0x000fe40000000f00 */
[----:B------:R-:W-:Y:S01]  /*12780*/  MOV R173, R165 ;  /* 0x000000a500ad7202 */ /* 0x000fe20000000f00 */
[----:B------:R-:W-:Y:S01]  /*12790*/  STL [R1+0x168], R249 ;  /* 0x000168f901007387 */ /* 0x000fe20000100800 */
[----:B------:R-:W-:Y:S02]  /*127a0*/  MOV R164, R14 ;  /* 0x0000000e00a47202 */ /* 0x000fe40000000f00 */
[----:B------:R-:W-:Y:S01]  /*127b0*/  MOV R165, R15 ;  /* 0x0000000f00a57202 */ /* 0x000fe20000000f00 */
[----:B--2---:R2:W-:Y:S01]  /*127c0*/  STL [R1+0x174], R134 ;  /* 0x0001748601007387 */ /* 0x0045e20000100800 */
[----:B------:R-:W-:Y:S01]  /*127d0*/  MOV R14, R159 ;  /* 0x0000009f000e7202 */ /* 0x000fe20000000f00 */
[----:B------:R-:W-:Y:S01]  /*127e0*/  IMAD.MOV.U32 R127, RZ, RZ, R232 ;  /* 0x000000ffff7f7224 */ /* 0x000fe200078e00e8 */
[----:B------:R-:W-:Y:S01]  /*127f0*/  MOV R15, R12 ;  /* 0x0000000c000f7202 */ /* 0x000fe20000000f00 */
[----:B------:R3:W-:Y:S01]  /*12800*/  STL [R1+0x16c], R248 ;  /* 0x00016cf801007387 */ /* 0x0007e20000100800 */
[----:B------:R-:W-:-:S02]  /*12810*/  MOV R159, R149 ;  /* 0x00000095009f7202 */ /* 0x000fc40000000f00 */
[----:B------:R-:W-:Y:S01]  /*12820*/  MOV R12, R150 ;  /* 0x00000096000c7202 */ /* 0x000fe20000000f00 */
[----:B------:R-:W4:Y:S01]  /*12830*/  LDL.LU R232, [R1+0x184] ;  /* 0x0001840001e87983 */ /* 0x000f220000300800 */
[----:B------:R-:W-:Y:S02]  /*12840*/  MOV R149, R125 ;  /* 0x0000007d00957202 */ /* 0x000fe40000000f00 */
[----:B------:R-:W-:Y:S02]  /*12850*/  MOV R150, R126 ;  /* 0x0000007e00967202 */ /* 0x000fe40000000f00 */
[----:B------:R-:W-:Y:S02]  /*12860*/  MOV R125, R243 ;  /* 0x000000f3007d7202 */ /* 0x000fe40000000f00 */
[----:B------:R-:W4:Y:S01]  /*12870*/  LDL.LU R243, [R1+0x180] ;  /* 0x0001800001f37983 */ /* 0x000f220000300800 */
[----:B------:R-:W-:-:S03]  /*12880*/  MOV R126, R251 ;  /* 0x000000fb007e7202 */ /* 0x000fc60000000f00 */
[----:B------:R-:W4:Y:S01]  /*12890*/  LDL.LU R251, [R1+0x17c] ;  /* 0x00017c0001fb7983 */ /* 0x000f220000300800 */
[----:B------:R-:W-:Y:S02]  /*128a0*/  MOV R174, R166 ;  /* 0x000000a600ae7202 */ /* 0x000fe40000000f00 */
[----:B------:R-:W-:Y:S02]  /*128b0*/  MOV R166, R156 ;  /* 0x0000009c00a67202 */ /* 0x000fe40000000f00 */
[----:B------:R-:W-:Y:S02]  /*128c0*/  MOV R156, R13 ;  /* 0x0000000d009c7202 */ /* 0x000fe40000000f00 */
[----:B------:R-:W-:Y:S02]  /*128d0*/  MOV R13, R151 ;  /* 0x00000097000d7202 */ /* 0x000fe40000000f00 */
[----:B------:R-:W-:Y:S01]  /*128e0*/  MOV R151, R127 ;  /* 0x0000007f00977202 */ /* 0x000fe20000000f00 */
[----:B------:R-:W-:Y:S01]  /*128f0*/  IMAD.MOV.U32 R199, RZ, RZ, R149 ;  /* 0x000000ffffc77224 */ /* 0x000fe200078e0095 */
[----:B------:R-:W-:-:S02]  /*12900*/  MOV R127, R67 ;  /* 0x00000043007f7202 */ /* 0x000fc40000000f00 */
[----:B------:R-:W-:Y:S01]  /*12910*/  MOV R149, R151 ;  /* 0x0000009700957202 */ /* 0x000fe20000000f00 */
[----:B------:R-:W-:Y:S01]  /*12920*/  IMAD.MOV.U32 R151, RZ, RZ, R125 ;  /* 0x000000ffff977224 */ /* 0x000fe200078e007d */
[----:B------:R-:W-:Y:S01]  /*12930*/  MOV R125, R127 ;  /* 0x0000007f007d7202 */ /* 0x000fe20000000f00 */
[----:B------:R-:W-:Y:S01]  /*12940*/  IMAD.MOV.U32 R127, RZ, RZ, R247 ;  /* 0x000000ffff7f7224 */ /* 0x000fe200078e00f7 */
[----:B------:R-:W-:Y:S01]  /*12950*/  F2FP.BF16.F32.PACK_AB R7, R248, R134 ;  /* 0x00000086f807723e */ /* 0x000fe200000010ff */
[----:B------:R-:W4:Y:S04]  /*12960*/  LDL.LU R247, [R1+0x178] ;  /* 0x0001780001f77983 */ /* 0x000f280000300800 */
[----:B--2---:R-:W2:Y:S01]  /*12970*/  LDL.LU R134, [R1+0x6c] ;  /* 0x00006c0001867983 */ /* 0x004ea20000300800 */
[----:B------:R-:W-:-:S02]  /*12980*/  IMAD.MOV.U32 R175, RZ, RZ, R167 ;  /* 0x000000ffffaf7224 */ /* 0x000fc400078e00a7 */
[----:B------:R-:W-:Y:S02]  /*12990*/  IMAD.MOV.U32 R167, RZ, RZ, R157 ;  /* 0x000000ffffa77224 */ /* 0x000fe400078e009d */
[----:B------:R-:W-:Y:S01]  /*129a0*/  IMAD.MOV.U32 R157, RZ, RZ, R148 ;  /* 0x000000ffff9d7224 */ /* 0x000fe200078e0094 */
[----:B------:R-:W-:Y:S01]  /*129b0*/  F2FP.BF16.F32.PACK_AB R4, R19, R18 ;  /* 0x000000121304723e */ /* 0x000fe200000010ff */
[----:B------:R-:W-:Y:S01]  /*129c0*/  IMAD.MOV.U32 R148, RZ, RZ, R124 ;  /* 0x000000ffff947224 */ /* 0x000fe200078e007c */
[----:B------:R-:W-:Y:S01]  /*129d0*/  F2FP.BF16.F32.PACK_AB R6, R249, R133 ;  /* 0x00000085f906723e */ /* 0x000fe200000010ff */
[----:B------:R-:W-:Y:S01]  /*129e0*/  IMAD.MOV.U32 R124, RZ, RZ, R135 ;  /* 0x000000ffff7c7224 */ /* 0x000fe200078e0087 */
[----:B---3--:R3:W2:Y:S01]  /*129f0*/  MUFU.EX2 R248, R9 ;  /* 0x0000000900f87308 */ /* 0x0086a20000000800 */
[----:B------:R-:W-:Y:S01]  /*12a00*/  IMAD.MOV.U32 R135, RZ, RZ, R66 ;  /* 0x000000ffff877224 */ /* 0x000fe200078e0042 */
[----:B------:R-:W-:Y:S02]  /*12a10*/  MOV R198, R148 ;  /* 0x0000009400c67202 */ /* 0x000fe40000000f00 */
[----:B------:R-:W-:Y:S01]  /*12a20*/  MOV R148, R150 ;  /* 0x0000009600947202 */ /* 0x000fe20000000f00 */
[----:B------:R-:W-:Y:S01]  /*12a30*/  HMMA.16816.F32.BF16 R64, R4, R40, R172 ;  /* 0x000000280440723c */ /* 0x000fe200000418ac */
[----:B------:R-:W-:-:S02]  /*12a40*/  MOV R150, R124 ;  /* 0x0000007c00967202 */ /* 0x000fc40000000f00 */
[----:B------:R-:W-:Y:S02]  /*12a50*/  MOV R124, R126 ;  /* 0x0000007e007c7202 */ /* 0x000fe40000000f00 */
[----:B------:R-:W-:Y:S02]  /*12a60*/  MOV R126, R135 ;  /* 0x00000087007e7202 */ /* 0x000fe40000000f00 */
[----:B------:R-:W-:Y:S02]  /*12a70*/  MOV R172, R164 ;  /* 0x000000a400ac7202 */ /* 0x000fe40000000f00 */
[----:B------:R-:W-:Y:S01]  /*12a80*/  MOV R173, R165 ;  /* 0x000000a500ad7202 */ /* 0x000fe20000000f00 */
[----:B---3--:R-:W-:Y:S01]  /*12a90*/  FFMA.FTZ R9, R17, UR20, -R3 ;  /* 0x0000001411097c23 */ /* 0x008fe20008010803 */
[----:B------:R-:W-:Y:S01]  /*12aa0*/  MOV R136, R37 ;  /* 0x0000002500887202 */ /* 0x000fe20000000f00 */
[----:B------:R-:W-:Y:S01]  /*12ab0*/  LDSM.16.MT88.4 R16, [R236+0xe800] ;  /* 0x00e80000ec10783b */ /* 0x000fe20000004200 */
[----:B------:R-:W-:Y:S01]  /*12ac0*/  MOV R164, R14 ;  /* 0x0000000e00a47202 */ /* 0x000fe20000000f00 */
[----:B------:R4:W-:Y:S01]  /*12ad0*/  MUFU.EX2 R135, R9 ;  /* 0x0000000900877308 */ /* 0x0009e20000000800 */
[----:B------:R-:W-:Y:S01]  /*12ae0*/  MOV R165, R15 ;  /* 0x0000000f00a57202 */ /* 0x000fe20000000f00 */
[----:B------:R-:W3:Y:S01]  /*12af0*/  LDSM.16.MT88.4 R36, [R234+0xc800] ;  /* 0x00c80000ea24783b */ /* 0x000ee20000004200 */
[----:B------:R-:W-:-:S02]  /*12b00*/  MOV R196, R12 ;  /* 0x0000000c00c47202 */ /* 0x000fc40000000f00 */
[----:B------:R-:W-:Y:S02]  /*12b10*/  MOV R197, R13 ;  /* 0x0000000d00c57202 */ /* 0x000fe40000000f00 */
[----:B------:R-:W3:Y:S01]  /*12b20*/  LDSM.16.MT88.4 R12, [R235+0xe800] ;  /* 0x00e80000eb0c783b */ /* 0x000ee20000004200 */
[----:B------:R-:W-:Y:S02]  /*12b30*/  MOV R52, R151 ;  /* 0x0000009700347202 */ /* 0x000fe40000000f00 */
[----:B------:R-:W-:Y:S01]  /*12b40*/  MOV R69, R199 ;  /* 0x000000c700457202 */ /* 0x000fe20000000f00 */
[----:B------:R-:W-:Y:S01]  /*12b50*/  IMAD.MOV.U32 R199, RZ, RZ, R250 ;  /* 0x000000ffffc77224 */ /* 0x000fe200078e00fa */
[----:B------:R-:W-:Y:S02]  /*12b60*/  MOV R71, R197 ;  /* 0x000000c500477202 */ /* 0x000fe40000000f00 */
[----:B------:R-:W-:Y:S02]  /*12b70*/  MOV R70, R198 ;  /* 0x000000c600467202 */ /* 0x000fe40000000f00 */
[----:B------:R-:W-:-:S02]  /*12b80*/  MOV R197, R149 ;  /* 0x0000009500c57202 */ /* 0x000fc40000000f00 */
        /* <DEDUP_REMOVED lines=11> */
[----:B------:R-:W-:Y:S02]  /*12c40*/  MOV R53, R121 ;  /* 0x0000007900357202 */ /* 0x000fe40000000f00 */
[----:B------:R-:W-:Y:S01]  /*12c50*/  MOV R10, R122 ;  /* 0x0000007a000a7202 */ /* 0x000fe20000000f00 */
[----:B------:R-:W-:Y:S01]  /*12c60*/  HMMA.16816.F32.BF16 R160, R4, R32, R160 ;  /* 0x0000002004a0723c */ /* 0x000fe200000418a0 */
[----:B------:R-:W-:-:S05]  /*12c70*/  MOV R68, R123 ;  /* 0x0000007b00447202 */ /* 0x000fca0000000f00 */
[C---:B-1----:R-:W-:Y:S06]  /*12c80*/  HMMA.16816.F32.BF16 R176, R4.reuse, R28, R176 ;  /* 0x0000001c04b0723c */ /* 0x042fec00000418b0 */
[C---:B---3--:R-:W-:Y:S06]  /*12c90*/  HMMA.16816.F32.BF16 R168, R4.reuse, R36, R168 ;  /* 0x0000002404a8723c */ /* 0x048fec00000418a8 */
        /* <DEDUP_REMOVED lines=8> */
[----:B------:R-:W-:Y:S01]  /*12d20*/  HMMA.16816.F32.BF16 R92, R4, R14, R92 ;  /* 0x0000000e045c723c */ /* 0x000fe2000004185c */
[----:B------:R-:W-:Y:S01]  /*12d30*/  MOV R223, R68 ;  /* 0x0000004400df7202 */ /* 0x000fe20000000f00 */
[----:B------:R-:W-:-:S04]  /*12d40*/  IMAD.MOV.U32 R221, RZ, RZ, R50 ;  /* 0x000000ffffdd7224 */ /* 0x000fc800078e0032 */
[----:B------:R-:W-:Y:S02]  /*12d50*/  IMAD.MOV.U32 R216, RZ, RZ, R221 ;  /* 0x000000ffffd87224 */ /* 0x000fe400078e00dd */
[----:B----4-:R-:W-:-:S04]  /*12d60*/  FFMA.FTZ R9, R251, UR20, -R3 ;  /* 0x00000014fb097c23 */ /* 0x010fc80008010803 */
[----:B------:R1:W-:Y:S02]  /*12d70*/  MUFU.EX2 R251, R9 ;  /* 0x0000000900fb7308 */ /* 0x0003e40000000800 */
[----:B-1----:R-:W-:-:S06]  /*12d80*/  FFMA.FTZ R9, R158, UR20, -R8 ;  /* 0x000000149e097c23 */ /* 0x002fcc0008010808 */
[----:B------:R1:W-:Y:S02]  /*12d90*/  MUFU.EX2 R133, R9 ;  /* 0x0000000900857308 */ /* 0x0003e40000000800 */
[----:B-1----:R-:W-:-:S06]  /*12da0*/  FFMA.FTZ R9, R159, UR20, -R8 ;  /* 0x000000149f097c23 */ /* 0x002fcc0008010808 */
[----:B------:R1:W3:Y:S02]  /*12db0*/  MUFU.EX2 R249, R9 ;  /* 0x0000000900f97308 */ /* 0x0002e40000000800 */
[----:B-1----:R-:W-:-:S06]  /*12dc0*/  FFMA.FTZ R9, R136, UR20, -R8 ;  /* 0x0000001488097c23 */ /* 0x002fcc0008010808 */
[----:B------:R1:W-:Y:S02]  /*12dd0*/  MUFU.EX2 R136, R9 ;  /* 0x0000000900887308 */ /* 0x0003e40000000800 */
[----:B-1----:R-:W-:Y:S01]  /*12de0*/  FFMA.FTZ R9, R196, UR20, -R8 ;  /* 0x00000014c4097c23 */ /* 0x002fe20008010808 */
[----:B------:R-:W-:-:S05]  /*12df0*/  IMAD.MOV.U32 R196, RZ, RZ, R148 ;  /* 0x000000ffffc47224 */ /* 0x000fca00078e0094 */
[----:B------:R1:W4:Y:S01]  /*12e00*/  MUFU.EX2 R250, R9 ;  /* 0x0000000900fa7308 */ /* 0x0003220000000800 */
[----:B------:R-:W-:Y:S07]  /*12e10*/  HMMA.16816.F32.BF16 R148, R4, R24, R224 ;  /* 0x000000180494723c */ /* 0x000fee00000418e0 */
[----:B------:R-:W-:Y:S01]  /*12e20*/  MOV R226, R245 ;  /* 0x000000f500e27202 */ /* 0x000fe20000000f00 */
[----:B-1----:R-:W-:-:S04]  /*12e30*/  FFMA.FTZ R9, R52, UR20, -R2 ;  /* 0x0000001434097c23 */ /* 0x002fc80008010802 */
[----:B------:R1:W-:Y:S01]  /*12e40*/  MUFU.EX2 R245, R9 ;  /* 0x0000000900f57308 */ /* 0x0003e20000000800 */
[----:B------:R-:W-:Y:S01]  /*12e50*/  MOV R227, R242 ;  /* 0x000000f200e37202 */ /* 0x000fe20000000f00 */
[----:B------:R-:W-:Y:S01]  /*12e60*/  IMAD.MOV.U32 R225, RZ, RZ, R239 ;  /* 0x000000ffffe17224 */ /* 0x000fe200078e00ef */
[----:B------:R-:W-:Y:S01]  /*12e70*/  HMMA.16816.F32.BF16 R156, R4, R34, R228 ;  /* 0x00000022049c723c */ /* 0x000fe200000418e4 */
[----:B------:R-:W-:Y:S01]  /*12e80*/  MOV R224, R232 ;  /* 0x000000e800e07202 */ /* 0x000fe20000000f00 */
[----:B-1----:R-:W-:-:S04]  /*12e90*/  FFMA.FTZ R9, R137, UR20, -R2 ;  /* 0x0000001489097c23 */ /* 0x002fc80008010802 */
[----:B------:R1:W1:Y:S01]  /*12ea0*/  MUFU.EX2 R242, R9 ;  /* 0x0000000900f27308 */ /* 0x0002620000000800 */
[----:B--2---:R-:W-:Y:S02]  /*12eb0*/  F2FP.BF16.F32.PACK_AB R4, R248, R134 ;  /* 0x00000086f804723e */ /* 0x004fe400000010ff */
[----:B---3--:R-:W-:Y:S02]  /*12ec0*/  F2FP.BF16.F32.PACK_AB R5, R249, R133 ;  /* 0x00000085f905723e */ /* 0x008fe400000010ff */
[----:B------:R-:W-:Y:S02]  /*12ed0*/  F2FP.BF16.F32.PACK_AB R6, R251, R135 ;  /* 0x00000087fb06723e */ /* 0x000fe400000010ff */
[----:B----4-:R-:W-:Y:S01]  /*12ee0*/  F2FP.BF16.F32.PACK_AB R7, R250, R136 ;  /* 0x00000088fa07723e */ /* 0x010fe200000010ff */
[----:B-1----:R-:W-:-:S04]  /*12ef0*/  FFMA.FTZ R9, R138, UR20, -R2 ;  /* 0x000000148a097c23 */ /* 0x002fc80008010802 */
[----:B------:R1:W-:Y:S02]  /*12f00*/  MUFU.EX2 R239, R9 ;  /* 0x0000000900ef7308 */ /* 0x0003e40000000800 */
[C---:B------:R-:W-:Y:S06]  /*12f10*/  HMMA.16816.F32.BF16 R100, R4.reuse, R40, R212 ;  /* 0x000000280464723c */ /* 0x040fec00000418d4 */
[----:B------:R-:W-:Y:S01]  /*12f20*/  HMMA.16816.F32.BF16 R96, R4, R42, R208 ;  /* 0x0000002a0460723c */ /* 0x000fe200000418d0 */
[----:B------:R-:W2:Y:S01]  /*12f30*/  LDSM.16.MT88.4 R40, [R233+0xd000] ;  /* 0x00d00000e928783b */ /* 0x000ea20000004200 */
[----:B-1----:R-:W-:-:S04]  /*12f40*/  FFMA.FTZ R9, R139, UR20, -R2 ;  /* 0x000000148b097c23 */ /* 0x002fc80008010802 */
[----:B------:R1:W-:Y:S01]  /*12f50*/  MUFU.EX2 R232, R9 ;  /* 0x0000000900e87308 */ /* 0x0003e20000000800 */
[----:B------:R-:W-:Y:S01]  /*12f60*/  MOV R229, R53 ;  /* 0x0000003500e57202 */ /* 0x000fe20000000f00 */
[----:B------:R-:W-:Y:S01]  /*12f70*/  HMMA.16816.F32.BF16 R88, R4, R36, R88 ;  /* 0x000000240458723c */ /* 0x000fe20000041858 */
[----:B------:R-:W-:Y:S02]  /*12f80*/  MOV R228, R10 ;  /* 0x0000000a00e47202 */ /* 0x000fe40000000f00 */
[----:B------:R-:W-:-:S03]  /*12f90*/  MOV R220, R229 ;  /* 0x000000e500dc7202 */ /* 0x000fc60000000f00 */
[----:B------:R-:W-:Y:S01]  /*12fa0*/  HMMA.16816.F32.BF16 R84, R4, R38, R200 ;  /* 0x000000260454723c */ /* 0x000fe200000418c8 */
[----:B------:R-:W3:Y:S01]  /*12fb0*/  LDSM.16.MT88.4 R36, [R234+0xd000] ;  /* 0x00d00000ea24783b */ /* 0x000ee20000004200 */
[----:B-1----:R-:W-:-:S04]  /*12fc0*/  FFMA.FTZ R9, R244, UR20, -R0 ;  /* 0x00000014f4097c23 */ /* 0x002fc80008010800 */
[----:B------:R1:W-:Y:S01]  /*12fd0*/  MUFU.EX2 R244, R9 ;  /* 0x0000000900f47308 */ /* 0x0003e20000000800 */
[----:B------:R-:W-:Y:S01]  /*12fe0*/  MOV R229, R238 ;  /* 0x000000ee00e57202 */ /* 0x000fe20000000f00 */
[----:B------:R-:W-:Y:S01]  /*12ff0*/  HMMA.16816.F32.BF16 R80, R4, R32, R192 ;  /* 0x000000200450723c */ /* 0x000fe200000418c0 */
[----:B------:R-:W-:Y:S01]  /*13000*/  IMAD.MOV.U32 R10, RZ, RZ, R69 ;  /* 0x000000ffff0a7224 */ /* 0x000fe200078e0045 */
[----:B------:R-:W-:Y:S02]  /*13010*/  MOV R231, R70 ;  /* 0x0000004600e77202 */ /* 0x000fe40000000f00 */
[----:B------:R-:W-:Y:S01]  /*13020*/  MOV R230, R71 ;  /* 0x0000004700e67202 */ /* 0x000fe20000000f00 */
[----:B-1----:R-:W-:-:S04]  /*13030*/  FFMA.FTZ R9, R241, UR20, -R0 ;  /* 0x00000014f1097c23 */ /* 0x002fc80008010800 */
[----:B------:R1:W4:Y:S01]  /*13040*/  MUFU.EX2 R241, R9 ;  /* 0x0000000900f17308 */ /* 0x0003220000000800 */
[----:B------:R-:W-:Y:S01]  /*13050*/  HMMA.16816.F32.BF16 R76, R4, R34, R76 ;  /* 0x00000022044c723c */ /* 0x000fe2000004184c */
[----:B------:R-:W-:Y:S01]  /*13060*/  MOV R222, R228 ;  /* 0x000000e400de7202 */ /* 0x000fe20000000f00 */
[----:B------:R-:W3:Y:S01]  /*13070*/  LDSM.16.MT88.4 R32, [R236+0xd000] ;  /* 0x00d00000ec20783b */ /* 0x000ee20000004200 */
[----:B------:R-:W-:-:S03]  /*13080*/  IMAD.MOV.U32 R228, RZ, RZ, R47 ;  /* 0x000000ffffe47224 */ /* 0x000fc600078e002f */
[----:B------:R-:W-:Y:S01]  /*13090*/  HMMA.16816.F32.BF16 R72, R4, R28, R72 ;  /* 0x0000001c0448723c */ /* 0x000fe20000041848 */
[----:B-1----:R-:W-:-:S05]  /*130a0*/  FFMA.FTZ R9, R223, UR20, -R0 ;  /* 0x00000014df097c23 */ /* 0x002fca0008010800 */
[----:B------:R-:W-:Y:S01]  /*130b0*/  HMMA.16816.F32.BF16 R68, R4, R30, R204 ;  /* 0x0000001e0444723c */ /* 0x000fe200000418cc */
[----:B------:R-:W1:Y:S01]  /*130c0*/  LDSM.16.MT88.4 R28, [R235+0xf000] ;  /* 0x00f00000eb1c783b */ /* 0x000e620000004200 */
[----:B------:R2:W-:Y:S01]  /*130d0*/  MUFU.EX2 R238, R9 ;  /* 0x0000000900ee7308 */ /* 0x0005e20000000800 */
[----:B------:R-:W-:Y:S01]  /*130e0*/  MOV R218, R224 ;  /* 0x000000e000da7202 */ /* 0x000fe20000000f00 */
[----:B------:R-:W-:Y:S01]  /*130f0*/  IMAD.MOV.U32 R219, RZ, RZ, R225 ;  /* 0x000000ffffdb7224 */ /* 0x000fe200078e00e1 */
[----:B------:R-:W-:Y:S01]  /*13100*/  MOV R225, R48 ;  /* 0x0000003000e17202 */ /* 0x000fe20000000f00 */
[----:B--2---:R-:W-:-:S04]  /*13110*/  FFMA.FTZ R9, R132, UR20, -R0 ;  /* 0x0000001484097c23 */ /* 0x004fc80008010800 */
[----:B------:R2:W3:Y:S01]  /*13120*/  MUFU.EX2 R47, R9 ;  /* 0x00000009002f7308 */ /* 0x0004e20000000800 */
[----:B------:R-:W-:Y:S02]  /*13130*/  MOV R223, R226 ;  /* 0x000000e200df7202 */ /* 0x000fe40000000f00 */
[----:B------:R-:W-:Y:S01]  /*13140*/  MOV R214, R219 ;  /* 0x000000db00d67202 */ /* 0x000fe20000000f00 */
[----:B------:R-:W-:Y:S01]  /*13150*/  HMMA.16816.F32.BF16 R52, R4, R26, R56 ;  /* 0x0000001a0434723c */ /* 0x000fe20000041838 */
[----:B------:R-:W-:Y:S01]  /*13160*/  MOV R224, R51 ;  /* 0x0000003300e07202 */ /* 0x000fe20000000f00 */
[----:B--2---:R-:W-:-:S04]  /*13170*/  FFMA.FTZ R9, R247, UR20, -R3 ;  /* 0x00000014f7097c23 */ /* 0x004fc80008010803 */
[----:B------:R2:W-:Y:S01]  /*13180*/  MUFU.EX2 R247, R9 ;  /* 0x0000000900f77308 */ /* 0x0005e20000000800 */
[----:B------:R-:W-:Y:S01]  /*13190*/  MOV R226, R49 ;  /* 0x0000003100e27202 */ /* 0x000fe20000000f00 */
[C---:B------:R-:W-:Y:S01]  /*131a0*/  HMMA.16816.F32.BF16 R60, R4.reuse, R24, R60 ;  /* 0x00000018043c723c */ /* 0x040fe2000004183c */
[----:B------:R-:W-:Y:S01]  /*131b0*/  MOV R221, R229 ;  /* 0x000000e500dd7202 */ /* 0x000fe20000000f00 */
[----:B------:R-:W-:Y:S04]  /*131c0*/  LDSM.16.MT88.4 R24, [R236+0xf000] ;  /* 0x00f00000ec18783b */ /* 0x000fe80000004200 */
[----:B------:R-:W-:Y:S01]  /*131d0*/  HMMA.16816.F32.BF16 R48, R4, R22, R184 ;  /* 0x000000160430723c */ /* 0x000fe200000418b8 */
[----:B--2---:R-:W-:-:S04]  /*131e0*/  FFMA.FTZ R9, R243, UR20, -R3 ;  /* 0x00000014f3097c23 */ /* 0x004fc80008010803 */
[----:B------:R2:W1:Y:S01]  /*131f0*/  MUFU.EX2 R243, R9 ;  /* 0x0000000900f37308 */ /* 0x0004620000000800 */
[----:B------:R-:W-:Y:S01]  /*13200*/  HMMA.16816.F32.BF16 R56, R4, R20, R188 ;  /* 0x000000140438723c */ /* 0x000fe200000418bc */
[----:B------:R-:W-:Y:S01]  /*13210*/  LDSM.16.MT88.4 R20, [R235+0xd000] ;  /* 0x00d00000eb14783b */ /* 0x000fe20000004200 */
[----:B------:R-:W-:-:S04]  /*13220*/  MOV R213, R221 ;  /* 0x000000dd00d57202 */ /* 0x000fc80000000f00 */
[----:B------:R-:W-:Y:S01]  /*13230*/  HMMA.16816.F32.BF16 R180, R4, R16, R180 ;  /* 0x0000001004b4723c */ /* 0x000fe200000418b4 */
[----:B------:R-:W-:-:S05]  /*13240*/  MOV R221, R237 ;  /* 0x000000ed00dd7202 */ /* 0x000fca0000000f00 */
[C---:B------:R-:W-:Y:S01]  /*13250*/  HMMA.16816.F32.BF16 R112, R4.reuse, R18, R112 ;  /* 0x000000120470723c */ /* 0x040fe20000041870 */
[----:B------:R-:W-:Y:S01]  /*13260*/  LDSM.16.MT88.4 R16, [R233+0xf000] ;  /* 0x00f00000e910783b */ /* 0x000fe20000004200 */
[----:B--2---:R-:W-:Y:S01]  /*13270*/  FFMA.FTZ R9, R218, UR20, -R3 ;  /* 0x00000014da097c23 */ /* 0x004fe20008010803 */
[----:B------:R-:W-:Y:S02]  /*13280*/  MOV R218, R225 ;  /* 0x000000e100da7202 */ /* 0x000fe40000000f00 */
[----:B------:R-:W-:Y:S01]  /*13290*/  MOV R225, R231 ;  /* 0x000000e700e17202 */ /* 0x000fe20000000f00 */
[C---:B------:R-:W-:Y:S01]  /*132a0*/  HMMA.16816.F32.BF16 R116, R4.reuse, R12, R116 ;  /* 0x0000000c0474723c */ /* 0x040fe20000041874 */
[----:B------:R-:W-:Y:S02]  /*132b0*/  MOV R231, R252 ;  /* 0x000000fc00e77202 */ /* 0x000fe40000000f00 */
[----:B------:R-:W-:Y:S02]  /*132c0*/  MOV R252, R240 ;  /* 0x000000f000fc7202 */ /* 0x000fe40000000f00 */
[----:B------:R2:W-:Y:S01]  /*132d0*/  MUFU.EX2 R240, R9 ;  /* 0x0000000900f07308 */ /* 0x0005e20000000800 */
[----:B------:R-:W-:Y:S01]  /*132e0*/  HMMA.16816.F32.BF16 R184, R4, R14, R128 ;  /* 0x0000000e04b8723c */ /* 0x000fe20000041880 */
[----:B------:R-:W1:Y:S06]  /*132f0*/  LDSM.16.MT88.4 R12, [R234+0xf000] ;  /* 0x00f00000ea0c783b */ /* 0x000e6c0000004200 */
[----:B------:R-:W-:-:S02]  /*13300*/  F2FP.BF16.F32.PACK_AB R4, R242, R245 ;  /* 0x000000f5f204723e */ /* 0x000fc400000010ff */
[----:B----4-:R-:W-:Y:S02]  /*13310*/  F2FP.BF16.F32.PACK_AB R5, R241, R244 ;  /* 0x000000f4f105723e */ /* 0x010fe400000010ff */
[----:B------:R-:W-:Y:S02]  /*13320*/  F2FP.BF16.F32.PACK_AB R6, R232, R239 ;  /* 0x000000efe806723e */ /* 0x000fe400000010ff */
[----:B---3--:R-:W-:Y:S01]  /*13330*/  F2FP.BF16.F32.PACK_AB R7, R47, R238 ;  /* 0x000000ee2f07723e */ /* 0x008fe200000010ff */
[----:B--2---:R-:W-:-:S04]  /*13340*/  FFMA.FTZ R9, R214, UR20, -R3 ;  /* 0x00000014d6097c23 */ /* 0x004fc80008010803 */
[----:B------:R2:W-:Y:S02]  /*13350*/  MUFU.EX2 R237, R9 ;  /* 0x0000000900ed7308 */ /* 0x0005e40000000800 */
[C---:B------:R-:W-:Y:S01]  /*13360*/  HMMA.16816.F32.BF16 R172, R4.reuse, R42, R172 ;  /* 0x0000002a04ac723c */ /* 0x040fe200000418ac */
[----:B------:R-:W-:Y:S02]  /*13370*/  MOV R215, R220 ;  /* 0x000000dc00d77202 */ /* 0x000fe40000000f00 */
[----:B------:R-:W-:Y:S01]  /*13380*/  MOV R217, R224 ;  /* 0x000000e000d97202 */ /* 0x000fe20000000f00 */
[----:B------:R-:W-:Y:S01]  /*13390*/  IMAD.MOV.U32 R220, RZ, RZ, R228 ;  /* 0x000000ffffdc7224 */ /* 0x000fe200078e00e4 */
[----:B------:R-:W-:Y:S01]  /*133a0*/  MOV R224, R230 ;  /* 0x000000e600e07202 */ /* 0x000fe20000000f00 */
[----:B------:R-:W-:Y:S01]  /*133b0*/  HMMA.16816.F32.BF16 R128, R4, R40, R64 ;  /* 0x000000280480723c */ /* 0x000fe20000041840 */
[----:B------:R-:W-:Y:S01]  /*133c0*/  MOV R219, R226 ;  /* 0x000000e200db7202 */ /* 0x000fe20000000f00 */
[----:B--2---:R-:W-:-:S04]  /*133d0*/  FFMA.FTZ R9, R246, UR20, -R8 ;  /* 0x00000014f6097c23 */ /* 0x004fc80008010808 */
[----:B------:R2:W-:Y:S01]  /*133e0*/  MUFU.EX2 R246, R9 ;  /* 0x0000000900f67308 */ /* 0x0005e20000000800 */
[----:B------:R-:W-:Y:S01]  /*133f0*/  HMMA.16816.F32.BF16 R64, R4, R36, R168 ;  /* 0x000000240440723c */ /* 0x000fe200000418a8 */
[----:B------:R-:W-:Y:S01]  /*13400*/  IMAD.MOV.U32 R230, RZ, RZ, R199 ;  /* 0x000000ffffe67224 */ /* 0x000fe200078e00c7 */
[----:B------:R-:W-:Y:S02]  /*13410*/  MOV R228, R197 ;  /* 0x000000c500e47202 */ /* 0x000fe40000000f00 */
[----:B------:R-:W-:Y:S02]  /*13420*/  MOV R229, R198 ;  /* 0x000000c600e57202 */ /* 0x000fe40000000f00 */
[----:B------:R-:W-:Y:S01]  /*13430*/  MOV R203, R215 ;  /* 0x000000d700cb7202 */ /* 0x000fe20000000f00 */
[----:B------:R-:W-:Y:S01]  /*13440*/  IMAD.MOV.U32 R212, RZ, RZ, R220 ;  /* 0x000000ffffd47224 */ /* 0x000fe200078e00dc */
[----:B------:R-:W-:Y:S01]  /*13450*/  MOV R209, R217 ;  /* 0x000000d900d17202 */ /* 0x000fe20000000f00 */
[----:B--2---:R-:W-:-:S04]  /*13460*/  FFMA.FTZ R9, R252, UR20, -R8 ;  /* 0x00000014fc097c23 */ /* 0x004fc80008010808 */
[----:B------:R2:W3:Y:S01]  /*13470*/  MUFU.EX2 R252, R9 ;  /* 0x0000000900fc7308 */ /* 0x0004e20000000800 */
[----:B------:R-:W-:Y:S01]  /*13480*/  MOV R210, R218 ;  /* 0x000000da00d27202 */ /* 0x000fe20000000f00 */
[----:B------:R-:W-:Y:S01]  /*13490*/  IMAD.MOV.U32 R220, RZ, RZ, R231 ;  /* 0x000000ffffdc7224 */ /* 0x000fe200078e00e7 */
[----:B------:R-:W-:Y:S02]  /*134a0*/  MOV R211, R219 ;  /* 0x000000db00d37202 */ /* 0x000fe40000000f00 */
[----:B------:R-:W-:Y:S02]  /*134b0*/  MOV R217, R228 ;  /* 0x000000e400d97202 */ /* 0x000fe40000000f00 */
[----:B------:R-:W-:Y:S02]  /*134c0*/  MOV R218, R229 ;  /* 0x000000e500da7202 */ /* 0x000fe40000000f00 */
[----:B------:R-:W-:Y:S02]  /*134d0*/  MOV R219, R230 ;  /* 0x000000e600db7202 */ /* 0x000fe40000000f00 */
[----:B------:R-:W-:Y:S01]  /*134e0*/  HMMA.16816.F32.BF16 R228, R4, R32, R160 ;  /* 0x0000002004e4723c */ /* 0x000fe200000418a0 */
[----:B--2---:R-:W-:-:S05]  /*134f0*/  FFMA.FTZ R9, R227, UR20, -R8 ;  /* 0x00000014e3097c23 */ /* 0x004fca0008010808 */
[----:B-1----:R-:W-:Y:S01]  /*13500*/  HMMA.16816.F32.BF16 R160, R4, R28, R104 ;  /* 0x0000001c04a0723c */ /* 0x002fe20000041868 */
[----:B------:R1:W-:Y:S01]  /*13510*/  MUFU.EX2 R139, R9 ;  /* 0x00000009008b7308 */ /* 0x0003e20000000800 */
[----:B------:R-:W-:Y:S01]  /*13520*/  IMAD.MOV.U32 R226, RZ, RZ, R10 ;  /* 0x000000ffffe27224 */ /* 0x000fe200078e000a */
[----:B------:R-:W-:Y:S02]  /*13530*/  MOV R197, R174 ;  /* 0x000000ae00c57202 */ /* 0x000fe40000000f00 */
[----:B------:R-:W-:Y:S01]  /*13540*/  MOV R174, R223 ;  /* 0x000000df00ae7202 */ /* 0x000fe20000000f00 */
[----:B-1----:R-:W-:-:S04]  /*13550*/  FFMA.FTZ R9, R203, UR20, -R8 ;  /* 0x00000014cb097c23 */ /* 0x002fc80008010808 */
[----:B------:R1:W2:Y:S01]  /*13560*/  MUFU.EX2 R138, R9 ;  /* 0x00000009008a7308 */ /* 0x0002a20000000800 */
[----:B------:R-:W-:Y:S01]  /*13570*/  IMAD.MOV.U32 R208, RZ, RZ, R216 ;  /* 0x000000ffffd07224 */ /* 0x000fe200078e00d8 */
[----:B------:R-:W-:Y:S01]  /*13580*/  MOV R214, R224 ;  /* 0x000000e000d67202 */ /* 0x000fe20000000f00 */
[----:B------:R-:W-:Y:S01]  /*13590*/  IMAD.MOV.U32 R216, RZ, RZ, R226 ;  /* 0x000000ffffd87224 */ /* 0x000fe200078e00e2 */
[----:B------:R-:W-:Y:S02]  /*135a0*/  MOV R10, R196 ;  /* 0x000000c4000a7202 */ /* 0x000fe40000000f00 */
        /* <DEDUP_REMOVED lines=8> */
[----:B-1----:R-:W-:Y:S01]  /*13630*/  FFMA.FTZ R9, R174, UR20, -R3 ;  /* 0x00000014ae097c23 */ /* 0x002fe20008010803 */
        /* <DEDUP_REMOVED lines=22> */
[----:B------:R1:W-:Y:S05]  /*137a0*/  MUFU.EX2 R137, R9 ;  /* 0x0000000900897308 */ /* 0x0003ea0000000800 */
[----:B------:R-:W-:Y:S01]  /*137b0*/  HMMA.16816.F32.BF16 R220, R4, R16, R148 ;  /* 0x0000001004dc723c */ /* 0x000fe20000041894 */
[----:B------:R-:W-:-:S05]  /*137c0*/  MOV R107, R160 ;  /* 0x000000a0006b7202 */ /* 0x000fca0000000f00 */
[----:B------:R-:W-:Y:S01]  /*137d0*/  HMMA.16816.F32.BF16 R216, R4, R18, R144 ;  /* 0x0000001204d8723c */ /* 0x000fe20000041890 */
[----:B------:R-:W-:-:S05]  /*137e0*/  MOV R106, R161 ;  /* 0x000000a1006a7202 */ /* 0x000fca0000000f00 */
[----:B------:R-:W-:Y:S01]  /*137f0*/  HMMA.16816.F32.BF16 R208, R4, R14, R124 ;  /* 0x0000000e04d0723c */ /* 0x000fe2000004187c */
[----:B-1----:R-:W-:Y:S01]  /*13800*/  FFMA.FTZ R9, R175, UR20, -R3 ;  /* 0x00000014af097c23 */ /* 0x002fe20008010803 */
[----:B------:R-:W-:-:S04]  /*13810*/  MOV R175, R132 ;  /* 0x0000008400af7202 */ /* 0x000fc80000000f00 */
[C---:B------:R-:W-:Y:S01]  /*13820*/  HMMA.16816.F32.BF16 R120, R4.reuse, R24, R120 ;  /* 0x000000180478723c */ /* 0x040fe20000041878 */
[----:B------:R1:W-:Y:S05]  /*13830*/  MUFU.EX2 R132, R9 ;  /* 0x0000000900847308 */ /* 0x0003ea0000000800 */
[C---:B------:R-:W-:Y:S06]  /*13840*/  HMMA.16816.F32.BF16 R108, R4.reuse, R26, R108 ;  /* 0x0000001a046c723c */ /* 0x040fec000004186c */
[----:B------:R-:W-:Y:S01]  /*13850*/  HMMA.16816.F32.BF16 R140, R4, R30, R92 ;  /* 0x0000001e048c723c */ /* 0x000fe2000004185c */
[----:B------:R-:W-:Y:S01]  /*13860*/  IMAD.MOV.U32 R105, RZ, RZ, R162 ;  /* 0x000000ffff697224 */ /* 0x000fe200078e00a2 */
[----:B------:R-:W-:-:S05]  /*13870*/  MOV R104, R163 ;  /* 0x000000a300687202 */ /* 0x000fca0000000f00 */
[----:B------:R-:W-:Y:S02]  /*13880*/  F2FP.BF16.F32.PACK_AB R4, R243, R247 ;  /* 0x000000f7f304723e */ /* 0x000fe400000010ff */
[----:B---3--:R-:W-:Y:S02]  /*13890*/  F2FP.BF16.F32.PACK_AB R5, R252, R246 ;  /* 0x000000f6fc05723e */ /* 0x008fe400000010ff */
[----:B------:R-:W-:Y:S02]  /*138a0*/  F2FP.BF16.F32.PACK_AB R6, R237, R240 ;  /* 0x000000f0ed06723e */ /* 0x000fe400000010ff */
[----:B--2---:R-:W-:Y:S01]  /*138b0*/  F2FP.BF16.F32.PACK_AB R7, R138, R139 ;  /* 0x0000008b8a07723e */ /* 0x004fe200000010ff */
[----:B------:R-:W-:Y:S01]  /*138c0*/  IMAD.MOV.U32 R161, RZ, RZ, R173 ;  /* 0x000000ffffa17224 */ /* 0x000fe200078e00ad */
[----:B------:R-:W-:Y:S01]  /*138d0*/  MOV R159, R167 ;  /* 0x000000a7009f7202 */ /* 0x000fe20000000f00 */
[----:B-1----:R-:W-:Y:S01]  /*138e0*/  FFMA.FTZ R9, R158, UR20, -R2 ;  /* 0x000000149e097c23 */ /* 0x002fe20008010802 */
[----:B------:R-:W-:Y:S01]  /*138f0*/  MOV R160, R172 ;  /* 0x000000ac00a07202 */ /* 0x000fe20000000f00 */
[----:B------:R-:W-:Y:S01]  /*13900*/  IMAD.MOV.U32 R172, RZ, RZ, R67 ;  /* 0x000000ffffac7224 */ /* 0x000fe200078e0043 */
[----:B------:R-:W-:Y:S01]  /*13910*/  MOV R162, R64 ;  /* 0x0000004000a27202 */ /* 0x000fe20000000f00 */
[----:B------:R-:W-:Y:S01]  /*13920*/  HMMA.16816.F32.BF16 R148, R4, R40, R100 ;  /* 0x000000280494723c */ /* 0x000fe20000041864 */
[----:B------:R-:W-:-:S02]  /*13930*/  MOV R163, R65 ;  /* 0x0000004100a37202 */ /* 0x000fc40000000f00 */
[----:B------:R-:W-:-:S03]  /*13940*/  MOV R173, R66 ;  /* 0x0000004200ad7202 */ /* 0x000fc60000000f00 */
[----:B------:R-:W-:Y:S01]  /*13950*/  HMMA.16816.F32.BF16 R64, R4, R42, R96 ;  /* 0x0000002a0440723c */ /* 0x000fe20000041860 */
[----:B------:R-:W-:Y:S01]  /*13960*/  IMAD.MOV.U32 R179, RZ, RZ, R160 ;  /* 0x000000ffffb37224 */ /* 0x000fe200078e00a0 */
[----:B------:R-:W-:-:S04]  /*13970*/  MOV R176, R161 ;  /* 0x000000a100b07202 */ /* 0x000fc80000000f00 */
[C---:B------:R-:W-:Y:S01]  /*13980*/  HMMA.16816.F32.BF16 R40, R4.reuse, R32, R80 ;  /* 0x000000200428723c */ /* 0x040fe20000041850 */
[----:B------:R1:W-:Y:S01]  /*13990*/  MUFU.EX2 R33, R9 ;  /* 0x0000000900217308 */ /* 0x0003e20000000800 */
[----:B------:R-:W-:Y:S01]  /*139a0*/  MOV R178, R162 ;  /* 0x000000a200b27202 */ /* 0x000fe20000000f00 */
[----:B------:R-:W-:Y:S01]  /*139b0*/  IMAD.MOV.U32 R160, RZ, RZ, R199 ;  /* 0x000000ffffa07224 */ /* 0x000fe200078e00c7 */
[----:B------:R-:W-:Y:S01]  /*139c0*/  MOV R177, R163 ;  /* 0x000000a300b17202 */ /* 0x000fe20000000f00 */
[----:B------:R-:W2:Y:S01]  /*139d0*/  LDSM.16.MT88.4 R80, [R233+0xf800] ;  /* 0x00f80000e950783b */ /* 0x000ea20000004200 */
[----:B------:R-:W-:Y:S02]  /*139e0*/  MOV R161, R198 ;  /* 0x000000c600a17202 */ /* 0x000fe40000000f00 */
[----:B------:R-:W-:Y:S01]  /*139f0*/  MOV R162, R197 ;  /* 0x000000c500a27202 */ /* 0x000fe20000000f00 */
[----:B------:R-:W-:Y:S01]  /*13a00*/  HMMA.16816.F32.BF16 R60, R4, R16, R60 ;  /* 0x00000010043c723c */ /* 0x000fe2000004183c */
[----:B------:R-:W-:Y:S01]  /*13a10*/  MOV R163, R196 ;  /* 0x000000c400a37202 */ /* 0x000fe20000000f00 */
[----:B------:R-:W-:Y:S01]  /*13a20*/  LDSM.16.MT88.4 R96, [R234+0xf800] ;  /* 0x00f80000ea60783b */ /* 0x000fe20000004200 */
[----:B-1----:R-:W-:-:S03]  /*13a30*/  FFMA.FTZ R9, R159, UR20, -R2 ;  /* 0x000000149f097c23 */ /* 0x002fc60008010802 */
[----:B------:R-:W-:Y:S01]  /*13a40*/  HMMA.16816.F32.BF16 R196, R4, R20, R72 ;  /* 0x0000001404c4723c */ /* 0x000fe20000041848 */
[----:B------:R-:W-:Y:S01]  /*13a50*/  MOV R152, R160 ;  /* 0x000000a000987202 */ /* 0x000fe20000000f00 */
[----:B------:R-:W-:Y:S01]  /*13a60*/  IMAD.MOV.U32 R155, RZ, RZ, R163 ;  /* 0x000000ffff9b7224 */ /* 0x000fe200078e00a3 */
[----:B------:R1:W3:Y:S01]  /*13a70*/  MUFU.EX2 R32, R9 ;  /* 0x0000000900207308 */ /* 0x0002e20000000800 */
[----:B------:R-:W-:Y:S01]  /*13a80*/  MOV R153, R161 ;  /* 0x000000a100997202 */ /* 0x000fe20000000f00 */
[----:B------:R-:W-:Y:S01]  /*13a90*/  LDSM.16.MT88.4 R156, [R233+0xd800] ;  /* 0x00d80000e99c783b */ /* 0x000fe20000004200 */
[--C-:B-1----:R-:W-:Y:S01]  /*13aa0*/  FFMA.FTZ R9, R172, UR20, -R2.reuse ;  /* 0x00000014ac097c23 */ /* 0x102fe20008010802 */
[----:B------:R-:W-:-:S04]  /*13ab0*/  FFMA.FTZ R2, R173, UR20, -R2 ;  /* 0x00000014ad027c23 */ /* 0x000fc80008010802 */
[----:B------:R1:W-:Y:S01]  /*13ac0*/  MUFU.EX2 R20, R2 ;  /* 0x0000000200147308 */ /* 0x0003e20000000800 */
[----:B------:R-:W-:Y:S01]  /*13ad0*/  MOV R154, R162 ;  /* 0x000000a2009a7202 */ /* 0x000fe20000000f00 */
[----:B------:R-:W-:Y:S01]  /*13ae0*/  IMAD.MOV.U32 R163, RZ, RZ, R188 ;  /* 0x000000ffffa37224 */ /* 0x000fe200078e00bc */
[----:B------:R-:W-:Y:S02]  /*13af0*/  MOV R160, R191 ;  /* 0x000000bf00a07202 */ /* 0x000fe40000000f00 */
[----:B------:R-:W-:Y:S02]  /*13b00*/  MOV R161, R190 ;  /* 0x000000be00a17202 */ /* 0x000fe40000000f00 */
[----:B------:R-:W-:Y:S02]  /*13b10*/  MOV R162, R189 ;  /* 0x000000bd00a27202 */ /* 0x000fe40000000f00 */
[----:B------:R-:W4:Y:S01]  /*13b20*/  LDSM.16.MT88.4 R188, [R236+0xd800] ;  /* 0x00d80000ecbc783b */ /* 0x000f220000004200 */
[----:B-1----:R-:W-:-:S04]  /*13b30*/  FFMA.FTZ R2, R174, UR20, -R0 ;  /* 0x00000014ae027c23 */ /* 0x002fc80008010800 */
[----:B------:R1:W-:Y:S08]  /*13b40*/  MUFU.EX2 R17, R2 ;  /* 0x0000000200117308 */ /* 0x0003f00000000800 */
[----:B------:R-:W-:Y:S01]  /*13b50*/  MUFU.EX2 R21, R9 ;  /* 0x0000000900157308 */ /* 0x000fe20000000800 */
[--C-:B-1----:R-:W-:Y:S01]  /*13b60*/  FFMA.FTZ R2, R175, UR20, -R0.reuse ;  /* 0x00000014af027c23 */ /* 0x102fe20008010800 */
[----:B------:R-:W-:Y:S01]  /*13b70*/  HMMA.16816.F32.BF16 R68, R4, R22, R68 ;  /* 0x000000160444723c */ /* 0x000fe20000041844 */
[----:B---3--:R-:W-:Y:S01]  /*13b80*/  F2FP.BF16.F32.PACK_AB R124, R32, R33 ;  /* 0x00000021207c723e */ /* 0x008fe200000010ff */
[----:B------:R-:W-:Y:S04]  /*13b90*/  LDSM.16.MT88.4 R172, [R234+0xd800] ;  /* 0x00d80000eaac783b */ /* 0x000fe80000004200 */
[----:B------:R1:W3:Y:S02]  /*13ba0*/  MUFU.EX2 R16, R2 ;  /* 0x0000000200107308 */ /* 0x0002e40000000800 */
[--C-:B-1----:R-:W-:Y:S01]  /*13bb0*/  FFMA.FTZ R2, R10, UR20, -R0.reuse ;  /* 0x000000140a027c23 */ /* 0x102fe20008010800 */
[----:B------:R-:W-:-:S05]  /*13bc0*/  FFMA.FTZ R0, R176, UR20, -R0 ;  /* 0x00000014b0007c23 */ /* 0x000fca0008010800 */
[----:B------:R-:W-:Y:S01]  /*13bd0*/  MUFU.EX2 R10, R2 ;  /* 0x00000002000a7308 */ /* 0x000fe20000000800 */
[----:B------:R-:W-:-:S07]  /*13be0*/  IMAD.MOV.U32 R176, RZ, RZ, R179 ;  /* 0x000000ffffb07224 */ /* 0x000fce00078e00b3 */
[----:B------:R1:W2:Y:S01]  /*13bf0*/  MUFU.EX2 R9, R0 ;  /* 0x0000000000097308 */ /* 0x0002a20000000800 */
[----:B------:R-:W-:Y:S01]  /*13c00*/  HMMA.16816.F32.BF16 R52, R4, R18, R52 ;  /* 0x000000120434723c */ /* 0x000fe20000041834 */
[----:B---3--:R-:W-:Y:S02]  /*13c10*/  F2FP.BF16.F32.PACK_AB R125, R16, R17 ;  /* 0x00000011107d723e */ /* 0x008fe400000010ff */
[----:B------:R-:W-:Y:S01]  /*13c20*/  F2FP.BF16.F32.PACK_AB R126, R20, R21 ;  /* 0x00000015147e723e */ /* 0x000fe200000010ff */
[----:B-1----:R-:W-:-:S04]  /*13c30*/  FFMA.FTZ R0, R204, UR20, -R3 ;  /* 0x00000014cc007c23 */ /* 0x002fc80008010803 */
[----:B------:R1:W-:Y:S01]  /*13c40*/  MUFU.EX2 R22, R0 ;  /* 0x0000000000167308 */ /* 0x0003e20000000800 */
[----:B--2---:R-:W-:Y:S01]  /*13c50*/  F2FP.BF16.F32.PACK_AB R127, R9, R10 ;  /* 0x0000000a097f723e */ /* 0x004fe200000010ff */
[----:B------:R-:W-:Y:S01]  /*13c60*/  HMMA.16816.F32.BF16 R48, R4, R14, R48 ;  /* 0x0000000e0430723c */ /* 0x000fe20000041830 */
[----:B------:R-:W-:Y:S01]  /*13c70*/  MOV R179, R205 ;  /* 0x000000cd00b37202 */ /* 0x000fe20000000f00 */
[----:B-1----:R-:W-:-:S04]  /*13c80*/  FFMA.FTZ R0, R176, UR20, -R8 ;  /* 0x00000014b0007c23 */ /* 0x002fc80008010808 */
[----:B------:R1:W-:Y:S01]  /*13c90*/  MUFU.EX2 R18, R0 ;  /* 0x0000000000127308 */ /* 0x0003e20000000800 */
[----:B------:R-:W-:Y:S01]  /*13ca0*/  HMMA.16816.F32.BF16 R164, R4, R36, R88 ;  /* 0x0000002404a4723c */ /* 0x000fe20000041858 */
[----:B------:R-:W-:-:S05]  /*13cb0*/  FFMA.FTZ R3, R206, UR20, -R3 ;  /* 0x00000014ce037c23 */ /* 0x000fca0008010803 */
[----:B------:R-:W-:Y:S01]  /*13cc0*/  HMMA.16816.F32.BF16 R84, R4, R38, R84 ;  /* 0x000000260454723c */ /* 0x000fe20000041854 */
[----:B-1----:R-:W-:-:S04]  /*13cd0*/  FFMA.FTZ R0, R177, UR20, -R8 ;  /* 0x00000014b1007c23 */ /* 0x002fc80008010808 */
[----:B------:R1:W2:Y:S01]  /*13ce0*/  MUFU.EX2 R15, R0 ;  /* 0x00000000000f7308 */ /* 0x0002a20000000800 */
[----:B------:R-:W-:Y:S06]  /*13cf0*/  HMMA.16816.F32.BF16 R36, R4, R34, R76 ;  /* 0x000000220424723c */ /* 0x000fec000004184c */
[----:B------:R-:W-:Y:S01]  /*13d00*/  HMMA.16816.F32.BF16 R76, R124, R82, R216 ;  /* 0x000000527c4c723c */ /* 0x000fe200000418d8 */
[----:B------:R-:W3:Y:S01]  /*13d10*/  LDL.LU R216, [R1+0x108] ;  /* 0x0001080001d87983 */ /* 0x000ee20000300800 */
[----:B-1----:R-:W-:-:S04]  /*13d20*/  FFMA.FTZ R0, R178, UR20, -R8 ;  /* 0x00000014b2007c23 */ /* 0x002fc80008010808 */
[----:B------:R1:W-:Y:S01]  /*13d30*/  MUFU.EX2 R14, R0 ;  /* 0x00000000000e7308 */ /* 0x0003e20000000800 */
[----:B------:R-:W-:Y:S07]  /*13d40*/  HMMA.16816.F32.BF16 R56, R4, R12, R56 ;  /* 0x0000000c0438723c */ /* 0x000fee0000041838 */
[----:B------:R4:W2:Y:S01]  /*13d50*/  MUFU.EX2 R19, R3 ;  /* 0x0000000300137308 */ /* 0x0008a20000000800 */
[----:B------:R-:W-:Y:S01]  /*13d60*/  HMMA.16816.F32.BF16 R72, R124, R80, R220 ;  /* 0x000000507c48723c */ /* 0x000fe200000418dc */
[----:B-1----:R-:W-:-:S02]  /*13d70*/  FFMA.FTZ R0, R179, UR20, -R8 ;  /* 0x00000014b3007c23 */ /* 0x002fc40008010808 */
[----:B------:R-:W3:Y:S04]  /*13d80*/  LDL.LU R8, [R1+0x94] ;  /* 0x0000940001087983 */ /* 0x000ee80000300800 */
[----:B------:R-:W2:Y:S01]  /*13d90*/  LDL.LU R217, [R1+0xec] ;  /* 0x0000ec0001d97983 */ /* 0x000ea20000300800 */
[----:B------:R1:W2:Y:S03]  /*13da0*/  MUFU.EX2 R13, R0 ;  /* 0x00000000000d7308 */ /* 0x0002a60000000800 */
[----:B------:R-:W2:Y:S04]  /*13db0*/  LDL.LU R2, [R1+0x90] ;  /* 0x0000900001027983 */ /* 0x000ea80000300800 */
[----:B------:R-:W2:Y:S04]  /*13dc0*/  LDL.LU R218, [R1+0xe8] ;  /* 0x0000e80001da7983 */ /* 0x000ea80000300800 */
[----:B----4-:R-:W4:Y:S01]  /*13dd0*/  LDL.LU R3, [R1+0x98] ;  /* 0x0000980001037983 */ /* 0x010f220000300800 */
[C---:B------:R-:W-:Y:S03]  /*13de0*/  HMMA.16816.F32.BF16 R116, R4.reuse, R28, R116 ;  /* 0x0000001c0474723c */ /* 0x040fe60000041874 */
[----:B------:R-:W4:Y:S04]  /*13df0*/  LDL.LU R219, [R1+0xd4] ;  /* 0x0000d40001db7983 */ /* 0x000f280000300800 */
[----:B-1----:R-:W4:Y:S01]  /*13e00*/  LDL.LU R0, [R1+0x9c] ;  /* 0x00009c0001007983 */ /* 0x002f220000300800 */
[----:B------:R-:W-:Y:S03]  /*13e10*/  HMMA.16816.F32.BF16 R28, R4, R30, R184 ;  /* 0x0000001e041c723c */ /* 0x000fe600000418b8 */
        /* <DEDUP_REMOVED lines=19> */
[----:B------:R-:W-:Y:S03]  /*13f50*/  HMMA.16816.F32.BF16 R100, R4, R24, R180 ;  /* 0x000000180464723c */ /* 0x000fe600000418b4 */
[----:B------:R-:W-:Y:S01]  /*13f60*/  LDSM.16.MT88.4 R204, [R235+0xd800] ;  /* 0x00d80000ebcc783b */ /* 0x000fe20000004200 */
[----:B---3--:R-:W-:-:S04]  /*13f70*/  FFMA.FTZ R8, R8, R46, R216 ;  /* 0x0000002e08087223 */ /* 0x008fc800000100d8 */
[----:B------:R-:W-:Y:S01]  /*13f80*/  FADD.FTZ R12, R12, R8 ;  /* 0x000000080c0c7221 */ /* 0x000fe20000010000 */
[----:B--2---:R-:W-:Y:S01]  /*13f90*/  FFMA.FTZ R2, R2, R45, R217 ;  /* 0x0000002d02027223 */ /* 0x004fe200000100d9 */
        /* <DEDUP_REMOVED lines=16> */
[----:B------:R-:W1:Y:S04]  /*140a0*/  LDSM.16.MT88.4 R112, [R236+0xf800] ;  /* 0x00f80000ec70783b */ /* 0x000e680000004200 */
[----:B------:R-:W1:Y:S01]  /*140b0*/  LDSM.16.MT88.4 R4, [R235+0xf800] ;  /* 0x00f80000eb04783b */ /* 0x000e620000004200 */
[----:B------:R-:W-:Y:S01]  /*140c0*/  HMMA.16816.F32.BF16 R144, R124, R156, R128 ;  /* 0x0000009c7c90723c */ /* 0x000fe20000041880 */
[----:B------:R-:W-:Y:S01]  /*140d0*/  MOV R180, R107 ;  /* 0x0000006b00b47202 */ /* 0x000fe20000000f00 */
[----:B------:R-:W-:Y:S01]  /*140e0*/  IMAD.MOV.U32 R181, RZ, RZ, R106 ;  /* 0x000000ffffb57224 */ /* 0x000fe200078e006a */
[----:B------:R-:W-:Y:S01]  /*140f0*/  MOV R182, R105 ;  /* 0x0000006900b67202 */ /* 0x000fe20000000f00 */
[----:B------:R-:W-:Y:S01]  /*14100*/  FFMA.FTZ R0, R0, R11, R219 ;  /* 0x0000000b00007223 */ /* 0x000fe200000100db */
[----:B------:R-:W-:-:S02]  /*14110*/  MOV R183, R104 ;  /* 0x0000006800b77202 */ /* 0x000fc40000000f00 */
[----:B------:R-:W-:Y:S02]  /*14120*/  F2FP.BF16.F32.PACK_AB R128, R132, R137 ;  /* 0x000000898480723e */ /* 0x000fe400000010ff */
[----:B------:R-:W-:Y:S02]  /*14130*/  F2FP.BF16.F32.PACK_AB R129, R15, R18 ;  /* 0x000000120f81723e */ /* 0x000fe400000010ff */
[----:B------:R-:W-:Y:S02]  /*14140*/  F2FP.BF16.F32.PACK_AB R130, R19, R22 ;  /* 0x000000161382723e */ /* 0x000fe400000010ff */
[----:B------:R-:W-:Y:S01]  /*14150*/  F2FP.BF16.F32.PACK_AB R131, R13, R14 ;  /* 0x0000000e0d83723e */ /* 0x000fe200000010ff */
[----:B------:R-:W-:Y:S01]  /*14160*/  FADD.FTZ R11, R222, R0 ;  /* 0x00000000de0b7221 */ /* 0x000fe20000010000 */
[----:B------:R-:W-:-:S04]  /*14170*/  FADD.FTZ R0, R225, R8 ;  /* 0x00000008e1007221 */ /* 0x000fc80000010000 */
[----:B------:R-:W-:-:S04]  /*14180*/  FADD.FTZ R0, R229, R0 ;  /* 0x00000000e5007221 */ /* 0x000fc80000010000 */
[----:B------:R-:W-:Y:S01]  /*14190*/  FADD.FTZ R0, R231, R0 ;  /* 0x00000000e7007221 */ /* 0x000fe20000010000 */
[C---:B-1----:R-:W-:Y:S06]  /*141a0*/  HMMA.16816.F32.BF16 R104, R124.reuse, R112, R120 ;  /* 0x000000707c68723c */ /* 0x042fec0000041878 */
[-C--:B------:R-:W-:Y:S06]  /*141b0*/  HMMA.16816.F32.BF16 R120, R124, R4.reuse, R180 ;  /* 0x000000047c78723c */ /* 0x080fec00000418b4 */
[----:B------:R-:W-:Y:S07]  /*141c0*/  HMMA.16816.F32.BF16 R116, R128, R4, R116 ;  /* 0x000000048074723c */ /* 0x000fee0000041874 */
[----:B------:R-:W-:-:S04]  /*141d0*/  FADD.FTZ R4, R226, R11 ;  /* 0x0000000be2047221 */ /* 0x000fc80000010000 */
[----:B------:R-:W-:Y:S01]  /*141e0*/  FADD.FTZ R4, R230, R4 ;  /* 0x00000004e6047221 */ /* 0x000fe20000010000 */
[----:B------:R-:W-:-:S03]  /*141f0*/  FADD.FTZ R0, R34, R0 ;  /* 0x0000000022007221 */ /* 0x000fc60000010000 */
        /* <DEDUP_REMOVED lines=20> */
[C---:B------:R-:W-:Y:S06]  /*14340*/  HMMA.16816.F32.BF16 R192, R124.reuse, R204, R192 ;  /* 0x000000cc7cc0723c */ /* 0x040fec00000418c0 */
[----:B------:R-:W-:Y:S06]  /*14350*/  HMMA.16816.F32.BF16 R200, R124, R206, R200 ;  /* 0x000000ce7cc8723c */ /* 0x000fec00000418c8 */
[C---:B------:R-:W-:Y:S06]  /*14360*/  HMMA.16816.F32.BF16 R164, R128.reuse, R172, R164 ;  /* 0x000000ac80a4723c */ /* 0x040fec00000418a4 */
[C---:B------:R-:W-:Y:S06]  /*14370*/  HMMA.16816.F32.BF16 R196, R128.reuse, R204, R196 ;  /* 0x000000cc80c4723c */ /* 0x040fec00000418c4 */
        /* <DEDUP_REMOVED lines=65> */
[C---:B------:R-:W-:Y:S06]  /*14790*/  HMMA.16816.F32.BF16 R96, R128.reuse, R98, R48 ;  /* 0x000000628060723c */ /* 0x040fec0000041830 */
[----:B------:R-:W-:Y:S06]  /*147a0*/  HMMA.16816.F32.BF16 R112, R128, R114, R24 ;  /* 0x000000728070723c */ /* 0x000fec0000041818 */
[-C--:B------:R-:W-:Y:S06]  /*147b0*/  HMMA.16816.F32.BF16 R124, R124, R6.reuse, R140 ;  /* 0x000000067c7c723c */ /* 0x080fec000004188c */
[----:B------:R-:W-:Y:S01]  /*147c0*/  HMMA.16816.F32.BF16 R128, R128, R6, R28 ;  /* 0x000000068080723c */ /* 0x000fe2000004181c */
[----:B------:R-:W-:-:S08]  /*147d0*/  NOP ;  /* 0x0000000000007918 */ /* 0x000fd00000000000 */
[----:B------:R-:W-:-:S15]  /*147e0*/  @P0 BRA `(.L_x_124) ;  /* 0x0000000000040947 */ /* 0x000fde0003800000 */
.L_x_121:
[----:B------:R-:W-:-:S12]  /*147f0*/  UIADD3 UR17, UR21, -0x1, URZ ;  /* 0xffffffff15117890 */ /* 0x000fd8000fffe03f */
.L_x_124:
        /* <DEDUP_REMOVED lines=20> */
.L_x_128:
[----:B------:R-:W2:Y:S01]  /*14940*/  LDL.64 R22, [R1+0xb0] ;  /* 0x0000b00001167983 */ /* 0x000ea20000100a00 */
[----:B------:R-:W-:Y:S03]  /*14950*/  UIADD3 UR25, UR17, -0x1, URZ ;  /* 0xffffffff11197890 */ /* 0x000fe6000fffe03f */
[----:B---3--:R-:W3:Y:S01]  /*14960*/  LDL.64 R10, [R1+0xa8] ;  /* 0x0000a800010a7983 */ /* 0x008ee20000100a00 */
        /* <DEDUP_REMOVED lines=31> */
.L_x_126:
[----:B------:R-:W2:Y:S01]  /*14b60*/  LDL.64 R6, [R1+0xa0] ;  /* 0x0000a00001067983 */ /* 0x000ea20000100a00 */
[----:B------:R-:W-:Y:S04]  /*14b70*/  DEPBAR.LE SB0, 0x0 ;  /* 0x000080000000791a */ /* 0x000fe80000000000 */
[----:B------:R-:W-:Y:S01]  /*14b80*/  USHF.R.S32.HI UR25, URZ, 0x1f, UR17 ;  /* 0x0000001f3f197899 */ /* 0x000fe20008011411 */
[----:B------:R-:W-:Y:S01]  /*14b90*/  BAR.SYNC.DEFER_BLOCKING 0x0 ;  /* 0x0000000000007b1d */ /* 0x000fe20000010000 */
[----:B------:R-:W-:Y:S01]  /*14ba0*/  UIMAD UR24, UR13, UR17, URZ ;  /* 0x000000110d1872a4 */ /* 0x000fe2000f8e023f */
[----:B-1----:R-:W-:Y:S03]  /*14bb0*/  IMAD.U32 R4, RZ, RZ, UR17 ;  /* 0x00000011ff047e24 */ /* 0x002fe6000f8e00ff */
        /* <DEDUP_REMOVED lines=11> */
[----:B------:R-:W-:Y:S04]  /*14c70*/  IADD3 R4, P0, R6, UR20, RZ ;  /* 0x0000001406047c10 */ /* 0x000fe8000ff1e0ff */
[----:B------:R-:W-:Y:S01]  /*14c80*/  IADD3.X R5, R7, UR5, RZ, P0, !PT ;  /* 0x0000000507057c10 */ /* 0x000fe200087fe4ff */
[----:B------:R-:W-:Y:S01]  /*14c90*/  LDGSTS.E.BYPASS.LTC128B.128 [R251+0xe000], desc[UR18][R8.64+0x80] ;  /* 0x0e00008008fb7fae */ /* 0x000fe2000b901d52 */
[----:B------:R-:W-:Y:S04]  /*14ca0*/  IADD3 R10, P0, R4, UR20, RZ ;  /* 0x00000014040a7c10 */ /* 0x000fe8000ff1e0ff */
[----:B------:R-:W-:Y:S02]  /*14cb0*/  IADD3.X R11, R5, UR5, RZ, P0, !PT ;  /* 0x00000005050b7c10 */ /* 0x000fe400087fe4ff */
[----:B------:R-:W-:Y:S01]  /*14cc0*/  ISETP.LT.AND P0, PT, RZ, UR17, PT ;  /* 0x00000011ff007c0c */ /* 0x000fe2000bf01270 */
[----:B------:R-:W-:Y:S08]  /*14cd0*/  LDGSTS.E.BYPASS.LTC128B.128 [R251+0xc800], desc[UR18][R6.64] ;  /* 0x0c80000006fb7fae */ /* 0x000ff0000b901d52 */
[----:B------:R-:W-:Y:S08]  /*14ce0*/  LDGSTS.E.BYPASS.LTC128B.128 [R251+0xe800], desc[UR18][R6.64+0x80] ;  /* 0x0e80008006fb7fae */ /* 0x000ff0000b901d52 */
[----:B------:R-:W-:Y:S08]  /*14cf0*/  LDGSTS.E.BYPASS.LTC128B.128 [R251+0xd000], desc[UR18][R4.64] ;  /* 0x0d00000004fb7fae */ /* 0x000ff0000b901d52 */
[----:B------:R1:W-:Y:S08]  /*14d00*/  LDGSTS.E.BYPASS.LTC128B.128 [R251+0xf000], desc[UR18][R4.64+0x80] ;  /* 0x0f00008004fb7fae */ /* 0x0003f0000b901d52 */
[----:B------:R-:W-:Y:S08]  /*14d10*/  LDGSTS.E.BYPASS.LTC128B.128 [R251+0xd800], desc[UR18][R10.64] ;  /* 0x0d8000000afb7fae */ /* 0x000ff0000b901d52 */
[----:B------:R2:W-:Y:S08]  /*14d20*/  LDGSTS.E.BYPASS.LTC128B.128 [R251+0xf800], desc[UR18][R10.64+0x80] ;  /* 0x0f8000800afb7fae */ /* 0x0005f0000b901d52 */
[----:B-----5:R-:W-:Y:S08]  /*14d30*/  LDSM.16.M88.4 R64, [R239] ;  /* 0x00000000ef40783b */ /* 0x020ff00000000200 */
[----:B------:R-:W1:Y:S08]  /*14d40*/  LDSM.16.M88.4 R16, [R232+0x8000] ;  /* 0x00800000e810783b */ /* 0x000e700000000200 */
[----:B------:R-:W2:Y:S08]  /*14d50*/  LDSM.16.M88.4 R60, [R239+0x2000] ;  /* 0x00200000ef3c783b */ /* 0x000eb00000000200 */
[----:B------:R-:W3:Y:S08]  /*14d60*/  LDSM.16.M88.4 R32, [R232+0x8800] ;  /* 0x00880000e820783b */ /* 0x000ef00000000200 */
[----:B------:R-:W0:Y:S08]  /*14d70*/  LDGDEPBAR ;  /* 0x00000000000079af */ /* 0x000e300000000000 */
[----:B------:R-:W4:Y:S08]  /*14d80*/  LDSM.16.M88.4 R48, [R232+0x9000] ;  /* 0x00900000e830783b */ /* 0x000f300000000200 */
[----:B------:R-:W5:Y:S01]  /*14d90*/  LDSM.16.M88.4 R208, [R232+0x9800] ;  /* 0x00980000e8d0783b */ /* 0x000f620000000200 */
        /* <DEDUP_REMOVED lines=8> */
[----:B------:R-:W3:Y:S03]  /*14e20*/  LDSM.16.M88.4 R224, [R250] ;  /* 0x00000000fae0783b */ /* 0x000ee60000000200 */
[C---:B------:R-:W-:Y:S05]  /*14e30*/  HMMA.16816.F32.BF16 R24, R60.reuse, R32, RZ ;  /* 0x000000203c18723c */ /* 0x040fea00000418ff */
[----:B------:R-:W3:Y:S01]  /*14e40*/  LDSM.16.M88.4 R228, [R249] ;  /* 0x00000000f9e4783b */ /* 0x000ee20000000200 */
        /* <DEDUP_REMOVED lines=10> */
[----:B------:R-:W4:Y:S05]  /*14ef0*/  LDSM.16.M88.4 R208, [R248] ;  /* 0x00000000f8d0783b */ /* 0x000f2a0000000200 */
        /* <DEDUP_REMOVED lines=14> */
[----:B------:R-:W-:Y:S05]  /*14fe0*/  LDSM.16.M88.4 R228, [R238+0x8800] ;  /* 0x00880000eee4783b */ /* 0x000fea0000000200 */
[-C--:B----4-:R-:W-:Y:S06]  /*14ff0*/  HMMA.16816.F32.BF16 R52, R212, R208.reuse, R52 ;  /* 0x000000d0d434723c */ /* 0x090fec0000041834 */
[C---:B------:R-:W-:Y:S06]  /*15000*/  HMMA.16816.F32.BF16 R56, R220.reuse, R208, R56 ;  /* 0x000000d0dc38723c */ /* 0x040fec0000041838 */
[-C--:B------:R-:W-:Y:S01]  /*15010*/  HMMA.16816.F32.BF16 R60, R220, R210.reuse, R60 ;  /* 0x000000d2dc3c723c */ /* 0x080fe2000004183c */
[----:B------:R-:W2:Y:S05]  /*15020*/  LDSM.16.M88.4 R220, [R242+0x2000] ;  /* 0x00200000f2dc783b */ /* 0x000eaa0000000200 */
        /* <DEDUP_REMOVED lines=8> */
[-C--:B------:R-:W-:Y:S06]  /*150b0*/  HMMA.16816.F32.BF16 R20, R216, R228.reuse, R20 ;  /* 0x000000e4d814723c */ /* 0x080fec0000041814 */
[C---:B------:R-:W-:Y:S06]  /*150c0*/  HMMA.16816.F32.BF16 R24, R220.reuse, R228, R24 ;  /* 0x000000e4dc18723c */ /* 0x040fec0000041818 */
[-C--:B------:R-:W-:Y:S06]  /*150d0*/  HMMA.16816.F32.BF16 R28, R220, R230.reuse, R28 ;  /* 0x000000e6dc1c723c */ /* 0x080fec000004181c */
[C---:B------:R-:W-:Y:S01]  /*150e0*/  HMMA.16816.F32.BF16 R32, R216.reuse, R230, R32 ;  /* 0x000000e6d820723c */ /* 0x040fe20000041820 */
[----:B------:R-:W-:Y:S05]  /*150f0*/  LDSM.16.M88.4 R228, [R237+0x800] ;  /* 0x00080000ede4783b */ /* 0x000fea0000000200 */
[-C--:B---3--:R-:W-:Y:S06]  /*15100*/  HMMA.16816.F32.BF16 R36, R216, R208.reuse, R36 ;  /* 0x000000d0d824723c */ /* 0x088fec0000041824 */
[C---:B------:R-:W-:Y:S06]  /*15110*/  HMMA.16816.F32.BF16 R40, R220.reuse, R208, R40 ;  /* 0x000000d0dc28723c */ /* 0x040fec0000041828 */
[-C--:B------:R-:W-:Y:S06]  /*15120*/  HMMA.16816.F32.BF16 R44, R220, R210.reuse, R44 ;  /* 0x000000d2dc2c723c */ /* 0x080fec000004182c */
[C---:B------:R-:W-:Y:S01]  /*15130*/  HMMA.16816.F32.BF16 R48, R216.reuse, R210, R48 ;  /* 0x000000d2d830723c */ /* 0x040fe20000041830 */
[----:B------:R-:W2:Y:S05]  /*15140*/  LDSM.16.M88.4 R208, [R241] ;  /* 0x00000000f1d0783b */ /* 0x000eaa0000000200 */
[-C--:B-1----:R-:W-:Y:S06]  /*15150*/  HMMA.16816.F32.BF16 R52, R216, R212.reuse, R52 ;  /* 0x000000d4d834723c */ /* 0x082fec0000041834 */
[C---:B------:R-:W-:Y:S06]  /*15160*/  HMMA.16816.F32.BF16 R56, R220.reuse, R212, R56 ;  /* 0x000000d4dc38723c */ /* 0x040fec0000041838 */
[-C--:B------:R-:W-:Y:S01]  /*15170*/  HMMA.16816.F32.BF16 R60, R220, R214.reuse, R60 ;  /* 0x000000d6dc3c723c */ /* 0x080fe2000004183c */
[----:B------:R-:W1:Y:S05]  /*15180*/  LDSM.16.M88.4 R220, [R241+0x2000] ;  /* 0x00200000f1dc783b */ /* 0x000e6a0000000200 */
[----:B------:R-:W-:Y:S03]  /*15190*/  HMMA.16816.F32.BF16 R64, R216, R214, R64 ;  /* 0x000000d6d840723c */ /* 0x000fe60000041840 */
[----:B------:R-:W3:Y:S08]  /*151a0*/  LDSM.16.M88.4 R212, [R237+0x1000] ;  /* 0x00100000edd4783b */ /* 0x000ef00000000200 */
[----:B------:R-:W4:Y:S01]  /*151b0*/  LDSM.16.M88.4 R216, [R237+0x1800] ;  /* 0x00180000edd8783b */ /* 0x000f220000000200 */
[-C--:B--2---:R-:W-:Y:S06]  /*151c0*/  HMMA.16816.F32.BF16 R4, R208, R224.reuse, R4 ;  /* 0x000000e0d004723c */ /* 0x084fec0000041804 */
[C---:B-1----:R-:W-:Y:S06]  /*151d0*/  HMMA.16816.F32.BF16 R8, R220.reuse, R224, R8 ;  /* 0x000000e0dc08723c */ /* 0x042fec0000041808 */
[-C--:B------:R-:W-:Y:S06]  /*151e0*/  HMMA.16816.F32.BF16 R12, R220, R226.reuse, R12 ;  /* 0x000000e2dc0c723c */ /* 0x080fec000004180c */
[C---:B------:R-:W-:Y:S01]  /*151f0*/  HMMA.16816.F32.BF16 R16, R208.reuse, R226, R16 ;  /* 0x000000e2d010723c */ /* 0x040fe20000041810 */
[----:B------:R-:W-:Y:S05]  /*15200*/  LDSM.16.M88.4 R224, [R232+0xa000] ;  /* 0x00a00000e8e0783b */ /* 0x000fea0000000200 */
        /* <DEDUP_REMOVED lines=9> */
[----:B------:R-:W1:Y:S05]  /*152a0*/  LDSM.16.M88.4 R212, [R239+0x4000] ;  /* 0x00400000efd4783b */ /* 0x000e6a0000000200 */
[-C--:B----4-:R-:W-:Y:S06]  /*152b0*/  HMMA.16816.F32.BF16 R52, R208, R216.reuse, R52 ;  /* 0x000000d8d034723c */ /* 0x090fec0000041834 */
[C---:B------:R-:W-:Y:S06]  /*152c0*/  HMMA.16816.F32.BF16 R56, R220.reuse, R216, R56 ;  /* 0x000000d8dc38723c */ /* 0x040fec0000041838 */
[-C--:B------:R-:W-:Y:S01]  /*152d0*/  HMMA.16816.F32.BF16 R60, R220, R218.reuse, R60 ;  /* 0x000000dadc3c723c */ /* 0x080fe2000004183c */
[----:B------:R-:W2:Y:S05]  /*152e0*/  LDSM.16.M88.4 R220, [R239+0x6000] ;  /* 0x00600000efdc783b */ /* 0x000eaa0000000200 */
[----:B------:R-:W-:Y:S03]  /*152f0*/  HMMA.16816.F32.BF16 R64, R208, R218, R64 ;  /* 0x000000dad040723c */ /* 0x000fe60000041840 */
[----:B------:R-:W3:Y:S08]  /*15300*/  LDSM.16.M88.4 R208, [R232+0xb000] ;  /* 0x00b00000e8d0783b */ /* 0x000ef00000000200 */
[----:B------:R-:W4:Y:S01]  /*15310*/  LDSM.16.M88.4 R216, [R232+0xb800] ;  /* 0x00b80000e8d8783b */ /* 0x000f220000000200 */
[-C--:B-1----:R-:W-:Y:S06]  /*15320*/  HMMA.16816.F32.BF16 R4, R212, R224.reuse, R4 ;  /* 0x000000e0d404723c */ /* 0x082fec0000041804 */
        /* <DEDUP_REMOVED lines=19> */
[----:B------:R-:W3:Y:S08]  /*15460*/  LDSM.16.M88.4 R212, [R245] ;  /* 0x00000000f5d4783b */ /* 0x000ef00000000200 */
[----:B------:R-:W4:Y:S01]  /*15470*/  LDSM.16.M88.4 R216, [R244] ;  /* 0x00000000f4d8783b */ /* 0x000f220000000200 */
[-C--:B-1----:R-:W-:Y:S06]  /*15480*/  HMMA.16816.F32.BF16 R4, R208, R224.reuse, R4 ;  /* 0x000000e0d004723c */ /* 0x082fec0000041804 */
[C---:B--2---:R-:W-:Y:S06]  /*15490*/  HMMA.16816.F32.BF16 R8, R220.reuse, R224, R8 ;  /* 0x000000e0dc08723c */ /* 0x044fec0000041808 */
        /* <DEDUP_REMOVED lines=21> */
[C---:B------:R-:W-:Y:S06]  /*155f0*/  HMMA.16816.F32.BF16 R8, R228.reuse, R224, R8 ;  /* 0x000000e0e408723c */ /* 0x040fec0000041808 */
[-C--:B------:R-:W-:Y:S06]  /*15600*/  HMMA.16816.F32.BF16 R12, R228, R226.reuse, R12 ;  /* 0x000000e2e40c723c */ /* 0x080fec000004180c */
[C---:B------:R-:W-:Y:S01]  /*15610*/  HMMA.16816.F32.BF16 R16, R212.reuse, R226, R16 ;  /* 0x000000e2d410723c */ /* 0x040fe20000041810 */
[----:B------:R-:W-:Y:S05]  /*15620*/  LDSM.16.M88.4 R224, [R237+0x2000] ;  /* 0x00200000ede0783b */ /* 0x000fea0000000200 */
[-C--:B--2---:R-:W-:Y:S06]  /*15630*/  HMMA.16816.F32.BF16 R20, R212, R220.reuse, R20 ;  /* 0x000000dcd414723c */ /* 0x084fec0000041814 */
[C---:B------:R-:W-:Y:S06]  /*15640*/  HMMA.16816.F32.BF16 R24, R228.reuse, R220, R24 ;  /* 0x000000dce418723c */ /* 0x040fec0000041818 */
[-C--:B------:R-:W-:Y:S06]  /*15650*/  HMMA.16816.F32.BF16 R28, R228, R222.reuse, R28 ;  /* 0x000000dee41c723c */ /* 0x080fec000004181c */
[C---:B------:R-:W-:Y:S01]  /*15660*/  HMMA.16816.F32.BF16 R32, R212.reuse, R222, R32 ;  /* 0x000000ded420723c */ /* 0x040fe20000041820 */
[----:B------:R-:W1:Y:S05]  /*15670*/  LDSM.16.M88.4 R220, [R241+0x4000] ;  /* 0x00400000f1dc783b */ /* 0x000e6a0000000200 */
[-C--:B---3--:R-:W-:Y:S06]  /*15680*/  HMMA.16816.F32.BF16 R36, R212, R208.reuse, R36 ;  /* 0x000000d0d424723c */ /* 0x088fec0000041824 */
[C---:B------:R-:W-:Y:S06]  /*15690*/  HMMA.16816.F32.BF16 R40, R228.reuse, R208, R40 ;  /* 0x000000d0e428723c */ /* 0x040fec0000041828 */
[-C--:B------:R-:W-:Y:S06]  /*156a0*/  HMMA.16816.F32.BF16 R44, R228, R210.reuse, R44 ;  /* 0x000000d2e42c723c */ /* 0x080fec000004182c */
[C---:B------:R-:W-:Y:S01]  /*156b0*/  HMMA.16816.F32.BF16 R48, R212.reuse, R210, R48 ;  /* 0x000000d2d430723c */ /* 0x040fe20000041830 */
[----:B------:R-:W2:Y:S05]  /*156c0*/  LDSM.16.M88.4 R208, [R241+0x6000] ;  /* 0x00600000f1d0783b */ /* 0x000eaa0000000200 */
[-C--:B----4-:R-:W-:Y:S06]  /*156d0*/  HMMA.16816.F32.BF16 R52, R212, R216.reuse, R52 ;  /* 0x000000d8d434723c */ /* 0x090fec0000041834 */
[C---:B------:R-:W-:Y:S06]  /*156e0*/  HMMA.16816.F32.BF16 R56, R228.reuse, R216, R56 ;  /* 0x000000d8e438723c */ /* 0x040fec0000041838 */
[-C--:B------:R-:W-:Y:S06]  /*156f0*/  HMMA.16816.F32.BF16 R60, R228, R218.reuse, R60 ;  /* 0x000000dae43c723c */ /* 0x080fec000004183c */
[----:B------:R-:W-:Y:S06]  /*15700*/  HMMA.16816.F32.BF16 R64, R212, R218, R64 ;  /* 0x000000dad440723c */ /* 0x000fec0000041840 */
[-C--:B-1----:R-:W-:Y:S06]  /*15710*/  HMMA.16816.F32.BF16 R4, R220, R224.reuse, R4 ;  /* 0x000000e0dc04723c */ /* 0x082fec0000041804 */
[C---:B--2---:R-:W-:Y:S06]  /*15720*/  HMMA.16816.F32.BF16 R8, R208.reuse, R224, R8 ;  /* 0x000000e0d008723c */ /* 0x044fec0000041808 */
        /* <DEDUP_REMOVED lines=19> */
[----:B------:R-:W3:Y:S10]  /*15860*/  MUFU.TANH R212, R8 ;  /* 0x0000000800d47308 */ /* 0x000ef40000002400 */
[----:B------:R-:W-:Y:S01]  /*15870*/  MUFU.TANH R213, R10 ;  /* 0x0000000a00d57308 */ /* 0x000fe20000002400 */
[----:B--2---:R-:W2:Y:S09]  /*15880*/  LDSM.16.M88.4 R4, [R237+0x2800] ;  /* 0x00280000ed04783b */ /* 0x004eb20000000200 */
[----:B------:R-:W-:Y:S10]  /*15890*/  MUFU.TANH R225, R9 ;  /* 0x0000000900e17308 */ /* 0x000ff40000002400 */
[----:B------:R4:W-:Y:S10]  /*158a0*/  MUFU.TANH R217, R11 ;  /* 0x0000000b00d97308 */ /* 0x0009f40000002400 */
[----:B------:R5:W-:Y:S10]  /*158b0*/  MUFU.TANH R141, R16 ;  /* 0x00000010008d7308 */ /* 0x000bf40000002400 */
[----:B------:R1:W-:Y:S01]  /*158c0*/  MUFU.TANH R215, R15 ;  /* 0x0000000f00d77308 */ /* 0x0003e20000002400 */
[----:B----4-:R-:W4:Y:S09]  /*158d0*/  LDSM.16.M88.4 R8, [R237+0x3000] ;  /* 0x00300000ed08783b */ /* 0x010f320000000200 */
[----:B------:R-:W-:Y:S01]  /*158e0*/  MUFU.TANH R224, R14 ;  /* 0x0000000e00e07308 */ /* 0x000fe20000002400 */
[-C--:B--2---:R-:W-:Y:S03]  /*158f0*/  HMMA.16816.F32.BF16 R20, R220, R4.reuse, R20 ;  /* 0x00000004dc14723c */ /* 0x084fe60000041814 */
[----:B-----5:R-:W-:Y:S03]  /*15900*/  FMUL.FTZ R16, R17, UR22 ;  /* 0x0000001611107c20 */ /* 0x020fe60008410000 */
        /* <DEDUP_REMOVED lines=14> */
[----:B------:R-:W-:Y:S01]  /*159f0*/  MUFU.TANH R226, R20 ;  /* 0x0000001400e27308 */ /* 0x000fe20000002400 */
[----:B------:R-:W-:Y:S01]  /*15a00*/  BAR.SYNC.DEFER_BLOCKING 0x0 ;  /* 0x0000000000007b1d */ /* 0x000fe20000010000 */
[-C--:B----4-:R-:W-:Y:S05]  /*15a10*/  HMMA.16816.F32.BF16 R36, R220, R8.reuse, R36 ;  /* 0x00000008dc24723c */ /* 0x090fea0000041824 */
[----:B------:R-:W-:Y:S03]  /*15a20*/  FMUL.FTZ R30, R30, UR22 ;  /* 0x000000161e1e7c20 */ /* 0x000fe60008410000 */
[----:B------:R-:W-:Y:S01]  /*15a30*/  MUFU.TANH R16, R16 ;  /* 0x0000001000107308 */ /* 0x000fe20000002400 */
[C---:B------:R-:W-:Y:S04]  /*15a40*/  HMMA.16816.F32.BF16 R40, R208.reuse, R8, R40 ;  /* 0x00000008d028723c */ /* 0x040fe80000041828 */
[----:B------:R-:W-:Y:S01]  /*15a50*/  FMUL.FTZ R35, R35, UR22 ;  /* 0x0000001623237c20 */ /* 0x000fe20008410000 */
[----:B------:R-:W-:Y:S01]  /*15a60*/  FMUL.FTZ R29, R29, UR22 ;  /* 0x000000161d1d7c20 */ /* 0x000fe20008410000 */
[-C--:B------:R-:W-:Y:S03]  /*15a70*/  HMMA.16816.F32.BF16 R44, R208, R10.reuse, R44 ;  /* 0x0000000ad02c723c */ /* 0x080fe6000004182c */
[----:B------:R-:W2:Y:S02]  /*15a80*/  MUFU.TANH R20, R30 ;  /* 0x0000001e00147308 */ /* 0x000ea40000002400 */
        /* <DEDUP_REMOVED lines=12> */
[----:B------:R-:W-:Y:S01]  /*15b50*/  FMUL.FTZ R50, R50, UR22 ;  /* 0x0000001632327c20 */ /* 0x000fe20008410000 */
[----:B------:R-:W-:Y:S05]  /*15b60*/  FMUL.FTZ R43, R43, UR22 ;  /* 0x000000162b2b7c20 */ /* 0x000fea0008410000 */
[----:B------:R-:W-:Y:S01]  /*15b70*/  MUFU.TANH R35, R40 ;  /* 0x0000002800237308 */ /* 0x000fe20000002400 */
[----:B------:R-:W-:Y:S04]  /*15b80*/  HMMA.16816.F32.BF16 R64, R220, R6, R64 ;  /* 0x00000006dc40723c */ /* 0x000fe80000041840 */
[----:B------:R-:W-:Y:S01]  /*15b90*/  FMUL.FTZ R55, R55, UR22 ;  /* 0x0000001637377c20 */ /* 0x000fe20008410000 */
[----:B------:R-:W-:Y:S01]  /*15ba0*/  FMUL.FTZ R39, R39, UR22 ;  /* 0x0000001627277c20 */ /* 0x000fe20008410000 */
[----:B------:R-:W-:Y:S03]  /*15bb0*/  FMUL.FTZ R51, R51, UR22 ;  /* 0x0000001633337c20 */ /* 0x000fe60008410000 */
[----:B------:R2:W-:Y:S02]  /*15bc0*/  MUFU.TANH R8, R48 ;  /* 0x0000003000087308 */ /* 0x0005e40000002400 */
[----:B------:R-:W-:Y:S01]  /*15bd0*/  FMUL.FTZ R58, R58, UR22 ;  /* 0x000000163a3a7c20 */ /* 0x000fe20008410000 */
[----:B------:R-:W-:Y:S01]  /*15be0*/  FMUL.FTZ R56, R56, UR22 ;  /* 0x0000001638387c20 */ /* 0x000fe20008410000 */
[----:B------:R-:W-:Y:S01]  /*15bf0*/  FMUL.FTZ R59, R59, UR22 ;  /* 0x000000163b3b7c20 */ /* 0x000fe20008410000 */
[----:B------:R-:W-:Y:S01]  /*15c00*/  FMUL.FTZ R46, R46, UR22 ;  /* 0x000000162e2e7c20 */ /* 0x000fe20008410000 */
[----:B------:R-:W-:Y:S04]  /*15c10*/  FMUL.FTZ R60, R60, UR22 ;  /* 0x000000163c3c7c20 */ /* 0x000fe80008410000 */
[----:B------:R-:W-:Y:S01]  /*15c20*/  MUFU.TANH R40, R50 ;  /* 0x0000003200287308 */ /* 0x000fe20000002400 */
[----:B------:R-:W-:Y:S01]  /*15c30*/  FMNMX.FTZ R4, R142, R3, !PT ;  /* 0x000000038e047209 */ /* 0x000fe20007810000 */
[----:B------:R-:W-:Y:S01]  /*15c40*/  FMUL.FTZ R32, R32, UR22 ;  /* 0x0000001620207c20 */ /* 0x000fe20008410000 */
[----:B---3--:R-:W-:Y:S01]  /*15c50*/  FMNMX.FTZ R5, R212, R139, !PT ;  /* 0x0000008bd4057209 */ /* 0x008fe20007810000 */
[----:B------:R-:W-:Y:S01]  /*15c60*/  FMUL.FTZ R25, R25, UR22 ;  /* 0x0000001619197c20 */ /* 0x000fe20008410000 */
[----:B------:R-:W-:Y:S01]  /*15c70*/  FMNMX.FTZ R7, R218, R4, !PT ;  /* 0x00000004da077209 */ /* 0x000fe20007810000 */
[----:B------:R-:W-:Y:S01]  /*15c80*/  FMUL.FTZ R28, R28, UR22 ;  /* 0x000000161c1c7c20 */ /* 0x000fe20008410000 */
[----:B------:R-:W-:Y:S03]  /*15c90*/  FMUL.FTZ R62, R62, UR22 ;  /* 0x000000163e3e7c20 */ /* 0x000fe60008410000 */
[----:B------:R-:W1:Y:S01]  /*15ca0*/  MUFU.TANH R0, R41 ;  /* 0x0000002900007308 */ /* 0x000e620000002400 */
[----:B--2---:R-:W-:Y:S01]  /*15cb0*/  MOV R48, R20 ;  /* 0x0000001400307202 */ /* 0x004fe20000000f00 */
[----:B------:R-:W-:Y:S01]  /*15cc0*/  FMUL.FTZ R27, R27, UR22 ;  /* 0x000000161b1b7c20 */ /* 0x000fe20008410000 */
[----:B------:R-:W-:Y:S01]  /*15cd0*/  FMNMX.FTZ R6, R213, R140, !PT ;  /* 0x0000008cd5067209 */ /* 0x000fe20007810000 */
[----:B------:R-:W-:Y:S01]  /*15ce0*/  FMUL.FTZ R34, R34, UR22 ;  /* 0x0000001622227c20 */ /* 0x000fe20008410000 */
[----:B------:R-:W-:Y:S01]  /*15cf0*/  FMUL.FTZ R33, R33, UR22 ;  /* 0x0000001621217c20 */ /* 0x000fe20008410000 */
[----:B------:R-:W-:Y:S01]  /*15d00*/  FMNMX.FTZ R7, R141, R7, !PT ;  /* 0x000000078d077209 */ /* 0x000fe20007810000 */
[----:B------:R-:W-:Y:S03]  /*15d10*/  FMUL.FTZ R31, R31, UR22 ;  /* 0x000000161f1f7c20 */ /* 0x000fe60008410000 */
[----:B------:R1:W-:Y:S01]  /*15d20*/  MUFU.TANH R20, R58 ;  /* 0x0000003a00147308 */ /* 0x0003e20000002400 */
[----:B------:R-:W-:Y:S01]  /*15d30*/  FMUL.FTZ R44, R44, UR22 ;  /* 0x000000162c2c7c20 */ /* 0x000fe20008410000 */
[----:B------:R-:W-:Y:S01]  /*15d40*/  FMNMX.FTZ R7, R16, R7, !PT ;  /* 0x0000000710077209 */ /* 0x000fe20007810000 */
[----:B------:R-:W-:Y:S01]  /*15d50*/  FMUL.FTZ R38, R38, UR22 ;  /* 0x0000001626267c20 */ /* 0x000fe20008410000 */
[----:B------:R-:W-:Y:S01]  /*15d60*/  FMUL.FTZ R37, R37, UR22 ;  /* 0x0000001625257c20 */ /* 0x000fe20008410000 */
[----:B------:R-:W-:Y:S01]  /*15d70*/  FMUL.FTZ R42, R42, UR22 ;  /* 0x000000162a2a7c20 */ /* 0x000fe20008410000 */
[----:B------:R-:W-:Y:S01]  /*15d80*/  FMUL.FTZ R49, R49, UR22 ;  /* 0x0000001631317c20 */ /* 0x000fe20008410000 */
[----:B------:R-:W-:Y:S03]  /*15d90*/  FMUL.FTZ R45, R45, UR22 ;  /* 0x000000162d2d7c20 */ /* 0x000fe60008410000 */
        /* <DEDUP_REMOVED lines=8> */
[----:B------:R-:W-:Y:S01]  /*15e20*/  MUFU.TANH R14, R43 ;  /* 0x0000002b000e7308 */ /* 0x000fe20000002400 */
[----:B-1----:R-:W-:Y:S01]  /*15e30*/  MOV R58, R0 ;  /* 0x00000000003a7202 */ /* 0x002fe20000000f00 */
[----:B------:R-:W-:Y:S01]  /*15e40*/  FMUL.FTZ R0, R63, UR22 ;  /* 0x000000163f007c20 */ /* 0x000fe20008410000 */
[----:B------:R-:W-:Y:S01]  /*15e50*/  MOV R63, R137 ;  /* 0x00000089003f7202 */ /* 0x000fe20000000f00 */
[----:B------:R-:W-:Y:S01]  /*15e60*/  FMUL.FTZ R64, R64, UR22 ;  /* 0x0000001640407c20 */ /* 0x000fe20008410000 */
[----:B------:R-:W-:Y:S01]  /*15e70*/  FMUL.FTZ R65, R65, UR22 ;  /* 0x0000001641417c20 */ /* 0x000fe20008410000 */
[----:B------:R-:W-:Y:S04]  /*15e80*/  FMUL.FTZ R67, R67, UR22 ;  /* 0x0000001643437c20 */ /* 0x000fe80008410000 */
[----:B------:R-:W-:Y:S01]  /*15e90*/  MUFU.TANH R43, R56 ;  /* 0x00000038002b7308 */ /* 0x000fe20000002400 */
[----:B--2---:R-:W-:Y:S01]  /*15ea0*/  IMAD.MOV.U32 R60, RZ, RZ, R2 ;  /* 0x000000ffff3c7224 */ /* 0x004fe200078e0002 */
[----:B------:R-:W-:Y:S04]  /*15eb0*/  FMNMX.FTZ R2, R143, R132, !PT ;  /* 0x000000848f027209 */ /* 0x000fe80007810000 */
[----:B------:R-:W-:Y:S04]  /*15ec0*/  FMNMX.FTZ R4, R214, R2, !PT ;  /* 0x00000002d6047209 */ /* 0x000fe80007810000 */
[----:B------:R-:W1:Y:S01]  /*15ed0*/  MUFU.TANH R138, R39 ;  /* 0x00000027008a7308 */ /* 0x000e620000002400 */
[----:B------:R-:W-:Y:S02]  /*15ee0*/  FMNMX.FTZ R2, R225, R5, !PT ;  /* 0x00000005e1027209 */ /* 0x000fe40007810000 */
[----:B------:R-:W-:Y:S02]  /*15ef0*/  FMNMX.FTZ R5, R217, R6, !PT ;  /* 0x00000006d9057209 */ /* 0x000fe40007810000 */
[----:B------:R-:W-:Y:S02]  /*15f00*/  FMNMX.FTZ R6, R18, R4, !PT ;  /* 0x0000000412067209 */ /* 0x000fe40007810000 */
[----:B------:R-:W-:Y:S03]  /*15f10*/  FMNMX.FTZ R4, R216, R2, !PT ;  /* 0x00000002d8047209 */ /* 0x000fe60007810000 */
[----:B------:R1:W-:Y:S01]  /*15f20*/  MUFU.TANH R56, R59 ;  /* 0x0000003b00387308 */ /* 0x0003e20000002400 */
[----:B------:R-:W-:Y:S09]  /*15f30*/  FMNMX.FTZ R2, R224, R5, !PT ;  /* 0x00000005e0027209 */ /* 0x000ff20007810000 */
[----:B------:R-:W2:Y:S10]  /*15f40*/  MUFU.TANH R219, R13 ;  /* 0x0000000d00db7308 */ /* 0x000eb40000002400 */
[----:B------:R-:W3:Y:S01]  /*15f50*/  MUFU.TANH R15, R15 ;  /* 0x0000000f000f7308 */ /* 0x000ee20000002400 */
[----:B-1----:R-:W-:Y:S09]  /*15f60*/  IMAD.MOV.U32 R59, RZ, RZ, R138 ;  /* 0x000000ffff3b7224 */ /* 0x002ff200078e008a */
[----:B------:R1:W-:Y:S01]  /*15f70*/  MUFU.TANH R11, R51 ;  /* 0x00000033000b7308 */ /* 0x0003e20000002400 */
[----:B--2---:R-:W-:Y:S09]  /*15f80*/  FMNMX.FTZ R4, R219, R4, !PT ;  /* 0x00000004db047209 */ /* 0x004ff20007810000 */
[----:B------:R-:W2:Y:S01]  /*15f90*/  MUFU.TANH R252, R22 ;  /* 0x0000001600fc7308 */ /* 0x000ea20000002400 */
[----:B---3--:R-:W-:Y:S02]  /*15fa0*/  FMNMX.FTZ R5, R15, R6, !PT ;  /* 0x000000060f057209 */ /* 0x008fe40007810000 */
[----:B------:R-:W-:Y:S07]  /*15fb0*/  FMNMX.FTZ R6, R226, R7, !PT ;  /* 0x00000007e2067209 */ /* 0x000fee0007810000 */
[----:B------:R-:W3:Y:S01]  /*15fc0*/  MUFU.TANH R135, R24 ;  /* 0x0000001800877308 */ /* 0x000ee20000002400 */
[----:B-1----:R-:W-:Y:S02]  /*15fd0*/  MOV R51, R8 ;  /* 0x0000000800337202 */ /* 0x002fe40000000f00 */
[----:B------:R-:W-:Y:S07]  /*15fe0*/  FMNMX.FTZ R8, R215, R2, !PT ;  /* 0x00000002d7087209 */ /* 0x000fee0007810000 */
[----:B------:R-:W1:Y:S01]  /*15ff0*/  MUFU.TANH R229, R21 ;  /* 0x0000001500e57308 */ /* 0x000e620000002400 */
[----:B--2---:R-:W-:Y:S09]  /*16000*/  FMNMX.FTZ R5, R252, R5, !PT ;  /* 0x00000005fc057209 */ /* 0x004ff20007810000 */
[----:B------:R-:W2:Y:S01]  /*16010*/  MUFU.TANH R22, R23 ;  /* 0x0000001700167308 */ /* 0x000ea20000002400 */
[----:B---3--:R3:W-:Y:S01]  /*16020*/  STL [R1], R135 ;  /* 0x0000008701007387 */ /* 0x0087e20000100800 */
[----:B------:R-:W-:Y:S08]  /*16030*/  FMNMX.FTZ R2, R135, R4, !PT ;  /* 0x0000000487027209 */ /* 0x000ff00007810000 */
[----:B------:R2:W-:Y:S01]  /*16040*/  MUFU.TANH R133, R46 ;  /* 0x0000002e00857308 */ /* 0x0005e20000002400 */
[----:B-1----:R-:W-:Y:S09]  /*16050*/  FMNMX.FTZ R4, R229, R6, !PT ;  /* 0x00000006e5047209 */ /* 0x002ff20007810000 */
[----:B------:R-:W1:Y:S10]  /*16060*/  MUFU.TANH R134, R26 ;  /* 0x0000001a00867308 */ /* 0x000e740000002400 */
[----:B------:R4:W-:Y:S01]  /*16070*/  MUFU.TANH R137, R0 ;  /* 0x0000000000897308 */ /* 0x0009e20000002400 */
[----:B--2---:R-:W-:Y:S04]  /*16080*/  MOV R46, R22 ;  /* 0x00000016002e7202 */ /* 0x004fe80000000f00 */
[----:B------:R-:W-:Y:S05]  /*16090*/  FMNMX.FTZ R5, R46, R5, !PT ;  /* 0x000000052e057209 */ /* 0x000fea0007810000 */
[----:B------:R-:W2:Y:S01]  /*160a0*/  MUFU.TANH R228, R32 ;  /* 0x0000002000e47308 */ /* 0x000ea20000002400 */
[----:B-1----:R3:W-:Y:S09]  /*160b0*/  STL [R1+0x8], R134 ;  /* 0x0000088601007387 */ /* 0x0027f20000100800 */
[----:B------:R-:W1:Y:S01]  /*160c0*/  MUFU.TANH R17, R25 ;  /* 0x0000001900117308 */ /* 0x000e620000002400 */
[----:B----4-:R-:W-:Y:S09]  /*160d0*/  FMNMX.FTZ R0, R134, R8, !PT ;  /* 0x0000000886007209 */ /* 0x010ff20007810000 */
[----:B------:R-:W4:Y:S01]  /*160e0*/  MUFU.TANH R136, R28 ;  /* 0x0000001c00887308 */ /* 0x000f220000002400 */
[----:B--2---:R-:W-:Y:S09]  /*160f0*/  FMNMX.FTZ R4, R228, R4, !PT ;  /* 0x00000004e4047209 */ /* 0x004ff20007810000 */
[----:B------:R4:W-:Y:S01]  /*16100*/  MUFU.TANH R138, R62 ;  /* 0x0000003e008a7308 */ /* 0x0009e20000002400 */
[----:B-1----:R-:W-:Y:S09]  /*16110*/  FMNMX.FTZ R6, R17, R2, !PT ;  /* 0x0000000211067209 */ /* 0x002ff20007810000 */
[----:B------:R-:W1:Y:S10]  /*16120*/  MUFU.TANH R26, R27 ;  /* 0x0000001b001a7308 */ /* 0x000e740000002400 */
[----:B------:R-:W2:Y:S01]  /*16130*/  MUFU.TANH R230, R34 ;  /* 0x0000002200e67308 */ /* 0x000ea20000002400 */
[----:B----4-:R-:W-:Y:S09]  /*16140*/  MOV R62, R136 ;  /* 0x00000088003e7202 */ /* 0x010ff20000000f00 */
[----:B------:R-:W4:Y:S01]  /*16150*/  MUFU.TANH R227, R33 ;  /* 0x0000002100e37308 */ /* 0x000f220000002400 */
[----:B-1----:R-:W-:Y:S09]  /*16160*/  FMNMX.FTZ R0, R26, R0, !PT ;  /* 0x000000001a007209 */ /* 0x002ff20007810000 */
[----:B------:R-:W1:Y:S01]  /*16170*/  MUFU.TANH R12, R31 ;  /* 0x0000001f000c7308 */ /* 0x000e620000002400 */
[----:B--2---:R-:W-:Y:S02]  /*16180*/  FMNMX.FTZ R2, R230, R5, !PT ;  /* 0x00000005e6027209 */ /* 0x004fe40007810000 */
[----:B------:R-:W-:Y:S02]  /*16190*/  FMNMX.FTZ R5, R62, R6, !PT ;  /* 0x000000063e057209 */ /* 0x000fe40007810000 */
[----:B------:R-:W-:Y:S02]  /*161a0*/  FMNMX.FTZ R6, R48, R0, !PT ;  /* 0x0000000030067209 */ /* 0x000fe40007810000 */
[----:B------:R-:W-:Y:S03]  /*161b0*/  FMNMX.FTZ R0, R231, R2, !PT ;  /* 0x00000002e7007209 */ /* 0x000fe60007810000 */
[----:B------:R1:W-:Y:S01]  /*161c0*/  MUFU.TANH R30, R44 ;  /* 0x0000002c001e7308 */ /* 0x0003e20000002400 */
[----:B----4-:R-:W-:Y:S02]  /*161d0*/  FMNMX.FTZ R4, R227, R4, !PT ;  /* 0x00000004e3047209 */ /* 0x010fe40007810000 */
[----:B------:R-:W-:Y:S02]  /*161e0*/  FMNMX.FTZ R5, R60, R5, !PT ;  /* 0x000000053c057209 */ /* 0x000fe40007810000 */
[----:B------:R-:W-:Y:S02]  /*161f0*/  FMNMX.FTZ R4, R63, R4, !PT ;  /* 0x000000043f047209 */ /* 0x000fe40007810000 */
[----:B------:R-:W-:Y:S03]  /*16200*/  FMNMX.FTZ R5, R35, R5, !PT ;  /* 0x0000000523057209 */ /* 0x000fe60007810000 */
[----:B------:R-:W2:Y:S01]  /*16210*/  MUFU.TANH R24, R38 ;  /* 0x0000002600187308 */ /* 0x000ea20000002400 */
[----:B------:R-:W-:Y:S09]  /*16220*/  FMNMX.FTZ R5, R58, R5, !PT ;  /* 0x000000053a057209 */ /* 0x000ff20007810000 */
[----:B------:R-:W4:Y:S01]  /*16230*/  MUFU.TANH R19, R37 ;  /* 0x0000002500137308 */ /* 0x000f220000002400 */
[----:B-1----:R-:W-:Y:S09]  /*16240*/  IMAD.MOV.U32 R44, RZ, RZ, R12 ;  /* 0x000000ffff2c7224 */ /* 0x002ff200078e000c */
[----:B------:R-:W1:Y:S01]  /*16250*/  MUFU.TANH R13, R42 ;  /* 0x0000002a000d7308 */ /* 0x000e620000002400 */
[----:B--2---:R-:W-:Y:S02]  /*16260*/  FMNMX.FTZ R2, R24, R0, !PT ;  /* 0x0000000018027209 */ /* 0x004fe40007810000 */
[----:B------:R-:W-:Y:S02]  /*16270*/  FMNMX.FTZ R0, R44, R6, !PT ;  /* 0x000000062c007209 */ /* 0x000fe40007810000 */
[----:B------:R-:W-:Y:S05]  /*16280*/  FMNMX.FTZ R2, R59, R2, !PT ;  /* 0x000000023b027209 */ /* 0x000fea0007810000 */
[----:B------:R1:W2:Y:S01]  /*16290*/  MUFU.TANH R28, R49 ;  /* 0x00000031001c7308 */ /* 0x0002a20000002400 */
[----:B----4-:R-:W-:Y:S02]  /*162a0*/  FMNMX.FTZ R4, R19, R4, !PT ;  /* 0x0000000413047209 */ /* 0x010fe40007810000 */
[----:B------:R-:W-:Y:S02]  /*162b0*/  FMNMX.FTZ R2, R40, R2, !PT ;  /* 0x0000000228027209 */ /* 0x000fe40007810000 */
[----:B------:R-:W-:Y:S05]  /*162c0*/  FMNMX.FTZ R4, R51, R4, !PT ;  /* 0x0000000433047209 */ /* 0x000fea0007810000 */
[----:B------:R-:W4:Y:S10]  /*162d0*/  MUFU.TANH R10, R55 ;  /* 0x00000037000a7308 */ /* 0x000f340000002400 */
[----:B------:R-:W-:Y:S01]  /*162e0*/  MUFU.TANH R25, R45 ;  /* 0x0000002d00197308 */ /* 0x000fe20000002400 */
[----:B-1----:R-:W-:Y:S01]  /*162f0*/  IMAD.MOV.U32 R49, RZ, RZ, R13 ;  /* 0x000000ffff317224 */ /* 0x002fe200078e000d */
[----:B--2---:R-:W-:Y:S04]  /*16300*/  FMNMX.FTZ R4, R28, R4, !PT ;  /* 0x000000041c047209 */ /* 0x004fe80007810000 */
[----:B------:R-:W-:Y:S04]  /*16310*/  FMNMX.FTZ R0, R49, R0, !PT ;  /* 0x0000000031007209 */ /* 0x000fe80007810000 */
[----:B------:R1:W-:Y:S01]  /*16320*/  MUFU.TANH R45, R57 ;  /* 0x00000039002d7308 */ /* 0x0003e20000002400 */
[----:B----4-:R3:W-:Y:S09]  /*16330*/  STL [R1+0x34], R10 ;  /* 0x0000340a01007387 */ /* 0x0107f20000100800 */
[----:B------:R2:W-:Y:S10]  /*16340*/  MUFU.TANH R222, R66 ;  /* 0x0000004200de7308 */ /* 0x0005f40000002400 */
[----:B------:R-:W4:Y:S01]  /*16350*/  MUFU.TANH R41, R52 ;  /* 0x0000003400297308 */ /* 0x000f220000002400 */
[----:B-1----:R-:W-:Y:S05]  /*16360*/  IMAD.MOV.U32 R57, RZ, RZ, R14 ;  /* 0x000000ffff397224 */ /* 0x002fea00078e000e */
[----:B------:R-:W-:Y:S04]  /*16370*/  FMNMX.FTZ R6, R57, R0, !PT ;  /* 0x0000000039067209 */ /* 0x000fe80007810000 */
[----:B------:R1:W-:Y:S01]  /*16380*/  MUFU.TANH R12, R47 ;  /* 0x0000002f000c7308 */ /* 0x0003e20000002400 */
[----:B--2---:R-:W-:Y:S04]  /*16390*/  MOV R66, R11 ;  /* 0x0000000b00427202 */ /* 0x004fe80000000f00 */
[----:B------:R-:W-:Y:S02]  /*163a0*/  FMNMX.FTZ R0, R66, R2, !PT ;  /* 0x0000000242007209 */ /* 0x000fe40007810000 */
[----:B------:R-:W-:Y:S03]  /*163b0*/  FMNMX.FTZ R2, R30, R5, !PT ;  /* 0x000000051e027209 */ /* 0x000fe60007810000 */
[----:B------:R-:W2:Y:S01]  /*163c0*/  MUFU.TANH R42, R54 ;  /* 0x00000036002a7308 */ /* 0x000ea20000002400 */
[----:B----4-:R-:W-:Y:S02]  /*163d0*/  FMNMX.FTZ R4, R41, R4, !PT ;  /* 0x0000000429047209 */ /* 0x010fe40007810000 */
[----:B------:R-:W-:Y:S07]  /*163e0*/  FMNMX.FTZ R2, R25, R2, !PT ;  /* 0x0000000219027209 */ /* 0x000fee0007810000 */
[----:B------:R-:W4:Y:S01]  /*163f0*/  MUFU.TANH R27, R53 ;  /* 0x00000035001b7308 */ /* 0x000f220000002400 */
[----:B-1----:R-:W-:Y:S05]  /*16400*/  IMAD.MOV.U32 R47, RZ, RZ, R133 ;  /* 0x000000ffff2f7224 */ /* 0x002fea00078e0085 */
[----:B------:R-:W-:Y:S04]  /*16410*/  FMNMX.FTZ R5, R47, R6, !PT ;  /* 0x000000062f057209 */ /* 0x000fe80007810000 */
[----:B------:R1:W-:Y:S01]  /*16420*/  MUFU.TANH R223, R61 ;  /* 0x0000003d00df7308 */ /* 0x0003e20000002400 */
[----:B--2---:R-:W-:Y:S04]  /*16430*/  FMNMX.FTZ R0, R42, R0, !PT ;  /* 0x000000002a007209 */ /* 0x004fe80007810000 */
[----:B------:R-:W-:Y:S05]  /*16440*/  FMNMX.FTZ R0, R10, R0, !PT ;  /* 0x000000000a007209 */ /* 0x000fea0007810000 */
[----:B------:R-:W2:Y:S01]  /*16450*/  MUFU.TANH R221, R64 ;  /* 0x0000004000dd7308 */ /* 0x000ea20000002400 */
[----:B----4-:R-:W-:Y:S02]  /*16460*/  FMNMX.FTZ R4, R27, R4, !PT ;  /* 0x000000041b047209 */ /* 0x010fe40007810000 */
[----:B------:R-:W-:Y:S07]  /*16470*/  FMNMX.FTZ R13, R222, R0, !PT ;  /* 0x00000000de0d7209 */ /* 0x000fee0007810000 */
[----:B------:R-:W4:Y:S01]  /*16480*/  MUFU.TANH R211, R65 ;  /* 0x0000004100d37308 */ /* 0x000f220000002400 */
[----:B-1----:R-:W-:Y:S02]  /*16490*/  MOV R61, R12 ;  /* 0x0000000c003d7202 */ /* 0x002fe40000000f00 */
[----:B------:R-:W-:Y:S02]  /*164a0*/  FMNMX.FTZ R12, R43, R2, !PT ;  /* 0x000000022b0c7209 */ /* 0x000fe40007810000 */
[----:B------:R-:W-:Y:S05]  /*164b0*/  FMNMX.FTZ R14, R61, R5, !PT ;  /* 0x000000053d0e7209 */ /* 0x000fea0007810000 */
[----:B------:R3:W1:Y:S01]  /*164c0*/  MUFU.TANH R220, R67 ;  /* 0x0000004300dc7308 */ /* 0x0006620000002400 */
[----:B--2---:R-:W-:Y:S04]  /*164d0*/  FMNMX.FTZ R136, R221, R4, !PT ;  /* 0x00000004dd887209 */ /* 0x004fe80007810000 */
[----:B----4-:R-:W-:Y:S01]  /*164e0*/  FMNMX.FTZ R136, R211, R136, !PT ;  /* 0x00000088d3887209 */ /* 0x010fe20007810000 */
[----:B------:R-:W-:Y:S06]  /*164f0*/  @P0 BRA `(.L_x_128) ;  /* 0xffffffe400100947 */ /* 0x000fec000383ffff */
.L_x_127:
[----:B------:R-:W-:Y:S01]  /*16500*/  STL [R1+0x140], R246 ;  /* 0x000140f601007387 */ /* 0x000fe20000100800 */
[----:B-12---:R-:W-:Y:S01]  /*16510*/  FMNMX.FTZ R5, R220, R13, !PT ;  /* 0x0000000ddc057209 */ /* 0x006fe20007810000 */
[----:B------:R-:W-:Y:S01]  /*16520*/  UIADD3 UR17, UR17, -0x1, URZ ;  /* 0xffffffff11117890 */ /* 0x000fe2000fffe03f */
[----:B------:R-:W-:Y:S01]  /*16530*/  FMNMX.FTZ R2, R45, R12, !PT ;  /* 0x0000000c2d027209 */ /* 0x000fe20007810000 */
[----:B------:R-:W-:Y:S01]  /*16540*/  STL [R1+0x13c], R245 ;  /* 0x00013cf501007387 */ /* 0x000fe20000100800 */
[----:B------:R-:W-:Y:S02]  /*16550*/  MOV R64, R26 ;  /* 0x0000001a00407202 */ /* 0x000fe40000000f00 */
[----:B------:R-:W-:Y:S01]  /*16560*/  FMNMX.FTZ R2, R50, R2, !PT ;  /* 0x0000000232027209 */ /* 0x000fe20007810000 */
[----:B------:R-:W-:Y:S01]  /*16570*/  STL [R1+0x138], R244 ;  /* 0x000138f401007387 */ /* 0x000fe20000100800 */
[----:B------:R-:W-:Y:S02]  /*16580*/  MOV R65, R24 ;  /* 0x0000001800417202 */ /* 0x000fe40000000f00 */
[----:B------:R-:W-:Y:S01]  /*16590*/  FMNMX.FTZ R4, R223, R2, !PT ;  /* 0x00000002df047209 */ /* 0x000fe20007810000 */
[----:B------:R-:W-:Y:S01]  /*165a0*/  STL [R1+0x134], R243 ;  /* 0x000134f301007387 */ /* 0x000fe20000100800 */
[----:B---3--:R-:W-:Y:S03]  /*165b0*/  MOV R67, R30 ;  /* 0x0000001e00437202 */ /* 0x008fe60000000f00 */
[----:B------:R-:W-:Y:S04]  /*165c0*/  STL [R1+0x130], R242 ;  /* 0x000130f201007387 */ /* 0x000fe80000100800 */
[----:B------:R1:W-:Y:S04]  /*165d0*/  STL [R1+0x12c], R241 ;  /* 0x00012cf101007387 */ /* 0x0003e80000100800 */
[----:B------:R-:W-:Y:S04]  /*165e0*/  STL [R1+0x128], R240 ;  /* 0x000128f001007387 */ /* 0x000fe80000100800 */
[----:B------:R-:W-:Y:S04]  /*165f0*/  STL [R1+0x124], R239 ;  /* 0x000124ef01007387 */ /* 0x000fe80000100800 */
[----:B------:R2:W-:Y:S04]  /*16600*/  STL [R1+0x120], R238 ;  /* 0x000120ee01007387 */ /* 0x0005e80000100800 */
[----:B------:R3:W-:Y:S04]  /*16610*/  STL [R1+0x11c], R237 ;  /* 0x00011ced01007387 */ /* 0x0007e80000100800 */
[----:B------:R4:W-:Y:S04]  /*16620*/  STL [R1+0x118], R232 ;  /* 0x000118e801007387 */ /* 0x0009e80000100800 */
[----:B------:R-:W4:Y:S01]  /*16630*/  SHFL.BFLY PT, R6, R136, 0x2, 0x1f ;  /* 0x0c401f0088067f89 */ /* 0x000f2200000e0000 */
[----:B-1----:R-:W-:Y:S07]  /*16640*/  MOV R241, R28 ;  /* 0x0000001c00f17202 */ /* 0x002fee0000000f00 */
[----:B------:R-:W1:Y:S08]  /*16650*/  SHFL.BFLY PT, R7, R5, 0x2, 0x1f ;  /* 0x0c401f0005077f89 */ /* 0x000e7000000e0000 */
[----:B------:R-:W1:Y:S08]  /*16660*/  SHFL.BFLY PT, R134, R4, 0x2, 0x1f ;  /* 0x0c401f0004867f89 */ /* 0x000e7000000e0000 */
[----:B------:R-:W-:Y:S01]  /*16670*/  LDSM.16.MT88.4 R36, [R234+0xc000] ;  /* 0x00c00000ea24783b */ /* 0x000fe20000004200 */
[----:B--2---:R-:W-:Y:S02]  /*16680*/  MOV R238, R27 ;  /* 0x0000001b00ee7202 */ /* 0x004fe40000000f00 */
[----:B---3--:R-:W-:Y:S05]  /*16690*/  MOV R237, R19 ;  /* 0x0000001300ed7202 */ /* 0x008fea0000000f00 */
[----:B------:R-:W-:Y:S01]  /*166a0*/  LDSM.16.MT88.4 R52, [R236+0xc000] ;  /* 0x00c00000ec34783b */ /* 0x000fe20000004200 */
[----:B----4-:R-:W-:Y:S04]  /*166b0*/  MOV R232, R20 ;  /* 0x0000001400e87202 */ /* 0x010fe80000000f00 */
[----:B------:R-:W-:Y:S03]  /*166c0*/  FMNMX.FTZ R0, R232, R14, !PT ;  /* 0x0000000ee8007209 */ /* 0x000fe60007810000 */
[----:B------:R-:W-:Y:S01]  /*166d0*/  LDSM.16.MT88.4 R20, [R233+0xc000] ;  /* 0x00c00000e914783b */ /* 0x000fe20000004200 */
[----:B------:R-:W-:Y:S04]  /*166e0*/  FMNMX.FTZ R0, R56, R0, !PT ;  /* 0x0000000038007209 */ /* 0x000fe80007810000 */
[----:B------:R-:W-:Y:S04]  /*166f0*/  FMNMX.FTZ R0, R138, R0, !PT ;  /* 0x000000008a007209 */ /* 0x000fe80007810000 */
[----:B------:R-:W-:Y:S05]  /*16700*/  FMNMX.FTZ R0, R137, R0, !PT ;  /* 0x0000000089007209 */ /* 0x000fea0007810000 */
[----:B------:R-:W2:Y:S01]  /*16710*/  SHFL.BFLY PT, R2, R0, 0x2, 0x1f ;  /* 0x0c401f0000027f89 */ /* 0x000ea200000e0000 */
[----:B------:R-:W-:Y:S02]  /*16720*/  FMNMX.FTZ R136, R136, R6, !PT ;  /* 0x0000000688887209 */ /* 0x000fe40007810000 */
[----:B-1----:R-:W-:Y:S02]  /*16730*/  FMNMX.FTZ R5, R5, R7, !PT ;  /* 0x0000000705057209 */ /* 0x002fe40007810000 */
[----:B------:R-:W-:Y:S03]  /*16740*/  FMNMX.FTZ R134, R4, R134, !PT ;  /* 0x0000008604867209 */ /* 0x000fe60007810000 */
        /* <DEDUP_REMOVED lines=8> */
[----:B------:R-:W-:Y:S02]  /*167d0*/  FSETP.NEU.FTZ.AND P1, PT, R136, -INF , PT ;  /* 0xff8000008800780b */ /* 0x000fe40003f3d000 */
[----:B----4-:R-:W-:Y:S01]  /*167e0*/  FMNMX.FTZ R134, R134, R7, !PT ;  /* 0x0000000786867209 */ /* 0x010fe20007810000 */
[----:B------:R-:W-:Y:S01]  /*167f0*/  FMUL.FTZ R3, R0, UR4 ;  /* 0x0000000400037c20 */ /* 0x000fe20008410000 */
[C---:B------:R-:W-:Y:S01]  /*16800*/  FADD.FTZ R0, -R135.reuse, R132 ;  /* 0x0000008487007221 */ /* 0x040fe20000010100 */
[----:B------:R-:W-:Y:S02]  /*16810*/  FMUL.FTZ R208, R135, UR4 ;  /* 0x0000000487d07c20 */ /* 0x000fe40008410000 */
[----:B------:R1:W3:Y:S01]  /*16820*/  MUFU.EX2 R132, R3 ;  /* 0x0000000300847308 */ /* 0x0002e20000000800 */
[----:B------:R-:W-:Y:S01]  /*16830*/  FMUL.FTZ R210, R134, UR4 ;  /* 0x0000000486d27c20 */ /* 0x000fe20008410000 */
[----:B--2---:R-:W-:Y:S05]  /*16840*/  FMNMX.FTZ R133, R2, R4, !PT ;  /* 0x0000000402857209 */ /* 0x004fea0007810000 */
[C---:B------:R-:W-:Y:S01]  /*16850*/  FMUL.FTZ R209, R133.reuse, UR4 ;  /* 0x0000000485d17c20 */ /* 0x040fe20008410000 */
[----:B-1----:R-:W-:Y:S01]  /*16860*/  FMUL.FTZ R3, R0, UR4 ;  /* 0x0000000400037c20 */ /* 0x002fe20008410000 */
[----:B------:R-:W-:Y:S01]  /*16870*/  FADD.FTZ R0, -R134, R139 ;  /* 0x0000008b86007221 */ /* 0x000fe20000010100 */
[----:B------:R-:W-:Y:S01]  /*16880*/  FMUL.FTZ R139, R136, UR4 ;  /* 0x00000004888b7c20 */ /* 0x000fe20008410000 */
[C---:B---3--:R-:W-:Y:S01]  /*16890*/  FMUL.FTZ R32, R132.reuse, R172 ;  /* 0x000000ac84207220 */ /* 0x048fe20000410000 */
[----:B------:R-:W-:Y:S01]  /*168a0*/  FMUL.FTZ R33, R132, R173 ;  /* 0x000000ad84217220 */ /* 0x000fe20000410000 */
[----:B------:R-:W-:Y:S01]  /*168b0*/  FMUL.FTZ R2, R0, UR4 ;  /* 0x0000000400027c20 */ /* 0x000fe20008410000 */
[----:B------:R-:W-:Y:S01]  /*168c0*/  FADD.FTZ R0, -R133, R140 ;  /* 0x0000008c85007221 */ /* 0x000fe20000010100 */
[----:B------:R-:W-:Y:S01]  /*168d0*/  FSEL R139, R139, RZ, P1 ;  /* 0x000000ff8b8b7208 */ /* 0x000fe20000800000 */
[----:B------:R-:W1:Y:S01]  /*168e0*/  MUFU.EX2 R3, R3 ;  /* 0x0000000300037308 */ /* 0x000e620000000800 */
[----:B------:R-:W-:Y:S01]  /*168f0*/  FSETP.NEU.FTZ.AND P1, PT, R135, -INF , PT ;  /* 0xff8000008700780b */ /* 0x000fe20003f3d000 */
[----:B------:R-:W-:Y:S01]  /*16900*/  FMUL.FTZ R0, R0, UR4 ;  /* 0x0000000400007c20 */ /* 0x000fe20008410000 */
[----:B------:R-:W-:Y:S01]  /*16910*/  MOV R172, R49 ;  /* 0x0000003100ac7202 */ /* 0x000fe20000000f00 */
[--C-:B------:R-:W-:Y:S01]  /*16920*/  FFMA.FTZ R4, R142, UR4, -R139.reuse ;  /* 0x000000048e047c23 */ /* 0x100fe2000801088b */
[----:B------:R-:W-:Y:S01]  /*16930*/  FSEL R208, R208, RZ, P1 ;  /* 0x000000ffd0d07208 */ /* 0x000fe20000800000 */
[----:B------:R-:W-:Y:S01]  /*16940*/  FMUL.FTZ R49, R132, R189 ;  /* 0x000000bd84317220 */ /* 0x000fe20000410000 */
[----:B------:R-:W-:Y:S03]  /*16950*/  FSETP.NEU.FTZ.AND P1, PT, R134, -INF , PT ;  /* 0xff8000008600780b */ /* 0x000fe60003f3d000 */
[----:B------:R2:W-:Y:S01]  /*16960*/  MUFU.EX2 R9, R4 ;  /* 0x0000000400097308 */ /* 0x0005e20000000800 */
[----:B------:R-:W-:Y:S01]  /*16970*/  MOV R173, R58 ;  /* 0x0000003a00ad7202 */ /* 0x000fe20000000f00 */
[----:B------:R-:W-:Y:S01]  /*16980*/  FFMA.FTZ R5, R15, UR4, -R208 ;  /* 0x000000040f057c23 */ /* 0x000fe200080108d0 */
[----:B------:R-:W-:Y:S01]  /*16990*/  FSEL R210, R210, RZ, P1 ;  /* 0x000000ffd2d27208 */ /* 0x000fe20000800000 */
[C---:B------:R-:W-:Y:S01]  /*169a0*/  FMUL.FTZ R68, R132.reuse, R68 ;  /* 0x0000004484447220 */ /* 0x040fe20000410000 */
[----:B------:R-:W-:Y:S01]  /*169b0*/  FSETP.NEU.FTZ.AND P1, PT, R133, -INF , PT ;  /* 0xff8000008500780b */ /* 0x000fe20003f3d000 */
[C---:B------:R-:W-:Y:S01]  /*169c0*/  FMUL.FTZ R69, R132.reuse, R69 ;  /* 0x0000004584457220 */ /* 0x040fe20000410000 */
[----:B------:R-:W-:Y:S01]  /*169d0*/  FMUL.FTZ R80, R132, R80 ;  /* 0x0000005084507220 */ /* 0x000fe20000410000 */
[----:B------:R-:W-:Y:S01]  /*169e0*/  FFMA.FTZ R7, R216, UR4, -R210 ;  /* 0x00000004d8077c23 */ /* 0x000fe200080108d2 */
[----:B------:R-:W-:Y:S01]  /*169f0*/  FSEL R209, R209, RZ, P1 ;  /* 0x000000ffd1d17208 */ /* 0x000fe20000800000 */
[----:B------:R3:W-:Y:S01]  /*16a00*/  MUFU.EX2 R8, R5 ;  /* 0x0000000500087308 */ /* 0x0007e20000000800 */
[C---:B-1----:R-:W-:Y:S01]  /*16a10*/  FMUL.FTZ R6, R3.reuse, R150 ;  /* 0x0000009603067220 */ /* 0x042fe20000410000 */
[C---:B------:R-:W-:Y:S01]  /*16a20*/  FMUL.FTZ R19, R3.reuse, R159 ;  /* 0x0000009f03137220 */ /* 0x040fe20000410000 */
[C---:B------:R-:W-:Y:S01]  /*16a30*/  FMUL.FTZ R34, R3.reuse, R174 ;  /* 0x000000ae03227220 */ /* 0x040fe20000410000 */
[----:B------:R-:W-:Y:S01]  /*16a40*/  MOV R174, R35 ;  /* 0x0000002300ae7202 */ /* 0x000fe20000000f00 */
[C---:B------:R-:W-:Y:S01]  /*16a50*/  FMUL.FTZ R35, R3.reuse, R175 ;  /* 0x000000af03237220 */ /* 0x040fe20000410000 */
[----:B------:R-:W-:Y:S01]  /*16a60*/  MOV R159, R59 ;  /* 0x0000003b009f7202 */ /* 0x000fe20000000f00 */
[--C-:B--2---:R-:W-:Y:S03]  /*16a70*/  FFMA.FTZ R4, R218, UR4, -R139.reuse ;  /* 0x00000004da047c23 */ /* 0x104fe6000801088b */
[----:B------:R-:W1:Y:S01]  /*16a80*/  MUFU.EX2 R2, R2 ;  /* 0x0000000200027308 */ /* 0x000e620000000800 */
[----:B------:R-:W-:Y:S01]  /*16a90*/  MOV R175, R66 ;  /* 0x0000004200af7202 */ /* 0x000fe20000000f00 */
[C---:B------:R-:W-:Y:S01]  /*16aa0*/  FMUL.FTZ R66, R3.reuse, R206 ;  /* 0x000000ce03427220 */ /* 0x040fe20000410000 */
[C---:B------:R-:W-:Y:S01]  /*16ab0*/  FMUL.FTZ R70, R3.reuse, R70 ;  /* 0x0000004603467220 */ /* 0x040fe20000410000 */
        /* <DEDUP_REMOVED lines=8> */
[C---:B------:R-:W-:Y:S01]  /*16b40*/  FMUL.FTZ R86, R3.reuse, R86 ;  /* 0x0000005603567220 */ /* 0x040fe20000410000 */
[----:B------:R-:W-:Y:S01]  /*16b50*/  FMUL.FTZ R87, R3, R87 ;  /* 0x0000005703577220 */ /* 0x000fe20000410000 */
[C---:B------:R-:W-:Y:S01]  /*16b60*/  FMUL.FTZ R96, R132.reuse, R96 ;  /* 0x0000006084607220 */ /* 0x040fe20000410000 */
[----:B------:R-:W-:Y:S03]  /*16b70*/  FMUL.FTZ R97, R132, R97 ;  /* 0x0000006184617220 */ /* 0x000fe60000410000 */
[----:B------:R-:W3:Y:S01]  /*16b80*/  MUFU.EX2 R0, R0 ;  /* 0x0000000000007308 */ /* 0x000ee20000000800 */
[C---:B-1----:R-:W-:Y:S01]  /*16b90*/  FMUL.FTZ R12, R2.reuse, R152 ;  /* 0x00000098020c7220 */ /* 0x042fe20000410000 */
[C---:B------:R-:W-:Y:S01]  /*16ba0*/  FMUL.FTZ R13, R2.reuse, R153 ;  /* 0x00000099020d7220 */ /* 0x040fe20000410000 */
[C---:B------:R-:W-:Y:S01]  /*16bb0*/  FMUL.FTZ R24, R2.reuse, R160 ;  /* 0x000000a002187220 */ /* 0x040fe20000410000 */
[C---:B------:R-:W-:Y:S01]  /*16bc0*/  FMUL.FTZ R28, R2.reuse, R168 ;  /* 0x000000a8021c7220 */ /* 0x040fe20000410000 */
[C---:B------:R-:W-:Y:S01]  /*16bd0*/  FMUL.FTZ R29, R2.reuse, R169 ;  /* 0x000000a9021d7220 */ /* 0x040fe20000410000 */
[----:B------:R-:W-:Y:S01]  /*16be0*/  MOV R168, R45 ;  /* 0x0000002d00a87202 */ /* 0x000fe20000000f00 */
[C---:B------:R-:W-:Y:S01]  /*16bf0*/  FMUL.FTZ R45, R2.reuse, R185 ;  /* 0x000000b9022d7220 */ /* 0x040fe20000410000 */
[----:B------:R-:W-:Y:S01]  /*16c00*/  MOV R169, R61 ;  /* 0x0000003d00a97202 */ /* 0x000fe20000000f00 */
[--C-:B--2---:R-:W-:Y:S01]  /*16c10*/  FFMA.FTZ R4, R143, UR4, -R208.reuse ;  /* 0x000000048f047c23 */ /* 0x104fe200080108d0 */
[C---:B------:R-:W-:Y:S01]  /*16c20*/  FMUL.FTZ R61, R2.reuse, R201 ;  /* 0x000000c9023d7220 */ /* 0x040fe20000410000 */
[----:B------:R-:W-:Y:S01]  /*16c30*/  MOV R160, R67 ;  /* 0x0000004300a07202 */ /* 0x000fe20000000f00 */
[C---:B------:R-:W-:Y:S01]  /*16c40*/  FMUL.FTZ R67, R3.reuse, R207 ;  /* 0x000000cf03437220 */ /* 0x040fe20000410000 */
[----:B------:R1:W-:Y:S01]  /*16c50*/  MUFU.EX2 R218, R4 ;  /* 0x0000000400da7308 */ /* 0x0003e20000000800 */
        /* <DEDUP_REMOVED lines=9> */
[----:B------:R-:W-:Y:S01]  /*16cf0*/  FMUL.FTZ R31, R0, R171 ;  /* 0x000000ab001f7220 */ /* 0x000fe20000410000 */
[----:B------:R-:W-:Y:S01]  /*16d00*/  MOV R162, R232 ;  /* 0x000000e800a27202 */ /* 0x000fe20000000f00 */
[----:B------:R-:W-:Y:S01]  /*16d10*/  LDSM.16.MT88.4 R152, [R233+0xe000] ;  /* 0x00e00000e998783b */ /* 0x000fe20000004200 */
[----:B------:R-:W-:Y:S01]  /*16d20*/  MOV R232, R44 ;  /* 0x0000002c00e87202 */ /* 0x000fe20000000f00 */
[----:B------:R-:W-:Y:S01]  /*16d30*/  FMUL.FTZ R44, R2, R184 ;  /* 0x000000b8022c7220 */ /* 0x000fe20000410000 */
[----:B------:R-:W-:Y:S01]  /*16d40*/  MOV R170, R47 ;  /* 0x0000002f00aa7202 */ /* 0x000fe20000000f00 */
[----:B------:R-:W-:Y:S01]  /*16d50*/  FMUL.FTZ R47, R0, R187 ;  /* 0x000000bb002f7220 */ /* 0x000fe20000410000 */
[--C-:B-1----:R-:W-:Y:S01]  /*16d60*/  FFMA.FTZ R4, R214, UR4, -R208.reuse ;  /* 0x00000004d6047c23 */ /* 0x102fe200080108d0 */
[----:B------:R-:W-:Y:S01]  /*16d70*/  MOV R184, R46 ;  /* 0x0000002e00b87202 */ /* 0x000fe20000000f00 */
[----:B------:R-:W-:Y:S01]  /*16d80*/  FMUL.FTZ R46, R0, R186 ;  /* 0x000000ba002e7220 */ /* 0x000fe20000410000 */
[----:B------:R-:W-:Y:S01]  /*16d90*/  MOV R171, R50 ;  /* 0x0000003200ab7202 */ /* 0x000fe20000000f00 */
[----:B------:R1:W2:Y:S01]  /*16da0*/  MUFU.EX2 R245, R4 ;  /* 0x0000000400f57308 */ /* 0x0002a20000000800 */
[----:B------:R-:W-:Y:S01]  /*16db0*/  FMUL.FTZ R50, R3, R190 ;  /* 0x000000be03327220 */ /* 0x000fe20000410000 */
[----:B------:R-:W-:Y:S01]  /*16dc0*/  MOV R163, R57 ;  /* 0x0000003900a37202 */ /* 0x000fe20000000f00 */
[----:B------:R-:W-:Y:S01]  /*16dd0*/  FMUL.FTZ R57, R2, R193 ;  /* 0x000000c102397220 */ /* 0x000fe20000410000 */
[C---:B------:R-:W-:Y:S01]  /*16de0*/  FMUL.FTZ R58, R0.reuse, R194 ;  /* 0x000000c2003a7220 */ /* 0x040fe20000410000 */
[C---:B------:R-:W-:Y:S01]  /*16df0*/  FMUL.FTZ R59, R0.reuse, R195 ;  /* 0x000000c3003b7220 */ /* 0x040fe20000410000 */
[C---:B------:R-:W-:Y:S01]  /*16e00*/  FMUL.FTZ R74, R0.reuse, R74 ;  /* 0x0000004a004a7220 */ /* 0x040fe20000410000 */
[----:B------:R-:W-:Y:S01]  /*16e10*/  FMUL.FTZ R75, R0, R75 ;  /* 0x0000004b004b7220 */ /* 0x000fe20000410000 */
        /* <DEDUP_REMOVED lines=12> */
[----:B------:R-:W-:Y:S01]  /*16ee0*/  FMUL.FTZ R95, R0, R95 ;  /* 0x0000005f005f7220 */ /* 0x000fe20000410000 */
[----:B------:R1:W-:Y:S01]  /*16ef0*/  MUFU.EX2 R243, R4 ;  /* 0x0000000400f37308 */ /* 0x0003e20000000800 */
[C---:B------:R-:W-:Y:S01]  /*16f00*/  FMUL.FTZ R98, R3.reuse, R98 ;  /* 0x0000006203627220 */ /* 0x040fe20000410000 */
[C---:B------:R-:W-:Y:S01]  /*16f10*/  FMUL.FTZ R99, R3.reuse, R99 ;  /* 0x0000006303637220 */ /* 0x040fe20000410000 */
        /* <DEDUP_REMOVED lines=15> */
[----:B------:R-:W-:Y:S01]  /*17010*/  FMUL.FTZ R16, R132, R156 ;  /* 0x0000009c84107220 */ /* 0x000fe20000410000 */
[----:B------:R-:W-:Y:S01]  /*17020*/  FFMA.FTZ R156, R226, UR4, -R139 ;  /* 0x00000004e29c7c23 */ /* 0x000fe2000801088b */
[C---:B------:R-:W-:Y:S01]  /*17030*/  FMUL.FTZ R114, R3.reuse, R114 ;  /* 0x0000007203727220 */ /* 0x040fe20000410000 */
[----:B------:R1:W2:Y:S01]  /*17040*/  MUFU.EX2 R10, R4 ;  /* 0x00000004000a7308 */ /* 0x0002a20000000800 */
        /* <DEDUP_REMOVED lines=16> */
[----:B-1----:R-:W-:Y:S01]  /*17150*/  FFMA.FTZ R4, R18, UR4, -R208 ;  /* 0x0000000412047c23 */ /* 0x002fe200080108d0 */
[C---:B------:R-:W-:Y:S01]  /*17160*/  FMUL.FTZ R18, R3.reuse, R158 ;  /* 0x0000009e03127220 */ /* 0x040fe20000410000 */
[----:B------:R-:W-:Y:S01]  /*17170*/  MOV R158, R63 ;  /* 0x0000003f009e7202 */ /* 0x000fe20000000f00 */
[----:B------:R-:W-:Y:S01]  /*17180*/  FMUL.FTZ R63, R0, R203 ;  /* 0x000000cb003f7220 */ /* 0x000fe20000410000 */
[----:B------:R1:W-:Y:S01]  /*17190*/  MUFU.EX2 R242, R4 ;  /* 0x0000000400f27308 */ /* 0x0003e20000000800 */
[----:B------:R-:W-:Y:S01]  /*171a0*/  FMUL.FTZ R131, R3, R131 ;  /* 0x0000008303837220 */ /* 0x000fe20000410000 */
[--C-:B------:R-:W-:Y:S01]  /*171b0*/  FFMA.FTZ R138, R138, UR4, -R209.reuse ;  /* 0x000000048a8a7c23 */ /* 0x100fe200080108d1 */
[--C-:B------:R-:W-:Y:S01]  /*171c0*/  FFMA.FTZ R168, R168, UR4, -R210.reuse ;  /* 0x00000004a8a87c23 */ /* 0x100fe200080108d2 */
[--C-:B-1----:R-:W-:Y:S06]  /*171d0*/  FFMA.FTZ R4, R212, UR4, -R210.reuse ;  /* 0x00000004d4047c23 */ /* 0x102fec00080108d2 */
[----:B------:R1:W-:Y:S02]  /*171e0*/  MUFU.EX2 R214, R4 ;  /* 0x0000000400d67308 */ /* 0x0003e40000000800 */
[--C-:B-1----:R-:W-:Y:S01]  /*171f0*/  FFMA.FTZ R4, R225, UR4, -R210.reuse ;  /* 0x00000004e1047c23 */ /* 0x102fe200080108d2 */
[----:B------:R-:W-:Y:S01]  /*17200*/  MOV R225, R9 ;  /* 0x0000000900e17202 */ /* 0x000fe20000000f00 */
[--C-:B------:R-:W-:Y:S01]  /*17210*/  FFMA.FTZ R9, R219, UR4, -R210.reuse ;  /* 0x00000004db097c23 */ /* 0x100fe200080108d2 */
[----:B--2---:R-:W-:Y:S05]  /*17220*/  MOV R219, R10 ;  /* 0x0000000a00db7202 */ /* 0x004fea0000000f00 */
[----:B------:R1:W-:Y:S01]  /*17230*/  MUFU.EX2 R244, R4 ;  /* 0x0000000400f47308 */ /* 0x0003e20000000800 */
[----:B------:R-:W-:Y:S01]  /*17240*/  F2FP.BF16.F32.PACK_AB R140, R246, R225 ;  /* 0x000000e1f68c723e */ /* 0x000fe200000010ff */
[----:B------:R-:W-:Y:S01]  /*17250*/  FMUL.FTZ R10, R0, R146 ;  /* 0x00000092000a7220 */ /* 0x000fe20000410000 */
[----:B------:R-:W-:Y:S07]  /*17260*/  F2FP.BF16.F32.PACK_AB R142, R219, R243 ;  /* 0x000000f3db8e723e */ /* 0x000fee00000010ff */
[----:B------:R2:W-:Y:S01]  /*17270*/  MUFU.EX2 R240, R9 ;  /* 0x0000000900f07308 */ /* 0x0005e20000000800 */
[--C-:B-1----:R-:W-:Y:S09]  /*17280*/  FFMA.FTZ R4, R213, UR4, -R209.reuse ;  /* 0x00000004d5047c23 */ /* 0x102ff200080108d1 */
[----:B------:R1:W-:Y:S01]  /*17290*/  MUFU.EX2 R212, R4 ;  /* 0x0000000400d47308 */ /* 0x0003e20000000800 */
[----:B--2---:R-:W-:Y:S01]  /*172a0*/  FMUL.FTZ R9, R2, R145 ;  /* 0x0000009102097220 */ /* 0x004fe20000410000 */
[--C-:B-1----:R-:W-:Y:S08]  /*172b0*/  FFMA.FTZ R4, R217, UR4, -R209.reuse ;  /* 0x00000004d9047c23 */ /* 0x102ff000080108d1 */
[----:B------:R1:W2:Y:S10]  /*172c0*/  MUFU.EX2 R217, R7 ;  /* 0x0000000700d97308 */ /* 0x0002b40000000800 */
[----:B------:R3:W4:Y:S01]  /*172d0*/  MUFU.EX2 R213, R4 ;  /* 0x0000000400d57308 */ /* 0x0007220000000800 */
[----:B-1----:R-:W-:Y:S01]  /*172e0*/  FMUL.FTZ R7, R3, R151 ;  /* 0x0000009703077220 */ /* 0x002fe20000410000 */
[----:B--2---:R-:W-:Y:S01]  /*172f0*/  F2FP.BF16.F32.PACK_AB R146, R240, R217 ;  /* 0x000000d9f092723e */ /* 0x004fe200000010ff */
[--C-:B---3--:R-:W-:Y:S01]  /*17300*/  FFMA.FTZ R4, R224, UR4, -R209.reuse ;  /* 0x00000004e0047c23 */ /* 0x108fe200080108d1 */
[----:B----4-:R-:W-:Y:S02]  /*17310*/  F2FP.BF16.F32.PACK_AB R145, R213, R212 ;  /* 0x000000d4d591723e */ /* 0x010fe400000010ff */
[----:B------:R-:W-:Y:S04]  /*17320*/  MOV R224, R17 ;  /* 0x0000001100e07202 */ /* 0x000fe80000000f00 */
[----:B------:R1:W-:Y:S01]  /*17330*/  MUFU.EX2 R216, R4 ;  /* 0x0000000400d87308 */ /* 0x0003e20000000800 */
[----:B------:R-:W-:Y:S01]  /*17340*/  FMUL.FTZ R17, R132, R157 ;  /* 0x0000009d84117220 */ /* 0x000fe20000410000 */
[----:B------:R-:W-:Y:S01]  /*17350*/  MOV R157, R60 ;  /* 0x0000003c009d7202 */ /* 0x000fe20000000f00 */
[C---:B------:R-:W-:Y:S04]  /*17360*/  FMUL.FTZ R60, R2.reuse, R200 ;  /* 0x000000c8023c7220 */ /* 0x040fe80000410000 */
[--C-:B------:R-:W-:Y:S01]  /*17370*/  FFMA.FTZ R157, R157, UR4, -R210.reuse ;  /* 0x000000049d9d7c23 */ /* 0x100fe200080108d2 */
[----:B-1----:R-:W-:Y:S01]  /*17380*/  FFMA.FTZ R4, R215, UR4, -R209 ;  /* 0x00000004d7047c23 */ /* 0x002fe200080108d1 */
[----:B------:R-:W-:Y:S01]  /*17390*/  MOV R215, R8 ;  /* 0x0000000800d77202 */ /* 0x000fe20000000f00 */
[----:B------:R-:W-:Y:S01]  /*173a0*/  FMUL.FTZ R8, R2, R144 ;  /* 0x0000009002087220 */ /* 0x000fe20000410000 */
[----:B------:R-:W-:Y:S01]  /*173b0*/  F2FP.BF16.F32.PACK_AB R144, R244, R214 ;  /* 0x000000d6f490723e */ /* 0x000fe200000010ff */
[----:B------:R1:W2:Y:S01]  /*173c0*/  MUFU.EX2 R239, R4 ;  /* 0x0000000400ef7308 */ /* 0x0002a20000000800 */
[----:B------:R-:W-:Y:S01]  /*173d0*/  F2FP.BF16.F32.PACK_AB R143, R215, R242 ;  /* 0x000000f2d78f723e */ /* 0x000fe200000010ff */
        /* <DEDUP_REMOVED lines=12> */
[----:B------:R-:W-:Y:S01]  /*174a0*/  MOV R166, R25 ;  /* 0x0000001900a67202 */ /* 0x000fe20000000f00 */
[----:B------:R-:W-:Y:S01]  /*174b0*/  FMUL.FTZ R25, R2, R161 ;  /* 0x000000a102197220 */ /* 0x000fe20000410000 */
[----:B------:R-:W-:Y:S01]  /*174c0*/  MOV R161, R241 ;  /* 0x000000f100a17202 */ /* 0x000fe20000000f00 */
[----:B------:R-:W-:Y:S01]  /*174d0*/  FMUL.FTZ R42, R0, R178 ;  /* 0x000000b2002a7220 */ /* 0x000fe20000410000 */
[-C--:B------:R-:W-:Y:S03]  /*174e0*/  HMMA.16816.F32.BF16 R20, R140, R36.reuse, R20 ;  /* 0x000000248c14723c */ /* 0x080fe60000041814 */
[----:B------:R-:W-:Y:S01]  /*174f0*/  MOV R241, R41 ;  /* 0x0000002900f17202 */ /* 0x000fe20000000f00 */
[----:B------:R-:W-:Y:S01]  /*17500*/  FMUL.FTZ R41, R2, R177 ;  /* 0x000000b102297220 */ /* 0x000fe20000410000 */
[----:B------:R-:W-:Y:S01]  /*17510*/  MOV R178, R64 ;  /* 0x0000004000b27202 */ /* 0x000fe20000000f00 */
[C---:B------:R-:W-:Y:S05]  /*17520*/  HMMA.16816.F32.BF16 R24, R144.reuse, R36, R24 ;  /* 0x000000249018723c */ /* 0x040fea0000041818 */
[C---:B------:R-:W-:Y:S01]  /*17530*/  FMUL.FTZ R64, R132.reuse, R204 ;  /* 0x000000cc84407220 */ /* 0x040fe20000410000 */
[-C--:B------:R-:W-:Y:S05]  /*17540*/  HMMA.16816.F32.BF16 R28, R144, R38.reuse, R28 ;  /* 0x00000026901c723c */ /* 0x080fea000004181c */
[C---:B------:R-:W-:Y:S01]  /*17550*/  FMUL.FTZ R36, R132.reuse, R180 ;  /* 0x000000b484247220 */ /* 0x040fe20000410000 */
[C---:B------:R-:W-:Y:S05]  /*17560*/  HMMA.16816.F32.BF16 R32, R140.reuse, R38, R32 ;  /* 0x000000268c20723c */ /* 0x040fea0000041820 */
[C---:B------:R-:W-:Y:S01]  /*17570*/  FMUL.FTZ R37, R132.reuse, R181 ;  /* 0x000000b584257220 */ /* 0x040fe20000410000 */
[----:B------:R-:W-:Y:S01]  /*17580*/  MOV R164, R43 ;  /* 0x0000002b00a47202 */ /* 0x000fe20000000f00 */
[C---:B------:R-:W-:Y:S01]  /*17590*/  FMUL.FTZ R39, R3.reuse, R183 ;  /* 0x000000b703277220 */ /* 0x040fe20000410000 */
[----:B------:R-:W-:Y:S03]  /*175a0*/  MOV R183, R48 ;  /* 0x0000003000b77202 */ /* 0x000fe60000000f00 */
[----:B------:R-:W-:Y:S01]  /*175b0*/  FMUL.FTZ R48, R132, R188 ;  /* 0x000000bc84307220 */ /* 0x000fe20000410000 */
[C---:B------:R-:W-:Y:S01]  /*175c0*/  FMUL.FTZ R38, R3.reuse, R182 ;  /* 0x000000b603267220 */ /* 0x040fe20000410000 */
[----:B------:R-:W2:Y:S01]  /*175d0*/  LDL.LU R188, [R1] ;  /* 0x0000000001bc7983 */ /* 0x000ea20000300800 */
[----:B------:R-:W-:Y:S01]  /*175e0*/  MOV R182, R40 ;  /* 0x0000002800b67202 */ /* 0x000fe20000000f00 */
[----:B------:R-:W-:Y:S01]  /*175f0*/  FMUL.FTZ R40, R2, R176 ;  /* 0x000000b002287220 */ /* 0x000fe20000410000 */
[----:B------:R-:W-:Y:S01]  /*17600*/  FMUL.FTZ R43, R0, R179 ;  /* 0x000000b3002b7220 */ /* 0x000fe20000410000 */
[----:B------:R-:W-:Y:S01]  /*17610*/  MOV R167, R238 ;  /* 0x000000ee00a77202 */ /* 0x000fe20000000f00 */
[----:B------:R-:W-:Y:S01]  /*17620*/  FFMA.FTZ R164, R164, UR4, -R210 ;  /* 0x00000004a4a47c23 */ /* 0x000fe200080108d2 */
[-C--:B------:R-:W-:Y:S01]  /*17630*/  HMMA.16816.F32.BF16 R36, R140, R52.reuse, R36 ;  /* 0x000000348c24723c */ /* 0x080fe20000041824 */
[----:B------:R3:W-:Y:S02]  /*17640*/  MUFU.EX2 R238, R156 ;  /* 0x0000009c00ee7308 */ /* 0x0007e40000000800 */
[----:B------:R-:W-:Y:S02]  /*17650*/  MOV R180, R237 ;  /* 0x000000ed00b47202 */ /* 0x000fe40000000f00 */
[----:B------:R-:W-:Y:S01]  /*17660*/  MOV R186, R178 ;  /* 0x000000b200ba7202 */ /* 0x000fe20000000f00 */
[C---:B------:R-:W-:Y:S05]  /*17670*/  HMMA.16816.F32.BF16 R40, R144.reuse, R52, R40 ;  /* 0x000000349028723c */ /* 0x040fea0000041828 */
[----:B------:R-:W-:Y:S01]  /*17680*/  MOV R176, R51 ;  /* 0x0000003300b07202 */ /* 0x000fe20000000f00 */
[-C--:B------:R-:W-:Y:S05]  /*17690*/  HMMA.16816.F32.BF16 R44, R144, R54.reuse, R44 ;  /* 0x00000036902c723c */ /* 0x080fea000004182c */
[C---:B------:R-:W-:Y:S01]  /*176a0*/  FMUL.FTZ R51, R3.reuse, R191 ;  /* 0x000000bf03337220 */ /* 0x040fe20000410000 */
[----:B------:R-:W-:Y:S01]  /*176b0*/  MOV R191, R158 ;  /* 0x0000009e00bf7202 */ /* 0x000fe20000000f00 */
[C---:B------:R-:W-:Y:S01]  /*176c0*/  FMUL.FTZ R52, R132.reuse, R196 ;  /* 0x000000c484347220 */ /* 0x040fe20000410000 */
[----:B------:R-:W-:Y:S03]  /*176d0*/  FMUL.FTZ R53, R132, R197 ;  /* 0x000000c584357220 */ /* 0x000fe60000410000 */
[--C-:B---3--:R-:W-:Y:S01]  /*176e0*/  FFMA.FTZ R156, R252, UR4, -R208.reuse ;  /* 0x00000004fc9c7c23 */ /* 0x108fe200080108d0 */
[C---:B------:R-:W-:Y:S03]  /*176f0*/  HMMA.16816.F32.BF16 R48, R140.reuse, R54, R48 ;  /* 0x000000368c30723c */ /* 0x040fe60000041830 */
[----:B------:R3:W-:Y:S01]  /*17700*/  MUFU.EX2 R237, R156 ;  /* 0x0000009c00ed7308 */ /* 0x0007e20000000800 */
[----:B------:R-:W-:Y:S02]  /*17710*/  MOV R181, R224 ;  /* 0x000000e000b57202 */ /* 0x000fe40000000f00 */
[----:B------:R-:W-:Y:S01]  /*17720*/  MOV R224, R56 ;  /* 0x0000003800e07202 */ /* 0x000fe20000000f00 */
[C---:B------:R-:W-:Y:S01]  /*17730*/  FMUL.FTZ R54, R3.reuse, R198 ;  /* 0x000000c603367220 */ /* 0x040fe20000410000 */
[----:B------:R-:W-:Y:S03]  /*17740*/  FMUL.FTZ R55, R3, R199 ;  /* 0x000000c703377220 */ /* 0x000fe60000410000 */
[----:B------:R-:W-:Y:S01]  /*17750*/  FMUL.FTZ R56, R2, R192 ;  /* 0x000000c002387220 */ /* 0x000fe20000410000 */
[----:B------:R-:W-:Y:S02]  /*17760*/  MOV R187, R181 ;  /* 0x000000b500bb7202 */ /* 0x000fe40000000f00 */
[----:B------:R-:W-:Y:S01]  /*17770*/  MOV R179, R62 ;  /* 0x0000003e00b37202 */ /* 0x000fe20000000f00 */
[-C--:B-1----:R-:W-:Y:S03]  /*17780*/  HMMA.16816.F32.BF16 R52, R140, R148.reuse, R52 ;  /* 0x000000948c34723c */ /* 0x082fe60000041834 */
[----:B------:R-:W-:Y:S01]  /*17790*/  FMUL.FTZ R62, R0, R202 ;  /* 0x000000ca003e7220 */ /* 0x000fe20000410000 */
[----:B------:R-:W-:Y:S01]  /*177a0*/  MOV R189, R187 ;  /* 0x000000bb00bd7202 */ /* 0x000fe20000000f00 */
[--C-:B---3--:R-:W-:Y:S01]  /*177b0*/  FFMA.FTZ R156, R184, UR4, -R208.reuse ;  /* 0x00000004b89c7c23 */ /* 0x108fe200080108d0 */
[C---:B------:R-:W-:Y:S03]  /*177c0*/  HMMA.16816.F32.BF16 R56, R144.reuse, R148, R56 ;  /* 0x000000949038723c */ /* 0x040fe60000041838 */
[----:B------:R1:W-:Y:S02]  /*177d0*/  MUFU.EX2 R203, R156 ;  /* 0x0000009c00cb7308 */ /* 0x0003e40000000800 */
[----:B------:R-:W-:Y:S01]  /*177e0*/  MOV R177, R65 ;  /* 0x0000004100b17202 */ /* 0x000fe20000000f00 */
[-C--:B------:R-:W-:Y:S05]  /*177f0*/  HMMA.16816.F32.BF16 R60, R144, R150.reuse, R60 ;  /* 0x00000096903c723c */ /* 0x080fea000004183c */
[----:B------:R-:W-:Y:S01]  /*17800*/  FMUL.FTZ R65, R132, R205 ;  /* 0x000000cd84417220 */ /* 0x000fe20000410000 */
[----:B------:R-:W-:Y:S02]  /*17810*/  MOV R184, R177 ;  /* 0x000000b100b87202 */ /* 0x000fe40000000f00 */
[----:B------:R-:W-:Y:S03]  /*17820*/  MOV R177, R182 ;  /* 0x000000b600b17202 */ /* 0x000fe60000000f00 */
[----:B------:R-:W-:Y:S01]  /*17830*/  MOV R185, R179 ;  /* 0x000000b300b97202 */ /* 0x000fe20000000f00 */
[C---:B------:R-:W-:Y:S01]  /*17840*/  HMMA.16816.F32.BF16 R64, R140.reuse, R150, R64 ;  /* 0x000000968c40723c */ /* 0x040fe20000041840 */
[----:B------:R-:W3:Y:S03]  /*17850*/  LDSM.16.MT88.4 R148, [R234+0xe000] ;  /* 0x00e00000ea94783b */ /* 0x000ee60000004200 */
[--C-:B-1----:R-:W-:Y:S01]  /*17860*/  FFMA.FTZ R156, R231, UR4, -R208.reuse ;  /* 0x00000004e79c7c23 */ /* 0x102fe200080108d0 */
[----:B------:R-:W-:Y:S01]  /*17870*/  MOV R187, R185 ;  /* 0x000000b900bb7202 */ /* 0x000fe20000000f00 */
[-C--:B------:R-:W-:Y:S02]  /*17880*/  HMMA.16816.F32.BF16 R68, R140, R152.reuse, R68 ;  /* 0x000000988c44723c */ /* 0x080fe40000041844 */
[----:B------:R-:W-:Y:S04]  /*17890*/  MUFU.EX2 R181, R156 ;  /* 0x0000009c00b57308 */ /* 0x000fe80000000800 */
[C---:B------:R-:W-:Y:S06]  /*178a0*/  HMMA.16816.F32.BF16 R72, R144.reuse, R152, R72 ;  /* 0x000000989048723c */ /* 0x040fec0000041848 */
[-C--:B------:R-:W-:Y:S05]  /*178b0*/  HMMA.16816.F32.BF16 R76, R144, R154.reuse, R76 ;  /* 0x0000009a904c723c */ /* 0x080fea000004184c */
[--C-:B------:R-:W-:Y:S01]  /*178c0*/  FFMA.FTZ R152, R229, UR4, -R139.reuse ;  /* 0x00000004e5987c23 */ /* 0x100fe2000801088b */
[C---:B------:R-:W-:Y:S03]  /*178d0*/  HMMA.16816.F32.BF16 R80, R140.reuse, R154, R80 ;  /* 0x0000009a8c50723c */ /* 0x040fe60000041850 */
[----:B------:R1:W4:Y:S03]  /*178e0*/  MUFU.EX2 R197, R152 ;  /* 0x0000009800c57308 */ /* 0x0003260000000800 */
[-C--:B---3--:R-:W-:Y:S01]  /*178f0*/  HMMA.16816.F32.BF16 R84, R140, R148.reuse, R84 ;  /* 0x000000948c54723c */ /* 0x088fe20000041854 */
[----:B-1----:R-:W1:Y:S05]  /*17900*/  LDSM.16.MT88.4 R152, [R236+0xe000] ;  /* 0x00e00000ec98783b */ /* 0x002e6a0000004200 */
[C---:B------:R-:W-:Y:S06]  /*17910*/  HMMA.16816.F32.BF16 R88, R144.reuse, R148, R88 ;  /* 0x000000949058723c */ /* 0x040fec0000041858 */
[-C--:B------:R-:W-:Y:S05]  /*17920*/  HMMA.16816.F32.BF16 R92, R144, R150.reuse, R92 ;  /* 0x00000096905c723c */ /* 0x080fea000004185c */
[--C-:B------:R-:W-:Y:S01]  /*17930*/  FFMA.FTZ R149, R227, UR4, -R139.reuse ;  /* 0x00000004e3957c23 */ /* 0x100fe2000801088b */
[C---:B------:R-:W-:Y:S03]  /*17940*/  HMMA.16816.F32.BF16 R96, R140.reuse, R150, R96 ;  /* 0x000000968c60723c */ /* 0x040fe60000041860 */
[----:B------:R-:W-:Y:S02]  /*17950*/  MUFU.EX2 R182, R149 ;  /* 0x0000009500b67308 */ /* 0x000fe40000000800 */
[----:B------:R-:W-:Y:S08]  /*17960*/  FFMA.FTZ R148, R228, UR4, -R139 ;  /* 0x00000004e4947c23 */ /* 0x000ff0000801088b */
[----:B------:R3:W4:Y:S01]  /*17970*/  MUFU.EX2 R179, R148 ;  /* 0x0000009400b37308 */ /* 0x0007220000000800 */
[-C--:B-1----:R-:W-:Y:S03]  /*17980*/  HMMA.16816.F32.BF16 R100, R140, R152.reuse, R100 ;  /* 0x000000988c64723c */ /* 0x082fe60000041864 */
[----:B---3--:R-:W-:Y:S03]  /*17990*/  FFMA.FTZ R148, R230, UR4, -R208 ;  /* 0x00000004e6947c23 */ /* 0x008fe600080108d0 */
[C---:B------:R-:W-:Y:S03]  /*179a0*/  HMMA.16816.F32.BF16 R104, R144.reuse, R152, R104 ;  /* 0x000000989068723c */ /* 0x040fe60000041868 */
[----:B------:R1:W3:Y:S03]  /*179b0*/  MUFU.EX2 R178, R148 ;  /* 0x0000009400b27308 */ /* 0x0002e60000000800 */
[-C--:B------:R-:W-:Y:S05]  /*179c0*/  HMMA.16816.F32.BF16 R108, R144, R154.reuse, R108 ;  /* 0x0000009a906c723c */ /* 0x080fea000004186c */
[--C-:B------:R-:W-:Y:S01]  /*179d0*/  FFMA.FTZ R152, R189, UR4, -R210.reuse ;  /* 0x00000004bd987c23 */ /* 0x100fe200080108d2 */
[C---:B------:R-:W-:Y:S03]  /*179e0*/  HMMA.16816.F32.BF16 R112, R140.reuse, R154, R112 ;  /* 0x0000009a8c70723c */ /* 0x040fe60000041870 */
[----:B------:R-:W-:Y:S01]  /*179f0*/  MUFU.EX2 R205, R152 ;  /* 0x0000009800cd7308 */ /* 0x000fe20000000800 */
[----:B-1----:R-:W1:Y:S02]  /*17a00*/  LDSM.16.MT88.4 R148, [R235+0xe000] ;  /* 0x00e00000eb94783b */ /* 0x002e640000004200 */
[-C--:B-1----:R-:W-:Y:S06]  /*17a10*/  HMMA.16816.F32.BF16 R116, R140, R148.reuse, R116 ;  /* 0x000000948c74723c */ /* 0x082fec0000041874 */
[C---:B------:R-:W-:Y:S06]  /*17a20*/  HMMA.16816.F32.BF16 R120, R144.reuse, R148, R120 ;  /* 0x000000949078723c */ /* 0x040fec0000041878 */
[-C--:B------:R-:W-:Y:S06]  /*17a30*/  HMMA.16816.F32.BF16 R124, R144, R150.reuse, R124 ;  /* 0x00000096907c723c */ /* 0x080fec000004187c */
[----:B------:R-:W-:Y:S07]  /*17a40*/  HMMA.16816.F32.BF16 R128, R140, R150, R128 ;  /* 0x000000968c80723c */ /* 0x000fee0000041880 */
[----:B----4-:R-:W-:Y:S04]  /*17a50*/  F2FP.BF16.F32.PACK_AB R140, R197, R238 ;  /* 0x000000eec58c723e */ /* 0x010fe800000010ff */
[----:B------:R-:W-:Y:S02]  /*17a60*/  F2FP.BF16.F32.PACK_AB R141, R203, R237 ;  /* 0x000000edcb8d723e */ /* 0x000fe400000010ff */
[----:B------:R-:W-:Y:S02]  /*17a70*/  F2FP.BF16.F32.PACK_AB R142, R182, R179 ;  /* 0x000000b3b68e723e */ /* 0x000fe400000010ff */
[----:B---3--:R-:W-:Y:S01]  /*17a80*/  F2FP.BF16.F32.PACK_AB R143, R181, R178 ;  /* 0x000000b2b58f723e */ /* 0x008fe200000010ff */
[--C-:B--2---:R-:W-:Y:S01]  /*17a90*/  FFMA.FTZ R156, R188, UR4, -R210.reuse ;  /* 0x00000004bc9c7c23 */ /* 0x104fe200080108d2 */
[----:B------:R-:W-:Y:S02]  /*17aa0*/  MOV R188, R186 ;  /* 0x000000ba00bc7202 */ /* 0x000fe40000000f00 */
[----:B------:R-:W-:Y:S01]  /*17ab0*/  MOV R186, R176 ;  /* 0x000000b000ba7202 */ /* 0x000fe20000000f00 */
[----:B------:R-:W-:Y:S01]  /*17ac0*/  MUFU.EX2 R185, R156 ;  /* 0x0000009c00b97308 */ /* 0x000fe20000000800 */
[----:B------:R-:W-:Y:S02]  /*17ad0*/  MOV R176, R183 ;  /* 0x000000b700b07202 */ /* 0x000fe40000000f00 */
[----:B------:R-:W-:Y:S02]  /*17ae0*/  MOV R183, R232 ;  /* 0x000000e800b77202 */ /* 0x000fe40000000f00 */
[----:B------:R-:W2:Y:S01]  /*17af0*/  LDL.LU R232, [R1+0x34] ;  /* 0x0000340001e87983 */ /* 0x000ea20000300800 */
[--C-:B------:R-:W-:Y:S03]  /*17b00*/  FFMA.FTZ R148, R176, UR4, -R209.reuse ;  /* 0x00000004b0947c23 */ /* 0x100fe600080108d1 */
[----:B------:R-:W3:Y:S01]  /*17b10*/  LDL.LU R189, [R1+0x8] ;  /* 0x0000080001bd7983 */ /* 0x000ee20000300800 */
[----:B------:R1:W-:Y:S03]  /*17b20*/  MUFU.EX2 R176, R148 ;  /* 0x0000009400b07308 */ /* 0x0003e60000000800 */
[----:B-1----:R-:W-:Y:S01]  /*17b30*/  LDSM.16.MT88.4 R148, [R236+0xc800] ;  /* 0x00c80000ec94783b */ /* 0x002fe20000004200 */
[--C-:B---3--:R-:W-:Y:S01]  /*17b40*/  FFMA.FTZ R153, R189, UR4, -R209.reuse ;  /* 0x00000004bd997c23 */ /* 0x108fe200080108d1 */
[----:B------:R-:W-:Y:S02]  /*17b50*/  MOV R189, R188 ;  /* 0x000000bc00bd7202 */ /* 0x000fe40000000f00 */
[----:B------:R-:W-:Y:S02]  /*17b60*/  MOV R188, R187 ;  /* 0x000000bb00bc7202 */ /* 0x000fe40000000f00 */
[----:B------:R-:W-:Y:S01]  /*17b70*/  MOV R187, R186 ;  /* 0x000000ba00bb7202 */ /* 0x000fe20000000f00 */
[--C-:B------:R-:W-:Y:S01]  /*17b80*/  FFMA.FTZ R152, R189, UR4, -R209.reuse ;  /* 0x00000004bd987c23 */ /* 0x100fe200080108d1 */
[----:B------:R-:W-:Y:S02]  /*17b90*/  MOV R186, R183 ;  /* 0x000000b700ba7202 */ /* 0x000fe40000000f00 */
[----:B------:R-:W-:Y:S01]  /*17ba0*/  MOV R189, R188 ;  /* 0x000000bc00bd7202 */ /* 0x000fe20000000f00 */
[----:B------:R-:W-:Y:S01]  /*17bb0*/  MUFU.EX2 R183, R153 ;  /* 0x0000009900b77308 */ /* 0x000fe20000000800 */
[----:B------:R-:W-:Y:S02]  /*17bc0*/  MOV R188, R186 ;  /* 0x000000ba00bc7202 */ /* 0x000fe40000000f00 */
[----:B------:R-:W-:Y:S01]  /*17bd0*/  MOV R186, R184 ;  /* 0x000000b800ba7202 */ /* 0x000fe20000000f00 */
[----:B------:R-:W-:Y:S01]  /*17be0*/  FFMA.FTZ R156, R189, UR4, -R210 ;  /* 0x00000004bd9c7c23 */ /* 0x000fe200080108d2 */
[----:B------:R-:W-:Y:S02]  /*17bf0*/  MOV R190, R188 ;  /* 0x000000bc00be7202 */ /* 0x000fe40000000f00 */
[----:B------:R-:W-:Y:S03]  /*17c00*/  MOV R189, R186 ;  /* 0x000000ba00bd7202 */ /* 0x000fe60000000f00 */
[----:B------:R1:W3:Y:S01]  /*17c10*/  MUFU.EX2 R184, R152 ;  /* 0x0000009800b87308 */ /* 0x0002e20000000800 */
[----:B------:R-:W-:Y:S01]  /*17c20*/  MOV R186, R177 ;  /* 0x000000b100ba7202 */ /* 0x000fe20000000f00 */
[----:B------:R-:W-:Y:S01]  /*17c30*/  FFMA.FTZ R144, R190, UR4, -R209 ;  /* 0x00000004be907c23 */ /* 0x000fe200080108d1 */
[----:B------:R-:W-:Y:S04]  /*17c40*/  MOV R188, R180 ;  /* 0x000000b400bc7202 */ /* 0x000fe80000000f00 */
[----:B------:R-:W-:Y:S03]  /*17c50*/  MOV R190, R188 ;  /* 0x000000bc00be7202 */ /* 0x000fe60000000f00 */
[----:B------:R-:W-:Y:S01]  /*17c60*/  MUFU.EX2 R177, R156 ;  /* 0x0000009c00b17308 */ /* 0x000fe20000000800 */
[----:B------:R-:W-:Y:S09]  /*17c70*/  MOV R188, R159 ;  /* 0x0000009f00bc7202 */ /* 0x000ff20000000f00 */
[----:B------:R4:W2:Y:S01]  /*17c80*/  MUFU.EX2 R180, R157 ;  /* 0x0000009d00b47308 */ /* 0x0008a20000000800 */
[----:B-1----:R-:W1:Y:S01]  /*17c90*/  LDSM.16.MT88.4 R152, [R233+0xc800] ;  /* 0x00c80000e998783b */ /* 0x002e620000004200 */
[----:B---3--:R-:W-:Y:S08]  /*17ca0*/  F2FP.BF16.F32.PACK_AB R145, R184, R183 ;  /* 0x000000b7b891723e */ /* 0x008ff000000010ff */
[----:B------:R3:W3:Y:S01]  /*17cb0*/  MUFU.EX2 R193, R144 ;  /* 0x0000009000c17308 */ /* 0x0006e20000000800 */
[----:B----4-:R-:W4:Y:S01]  /*17cc0*/  LDSM.16.MT88.4 R156, [R234+0xc800] ;  /* 0x00c80000ea9c783b */ /* 0x010f220000004200 */
[----:B--2---:R-:W-:Y:S02]  /*17cd0*/  F2FP.BF16.F32.PACK_AB R146, R180, R177 ;  /* 0x000000b1b492723e */ /* 0x004fe400000010ff */
[----:B---3--:R-:W-:Y:S02]  /*17ce0*/  F2FP.BF16.F32.PACK_AB R144, R205, R185 ;  /* 0x000000b9cd90723e */ /* 0x008fe400000010ff */
[----:B------:R-:W-:Y:S01]  /*17cf0*/  F2FP.BF16.F32.PACK_AB R147, R193, R176 ;  /* 0x000000b0c193723e */ /* 0x000fe200000010ff */
[-C--:B-1----:R-:W-:Y:S06]  /*17d00*/  HMMA.16816.F32.BF16 R4, R140, R152.reuse, R4 ;  /* 0x000000988c04723c */ /* 0x082fec0000041804 */
[C---:B------:R-:W-:Y:S06]  /*17d10*/  HMMA.16816.F32.BF16 R8, R144.reuse, R152, R8 ;  /* 0x000000989008723c */ /* 0x040fec0000041808 */
[-C--:B------:R-:W-:Y:S06]  /*17d20*/  HMMA.16816.F32.BF16 R12, R144, R154.reuse, R12 ;  /* 0x0000009a900c723c */ /* 0x080fec000004180c */
[C---:B------:R-:W-:Y:S01]  /*17d30*/  HMMA.16816.F32.BF16 R16, R140.reuse, R154, R16 ;  /* 0x0000009a8c10723c */ /* 0x040fe20000041810 */
[----:B------:R-:W1:Y:S05]  /*17d40*/  LDSM.16.MT88.4 R152, [R235+0xc800] ;  /* 0x00c80000eb98783b */ /* 0x000e6a0000004200 */
[-C--:B----4-:R-:W-:Y:S06]  /*17d50*/  HMMA.16816.F32.BF16 R20, R140, R156.reuse, R20 ;  /* 0x0000009c8c14723c */ /* 0x090fec0000041814 */
[C---:B------:R-:W-:Y:S06]  /*17d60*/  HMMA.16816.F32.BF16 R24, R144.reuse, R156, R24 ;  /* 0x0000009c9018723c */ /* 0x040fec0000041818 */
[-C--:B------:R-:W-:Y:S05]  /*17d70*/  HMMA.16816.F32.BF16 R28, R144, R158.reuse, R28 ;  /* 0x0000009e901c723c */ /* 0x080fea000004181c */
[--C-:B------:R-:W-:Y:S01]  /*17d80*/  FFMA.FTZ R156, R190, UR4, -R139.reuse ;  /* 0x00000004be9c7c23 */ /* 0x100fe2000801088b */
[C---:B------:R-:W-:Y:S03]  /*17d90*/  HMMA.16816.F32.BF16 R32, R140.reuse, R158, R32 ;  /* 0x0000009e8c20723c */ /* 0x040fe60000041820 */
[----:B------:R2:W-:Y:S03]  /*17da0*/  MUFU.EX2 R201, R156 ;  /* 0x0000009c00c97308 */ /* 0x0005e60000000800 */
[-C--:B------:R-:W-:Y:S06]  /*17db0*/  HMMA.16816.F32.BF16 R36, R140, R148.reuse, R36 ;  /* 0x000000948c24723c */ /* 0x080fec0000041824 */
[C---:B------:R-:W-:Y:S06]  /*17dc0*/  HMMA.16816.F32.BF16 R40, R144.reuse, R148, R40 ;  /* 0x000000949028723c */ /* 0x040fec0000041828 */
[-C--:B------:R-:W-:Y:S05]  /*17dd0*/  HMMA.16816.F32.BF16 R44, R144, R150.reuse, R44 ;  /* 0x00000096902c723c */ /* 0x080fea000004182c */
[--C-:B--2---:R-:W-:Y:S01]  /*17de0*/  FFMA.FTZ R156, R189, UR4, -R208.reuse ;  /* 0x00000004bd9c7c23 */ /* 0x104fe200080108d0 */
[C---:B------:R-:W-:Y:S01]  /*17df0*/  HMMA.16816.F32.BF16 R48, R140.reuse, R150, R48 ;  /* 0x000000968c30723c */ /* 0x040fe20000041830 */
[----:B------:R-:W2:Y:S02]  /*17e00*/  LDSM.16.MT88.4 R148, [R233+0xe800] ;  /* 0x00e80000e994783b */ /* 0x000ea40000004200 */
[----:B------:R3:W-:Y:S03]  /*17e10*/  MUFU.EX2 R195, R156 ;  /* 0x0000009c00c37308 */ /* 0x0007e60000000800 */
[-C--:B-1----:R-:W-:Y:S06]  /*17e20*/  HMMA.16816.F32.BF16 R52, R140, R152.reuse, R52 ;  /* 0x000000988c34723c */ /* 0x082fec0000041834 */
[C---:B------:R-:W-:Y:S06]  /*17e30*/  HMMA.16816.F32.BF16 R56, R144.reuse, R152, R56 ;  /* 0x000000989038723c */ /* 0x040fec0000041838 */
[-C--:B------:R-:W-:Y:S05]  /*17e40*/  HMMA.16816.F32.BF16 R60, R144, R154.reuse, R60 ;  /* 0x0000009a903c723c */ /* 0x080fea000004183c */
[--C-:B---3--:R-:W-:Y:S01]  /*17e50*/  FFMA.FTZ R156, R161, UR4, -R139.reuse ;  /* 0x00000004a19c7c23 */ /* 0x108fe2000801088b */
[C---:B------:R-:W-:Y:S01]  /*17e60*/  HMMA.16816.F32.BF16 R64, R140.reuse, R154, R64 ;  /* 0x0000009a8c40723c */ /* 0x040fe20000041840 */
[----:B------:R-:W1:Y:S04]  /*17e70*/  LDSM.16.MT88.4 R152, [R234+0xe800] ;  /* 0x00e80000ea98783b */ /* 0x000e680000004200 */
[----:B------:R-:W-:Y:S02]  /*17e80*/  MOV R161, R160 ;  /* 0x000000a000a17202 */ /* 0x000fe40000000f00 */
[----:B------:R-:W-:Y:S02]  /*17e90*/  MOV R160, R241 ;  /* 0x000000f100a07202 */ /* 0x000fe40000000f00 */
[----:B------:R3:W-:Y:S01]  /*17ea0*/  MUFU.EX2 R241, R156 ;  /* 0x0000009c00f17308 */ /* 0x0007e20000000800 */
[-C--:B--2---:R-:W-:Y:S06]  /*17eb0*/  HMMA.16816.F32.BF16 R68, R140, R148.reuse, R68 ;  /* 0x000000948c44723c */ /* 0x084fec0000041844 */
[C---:B------:R-:W-:Y:S05]  /*17ec0*/  HMMA.16816.F32.BF16 R72, R144.reuse, R148, R72 ;  /* 0x000000949048723c */ /* 0x040fea0000041848 */
[--C-:B---3--:R-:W-:Y:S01]  /*17ed0*/  FFMA.FTZ R156, R186, UR4, -R208.reuse ;  /* 0x00000004ba9c7c23 */ /* 0x108fe200080108d0 */
[-C--:B------:R-:W-:Y:S05]  /*17ee0*/  HMMA.16816.F32.BF16 R76, R144, R150.reuse, R76 ;  /* 0x00000096904c723c */ /* 0x080fea000004184c */
[--C-:B------:R-:W-:Y:S01]  /*17ef0*/  FFMA.FTZ R148, R191, UR4, -R139.reuse ;  /* 0x00000004bf947c23 */ /* 0x100fe2000801088b */
[C---:B------:R-:W-:Y:S03]  /*17f00*/  HMMA.16816.F32.BF16 R80, R140.reuse, R150, R80 ;  /* 0x000000968c50723c */ /* 0x040fe60000041850 */
[----:B------:R2:W-:Y:S02]  /*17f10*/  MUFU.EX2 R194, R148 ;  /* 0x0000009400c27308 */ /* 0x0005e40000000800 */
[----:B------:R-:W-:Y:S01]  /*17f20*/  MOV R186, R170 ;  /* 0x000000aa00ba7202 */ /* 0x000fe20000000f00 */
[-C--:B-1----:R-:W-:Y:S05]  /*17f30*/  HMMA.16816.F32.BF16 R84, R140, R152.reuse, R84 ;  /* 0x000000988c54723c */ /* 0x082fea0000041854 */
[--C-:B------:R-:W-:Y:S01]  /*17f40*/  FFMA.FTZ R170, R167, UR4, -R139.reuse ;  /* 0x00000004a7aa7c23 */ /* 0x100fe2000801088b */
[C---:B------:R-:W-:Y:S03]  /*17f50*/  HMMA.16816.F32.BF16 R88, R144.reuse, R152, R88 ;  /* 0x000000989058723c */ /* 0x040fe60000041858 */
[----:B------:R-:W-:Y:S02]  /*17f60*/  MUFU.EX2 R228, R170 ;  /* 0x000000aa00e47308 */ /* 0x000fe40000000800 */
[--C-:B------:R-:W-:Y:S01]  /*17f70*/  FFMA.FTZ R167, R165, UR4, -R208.reuse ;  /* 0x00000004a5a77c23 */ /* 0x100fe200080108d0 */
[-C--:B------:R-:W-:Y:S01]  /*17f80*/  HMMA.16816.F32.BF16 R92, R144, R154.reuse, R92 ;  /* 0x0000009a905c723c */ /* 0x080fe2000004185c */
[----:B--2---:R-:W1:Y:S04]  /*17f90*/  LDSM.16.MT88.4 R148, [R236+0xe800] ;  /* 0x00e80000ec94783b */ /* 0x004e680000004200 */
[--C-:B------:R-:W-:Y:S01]  /*17fa0*/  FFMA.FTZ R152, R188, UR4, -R208.reuse ;  /* 0x00000004bc987c23 */ /* 0x100fe200080108d0 */
[C---:B------:R-:W-:Y:S01]  /*17fb0*/  HMMA.16816.F32.BF16 R96, R140.reuse, R154, R96 ;  /* 0x0000009a8c60723c */ /* 0x040fe20000041860 */
[----:B------:R-:W-:Y:S02]  /*17fc0*/  MUFU.EX2 R226, R167 ;  /* 0x000000a700e27308 */ /* 0x000fe40000000800 */
[----:B------:R-:W2:Y:S02]  /*17fd0*/  LDL.LU R188, [R1+0x94] ;  /* 0x0000940001bc7983 */ /* 0x000ea40000300800 */
[--C-:B------:R-:W-:Y:S06]  /*17fe0*/  FFMA.FTZ R165, R222, UR4, -R208.reuse ;  /* 0x00000004dea57c23 */ /* 0x100fec00080108d0 */
[----:B------:R3:W-:Y:S10]  /*17ff0*/  MUFU.EX2 R202, R152 ;  /* 0x0000009800ca7308 */ /* 0x0007f40000000800 */
[----:B------:R-:W-:Y:S01]  /*18000*/  MUFU.EX2 R230, R165 ;  /* 0x000000a500e67308 */ /* 0x000fe20000000800 */
[--C-:B---3--:R-:W-:Y:S09]  /*18010*/  FFMA.FTZ R152, R187, UR4, -R139.reuse ;  /* 0x00000004bb987c23 */ /* 0x108ff2000801088b */
[----:B------:R3:W-:Y:S01]  /*18020*/  MUFU.EX2 R187, R156 ;  /* 0x0000009c00bb7308 */ /* 0x0007e20000000800 */
[-C--:B-1----:R-:W-:Y:S09]  /*18030*/  HMMA.16816.F32.BF16 R100, R140, R148.reuse, R100 ;  /* 0x000000948c64723c */ /* 0x082ff20000041864 */
[----:B------:R1:W-:Y:S01]  /*18040*/  MUFU.EX2 R196, R152 ;  /* 0x0000009800c47308 */ /* 0x0003e20000000800 */
[C---:B------:R-:W-:Y:S04]  /*18050*/  HMMA.16816.F32.BF16 R104, R144.reuse, R148, R104 ;  /* 0x000000949068723c */ /* 0x040fe80000041868 */
[----:B---3--:R-:W-:Y:S02]  /*18060*/  FFMA.FTZ R156, R175, UR4, -R208 ;  /* 0x00000004af9c7c23 */ /* 0x008fe400080108d0 */
[-C--:B------:R-:W-:Y:S01]  /*18070*/  HMMA.16816.F32.BF16 R108, R144, R150.reuse, R108 ;  /* 0x00000096906c723c */ /* 0x080fe2000004186c */
[----:B------:R-:W3:Y:S02]  /*18080*/  LDL.LU R175, [R1+0x90] ;  /* 0x0000900001af7983 */ /* 0x000ee40000300800 */
[----:B------:R4:W-:Y:S02]  /*18090*/  MUFU.EX2 R192, R156 ;  /* 0x0000009c00c07308 */ /* 0x0009e40000000800 */
[--C-:B------:R-:W-:Y:S01]  /*180a0*/  FFMA.FTZ R148, R173, UR4, -R210.reuse ;  /* 0x00000004ad947c23 */ /* 0x100fe200080108d2 */
[C---:B------:R-:W-:Y:S01]  /*180b0*/  HMMA.16816.F32.BF16 R112, R140.reuse, R150, R112 ;  /* 0x000000968c70723c */ /* 0x040fe20000041870 */
[----:B-1----:R-:W1:Y:S06]  /*180c0*/  LDSM.16.MT88.4 R152, [R235+0xe800] ;  /* 0x00e80000eb98783b */ /* 0x002e6c0000004200 */
[----:B------:R4:W4:Y:S01]  /*180d0*/  MUFU.EX2 R149, R148 ;  /* 0x0000009400957308 */ /* 0x0009220000000800 */
[----:B------:R-:W-:Y:S03]  /*180e0*/  MOV R173, R171 ;  /* 0x000000ab00ad7202 */ /* 0x000fe60000000f00 */
[--C-:B------:R-:W-:Y:S06]  /*180f0*/  FFMA.FTZ R171, R160, UR4, -R139.reuse ;  /* 0x00000004a0ab7c23 */ /* 0x100fec000801088b */
[----:B------:R1:W-:Y:S01]  /*18100*/  MUFU.EX2 R227, R171 ;  /* 0x000000ab00e37308 */ /* 0x0003e20000000800 */
[--C-:B----4-:R-:W-:Y:S01]  /*18110*/  FFMA.FTZ R156, R174, UR4, -R210.reuse ;  /* 0x00000004ae9c7c23 */ /* 0x110fe200080108d2 */
[----:B------:R-:W-:Y:S01]  /*18120*/  MOV R174, R169 ;  /* 0x000000a900ae7202 */ /* 0x000fe20000000f00 */
[--C-:B------:R-:W-:Y:S01]  /*18130*/  FFMA.FTZ R169, R221, UR4, -R139.reuse ;  /* 0x00000004dda97c23 */ /* 0x100fe2000801088b */
[----:B------:R-:W-:Y:S06]  /*18140*/  FFMA.FTZ R139, R211, UR4, -R139 ;  /* 0x00000004d38b7c23 */ /* 0x000fec000801088b */
[----:B------:R4:W-:Y:S01]  /*18150*/  MUFU.EX2 R199, R156 ;  /* 0x0000009c00c77308 */ /* 0x0009e20000000800 */
[--C-:B------:R-:W-:Y:S01]  /*18160*/  FFMA.FTZ R148, R172, UR4, -R209.reuse ;  /* 0x00000004ac947c23 */ /* 0x100fe200080108d1 */
[----:B------:R-:W-:Y:S02]  /*18170*/  MOV R211, R149 ;  /* 0x0000009500d37202 */ /* 0x000fe40000000f00 */
[----:B------:R-:W-:Y:S06]  /*18180*/  MOV R172, R162 ;  /* 0x000000a200ac7202 */ /* 0x000fec0000000f00 */
[----:B------:R4:W-:Y:S01]  /*18190*/  MUFU.EX2 R200, R148 ;  /* 0x0000009400c87308 */ /* 0x0009e20000000800 */
[--C-:B------:R-:W-:Y:S01]  /*181a0*/  FFMA.FTZ R172, R172, UR4, -R209.reuse ;  /* 0x00000004acac7c23 */ /* 0x100fe200080108d1 */
[----:B-1----:R-:W-:Y:S08]  /*181b0*/  MOV R171, R211 ;  /* 0x000000d300ab7202 */ /* 0x002ff00000000f00 */
[----:B------:R-:W-:Y:S01]  /*181c0*/  MUFU.EX2 R231, R169 ;  /* 0x000000a900e77308 */ /* 0x000fe20000000800 */
[----:B----4-:R-:W-:Y:S01]  /*181d0*/  LDSM.16.MT88.4 R156, [R234+0xd000] ;  /* 0x00d00000ea9c783b */ /* 0x010fe20000004200 */
[-C--:B------:R-:W-:Y:S08]  /*181e0*/  HMMA.16816.F32.BF16 R116, R140, R152.reuse, R116 ;  /* 0x000000988c74723c */ /* 0x080ff00000041874 */
[----:B------:R-:W-:Y:S03]  /*181f0*/  MUFU.EX2 R198, R139 ;  /* 0x0000008b00c67308 */ /* 0x000fe60000000800 */
[--C-:B------:R-:W-:Y:S01]  /*18200*/  FFMA.FTZ R148, R163, UR4, -R209.reuse ;  /* 0x00000004a3947c23 */ /* 0x100fe200080108d1 */
[C---:B------:R-:W-:Y:S06]  /*18210*/  HMMA.16816.F32.BF16 R120, R144.reuse, R152, R120 ;  /* 0x000000989078723c */ /* 0x040fec0000041878 */
[-C--:B------:R-:W-:Y:S01]  /*18220*/  HMMA.16816.F32.BF16 R124, R144, R154.reuse, R124 ;  /* 0x0000009a907c723c */ /* 0x080fe2000004187c */
[----:B------:R1:W4:Y:S04]  /*18230*/  MUFU.EX2 R207, R148 ;  /* 0x0000009400cf7308 */ /* 0x0003280000000800 */
[----:B------:R-:W-:Y:S01]  /*18240*/  FFMA.FTZ R152, R166, UR4, -R210 ;  /* 0x00000004a6987c23 */ /* 0x000fe200080108d2 */
[----:B------:R-:W-:Y:S05]  /*18250*/  HMMA.16816.F32.BF16 R128, R140, R154, R128 ;  /* 0x0000009a8c80723c */ /* 0x000fea0000041880 */
[----:B------:R-:W-:Y:S01]  /*18260*/  MUFU.EX2 R139, R138 ;  /* 0x0000008a008b7308 */ /* 0x000fe20000000800 */
[--C-:B------:R-:W-:Y:S01]  /*18270*/  FFMA.FTZ R144, R186, UR4, -R209.reuse ;  /* 0x00000004ba907c23 */ /* 0x100fe200080108d1 */
[--C-:B------:R-:W-:Y:S01]  /*18280*/  FFMA.FTZ R166, R232, UR4, -R208.reuse ;  /* 0x00000004e8a67c23 */ /* 0x100fe200080108d0 */
[----:B------:R-:W-:Y:S03]  /*18290*/  F2FP.BF16.F32.PACK_AB R142, R241, R196 ;  /* 0x000000c4f18e723e */ /* 0x000fe600000010ff */
[----:B------:R-:W-:Y:S04]  /*182a0*/  FFMA.FTZ R208, R220, UR4, -R208 ;  /* 0x00000004dcd07c23 */ /* 0x000fe800080108d0 */
[----:B------:R4:W4:Y:S01]  /*182b0*/  MUFU.EX2 R206, R144 ;  /* 0x0000009000ce7308 */ /* 0x0009220000000800 */
[--C-:B-1----:R-:W-:Y:S01]  /*182c0*/  FFMA.FTZ R148, R161, UR4, -R210.reuse ;  /* 0x00000004a1947c23 */ /* 0x102fe200080108d2 */
[----:B------:R-:W-:Y:S01]  /*182d0*/  F2FP.BF16.F32.PACK_AB R140, R201, R194 ;  /* 0x000000c2c98c723e */ /* 0x000fe200000010ff */
[----:B------:R-:W-:Y:S01]  /*182e0*/  LDSM.16.MT88.4 R160, [R236+0xd000] ;  /* 0x00d00000eca0783b */ /* 0x000fe20000004200 */
[----:B------:R-:W-:Y:S02]  /*182f0*/  F2FP.BF16.F32.PACK_AB R141, R202, R195 ;  /* 0x000000c3ca8d723e */ /* 0x000fe400000010ff */
[----:B------:R-:W-:Y:S04]  /*18300*/  F2FP.BF16.F32.PACK_AB R143, R192, R187 ;  /* 0x000000bbc08f723e */ /* 0x000fe800000010ff */
[----:B------:R1:W1:Y:S01]  /*18310*/  MUFU.EX2 R204, R148 ;  /* 0x0000009400cc7308 */ /* 0x0002620000000800 */
[----:B----4-:R-:W-:Y:S02]  /*18320*/  F2FP.BF16.F32.PACK_AB R145, R207, R200 ;  /* 0x000000c8cf91723e */ /* 0x010fe400000010ff */
[----:B------:R-:W-:Y:S02]  /*18330*/  MOV R170, R207 ;  /* 0x000000cf00aa7202 */ /* 0x000fe40000000f00 */
[----:B------:R-:W-:Y:S02]  /*18340*/  MOV R169, R196 ;  /* 0x000000c400a97202 */ /* 0x000fe40000000f00 */
[----:B------:R-:W-:Y:S03]  /*18350*/  MOV R196, R219 ;  /* 0x000000db00c47202 */ /* 0x000fe60000000f00 */
[----:B------:R-:W4:Y:S01]  /*18360*/  MUFU.EX2 R232, R152 ;  /* 0x0000009800e87308 */ /* 0x000f220000000800 */
[--C-:B------:R-:W-:Y:S01]  /*18370*/  FFMA.FTZ R144, R174, UR4, -R209.reuse ;  /* 0x00000004ae907c23 */ /* 0x100fe200080108d1 */
[--C-:B------:R-:W-:Y:S01]  /*18380*/  FFMA.FTZ R174, R173, UR4, -R210.reuse ;  /* 0x00000004adae7c23 */ /* 0x100fe200080108d2 */
[--C-:B------:R-:W-:Y:S01]  /*18390*/  FFMA.FTZ R173, R224, UR4, -R209.reuse ;  /* 0x00000004e0ad7c23 */ /* 0x100fe200080108d1 */
[----:B------:R-:W-:Y:S01]  /*183a0*/  FFMA.FTZ R209, R137, UR4, -R209 ;  /* 0x0000000489d17c23 */ /* 0x000fe200080108d1 */
[----:B------:R-:W-:Y:S01]  /*183b0*/  FFMA.FTZ R210, R223, UR4, -R210 ;  /* 0x00000004dfd27c23 */ /* 0x000fe200080108d2 */
[----:B------:R-:W-:Y:S04]  /*183c0*/  MOV R165, R206 ;  /* 0x000000ce00a57202 */ /* 0x000fe80000000f00 */
[----:B------:R-:W4:Y:S01]  /*183d0*/  MUFU.EX2 R186, R144 ;  /* 0x0000009000ba7308 */ /* 0x000f220000000800 */
[----:B-1----:R-:W1:Y:S01]  /*183e0*/  LDSM.16.MT88.4 R148, [R233+0xd000] ;  /* 0x00d00000e994783b */ /* 0x002e620000004200 */
[-C--:B------:R-:W-:Y:S08]  /*183f0*/  MOV R167, R204.reuse ;  /* 0x000000cc00a77202 */ /* 0x080ff00000000f00 */
[----:B------:R-:W-:Y:S01]  /*18400*/  MUFU.EX2 R223, R172 ;  /* 0x000000ac00df7308 */ /* 0x000fe20000000800 */
[----:B----4-:R-:W-:Y:S01]  /*18410*/  F2FP.BF16.F32.PACK_AB R146, R232, R204 ;  /* 0x000000cce892723e */ /* 0x010fe200000010ff */
[----:B------:R-:W4:Y:S08]  /*18420*/  LDSM.16.MT88.4 R152, [R235+0xd000] ;  /* 0x00d00000eb98783b */ /* 0x000f300000004200 */
[----:B------:R-:W-:Y:S01]  /*18430*/  MUFU.EX2 R222, R173 ;  /* 0x000000ad00de7308 */ /* 0x000fe20000000800 */
[----:B------:R-:W-:Y:S02]  /*18440*/  F2FP.BF16.F32.PACK_AB R147, R186, R206 ;  /* 0x000000ceba93723e */ /* 0x000fe400000010ff */
[----:B------:R-:W-:Y:S07]  /*18450*/  F2FP.BF16.F32.PACK_AB R144, R211, R199 ;  /* 0x000000c7d390723e */ /* 0x000fee00000010ff */
[----:B------:R-:W-:Y:S10]  /*18460*/  MUFU.EX2 R221, R174 ;  /* 0x000000ae00dd7308 */ /* 0x000ff40000000800 */
[----:B------:R4:W-:Y:S10]  /*18470*/  MUFU.EX2 R229, R166 ;  /* 0x000000a600e57308 */ /* 0x0009f40000000800 */
[----:B------:R-:W-:Y:S01]  /*18480*/  MUFU.EX2 R252, R208 ;  /* 0x000000d000fc7308 */ /* 0x000fe20000000800 */
[-C--:B-1----:R-:W-:Y:S06]  /*18490*/  HMMA.16816.F32.BF16 R4, R140, R148.reuse, R4 ;  /* 0x000000948c04723c */ /* 0x082fec0000041804 */
[C---:B------:R-:W-:Y:S03]  /*184a0*/  HMMA.16816.F32.BF16 R8, R144.reuse, R148, R8 ;  /* 0x000000949008723c */ /* 0x040fe60000041808 */
[----:B------:R-:W1:Y:S02]  /*184b0*/  MUFU.EX2 R220, R210 ;  /* 0x000000d200dc7308 */ /* 0x000e640000000800 */
[----:B----4-:R-:W-:Y:S01]  /*184c0*/  MOV R166, R205 ;  /* 0x000000cd00a67202 */ /* 0x010fe20000000f00 */
[-C--:B------:R-:W-:Y:S01]  /*184d0*/  HMMA.16816.F32.BF16 R12, R144, R150.reuse, R12 ;  /* 0x00000096900c723c */ /* 0x080fe2000004180c */
[----:B------:R-:W-:Y:S06]  /*184e0*/  LDSM.16.MT88.4 R204, [R235+0xd800] ;  /* 0x00d80000ebcc783b */ /* 0x000fec0000004200 */
[----:B------:R4:W4:Y:S01]  /*184f0*/  MUFU.EX2 R138, R209 ;  /* 0x000000d1008a7308 */ /* 0x0009220000000800 */
[C---:B------:R-:W-:Y:S01]  /*18500*/  HMMA.16816.F32.BF16 R16, R140.reuse, R150, R16 ;  /* 0x000000968c10723c */ /* 0x040fe20000041810 */
[----:B------:R-:W2:Y:S08]  /*18510*/  LDSM.16.MT88.4 R148, [R233+0xf000] ;  /* 0x00f00000e994783b */ /* 0x000eb00000004200 */
[----:B------:R4:W-:Y:S01]  /*18520*/  MUFU.EX2 R224, R168 ;  /* 0x000000a800e07308 */ /* 0x0009e20000000800 */
[-C--:B------:R-:W-:Y:S03]  /*18530*/  HMMA.16816.F32.BF16 R20, R140, R156.reuse, R20 ;  /* 0x0000009c8c14723c */ /* 0x080fe60000041814 */
[----:B-1----:R-:W-:Y:S03]  /*18540*/  F2FP.BF16.F32.PACK_AB R210, R220, R221 ;  /* 0x000000dddcd2723e */ /* 0x002fe600000010ff */
[C---:B------:R-:W-:Y:S05]  /*18550*/  HMMA.16816.F32.BF16 R24, R144.reuse, R156, R24 ;  /* 0x0000009c9018723c */ /* 0x040fea0000041818 */
[----:B----4-:R-:W-:Y:S01]  /*18560*/  F2FP.BF16.F32.PACK_AB R209, R222, R223 ;  /* 0x000000dfded1723e */ /* 0x010fe200000010ff */
[-C--:B------:R-:W-:Y:S05]  /*18570*/  HMMA.16816.F32.BF16 R28, R144, R158.reuse, R28 ;  /* 0x0000009e901c723c */ /* 0x080fea000004181c */
[----:B------:R-:W-:Y:S01]  /*18580*/  F2FP.BF16.F32.PACK_AB R211, R138, R139 ;  /* 0x0000008b8ad3723e */ /* 0x000fe200000010ff */
[C---:B------:R-:W-:Y:S01]  /*18590*/  HMMA.16816.F32.BF16 R32, R140.reuse, R158, R32 ;  /* 0x0000009e8c20723c */ /* 0x040fe20000041820 */
[----:B------:R-:W1:Y:S04]  /*185a0*/  LDSM.16.MT88.4 R156, [R234+0xf000] ;  /* 0x00f00000ea9c783b */ /* 0x000e680000004200 */
[----:B------:R-:W-:Y:S01]  /*185b0*/  MOV R168, R187 ;  /* 0x000000bb00a87202 */ /* 0x000fe20000000f00 */
[-C--:B------:R-:W-:Y:S05]  /*185c0*/  HMMA.16816.F32.BF16 R36, R140, R160.reuse, R36 ;  /* 0x000000a08c24723c */ /* 0x080fea0000041824 */
[----:B------:R-:W-:Y:S01]  /*185d0*/  MOV R187, R215 ;  /* 0x000000d700bb7202 */ /* 0x000fe20000000f00 */
        /* <DEDUP_REMOVED lines=8> */
[----:B------:R-:W3:Y:S05]  /*18660*/  LDSM.16.MT88.4 R152, [R235+0xf000] ;  /* 0x00f00000eb98783b */ /* 0x000eea0000004200 */
[-C--:B--2---:R-:W-:Y:S06]  /*18670*/  HMMA.16816.F32.BF16 R68, R140, R148.reuse, R68 ;  /* 0x000000948c44723c */ /* 0x084fec0000041844 */
[C---:B------:R-:W-:Y:S06]  /*18680*/  HMMA.16816.F32.BF16 R72, R144.reuse, R148, R72 ;  /* 0x000000949048723c */ /* 0x040fec0000041848 */
[-C--:B------:R-:W-:Y:S06]  /*18690*/  HMMA.16816.F32.BF16 R76, R144, R150.reuse, R76 ;  /* 0x00000096904c723c */ /* 0x080fec000004184c */
[C---:B------:R-:W-:Y:S05]  /*186a0*/  HMMA.16816.F32.BF16 R80, R140.reuse, R150, R80 ;  /* 0x000000968c50723c */ /* 0x040fea0000041850 */
[----:B------:R-:W-:Y:S01]  /*186b0*/  FFMA.FTZ R132, R132, R188, R225 ;  /* 0x000000bc84847223 */ /* 0x000fe200000100e1 */
[-C--:B-1----:R-:W-:Y:S01]  /*186c0*/  HMMA.16816.F32.BF16 R84, R140, R156.reuse, R84 ;  /* 0x0000009c8c54723c */ /* 0x082fe20000041854 */
[----:B------:R-:W-:Y:S01]  /*186d0*/  LDSM.16.MT88.4 R188, [R236+0xd800] ;  /* 0x00d80000ecbc783b */ /* 0x000fe20000004200 */
[----:B------:R-:W1:Y:S03]  /*186e0*/  MUFU.EX2 R225, R164 ;  /* 0x000000a400e17308 */ /* 0x000e660000000800 */
[----:B------:R-:W-:Y:S01]  /*186f0*/  FADD.FTZ R132, R246, R132 ;  /* 0x00000084f6847221 */ /* 0x000fe20000010000 */
[C---:B------:R-:W-:Y:S05]  /*18700*/  HMMA.16816.F32.BF16 R88, R144.reuse, R156, R88 ;  /* 0x0000009c9058723c */ /* 0x040fea0000041858 */
[----:B------:R-:W-:Y:S01]  /*18710*/  FADD.FTZ R132, R243, R132 ;  /* 0x00000084f3847221 */ /* 0x000fe20000010000 */
[-C--:B------:R-:W-:Y:S06]  /*18720*/  HMMA.16816.F32.BF16 R92, R144, R158.reuse, R92 ;  /* 0x0000009e905c723c */ /* 0x080fec000004185c */
[C---:B------:R-:W-:Y:S01]  /*18730*/  HMMA.16816.F32.BF16 R96, R140.reuse, R158, R96 ;  /* 0x0000009e8c60723c */ /* 0x040fe20000041860 */
[----:B------:R-:W2:Y:S04]  /*18740*/  LDSM.16.MT88.4 R156, [R233+0xd800] ;  /* 0x00d80000e99c783b */ /* 0x000ea80000004200 */
[----:B-1----:R-:W-:Y:S01]  /*18750*/  F2FP.BF16.F32.PACK_AB R208, R224, R225 ;  /* 0x000000e1e0d0723e */ /* 0x002fe200000010ff */
[-C--:B----4-:R-:W-:Y:S06]  /*18760*/  HMMA.16816.F32.BF16 R100, R140, R160.reuse, R100 ;  /* 0x000000a08c64723c */ /* 0x090fec0000041864 */
[C---:B------:R-:W-:Y:S06]  /*18770*/  HMMA.16816.F32.BF16 R104, R144.reuse, R160, R104 ;  /* 0x000000a09068723c */ /* 0x040fec0000041868 */
[-C--:B------:R-:W-:Y:S05]  /*18780*/  HMMA.16816.F32.BF16 R108, R144, R162.reuse, R108 ;  /* 0x000000a2906c723c */ /* 0x080fea000004186c */
[----:B---3--:R-:W-:Y:S01]  /*18790*/  FFMA.FTZ R3, R3, R175, R218 ;  /* 0x000000af03037223 */ /* 0x008fe200000100da */
[C---:B------:R-:W-:Y:S01]  /*187a0*/  HMMA.16816.F32.BF16 R112, R140.reuse, R162, R112 ;  /* 0x000000a28c70723c */ /* 0x040fe20000041870 */
[----:B------:R-:W3:Y:S04]  /*187b0*/  LDL.LU R175, [R1+0x98] ;  /* 0x0000980001af7983 */ /* 0x000ee80000300800 */
[----:B------:R-:W4:Y:S01]  /*187c0*/  LDL.LU R137, [R1+0x9c] ;  /* 0x00009c0001897983 */ /* 0x000f220000300800 */
[-C--:B------:R-:W-:Y:S03]  /*187d0*/  HMMA.16816.F32.BF16 R116, R140, R152.reuse, R116 ;  /* 0x000000988c74723c */ /* 0x080fe60000041874 */
[----:B------:R1:W5:Y:S02]  /*187e0*/  LDL.LU R246, [R1+0x140] ;  /* 0x0001400001f67983 */ /* 0x0003640000300800 */
[----:B------:R-:W-:Y:S01]  /*187f0*/  FADD.FTZ R3, R245, R3 ;  /* 0x00000003f5037221 */ /* 0x000fe20000010000 */
[C---:B------:R-:W-:Y:S01]  /*18800*/  HMMA.16816.F32.BF16 R120, R144.reuse, R152, R120 ;  /* 0x000000989078723c */ /* 0x040fe20000041878 */
[----:B------:R1:W5:Y:S05]  /*18810*/  LDL.LU R245, [R1+0x13c] ;  /* 0x00013c0001f57983 */ /* 0x00036a0000300800 */
[-C--:B------:R-:W-:Y:S06]  /*18820*/  HMMA.16816.F32.BF16 R124, R144, R154.reuse, R124 ;  /* 0x0000009a907c723c */ /* 0x080fec000004187c */
[----:B------:R-:W-:Y:S07]  /*18830*/  HMMA.16816.F32.BF16 R128, R140, R154, R128 ;  /* 0x0000009a8c80723c */ /* 0x000fee0000041880 */
[----:B------:R-:W-:Y:S04]  /*18840*/  F2FP.BF16.F32.PACK_AB R140, R228, R227 ;  /* 0x000000e3e48c723e */ /* 0x000fe800000010ff */
[----:B------:R-:W-:Y:S02]  /*18850*/  F2FP.BF16.F32.PACK_AB R141, R229, R226 ;  /* 0x000000e2e58d723e */ /* 0x000fe400000010ff */
[----:B------:R-:W-:Y:S02]  /*18860*/  F2FP.BF16.F32.PACK_AB R142, R198, R231 ;  /* 0x000000e7c68e723e */ /* 0x000fe400000010ff */
[----:B------:R-:W-:Y:S07]  /*18870*/  F2FP.BF16.F32.PACK_AB R143, R252, R230 ;  /* 0x000000e6fc8f723e */ /* 0x000fee00000010ff */
[-C--:B--2---:R-:W-:Y:S01]  /*18880*/  HMMA.16816.F32.BF16 R148, R140, R156.reuse, R4 ;  /* 0x0000009c8c94723c */ /* 0x084fe20000041804 */
[----:B------:R-:W-:Y:S05]  /*18890*/  LDSM.16.MT88.4 R4, [R236+0xf800] ;  /* 0x00f80000ec04783b */ /* 0x000fea0000004200 */
[C---:B------:R-:W-:Y:S03]  /*188a0*/  HMMA.16816.F32.BF16 R144, R208.reuse, R156, R8 ;  /* 0x0000009cd090723c */ /* 0x040fe60000041808 */
[----:B------:R-:W-:Y:S03]  /*188b0*/  LDSM.16.MT88.4 R8, [R235+0xf800] ;  /* 0x00f80000eb08783b */ /* 0x000fe60000004200 */
[-C--:B------:R-:W-:Y:S06]  /*188c0*/  HMMA.16816.F32.BF16 R152, R208, R158.reuse, R12 ;  /* 0x0000009ed098723c */ /* 0x080fec000004180c */
[C---:B------:R-:W-:Y:S05]  /*188d0*/  HMMA.16816.F32.BF16 R156, R140.reuse, R158, R16 ;  /* 0x0000009e8c9c723c */ /* 0x040fea0000041810 */
[----:B------:R-:W-:Y:S02]  /*188e0*/  MOV R13, R192 ;  /* 0x000000c0000d7202 */ /* 0x000fe40000000f00 */
[----:B------:R-:W-:Y:S04]  /*188f0*/  MOV R18, R165 ;  /* 0x000000a500127202 */ /* 0x000fe80000000f00 */
[----:B------:R-:W-:Y:S02]  /*18900*/  MOV R17, R166 ;  /* 0x000000a600117202 */ /* 0x000fe40000000f00 */
[----:B------:R-:W-:Y:S02]  /*18910*/  MOV R16, R167 ;  /* 0x000000a700107202 */ /* 0x000fe40000000f00 */
[----:B------:R-:W-:Y:S02]  /*18920*/  MOV R12, R196 ;  /* 0x000000c4000c7202 */ /* 0x000fe40000000f00 */
[----:B------:R-:W-:Y:S02]  /*18930*/  MOV R19, R186 ;  /* 0x000000ba00137202 */ /* 0x000fe40000000f00 */
[----:B------:R-:W-:Y:S01]  /*18940*/  MOV R15, R198 ;  /* 0x000000c6000f7202 */ /* 0x000fe20000000f00 */
[----:B------:R-:W-:Y:S01]  /*18950*/  FADD.FTZ R12, R12, R132 ;  /* 0x000000840c0c7221 */ /* 0x000fe20000010000 */
[----:B------:R-:W-:Y:S02]  /*18960*/  MOV R14, R197 ;  /* 0x000000c5000e7202 */ /* 0x000fe40000000f00 */
[----:B------:R-:W-:Y:S01]  /*18970*/  MOV R132, R135 ;  /* 0x0000008700847202 */ /* 0x000fe20000000f00 */
[----:B------:R-:W-:Y:S04]  /*18980*/  FADD.FTZ R12, R238, R12 ;  /* 0x0000000cee0c7221 */ /* 0x000fe80000010000 */
[----:B------:R-:W-:Y:S01]  /*18990*/  FADD.FTZ R14, R14, R12 ;  /* 0x0000000c0e0e7221 */ /* 0x000fe20000010000 */
[----:B---3--:R-:W-:Y:S02]  /*189a0*/  FFMA.FTZ R2, R2, R175, R214 ;  /* 0x000000af02027223 */ /* 0x008fe400000100d6 */
[----:B------:R-:W2:Y:S02]  /*189b0*/  LDSM.16.MT88.4 R172, [R234+0xd800] ;  /* 0x00d80000eaac783b */ /* 0x000ea40000004200 */
[----:B------:R-:W-:Y:S01]  /*189c0*/  FADD.FTZ R2, R244, R2 ;  /* 0x00000002f4027221 */ /* 0x000fe20000010000 */
[----:B----4-:R-:W-:Y:S01]  /*189d0*/  FFMA.FTZ R0, R0, R137, R212 ;  /* 0x0000008900007223 */ /* 0x010fe200000100d4 */
[----:B------:R-:W-:Y:S02]  /*189e0*/  FADD.FTZ R137, R242, R3 ;  /* 0x00000003f2897221 */ /* 0x000fe40000010000 */
[----:B------:R-:W-:Y:S01]  /*189f0*/  FADD.FTZ R3, R217, R2 ;  /* 0x00000002d9037221 */ /* 0x000fe20000010000 */
[----:B------:R-:W-:Y:S01]  /*18a00*/  FADD.FTZ R0, R213, R0 ;  /* 0x00000000d5007221 */ /* 0x000fe20000010000 */
[----:B------:R1:W5:Y:S03]  /*18a10*/  LDL.LU R244, [R1+0x138] ;  /* 0x0001380001f47983 */ /* 0x0003660000300800 */
[----:B------:R-:W-:Y:S01]  /*18a20*/  FADD.FTZ R2, R216, R0 ;  /* 0x00000000d8027221 */ /* 0x000fe20000010000 */
[----:B------:R-:W3:Y:S01]  /*18a30*/  LDSM.16.MT88.4 R212, [R233+0xf800] ;  /* 0x00f80000e9d4783b */ /* 0x000ee20000004200 */
[----:B------:R-:W-:Y:S02]  /*18a40*/  MOV R0, R187 ;  /* 0x000000bb00007202 */ /* 0x000fe40000000f00 */
[----:B------:R-:W-:Y:S03]  /*18a50*/  FADD.FTZ R2, R239, R2 ;  /* 0x00000002ef027221 */ /* 0x000fe60000010000 */
[----:B------:R-:W-:Y:S02]  /*18a60*/  FADD.FTZ R0, R0, R137 ;  /* 0x0000008900007221 */ /* 0x000fe40000010000 */
[----:B------:R-:W4:Y:S08]  /*18a70*/  LDSM.16.MT88.4 R216, [R234+0xf800] ;  /* 0x00f80000ead8783b */ /* 0x000f300000004200 */
[----:B------:R1:W5:Y:S04]  /*18a80*/  LDL.LU R243, [R1+0x134] ;  /* 0x0001340001f37983 */ /* 0x0003680000300800 */
[----:B------:R1:W5:Y:S01]  /*18a90*/  LDL.LU R242, [R1+0x130] ;  /* 0x0001300001f27983 */ /* 0x0003620000300800 */
[-C--:B--2---:R-:W-:Y:S06]  /*18aa0*/  HMMA.16816.F32.BF16 R164, R140, R172.reuse, R20 ;  /* 0x000000ac8ca4723c */ /* 0x084fec0000041814 */
[C---:B------:R-:W-:Y:S05]  /*18ab0*/  HMMA.16816.F32.BF16 R160, R208.reuse, R172, R24 ;  /* 0x000000acd0a0723c */ /* 0x040fea0000041818 */
[----:B------:R-:W-:Y:S02]  /*18ac0*/  MOV R23, R168 ;  /* 0x000000a800177202 */ /* 0x000fe40000000f00 */
[----:B------:R-:W-:Y:S04]  /*18ad0*/  MOV R22, R169 ;  /* 0x000000a900167202 */ /* 0x000fe80000000f00 */
[----:B------:R-:W-:Y:S02]  /*18ae0*/  MOV R21, R170 ;  /* 0x000000aa00157202 */ /* 0x000fe40000000f00 */
[----:B------:R-:W-:Y:S02]  /*18af0*/  MOV R20, R171 ;  /* 0x000000ab00147202 */ /* 0x000fe40000000f00 */
[-C--:B------:R-:W-:Y:S03]  /*18b00*/  HMMA.16816.F32.BF16 R168, R208, R174.reuse, R28 ;  /* 0x000000aed0a8723c */ /* 0x080fe6000004181c */
        /* <DEDUP_REMOVED lines=8> */
[-C--:B------:R-:W-:Y:S03]  /*18b90*/  HMMA.16816.F32.BF16 R180, R140, R188.reuse, R36 ;  /* 0x000000bc8cb4723c */ /* 0x080fe60000041824 */
[----:B------:R-:W-:Y:S02]  /*18ba0*/  MOV R29, R194 ;  /* 0x000000c2001d7202 */ /* 0x000fe40000000f00 */
[----:B------:R-:W-:Y:S02]  /*18bb0*/  MOV R30, R195 ;  /* 0x000000c3001e7202 */ /* 0x000fe40000000f00 */
[----:B------:R-:W-:Y:S04]  /*18bc0*/  MOV R36, R179 ;  /* 0x000000b300247202 */ /* 0x000fe80000000f00 */
[----:B------:R-:W-:Y:S02]  /*18bd0*/  MOV R37, R178 ;  /* 0x000000b200257202 */ /* 0x000fe40000000f00 */
[----:B------:R-:W-:Y:S02]  /*18be0*/  MOV R38, R177 ;  /* 0x000000b100267202 */ /* 0x000fe40000000f00 */
[----:B------:R-:W-:Y:S02]  /*18bf0*/  MOV R39, R176 ;  /* 0x000000b000277202 */ /* 0x000fe40000000f00 */
[C---:B------:R-:W-:Y:S04]  /*18c00*/  HMMA.16816.F32.BF16 R176, R208.reuse, R188, R40 ;  /* 0x000000bcd0b0723c */ /* 0x040fe80000041828 */
[----:B------:R-:W-:Y:S02]  /*18c10*/  MOV R31, R199 ;  /* 0x000000c7001f7202 */ /* 0x000fe40000000f00 */
[----:B------:R-:W-:Y:S02]  /*18c20*/  MOV R26, R202 ;  /* 0x000000ca001a7202 */ /* 0x000fe40000000f00 */
[----:B------:R-:W-:Y:S03]  /*18c30*/  MOV R42, R185 ;  /* 0x000000b9002a7202 */ /* 0x000fe60000000f00 */
        /* <DEDUP_REMOVED lines=38> */
[-C--:B------:R-:W-:Y:S03]  /*18ea0*/  HMMA.16816.F32.BF16 R184, R208, R190.reuse, R44 ;  /* 0x000000bed0b8723c */ /* 0x080fe6000004182c */
[----:B------:R1:W5:Y:S01]  /*18eb0*/  LDL.LU R239, [R1+0x124] ;  /* 0x0001240001ef7983 */ /* 0x0003620000300800 */
[----:B------:R-:W-:Y:S02]  /*18ec0*/  FADD.FTZ R3, R237, R0 ;  /* 0x00000000ed037221 */ /* 0x000fe40000010000 */
[C---:B------:R-:W-:Y:S01]  /*18ed0*/  HMMA.16816.F32.BF16 R188, R140.reuse, R190, R48 ;  /* 0x000000be8cbc723c */ /* 0x040fe20000041830 */
[----:B------:R1:W5:Y:S04]  /*18ee0*/  LDL.LU R238, [R1+0x120] ;  /* 0x0001200001ee7983 */ /* 0x0003680000300800 */
[----:B------:R-:W-:Y:S01]  /*18ef0*/  MOV R47, R40 ;  /* 0x00000028002f7202 */ /* 0x000fe20000000f00 */
[-C--:B------:R-:W-:Y:S01]  /*18f00*/  HMMA.16816.F32.BF16 R196, R140, R204.reuse, R52 ;  /* 0x000000cc8cc4723c */ /* 0x080fe20000041834 */
[----:B------:R1:W5:Y:S04]  /*18f10*/  LDL.LU R237, [R1+0x11c] ;  /* 0x00011c0001ed7983 */ /* 0x0003680000300800 */
[----:B------:R-:W-:Y:S01]  /*18f20*/  MOV R40, R41 ;  /* 0x0000002900287202 */ /* 0x000fe20000000f00 */
[C---:B------:R-:W-:Y:S05]  /*18f30*/  HMMA.16816.F32.BF16 R192, R208.reuse, R204, R56 ;  /* 0x000000ccd0c0723c */ /* 0x040fea0000041838 */
[----:B------:R-:W-:Y:S01]  /*18f40*/  MOV R41, R42 ;  /* 0x0000002a00297202 */ /* 0x000fe20000000f00 */
[-C--:B------:R-:W-:Y:S05]  /*18f50*/  HMMA.16816.F32.BF16 R200, R208, R206.reuse, R60 ;  /* 0x000000ced0c8723c */ /* 0x080fea000004183c */
[----:B------:R-:W-:Y:S01]  /*18f60*/  MOV R42, R23 ;  /* 0x00000017002a7202 */ /* 0x000fe20000000f00 */
[C---:B------:R-:W-:Y:S05]  /*18f70*/  HMMA.16816.F32.BF16 R204, R140.reuse, R206, R64 ;  /* 0x000000ce8ccc723c */ /* 0x040fea0000041840 */
[----:B------:R-:W-:Y:S01]  /*18f80*/  MOV R23, R16 ;  /* 0x0000001000177202 */ /* 0x000fe20000000f00 */
[-C--:B---3--:R-:W-:Y:S05]  /*18f90*/  HMMA.16816.F32.BF16 R68, R140, R212.reuse, R68 ;  /* 0x000000d48c44723c */ /* 0x088fea0000041844 */
[----:B------:R-:W-:Y:S01]  /*18fa0*/  MOV R16, R17 ;  /* 0x0000001100107202 */ /* 0x000fe20000000f00 */
[C---:B------:R-:W-:Y:S05]  /*18fb0*/  HMMA.16816.F32.BF16 R72, R208.reuse, R212, R72 ;  /* 0x000000d4d048723c */ /* 0x040fea0000041848 */
[----:B------:R-:W-:Y:S01]  /*18fc0*/  MOV R17, R18 ;  /* 0x0000001200117202 */ /* 0x000fe20000000f00 */
[-C--:B------:R-:W-:Y:S05]  /*18fd0*/  HMMA.16816.F32.BF16 R76, R208, R214.reuse, R76 ;  /* 0x000000d6d04c723c */ /* 0x080fea000004184c */
[----:B------:R-:W-:Y:S01]  /*18fe0*/  MOV R18, R232 ;  /* 0x000000e800127202 */ /* 0x000fe20000000f00 */
[C---:B------:R-:W-:Y:S01]  /*18ff0*/  HMMA.16816.F32.BF16 R80, R140.reuse, R214, R80 ;  /* 0x000000d68c50723c */ /* 0x040fe20000041850 */
[----:B------:R1:W5:Y:S04]  /*19000*/  LDL.LU R232, [R1+0x118] ;  /* 0x0001180001e87983 */ /* 0x0003680000300800 */
[----:B------:R-:W-:Y:S01]  /*19010*/  FADD.FTZ R0, R47, R13 ;  /* 0x0000000d2f007221 */ /* 0x000fe20000010000 */
[-C--:B----4-:R-:W-:Y:S05]  /*19020*/  HMMA.16816.F32.BF16 R84, R140, R216.reuse, R84 ;  /* 0x000000d88c54723c */ /* 0x090fea0000041854 */
        /* <DEDUP_REMOVED lines=13> */
[----:B------:R-:W-:Y:S01]  /*19100*/  FADD.FTZ R4, R38, R12 ;  /* 0x0000000c26047221 */ /* 0x000fe20000010000 */
[-C--:B------:R-:W-:Y:S03]  /*19110*/  HMMA.16816.F32.BF16 R108, R208, R6.reuse, R108 ;  /* 0x00000006d06c723c */ /* 0x080fe6000004186c */
[----:B------:R-:W-:Y:S01]  /*19120*/  FADD.FTZ R5, R33, R5 ;  /* 0x0000000521057221 */ /* 0x000fe20000010000 */
[----:B------:R-:W-:Y:S01]  /*19130*/  FADD.FTZ R4, R34, R4 ;  /* 0x0000000422047221 */ /* 0x000fe20000010000 */
[----:B------:R-:W-:Y:S01]  /*19140*/  FADD.FTZ R3, R35, R2 ;  /* 0x0000000223037221 */ /* 0x000fe20000010000 */
[----:B------:R-:W-:Y:S01]  /*19150*/  FADD.FTZ R12, R28, R0 ;  /* 0x000000001c0c7221 */ /* 0x000fe20000010000 */
[----:B------:R-:W-:Y:S01]  /*19160*/  FADD.FTZ R0, R29, R5 ;  /* 0x000000051d007221 */ /* 0x000fe20000010000 */
[----:B------:R-:W-:Y:S01]  /*19170*/  FADD.FTZ R2, R30, R4 ;  /* 0x000000041e027221 */ /* 0x000fe20000010000 */
[C---:B------:R-:W-:Y:S04]  /*19180*/  HMMA.16816.F32.BF16 R112, R140.reuse, R6, R112 ;  /* 0x000000068c70723c */ /* 0x040fe80000041870 */
[----:B------:R-:W-:Y:S01]  /*19190*/  FADD.FTZ R3, R31, R3 ;  /* 0x000000031f037221 */ /* 0x000fe20000010000 */
        /* <DEDUP_REMOVED lines=35> */
[----:B------:R2:W-:Y:S04]  /*193d0*/  STL [R1+0x90], R3 ;  /* 0x0000900301007387 */ /* 0x0005e80000100800 */
[----:B------:R1:W-:Y:S04]  /*193e0*/  STL [R1+0x98], R2 ;  /* 0x0000980201007387 */ /* 0x0003e80000100800 */
[----:B------:R1:W-:Y:S01]  /*193f0*/  STL [R1+0x9c], R0 ;  /* 0x00009c0001007387 */ /* 0x0003e20000100800 */
[----:B--2---:R-:W-:Y:S01]  /*19400*/  MOV R3, R136 ;  /* 0x0000008800037202 */ /* 0x004fe20000000f00 */
[----:B------:R-:W-:Y:S06]  /*19410*/  @P0 BRA `(.L_x_126) ;  /* 0xffffffb400d00947 */ /* 0x000fec000383ffff */
.L_x_125:
[----:B-1----:R-:W2:Y:S04]  /*19420*/  LDL.LU R2, [R1+0x94] ;  /* 0x0000940001027983 */ /* 0x002ea80000300800 */
        /* <DEDUP_REMOVED lines=13> */
[----:B------:R-:W-:Y:S01]  /*19500*/  SHF.R.S32.HI R10, RZ, 0x1f, R141 ;  /* 0x0000001fff0a7819 */ /* 0x000fe2000001148d */
[----:B--2---:R-:W1:Y:S04]  /*19510*/  SHFL.BFLY PT, R0, R2, 0x2, 0x1f ;  /* 0x0c401f0002007f89 */ /* 0x004e6800000e0000 */
[----:B---3--:R-:W2:Y:S04]  /*19520*/  SHFL.BFLY PT, R4, R5, 0x2, 0x1f ;  /* 0x0c401f0005047f89 */ /* 0x008ea800000e0000 */
[----:B----4-:R-:W3:Y:S01]  /*19530*/  SHFL.BFLY PT, R3, R8, 0x2, 0x1f ;  /* 0x0c401f0008037f89 */ /* 0x010ee200000e0000 */
[----:B-1----:R-:W-:-:S03]  /*19540*/  FADD.FTZ R0, R0, R2 ;  /* 0x0000000200007221 */ /* 0x002fc60000010000 */
[----:B------:R-:W1:Y:S01]  /*19550*/  SHFL.BFLY PT, R2, R6, 0x2, 0x1f ;  /* 0x0c401f0006027f89 */ /* 0x000e6200000e0000 */
[----:B--2---:R-:W-:-:S03]  /*19560*/  FADD.FTZ R4, R4, R5 ;  /* 0x0000000504047221 */ /* 0x004fc60000010000 */
[----:B------:R-:W2:Y:S01]  /*19570*/  SHFL.BFLY PT, R7, R0, 0x1, 0x1f ;  /* 0x0c201f0000077f89 */ /* 0x000ea200000e0000 */
[----:B---3--:R-:W-:Y:S01]  /*19580*/  FADD.FTZ R3, R3, R8 ;  /* 0x0000000803037221 */ /* 0x008fe20000010000 */
[----:B------:R-:W-:Y:S02]  /*19590*/  LEA.HI R8, R10, R141, RZ, 0x2 ;  /* 0x0000008d0a087211 */ /* 0x000fe400078f10ff */
[----:B------:R-:W3:Y:S02]  /*195a0*/  SHFL.BFLY PT, R5, R4, 0x1, 0x1f ;  /* 0x0c201f0004057f89 */ /* 0x000ee400000e0000 */
[----:B------:R-:W-:Y:S01]  /*195b0*/  SHF.R.S32.HI R9, RZ, 0x1f, R8 ;  /* 0x0000001fff097819 */ /* 0x000fe20000011408 */
[----:B-1----:R-:W-:Y:S02]  /*195c0*/  FADD.FTZ R2, R2, R6 ;  /* 0x0000000602027221 */ /* 0x002fe40000010000 */
[----:B------:R-:W1:Y:S01]  /*195d0*/  SHFL.BFLY PT, R6, R3, 0x1, 0x1f ;  /* 0x0c201f0003067f89 */ /* 0x000e6200000e0000 */
[----:B--2---:R-:W-:Y:S01]  /*195e0*/  FADD.FTZ R132, R0, R7 ;  /* 0x0000000700847221 */ /* 0x004fe20000010000 */
[----:B------:R-:W-:-:S02]  /*195f0*/  MOV R0, 0x3f800000 ;  /* 0x3f80000000007802 */ /* 0x000fc40000000f00 */
[----:B------:R-:W2:Y:S01]  /*19600*/  SHFL.BFLY PT, R7, R2, 0x1, 0x1f ;  /* 0x0c201f0002077f89 */ /* 0x000ea200000e0000 */
[----:B---3--:R-:W-:Y:S01]  /*19610*/  FADD.FTZ R137, R4, R5 ;  /* 0x0000000504897221 */ /* 0x008fe20000010000 */
[----:B------:R-:W-:Y:S02]  /*19620*/  FSETP.NE.FTZ.AND P0, PT, R132, RZ, PT ;  /* 0x000000ff8400720b */ /* 0x000fe40003f15000 */
[----:B------:R-:W-:Y:S02]  /*19630*/  SHF.R.S32.HI R5, RZ, 0x2, R8 ;  /* 0x00000002ff057819 */ /* 0x000fe40000011408 */
[----:B------:R-:W-:Y:S02]  /*19640*/  P2R R140, PR, RZ, 0x1 ;  /* 0x00000001ff8c7803 */ /* 0x000fe40000000000 */
[----:B------:R-:W-:-:S07]  /*19650*/  LEA.HI R4, R10, R141, RZ, 0x5 ;  /* 0x0000008d0a047211 */ /* 0x000fce00078f28ff */
[----:B------:R-:W3:Y:S01]  /*19660*/  @P0 MUFU.RCP R0, R132 ;  /* 0x0000008400000308 */ /* 0x000ee20000001000 */
[----:B------:R-:W-:Y:S01]  /*19670*/  FSETP.NE.FTZ.AND P0, PT, R137, RZ, PT ;  /* 0x000000ff8900720b */ /* 0x000fe20003f15000 */
[----:B-1----:R-:W-:Y:S01]  /*19680*/  FADD.FTZ R138, R3, R6 ;  /* 0x00000006038a7221 */ /* 0x002fe20000010000 */
[----:B------:R-:W-:Y:S02]  /*19690*/  LEA.HI R3, R9, R5, RZ, 0x3 ;  /* 0x0000000509037211 */ /* 0x000fe400078f18ff */
[----:B------:R-:W-:Y:S01]  /*196a0*/  LOP3.LUT R6, R8, 0x3ffffffc, RZ, 0xc0, !PT ;  /* 0x3ffffffc08067812 */ /* 0x000fe200078ec0ff */
[----:B--2---:R-:W-:Y:S01]  /*196b0*/  FADD.FTZ R139, R2, R7 ;  /* 0x00000007028b7221 */ /* 0x004fe20000010000 */
[----:B------:R-:W-:Y:S02]  /*196c0*/  LOP3.LUT R2, R3, 0xfffffff8, RZ, 0xc0, !PT ;  /* 0xfffffff803027812 */ /* 0x000fe400078ec0ff */
[----:B------:R-:W-:Y:S02]  /*196d0*/  MOV R3, 0x3f800000 ;  /* 0x3f80000000037802 */ /* 0x000fe40000000f00 */
[----:B------:R-:W-:-:S02]  /*196e0*/  IADD3 R2, R5, -R2, RZ ;  /* 0x8000000205027210 */ /* 0x000fc40007ffe0ff */
[----:B------:R-:W-:Y:S01]  /*196f0*/  IADD3 R6, -R6, R141, RZ ;  /* 0x0000008d06067210 */ /* 0x000fe20007ffe1ff */
        /* <DEDUP_REMOVED lines=33> */
[----:B------:R-:W1:Y:S01]  /*19910*/  @P0 MUFU.RCP R3, R137 ;  /* 0x0000008900030308 */ /* 0x000e620000001000 */
[----:B------:R-:W-:-:S02]  /*19920*/  SHF.R.S32.HI R80, RZ, 0x5, R4 ;  /* 0x00000005ff507819 */ /* 0x000fc40000011404 */
[----:B------:R-:W-:Y:S02]  /*19930*/  LOP3.LUT R0, R0, 0x1c0, RZ, 0xc0, !PT ;  /* 0x000001c000007812 */ /* 0x000fe400078ec0ff */
[----:B------:R-:W-:Y:S02]  /*19940*/  LEA R21, R80, R6, 0x9 ;  /* 0x0000000650157211 */ /* 0x000fe400078e48ff */
[----:B------:R-:W-:Y:S02]  /*19950*/  LEA.HI R0, R0, R0, RZ, 0x1d ;  /* 0x0000000000007211 */ /* 0x000fe400078fe8ff */
[----:B------:R-:W-:Y:S02]  /*19960*/  R2P PR, R2, 0x6 ;  /* 0x0000000602007804 */ /* 0x000fe40000000000 */
[----:B------:R-:W-:Y:S02]  /*19970*/  LEA R21, R21, R0, 0x1 ;  /* 0x0000000015157211 */ /* 0x000fe400078e08ff */
[----:B------:R-:W-:-:S02]  /*19980*/  LOP3.LUT R8, R4, 0xffffffe0, RZ, 0xc0, !PT ;  /* 0xffffffe004087812 */ /* 0x000fc400078ec0ff */
[----:B------:R-:W-:Y:S02]  /*19990*/  MOV R81, 0x20 ;  /* 0x0000002000517802 */ /* 0x000fe40000000f00 */
[----:B------:R-:W-:Y:S01]  /*199a0*/  LEA R21, R21, UR7, 0x1 ;  /* 0x0000000715157c11 */ /* 0x000fe2000f8e08ff */
[C---:B-1----:R-:W-:Y:S01]  /*199b0*/  FMUL.FTZ R150, R3.reuse, R150 ;  /* 0x0000009603967220 */ /* 0x042fe20000410000 */
[----:B------:R-:W-:Y:S01]  /*199c0*/  IADD3 R141, -R8, R141, RZ ;  /* 0x0000008d088d7210 */ /* 0x000fe20007ffe1ff */
[C---:B------:R-:W-:Y:S01]  /*199d0*/  FMUL.FTZ R151, R3.reuse, R151 ;  /* 0x0000009703977220 */ /* 0x040fe20000410000 */
[C---:B------:R-:W-:Y:S01]  /*199e0*/  FMUL.FTZ R158, R3.reuse, R158 ;  /* 0x0000009e039e7220 */ /* 0x040fe20000410000 */
[C---:B------:R-:W-:Y:S01]  /*199f0*/  FMUL.FTZ R159, R3.reuse, R159 ;  /* 0x0000009f039f7220 */ /* 0x040fe20000410000 */
[C---:B------:R-:W-:Y:S01]  /*19a00*/  FMUL.FTZ R166, R3.reuse, R166 ;  /* 0x000000a603a67220 */ /* 0x040fe20000410000 */
[C---:B------:R-:W-:Y:S01]  /*19a10*/  FMUL.FTZ R9, R3.reuse, R167 ;  /* 0x000000a703097220 */ /* 0x040fe20000410000 */
[----:B------:R-:W-:Y:S01]  /*19a20*/  FMUL.FTZ R174, R3, R174 ;  /* 0x000000ae03ae7220 */ /* 0x000fe20000410000 */
[----:B------:R-:W-:-:S02]  /*19a30*/  SEL R81, R81, 0xffffffe0, !P1 ;  /* 0xffffffe051517807 */ /* 0x000fc40004800000 */
        /* <DEDUP_REMOVED lines=9> */
.L_x_129:
        /* <DEDUP_REMOVED lines=25> */
.L_x_130:
        /* <DEDUP_REMOVED lines=112> */
[----:B------:R-:W-:Y:S01]  /*1a360*/  STS [R20+0x2000], R12 ;  /* 0x0020000c14007388 */ /* 0x000fe20000000800 */
        /* <DEDUP_REMOVED lines=18> */
[----:B------:R-:W-:Y:S02]  /*1a490*/  F2FP.BF16.F32.PACK_AB R18, R18, R176 ;  /* 0x000000b01212723e */ /* 0x000fe400000010ff */
[----:B------:R-:W-:Y:S01]  /*1a4a0*/  F2FP.BF16.F32.PACK_AB R17, R179, R17 ;  /* 0x00000011b311723e */ /* 0x000fe200000010ff */
[----:B------:R4:W-:Y:S01]  /*1a4b0*/  STS [R13], R7 ;  /* 0x000000070d007388 */ /* 0x0009e20000000800 */
        /* <DEDUP_REMOVED lines=26> */
[----:B------:R2:W-:Y:S01]  /*1a660*/  STS [R4+0x400], R15 ;  /* 0x0004000f04007388 */ /* 0x0005e20000000800 */
[----:B------:R-:W-:-:S02]  /*1a670*/  F2FP.BF16.F32.PACK_AB R33, R75, R33 ;  /* 0x000000214b21723e */ /* 0x000fc400000010ff */
[----:B------:R-:W-:Y:S01]  /*1a680*/  F2FP.BF16.F32.PACK_AB R30, R30, R76 ;  /* 0x0000004c1e1e723e */ /* 0x000fe200000010ff */
[----:B------:R4:W-:Y:S01]  /*1a690*/  STS [R3+0x2000], R18 ;  /* 0x0020001203007388 */ /* 0x0009e20000000800 */
[----:B------:R-:W-:Y:S01]  /*1a6a0*/  F2FP.BF16.F32.PACK_AB R29, R79, R29 ;  /* 0x0000001d4f1d723e */ /* 0x000fe200000010ff */
[----:B-----5:R-:W5:Y:S01]  /*1a6b0*/  @P2 LDC.64 R8, c[0x0][0x2c0] ;  /* 0x0000b000ff082b82 */ /* 0x020f620000000a00 */
[----:B------:R-:W-:Y:S01]  /*1a6c0*/  F2FP.BF16.F32.PACK_AB R28, R85, R84 ;  /* 0x00000054551c723e */ /* 0x000fe200000010ff */
[----:B------:R-:W-:Y:S01]  /*1a6d0*/  STS [R3+0x2400], R17 ;  /* 0x0024001103007388 */ /* 0x000fe20000000800 */
[----:B------:R-:W-:Y:S02]  /*1a6e0*/  F2FP.BF16.F32.PACK_AB R27, R27, R86 ;  /* 0x000000561b1b723e */ /* 0x000fe400000010ff */
[----:B------:R-:W-:Y:S01]  /*1a6f0*/  F2FP.BF16.F32.PACK_AB R25, R25, R98 ;  /* 0x000000621919723e */ /* 0x000fe200000010ff */
[----:B------:R-:W-:Y:S01]  /*1a700*/  STS [R4+0x2000], R46 ;  /* 0x0020002e04007388 */ /* 0x000fe20000000800 */
[----:B------:R-:W-:Y:S01]  /*1a710*/  F2FP.BF16.F32.PACK_AB R26, R97, R96 ;  /* 0x00000060611a723e */ /* 0x000fe200000010ff */
[----:B---3--:R-:W3:Y:S01]  /*1a720*/  @P1 LDC R6, c[0x0][0x2e4] ;  /* 0x0000b900ff061b82 */ /* 0x008ee20000000800 */
[----:B------:R-:W-:Y:S01]  /*1a730*/  F2FP.BF16.F32.PACK_AB R48, R48, R88 ;  /* 0x000000583030723e */ /* 0x000fe200000010ff */
[----:B------:R-:W-:Y:S01]  /*1a740*/  STS [R4+0x2400], R45 ;  /* 0x0024002d04007388 */ /* 0x000fe20000000800 */
[----:B------:R-:W-:-:S02]  /*1a750*/  F2FP.BF16.F32.PACK_AB R47, R91, R47 ;  /* 0x0000002f5b2f723e */ /* 0x000fc400000010ff */
[----:B------:R-:W-:Y:S01]  /*1a760*/  F2FP.BF16.F32.PACK_AB R58, R58, R92 ;  /* 0x0000005c3a3a723e */ /* 0x000fe200000010ff */
[----:B------:R-:W-:Y:S01]  /*1a770*/  STS [R2], R44 ;  /* 0x0000002c02007388 */ /* 0x000fe20000000800 */
[----:B------:R-:W-:Y:S01]  /*1a780*/  F2FP.BF16.F32.PACK_AB R57, R95, R57 ;  /* 0x000000395f39723e */ /* 0x000fe200000010ff */
[----:B------:R-:W-:Y:S01]  /*1a790*/  @!P2 IMAD.MOV.U32 R7, RZ, RZ, 0x1 ;  /* 0x00000001ff07a424 */ /* 0x000fe200078e00ff */
[----:B------:R-:W-:Y:S01]  /*1a7a0*/  F2FP.BF16.F32.PACK_AB R56, R56, R100 ;  /* 0x000000643838723e */ /* 0x000fe200000010ff */
[----:B------:R-:W-:Y:S01]  /*1a7b0*/  STS [R2+0x400], R43 ;  /* 0x0004002b02007388 */ /* 0x000fe20000000800 */
[----:B------:R-:W-:Y:S01]  /*1a7c0*/  F2FP.BF16.F32.PACK_AB R55, R55, R102 ;  /* 0x000000663737723e */ /* 0x000fe200000010ff */
[----:B-1----:R-:W1:Y:S01]  /*1a7d0*/  @P6 LDC R14, c[0x0][0x2e8] ;  /* 0x0000ba00ff0e6b82 */ /* 0x002e620000000800 */
[----:B------:R-:W-:Y:S01]  /*1a7e0*/  F2FP.BF16.F32.PACK_AB R52, R52, R112 ;  /* 0x000000703434723e */ /* 0x000fe200000010ff */
[----:B------:R-:W1:Y:S01]  /*1a7f0*/  S2R R11, SR_CTAID.Y ;  /* 0x00000000000b7919 */ /* 0x000e620000002600 */
[----:B------:R-:W-:-:S02]  /*1a800*/  F2FP.BF16.F32.PACK_AB R51, R51, R114 ;  /* 0x000000723333723e */ /* 0x000fc400000010ff */
[----:B------:R-:W-:Y:S01]  /*1a810*/  F2FP.BF16.F32.PACK_AB R54, R54, R104 ;  /* 0x000000683636723e */ /* 0x000fe200000010ff */
[----:B------:R-:W-:Y:S01]  /*1a820*/  STS [R5], R40 ;  /* 0x0000002805007388 */ /* 0x000fe20000000800 */
[----:B------:R-:W-:Y:S01]  /*1a830*/  F2FP.BF16.F32.PACK_AB R53, R107, R53 ;  /* 0x000000356b35723e */ /* 0x000fe200000010ff */
[----:B--2---:R-:W2:Y:S01]  /*1a840*/  @P5 LDC R15, c[0x0][0x2e8] ;  /* 0x0000ba00ff0f5b82 */ /* 0x004ea20000000800 */
        /* <DEDUP_REMOVED lines=15> */
[----:B------:R-:W-:Y:S01]  /*1a940*/  ISETP.NE.AND P4, PT, R140, RZ, PT ;  /* 0x000000ff8c00720c */ /* 0x000fe20003f85270 */
[----:B------:R-:W-:Y:S01]  /*1a950*/  STS [R21+0x4000], R36 ;  /* 0x0040002415007388 */ /* 0x000fe20000000800 */
[----:B------:R-:W-:Y:S02]  /*1a960*/  MOV R22, 0x7f800000 ;  /* 0x7f80000000167802 */ /* 0x000fe40000000f00 */
[----:B------:R-:W-:Y:S01]  /*1a970*/  MOV R19, 0x7f800000 ;  /* 0x7f80000000137802 */ /* 0x000fe20000000f00 */
[----:B------:R-:W-:Y:S01]  /*1a980*/  STS [R21+0x4400], R35 ;  /* 0x0044002315007388 */ /* 0x000fe20000000800 */
[----:B----4-:R-:W-:-:S03]  /*1a990*/  MOV R18, 0x7f800000 ;  /* 0x7f80000000127802 */ /* 0x010fc60000000f00 */
[----:B------:R-:W-:Y:S04]  /*1a9a0*/  STS [R20+0x4000], R32 ;  /* 0x0040002014007388 */ /* 0x000fe80000000800 */
[----:B------:R-:W-:Y:S01]  /*1a9b0*/  STS [R20+0x4400], R31 ;  /* 0x0044001f14007388 */ /* 0x000fe20000000800 */
[----:B------:R-:W4:Y:S03]  /*1a9c0*/  @P4 LDC R12, c[0x0][0x2e8] ;  /* 0x0000ba00ff0c4b82 */ /* 0x000f260000000800 */
[----:B------:R-:W-:Y:S04]  /*1a9d0*/  STS [R21+0x6000], R34 ;  /* 0x0060002215007388 */ /* 0x000fe80000000800 */
[----:B------:R5:W-:Y:S04]  /*1a9e0*/  STS [R21+0x6400], R33 ;  /* 0x0064002115007388 */ /* 0x000be80000000800 */
[----:B------:R-:W-:Y:S04]  /*1a9f0*/  STS [R20+0x6000], R30 ;  /* 0x0060001e14007388 */ /* 0x000fe80000000800 */
[----:B------:R-:W-:Y:S04]  /*1aa00*/  STS [R20+0x6400], R29 ;  /* 0x0064001d14007388 */ /* 0x000fe80000000800 */
[----:B------:R-:W-:Y:S04]  /*1aa10*/  STS [R0+0x4000], R28 ;  /* 0x0040001c00007388 */ /* 0x000fe80000000800 */
[----:B------:R-:W-:Y:S04]  /*1aa20*/  STS [R0+0x4400], R27 ;  /* 0x0044001b00007388 */ /* 0x000fe80000000800 */
[----:B------:R3:W-:Y:S04]  /*1aa30*/  STS [R13+0x4400], R25 ;  /* 0x004400190d007388 */ /* 0x0007e80000000800 */
[----:B------:R-:W-:Y:S01]  /*1aa40*/  STS [R13+0x4000], R26 ;  /* 0x0040001a0d007388 */ /* 0x000fe20000000800 */
[----:B-----5:R-:W-:-:S03]  /*1aa50*/  MOV R21, 0x7f800000 ;  /* 0x7f80000000157802 */ /* 0x020fc60000000f00 */
[----:B------:R-:W-:Y:S04]  /*1aa60*/  STS [R0+0x6000], R48 ;  /* 0x0060003000007388 */ /* 0x000fe80000000800 */
[----:B------:R5:W-:Y:S04]  /*1aa70*/  STS [R0+0x6400], R47 ;  /* 0x0064002f00007388 */ /* 0x000be80000000800 */
[----:B------:R-:W-:Y:S04]  /*1aa80*/  STS [R13+0x6000], R58 ;  /* 0x0060003a0d007388 */ /* 0x000fe80000000800 */
[----:B------:R1:W-:Y:S04]  /*1aa90*/  STS [R13+0x6400], R57 ;  /* 0x006400390d007388 */ /* 0x0003e80000000800 */
[----:B------:R-:W-:Y:S01]  /*1aaa0*/  STS [R3+0x4000], R56 ;  /* 0x0040003803007388 */ /* 0x000fe20000000800 */
[----:B---3--:R-:W3:Y:S03]  /*1aab0*/  S2R R25, SR_CTAID.Z ;  /* 0x0000000000197919 */ /* 0x008ee60000002700 */
[----:B------:R-:W-:Y:S04]  /*1aac0*/  STS [R3+0x4400], R55 ;  /* 0x0044003703007388 */ /* 0x000fe80000000800 */
[----:B------:R-:W-:Y:S01]  /*1aad0*/  STS [R4+0x4000], R52 ;  /* 0x0040003404007388 */ /* 0x000fe20000000800 */
[----:B-----5:R-:W-:Y:S01]  /*1aae0*/  @P2 IMAD R0, R9, R8, RZ ;  /* 0x0000000809002224 */ /* 0x020fe200078e02ff */
[----:B------:R-:W-:Y:S01]  /*1aaf0*/  @!P2 MOV R0, R6 ;  /* 0x000000060000a202 */ /* 0x000fe20000000f00 */
[----:B------:R-:W5:Y:S01]  /*1ab00*/  @P0 LDC R9, c[0x0][0x2e8] ;  /* 0x0000ba00ff090b82 */ /* 0x000f620000000800 */
[----:B------:R-:W-:Y:S01]  /*1ab10*/  STS [R4+0x4400], R51 ;  /* 0x0044003304007388 */ /* 0x000fe20000000800 */
[----:B------:R-:W2:Y:S01]  /*1ab20*/  S2R R16, SR_TID.X ;  /* 0x0000000000107919 */ /* 0x000ea20000002100 */
[----:B-1----:R-:W-:Y:S02]  /*1ab30*/  @P5 MUFU.LG2 R13, R139 ;  /* 0x0000008b000d5308 */ /* 0x002fe40000000c00 */
[----:B------:R-:W-:Y:S04]  /*1ab40*/  STS [R3+0x6000], R54 ;  /* 0x0060003603007388 */ /* 0x000fe80000000800 */
[----:B------:R1:W-:Y:S04]  /*1ab50*/  STS [R3+0x6400], R53 ;  /* 0x0064003503007388 */ /* 0x0003e80000000800 */
[----:B------:R-:W-:Y:S04]  /*1ab60*/  STS [R4+0x6000], R50 ;  /* 0x0060003204007388 */ /* 0x000fe80000000800 */
[----:B------:R4:W-:Y:S04]  /*1ab70*/  STS [R4+0x6400], R49 ;  /* 0x0064003104007388 */ /* 0x0009e80000000800 */
[----:B------:R-:W-:Y:S04]  /*1ab80*/  STS [R2+0x4000], R64 ;  /* 0x0040004002007388 */ /* 0x000fe80000000800 */
[----:B------:R-:W-:Y:S04]  /*1ab90*/  STS [R2+0x4400], R63 ;  /* 0x0044003f02007388 */ /* 0x000fe80000000800 */
[----:B------:R-:W-:Y:S04]  /*1aba0*/  STS [R5+0x4000], R60 ;  /* 0x0040003c05007388 */ /* 0x000fe80000000800 */
[----:B------:R-:W-:Y:S01]  /*1abb0*/  STS [R5+0x4400], R59 ;  /* 0x0044003b05007388 */ /* 0x000fe20000000800 */
[----:B-1----:R-:W-:Y:S01]  /*1abc0*/  @P2 MOV R3, 0x1 ;  /* 0x0000000100032802 */ /* 0x002fe20000000f00 */
[----:B------:R-:W-:-:S02]  /*1abd0*/  @!P2 IMAD R3, R6, R10, RZ ;  /* 0x0000000a0603a224 */ /* 0x000fc400078e02ff */
[----:B------:R-:W-:Y:S04]  /*1abe0*/  STS [R2+0x6000], R62 ;  /* 0x0060003e02007388 */ /* 0x000fe80000000800 */
[----:B------:R1:W-:Y:S01]  /*1abf0*/  STS [R2+0x6400], R61 ;  /* 0x0064003d02007388 */ /* 0x0003e20000000800 */
[----:B----4-:R-:W-:Y:S03]  /*1ac00*/  @P4 MUFU.LG2 R4, R132 ;  /* 0x0000008400044308 */ /* 0x010fe60000000c00 */
[----:B------:R-:W-:Y:S04]  /*1ac10*/  STS [R5+0x6000], R65 ;  /* 0x0060004105007388 */ /* 0x000fe80000000800 */
[----:B------:R4:W-:Y:S01]  /*1ac20*/  STS [R5+0x6400], R66 ;  /* 0x0064004205007388 */ /* 0x0009e20000000800 */
[----:B------:R-:W-:Y:S01]  /*1ac30*/  BAR.SYNC.DEFER_BLOCKING 0x0 ;  /* 0x0000000000007b1d */ /* 0x000fe20000010000 */
[----:B-1----:R-:W-:Y:S01]  /*1ac40*/  IMAD R2, R11, R3, RZ ;  /* 0x000000030b027224 */ /* 0x002fe200078e02ff */
[----:B--2---:R-:W-:Y:S01]  /*1ac50*/  SHF.R.S32.HI R11, RZ, 0x1f, R16 ;  /* 0x0000001fff0b7819 */ /* 0x004fe20000011410 */
[----:B------:R-:W-:-:S03]  /*1ac60*/  IMAD R3, R7, UR4, RZ ;  /* 0x0000000407037c24 */ /* 0x000fc6000f8e02ff */
[----:B------:R-:W-:Y:S02]  /*1ac70*/  SEL R2, R2, RZ, !P3 ;  /* 0x000000ff02027207 */ /* 0x000fe40005800000 */
[----:B------:R-:W-:Y:S01]  /*1ac80*/  LEA.HI R11, R11, R16, RZ, 0x3 ;  /* 0x000000100b0b7211 */ /* 0x000fe200078f18ff */
[----:B----4-:R-:W-:Y:S01]  /*1ac90*/  @P6 MUFU.LG2 R5, R138 ;  /* 0x0000008a00056308 */ /* 0x010fe20000000c00 */
[----:B------:R-:W-:Y:S01]  /*1aca0*/  LOP3.LUT P6, RZ, R141, 0x3, RZ, 0xc0, !PT ;  /* 0x000000038dff7812 */ /* 0x000fe200078cc0ff */
[----:B---3--:R-:W-:Y:S01]  /*1acb0*/  IMAD R0, R25, R0, R2 ;  /* 0x0000000019007224 */ /* 0x008fe200078e0202 */
[----:B------:R-:W-:Y:S01]  /*1acc0*/  SHF.L.U32 R2, R3, 0x7, RZ ;  /* 0x0000000703027819 */ /* 0x000fe200000006ff */
[----:B------:R1:W2:Y:S01]  /*1acd0*/  LDS.128 R32, [R251+0x3800] ;  /* 0x00380000fb207984 */ /* 0x0002a20000000c00 */
[----:B------:R-:W-:Y:S02]  /*1ace0*/  SHF.R.S32.HI R10, RZ, 0x3, R11 ;  /* 0x00000003ff0a7819 */ /* 0x000fe4000001140b */
[----:B------:R-:W-:Y:S01]  /*1acf0*/  SHF.R.S32.HI R8, RZ, 0x1f, R2 ;  /* 0x0000001fff087819 */ /* 0x000fe20000011402 */
[----:B------:R-:W3:Y:S01]  /*1ad00*/  @P0 MUFU.LG2 R3, R137 ;  /* 0x0000008900030308 */ /* 0x000ee20000000c00 */
[----:B------:R1:W4:Y:S01]  /*1ad10*/  LDS.128 R28, [R251+0x7800] ;  /* 0x00780000fb1c7984 */ /* 0x0003220000000c00 */
[----:B------:R-:W-:-:S02]  /*1ad20*/  IADD3 R6, P2, P1, R2, R68, R0 ;  /* 0x0000004402067210 */ /* 0x000fc4000795e000 */
[----:B------:R-:W-:Y:S01]  /*1ad30*/  SHF.R.S32.HI R2, RZ, 0x1f, R0 ;  /* 0x0000001fff027819 */ /* 0x000fe20000011400 */
[----:B------:R-:W-:-:S03]  /*1ad40*/  VIADD R0, R10, 0x10 ;  /* 0x000000100a007836 */ /* 0x000fc60000000000 */
[----:B------:R-:W-:Y:S01]  /*1ad50*/  IADD3.X R8, R8, R69, R2, P2, P1 ;  /* 0x0000004508087210 */ /* 0x000fe200017e2402 */
[----:B------:R-:W-:Y:S01]  /*1ad60*/  VIADD R2, R10, 0x20 ;  /* 0x000000200a027836 */ /* 0x000fe20000000000 */
[----:B------:R-:W-:Y:S02]  /*1ad70*/  ISETP.NE.AND P1, PT, R140, RZ, PT ;  /* 0x000000ff8c00720c */ /* 0x000fe40003f25270 */
[----:B------:R-:W-:Y:S02]  /*1ad80*/  ISETP.GE.AND P4, PT, R0, UR12, PT ;  /* 0x0000000c00007c0c */ /* 0x000fe4000bf86270 */
[----:B------:R-:W-:Y:S02]  /*1ad90*/  IADD3 R0, R10, 0x30, RZ ;  /* 0x000000300a007810 */ /* 0x000fe40007ffe0ff */
[----:B------:R-:W-:Y:S01]  /*1ada0*/  ISETP.GE.AND P3, PT, R2, UR12, PT ;  /* 0x0000000c02007c0c */ /* 0x000fe2000bf66270 */
[----:B---3--:R-:W-:Y:S01]  /*1adb0*/  @P0 FMUL.FTZ R3, R3, 0.69314718246459960938 ;  /* 0x3f31721803030820 */ /* 0x008fe20000410000 */
[----:B------:R-:W-:Y:S01]  /*1adc0*/  ISETP.GE.AND P2, PT, R0, UR12, PT ;  /* 0x0000000c00007c0c */ /* 0x000fe2000bf46270 */
[C---:B------:R-:W-:Y:S01]  /*1add0*/  VIADD R0, R10.reuse, 0x50 ;  /* 0x000000500a007836 */ /* 0x040fe20000000000 */
[----:B------:R-:W-:Y:S01]  /*1ade0*/  IADD3 R2, R10, 0x40, RZ ;  /* 0x000000400a027810 */ /* 0x000fe20007ffe0ff */
[----:B-----5:R-:W-:Y:S01]  /*1adf0*/  @P0 FFMA.FTZ R22, R135, R9, R3 ;  /* 0x0000000987160223 */ /* 0x020fe20000010003 */
[----:B------:R-:W-:Y:S01]  /*1ae00*/  ISETP.NE.AND P0, PT, R101, RZ, PT ;  /* 0x000000ff6500720c */ /* 0x000fe20003f05270 */
[----:B------:R-:W-:Y:S01]  /*1ae10*/  @P1 FMUL.FTZ R4, R4, 0.69314718246459960938 ;  /* 0x3f31721804041820 */ /* 0x000fe20000410000 */
[----:B------:R-:W-:-:S03]  /*1ae20*/  LOP3.LUT R3, R11, 0xfffffff8, RZ, 0xc0, !PT ;  /* 0xfffffff80b037812 */ /* 0x000fc600078ec0ff */
[----:B------:R-:W-:Y:S01]  /*1ae30*/  @P1 FFMA.FTZ R21, R136, R12, R4 ;  /* 0x0000000c88151223 */ /* 0x000fe20000010004 */
[----:B------:R-:W-:Y:S01]  /*1ae40*/  ISETP.GE.AND P1, PT, R2, UR12, PT ;  /* 0x0000000c02007c0c */ /* 0x000fe2000bf26270 */
[----:B------:R-:W-:-:S04]  /*1ae50*/  @P5 FMUL.FTZ R2, R13, 0.69314718246459960938 ;  /* 0x3f3172180d025820 */ /* 0x000fc80000410000 */
[----:B------:R-:W-:Y:S02]  /*1ae60*/  @P5 FFMA.FTZ R18, R133, R15, R2 ;  /* 0x0000000f85125223 */ /* 0x000fe40000010002 */
[----:B------:R-:W-:-:S04]  /*1ae70*/  @P0 FMUL.FTZ R4, R5, 0.69314718246459960938 ;  /* 0x3f31721805040820 */ /* 0x000fc80000410000 */
[----:B------:R-:W-:Y:S01]  /*1ae80*/  @P0 FFMA.FTZ R19, R134, R14, R4 ;  /* 0x0000000e86130223 */ /* 0x000fe20000010004 */
[----:B------:R-:W-:Y:S02]  /*1ae90*/  ISETP.GE.AND P0, PT, R0, UR12, PT ;  /* 0x0000000c00007c0c */ /* 0x000fe4000bf06270 */
[----:B------:R-:W-:-:S04]  /*1aea0*/  IADD3 R0, -R3, R16, RZ ;  /* 0x0000001003007210 */ /* 0x000fc80007ffe1ff */
[----:B------:R-:W-:Y:S01]  /*1aeb0*/  SHF.L.U32 R17, R0, 0x3, RZ ;  /* 0x0000000300117819 */ /* 0x000fe200000006ff */
[----:B-12-4-:R-:W-:Y:S06]  /*1aec0*/  @P6 BRA `(.L_x_132) ;  /* 0x0000000000dc6947 */ /* 0x016fec0003800000 */
[----:B------:R-:W1:Y:S01]  /*1aed0*/  S2R R3, SR_TID.X ;  /* 0x0000000000037919 */ /* 0x000e620000002100 */
[----:B------:R-:W-:Y:S02]  /*1aee0*/  SHF.R.S32.HI R2, RZ, 0x1f, R80 ;  /* 0x0000001fff027819 */ /* 0x000fe40000011450 */
[----:B------:R-:W-:Y:S02]  /*1aef0*/  P2R R24, PR, RZ, 0x2 ;  /* 0x00000002ff187803 */ /* 0x000fe40000000000 */
[----:B------:R-:W-:Y:S02]  /*1af00*/  LEA.HI R2, R2, R80, RZ, 0x2 ;  /* 0x0000005002027211 */ /* 0x000fe400078f10ff */
[----:B------:R-:W-:Y:S02]  /*1af10*/  P2R R23, PR, RZ, 0x1 ;  /* 0x00000001ff177803 */ /* 0x000fe40000000000 */
[----:B------:R-:W-:Y:S02]  /*1af20*/  LOP3.LUT R2, R2, 0xffffffc, RZ, 0xc0, !PT ;  /* 0x0ffffffc02027812 */ /* 0x000fe400078ec0ff */
[----:B------:R-:W-:-:S03]  /*1af30*/  P2R R20, PR, RZ, 0x4 ;  /* 0x00000004ff147803 */ /* 0x000fc60000000000 */
        /* <DEDUP_REMOVED lines=48> */
.L_x_132:
[----:B------:R-:W-:Y:S05]  /*1b240*/  BSYNC B0 ;  /* 0x0000000000007941 */ /* 0x000fea0003800000 */
.L_x_131:
[----:B--2---:R-:W-:Y:S01]  /*1b250*/  SHF.R.S32.HI R3, RZ, 0x1f, R17 ;  /* 0x0000001fff037819 */ /* 0x004fe20000011411 */
[----:B------:R-:W-:Y:S01]  /*1b260*/  IMAD.U32 R6, RZ, RZ, UR16 ;  /* 0x00000010ff067e24 */ /* 0x000fe2000f8e00ff */
[----:B------:R-:W-:Y:S01]  /*1b270*/  IADD3 R2, P5, R17, UR8, RZ ;  /* 0x0000000811027c10 */ /* 0x000fe2000ffbe0ff */
[C---:B------:R-:W-:Y:S01]  /*1b280*/  VIADD R0, R10.reuse, 0x60 ;  /* 0x000000600a007836 */ /* 0x040fe20000000000 */
[--C-:B------:R-:W-:Y:S01]  /*1b290*/  SHF.R.S32.HI R11, RZ, 0x1f, R10.reuse ;  /* 0x0000001fff0b7819 */ /* 0x100fe2000001140a */
[----:B------:R1:W2:Y:S01]  /*1b2a0*/  LDS.128 R12, [R251] ;  /* 0x00000000fb0c7984 */ /* 0x0002a20000000c00 */
[----:B------:R-:W-:Y:S01]  /*1b2b0*/  IADD3.X R3, R3, UR6, RZ, P5, !PT ;  /* 0x0000000603037c10 */ /* 0x000fe2000affe4ff */
[----:B------:R-:W-:Y:S01]  /*1b2c0*/  ULDC.64 UR4, c[0x0][0x2a0] ;  /* 0x0000a80000047ab9 */ /* 0x000fe20000000a00 */
[----:B------:R-:W-:Y:S01]  /*1b2d0*/  ISETP.GE.AND P5, PT, R10, UR12, PT ;  /* 0x0000000c0a007c0c */ /* 0x000fe2000bfa6270 */
[----:B------:R-:W-:Y:S01]  /*1b2e0*/  IMAD.WIDE R6, R6, 0x80, R10 ;  /* 0x0000008006067825 */ /* 0x000fe200078e020a */
[----:B------:R-:W-:Y:S01]  /*1b2f0*/  IADD3 R20, R10, 0x70, RZ ;  /* 0x000000700a147810 */ /* 0x000fe20007ffe0ff */
[----:B------:R-:W-:Y:S01]  /*1b300*/  BSSY B0, `(.L_x_133) ;  /* 0x0000014000007945 */ /* 0x000fe20003800000 */
[----:B------:R1:W3:Y:S01]  /*1b310*/  LDS.128 R8, [R251+0x4000] ;  /* 0x00400000fb087984 */ /* 0x0002e20000000c00 */
        /* <DEDUP_REMOVED lines=16> */
[----:B--2---:R4:W-:Y:S04]  /*1b420*/  STG.E.128 desc[UR18][R4.64], R12 ;  /* 0x0000000c04007986 */ /* 0x0049e8000c101d12 */
[----:B---3--:R4:W-:Y:S02]  /*1b430*/  STG.E.128 desc[UR18][R4.64+0x80], R8 ;  /* 0x0000800804007986 */ /* 0x0089e4000c101d12 */
.L_x_134:
[----:B------:R-:W-:Y:S05]  /*1b440*/  BSYNC B0 ;  /* 0x0000000000007941 */ /* 0x000fea0003800000 */
.L_x_133:
[----:B--2-4-:R2:W4:Y:S01]  /*1b450*/  LDS.128 R12, [R251+0x800] ;  /* 0x00080000fb0c7984 */ /* 0x0145220000000c00 */
[----:B------:R-:W-:Y:S01]  /*1b460*/  BSSY B0, `(.L_x_135) ;  /* 0x0000012000007945 */ /* 0x000fe20003800000 */
[----:B------:R-:W-:Y:S02]  /*1b470*/  ISETP.GE.AND P5, PT, R20, UR12, PT ;  /* 0x0000000c14007c0c */ /* 0x000fe4000bfa6270 */
[----:B---3--:R2:W3:Y:S01]  /*1b480*/  LDS.128 R8, [R251+0x4800] ;  /* 0x00480000fb087984 */ /* 0x0084e20000000c00 */
        /* <DEDUP_REMOVED lines=13> */
[----:B----4-:R4:W-:Y:S04]  /*1b560*/  STG.E.128 desc[UR18][R4.64], R12 ;  /* 0x0000000c04007986 */ /* 0x0109e8000c101d12 */
[----:B---3--:R4:W-:Y:S02]  /*1b570*/  STG.E.128 desc[UR18][R4.64+0x80], R8 ;  /* 0x0000800804007986 */ /* 0x0089e4000c101d12 */
.L_x_136:
[----:B------:R-:W-:Y:S05]  /*1b580*/  BSYNC B0 ;  /* 0x0000000000007941 */ /* 0x000fea0003800000 */
.L_x_135:
[----:B----4-:R4:W1:Y:S01]  /*1b590*/  LDS.128 R12, [R251+0x1000] ;  /* 0x00100000fb0c7984 */ /* 0x0108620000000c00 */
[----:B------:R-:W-:Y:S03]  /*1b5a0*/  BSSY B0, `(.L_x_137) ;  /* 0x0000011000007945 */ /* 0x000fe60003800000 */
        /* <DEDUP_REMOVED lines=15> */
[----:B---3--:R1:W-:Y:S02]  /*1b6a0*/  STG.E.128 desc[UR18][R4.64+0x80], R8 ;  /* 0x0000800804007986 */ /* 0x0083e4000c101d12 */
.L_x_138:
[----:B------:R-:W-:Y:S05]  /*1b6b0*/  BSYNC B0 ;  /* 0x0000000000007941 */ /* 0x000fea0003800000 */
.L_x_137:
[----:B-1----:R1:W1:Y:S01]  /*1b6c0*/  LDS.128 R12, [R251+0x1800] ;  /* 0x00180000fb0c7984 */ /* 0x0022620000000c00 */
[----:B------:R-:W-:Y:S03]  /*1b6d0*/  BSSY B0, `(.L_x_139) ;  /* 0x0000011000007945 */ /* 0x000fe60003800000 */
[----:B---3--:R3:W1:Y:S01]  /*1b6e0*/  LDS.128 R8, [R251+0x5800] ;  /* 0x00580000fb087984 */ /* 0x0086620000000c00 */
        /* <DEDUP_REMOVED lines=15> */
.L_x_140:
[----:B------:R-:W-:Y:S05]  /*1b7e0*/  BSYNC B0 ;  /* 0x0000000000007941 */ /* 0x000fea0003800000 */
.L_x_139:
        /* <DEDUP_REMOVED lines=18> */
.L_x_142:
[----:B------:R-:W-:Y:S05]  /*1b910*/  BSYNC B0 ;  /* 0x0000000000007941 */ /* 0x000fea0003800000 */
.L_x_141:
        /* <DEDUP_REMOVED lines=18> */
.L_x_144:
[----:B------:R-:W-:Y:S05]  /*1ba40*/  BSYNC B0 ;  /* 0x0000000000007941 */ /* 0x000fea0003800000 */
.L_x_143:
        /* <DEDUP_REMOVED lines=18> */
.L_x_146:
[----:B------:R-:W-:Y:S05]  /*1bb70*/  BSYNC B0 ;  /* 0x0000000000007941 */ /* 0x000fea0003800000 */
.L_x_145:
        /* <DEDUP_REMOVED lines=14> */
[----:B------:R-:W-:Y:S01]  /*1bc60*/  STG.E.128 desc[UR18][R2.64+0x80], R28 ;  /* 0x0000801c02007986 */ /* 0x000fe2000c101d12 */
[----:B------:R-:W-:Y:S05]  /*1bc70*/  EXIT ;  /* 0x000000000000794d */ /* 0x000fea0003800000 */
.L_x_117:
        /* <DEDUP_REMOVED lines=86> */
.L_x_148:
[----:B------:R-:W-:Y:S05]  /*1c1e0*/  BSYNC B0 ;  /* 0x0000000000007941 */ /* 0x000fea0003800000 */
.L_x_147:
        /* <DEDUP_REMOVED lines=18> */
.L_x_150:
[----:B------:R-:W-:Y:S05]  /*1c310*/  BSYNC B0 ;  /* 0x0000000000007941 */ /* 0x000fea0003800000 */
.L_x_149:
        /* <DEDUP_REMOVED lines=18> */
.L_x_152:
[----:B------:R-:W-:Y:S05]  /*1c440*/  BSYNC B0 ;  /* 0x0000000000007941 */ /* 0x000fea0003800000 */
.L_x_151:
        /* <DEDUP_REMOVED lines=17> */
.L_x_154:
[----:B------:R-:W-:Y:S05]  /*1c560*/  BSYNC B0 ;  /* 0x0000000000007941 */ /* 0x000fea0003800000 */
.L_x_153:
        /* <DEDUP_REMOVED lines=17> */
.L_x_156:
[----:B------:R-:W-:Y:S05]  /*1c680*/  BSYNC B0 ;  /* 0x0000000000007941 */ /* 0x000fea0003800000 */
.L_x_155:
        /* <DEDUP_REMOVED lines=17> */
.L_x_158:
[----:B------:R-:W-:Y:S05]  /*1c7a0*/  BSYNC B0 ;  /* 0x0000000000007941 */ /* 0x000fea0003800000 */
.L_x_157:
        /* <DEDUP_REMOVED lines=16> */
.L_x_160:
[----:B------:R-:W-:Y:S05]  /*1c8b0*/  BSYNC B0 ;  /* 0x0000000000007941 */ /* 0x000fea0003800000 */
.L_x_159:
        /* <DEDUP_REMOVED lines=16> */
.L_x_162:
[----:B------:R-:W-:Y:S05]  /*1c9c0*/  BSYNC B0 ;  /* 0x0000000000007941 */ /* 0x000fea0003800000 */
.L_x_161:
        /* <DEDUP_REMOVED lines=10> */
.L_x_164:
[----:B------:R-:W-:Y:S05]  /*1ca70*/  BSYNC B0 ;  /* 0x0000000000007941 */ /* 0x000fea0003800000 */
.L_x_163:
        /* <DEDUP_REMOVED lines=15> */
.L_x_166:
[----:B------:R-:W-:Y:S05]  /*1cb70*/  BSYNC B0 ;  /* 0x0000000000007941 */ /* 0x000fea0003800000 */
.L_x_165:
        /* <DEDUP_REMOVED lines=10> */
.L_x_168:
[----:B------:R-:W-:Y:S05]  /*1cc20*/  BSYNC B0 ;  /* 0x0000000000007941 */ /* 0x000fea0003800000 */
.L_x_167:
        /* <DEDUP_REMOVED lines=10> */
.L_x_170:
[----:B------:R-:W-:Y:S05]  /*1ccd0*/  BSYNC B0 ;  /* 0x0000000000007941 */ /* 0x000fea0003800000 */
.L_x_169:
        /* <DEDUP_REMOVED lines=10> */
.L_x_172:
[----:B------:R-:W-:Y:S05]  /*1cd80*/  BSYNC B0 ;  /* 0x0000000000007941 */ /* 0x000fea0003800000 */
.L_x_171:
        /* <DEDUP_REMOVED lines=10> */
.L_x_174:
[----:B------:R-:W-:Y:S05]  /*1ce30*/  BSYNC B0 ;  /* 0x0000000000007941 */ /* 0x000fea0003800000 */
.L_x_173:
        /* <DEDUP_REMOVED lines=10> */
.L_x_176:
[----:B------:R-:W-:Y:S05]  /*1cee0*/  BSYNC B0 ;  /* 0x0000000000007941 */ /* 0x000fea0003800000 */
.L_x_175:
        /* <DEDUP_REMOVED lines=10> */
.L_x_177:
        /* <DEDUP_REMOVED lines=15> */
.L_x_1740:


//--------------------- .text._ZN5flash16flash_fwd_kernelI23Flash_fwd_kernel_traitsILi128ELi128ELi64ELi4ELb0ELb0EN7cutlass10bfloat16_tE19Flash_kernel_traitsILi128ELi128ELi64ELi4ES3_EELb0ELb1ELb0ELb0ELb0ELb0ELb0ELb0EEEvNS_16Flash_fwd_paramsE --------------------------
	.section	.text._ZN5flash16flash_fwd_kernelI23Flash_fwd_kernel_traitsILi128ELi128ELi64ELi4ELb0ELb0EN7cutlass10bfloat16_tE19Flash_kernel_traitsILi128ELi128ELi64ELi4ES3_EELb0ELb1ELb0ELb0ELb0ELb0ELb0ELb0EEEvNS_16Flash_fwd_paramsE,"ax",@progbits
	.align	128
        .global         _ZN5flash16flash_fwd_kernelI23Flash_fwd_kernel_traitsILi128ELi128ELi64ELi4ELb0ELb0EN7cutlass10bfloat16_tE19Flash_kernel_traitsILi128ELi128ELi64ELi4ES3_EELb0ELb1ELb0ELb0ELb0ELb0ELb0ELb0EEEvNS_16Flash_fwd_paramsE
        .type           _ZN5flash16flash_fwd_kernelI23Flash_fwd_kernel_traitsILi128ELi128ELi64ELi4ELb0ELb0EN7cutlass10bfloat16_tE19Flash_kernel_traitsILi128ELi128ELi64ELi4ES3_EELb0ELb1ELb0ELb0ELb0ELb0ELb0ELb0EEEvNS_16Flash_fwd_paramsE,@function
        .size           _ZN5flash16flash_fwd_kernelI23Flash_fwd_kernel_traitsILi128ELi128ELi64ELi4ELb0ELb0EN7cutlass10bfloat16_tE19Flash_kernel_traitsILi128ELi128ELi64ELi4ES3_EELb0ELb1ELb0ELb0ELb0ELb0ELb0ELb0EEEvNS_16Flash_fwd_paramsE,(.L_x_1741 - _ZN5flash16flash_fwd_kernelI23Flash_fwd_kernel_traitsILi128ELi128ELi64ELi4ELb0ELb0EN7cutlass10bfloat16_tE19Flash_kernel_traitsILi128ELi128ELi64ELi4ES3_EELb0ELb1ELb0ELb0ELb0ELb0ELb0ELb0EEEvNS_16Flash_fwd_paramsE)
        .other          _ZN5flash16flash_fwd_kernelI23Flash_fwd_kernel_traitsILi128ELi128ELi64ELi4ELb0ELb0EN7cutlass10bfloat16_tE19Flash_kernel_traitsILi128ELi128ELi64ELi4ES3_EELb0ELb1ELb0ELb0ELb0ELb0ELb0ELb0EEEvNS_16Flash_fwd_paramsE,@"STO_CUDA_ENTRY STV_DEFAULT"
_ZN5flash16flash_fwd_kernelI23Flash_fwd_kernel_traitsILi128ELi128ELi64ELi4ELb0ELb0EN7cutlass10bfloat16_tE19Flash_kernel_traitsILi128ELi128ELi64ELi4ES3_EELb0ELb1ELb0ELb0ELb0ELb0ELb0ELb0EEEvNS_16Flash_fwd_paramsE:
.text._ZN5flash16flash_fwd_kernelI23Flash_fwd_kernel_traitsILi128ELi128ELi64ELi4ELb0ELb0EN7cutlass10bfloat16_tE19Flash_kernel_traitsILi128ELi128ELi64ELi4ES3_EELb0ELb1ELb0ELb0ELb0ELb0ELb0ELb0EEEvNS_16Flash_fwd_paramsE:
[----:B------:R-:W1:Y:S08]  /*0000*/  LDC R1, c[0x0][0x28] ;  /* 0x00000a00ff017b82 */ /* 0x000e700000000800 */
[----:B------:R-:W2:Y:S01]  /*0010*/  S2UR UR11, SR_CTAID.Y ;  /* 0x00000000000b79c3 */ /* 0x000ea20000002600 */
[----:B------:R-:W-:Y:S01]  /*0020*/  ULDC.64 UR4, c[0x0][0x300] ;  /* 0x0000c00000047ab9 */ /* 0x000fe20000000a00 */
[----:B------:R-:W-:Y:S01]  /*0030*/  ULDC.64 UR6, c[0x0][0x2f0] ;  /* 0x0000bc0000067ab9 */ /* 0x000fe20000000a00 */
[----:B------:R-:W-:Y:S01]  /*0040*/  UISETP.NE.U32.AND UP1, UPT, UR4, URZ, UPT ;  /* 0x0000003f0400728c */ /* 0x000fe2000bf25070 */
[----:B-1----:R-:W-:Y:S01]  /*0050*/  VIADD R1, R1, 0xffffff50 ;  /* 0xffffff5001017836 */ /* 0x002fe20000000000 */
[----:B------:R-:W-:-:S02]  /*0060*/  UISETP.NE.U32.AND UP2, UPT, UR6, URZ, UPT ;  /* 0x0000003f0600728c */ /* 0x000fc4000bf45070 */
[----:B------:R-:W-:Y:S02]  /*0070*/  UISETP.NE.AND.EX UP1, UPT, UR5, URZ, UPT, UP1 ;  /* 0x0000003f0500728c */ /* 0x000fe4000bf25310 */
[----:B------:R-:W-:Y:S01]  /*0080*/  UISETP.NE.AND.EX UP2, UPT, UR7, URZ, UPT, UP2 ;  /* 0x0000003f0700728c */ /* 0x000fe2000bf45320 */
[----:B------:R-:W-:Y:S01]  /*0090*/  ULDC.64 UR8, c[0x0][0x2f0] ;  /* 0x0000bc0000087ab9 */ /* 0x000fe20000000a00 */
[----:B------:R-:W-:Y:S02]  /*00a0*/  ULDC.U8 UR6, c[0x0][0x3c2] ;  /* 0x0000f08000067ab9 */ /* 0x000fe40000000000 */
[----:B------:R-:W-:Y:S01]  /*00b0*/  PLOP3.LUT P0, PT, PT, PT, UP1, 0x80, 0x0 ;  /* 0x000000000000781c */ /* 0x000fe20003f0f018 */
[----:B------:R-:W-:Y:S01]  /*00c0*/  ULDC.64 UR4, c[0x0][0x2f8] ;  /* 0x0000be0000047ab9 */ /* 0x000fe20000000a00 */
[----:B------:R-:W-:Y:S01]  /*00d0*/  PLOP3.LUT P2, PT, PT, PT, UP2, 0x80, 0x0 ;  /* 0x000000000000781c */ /* 0x000fe20003f4f028 */
[----:B------:R-:W-:Y:S02]  /*00e0*/  UISETP.NE.AND UP3, UPT, UR6, URZ, UPT ;  /* 0x0000003f0600728c */ /* 0x000fe4000bf65270 */
[----:B------:R-:W-:Y:S01]  /*00f0*/  UISETP.EQ.U32.AND UP0, UPT, UR4, URZ, UPT ;  /* 0x0000003f0400728c */ /* 0x000fe2000bf02070 */
[----:B------:R-:W-:Y:S01]  /*0100*/  ULDC.64 UR20, c[0x0][0x208] ;  /* 0x0000820000147ab9 */ /* 0x000fe20000000a00 */
[----:B------:R-:W-:-:S02]  /*0110*/  ULDC.64 UR6, c[0x0][0x2f8] ;  /* 0x0000be0000067ab9 */ /* 0x000fc40000000a00 */
        /* <DEDUP_REMOVED lines=8> */
[----:B------:R-:W3:Y:S01]  /*01a0*/  @P2 LDG.E R0, desc[UR20][R10.64+0x4] ;  /* 0x000004140a002981 */ /* 0x000ee2000c1e1900 */
[----:B------:R-:W-:Y:S01]  /*01b0*/  IMAD.U32 R9, RZ, RZ, UR9 ;  /* 0x00000009ff097e24 */ /* 0x000fe2000f8e00ff */
[----:B------:R-:W-:Y:S01]  /*01c0*/  PLOP3.LUT P1, PT, PT, PT, UP0, 0x80, 0x0 ;  /* 0x000000000000781c */ /* 0x000fe20003f2f008 */
[----:B------:R-:W-:-:S03]  /*01d0*/  UIMAD.WIDE UR6, UR11, 0x4, UR6 ;  /* 0x000000040b0678a5 */ /* 0x000fc6000f8e0206 */
[----:B------:R-:W4:Y:S03]  /*01e0*/  @P0 LDG.E R2, desc[UR20][R8.64] ;  /* 0x0000001408020981 */ /* 0x000f26000c1e1900 */
[----:B------:R-:W-:Y:S02]  /*01f0*/  IMAD.U32 R6, RZ, RZ, UR6 ;  /* 0x00000006ff067e24 */ /* 0x000fe4000f8e00ff */
        /* <DEDUP_REMOVED lines=12> */
[----:B------:R-:W-:Y:S01]  /*02c0*/  @UP2 UIADD3 UR17, UR17, -UR15, URZ ;  /* 0x8000000f11112290 */ /* 0x000fe2000fffe03f */
[----:B-----5:R-:W-:-:S06]  /*02d0*/  @!P1 R2UR UR6, R3 ;  /* 0x00000000030692ca */ /* 0x020fcc00000e0000 */
[----:B------:R-:W-:Y:S01]  /*02e0*/  @!UP2 ULDC UR17, c[0x0][0x2c4] ;  /* 0x0000b1000011aab9 */ /* 0x000fe20000000800 */
[----:B-1----:R-:W-:Y:S08]  /*02f0*/  @!P0 BRA `(.L_x_178) ;  /* 0x00000000001c8947 */ /* 0x002ff00003800000 */
[----:B------:R-:W-:-:S13]  /*0300*/  PLOP3.LUT P0, PT, PT, PT, UP3, 0x80, 0x0 ;  /* 0x000000000000781c */ /* 0x000fda0003f0f038 */
[----:B------:R-:W2:Y:S04]  /*0310*/  @P0 LDG.E R0, desc[UR20][R6.64+0x4] ;  /* 0x0000041406000981 */ /* 0x000ea8000c1e1900 */
[----:B------:R-:W3:Y:S01]  /*0320*/  @!P0 LDG.E R2, desc[UR20][R6.64] ;  /* 0x0000001406028981 */ /* 0x000ee2000c1e1900 */
[----:B--2---:R-:W-:-:S13]  /*0330*/  @P0 R2UR UR7, R0 ;  /* 0x00000000000702ca */ /* 0x004fda00000e0000 */
[----:B------:R-:W-:-:S07]  /*0340*/  @UP3 UIADD3 UR7, UR7, -UR6, URZ ;  /* 0x8000000607073290 */ /* 0x000fce000fffe03f */
[----:B---3--:R-:W-:Y:S01]  /*0350*/  @!P0 R2UR UR7, R2 ;  /* 0x00000000020782ca */ /* 0x008fe200000e0000 */
[----:B------:R-:W-:-:S14]  /*0360*/  BRA `(.L_x_179) ;  /* 0x0000000000047947 */ /* 0x000fdc0003800000 */
.L_x_178:
[----:B------:R-:W-:-:S05]  /*0370*/  ULDC UR7, c[0x0][0x2c8] ;  /* 0x0000b20000077ab9 */ /* 0x000fca0000000800 */
.L_x_179:
        /* <DEDUP_REMOVED lines=40> */
[----:B------:R-:W-:Y:S01]  /*0600*/  UISETP.NE.AND UP1, UPT, UR15, -0x1, UPT ;  /* 0xffffffff0f00788c */ /* 0x000fe2000bf25270 */
[----:B------:R-:W-:Y:S01]  /*0610*/  IMAD.U32 R23, RZ, RZ, UR16 ;  /* 0x00000010ff177e24 */ /* 0x000fe2000f8e00ff */
[----:B------:R-:W-:Y:S01]  /*0620*/  UIADD3 UR14, -UR22, UR17, URZ ;  /* 0x00000011160e7290 */ /* 0x000fe2000fffe13f */
[CC--:B------:R-:W-:Y:S01]  /*0630*/  LEA.HI R3, R13.reuse, R124.reuse, RZ, 0x3 ;  /* 0x0000007c0d037211 */ /* 0x0c0fe200078f18ff */
[----:B------:R-:W-:Y:S01]  /*0640*/  UISETP.NE.AND UP0, UPT, UR6, -0x1, UPT ;  /* 0xffffffff0600788c */ /* 0x000fe2000bf05270 */
[----:B------:R-:W-:Y:S02]  /*0650*/  LEA.HI R11, R13, R124, RZ, 0x4 ;  /* 0x0000007c0d0b7211 */ /* 0x000fe400078f20ff */
[----:B------:R-:W-:-:S03]  /*0660*/  SHF.R.S32.HI R14, RZ, 0x3, R3 ;  /* 0x00000003ff0e7819 */ /* 0x000fc60000011403 */
[----:B------:R-:W-:Y:S01]  /*0670*/  PLOP3.LUT P1, PT, PT, PT, UP0, 0x80, 0x0 ;  /* 0x000000000000781c */ /* 0x000fe20003f2f008 */
[----:B------:R-:W-:Y:S01]  /*0680*/  @UP1 ULDC.64 UR4, c[0x0][0x240] ;  /* 0x0000900000041ab9 */ /* 0x000fe20000000a00 */
[----:B------:R-:W-:Y:S01]  /*0690*/  VIADD R6, R14, 0x40 ;  /* 0x000000400e067836 */ /* 0x000fe20000000000 */
[----:B------:R-:W-:Y:S01]  /*06a0*/  @UP1 UIMAD.WIDE.U32 UR26, UR15, UR4, URZ ;  /* 0x000000040f1a12a5 */ /* 0x000fe2000f8e003f */
[--C-:B------:R-:W-:Y:S01]  /*06b0*/  SHF.R.S32.HI R15, RZ, 0x1f, R14.reuse ;  /* 0x0000001fff0f7819 */ /* 0x100fe2000001140e */
[----:B------:R-:W-:Y:S02]  /*06c0*/  @!UP1 USHF.R.S32.HI UR8, URZ, 0x1f, UR11 ;  /* 0x0000001f3f089899 */ /* 0x000fe4000801140b */
[----:B------:R-:W-:Y:S01]  /*06d0*/  ISETP.GE.AND P4, PT, R6, UR14, PT ;  /* 0x0000000e06007c0c */ /* 0x000fe2000bf86270 */
[----:B------:R-:W-:Y:S01]  /*06e0*/  IMAD.MOV.U32 R6, RZ, RZ, RZ ;  /* 0x000000ffff067224 */ /* 0x000fe200078e00ff */
[----:B------:R-:W-:Y:S01]  /*06f0*/  @UP1 UIMAD UR10, UR15, UR5, UR27 ;  /* 0x000000050f0a12a4 */ /* 0x000fe2000f8e021b */
[----:B------:R-:W-:Y:S01]  /*0700*/  IMAD.WIDE R22, R23, 0x80, R14 ;  /* 0x0000008017167825 */ /* 0x000fe200078e020e */
[----:B-1----:R-:W-:Y:S01]  /*0710*/  IABS R2, R0 ;  /* 0x0000000000027213 */ /* 0x002fe20000000000 */
[----:B------:R-:W-:Y:S01]  /*0720*/  @!UP1 ULDC.64 UR4, c[0x0][0x228] ;  /* 0x00008a0000049ab9 */ /* 0x000fe20000000a00 */
[----:B------:R-:W-:-:S02]  /*0730*/  @UP0 UIADD3 UR7, UR12, UR6, URZ ;  /* 0x000000060c070290 */ /* 0x000fc4000fffe03f */
[----:B------:R-:W1:Y:S01]  /*0740*/  I2F.RP R8, R2 ;  /* 0x0000000200087306 */ /* 0x000e620000209400 */
[----:B------:R-:W-:Y:S02]  /*0750*/  @!UP1 UIMAD UR8, UR8, UR4, URZ ;  /* 0x00000004080892a4 */ /* 0x000fe4000f8e023f */
[----:B------:R-:W-:Y:S01]  /*0760*/  @!UP1 UIMAD.WIDE.U32 UR28, UR11, UR4, URZ ;  /* 0x000000040b1c92a5 */ /* 0x000fe2000f8e003f */
[----:B--2---:R-:W-:Y:S01]  /*0770*/  IABS R4, R4 ;  /* 0x0000000400047213 */ /* 0x004fe20000000000 */
[----:B------:R-:W-:-:S03]  /*0780*/  @!UP1 UIMAD UR5, UR11, UR5, UR8 ;  /* 0x000000050b0592a4 */ /* 0x000fc6000f8e0208 */
[----:B------:R-:W-:Y:S01]  /*0790*/  @UP0 ULDC.64 UR8, c[0x0][0x248] ;  /* 0x0000920000080ab9 */ /* 0x000fe20000000a00 */
[----:B------:R-:W-:Y:S02]  /*07a0*/  @!UP1 UIADD3 UR10, UR29, UR5, URZ ;  /* 0x000000051d0a9290 */ /* 0x000fe4000fffe03f */
[----:B------:R-:W-:Y:S02]  /*07b0*/  @UP0 UIMAD.WIDE.U32 UR30, UR7, UR8, URZ ;  /* 0x00000008071e02a5 */ /* 0x000fe4000f8e003f */
[----:B------:R-:W-:Y:S01]  /*07c0*/  @UP0 UIMAD UR7, UR7, UR9, URZ ;  /* 0x00000009070702a4 */ /* 0x000fe2000f8e023f */
[----:B-1----:R-:W1:Y:S01]  /*07d0*/  MUFU.RCP R7, R8 ;  /* 0x0000000800077308 */ /* 0x002e620000001000 */
[----:B------:R-:W-:Y:S02]  /*07e0*/  @!UP1 UMOV UR26, UR28 ;  /* 0x0000001c001a9c82 */ /* 0x000fe40008000000 */
[----:B------:R-:W-:Y:S01]  /*07f0*/  @UP0 UIADD3 UR27, UR31, UR7, URZ ;  /* 0x000000071f1b0290 */ /* 0x000fe2000fffe03f */
[----:B-1----:R-:W-:-:S06]  /*0800*/  VIADD R7, R7, 0xffffffe ;  /* 0x0ffffffe07077836 */ /* 0x002fcc0000000000 */
[----:B------:R-:W1:Y:S02]  /*0810*/  F2I.FTZ.U32.TRUNC.NTZ R7, R7 ;  /* 0x0000000700077305 */ /* 0x000e64000021f000 */
[----:B-1----:R-:W-:-:S04]  /*0820*/  IMAD.MOV R5, RZ, RZ, -R7 ;  /* 0x000000ffff057224 */ /* 0x002fc800078e0a07 */
[----:B------:R-:W-:-:S04]  /*0830*/  IMAD R5, R5, R2, RZ ;  /* 0x0000000205057224 */ /* 0x000fc800078e02ff */
[----:B------:R-:W-:Y:S01]  /*0840*/  IMAD.HI.U32 R211, R7, R5, R6 ;  /* 0x0000000507d37227 */ /* 0x000fe200078e0006 */
[----:B------:R-:W-:-:S03]  /*0850*/  LOP3.LUT R7, R3, 0xfffffff8, RZ, 0xc0, !PT ;  /* 0xfffffff803077812 */ /* 0x000fc600078ec0ff */
[----:B------:R-:W-:Y:S02]  /*0860*/  VIADD R5, R14, 0x60 ;  /* 0x000000600e057836 */ /* 0x000fe40000000000 */
[----:B------:R-:W-:-:S03]  /*0870*/  IMAD.HI.U32 R211, R211, R4, RZ ;  /* 0x00000004d3d37227 */ /* 0x000fc600078e00ff */
[----:B------:R-:W-:Y:S01]  /*0880*/  ISETP.GE.AND P0, PT, R5, UR14, PT ;  /* 0x0000000e05007c0c */ /* 0x000fe2000bf06270 */
[----:B------:R-:W-:Y:S02]  /*0890*/  IMAD.MOV R5, RZ, RZ, -R211 ;  /* 0x000000ffff057224 */ /* 0x000fe400078e0ad3 */
[----:B------:R-:W-:Y:S02]  /*08a0*/  IMAD.SHL.U32 R3, R14, 0x40, RZ ;  /* 0x000000400e037824 */ /* 0x000fe400078e00ff */
[----:B------:R-:W-:Y:S02]  /*08b0*/  IMAD.IADD R10, R124, 0x1, -R7 ;  /* 0x000000017c0a7824 */ /* 0x000fe400078e0a07 */
[----:B------:R-:W-:Y:S01]  /*08c0*/  VIADD R6, R14, 0x50 ;  /* 0x000000500e067836 */ /* 0x000fe20000000000 */
[----:B------:R-:W-:Y:S01]  /*08d0*/  LOP3.LUT R3, R3, 0x1c0, RZ, 0xc0, !PT ;  /* 0x000001c003037812 */ /* 0x000fe200078ec0ff */
[----:B------:R-:W-:Y:S02]  /*08e0*/  IMAD R5, R2, R5, R4 ;  /* 0x0000000502057224 */ /* 0x000fe400078e0204 */
[----:B------:R-:W-:Y:S01]  /*08f0*/  IMAD.SHL.U32 R44, R10, 0x8, RZ ;  /* 0x000000080a2c7824 */ /* 0x000fe200078e00ff */
[----:B------:R-:W-:-:S02]  /*0900*/  ISETP.GE.AND P3, PT, R6, UR14, PT ;  /* 0x0000000e06007c0c */ /* 0x000fc4000bf66270 */
[----:B------:R-:W-:Y:S02]  /*0910*/  ISETP.GT.U32.AND P5, PT, R2, R5, PT ;  /* 0x000000050200720c */ /* 0x000fe40003fa4070 */
[----:B------:R-:W-:Y:S02]  /*0920*/  LOP3.LUT R7, R3, 0x38, R44, 0xf8, !PT ;  /* 0x0000003803077812 */ /* 0x000fe400078ef82c */
[----:B------:R-:W-:Y:S01]  /*0930*/  SHF.R.U32.HI R252, RZ, 0x3, R3 ;  /* 0x00000003fffc7819 */ /* 0x000fe20000011603 */
[----:B------:R-:W-:Y:S08]  /*0940*/  @P1 BRA `(.L_x_181) ;  /* 0x0000000000301947 */ /* 0x000ff00003800000 */
        /* <DEDUP_REMOVED lines=12> */
.L_x_181:
[----:B------:R-:W-:Y:S01]  /*0a10*/  LOP3.LUT R3, R11, 0xfffffff0, RZ, 0xc0, !PT ;  /* 0xfffffff00b037812 */ /* 0x000fe200078ec0ff */
[----:B------:R-:W-:Y:S01]  /*0a20*/  @UP0 UIADD3 UR13, UR12, UR6, URZ ;  /* 0x000000060c0d0290 */ /* 0x000fe2000fffe03f */
[----:B------:R-:W-:Y:S01]  /*0a30*/  @!P5 IMAD.IADD R5, R5, 0x1, -R2 ;  /* 0x000000010505d824 */ /* 0x000fe200078e0a02 */
[----:B------:R-:W-:Y:S01]  /*0a40*/  LOP3.LUT R4, R0, UR24, RZ, 0x3c, !PT ;  /* 0x0000001800047c12 */ /* 0x000fe2000f8e3cff */
[----:B------:R-:W-:Y:S01]  /*0a50*/  @UP0 ULDC.64 UR6, c[0x0][0x250] ;  /* 0x0000940000060ab9 */ /* 0x000fe20000000a00 */
[----:B------:R-:W-:Y:S01]  /*0a60*/  IMAD.IADD R3, R124, 0x1, -R3 ;  /* 0x000000017c037824 */ /* 0x000fe200078e0a03 */
[----:B------:R-:W-:Y:S01]  /*0a70*/  @UP0 UIMAD.WIDE.U32 UR28, UR13, UR6, URZ ;  /* 0x000000060d1c02a5 */ /* 0x000fe2000f8e003f */
[----:B------:R-:W-:Y:S01]  /*0a80*/  ISETP.GE.U32.AND P6, PT, R5, R2, PT ;  /* 0x000000020500720c */ /* 0x000fe20003fc6070 */
[----:B------:R-:W-:Y:S01]  /*0a90*/  @UP0 UIMAD UR13, UR13, UR7, URZ ;  /* 0x000000070d0d02a4 */ /* 0x000fe2000f8e023f */
[----:B------:R-:W-:Y:S01]  /*0aa0*/  @!P5 VIADD R211, R211, 0x1 ;  /* 0x00000001d3d3d836 */ /* 0x000fe20000000000 */
[----:B------:R-:W-:Y:S01]  /*0ab0*/  SHF.R.S32.HI R2, RZ, 0x1f, R3 ;  /* 0x0000001fff027819 */ /* 0x000fe20000011403 */
[----:B------:R-:W-:Y:S01]  /*0ac0*/  USHF.R.S32.HI UR25, URZ, 0x1f, UR24 ;  /* 0x0000001f3f197899 */ /* 0x000fe20008011418 */
[----:B------:R-:W-:Y:S01]  /*0ad0*/  LOP3.LUT R252, R7, R252, RZ, 0x3c, !PT ;  /* 0x000000fc07fc7212 */ /* 0x000fe200078e3cff */
[----:B------:R-:W-:Y:S01]  /*0ae0*/  @UP0 UIADD3 UR13, UR29, UR13, URZ ;  /* 0x0000000d1d0d0290 */ /* 0x000fe2000fffe03f */
[----:B------:R-:W-:-:S02]  /*0af0*/  ISETP.GE.AND P2, PT, R4, RZ, PT ;  /* 0x000000ff0400720c */ /* 0x000fc40003f46270 */
[----:B------:R-:W-:Y:S02]  /*0b00*/  ISETP.NE.AND P5, PT, R0, RZ, PT ;  /* 0x000000ff0000720c */ /* 0x000fe40003fa5270 */
[----:B------:R-:W-:Y:S02]  /*0b10*/  SHF.R.S32.HI R45, RZ, 0x1f, R44 ;  /* 0x0000001fff2d7819 */ /* 0x000fe4000001142c */
[----:B------:R-:W-:Y:S02]  /*0b20*/  LEA.HI R5, R13, R124, RZ, 0x6 ;  /* 0x0000007c0d057211 */ /* 0x000fe400078f30ff */
[----:B------:R-:W-:Y:S01]  /*0b30*/  LEA.HI R9, R2, R3, RZ, 0x3 ;  /* 0x0000000302097211 */ /* 0x000fe200078f18ff */
[----:B------:R-:W-:Y:S06]  /*0b40*/  @P1 BRA `(.L_x_182) ;  /* 0x0000000000301947 */ /* 0x000fec0003800000 */
        /* <DEDUP_REMOVED lines=11> */
[----:B------:R-:W-:-:S12]  /*0c00*/  UIADD3 UR13, UR29, UR5, URZ ;  /* 0x000000051d0d7290 */ /* 0x000fd8000fffe03f */
.L_x_182:
[----:B------:R-:W-:Y:S01]  /*0c10*/  IMAD R7, R15, UR8, RZ ;  /* 0x000000080f077c24 */ /* 0x000fe2000f8e02ff */
[----:B------:R-:W-:Y:S01]  /*0c20*/  LOP3.LUT R8, R9, 0xfffffff8, RZ, 0xc0, !PT ;  /* 0xfffffff809087812 */ /* 0x000fe200078ec0ff */
[----:B------:R-:W-:Y:S01]  /*0c30*/  IMAD.WIDE.U32 R16, R14, UR8, R44 ;  /* 0x000000080e107c25 */ /* 0x000fe2000f8e002c */
[----:B------:R-:W-:Y:S01]  /*0c40*/  ULDC.64 UR4, c[0x0][0x258] ;  /* 0x0000960000047ab9 */ /* 0x000fe20000000a00 */
[----:B------:R-:W-:Y:S01]  /*0c50*/  BSSY B0, `(.L_x_183) ;  /* 0x000004a000007945 */ /* 0x000fe20003800000 */
[----:B------:R-:W-:Y:S01]  /*0c60*/  MOV R18, UR4 ;  /* 0x0000000400127c02 */ /* 0x000fe20008000f00 */
[----:B------:R-:W-:Y:S01]  /*0c70*/  IMAD.SHL.U32 R5, R5, 0x8, RZ ;  /* 0x0000000805057824 */ /* 0x000fe200078e00ff */
[----:B------:R-:W-:Y:S01]  /*0c80*/  IADD3 R4, P1, R16, UR30, RZ ;  /* 0x0000001e10047c10 */ /* 0x000fe2000ff3e0ff */
[----:B------:R-:W-:Y:S01]  /*0c90*/  IMAD R2, R14, UR9, R7 ;  /* 0x000000090e027c24 */ /* 0x000fe2000f8e0207 */
[----:B------:R-:W-:Y:S01]  /*0ca0*/  UIMAD UR25, UR25, UR4, URZ ;  /* 0x00000004191972a4 */ /* 0x000fe2000f8e023f */
[----:B------:R-:W-:Y:S01]  /*0cb0*/  @P6 VIADD R211, R211, 0x1 ;  /* 0x00000001d3d36836 */ /* 0x000fe20000000000 */
[----:B------:R-:W-:Y:S01]  /*0cc0*/  LOP3.LUT R252, R252, 0xfffffe00, R5, 0xf8, !PT ;  /* 0xfffffe00fcfc7812 */ /* 0x000fe200078ef805 */
[----:B------:R-:W-:Y:S01]  /*0cd0*/  IMAD.IADD R8, R3, 0x1, -R8 ;  /* 0x0000000103087824 */ /* 0x000fe200078e0a08 */
[----:B------:R-:W-:Y:S01]  /*0ce0*/  IADD3.X R5, R17, UR27, R2, P1, !PT ;  /* 0x0000001b11057c10 */ /* 0x000fe20008ffe402 */
[----:B------:R-:W-:Y:S01]  /*0cf0*/  IMAD.WIDE.U32 R16, R14, UR6, R44 ;  /* 0x000000060e107c25 */ /* 0x000fe2000f8e002c */
[----:B------:R-:W-:Y:S01]  /*0d00*/  @!P2 IADD3 R211, -R211, RZ, RZ ;  /* 0x000000ffd3d3a210 */ /* 0x000fe20007ffe1ff */
[----:B------:R-:W1:Y:S01]  /*0d10*/  S2UR UR27, SR_CgaCtaId ;  /* 0x00000000001b79c3 */ /* 0x000e620000008800 */
[----:B------:R-:W-:Y:S01]  /*0d20*/  @!P5 LOP3.LUT R211, RZ, R0, RZ, 0x33, !PT ;  /* 0x00000000ffd3d212 */ /* 0x000fe200078e33ff */
[----:B------:R-:W-:Y:S01]  /*0d30*/  IMAD R3, R15, UR6, RZ ;  /* 0x000000060f037c24 */ /* 0x000fe2000f8e02ff */
[----:B------:R-:W-:Y:S01]  /*0d40*/  IADD3 R208, P2, R16, UR28, RZ ;  /* 0x0000001c10d07c10 */ /* 0x000fe2000ff5e0ff */
[C---:B------:R-:W-:Y:S01]  /*0d50*/  VIADD R138, R44.reuse, 0x40 ;  /* 0x000000402c8a7836 */ /* 0x040fe20000000000 */
[----:B------:R-:W-:Y:S01]  /*0d60*/  IADD3 R6, P1, R44, UR26, RZ ;  /* 0x0000001a2c067c10 */ /* 0x000fe2000ff3e0ff */
[C---:B------:R-:W-:Y:S01]  /*0d70*/  IMAD R2, R14.reuse, UR7, R3 ;  /* 0x000000070e027c24 */ /* 0x040fe2000f8e0203 */
[----:B------:R-:W-:Y:S01]  /*0d80*/  SHF.R.S32.HI R0, RZ, 0x1f, R211 ;  /* 0x0000001fff007819 */ /* 0x000fe200000114d3 */
[----:B------:R-:W-:Y:S01]  /*0d90*/  UIMAD UR5, UR24, UR5, UR25 ;  /* 0x00000005180572a4 */ /* 0x000fe2000f8e0219 */
[C---:B------:R-:W-:Y:S01]  /*0da0*/  ISETP.GE.AND P6, PT, R14.reuse, UR14, PT ;  /* 0x0000000e0e007c0c */ /* 0x040fe2000bfc6270 */
[----:B------:R-:W-:Y:S01]  /*0db0*/  UMOV UR4, 0x400 ;  /* 0x0000040000047882 */ /* 0x000fe20000000000 */
[----:B------:R-:W-:Y:S01]  /*0dc0*/  IADD3.X R209, R17, UR13, R2, P2, !PT ;  /* 0x0000000d11d17c10 */ /* 0x000fe200097fe402 */
[----:B------:R-:W-:Y:S01]  /*0dd0*/  ULDC.64 UR12, c[0x0][0x260] ;  /* 0x00009800000c7ab9 */ /* 0x000fe20000000a00 */
[C---:B------:R-:W-:Y:S01]  /*0de0*/  VIADD R17, R14.reuse, 0x10 ;  /* 0x000000100e117836 */ /* 0x040fe20000000000 */
[----:B------:R-:W-:Y:S01]  /*0df0*/  IADD3.X R7, R45, UR10, RZ, P1, !PT ;  /* 0x0000000a2d077c10 */ /* 0x000fe20008ffe4ff */
[----:B------:R-:W-:Y:S01]  /*0e00*/  IMAD.WIDE.U32 R30, R211, UR12, R4 ;  /* 0x0000000cd31e7c25 */ /* 0x000fe2000f8e0004 */
[----:B------:R-:W-:Y:S01]  /*0e10*/  ULDC.64 UR10, c[0x0][0x268] ;  /* 0x00009a00000a7ab9 */ /* 0x000fe20000000a00 */
[----:B------:R-:W-:-:S02]  /*0e20*/  IADD3 R16, R14, 0x20, RZ ;  /* 0x000000200e107810 */ /* 0x000fc40007ffe0ff */
[C---:B------:R-:W-:Y:S01]  /*0e30*/  IMAD R2, R0.reuse, UR12, RZ ;  /* 0x0000000c00027c24 */ /* 0x040fe2000f8e02ff */
[----:B------:R2:W-:Y:S01]  /*0e40*/  STL.64 [R1+0x28], R30 ;  /* 0x0000281e01007387 */ /* 0x0005e20000100a00 */
[----:B------:R-:W-:Y:S01]  /*0e50*/  IMAD R0, R0, UR10, RZ ;  /* 0x0000000a00007c24 */ /* 0x000fe2000f8e02ff */
[----:B------:R-:W-:Y:S01]  /*0e60*/  ISETP.GE.AND P5, PT, R17, UR14, PT ;  /* 0x0000000e11007c0c */ /* 0x000fe2000bfa6270 */
[----:B------:R-:W-:Y:S01]  /*0e70*/  IMAD.WIDE.U32 R18, R18, UR24, R6 ;  /* 0x0000001812127c25 */ /* 0x000fe2000f8e0006 */
[----:B------:R2:W-:Y:S01]  /*0e80*/  STL [R1+0x20], R138 ;  /* 0x0000208a01007387 */ /* 0x0005e20000100800 */
[----:B-1----:R-:W-:Y:S01]  /*0e90*/  ULEA UR4, UR27, UR4, 0x18 ;  /* 0x000000041b047291 */ /* 0x002fe2000f8ec03f */
[----:B------:R-:W-:Y:S01]  /*0ea0*/  R2P PR, R8, 0x6 ;  /* 0x0000000608007804 */ /* 0x000fe20000000000 */
[----:B------:R-:W-:Y:S01]  /*0eb0*/  IMAD R2, R211, UR13, R2 ;  /* 0x0000000dd3027c24 */ /* 0x000fe2000f8e0202 */
[----:B------:R-:W-:Y:S01]  /*0ec0*/  IADD3 R21, R19, UR5, RZ ;  /* 0x0000000513157c10 */ /* 0x000fe2000fffe0ff */
[----:B------:R-:W-:-:S02]  /*0ed0*/  IMAD.WIDE.U32 R208, R211, UR10, R208 ;  /* 0x0000000ad3d07c25 */ /* 0x000fc4000f8e00d0 */
[----:B------:R-:W-:Y:S02]  /*0ee0*/  LEA R252, R252, UR4, 0x1 ;  /* 0x00000004fcfc7c11 */ /* 0x000fe4000f8e08ff */
[----:B------:R-:W-:Y:S01]  /*0ef0*/  IMAD R211, R211, UR11, R0 ;  /* 0x0000000bd3d37c24 */ /* 0x000fe2000f8e0200 */
[----:B------:R-:W-:Y:S01]  /*0f00*/  MOV R0, 0x10 ;  /* 0x0000001000007802 */ /* 0x000fe20000000f00 */
[----:B------:R-:W-:-:S03]  /*0f10*/  IMAD.MOV.U32 R5, RZ, RZ, 0x20 ;  /* 0x00000020ff057424 */ /* 0x000fc600078e00ff */
[----:B------:R-:W-:Y:S02]  /*0f20*/  SEL R4, R0, 0xfffffff0, !P1 ;  /* 0xfffffff000047807 */ /* 0x000fe40004800000 */
[----:B------:R-:W-:Y:S01]  /*0f30*/  SEL R3, R5, 0xffffffe0, !P2 ;  /* 0xffffffe005037807 */ /* 0x000fe20005000000 */
[----:B------:R-:W-:Y:S06]  /*0f40*/  @P6 BRA `(.L_x_184) ;  /* 0x0000000000686947 */ /* 0x000fec0003800000 */
[----:B------:R-:W-:Y:S01]  /*0f50*/  ULDC UR5, c[0x0][0x2d0] ;  /* 0x0000b40000057ab9 */ /* 0x000fe20000000800 */
[----:B------:R-:W-:Y:S01]  /*0f60*/  ULDC.64 UR10, c[0x0][0x240] ;  /* 0x00009000000a7ab9 */ /* 0x000fe20000000a00 */
[----:B------:R-:W-:Y:S01]  /*0f70*/  ISETP.GE.AND P6, PT, R44, UR5, PT ;  /* 0x000000052c007c0c */ /* 0x000fe2000bfc6270 */
[----:B------:R-:W-:Y:S01]  /*0f80*/  IMAD R25, R23, UR10, RZ ;  /* 0x0000000a17197c24 */ /* 0x000fe2000f8e02ff */
[----:B------:R-:W-:Y:S01]  /*0f90*/  ISETP.GE.AND P2, PT, R138, UR5, PT ;  /* 0x000000058a007c0c */ /* 0x000fe2000bf46270 */
[----:B------:R-:W-:Y:S02]  /*0fa0*/  IMAD.MOV.U32 R20, RZ, RZ, R18 ;  /* 0x000000ffff147224 */ /* 0x000fe400078e0012 */
[C---:B------:R-:W-:Y:S02]  /*0fb0*/  IMAD R12, R22.reuse, UR11, R25 ;  /* 0x0000000b160c7c24 */ /* 0x040fe4000f8e0219 */
[----:B------:R-:W-:-:S05]  /*0fc0*/  IMAD.WIDE.U32 R26, R22, UR10, R20 ;  /* 0x0000000a161a7c25 */ /* 0x000fca000f8e0014 */
[----:B------:R-:W-:Y:S01]  /*0fd0*/  IADD3 R12, R27, R12, RZ ;  /* 0x0000000c1b0c7210 */ /* 0x000fe20007ffe0ff */
[----:B------:R-:W1:Y:S01]  /*0fe0*/  @!P6 LDC.64 R6, c[0x0][0x210] ;  /* 0x00008400ff06eb82 */ /* 0x000e620000000a00 */
[----:B------:R3:W-:Y:S01]  /*0ff0*/  @P6 STS.128 [R252], RZ ;  /* 0x000000fffc006388 */ /* 0x0007e20000000c00 */
[----:B-1----:R-:W-:-:S04]  /*1000*/  @!P6 LEA R6, P1, R26, R6, 0x1 ;  /* 0x000000061a06e211 */ /* 0x002fc800078208ff */
[----:B------:R-:W-:-:S05]  /*1010*/  @!P6 LEA.HI.X R7, R26, R7, R12, 0x1, P1 ;  /* 0x000000071a07e211 */ /* 0x000fca00008f0c0c */
[----:B------:R-:W-:Y:S01]  /*1020*/  @!PT LDS RZ, [RZ] ;  /* 0x00000000fffff984 */ /* 0x000fe20000000800 */
[----:B------:R-:W-:Y:S01]  /*1030*/  @!PT LDS RZ, [RZ] ;  /* 0x00000000fffff984 */ /* 0x000fe20000000800 */
[----:B------:R-:W-:Y:S01]  /*1040*/  @!PT LDS RZ, [RZ] ;  /* 0x00000000fffff984 */ /* 0x000fe20000000800 */
[----:B------:R3:W-:Y:S04]  /*1050*/  @!P6 LDGSTS.E.BYPASS.LTC128B.128 [R252], desc[UR20][R6.64] ;  /* 0x0000000006fcefae */ /* 0x0007e8000b901d54 */
[----:B------:R3:W-:Y:S01]  /*1060*/  @P2 STS.128 [R252+0x4000], RZ ;  /* 0x004000fffc002388 */ /* 0x0007e20000000c00 */
[----:B------:R-:W-:Y:S05]  /*1070*/  @P2 BRA `(.L_x_184) ;  /* 0x00000000001c2947 */ /* 0x000fea0003800000 */
[----:B------:R-:W-:Y:S02]  /*1080*/  ULDC.64 UR10, c[0x0][0x210] ;  /* 0x00008400000a7ab9 */ /* 0x000fe40000000a00 */
[----:B---3--:R-:W-:-:S04]  /*1090*/  LEA R6, P1, R26, UR10, 0x1 ;  /* 0x0000000a1a067c11 */ /* 0x008fc8000f8208ff */
[----:B------:R-:W-:-:S05]  /*10a0*/  LEA.HI.X R7, R26, UR11, R12, 0x1, P1 ;  /* 0x0000000b1a077c11 */ /* 0x000fca00088f0c0c */
[----:B------:R-:W-:Y:S01]  /*10b0*/  @!PT LDS RZ, [RZ] ;  /* 0x00000000fffff984 */ /* 0x000fe20000000800 */
[----:B------:R-:W-:Y:S01]  /*10c0*/  @!PT LDS RZ, [RZ] ;  /* 0x00000000fffff984 */ /* 0x000fe20000000800 */
[----:B------:R-:W-:Y:S01]  /*10d0*/  @!PT LDS RZ, [RZ] ;  /* 0x00000000fffff984 */ /* 0x000fe20000000800 */
[----:B------:R1:W-:Y:S04]  /*10e0*/  LDGSTS.E.BYPASS.LTC128B.128 [R252+0x4000], desc[UR20][R6.64+0x80] ;  /* 0x0400008006fc7fae */ /* 0x0003e8000b901d54 */
.L_x_184:
[----:B------:R-:W-:Y:S05]  /*10f0*/  BSYNC B0 ;  /* 0x0000000000007941 */ /* 0x000fea0003800000 */
.L_x_183:
[----:B------:R-:W-:Y:S01]  /*1100*/  BSSY B0, `(.L_x_185) ;  /* 0x0000021000007945 */ /* 0x000fe20003800000 */
[----:B------:R-:W-:Y:S02]  /*1110*/  ISETP.GE.AND P1, PT, R16, UR14, PT ;  /* 0x0000000e10007c0c */ /* 0x000fe4000bf26270 */
[----:B------:R-:W-:Y:S01]  /*1120*/  IADD3 R12, R14, 0x30, RZ ;  /* 0x000000300e0c7810 */ /* 0x000fe20007ffe0ff */
[----:B------:R-:W-:Y:S05]  /*1130*/  @P5 BRA `(.L_x_186) ;  /* 0x0000000000745947 */ /* 0x000fea0003800000 */
[----:B------:R-:W-:Y:S01]  /*1140*/  ULDC UR5, c[0x0][0x2d0] ;  /* 0x0000b40000057ab9 */ /* 0x000fe20000000800 */
[----:B------:R-:W-:Y:S01]  /*1150*/  IADD3 R25, P2, R22, 0x10, RZ ;  /* 0x0000001016197810 */ /* 0x000fe20007f5e0ff */
[----:B------:R-:W-:Y:S01]  /*1160*/  ULDC.64 UR10, c[0x0][0x240] ;  /* 0x00009000000a7ab9 */ /* 0x000fe20000000a00 */
[----:B------:R-:W-:Y:S01]  /*1170*/  ISETP.GE.AND P5, PT, R44, UR5, PT ;  /* 0x000000052c007c0c */ /* 0x000fe2000bfa6270 */
[----:B------:R-:W-:Y:S01]  /*1180*/  IMAD.MOV.U32 R26, RZ, RZ, R18 ;  /* 0x000000ffff1a7224 */ /* 0x000fe200078e0012 */
[----:B------:R-:W-:Y:S01]  /*1190*/  MOV R27, R21 ;  /* 0x00000015001b7202 */ /* 0x000fe20000000f00 */
[----:B------:R-:W-:Y:S01]  /*11a0*/  IMAD.X R24, RZ, RZ, R23, P2 ;  /* 0x000000ffff187224 */ /* 0x000fe200010e0617 */
[----:B------:R-:W-:-:S03]  /*11b0*/  ISETP.GE.AND P2, PT, R138, UR5, PT ;  /* 0x000000058a007c0c */ /* 0x000fc6000bf46270 */
[----:B------:R-:W-:Y:S02]  /*11c0*/  IMAD R24, R24, UR10, RZ ;  /* 0x0000000a18187c24 */ /* 0x000fe4000f8e02ff */
[----:B------:R-:W-:-:S04]  /*11d0*/  IMAD.WIDE.U32 R26, R25, UR10, R26 ;  /* 0x0000000a191a7c25 */ /* 0x000fc8000f8e001a */
[----:B-1-3--:R-:W1:Y:S01]  /*11e0*/  @!P5 LDC.64 R6, c[0x0][0x210] ;  /* 0x00008400ff06db82 */ /* 0x00ae620000000a00 */
[----:B------:R-:W-:Y:S01]  /*11f0*/  IMAD R24, R25, UR11, R24 ;  /* 0x0000000b19187c24 */ /* 0x000fe2000f8e0218 */
[----:B------:R4:W-:Y:S03]  /*1200*/  @P5 STS.128 [R252+0x800], RZ ;  /* 0x000800fffc005388 */ /* 0x0009e60000000c00 */
[----:B------:R-:W-:Y:S01]  /*1210*/  IMAD.IADD R24, R27, 0x1, R24 ;  /* 0x000000011b187824 */ /* 0x000fe200078e0218 */
[----:B-1----:R-:W-:-:S04]  /*1220*/  @!P5 LEA R6, P6, R26, R6, 0x1 ;  /* 0x000000061a06d211 */ /* 0x002fc800078c08ff */
[----:B------:R-:W-:-:S05]  /*1230*/  @!P5 LEA.HI.X R7, R26, R7, R24, 0x1, P6 ;  /* 0x000000071a07d211 */ /* 0x000fca00030f0c18 */
[----:B------:R-:W-:Y:S01]  /*1240*/  @!PT LDS RZ, [RZ] ;  /* 0x00000000fffff984 */ /* 0x000fe20000000800 */
[----:B------:R-:W-:Y:S01]  /*1250*/  @!PT LDS RZ, [RZ] ;  /* 0x00000000fffff984 */ /* 0x000fe20000000800 */
[----:B------:R-:W-:Y:S01]  /*1260*/  @!PT LDS RZ, [RZ] ;  /* 0x00000000fffff984 */ /* 0x000fe20000000800 */
[----:B------:R4:W-:Y:S04]  /*1270*/  @!P5 LDGSTS.E.BYPASS.LTC128B.128 [R252+0x800], desc[UR20][R6.64] ;  /* 0x0080000006fcdfae */ /* 0x0009e8000b901d54 */
[----:B------:R4:W-:Y:S01]  /*1280*/  @P2 STS.128 [R252+0x4800], RZ ;  /* 0x004800fffc002388 */ /* 0x0009e20000000c00 */
[----:B------:R-:W-:Y:S05]  /*1290*/  @P2 BRA `(.L_x_186) ;  /* 0x00000000001c2947 */ /* 0x000fea0003800000 */
[----:B------:R-:W-:Y:S02]  /*12a0*/  ULDC.64 UR10, c[0x0][0x210] ;  /* 0x00008400000a7ab9 */ /* 0x000fe40000000a00 */
[----:B----4-:R-:W-:-:S04]  /*12b0*/  LEA R6, P2, R26, UR10, 0x1 ;  /* 0x0000000a1a067c11 */ /* 0x010fc8000f8408ff */
[----:B------:R-:W-:-:S05]  /*12c0*/  LEA.HI.X R7, R26, UR11, R24, 0x1, P2 ;  /* 0x0000000b1a077c11 */ /* 0x000fca00090f0c18 */
[----:B------:R-:W-:Y:S01]  /*12d0*/  @!PT LDS RZ, [RZ] ;  /* 0x00000000fffff984 */ /* 0x000fe20000000800 */
[----:B------:R-:W-:Y:S01]  /*12e0*/  @!PT LDS RZ, [RZ] ;  /* 0x00000000fffff984 */ /* 0x000fe20000000800 */
[----:B------:R-:W-:Y:S01]  /*12f0*/  @!PT LDS RZ, [RZ] ;  /* 0x00000000fffff984 */ /* 0x000fe20000000800 */
[----:B------:R1:W-:Y:S04]  /*1300*/  LDGSTS.E.BYPASS.LTC128B.128 [R252+0x4800], desc[UR20][R6.64+0x80] ;  /* 0x0480008006fc7fae */ /* 0x0003e8000b901d54 */
.L_x_186:
[----:B------:R-:W-:Y:S05]  /*1310*/  BSYNC B0 ;  /* 0x0000000000007941 */ /* 0x000fea0003800000 */
.L_x_185:
[----:B------:R-:W-:Y:S01]  /*1320*/  UIADD3 UR12, UR18, -0x1, URZ ;  /* 0xffffffff120c7890 */ /* 0x000fe2000fffe03f */
        /* <DEDUP_REMOVED lines=14> */
[----:B-1-34-:R-:W1:Y:S01]  /*1410*/  @!P5 LDC.64 R6, c[0x0][0x210] ;  /* 0x00008400ff06db82 */ /* 0x01ae620000000a00 */
        /* <DEDUP_REMOVED lines=18> */
.L_x_188:
[----:B------:R-:W-:Y:S05]  /*1540*/  BSYNC B0 ;  /* 0x0000000000007941 */ /* 0x000fea0003800000 */
.L_x_187:
[----:B------:R-:W-:Y:S01]  /*1550*/  UIMAD UR5, UR12, -0x40, UR23 ;  /* 0xffffffc00c0578a4 */ /* 0x000fe2000f8e0217 */
[----:B------:R-:W-:Y:S01]  /*1560*/  BSSY B0, `(.L_x_189) ;  /* 0x0000020000007945 */ /* 0x000fe20003800000 */
[----:B------:R-:W-:-:S03]  /*1570*/  ISETP.GE.AND P1, PT, R26, UR14, PT ;  /* 0x0000000e1a007c0c */ /* 0x000fc6000bf26270 */
[----:B------:R-:W-:Y:S10]  /*1580*/  @P2 BRA `(.L_x_190) ;  /* 0x0000000000742947 */ /* 0x000ff40003800000 */
        /* <DEDUP_REMOVED lines=29> */
.L_x_190:
[----:B------:R-:W-:Y:S05]  /*1760*/  BSYNC B0 ;  /* 0x0000000000007941 */ /* 0x000fea0003800000 */
.L_x_189:
        /* <DEDUP_REMOVED lines=32> */
.L_x_192:
[----:B------:R-:W-:Y:S05]  /*1970*/  BSYNC B0 ;  /* 0x0000000000007941 */ /* 0x000fea0003800000 */
.L_x_191:
        /* <DEDUP_REMOVED lines=15> */
[----:B------:R3:W-:Y:S01]  /*1a70*/  @P4 STS.128 [R252+0x2800], RZ ;  /* 0x002800fffc004388 */ /* 0x0007e20000000c00 */
[----:B-1----:R-:W-:Y:S02]  /*1a80*/  @!P4 LEA R24, P6, R26, R6, 0x1 ;  /* 0x000000061a18c211 */ /* 0x002fe400078c08ff */
[----:B------:R-:W-:-:S05]  /*1a90*/  IMAD.IADD R6, R27, 0x1, R17 ;  /* 0x000000011b067824 */ /* 0x000fca00078e0211 */
        /* <DEDUP_REMOVED lines=14> */
.L_x_194:
[----:B------:R-:W-:Y:S05]  /*1b80*/  BSYNC B0 ;  /* 0x0000000000007941 */ /* 0x000fea0003800000 */
.L_x_193:
[----:B------:R-:W-:Y:S01]  /*1b90*/  BSSY B0, `(.L_x_195) ;  /* 0x0000020000007945 */ /* 0x000fe20003800000 */
[----:B------:R-:W-:-:S03]  /*1ba0*/  ISETP.GE.AND P3, PT, R16, UR5, PT ;  /* 0x0000000510007c0c */ /* 0x000fc6000bf66270 */
[----:B------:R-:W-:Y:S10]  /*1bb0*/  @P0 BRA `(.L_x_196) ;  /* 0x0000000000740947 */ /* 0x000ff40003800000 */
[----:B------:R-:W-:Y:S01]  /*1bc0*/  ULDC UR13, c[0x0][0x2d0] ;  /* 0x0000b400000d7ab9 */ /* 0x000fe20000000800 */
[----:B-1-3--:R-:W-:Y:S01]  /*1bd0*/  IADD3 R24, P0, R22, 0x60, RZ ;  /* 0x0000006016187810 */ /* 0x00afe20007f1e0ff */
        /* <DEDUP_REMOVED lines=8> */
[----:B----4-:R-:W1:Y:S01]  /*1c60*/  @!P4 LDC.64 R6, c[0x0][0x210] ;  /* 0x00008400ff06cb82 */ /* 0x010e620000000a00 */
        /* <DEDUP_REMOVED lines=18> */
.L_x_196:
[----:B------:R-:W-:Y:S05]  /*1d90*/  BSYNC B0 ;  /* 0x0000000000007941 */ /* 0x000fea0003800000 */
.L_x_195:
[----:B------:R-:W-:Y:S01]  /*1da0*/  USHF.L.U64.HI UR13, UR8, 0x6, UR9 ;  /* 0x00000006080d7899 */ /* 0x000fe20008010209 */
[----:B------:R-:W-:Y:S01]  /*1db0*/  BSSY B0, `(.L_x_197) ;  /* 0x0000020000007945 */ /* 0x000fe20003800000 */
[----:B------:R-:W-:Y:S01]  /*1dc0*/  USHF.L.U32 UR24, UR8, 0x6, URZ ;  /* 0x0000000608187899 */ /* 0x000fe2000800063f */
[----:B------:R-:W-:Y:S02]  /*1dd0*/  ISETP.GE.AND P4, PT, R16, UR5, PT ;  /* 0x0000000510007c0c */ /* 0x000fe4000bf86270 */
[----:B------:R-:W-:Y:S11]  /*1de0*/  @P1 BRA `(.L_x_198) ;  /* 0x0000000000701947 */ /* 0x000ff60003800000 */
[----:B------:R-:W-:Y:S01]  /*1df0*/  ULDC UR25, c[0x0][0x2d0] ;  /* 0x0000b40000197ab9 */ /* 0x000fe20000000800 */
[----:B------:R-:W-:Y:S01]  /*1e00*/  IADD3 R16, P0, R22, 0x70, RZ ;  /* 0x0000007016107810 */ /* 0x000fe20007f1e0ff */
[----:B------:R-:W-:Y:S01]  /*1e10*/  ULDC.64 UR10, c[0x0][0x240] ;  /* 0x00009000000a7ab9 */ /* 0x000fe20000000a00 */
[----:B------:R-:W-:Y:S02]  /*1e20*/  ISETP.GE.AND P1, PT, R44, UR25, PT ;  /* 0x000000192c007c0c */ /* 0x000fe4000bf26270 */
        /* <DEDUP_REMOVED lines=24> */
.L_x_198:
[----:B------:R-:W-:Y:S05]  /*1fb0*/  BSYNC B0 ;  /* 0x0000000000007941 */ /* 0x000fea0003800000 */
.L_x_197:
[----:B------:R-:W-:Y:S01]  /*1fc0*/  IMAD.IADD R137, R31, 0x1, R2 ;  /* 0x000000011f897824 */ /* 0x000fe200078e0202 */
[----:B------:R-:W-:Y:S01]  /*1fd0*/  MOV R136, R30 ;  /* 0x0000001e00887202 */ /* 0x000fe20000000f00 */
[----:B------:R-:W-:Y:S01]  /*1fe0*/  USHF.R.S32.HI UR28, URZ, 0x1f, UR12 ;  /* 0x0000001f3f1c7899 */ /* 0x000fe2000801140c */
[----:B------:R-:W-:Y:S01]  /*1ff0*/  ISETP.GE.AND P0, PT, R14, UR5, PT ;  /* 0x000000050e007c0c */ /* 0x000fe2000bf06270 */
[----:B------:R-:W-:Y:S01]  /*2000*/  UIMAD UR10, UR13, UR12, URZ ;  /* 0x0000000c0d0a72a4 */ /* 0x000fe2000f8e023f */
[----:B------:R-:W-:Y:S01]  /*2010*/  IMAD.U32 R2, RZ, RZ, UR24 ;  /* 0x00000018ff027e24 */ /* 0x000fe2000f8e00ff */
[----:B------:R2:W-:Y:S01]  /*2020*/  STL.64 [R1+0x30], R136 ;  /* 0x0000308801007387 */ /* 0x0005e20000100a00 */
[----:B------:R-:W-:Y:S01]  /*2030*/  LEA.HI R13, R13, R124, RZ, 0x5 ;  /* 0x0000007c0d0d7211 */ /* 0x000fe200078f28ff */
[----:B------:R-:W-:Y:S01]  /*2040*/  UIMAD UR10, UR28, UR24, UR10 ;  /* 0x000000181c0a72a4 */ /* 0x000fe2000f8e020a */
[----:B------:R-:W-:Y:S01]  /*2050*/  IMAD.WIDE.U32 R18, R2, UR12, R136 ;  /* 0x0000000c02127c25 */ /* 0x000fe2000f8e0088 */
[----:B------:R-:W-:Y:S01]  /*2060*/  BSSY B0, `(.L_x_199) ;  /* 0x0000018000007945 */ /* 0x000fe20003800000 */
[----:B-1-3--:R-:W-:-:S03]  /*2070*/  LOP3.LUT R25, R13, 0xffffffe0, RZ, 0xc0, !PT ;  /* 0xffffffe00d197812 */ /* 0x00afc600078ec0ff */
[----:B------:R-:W-:Y:S02]  /*2080*/  VIADD R21, R19, UR10 ;  /* 0x0000000a13157c36 */ /* 0x000fe40008000000 */
[----:B------:R-:W-:Y:S05]  /*2090*/  @P0 BRA `(.L_x_200) ;  /* 0x0000000000500947 */ /* 0x000fea0003800000 */
[----:B------:R-:W-:Y:S02]  /*20a0*/  ULDC UR10, c[0x0][0x2d0] ;  /* 0x0000b400000a7ab9 */ /* 0x000fe40000000800 */
[----:B------:R-:W-:Y:S02]  /*20b0*/  ISETP.GE.AND P1, PT, R44, UR10, PT ;  /* 0x0000000a2c007c0c */ /* 0x000fe4000bf26270 */
[----:B------:R-:W-:-:S11]  /*20c0*/  ISETP.GE.AND P0, PT, R138, UR10, PT ;  /* 0x0000000a8a007c0c */ /* 0x000fd6000bf06270 */
[----:B----4-:R-:W1:Y:S01]  /*20d0*/  @!P1 LDC.64 R6, c[0x0][0x218] ;  /* 0x00008600ff069b82 */ /* 0x010e620000000a00 */
[----:B------:R3:W-:Y:S01]  /*20e0*/  @P1 STS.128 [R252+0x8000], RZ ;  /* 0x008000fffc001388 */ /* 0x0007e20000000c00 */
        /* <DEDUP_REMOVED lines=15> */
.L_x_200:
[----:B------:R-:W-:Y:S05]  /*21e0*/  BSYNC B0 ;  /* 0x0000000000007941 */ /* 0x000fea0003800000 */
.L_x_199:
[----:B------:R-:W-:Y:S01]  /*21f0*/  USHF.L.U64.HI UR25, UR8, 0x4, UR9 ;  /* 0x0000000408197899 */ /* 0x000fe20008010209 */
[----:B------:R-:W-:Y:S01]  /*2200*/  BSSY B0, `(.L_x_201) ;  /* 0x000001a000007945 */ /* 0x000fe20003800000 */
[----:B------:R-:W-:Y:S01]  /*2210*/  USHF.L.U32 UR26, UR8, 0x4, URZ ;  /* 0x00000004081a7899 */ /* 0x000fe2000800063f */
[----:B------:R-:W-:Y:S02]  /*2220*/  SHF.R.S32.HI R16, RZ, 0x4, R11 ;  /* 0x00000004ff107819 */ /* 0x000fe4000001140b */
[----:B------:R-:W-:Y:S09]  /*2230*/  @P2 BRA `(.L_x_202) ;  /* 0x0000000000582947 */ /* 0x000ff20003800000 */
[----:B------:R-:W-:Y:S01]  /*2240*/  ULDC UR10, c[0x0][0x2d0] ;  /* 0x0000b400000a7ab9 */ /* 0x000fe20000000800 */
[----:B------:R-:W-:Y:S02]  /*2250*/  IADD3 R17, P2, R18, UR26, RZ ;  /* 0x0000001a12117c10 */ /* 0x000fe4000ff5e0ff */
[----:B------:R-:W-:Y:S02]  /*2260*/  ISETP.GE.AND P1, PT, R44, UR10, PT ;  /* 0x0000000a2c007c0c */ /* 0x000fe4000bf26270 */
[----:B------:R-:W-:Y:S02]  /*2270*/  ISETP.GE.AND P0, PT, R138, UR10, PT ;  /* 0x0000000a8a007c0c */ /* 0x000fe4000bf06270 */
[----:B------:R-:W-:-:S09]  /*2280*/  IADD3.X R22, R21, UR25, RZ, P2, !PT ;  /* 0x0000001915167c10 */ /* 0x000fd200097fe4ff */
[----:B-1-34-:R-:W1:Y:S01]  /*2290*/  @!P1 LDC.64 R6, c[0x0][0x218] ;  /* 0x00008600ff069b82 */ /* 0x01ae620000000a00 */
        /* <DEDUP_REMOVED lines=16> */
.L_x_202:
[----:B------:R-:W-:Y:S05]  /*23a0*/  BSYNC B0 ;  /* 0x0000000000007941 */ /* 0x000fea0003800000 */
.L_x_201:
[----:B------:R-:W-:Y:S01]  /*23b0*/  IMAD.IADD R25, R124, 0x1, -R25 ;  /* 0x000000017c197824 */ /* 0x000fe200078e0a19 */
[----:B------:R-:W-:Y:S01]  /*23c0*/  LEA.HI R23, R11, R16, RZ, 0x1 ;  /* 0x000000100b177211 */ /* 0x000fe200078f08ff */
[----:B------:R-:W-:Y:S01]  /*23d0*/  BSSY B0, `(.L_x_203) ;  /* 0x000001f000007945 */ /* 0x000fe20003800000 */
[C---:B------:R-:W-:Y:S02]  /*23e0*/  ISETP.GE.AND P1, PT, R12.reuse, UR5, PT ;  /* 0x000000050c007c0c */ /* 0x040fe4000bf26270 */
[----:B------:R-:W-:Y:S02]  /*23f0*/  ISETP.GE.AND P0, PT, R12, UR5, PT ;  /* 0x000000050c007c0c */ /* 0x000fe4000bf06270 */
[----:B------:R-:W-:Y:S02]  /*2400*/  LOP3.LUT R23, R23, 0xfffffffe, RZ, 0xc0, !PT ;  /* 0xfffffffe17177812 */ /* 0x000fe400078ec0ff */
[----:B------:R-:W-:Y:S01]  /*2410*/  SHF.R.S32.HI R22, RZ, 0x1f, R25 ;  /* 0x0000001fff167819 */ /* 0x000fe20000011419 */
[----:B------:R-:W-:Y:S08]  /*2420*/  @P3 BRA `(.L_x_204) ;  /* 0x0000000000643947 */ /* 0x000ff00003800000 */
[----:B------:R-:W-:Y:S01]  /*2430*/  ULDC UR10, c[0x0][0x2d0] ;  /* 0x0000b400000a7ab9 */ /* 0x000fe20000000800 */
[----:B------:R-:W-:Y:S01]  /*2440*/  IMAD.U32 R17, RZ, RZ, UR8 ;  /* 0x00000008ff117e24 */ /* 0x000fe2000f8e00ff */
[----:B------:R-:W-:Y:S01]  /*2450*/  ISETP.GE.AND P3, PT, R44, UR10, PT ;  /* 0x0000000a2c007c0c */ /* 0x000fe2000bf66270 */
[----:B------:R-:W-:Y:S01]  /*2460*/  IMAD.U32 R12, RZ, RZ, UR8 ;  /* 0x00000008ff0c7e24 */ /* 0x000fe2000f8e00ff */
[----:B------:R-:W-:Y:S01]  /*2470*/  ISETP.GE.AND P2, PT, R138, UR10, PT ;  /* 0x0000000a8a007c0c */ /* 0x000fe2000bf46270 */
[----:B------:R-:W-:Y:S01]  /*2480*/  IMAD.U32 R11, RZ, RZ, UR9 ;  /* 0x00000009ff0b7e24 */ /* 0x000fe2000f8e00ff */
[----:B------:R-:W-:-:S04]  /*2490*/  LEA R17, P6, R17, R18, 0x5 ;  /* 0x0000001211117211 */ /* 0x000fc800078c28ff */
[----:B------:R-:W-:-:S05]  /*24a0*/  LEA.HI.X R12, R12, R21, R11, 0x5, P6 ;  /* 0x000000150c0c7211 */ /* 0x000fca00030f2c0b */
        /* <DEDUP_REMOVED lines=17> */
.L_x_204:
[----:B------:R-:W-:Y:S05]  /*25c0*/  BSYNC B0 ;  /* 0x0000000000007941 */ /* 0x000fea0003800000 */
.L_x_203:
[----:B-1-34-:R-:W-:Y:S01]  /*25d0*/  IMAD.SHL.U32 R6, R10, 0x40, RZ ;  /* 0x000000400a067824 */ /* 0x01afe200078e00ff */
[----:B------:R-:W-:Y:S01]  /*25e0*/  BSSY B0, `(.L_x_205) ;  /* 0x0000021000007945 */ /* 0x000fe20003800000 */
[----:B------:R-:W-:Y:S01]  /*25f0*/  ISETP.GE.AND P6, PT, R14, UR5, PT ;  /* 0x000000050e007c0c */ /* 0x000fe2000bfc6270 */
[----:B------:R-:W-:Y:S01]  /*2600*/  IMAD.IADD R23, R16, 0x1, -R23 ;  /* 0x0000000110177824 */ /* 0x000fe200078e0a17 */
[----:B------:R-:W-:Y:S01]  /*2610*/  SHF.R.S32.HI R12, RZ, 0x5, R13 ;  /* 0x00000005ff0c7819 */ /* 0x000fe2000001140d */
[----:B------:R-:W-:Y:S01]  /*2620*/  IMAD.SHL.U32 R14, R14, 0x8, RZ ;  /* 0x000000080e0e7824 */ /* 0x000fe200078e00ff */
[----:B------:R-:W-:Y:S02]  /*2630*/  LEA.HI R22, R22, R25, RZ, 0x2 ;  /* 0x0000001916167211 */ /* 0x000fe400078f10ff */
[----:B------:R-:W-:Y:S01]  /*2640*/  LOP3.LUT R13, R6, 0x1c0, RZ, 0xc0, !PT ;  /* 0x000001c0060d7812 */ /* 0x000fe200078ec0ff */
[----:B------:R-:W-:Y:S06]  /*2650*/  @P1 BRA `(.L_x_206) ;  /* 0x0000000000641947 */ /* 0x000fec0003800000 */
[----:B------:R-:W-:Y:S01]  /*2660*/  ULDC UR10, c[0x0][0x2d0] ;  /* 0x0000b400000a7ab9 */ /* 0x000fe20000000800 */
[----:B------:R-:W-:Y:S01]  /*2670*/  IMAD.U32 R11, RZ, RZ, UR8 ;  /* 0x00000008ff0b7e24 */ /* 0x000fe2000f8e00ff */
[----:B------:R-:W-:Y:S01]  /*2680*/  ISETP.GE.AND P2, PT, R44, UR10, PT ;  /* 0x0000000a2c007c0c */ /* 0x000fe2000bf46270 */
[----:B------:R-:W-:Y:S01]  /*2690*/  IMAD.MOV.U32 R20, RZ, RZ, R18 ;  /* 0x000000ffff147224 */ /* 0x000fe200078e0012 */
[----:B------:R-:W-:Y:S01]  /*26a0*/  UIMAD UR11, UR9, 0x30, URZ ;  /* 0x00000030090b78a4 */ /* 0x000fe2000f8e023f */
[----:B------:R-:W-:Y:S02]  /*26b0*/  ISETP.GE.AND P1, PT, R138, UR10, PT ;  /* 0x0000000a8a007c0c */ /* 0x000fe4000bf26270 */
[----:B------:R-:W-:-:S04]  /*26c0*/  IMAD.WIDE.U32 R20, R11, 0x30, R20 ;  /* 0x000000300b147825 */ /* 0x000fc800078e0014 */
[----:B------:R-:W-:-:S04]  /*26d0*/  VIADD R16, R21, UR11 ;  /* 0x0000000b15107c36 */ /* 0x000fc80008000000 */
[----:B------:R-:W1:Y:S01]  /*26e0*/  @!P2 LDC.64 R6, c[0x0][0x218] ;  /* 0x00008600ff06ab82 */ /* 0x000e620000000a00 */
        /* <DEDUP_REMOVED lines=16> */
.L_x_206:
[----:B------:R-:W-:Y:S05]  /*27f0*/  BSYNC B0 ;  /* 0x0000000000007941 */ /* 0x000fea0003800000 */
.L_x_205:
[----:B------:R-:W0:Y:S01]  /*2800*/  LDGDEPBAR ;  /* 0x00000000000079af */ /* 0x000e220000000000 */
[----:B------:R-:W-:Y:S01]  /*2810*/  LEA R11, R12, UR22, 0x4 ;  /* 0x000000160c0b7c11 */ /* 0x000fe2000f8e20ff */
[----:B------:R-:W-:Y:S01]  /*2820*/  IMAD.SHL.U32 R47, R9, 0x40, RZ ;  /* 0x00000040092f7824 */ /* 0x000fe200078e00ff */
[----:B------:R-:W-:Y:S01]  /*2830*/  LOP3.LUT R14, R13, 0x8, R14, 0xf8, !PT ;  /* 0x000000080d0e7812 */ /* 0x000fe200078ef80e */
[----:B------:R-:W-:Y:S01]  /*2840*/  USHF.L.U64.HI UR22, UR6, 0x6, UR7 ;  /* 0x0000000606167899 */ /* 0x000fe20008010207 */
[----:B------:R-:W-:Y:S01]  /*2850*/  SHF.R.U32.HI R13, RZ, 0x3, R13 ;  /* 0x00000003ff0d7819 */ /* 0x000fe2000001160d */
[----:B-1-3--:R-:W-:Y:S01]  /*2860*/  IMAD.SHL.U32 R6, R8, 0x40, RZ ;  /* 0x0000004008067824 */ /* 0x00afe200078e00ff */
[----:B------:R-:W-:Y:S01]  /*2870*/  SHF.R.S32.HI R22, RZ, 0x2, R22 ;  /* 0x00000002ff167819 */ /* 0x000fe20000011416 */
[----:B------:R-:W-:Y:S01]  /*2880*/  USHF.L.U32 UR27, UR6, 0x6, URZ ;  /* 0x00000006061b7899 */ /* 0x000fe2000800063f */
[----:B------:R-:W-:Y:S01]  /*2890*/  LOP3.LUT R47, R47, 0xfffffe00, RZ, 0xc0, !PT ;  /* 0xfffffe002f2f7812 */ /* 0x000fe200078ec0ff */
[----:B------:R-:W-:Y:S01]  /*28a0*/  UIMAD UR10, UR22, UR12, URZ ;  /* 0x0000000c160a72a4 */ /* 0x000fe2000f8e023f */
[----:B------:R-:W-:Y:S01]  /*28b0*/  LOP3.LUT R250, R14, R13, RZ, 0x3c, !PT ;  /* 0x0000000d0efa7212 */ /* 0x000fe200078e3cff */
[----:B------:R-:W-:Y:S01]  /*28c0*/  IMAD.IADD R211, R209, 0x1, R211 ;  /* 0x00000001d1d37824 */ /* 0x000fe200078e02d3 */
[----:B------:R-:W-:Y:S01]  /*28d0*/  LOP3.LUT R6, R6, 0x1c0, RZ, 0xc0, !PT ;  /* 0x000001c006067812 */ /* 0x000fe200078ec0ff */
[----:B------:R-:W-:Y:S01]  /*28e0*/  IMAD.U32 R13, RZ, RZ, UR12 ;  /* 0x0000000cff0d7e24 */ /* 0x000fe2000f8e00ff */
[----:B------:R-:W-:Y:S01]  /*28f0*/  IADD3 R11, R11, 0x1, R22 ;  /* 0x000000010b0b7810 */ /* 0x000fe20007ffe016 */
[----:B------:R-:W-:Y:S01]  /*2900*/  IMAD.MOV.U32 R210, RZ, RZ, R208 ;  /* 0x000000ffffd27224 */ /* 0x000fe200078e00d0 */
[----:B------:R-:W-:Y:S01]  /*2910*/  UIMAD UR10, UR28, UR27, UR10 ;  /* 0x0000001b1c0a72a4 */ /* 0x000fe2000f8e020a */
[----:B------:R-:W-:Y:S01]  /*2920*/  IMAD.SHL.U32 R7, R23, 0x8, RZ ;  /* 0x0000000817077824 */ /* 0x000fe200078e00ff */
[----:B------:R-:W-:Y:S01]  /*2930*/  BSSY B0, `(.L_x_207) ;  /* 0x0000024000007945 */ /* 0x000fe20003800000 */
[----:B------:R-:W-:-:S02]  /*2940*/  IMAD.U32 R46, RZ, RZ, UR23 ;  /* 0x00000017ff2e7e24 */ /* 0x000fc4000f8e00ff */
[----:B------:R-:W-:Y:S01]  /*2950*/  IMAD R251, R12, 0x400, R47 ;  /* 0x000004000cfb7824 */ /* 0x000fe200078e022f */
[----:B------:R-:W-:Y:S01]  /*2960*/  LOP3.LUT R7, R6, 0x8, R7, 0xf8, !PT ;  /* 0x0000000806077812 */ /* 0x000fe200078ef807 */
[----:B------:R-:W-:-:S04]  /*2970*/  DEPBAR.LE SB0, 0x0 ;  /* 0x000080000000791a */ /* 0x000fc80000000000 */
[----:B------:R-:W-:Y:S01]  /*2980*/  BAR.SYNC.DEFER_BLOCKING 0x0 ;  /* 0x0000000000007b1d */ /* 0x000fe20000010000 */
[----:B------:R-:W-:Y:S01]  /*2990*/  IMAD.WIDE.U32 R12, R13, UR27, R210 ;  /* 0x0000001b0d0c7c25 */ /* 0x000fe2000f8e00d2 */
[----:B------:R-:W-:Y:S02]  /*29a0*/  IADD3 R46, R46, -UR17, R11 ;  /* 0x800000112e2e7c10 */ /* 0x000fe4000fffe00b */
[----:B------:R-:W-:Y:S01]  /*29b0*/  SHF.R.U32.HI R6, RZ, 0x3, R6 ;  /* 0x00000003ff067819 */ /* 0x000fe20000011606 */
[----:B------:R-:W-:Y:S02]  /*29c0*/  VIADD R11, R13, UR10 ;  /* 0x0000000a0d0b7c36 */ /* 0x000fe40008000000 */
[----:B------:R-:W-:Y:S01]  /*29d0*/  IMAD R250, R23, 0x200, R250 ;  /* 0x0000020017fa7824 */ /* 0x000fe200078e02fa */
[----:B------:R-:W-:Y:S01]  /*29e0*/  LOP3.LUT R6, R7, R6, RZ, 0x3c, !PT ;  /* 0x0000000607067212 */ /* 0x000fe200078e3cff */
[----:B------:R-:W-:Y:S01]  /*29f0*/  VIADD R46, R46, UR19 ;  /* 0x000000132e2e7c36 */ /* 0x000fe20008000000 */
[----:B------:R1:W-:Y:S04]  /*2a00*/  @P6 STS.128 [R252+0xc000], RZ ;  /* 0x00c000fffc006388 */ /* 0x0003e80000000c00 */
[----:B------:R1:W-:Y:S01]  /*2a10*/  @P6 STS.128 [R252+0xe000], RZ ;  /* 0x00e000fffc006388 */ /* 0x0003e20000000c00 */
[----:B------:R-:W-:Y:S05]  /*2a20*/  @P6 BRA `(.L_x_208) ;  /* 0x0000000000506947 */ /* 0x000fea0003800000 */
[----:B------:R-:W-:Y:S02]  /*2a30*/  ULDC UR10, c[0x0][0x2d0] ;  /* 0x0000b400000a7ab9 */ /* 0x000fe40000000800 */
[----:B------:R-:W-:Y:S02]  /*2a40*/  ISETP.GE.AND P2, PT, R44, UR10, PT ;  /* 0x0000000a2c007c0c */ /* 0x000fe4000bf46270 */
[----:B------:R-:W-:-:S11]  /*2a50*/  ISETP.GE.AND P1, PT, R138, UR10, PT ;  /* 0x0000000a8a007c0c */ /* 0x000fd6000bf26270 */
[----:B------:R-:W3:Y:S01]  /*2a60*/  @!P2 LDC.64 R8, c[0x0][0x220] ;  /* 0x00008800ff08ab82 */ /* 0x000ee20000000a00 */
[----:B------:R4:W-:Y:S01]  /*2a70*/  @P2 STS.128 [R252+0xc000], RZ ;  /* 0x00c000fffc002388 */ /* 0x0009e20000000c00 */
[----:B---3--:R-:W-:-:S04]  /*2a80*/  @!P2 LEA R8, P3, R12, R8, 0x1 ;  /* 0x000000080c08a211 */ /* 0x008fc800078608ff */
        /* <DEDUP_REMOVED lines=14> */
.L_x_208:
[----:B------:R-:W-:Y:S05]  /*2b70*/  BSYNC B0 ;  /* 0x0000000000007941 */ /* 0x000fea0003800000 */
.L_x_207:
[----:B------:R1:W-:Y:S01]  /*2b80*/  @P5 STS.128 [R252+0xc800], RZ ;  /* 0x00c800fffc005388 */ /* 0x0003e20000000c00 */
[----:B------:R-:W-:Y:S01]  /*2b90*/  USHF.L.U64.HI UR19, UR6, 0x4, UR7 ;  /* 0x0000000406137899 */ /* 0x000fe20008010207 */
[----:B------:R-:W-:Y:S01]  /*2ba0*/  BSSY B0, `(.L_x_209) ;  /* 0x000001b000007945 */ /* 0x000fe20003800000 */
[----:B------:R-:W-:Y:S01]  /*2bb0*/  USHF.L.U32 UR28, UR6, 0x4, URZ ;  /* 0x00000004061c7899 */ /* 0x000fe2000800063f */
[----:B------:R1:W-:Y:S01]  /*2bc0*/  @P5 STS.128 [R252+0xe800], RZ ;  /* 0x00e800fffc005388 */ /* 0x0003e20000000c00 */
[----:B------:R-:W-:Y:S01]  /*2bd0*/  IADD3 R251, R6, R251, RZ ;  /* 0x000000fb06fb7210 */ /* 0x000fe20007ffe0ff */
[----:B------:R-:W-:Y:S09]  /*2be0*/  @P5 BRA `(.L_x_210) ;  /* 0x0000000000585947 */ /* 0x000ff20003800000 */
[----:B------:R-:W-:Y:S01]  /*2bf0*/  ULDC UR10, c[0x0][0x2d0] ;  /* 0x0000b400000a7ab9 */ /* 0x000fe20000000800 */
[----:B------:R-:W-:Y:S02]  /*2c00*/  IADD3 R7, P3, R12, UR28, RZ ;  /* 0x0000001c0c077c10 */ /* 0x000fe4000ff7e0ff */
[----:B------:R-:W-:Y:S02]  /*2c10*/  ISETP.GE.AND P2, PT, R44, UR10, PT ;  /* 0x0000000a2c007c0c */ /* 0x000fe4000bf46270 */
[----:B------:R-:W-:Y:S02]  /*2c20*/  ISETP.GE.AND P1, PT, R138, UR10, PT ;  /* 0x0000000a8a007c0c */ /* 0x000fe4000bf26270 */
[----:B------:R-:W-:-:S09]  /*2c30*/  IADD3.X R14, R11, UR19, RZ, P3, !PT ;  /* 0x000000130b0e7c10 */ /* 0x000fd20009ffe4ff */
[----:B---34-:R-:W3:Y:S01]  /*2c40*/  @!P2 LDC.64 R8, c[0x0][0x220] ;  /* 0x00008800ff08ab82 */ /* 0x018ee20000000a00 */
        /* <DEDUP_REMOVED lines=16> */
.L_x_210:
[----:B------:R-:W-:Y:S05]  /*2d50*/  BSYNC B0 ;  /* 0x0000000000007941 */ /* 0x000fea0003800000 */
.L_x_209:
[----:B------:R1:W-:Y:S01]  /*2d60*/  @P4 STS.128 [R252+0xd000], RZ ;  /* 0x00d000fffc004388 */ /* 0x0003e20000000c00 */
[----:B------:R-:W-:Y:S03]  /*2d70*/  BSSY B0, `(.L_x_211) ;  /* 0x000001c000007945 */ /* 0x000fe60003800000 */
[----:B------:R1:W-:Y:S01]  /*2d80*/  @P4 STS.128 [R252+0xf000], RZ ;  /* 0x00f000fffc004388 */ /* 0x0003e20000000c00 */
[----:B------:R-:W-:Y:S05]  /*2d90*/  @P4 BRA `(.L_x_212) ;  /* 0x0000000000644947 */ /* 0x000fea0003800000 */
        /* <DEDUP_REMOVED lines=25> */
.L_x_212:
[----:B------:R-:W-:Y:S05]  /*2f30*/  BSYNC B0 ;  /* 0x0000000000007941 */ /* 0x000fea0003800000 */
.L_x_211:
[----:B------:R1:W-:Y:S01]  /*2f40*/  @P0 STS.128 [R252+0xd800], RZ ;  /* 0x00d800fffc000388 */ /* 0x0003e20000000c00 */
[----:B------:R-:W-:Y:S01]  /*2f50*/  R2P PR, R10, 0x6 ;  /* 0x000000060a007804 */ /* 0x000fe20000000000 */
[----:B------:R-:W-:Y:S01]  /*2f60*/  BSSY B0, `(.L_x_213) ;  /* 0x0000020000007945 */ /* 0x000fe20003800000 */
[----:B------:R-:W-:Y:S01]  /*2f70*/  LEA R251, R251, UR4, 0x1 ;  /* 0x00000004fbfb7c11 */ /* 0x000fe2000f8e08ff */
[----:B------:R1:W-:Y:S01]  /*2f80*/  @P0 STS.128 [R252+0xf800], RZ ;  /* 0x00f800fffc000388 */ /* 0x0003e20000000c00 */
[----:B------:R-:W-:Y:S02]  /*2f90*/  LEA R250, R250, UR4, 0x1 ;  /* 0x00000004fafa7c11 */ /* 0x000fe4000f8e08ff */
[----:B------:R-:W-:Y:S02]  /*2fa0*/  SEL R7, R0, 0xfffffff0, !P1 ;  /* 0xfffffff000077807 */ /* 0x000fe40004800000 */
[----:B------:R-:W-:Y:S01]  /*2fb0*/  SEL R5, R5, 0xffffffe0, !P2 ;  /* 0xffffffe005057807 */ /* 0x000fe20005000000 */
        /* <DEDUP_REMOVED lines=26> */
.L_x_214:
[----:B------:R-:W-:Y:S05]  /*3160*/  BSYNC B0 ;  /* 0x0000000000007941 */ /* 0x000fea0003800000 */
.L_x_213:
[----:B------:R-:W-:Y:S01]  /*3170*/  LDSM.16.M88.4 R48, [R250+0x8000] ;  /* 0x00800000fa30783b */ /* 0x000fe20000000200 */
[--C-:B------:R-:W-:Y:S01]  /*3180*/  IMAD R125, R7, 0x2, R250.reuse ;  /* 0x00000002077d7824 */ /* 0x100fe200078e02fa */
[----:B------:R-:W-:Y:S01]  /*3190*/  VIMNMX R227, R46, UR23, PT ;  /* 0x000000172ee37c48 */ /* 0x000fe2000bfe0100 */
[--C-:B------:R-:W-:Y:S01]  /*31a0*/  IMAD R249, R4, 0x2, R251.reuse ;  /* 0x0000000204f97824 */ /* 0x100fe200078e02fb */
[----:B---34-:R-:W3:Y:S01]  /*31b0*/  LDSM.16.M88.4 R8, [R251+0x2000] ;  /* 0x00200000fb08783b */ /* 0x018ee20000000200 */
[----:B------:R-:W-:Y:S01]  /*31c0*/  IMAD R247, R3, 0x2, R251 ;  /* 0x0000000203f77824 */ /* 0x000fe200078e02fb */
[----:B------:R-:W-:Y:S01]  /*31d0*/  UISETP.GE.AND UP0, UPT, UR18, 0x2, UPT ;  /* 0x000000021200788c */ /* 0x000fe2000bf06270 */
[----:B------:R-:W-:Y:S01]  /*31e0*/  IMAD R243, R5, 0x2, R250 ;  /* 0x0000000205f37824 */ /* 0x000fe200078e02fa */
[----:B------:R-:W4:Y:S01]  /*31f0*/  LDSM.16.M88.4 R96, [R250+0x8800] ;  /* 0x00880000fa60783b */ /* 0x000f220000000200 */
[----:B------:R-:W-:Y:S02]  /*3200*/  VIADD R0, R250, 0x8000 ;  /* 0x00008000fa007836 */ /* 0x000fe40000000000 */
[----:B------:R-:W-:Y:S01]  /*3210*/  IMAD R246, R3, 0x2, R249 ;  /* 0x0000000203f67824 */ /* 0x000fe200078e02f9 */
[----:B------:R-:W5:Y:S01]  /*3220*/  LDSM.16.M88.4 R120, [R250+0x9000] ;  /* 0x00900000fa78783b */ /* 0x000f620000000200 */
[----:B------:R-:W-:-:S02]  /*3230*/  IMAD R248, R7, 0x2, R0 ;  /* 0x0000000207f87824 */ /* 0x000fc400078e0200 */
[----:B------:R-:W-:Y:S01]  /*3240*/  IMAD.U32 R0, RZ, RZ, UR12 ;  /* 0x0000000cff007e24 */ /* 0x000fe2000f8e00ff */
[----:B------:R-:W2:Y:S01]  /*3250*/  LDSM.16.M88.4 R68, [R250+0x9800] ;  /* 0x00980000fa44783b */ /* 0x000ea20000000200 */
[----:B------:R-:W-:Y:S02]  /*3260*/  IMAD R245, R5, 0x2, R248 ;  /* 0x0000000205f57824 */ /* 0x000fe400078e02f8 */
[----:B------:R-:W-:Y:S01]  /*3270*/  IMAD.SHL.U32 R5, R124, 0x2, RZ ;  /* 0x000000027c057824 */ /* 0x000fe200078e00ff */
[----:B------:R-:W1:Y:S01]  /*3280*/  LDSM.16.M88.4 R88, [R251] ;  /* 0x00000000fb58783b */ /* 0x000e620000000200 */
[----:B------:R-:W-:-:S03]  /*3290*/  IMAD.U32 R7, RZ, RZ, UR23 ;  /* 0x00000017ff077e24 */ /* 0x000fc6000f8e00ff */
[----:B------:R-:W-:Y:S01]  /*32a0*/  LDSM.16.M88.4 R108, [R125+0x8000] ;  /* 0x008000007d6c783b */ /* 0x000fe20000000200 */
[----:B------:R-:W-:Y:S02]  /*32b0*/  LOP3.LUT R5, R5, 0x6, RZ, 0xc0, !PT ;  /* 0x0000000605057812 */ /* 0x000fe400078ec0ff */
[C-C-:B------:R-:W-:Y:S01]  /*32c0*/  VIADDMNMX R226, R46.reuse, 0x8, R7.reuse, PT ;  /* 0x000000082ee27846 */ /* 0x140fe20003800107 */
[----:B------:R-:W1:Y:S01]  /*32d0*/  LDSM.16.M88.4 R64, [R249+0x2000] ;  /* 0x00200000f940783b */ /* 0x000e620000000200 */
[----:B------:R-:W-:Y:S01]  /*32e0*/  VIADDMNMX R225, R46, 0x40, R7, PT ;  /* 0x000000402ee17846 */ /* 0x000fe20003800107 */
[----:B------:R-:W-:Y:S01]  /*32f0*/  IMAD R0, R0, 0x40, R5 ;  /* 0x0000004000007824 */ /* 0x000fe200078e0205 */
[----:B------:R-:W-:Y:S01]  /*3300*/  VIADDMNMX R224, R46, 0x48, R7, PT ;  /* 0x000000482ee07846 */ /* 0x000fe20003800107 */
[----:B------:R-:W1:Y:S02]  /*3310*/  LDSM.16.M88.4 R104, [R125+0x8800] ;  /* 0x008800007d68783b */ /* 0x000e640000000200 */
[----:B------:R-:W-:-:S02]  /*3320*/  VIADD R5, R0, 0x1 ;  /* 0x0000000100057836 */ /* 0x000fc40000000000 */
[----:B------:R-:W1:Y:S01]  /*3330*/  LDSM.16.M88.4 R100, [R125+0x9000] ;  /* 0x009000007d64783b */ /* 0x000e620000000200 */
[C---:B------:R-:W-:Y:S02]  /*3340*/  VIADD R7, R0.reuse, 0x8 ;  /* 0x0000000800077836 */ /* 0x040fe40000000000 */
[C---:B------:R-:W-:Y:S01]  /*3350*/  ISETP.GE.AND P2, PT, R5.reuse, R227, PT ;  /* 0x000000e30500720c */ /* 0x040fe20003f46270 */
[----:B------:R-:W1:Y:S01]  /*3360*/  LDSM.16.M88.4 R128, [R125+0x9800] ;  /* 0x009800007d80783b */ /* 0x000e620000000200 */
[C---:B------:R-:W-:Y:S02]  /*3370*/  ISETP.GE.AND P3, PT, R5.reuse, R226, PT ;  /* 0x000000e20500720c */ /* 0x040fe40003f66270 */
[C---:B------:R-:W-:Y:S01]  /*3380*/  ISETP.GE.AND P1, PT, R5.reuse, R225, PT ;  /* 0x000000e10500720c */ /* 0x040fe20003f26270 */
[C---:B---3--:R-:W-:Y:S01]  /*3390*/  HMMA.16816.F32.BF16 R56, R8.reuse, R48, RZ ;  /* 0x000000300838723c */ /* 0x048fe200000418ff */
[----:B------:R-:W3:Y:S01]  /*33a0*/  LDSM.16.M88.4 R92, [R249] ;  /* 0x00000000f95c783b */ /* 0x000ee20000000200 */
[----:B------:R-:W-:Y:S01]  /*33b0*/  ISETP.GE.AND P0, PT, R5, R224, PT ;  /* 0x000000e00500720c */ /* 0x000fe20003f06270 */
[----:B------:R-:W-:Y:S01]  /*33c0*/  VIADD R5, R0, 0x9 ;  /* 0x0000000900057836 */ /* 0x000fe20000000000 */
[C---:B------:R-:W-:Y:S01]  /*33d0*/  ISETP.GE.AND P5, PT, R7.reuse, R226, PT ;  /* 0x000000e20700720c */ /* 0x040fe20003fa6270 */
[----:B------:R-:W-:Y:S01]  /*33e0*/  LDSM.16.M88.4 R80, [R247+0x2000] ;  /* 0x00200000f750783b */ /* 0x000fe20000000200 */
[----:B------:R-:W-:Y:S01]  /*33f0*/  HMMA.16816.F32.BF16 R52, R8, R50, RZ ;  /* 0x000000320834723c */ /* 0x000fe200000418ff */
[----:B------:R-:W-:-:S02]  /*3400*/  ISETP.GE.AND P4, PT, R7, R227, PT ;  /* 0x000000e30700720c */ /* 0x000fc40003f86270 */
[----:B------:R-:W-:Y:S01]  /*3410*/  LDSM.16.M88.4 R76, [R243+0x8000] ;  /* 0x00800000f34c783b */ /* 0x000fe20000000200 */
[----:B------:R-:W-:Y:S02]  /*3420*/  ISETP.GE.AND P6, PT, R7, R225, PT ;  /* 0x000000e10700720c */ /* 0x000fe40003fc6270 */
[C---:B----4-:R-:W-:Y:S01]  /*3430*/  HMMA.16816.F32.BF16 R36, R8.reuse, R96, RZ ;  /* 0x000000600824723c */ /* 0x050fe200000418ff */
[----:B------:R-:W-:Y:S04]  /*3440*/  LDSM.16.M88.4 R72, [R243+0x8800] ;  /* 0x00880000f348783b */ /* 0x000fe80000000200 */
[----:B------:R-:W-:Y:S01]  /*3450*/  LDSM.16.M88.4 R84, [R247] ;  /* 0x00000000f754783b */ /* 0x000fe20000000200 */
[C---:B-----5:R-:W-:Y:S03]  /*3460*/  HMMA.16816.F32.BF16 R24, R8.reuse, R120, RZ ;  /* 0x000000780818723c */ /* 0x060fe600000418ff */
[----:B------:R-:W-:Y:S03]  /*3470*/  LDSM.16.M88.4 R116, [R246+0x2000] ;  /* 0x00200000f674783b */ /* 0x000fe60000000200 */
[C---:B--2---:R-:W-:Y:S01]  /*3480*/  HMMA.16816.F32.BF16 R12, R8.reuse, R68, RZ ;  /* 0x00000044080c723c */ /* 0x044fe200000418ff */
[----:B------:R-:W-:Y:S04]  /*3490*/  LDSM.16.M88.4 R112, [R245] ;  /* 0x00000000f570783b */ /* 0x000fe80000000200 */
[----:B------:R-:W0:Y:S01]  /*34a0*/  LDGDEPBAR ;  /* 0x00000000000079af */ /* 0x000e220000000000 */
[C---:B------:R-:W-:Y:S06]  /*34b0*/  HMMA.16816.F32.BF16 R32, R8.reuse, R98, RZ ;  /* 0x000000620820723c */ /* 0x040fec00000418ff */
[C---:B------:R-:W-:Y:S06]  /*34c0*/  HMMA.16816.F32.BF16 R20, R8.reuse, R122, RZ ;  /* 0x0000007a0814723c */ /* 0x040fec00000418ff */
[----:B------:R-:W-:Y:S06]  /*34d0*/  HMMA.16816.F32.BF16 R8, R8, R70, RZ ;  /* 0x000000460808723c */ /* 0x000fec00000418ff */
[C---:B-1----:R-:W-:Y:S06]  /*34e0*/  HMMA.16816.F32.BF16 R60, R88.reuse, R48, RZ ;  /* 0x00000030583c723c */ /* 0x042fec00000418ff */
[C---:B------:R-:W-:Y:S06]  /*34f0*/  HMMA.16816.F32.BF16 R40, R88.reuse, R96, RZ ;  /* 0x000000605828723c */ /* 0x040fec00000418ff */
[C---:B------:R-:W-:Y:S06]  /*3500*/  HMMA.16816.F32.BF16 R28, R88.reuse, R120, RZ ;  /* 0x00000078581c723c */ /* 0x040fec00000418ff */
[C---:B------:R-:W-:Y:S06]  /*3510*/  HMMA.16816.F32.BF16 R48, R88.reuse, R50, RZ ;  /* 0x000000325830723c */ /* 0x040fec00000418ff */
[C---:B------:R-:W-:Y:S06]  /*3520*/  HMMA.16816.F32.BF16 R96, R88.reuse, R98, RZ ;  /* 0x000000625860723c */ /* 0x040fec00000418ff */
[C---:B------:R-:W-:Y:S06]  /*3530*/  HMMA.16816.F32.BF16 R120, R88.reuse, R122, RZ ;  /* 0x0000007a5878723c */ /* 0x040fec00000418ff */
[C---:B------:R-:W-:Y:S06]  /*3540*/  HMMA.16816.F32.BF16 R16, R88.reuse, R68, RZ ;  /* 0x000000445810723c */ /* 0x040fec00000418ff */
[----:B------:R-:W-:Y:S01]  /*3550*/  HMMA.16816.F32.BF16 R88, R88, R70, RZ ;  /* 0x000000465858723c */ /* 0x000fe200000418ff */
[----:B------:R-:W-:Y:S05]  /*3560*/  LDSM.16.M88.4 R68, [R243+0x9000] ;  /* 0x00900000f344783b */ /* 0x000fea0000000200 */
        /* <DEDUP_REMOVED lines=8> */
[----:B------:R-:W1:Y:S05]  /*35f0*/  LDSM.16.M88.4 R64, [R243+0x9800] ;  /* 0x00980000f340783b */ /* 0x000e6a0000000200 */
[C---:B---3--:R-:W-:Y:S06]  /*3600*/  HMMA.16816.F32.BF16 R60, R92.reuse, R108, R60 ;  /* 0x0000006c5c3c723c */ /* 0x048fec000004183c */
[C---:B------:R-:W-:Y:S06]  /*3610*/  HMMA.16816.F32.BF16 R40, R92.reuse, R104, R40 ;  /* 0x000000685c28723c */ /* 0x040fec0000041828 */
[C---:B------:R-:W-:Y:S06]  /*3620*/  HMMA.16816.F32.BF16 R28, R92.reuse, R100, R28 ;  /* 0x000000645c1c723c */ /* 0x040fec000004181c */
[C---:B------:R-:W-:Y:S06]  /*3630*/  HMMA.16816.F32.BF16 R16, R92.reuse, R128, R16 ;  /* 0x000000805c10723c */ /* 0x040fec0000041810 */
[C---:B------:R-:W-:Y:S01]  /*3640*/  HMMA.16816.F32.BF16 R48, R92.reuse, R110, R48 ;  /* 0x0000006e5c30723c */ /* 0x040fe20000041830 */
[----:B------:R-:W-:Y:S05]  /*3650*/  LDSM.16.M88.4 R108, [R245+0x800] ;  /* 0x00080000f56c783b */ /* 0x000fea0000000200 */
[C---:B------:R-:W-:Y:S01]  /*3660*/  HMMA.16816.F32.BF16 R96, R92.reuse, R106, R96 ;  /* 0x0000006a5c60723c */ /* 0x040fe20000041860 */
[----:B------:R-:W-:Y:S05]  /*3670*/  LDSM.16.M88.4 R104, [R245+0x1000] ;  /* 0x00100000f568783b */ /* 0x000fea0000000200 */
[C---:B------:R-:W-:Y:S01]  /*3680*/  HMMA.16816.F32.BF16 R120, R92.reuse, R102, R120 ;  /* 0x000000665c78723c */ /* 0x040fe20000041878 */
[----:B------:R-:W2:Y:S05]  /*3690*/  LDSM.16.M88.4 R100, [R245+0x1800] ;  /* 0x00180000f564783b */ /* 0x000eaa0000000200 */
[----:B------:R-:W-:Y:S01]  /*36a0*/  HMMA.16816.F32.BF16 R92, R92, R130, R88 ;  /* 0x000000825c5c723c */ /* 0x000fe20000041858 */
[----:B------:R-:W3:Y:S05]  /*36b0*/  LDSM.16.M88.4 R88, [R246] ;  /* 0x00000000f658783b */ /* 0x000eea0000000200 */
        /* <DEDUP_REMOVED lines=11> */
[----:B------:R-:W-:Y:S05]  /*3770*/  LDSM.16.M88.4 R76, [R250+0xb000] ;  /* 0x00b00000fa4c783b */ /* 0x000fea0000000200 */
[C---:B------:R-:W-:Y:S06]  /*3780*/  HMMA.16816.F32.BF16 R40, R84.reuse, R72, R40 ;  /* 0x000000485428723c */ /* 0x040fec0000041828 */
[C---:B------:R-:W-:Y:S01]  /*3790*/  HMMA.16816.F32.BF16 R96, R84.reuse, R74, R96 ;  /* 0x0000004a5460723c */ /* 0x040fe20000041860 */
[----:B------:R-:W1:Y:S05]  /*37a0*/  LDSM.16.M88.4 R72, [R251+0x6000] ;  /* 0x00600000fb48783b */ /* 0x000e6a0000000200 */
[C---:B------:R-:W-:Y:S06]  /*37b0*/  HMMA.16816.F32.BF16 R28, R84.reuse, R68, R28 ;  /* 0x00000044541c723c */ /* 0x040fec000004181c */
[C---:B------:R-:W-:Y:S01]  /*37c0*/  HMMA.16816.F32.BF16 R120, R84.reuse, R70, R120 ;  /* 0x000000465478723c */ /* 0x040fe20000041878 */
[----:B------:R-:W4:Y:S05]  /*37d0*/  LDSM.16.M88.4 R68, [R250+0xa000] ;  /* 0x00a00000fa44783b */ /* 0x000f2a0000000200 */
[C---:B------:R-:W-:Y:S06]  /*37e0*/  HMMA.16816.F32.BF16 R16, R84.reuse, R64, R16 ;  /* 0x000000405410723c */ /* 0x040fec0000041810 */
[----:B------:R-:W-:Y:S01]  /*37f0*/  HMMA.16816.F32.BF16 R92, R84, R66, R92 ;  /* 0x00000042545c723c */ /* 0x000fe2000004185c */
[----:B------:R-:W5:Y:S04]  /*3800*/  LDSM.16.M88.4 R84, [R251+0x4000] ;  /* 0x00400000fb54783b */ /* 0x000f680000000200 */
[----:B------:R-:W5:Y:S01]  /*3810*/  LDSM.16.M88.4 R64, [R250+0xa800] ;  /* 0x00a80000fa40783b */ /* 0x000f620000000200 */
[C---:B--2---:R-:W-:Y:S06]  /*3820*/  HMMA.16816.F32.BF16 R12, R116.reuse, R100, R12 ;  /* 0x00000064740c723c */ /* 0x044fec000004180c */
[C---:B------:R-:W-:Y:S06]  /*3830*/  HMMA.16816.F32.BF16 R56, R116.reuse, R112, R56 ;  /* 0x000000707438723c */ /* 0x040fec0000041838 */
[C---:B------:R-:W-:Y:S06]  /*3840*/  HMMA.16816.F32.BF16 R52, R116.reuse, R114, R52 ;  /* 0x000000727434723c */ /* 0x040fec0000041834 */
[C---:B------:R-:W-:Y:S06]  /*3850*/  HMMA.16816.F32.BF16 R36, R116.reuse, R108, R36 ;  /* 0x0000006c7424723c */ /* 0x040fec0000041824 */
[C---:B------:R-:W-:Y:S06]  /*3860*/  HMMA.16816.F32.BF16 R32, R116.reuse, R110, R32 ;  /* 0x0000006e7420723c */ /* 0x040fec0000041820 */
[C---:B------:R-:W-:Y:S06]  /*3870*/  HMMA.16816.F32.BF16 R24, R116.reuse, R104, R24 ;  /* 0x000000687418723c */ /* 0x040fec0000041818 */
[C---:B------:R-:W-:Y:S06]  /*3880*/  HMMA.16816.F32.BF16 R20, R116.reuse, R106, R20 ;  /* 0x0000006a7414723c */ /* 0x040fec0000041814 */
[----:B------:R-:W-:Y:S06]  /*3890*/  HMMA.16816.F32.BF16 R8, R116, R102, R8 ;  /* 0x000000667408723c */ /* 0x000fec0000041808 */
[C---:B---3--:R-:W-:Y:S06]  /*38a0*/  HMMA.16816.F32.BF16 R60, R88.reuse, R112, R60 ;  /* 0x00000070583c723c */ /* 0x048fec000004183c */
[C---:B------:R-:W-:Y:S01]  /*38b0*/  HMMA.16816.F32.BF16 R48, R88.reuse, R114, R48 ;  /* 0x000000725830723c */ /* 0x040fe20000041830 */
[----:B------:R-:W-:Y:S05]  /*38c0*/  LDSM.16.M88.4 R112, [R249+0x6000] ;  /* 0x00600000f970783b */ /* 0x000fea0000000200 */
        /* <DEDUP_REMOVED lines=10> */
[----:B------:R-:W3:Y:S01]  /*3970*/  LDSM.16.M88.4 R100, [R249+0x4000] ;  /* 0x00400000f964783b */ /* 0x000ee20000000200 */
[C---:B-1----:R-:W-:Y:S06]  /*3980*/  HMMA.16816.F32.BF16 R12, R72.reuse, R80, R12 ;  /* 0x00000050480c723c */ /* 0x042fec000004180c */
[-C--:B----4-:R-:W-:Y:S06]  /*3990*/  HMMA.16816.F32.BF16 R52, R72, R70.reuse, R52 ;  /* 0x000000464834723c */ /* 0x090fec0000041834 */
[----:B-----5:R-:W-:Y:S06]  /*39a0*/  HMMA.16816.F32.BF16 R48, R84, R70, R48 ;  /* 0x000000465430723c */ /* 0x020fec0000041830 */
[C---:B------:R-:W-:Y:S06]  /*39b0*/  HMMA.16816.F32.BF16 R56, R72.reuse, R68, R56 ;  /* 0x000000444838723c */ /* 0x040fec0000041838 */
[C---:B------:R-:W-:Y:S06]  /*39c0*/  HMMA.16816.F32.BF16 R36, R72.reuse, R64, R36 ;  /* 0x000000404824723c */ /* 0x040fec0000041824 */
[----:B------:R-:W-:Y:S06]  /*39d0*/  HMMA.16816.F32.BF16 R32, R72, R66, R32 ;  /* 0x000000424820723c */ /* 0x000fec0000041820 */
[C---:B------:R-:W-:Y:S01]  /*39e0*/  HMMA.16816.F32.BF16 R60, R84.reuse, R68, R60 ;  /* 0x00000044543c723c */ /* 0x040fe2000004183c */
[----:B------:R-:W-:Y:S05]  /*39f0*/  LDSM.16.M88.4 R68, [R247+0x6000] ;  /* 0x00600000f744783b */ /* 0x000fea0000000200 */
[C---:B------:R-:W-:Y:S06]  /*3a00*/  HMMA.16816.F32.BF16 R40, R84.reuse, R64, R40 ;  /* 0x000000405428723c */ /* 0x040fec0000041828 */
[----:B------:R-:W-:Y:S01]  /*3a10*/  HMMA.16816.F32.BF16 R96, R84, R66, R96 ;  /* 0x000000425460723c */ /* 0x000fe20000041860 */
[----:B------:R-:W1:Y:S05]  /*3a20*/  LDSM.16.M88.4 R64, [R243+0xa000] ;  /* 0x00a00000f340783b */ /* 0x000e6a0000000200 */
[C---:B------:R-:W-:Y:S06]  /*3a30*/  HMMA.16816.F32.BF16 R24, R72.reuse, R76, R24 ;  /* 0x0000004c4818723c */ /* 0x040fec0000041818 */
[C---:B------:R-:W-:Y:S06]  /*3a40*/  HMMA.16816.F32.BF16 R20, R72.reuse, R78, R20 ;  /* 0x0000004e4814723c */ /* 0x040fec0000041814 */
[----:B------:R-:W-:Y:S06]  /*3a50*/  HMMA.16816.F32.BF16 R8, R72, R82, R8 ;  /* 0x000000524808723c */ /* 0x000fec0000041808 */
[C---:B------:R-:W-:Y:S06]  /*3a60*/  HMMA.16816.F32.BF16 R28, R84.reuse, R76, R28 ;  /* 0x0000004c541c723c */ /* 0x040fec000004181c */
[----:B------:R-:W-:Y:S01]  /*3a70*/  HMMA.16816.F32.BF16 R120, R84, R78, R120 ;  /* 0x0000004e5478723c */ /* 0x000fe20000041878 */
[----:B------:R-:W-:Y:S05]  /*3a80*/  LDSM.16.M88.4 R76, [R243+0xb000] ;  /* 0x00b00000f34c783b */ /* 0x000fea0000000200 */
[----:B--2---:R-:W-:Y:S01]  /*3a90*/  HMMA.16816.F32.BF16 R72, R112, R88, R12 ;  /* 0x000000587048723c */ /* 0x004fe2000004180c */
[----:B------:R-:W2:Y:S05]  /*3aa0*/  LDSM.16.M88.4 R12, [R247+0x4000] ;  /* 0x00400000f70c783b */ /* 0x000eaa0000000200 */
[C---:B------:R-:W-:Y:S06]  /*3ab0*/  HMMA.16816.F32.BF16 R116, R84.reuse, R80, R116 ;  /* 0x000000505474723c */ /* 0x040fec0000041874 */
[----:B------:R-:W-:Y:S01]  /*3ac0*/  HMMA.16816.F32.BF16 R92, R84, R82, R92 ;  /* 0x00000052545c723c */ /* 0x000fe2000004185c */
[----:B------:R-:W4:Y:S05]  /*3ad0*/  LDSM.16.M88.4 R80, [R243+0xa800] ;  /* 0x00a80000f350783b */ /* 0x000f2a0000000200 */
[-C--:B------:R-:W-:Y:S06]  /*3ae0*/  HMMA.16816.F32.BF16 R52, R112, R110.reuse, R52 ;  /* 0x0000006e7034723c */ /* 0x080fec0000041834 */
[----:B---3--:R-:W-:Y:S06]  /*3af0*/  HMMA.16816.F32.BF16 R48, R100, R110, R48 ;  /* 0x0000006e6430723c */ /* 0x008fec0000041830 */
[C---:B------:R-:W-:Y:S06]  /*3b00*/  HMMA.16816.F32.BF16 R56, R112.reuse, R108, R56 ;  /* 0x0000006c7038723c */ /* 0x040fec0000041838 */
[C---:B------:R-:W-:Y:S06]  /*3b10*/  HMMA.16816.F32.BF16 R24, R112.reuse, R16, R24 ;  /* 0x000000107018723c */ /* 0x040fec0000041818 */
[----:B------:R-:W-:Y:S06]  /*3b20*/  HMMA.16816.F32.BF16 R20, R112, R18, R20 ;  /* 0x000000127014723c */ /* 0x000fec0000041814 */
[C---:B------:R-:W-:Y:S01]  /*3b30*/  HMMA.16816.F32.BF16 R84, R100.reuse, R108, R60 ;  /* 0x0000006c6454723c */ /* 0x040fe2000004183c */
[----:B------:R-:W-:Y:S04]  /*3b40*/  LDSM.16.M88.4 R108, [R245+0x2000] ;  /* 0x00200000f56c783b */ /* 0x000fe80000000200 */
[----:B------:R-:W-:Y:S01]  /*3b50*/  LDSM.16.M88.4 R60, [R243+0xb800] ;  /* 0x00b80000f33c783b */ /* 0x000fe20000000200 */
[C---:B------:R-:W-:Y:S06]  /*3b60*/  HMMA.16816.F32.BF16 R28, R100.reuse, R16, R28 ;  /* 0x00000010641c723c */ /* 0x040fec000004181c */
[----:B------:R-:W-:Y:S01]  /*3b70*/  HMMA.16816.F32.BF16 R120, R100, R18, R120 ;  /* 0x000000126478723c */ /* 0x000fe20000041878 */
[----:B------:R-:W3:Y:S05]  /*3b80*/  LDSM.16.M88.4 R16, [R246+0x4000] ;  /* 0x00400000f610783b */ /* 0x000eea0000000200 */
[C---:B------:R-:W-:Y:S06]  /*3b90*/  HMMA.16816.F32.BF16 R36, R112.reuse, R104, R36 ;  /* 0x000000687024723c */ /* 0x040fec0000041824 */
[----:B------:R-:W-:Y:S06]  /*3ba0*/  HMMA.16816.F32.BF16 R32, R112, R106, R32 ;  /* 0x0000006a7020723c */ /* 0x000fec0000041820 */
[C---:B------:R-:W-:Y:S06]  /*3bb0*/  HMMA.16816.F32.BF16 R40, R100.reuse, R104, R40 ;  /* 0x000000686428723c */ /* 0x040fec0000041828 */
[----:B------:R-:W-:Y:S01]  /*3bc0*/  HMMA.16816.F32.BF16 R96, R100, R106, R96 ;  /* 0x0000006a6460723c */ /* 0x000fe20000041860 */
[----:B------:R-:W5:Y:S05]  /*3bd0*/  LDSM.16.M88.4 R104, [R246+0x6000] ;  /* 0x00600000f668783b */ /* 0x000f6a0000000200 */
[----:B------:R-:W-:Y:S06]  /*3be0*/  HMMA.16816.F32.BF16 R8, R112, R90, R8 ;  /* 0x0000005a7008723c */ /* 0x000fec0000041808 */
[C---:B------:R-:W-:Y:S06]  /*3bf0*/  HMMA.16816.F32.BF16 R116, R100.reuse, R88, R116 ;  /* 0x000000586474723c */ /* 0x040fec0000041874 */
[----:B------:R-:W-:Y:S06]  /*3c00*/  HMMA.16816.F32.BF16 R92, R100, R90, R92 ;  /* 0x0000005a645c723c */ /* 0x000fec000004185c */
[-C--:B-1----:R-:W-:Y:S01]  /*3c10*/  HMMA.16816.F32.BF16 R88, R68, R66.reuse, R52 ;  /* 0x000000424458723c */ /* 0x082fe20000041834 */
[----:B------:R-:W1:Y:S05]  /*3c20*/  LDSM.16.M88.4 R52, [R245+0x2800] ;  /* 0x00280000f534783b */ /* 0x000e6a0000000200 */
[C---:B--2---:R-:W-:Y:S06]  /*3c30*/  HMMA.16816.F32.BF16 R48, R12.reuse, R66, R48 ;  /* 0x000000420c30723c */ /* 0x044fec0000041830 */
[-C--:B----4-:R-:W-:Y:S06]  /*3c40*/  HMMA.16816.F32.BF16 R40, R12, R80.reuse, R40 ;  /* 0x000000500c28723c */ /* 0x090fec0000041828 */
[C---:B------:R-:W-:Y:S06]  /*3c50*/  HMMA.16816.F32.BF16 R36, R68.reuse, R80, R36 ;  /* 0x000000504424723c */ /* 0x040fec0000041824 */
[----:B------:R-:W-:Y:S06]  /*3c60*/  HMMA.16816.F32.BF16 R56, R68, R64, R56 ;  /* 0x000000404438723c */ /* 0x000fec0000041838 */
[----:B---3--:R-:W-:Y:S06]  /*3c70*/  HMMA.16816.F32.BF16 R48, R16, R110, R48 ;  /* 0x0000006e1030723c */ /* 0x008fec0000041830 */
[----:B------:R-:W-:Y:S01]  /*3c80*/  HMMA.16816.F32.BF16 R84, R12, R64, R84 ;  /* 0x000000400c54723c */ /* 0x000fe20000041854 */
[----:B------:R-:W2:Y:S05]  /*3c90*/  LDSM.16.M88.4 R64, [R245+0x3000] ;  /* 0x00300000f540783b */ /* 0x000eaa0000000200 */
[----:B-----5:R-:W-:Y:S06]  /*3ca0*/  HMMA.16816.F32.BF16 R88, R104, R110, R88 ;  /* 0x0000006e6858723c */ /* 0x020fec0000041858 */
[-C--:B------:R-:W-:Y:S06]  /*3cb0*/  HMMA.16816.F32.BF16 R96, R12, R82.reuse, R96 ;  /* 0x000000520c60723c */ /* 0x080fec0000041860 */
[----:B------:R-:W-:Y:S06]  /*3cc0*/  HMMA.16816.F32.BF16 R32, R68, R82, R32 ;  /* 0x000000524420723c */ /* 0x000fec0000041820 */
[-C--:B-1----:R-:W-:Y:S06]  /*3cd0*/  HMMA.16816.F32.BF16 R40, R16, R52.reuse, R40 ;  /* 0x000000341028723c */ /* 0x082fec0000041828 */
[----:B------:R-:W-:Y:S06]  /*3ce0*/  HMMA.16816.F32.BF16 R36, R104, R52, R36 ;  /* 0x000000346824723c */ /* 0x000fec0000041824 */
[----:B------:R-:W-:Y:S01]  /*3cf0*/  HMMA.16816.F32.BF16 R28, R12, R76, R28 ;  /* 0x0000004c0c1c723c */ /* 0x000fe2000004181c */
[----:B------:R-:W-:-:S02]  /*3d00*/  FSEL R53, R88, -INF , !P6 ;  /* 0xff80000058357808 */ /* 0x000fc40007000000 */
[----:B------:R-:W-:-:S03]  /*3d10*/  ISETP.GE.AND P6, PT, R5, R227, PT ;  /* 0x000000e30500720c */ /* 0x000fc60003fc6270 */
[----:B------:R-:W-:Y:S01]  /*3d20*/  HMMA.16816.F32.BF16 R24, R68, R76, R24 ;  /* 0x0000004c4418723c */ /* 0x000fe20000041818 */
[----:B------:R-:W-:-:S05]  /*3d30*/  FSEL R102, R49, -INF , !P6 ;  /* 0xff80000031667808 */ /* 0x000fca0007000000 */
[C---:B------:R-:W-:Y:S06]  /*3d40*/  HMMA.16816.F32.BF16 R20, R68.reuse, R78, R20 ;  /* 0x0000004e4414723c */ /* 0x040fec0000041814 */
[C---:B------:R-:W-:Y:S06]  /*3d50*/  HMMA.16816.F32.BF16 R72, R68.reuse, R60, R72 ;  /* 0x0000003c4448723c */ /* 0x040fec0000041848 */
[----:B------:R-:W-:Y:S06]  /*3d60*/  HMMA.16816.F32.BF16 R8, R68, R62, R8 ;  /* 0x0000003e4408723c */ /* 0x000fec0000041808 */
[----:B------:R-:W-:Y:S01]  /*3d70*/  HMMA.16816.F32.BF16 R96, R16, R54, R96 ;  /* 0x000000361060723c */ /* 0x000fe20000041860 */
[----:B------:R-:W-:-:S02]  /*3d80*/  FSEL R69, R50, -INF , !P5 ;  /* 0xff80000032457808 */ /* 0x000fc40006800000 */
[----:B------:R-:W-:Y:S02]  /*3d90*/  ISETP.GE.AND P5, PT, R5, R225, PT ;  /* 0x000000e10500720c */ /* 0x000fe40003fa6270 */
[----:B------:R-:W-:Y:S01]  /*3da0*/  FSEL R68, R48, -INF , !P4 ;  /* 0xff80000030447808 */ /* 0x000fe20006000000 */
[----:B------:R-:W-:Y:S01]  /*3db0*/  HMMA.16816.F32.BF16 R32, R104, R54, R32 ;  /* 0x000000366820723c */ /* 0x000fe20000041820 */
[----:B------:R-:W-:Y:S01]  /*3dc0*/  ISETP.GE.AND P4, PT, R7, R224, PT ;  /* 0x000000e00700720c */ /* 0x000fe20003f86270 */
[----:B------:R-:W-:Y:S01]  /*3dd0*/  VIADD R7, R0, 0x10 ;  /* 0x0000001000077836 */ /* 0x000fe20000000000 */
[----:B------:R-:W-:Y:S02]  /*3de0*/  FSEL R89, R89, -INF , !P5 ;  /* 0xff80000059597808 */ /* 0x000fe40006800000 */
[----:B------:R-:W-:Y:S01]  /*3df0*/  ISETP.GE.AND P5, PT, R5, R226, PT ;  /* 0x000000e20500720c */ /* 0x000fe20003fa6270 */
[----:B------:R-:W-:Y:S01]  /*3e00*/  HMMA.16816.F32.BF16 R120, R12, R78, R120 ;  /* 0x0000004e0c78723c */ /* 0x000fe20000041878 */
[----:B------:R-:W-:-:S02]  /*3e10*/  FSEL R90, R90, -INF , !P4 ;  /* 0xff8000005a5a7808 */ /* 0x000fc40006000000 */
[----:B------:R-:W-:Y:S01]  /*3e20*/  ISETP.GE.AND P4, PT, R5, R224, PT ;  /* 0x000000e00500720c */ /* 0x000fe20003f86270 */
[----:B------:R-:W-:Y:S01]  /*3e30*/  VIADD R5, R0, 0x11 ;  /* 0x0000001100057836 */ /* 0x000fe20000000000 */
[----:B------:R-:W-:Y:S01]  /*3e40*/  FSEL R103, R51, -INF , !P5 ;  /* 0xff80000033677808 */ /* 0x000fe20006800000 */
[----:B--2---:R-:W-:Y:S01]  /*3e50*/  HMMA.16816.F32.BF16 R28, R16, R64, R28 ;  /* 0x00000040101c723c */ /* 0x004fe2000004181c */
[----:B------:R-:W-:Y:S01]  /*3e60*/  ISETP.GE.AND P5, PT, R7, R227, PT ;  /* 0x000000e30700720c */ /* 0x000fe20003fa6270 */
[----:B------:R-:W1:Y:S01]  /*3e70*/  LDSM.16.M88.4 R48, [R245+0x3800] ;  /* 0x00380000f530783b */ /* 0x000e620000000200 */
[----:B------:R-:W-:Y:S01]  /*3e80*/  FSEL R52, R91, -INF , !P4 ;  /* 0xff8000005b347808 */ /* 0x000fe20006000000 */
[----:B------:R-:W-:-:S04]  /*3e90*/  DEPBAR.LE SB0, 0x0 ;  /* 0x000080000000791a */ /* 0x000fc80000000000 */
[C---:B------:R-:W-:Y:S01]  /*3ea0*/  ISETP.GE.AND P4, PT, R7.reuse, R226, PT ;  /* 0x000000e20700720c */ /* 0x040fe20003f86270 */
[----:B------:R-:W-:Y:S01]  /*3eb0*/  HMMA.16816.F32.BF16 R24, R104, R64, R24 ;  /* 0x000000406818723c */ /* 0x000fe20000041818 */
[----:B------:R-:W-:Y:S01]  /*3ec0*/  FSEL R70, R40, -INF , !P5 ;  /* 0xff80000028467808 */ /* 0x000fe20006800000 */
[----:B------:R-:W-:Y:S01]  /*3ed0*/  VIADD R40, R0, 0x18 ;  /* 0x0000001800287836 */ /* 0x000fe20000000000 */
[C---:B------:R-:W-:Y:S02]  /*3ee0*/  ISETP.GE.AND P5, PT, R7.reuse, R224, PT ;  /* 0x000000e00700720c */ /* 0x040fe40003fa6270 */
[----:B------:R-:W-:Y:S01]  /*3ef0*/  FSEL R71, R42, -INF , !P4 ;  /* 0xff8000002a477808 */ /* 0x000fe20006000000 */
[----:B------:R-:W-:Y:S01]  /*3f00*/  HMMA.16816.F32.BF16 R116, R12, R60, R116 ;  /* 0x0000003c0c74723c */ /* 0x000fe20000041874 */
[----:B------:R-:W-:Y:S02]  /*3f10*/  ISETP.GE.AND P6, PT, R7, R225, PT ;  /* 0x000000e10700720c */ /* 0x000fe40003fc6270 */
[----:B------:R-:W-:-:S02]  /*3f20*/  ISETP.GE.AND P4, PT, R5, R227, PT ;  /* 0x000000e30500720c */ /* 0x000fc40003f86270 */
[----:B------:R-:W-:Y:S01]  /*3f30*/  FSEL R38, R38, -INF , !P5 ;  /* 0xff80000026267808 */ /* 0x000fe20006800000 */
[-C--:B------:R-:W-:Y:S01]  /*3f40*/  HMMA.16816.F32.BF16 R120, R16, R66.reuse, R120 ;  /* 0x000000421078723c */ /* 0x080fe20000041878 */
[----:B------:R-:W-:Y:S02]  /*3f50*/  ISETP.GE.AND P5, PT, R5, R225, PT ;  /* 0x000000e10500720c */ /* 0x000fe40003fa6270 */
[----:B------:R-:W-:Y:S02]  /*3f60*/  FSEL R7, R36, -INF , !P6 ;  /* 0xff80000024077808 */ /* 0x000fe40007000000 */
[----:B------:R-:W-:Y:S01]  /*3f70*/  FSEL R100, R41, -INF , !P4 ;  /* 0xff80000029647808 */ /* 0x000fe20006000000 */
[----:B------:R-:W-:Y:S01]  /*3f80*/  HMMA.16816.F32.BF16 R20, R104, R66, R20 ;  /* 0x000000426814723c */ /* 0x000fe20000041814 */
[C---:B------:R-:W-:Y:S02]  /*3f90*/  ISETP.GE.AND P6, PT, R5.reuse, R226, PT ;  /* 0x000000e20500720c */ /* 0x040fe40003fc6270 */
[----:B------:R-:W-:Y:S01]  /*3fa0*/  ISETP.GE.AND P4, PT, R5, R224, PT ;  /* 0x000000e00500720c */ /* 0x000fe20003f86270 */
[----:B------:R-:W-:Y:S01]  /*3fb0*/  VIADD R5, R0, 0x19 ;  /* 0x0000001900057836 */ /* 0x000fe20000000000 */
[----:B------:R-:W-:Y:S01]  /*3fc0*/  FSEL R37, R37, -INF , !P5 ;  /* 0xff80000025257808 */ /* 0x000fe20006800000 */
[----:B------:R-:W-:Y:S01]  /*3fd0*/  HMMA.16816.F32.BF16 R92, R12, R62, R92 ;  /* 0x0000003e0c5c723c */ /* 0x000fe2000004185c */
[----:B------:R-:W-:-:S02]  /*3fe0*/  ISETP.GE.AND P5, PT, R40, R226, PT ;  /* 0x000000e22800720c */ /* 0x000fc40003fa6270 */
[----:B------:R-:W-:Y:S02]  /*3ff0*/  FSEL R133, R43, -INF , !P6 ;  /* 0xff8000002b857808 */ /* 0x000fe40007000000 */
[----:B------:R-:W-:Y:S01]  /*4000*/  FSEL R36, R39, -INF , !P4 ;  /* 0xff80000027247808 */ /* 0x000fe20006000000 */
[----:B------:R-:W-:Y:S01]  /*4010*/  HMMA.16816.F32.BF16 R56, R104, R108, R56 ;  /* 0x0000006c6838723c */ /* 0x000fe20000041838 */
[----:B------:R-:W-:Y:S01]  /*4020*/  FSEL R101, R98, -INF , !P5 ;  /* 0xff80000062657808 */ /* 0x000fe20006800000 */
[----:B------:R-:W-:Y:S01]  /*4030*/  VIADD R12, R0, 0x30 ;  /* 0x00000030000c7836 */ /* 0x000fe20000000000 */
[C---:B------:R-:W-:Y:S02]  /*4040*/  ISETP.GE.AND P4, PT, R40.reuse, R227, PT ;  /* 0x000000e32800720c */ /* 0x040fe40003f86270 */
[-C--:B------:R-:W-:Y:S01]  /*4050*/  ISETP.GE.AND P6, PT, R40, R225.reuse, PT ;  /* 0x000000e12800720c */ /* 0x080fe20003fc6270 */
[----:B-1----:R-:W-:Y:S01]  /*4060*/  HMMA.16816.F32.BF16 R116, R16, R48, R116 ;  /* 0x000000301074723c */ /* 0x002fe20000041874 */
[----:B------:R-:W-:-:S02]  /*4070*/  ISETP.GE.AND P5, PT, R5, R225, PT ;  /* 0x000000e10500720c */ /* 0x000fc40003fa6270 */
[----:B------:R-:W-:Y:S02]  /*4080*/  FSEL R132, R96, -INF , !P4 ;  /* 0xff80000060847808 */ /* 0x000fe40006000000 */
[----:B------:R-:W-:Y:S01]  /*4090*/  FSEL R39, R32, -INF , !P6 ;  /* 0xff80000020277808 */ /* 0x000fe20007000000 */
[----:B------:R-:W-:Y:S01]  /*40a0*/  VIADD R32, R0, 0x20 ;  /* 0x0000002000207836 */ /* 0x000fe20000000000 */
[----:B------:R-:W-:Y:S01]  /*40b0*/  FSEL R33, R33, -INF , !P5 ;  /* 0xff80000021217808 */ /* 0x000fe20006800000 */
[----:B------:R-:W-:Y:S01]  /*40c0*/  HMMA.16816.F32.BF16 R72, R104, R48, R72 ;  /* 0x000000306848723c */ /* 0x000fe20000041848 */
[----:B------:R-:W-:Y:S01]  /*40d0*/  BAR.SYNC.DEFER_BLOCKING 0x0 ;  /* 0x0000000000007b1d */ /* 0x000fe20000010000 */
[----:B------:R-:W-:Y:S02]  /*40e0*/  ISETP.GE.AND P4, PT, R40, R224, PT ;  /* 0x000000e02800720c */ /* 0x000fe40003f86270 */
[----:B------:R-:W-:Y:S02]  /*40f0*/  ISETP.GE.AND P5, PT, R5, R226, PT ;  /* 0x000000e20500720c */ /* 0x000fe40003fa6270 */
[----:B------:R-:W-:Y:S01]  /*4100*/  FSEL R34, R34, -INF , !P4 ;  /* 0xff80000022227808 */ /* 0x000fe20006000000 */
[----:B------:R-:W-:Y:S01]  /*4110*/  HMMA.16816.F32.BF16 R84, R16, R108, R84 ;  /* 0x0000006c1054723c */ /* 0x000fe20000041854 */
[----:B------:R-:W-:-:S02]  /*4120*/  FSEL R135, R99, -INF , !P5 ;  /* 0xff80000063877808 */ /* 0x000fc40006800000 */
[CC--:B------:R-:W-:Y:S02]  /*4130*/  ISETP.GE.AND P6, PT, R5.reuse, R227.reuse, PT ;  /* 0x000000e30500720c */ /* 0x0c0fe40003fc6270 */
[----:B------:R-:W-:Y:S01]  /*4140*/  ISETP.GE.AND P4, PT, R5, R224, PT ;  /* 0x000000e00500720c */ /* 0x000fe20003f86270 */
[----:B------:R-:W-:Y:S01]  /*4150*/  VIADD R5, R0, 0x21 ;  /* 0x0000002100057836 */ /* 0x000fe20000000000 */
[----:B------:R-:W-:Y:S01]  /*4160*/  ISETP.GE.AND P5, PT, R32, R227, PT ;  /* 0x000000e32000720c */ /* 0x000fe20003fa6270 */
[-C--:B------:R-:W-:Y:S01]  /*4170*/  HMMA.16816.F32.BF16 R8, R104, R50.reuse, R8 ;  /* 0x000000326808723c */ /* 0x080fe20000041808 */
[----:B------:R-:W-:Y:S02]  /*4180*/  FSEL R46, R35, -INF , !P4 ;  /* 0xff800000232e7808 */ /* 0x000fe40006000000 */
[----:B------:R-:W-:Y:S02]  /*4190*/  FSEL R134, R97, -INF , !P6 ;  /* 0xff80000061867808 */ /* 0x000fe40007000000 */
[----:B------:R-:W-:Y:S01]  /*41a0*/  FSEL R146, R28, -INF , !P5 ;  /* 0xff8000001c927808 */ /* 0x000fe20006800000 */
[----:B------:R-:W-:Y:S01]  /*41b0*/  HMMA.16816.F32.BF16 R92, R16, R50, R92 ;  /* 0x00000032105c723c */ /* 0x000fe2000004185c */
[----:B------:R-:W-:-:S02]  /*41c0*/  ISETP.GE.AND P4, PT, R32, R226, PT ;  /* 0x000000e22000720c */ /* 0x000fc40003f86270 */
[C---:B------:R-:W-:Y:S02]  /*41d0*/  ISETP.GE.AND P6, PT, R32.reuse, R225, PT ;  /* 0x000000e12000720c */ /* 0x040fe40003fc6270 */
[----:B------:R-:W-:Y:S02]  /*41e0*/  ISETP.GE.AND P5, PT, R32, R224, PT ;  /* 0x000000e02000720c */ /* 0x000fe40003fa6270 */
[----:B------:R-:W-:Y:S02]  /*41f0*/  FSEL R237, R30, -INF , !P4 ;  /* 0xff8000001eed7808 */ /* 0x000fe40006000000 */
[----:B------:R-:W-:Y:S01]  /*4200*/  FSEL R235, R24, -INF , !P6 ;  /* 0xff80000018eb7808 */ /* 0x000fe20007000000 */
[----:B------:R-:W-:Y:S01]  /*4210*/  VIADD R24, R0, 0x28 ;  /* 0x0000002800187836 */ /* 0x000fe20000000000 */
[----:B------:R-:W-:Y:S02]  /*4220*/  FSEL R234, R26, -INF , !P5 ;  /* 0xff8000001aea7808 */ /* 0x000fe40006800000 */
[----:B------:R-:W-:-:S02]  /*4230*/  ISETP.GE.AND P4, PT, R5, R227, PT ;  /* 0x000000e30500720c */ /* 0x000fc40003f86270 */
[C---:B------:R-:W-:Y:S02]  /*4240*/  ISETP.GE.AND P5, PT, R5.reuse, R225, PT ;  /* 0x000000e10500720c */ /* 0x040fe40003fa6270 */
[----:B------:R-:W-:Y:S02]  /*4250*/  ISETP.GE.AND P6, PT, R5, R226, PT ;  /* 0x000000e20500720c */ /* 0x000fe40003fc6270 */
[----:B------:R-:W-:Y:S02]  /*4260*/  FSEL R144, R29, -INF , !P4 ;  /* 0xff8000001d907808 */ /* 0x000fe40006000000 */
[----:B------:R-:W-:Y:S02]  /*4270*/  FSEL R127, R25, -INF , !P5 ;  /* 0xff800000197f7808 */ /* 0x000fe40006800000 */
[----:B------:R-:W-:Y:S01]  /*4280*/  ISETP.GE.AND P4, PT, R5, R224, PT ;  /* 0x000000e00500720c */ /* 0x000fe20003f86270 */
[----:B------:R-:W-:Y:S01]  /*4290*/  VIADD R5, R0, 0x29 ;  /* 0x0000002900057836 */ /* 0x000fe20000000000 */
[----:B------:R-:W-:-:S02]  /*42a0*/  ISETP.GE.AND P5, PT, R24, R227, PT ;  /* 0x000000e31800720c */ /* 0x000fc40003fa6270 */
[----:B------:R-:W-:Y:S02]  /*42b0*/  FSEL R169, R31, -INF , !P6 ;  /* 0xff8000001fa97808 */ /* 0x000fe40007000000 */
[----:B------:R-:W-:Y:S02]  /*42c0*/  FSEL R239, R27, -INF , !P4 ;  /* 0xff8000001bef7808 */ /* 0x000fe40006000000 */
[----:B------:R-:W-:Y:S02]  /*42d0*/  ISETP.GE.AND P6, PT, R24, R226, PT ;  /* 0x000000e21800720c */ /* 0x000fe40003fc6270 */
[----:B------:R-:W-:Y:S02]  /*42e0*/  FSEL R168, R120, -INF , !P5 ;  /* 0xff80000078a87808 */ /* 0x000fe40006800000 */
[C---:B------:R-:W-:Y:S02]  /*42f0*/  ISETP.GE.AND P4, PT, R24.reuse, R225, PT ;  /* 0x000000e11800720c */ /* 0x040fe40003f86270 */
[----:B------:R-:W-:-:S02]  /*4300*/  ISETP.GE.AND P5, PT, R24, R224, PT ;  /* 0x000000e01800720c */ /* 0x000fc40003fa6270 */
[----:B------:R-:W-:Y:S02]  /*4310*/  FSEL R170, R122, -INF , !P6 ;  /* 0xff8000007aaa7808 */ /* 0x000fe40007000000 */
[C---:B------:R-:W-:Y:S02]  /*4320*/  ISETP.GE.AND P6, PT, R5.reuse, R225, PT ;  /* 0x000000e10500720c */ /* 0x040fe40003fc6270 */
[----:B------:R-:W-:Y:S02]  /*4330*/  FSEL R147, R20, -INF , !P4 ;  /* 0xff80000014937808 */ /* 0x000fe40006000000 */
[----:B------:R-:W-:Y:S02]  /*4340*/  FSEL R145, R22, -INF , !P5 ;  /* 0xff80000016917808 */ /* 0x000fe40006800000 */
[C---:B------:R-:W-:Y:S02]  /*4350*/  ISETP.GE.AND P4, PT, R5.reuse, R224, PT ;  /* 0x000000e00500720c */ /* 0x040fe40003f86270 */
[----:B------:R-:W-:-:S02]  /*4360*/  ISETP.GE.AND P5, PT, R5, R227, PT ;  /* 0x000000e30500720c */ /* 0x000fc40003fa6270 */
[----:B------:R-:W-:Y:S02]  /*4370*/  FSEL R236, R21, -INF , !P6 ;  /* 0xff80000015ec7808 */ /* 0x000fe40007000000 */
[-C--:B------:R-:W-:Y:S01]  /*4380*/  ISETP.GE.AND P6, PT, R5, R226.reuse, PT ;  /* 0x000000e20500720c */ /* 0x080fe20003fc6270 */
[----:B------:R-:W-:Y:S01]  /*4390*/  VIADD R5, R0, 0x31 ;  /* 0x0000003100057836 */ /* 0x000fe20000000000 */
[----:B------:R-:W-:Y:S02]  /*43a0*/  FSEL R126, R23, -INF , !P4 ;  /* 0xff800000177e7808 */ /* 0x000fe40006000000 */
[----:B------:R-:W-:Y:S02]  /*43b0*/  FSEL R202, R121, -INF , !P5 ;  /* 0xff80000079ca7808 */ /* 0x000fe40006800000 */
[C---:B------:R-:W-:Y:S02]  /*43c0*/  ISETP.GE.AND P5, PT, R12.reuse, R227, PT ;  /* 0x000000e30c00720c */ /* 0x040fe40003fa6270 */
[----:B------:R-:W-:-:S02]  /*43d0*/  ISETP.GE.AND P4, PT, R12, R226, PT ;  /* 0x000000e20c00720c */ /* 0x000fc40003f86270 */
[----:B------:R-:W-:Y:S02]  /*43e0*/  FSEL R171, R123, -INF , !P6 ;  /* 0xff8000007bab7808 */ /* 0x000fe40007000000 */
[----:B------:R-:W-:Y:S02]  /*43f0*/  FSEL R230, R116, -INF , !P5 ;  /* 0xff80000074e67808 */ /* 0x000fe40006800000 */
[----:B------:R-:W-:Y:S02]  /*4400*/  FSEL R222, R118, -INF , !P4 ;  /* 0xff80000076de7808 */ /* 0x000fe40006000000 */
[----:B------:R-:W-:Y:S02]  /*4410*/  FSEL R22, R59, -INF , !P0 ;  /* 0xff8000003b167808 */ /* 0x000fe40004000000 */
[C---:B------:R-:W-:Y:S02]  /*4420*/  ISETP.GE.AND P6, PT, R12.reuse, R225, PT ;  /* 0x000000e10c00720c */ /* 0x040fe40003fc6270 */
[----:B------:R-:W-:-:S02]  /*4430*/  ISETP.GE.AND P5, PT, R12, R224, PT ;  /* 0x000000e00c00720c */ /* 0x000fc40003fa6270 */
[----:B------:R-:W-:Y:S02]  /*4440*/  ISETP.GE.AND P4, PT, R5, R227, PT ;  /* 0x000000e30500720c */ /* 0x000fe40003f86270 */
[----:B------:R-:W-:Y:S02]  /*4450*/  ISETP.GE.AND P0, PT, R0, R224, PT ;  /* 0x000000e00000720c */ /* 0x000fe40003f06270 */
[----:B------:R-:W-:Y:S02]  /*4460*/  FSEL R217, R72, -INF , !P6 ;  /* 0xff80000048d97808 */ /* 0x000fe40007000000 */
[----:B------:R-:W-:Y:S02]  /*4470*/  FSEL R216, R74, -INF , !P5 ;  /* 0xff8000004ad87808 */ /* 0x000fe40006800000 */
[----:B------:R-:W-:Y:S02]  /*4480*/  FSEL R229, R117, -INF , !P4 ;  /* 0xff80000075e57808 */ /* 0x000fe40006000000 */
[----:B------:R-:W-:-:S02]  /*4490*/  FSEL R58, R58, -INF , !P0 ;  /* 0xff8000003a3a7808 */ /* 0x000fc40004000000 */
[C---:B------:R-:W-:Y:S02]  /*44a0*/  ISETP.GE.AND P6, PT, R5.reuse, R226, PT ;  /* 0x000000e20500720c */ /* 0x040fe40003fc6270 */
[C---:B------:R-:W-:Y:S02]  /*44b0*/  ISETP.GE.AND P5, PT, R5.reuse, R225, PT ;  /* 0x000000e10500720c */ /* 0x040fe40003fa6270 */
[----:B------:R-:W-:Y:S01]  /*44c0*/  ISETP.GE.AND P4, PT, R5, R224, PT ;  /* 0x000000e00500720c */ /* 0x000fe20003f86270 */
[C---:B------:R-:W-:Y:S01]  /*44d0*/  VIADD R5, R0.reuse, 0x38 ;  /* 0x0000003800057836 */ /* 0x040fe20000000000 */
[----:B------:R-:W-:Y:S02]  /*44e0*/  FSEL R62, R85, -INF , !P2 ;  /* 0xff800000553e7808 */ /* 0x000fe40005000000 */
[----:B------:R-:W-:Y:S02]  /*44f0*/  PLOP3.LUT P0, PT, PT, PT, UP0, 0x80, 0x0 ;  /* 0x000000000000781c */ /* 0x000fe40003f0f008 */
[----:B------:R-:W-:-:S02]  /*4500*/  ISETP.GE.AND P2, PT, R0, R227, PT ;  /* 0x000000e30000720c */ /* 0x000fc40003f46270 */
[----:B------:R-:W-:Y:S02]  /*4510*/  FSEL R215, R73, -INF , !P5 ;  /* 0xff80000049d77808 */ /* 0x000fe40006800000 */
[----:B------:R-:W-:Y:S02]  /*4520*/  FSEL R57, R57, -INF , !P1 ;  /* 0xff80000039397808 */ /* 0x000fe40004800000 */
[----:B------:R-:W-:Y:S02]  /*4530*/  FSEL R87, R87, -INF , !P3 ;  /* 0xff80000057577808 */ /* 0x000fe40005800000 */
[----:B------:R-:W-:Y:S02]  /*4540*/  ISETP.GE.AND P5, PT, R0, R226, PT ;  /* 0x000000e20000720c */ /* 0x000fe40003fa6270 */
[----:B------:R-:W-:Y:S02]  /*4550*/  FSEL R84, R84, -INF , !P2 ;  /* 0xff80000054547808 */ /* 0x000fe40005000000 */
[CC--:B------:R-:W-:Y:S01]  /*4560*/  ISETP.GE.AND P1, PT, R0.reuse, R225.reuse, PT ;  /* 0x000000e10000720c */ /* 0x0c0fe20003f26270 */
[----:B------:R-:W-:Y:S01]  /*4570*/  VIADD R0, R0, 0x39 ;  /* 0x0000003900007836 */ /* 0x000fe20000000000 */
[----:B------:R-:W-:-:S02]  /*4580*/  ISETP.GE.AND P3, PT, R5, R225, PT ;  /* 0x000000e10500720c */ /* 0x000fc40003f66270 */
[----:B------:R-:W-:Y:S02]  /*4590*/  ISETP.GE.AND P2, PT, R5, R224, PT ;  /* 0x000000e00500720c */ /* 0x000fe40003f46270 */
[----:B------:R-:W-:Y:S02]  /*45a0*/  FSEL R221, R119, -INF , !P6 ;  /* 0xff80000077dd7808 */ /* 0x000fe40007000000 */
[----:B------:R-:W-:Y:S02]  /*45b0*/  FSEL R214, R75, -INF , !P4 ;  /* 0xff8000004bd67808 */ /* 0x000fe40006000000 */
[----:B------:R-:W-:Y:S02]  /*45c0*/  FSEL R85, R86, -INF , !P5 ;  /* 0xff80000056557808 */ /* 0x000fe40006800000 */
[----:B------:R-:W-:Y:S02]  /*45d0*/  FSEL R213, R8, -INF , !P3 ;  /* 0xff80000008d57808 */ /* 0x000fe40005800000 */
[----:B------:R-:W-:-:S02]  /*45e0*/  FSEL R212, R10, -INF , !P2 ;  /* 0xff8000000ad47808 */ /* 0x000fc40005000000 */
[----:B------:R-:W-:Y:S02]  /*45f0*/  FSEL R23, R56, -INF , !P1 ;  /* 0xff80000038177808 */ /* 0x000fe40004800000 */
[CC--:B------:R-:W-:Y:S02]  /*4600*/  ISETP.GE.AND P6, PT, R5.reuse, R227.reuse, PT ;  /* 0x000000e30500720c */ /* 0x0c0fe40003fc6270 */
[-C--:B------:R-:W-:Y:S02]  /*4610*/  ISETP.GE.AND P4, PT, R5, R226.reuse, PT ;  /* 0x000000e20500720c */ /* 0x080fe40003f86270 */
[C---:B------:R-:W-:Y:S02]  /*4620*/  ISETP.GE.AND P5, PT, R0.reuse, R227, PT ;  /* 0x000000e30000720c */ /* 0x040fe40003fa6270 */
[C---:B------:R-:W-:Y:S02]  /*4630*/  ISETP.GE.AND P3, PT, R0.reuse, R226, PT ;  /* 0x000000e20000720c */ /* 0x040fe40003f66270 */
[----:B------:R-:W-:-:S02]  /*4640*/  ISETP.GE.AND P2, PT, R0, R225, PT ;  /* 0x000000e10000720c */ /* 0x000fc40003f46270 */
[----:B------:R-:W-:Y:S02]  /*4650*/  ISETP.GE.AND P1, PT, R0, R224, PT ;  /* 0x000000e00000720c */ /* 0x000fe40003f26270 */
[----:B------:R-:W-:Y:S02]  /*4660*/  LOP3.LUT R5, R6, R47, RZ, 0xfc, !PT ;  /* 0x0000002f06057212 */ /* 0x000fe400078efcff */
[----:B------:R-:W-:Y:S02]  /*4670*/  FSEL R207, R9, -INF , !P2 ;  /* 0xff80000009cf7808 */ /* 0x000fe40005000000 */
[----:B------:R-:W-:Y:S02]  /*4680*/  FSEL R204, R11, -INF , !P1 ;  /* 0xff8000000bcc7808 */ /* 0x000fe40004800000 */
[----:B------:R-:W-:Y:S02]  /*4690*/  FSEL R228, R92, -INF , !P6 ;  /* 0xff8000005ce47808 */ /* 0x000fe40007000000 */
[----:B------:R-:W-:-:S02]  /*46a0*/  FSEL R220, R94, -INF , !P4 ;  /* 0xff8000005edc7808 */ /* 0x000fc40006000000 */
[----:B------:R-:W-:Y:S02]  /*46b0*/  FSEL R223, R93, -INF , !P5 ;  /* 0xff8000005ddf7808 */ /* 0x000fe40006800000 */
[----:B------:R-:W-:Y:S01]  /*46c0*/  FSEL R219, R95, -INF , !P3 ;  /* 0xff8000005fdb7808 */ /* 0x000fe20005800000 */
[----:B------:R-:W-:Y:S06]  /*46d0*/  @!P0 BRA `(.L_x_215) ;  /* 0x00000004004c8947 */ /* 0x000fec0003800000 */
[----:B------:R-:W-:Y:S01]  /*46e0*/  ULDC UR5, c[0x0][0x2d0] ;  /* 0x0000b40000057ab9 */ /* 0x000fe20000000800 */
[----:B------:R-:W-:Y:S01]  /*46f0*/  UIADD3 UR10, UR18, -0x2, URZ ;  /* 0xfffffffe120a7890 */ /* 0x000fe2000fffe03f */
[----:B------:R-:W-:Y:S01]  /*4700*/  ISETP.GE.AND P3, PT, R44, UR5, PT ;  /* 0x000000052c007c0c */ /* 0x000fe2000bf66270 */
[----:B------:R-:W-:Y:S01]  /*4710*/  BSSY B0, `(.L_x_216) ;  /* 0x000004e000007945 */ /* 0x000fe20003800000 */
[----:B------:R-:W-:Y:S01]  /*4720*/  ISETP.GE.AND P2, PT, R138, UR5, PT ;  /* 0x000000058a007c0c */ /* 0x000fe2000bf46270 */
[----:B------:R-:W-:Y:S02]  /*4730*/  USHF.R.S32.HI UR5, URZ, 0x1f, UR10 ;  /* 0x0000001f3f057899 */ /* 0x000fe4000801140a */
[----:B------:R-:W-:Y:S01]  /*4740*/  UIMAD UR13, UR13, UR10, URZ ;  /* 0x0000000a0d0d72a4 */ /* 0x000fe2000f8e023f */
[----:B------:R-:W-:-:S03]  /*4750*/  IMAD.WIDE.U32 R24, R2, UR10, R136 ;  /* 0x0000000a02187c25 */ /* 0x000fc6000f8e0088 */
[----:B------:R-:W-:Y:S01]  /*4760*/  UIMAD UR5, UR5, UR24, UR13 ;  /* 0x00000018050572a4 */ /* 0x000fe2000f8e020d */
[----:B------:R-:W-:-:S03]  /*4770*/  IADD3 R2, P6, R24, UR26, RZ ;  /* 0x0000001a18027c10 */ /* 0x000fc6000ffde0ff */
[----:B------:R-:W1:Y:S01]  /*4780*/  @!P3 LDC.64 R14, c[0x0][0x218] ;  /* 0x00008600ff0ebb82 */ /* 0x000e620000000a00 */
[----:B------:R2:W-:Y:S01]  /*4790*/  @P3 STS.128 [R252+0x8000], RZ ;  /* 0x008000fffc003388 */ /* 0x0005e20000000c00 */
[----:B------:R-:W-:-:S06]  /*47a0*/  VIADD R0, R25, UR5 ;  /* 0x0000000519007c36 */ /* 0x000fcc0008000000 */
[----:B------:R-:W3:Y:S08]  /*47b0*/  @!P2 LDC.64 R12, c[0x0][0x218] ;  /* 0x00008600ff0cab82 */ /* 0x000ef00000000a00 */
[----:B------:R-:W4:Y:S08]  /*47c0*/  @!P3 LDC.64 R10, c[0x0][0x218] ;  /* 0x00008600ff0abb82 */ /* 0x000f300000000a00 */
[----:B------:R-:W5:Y:S01]  /*47d0*/  @!P2 LDC.64 R8, c[0x0][0x218] ;  /* 0x00008600ff08ab82 */ /* 0x000f620000000a00 */
[----:B-1----:R-:W-:-:S04]  /*47e0*/  @!P3 LEA R14, P1, R24, R14, 0x1 ;  /* 0x0000000e180eb211 */ /* 0x002fc800078208ff */
[----:B------:R-:W-:-:S03]  /*47f0*/  @!P3 LEA.HI.X R15, R24, R15, R0, 0x1, P1 ;  /* 0x0000000f180fb211 */ /* 0x000fc600008f0c00 */
[----:B------:R-:W1:Y:S01]  /*4800*/  @!P3 LDC.64 R18, c[0x0][0x218] ;  /* 0x00008600ff12bb82 */ /* 0x000e620000000a00 */
[C---:B---3--:R-:W-:Y:S01]  /*4810*/  @!P2 LEA R12, P1, R24.reuse, R12, 0x1 ;  /* 0x0000000c180ca211 */ /* 0x048fe200078208ff */
[----:B------:R-:W-:Y:S01]  /*4820*/  @!PT LDS RZ, [RZ] ;  /* 0x00000000fffff984 */ /* 0x000fe20000000800 */
[----:B------:R-:W-:Y:S01]  /*4830*/  @!PT LDS RZ, [RZ] ;  /* 0x00000000fffff984 */ /* 0x000fe20000000800 */
[----:B------:R-:W-:Y:S01]  /*4840*/  @!PT LDS RZ, [RZ] ;  /* 0x00000000fffff984 */ /* 0x000fe20000000800 */
[----:B------:R3:W-:Y:S03]  /*4850*/  @!P3 LDGSTS.E.BYPASS.LTC128B.128 [R252+0x8000], desc[UR20][R14.64] ;  /* 0x080000000efcbfae */ /* 0x0007e6000b901d54 */
[----:B------:R-:W-:Y:S01]  /*4860*/  @!P2 LEA.HI.X R13, R24, R13, R0, 0x1, P1 ;  /* 0x0000000d180da211 */ /* 0x000fe200008f0c00 */
[----:B------:R2:W-:Y:S01]  /*4870*/  @P2 STS.128 [R252+0xa000], RZ ;  /* 0x00a000fffc002388 */ /* 0x0005e20000000c00 */
[----:B------:R-:W-:Y:S01]  /*4880*/  IADD3.X R0, R0, UR25, RZ, P6, !PT ;  /* 0x0000001900007c10 */ /* 0x000fe2000b7fe4ff */
[----:B------:R-:W2:Y:S01]  /*4890*/  @!P2 LDC.64 R16, c[0x0][0x218] ;  /* 0x00008600ff10ab82 */ /* 0x000ea20000000a00 */
[C---:B----4-:R-:W-:Y:S01]  /*48a0*/  @!P3 LEA R10, P5, R2.reuse, R10, 0x1 ;  /* 0x0000000a020ab211 */ /* 0x050fe200078a08ff */
[----:B------:R-:W-:Y:S01]  /*48b0*/  @!PT LDS RZ, [RZ] ;  /* 0x00000000fffff984 */ /* 0x000fe20000000800 */
[----:B------:R-:W-:Y:S01]  /*48c0*/  @!PT LDS RZ, [RZ] ;  /* 0x00000000fffff984 */ /* 0x000fe20000000800 */
[----:B------:R-:W-:Y:S01]  /*48d0*/  @!PT LDS RZ, [RZ] ;  /* 0x00000000fffff984 */ /* 0x000fe20000000800 */
[----:B------:R4:W-:Y:S01]  /*48e0*/  @!P2 LDGSTS.E.BYPASS.LTC128B.128 [R252+0xa000], desc[UR20][R12.64+0x80] ;  /* 0x0a0000800cfcafae */ /* 0x0009e2000b901d54 */
[----:B------:R-:W-:-:S02]  /*48f0*/  IADD3 R6, P1, R2, UR26, RZ ;  /* 0x0000001a02067c10 */ /* 0x000fc4000ff3e0ff */
[C-C-:B------:R-:W-:Y:S01]  /*4900*/  @!P3 LEA.HI.X R11, R2.reuse, R11, R0.reuse, 0x1, P5 ;  /* 0x0000000b020bb211 */ /* 0x140fe200028f0c00 */
[----:B------:R4:W-:Y:S02]  /*4910*/  @P3 STS.128 [R252+0x8800], RZ ;  /* 0x008800fffc003388 */ /* 0x0009e40000000c00 */
[----:B------:R-:W4:Y:S01]  /*4920*/  @!P3 LDC.64 R20, c[0x0][0x218] ;  /* 0x00008600ff14bb82 */ /* 0x000f220000000a00 */
[C---:B-----5:R-:W-:Y:S01]  /*4930*/  @!P2 LEA R8, P4, R2.reuse, R8, 0x1 ;  /* 0x000000080208a211 */ /* 0x060fe200078808ff */
[----:B------:R-:W-:Y:S01]  /*4940*/  @!PT LDS RZ, [RZ] ;  /* 0x00000000fffff984 */ /* 0x000fe20000000800 */
[----:B------:R-:W-:Y:S01]  /*4950*/  @!PT LDS RZ, [RZ] ;  /* 0x00000000fffff984 */ /* 0x000fe20000000800 */
[----:B------:R-:W-:Y:S01]  /*4960*/  @!PT LDS RZ, [RZ] ;  /* 0x00000000fffff984 */ /* 0x000fe20000000800 */
[----:B------:R1:W-:Y:S03]  /*4970*/  @!P3 LDGSTS.E.BYPASS.LTC128B.128 [R252+0x8800], desc[UR20][R10.64] ;  /* 0x088000000afcbfae */ /* 0x0003e6000b901d54 */
[----:B------:R-:W-:Y:S01]  /*4980*/  @!P2 LEA.HI.X R9, R2, R9, R0, 0x1, P4 ;  /* 0x000000090209a211 */ /* 0x000fe200020f0c00 */
[----:B------:R1:W-:Y:S01]  /*4990*/  @P2 STS.128 [R252+0xa800], RZ ;  /* 0x00a800fffc002388 */ /* 0x0003e20000000c00 */
[----:B------:R-:W-:-:S02]  /*49a0*/  IADD3 R2, P5, R6, UR26, RZ ;  /* 0x0000001a06027c10 */ /* 0x000fc4000ffbe0ff */
[----:B------:R-:W-:Y:S01]  /*49b0*/  IADD3.X R0, R0, UR25, RZ, P1, !PT ;  /* 0x0000001900007c10 */ /* 0x000fe20008ffe4ff */
[----:B------:R-:W-:Y:S01]  /*49c0*/  @!PT LDS RZ, [RZ] ;  /* 0x00000000fffff984 */ /* 0x000fe20000000800 */
[----:B------:R-:W-:Y:S01]  /*49d0*/  @!PT LDS RZ, [RZ] ;  /* 0x00000000fffff984 */ /* 0x000fe20000000800 */
[----:B------:R-:W-:Y:S01]  /*49e0*/  @!PT LDS RZ, [RZ] ;  /* 0x00000000fffff984 */ /* 0x000fe20000000800 */
[----:B------:R2:W-:Y:S01]  /*49f0*/  @!P2 LDGSTS.E.BYPASS.LTC128B.128 [R252+0xa800], desc[UR20][R8.64+0x80] ;  /* 0x0a80008008fcafae */ /* 0x0005e2000b901d54 */
[----:B-1----:R-:W-:Y:S02]  /*4a00*/  @!P3 LEA R18, P6, R6, R18, 0x1 ;  /* 0x000000120612b211 */ /* 0x002fe400078c08ff */
[----:B---3--:R-:W-:Y:S01]  /*4a10*/  IADD3.X R15, R0, UR25, RZ, P5, !PT ;  /* 0x00000019000f7c10 */ /* 0x008fe2000affe4ff */
[----:B------:R1:W-:Y:S01]  /*4a20*/  @P3 STS.128 [R252+0x9000], RZ ;  /* 0x009000fffc003388 */ /* 0x0003e20000000c00 */
[C---:B------:R-:W-:Y:S02]  /*4a30*/  @!P3 LEA.HI.X R19, R6.reuse, R19, R0, 0x1, P6 ;  /* 0x000000130613b211 */ /* 0x040fe400030f0c00 */
[----:B--2---:R-:W-:-:S03]  /*4a40*/  @!P2 LEA R16, P1, R6, R16, 0x1 ;  /* 0x000000100610a211 */ /* 0x004fc600078208ff */
[----:B------:R-:W-:Y:S01]  /*4a50*/  @!PT LDS RZ, [RZ] ;  /* 0x00000000fffff984 */ /* 0x000fe20000000800 */
[----:B------:R-:W-:Y:S01]  /*4a60*/  @!PT LDS RZ, [RZ] ;  /* 0x00000000fffff984 */ /* 0x000fe20000000800 */
[----:B------:R-:W-:Y:S01]  /*4a70*/  @!PT LDS RZ, [RZ] ;  /* 0x00000000fffff984 */ /* 0x000fe20000000800 */
[----:B------:R1:W-:Y:S01]  /*4a80*/  @!P3 LDGSTS.E.BYPASS.LTC128B.128 [R252+0x9000], desc[UR20][R18.64] ;  /* 0x0900000012fcbfae */ /* 0x0003e2000b901d54 */
[----:B------:R-:W-:Y:S02]  /*4a90*/  @!P2 LEA.HI.X R17, R6, R17, R0, 0x1, P1 ;  /* 0x000000110611a211 */ /* 0x000fe400008f0c00 */
[C---:B----4-:R-:W-:Y:S01]  /*4aa0*/  @!P3 LEA R20, P4, R2.reuse, R20, 0x1 ;  /* 0x000000140214b211 */ /* 0x050fe200078808ff */
[----:B------:R1:W-:Y:S03]  /*4ab0*/  @P2 STS.128 [R252+0xb000], RZ ;  /* 0x00b000fffc002388 */ /* 0x0003e60000000c00 */
[----:B------:R-:W-:Y:S01]  /*4ac0*/  @!P3 LEA.HI.X R21, R2, R21, R15, 0x1, P4 ;  /* 0x000000150215b211 */ /* 0x000fe200020f0c0f */
[----:B------:R-:W-:Y:S01]  /*4ad0*/  @!PT LDS RZ, [RZ] ;  /* 0x00000000fffff984 */ /* 0x000fe20000000800 */
[----:B------:R-:W-:Y:S01]  /*4ae0*/  @!PT LDS RZ, [RZ] ;  /* 0x00000000fffff984 */ /* 0x000fe20000000800 */
[----:B------:R-:W-:Y:S01]  /*4af0*/  @!PT LDS RZ, [RZ] ;  /* 0x00000000fffff984 */ /* 0x000fe20000000800 */
[----:B------:R1:W-:Y:S04]  /*4b00*/  @!P2 LDGSTS.E.BYPASS.LTC128B.128 [R252+0xb000], desc[UR20][R16.64+0x80] ;  /* 0x0b00008010fcafae */ /* 0x0003e8000b901d54 */
[----:B------:R1:W-:Y:S04]  /*4b10*/  @P3 STS.128 [R252+0x9800], RZ ;  /* 0x009800fffc003388 */ /* 0x0003e80000000c00 */
[----:B------:R-:W-:Y:S01]  /*4b20*/  @!PT LDS RZ, [RZ] ;  /* 0x00000000fffff984 */ /* 0x000fe20000000800 */
[----:B------:R-:W-:Y:S01]  /*4b30*/  @!PT LDS RZ, [RZ] ;  /* 0x00000000fffff984 */ /* 0x000fe20000000800 */
[----:B------:R-:W-:Y:S01]  /*4b40*/  @!PT LDS RZ, [RZ] ;  /* 0x00000000fffff984 */ /* 0x000fe20000000800 */
[----:B------:R1:W-:Y:S04]  /*4b50*/  @!P3 LDGSTS.E.BYPASS.LTC128B.128 [R252+0x9800], desc[UR20][R20.64] ;  /* 0x0980000014fcbfae */ /* 0x0003e8000b901d54 */
[----:B------:R1:W-:Y:S01]  /*4b60*/  @P2 STS.128 [R252+0xb800], RZ ;  /* 0x00b800fffc002388 */ /* 0x0003e20000000c00 */
[----:B------:R-:W-:Y:S05]  /*4b70*/  @P2 BRA `(.L_x_217) ;  /* 0x00000000001c2947 */ /* 0x000fea0003800000 */
[----:B------:R-:W-:Y:S02]  /*4b80*/  ULDC.64 UR10, c[0x0][0x218] ;  /* 0x00008600000a7ab9 */ /* 0x000fe40000000a00 */
[----:B------:R-:W-:-:S04]  /*4b90*/  LEA R8, P1, R2, UR10, 0x1 ;  /* 0x0000000a02087c11 */ /* 0x000fc8000f8208ff */
[----:B------:R-:W-:-:S05]  /*4ba0*/  LEA.HI.X R9, R2, UR11, R15, 0x1, P1 ;  /* 0x0000000b02097c11 */ /* 0x000fca00088f0c0f */
[----:B------:R-:W-:Y:S01]  /*4bb0*/  @!PT LDS RZ, [RZ] ;  /* 0x00000000fffff984 */ /* 0x000fe20000000800 */
[----:B------:R-:W-:Y:S01]  /*4bc0*/  @!PT LDS RZ, [RZ] ;  /* 0x00000000fffff984 */ /* 0x000fe20000000800 */
[----:B------:R-:W-:Y:S01]  /*4bd0*/  @!PT LDS RZ, [RZ] ;  /* 0x00000000fffff984 */ /* 0x000fe20000000800 */
[----:B------:R2:W-:Y:S04]  /*4be0*/  LDGSTS.E.BYPASS.LTC128B.128 [R252+0xb800], desc[UR20][R8.64+0x80] ;  /* 0x0b80008008fc7fae */ /* 0x0005e8000b901d54 */
.L_x_217:
[----:B------:R-:W-:Y:S05]  /*4bf0*/  BSYNC B0 ;  /* 0x0000000000007941 */ /* 0x000fea0003800000 */
.L_x_216:
[----:B------:R-:W0:Y:S02]  /*4c00*/  LDGDEPBAR ;  /* 0x00000000000079af */ /* 0x000e240000000000 */
.L_x_215:
[----:B--2---:R-:W-:Y:S01]  /*4c10*/  FMNMX.FTZ R9, R58, R22, !PT ;  /* 0x000000163a097209 */ /* 0x004fe20007810000 */
[----:B------:R-:W-:Y:S01]  /*4c20*/  ULDC UR10, c[0x0][0x2ec] ;  /* 0x0000bb00000a7ab9 */ /* 0x000fe20000000800 */
        /* <DEDUP_REMOVED lines=14> */
[----:B------:R-:W-:Y:S02]  /*4d10*/  MOV R116, R127 ;  /* 0x0000007f00747202 */ /* 0x000fe40000000f00 */
[----:B------:R-:W-:Y:S02]  /*4d20*/  FMNMX.FTZ R11, R235, R0, !PT ;  /* 0x00000000eb0b7209 */ /* 0x000fe40007810000 */
[----:B------:R-:W-:-:S02]  /*4d30*/  FMNMX.FTZ R9, R239, R2, !PT ;  /* 0x00000002ef097209 */ /* 0x000fc40007810000 */
[----:B------:R-:W-:Y:S02]  /*4d40*/  MOV R86, R126 ;  /* 0x0000007e00567202 */ /* 0x000fe40000000f00 */
        /* <DEDUP_REMOVED lines=13> */
[----:B------:R-:W-:Y:S01]  /*4e20*/  LEA R244, R5, UR4, 0x1 ;  /* 0x0000000405f47c11 */ /* 0x000fe2000f8e08ff */
[----:B------:R-:W2:Y:S03]  /*4e30*/  SHFL.BFLY PT, R9, R6, 0x2, 0x1f ;  /* 0x0c401f0006097f89 */ /* 0x000ea600000e0000 */
[-C--:B------:R-:W-:Y:S01]  /*4e40*/  LEA R242, R4, R244.reuse, 0x1 ;  /* 0x000000f404f27211 */ /* 0x080fe200078e08ff */
[----:B------:R-:W3:Y:S01]  /*4e50*/  SHFL.BFLY PT, R11, R0, 0x2, 0x1f ;  /* 0x0c401f00000b7f89 */ /* 0x000ee200000e0000 */
[----:B------:R-:W-:-:S02]  /*4e60*/  LEA R241, R3, R244, 0x1 ;  /* 0x000000f403f17211 */ /* 0x000fc400078e08ff */
[----:B------:R-:W-:Y:S01]  /*4e70*/  LEA R240, R3, R242, 0x1 ;  /* 0x000000f203f07211 */ /* 0x000fe200078e08ff */
[----:B------:R-:W-:Y:S04]  /*4e80*/  LDSM.16.MT88.4 R180, [R244+0xc000] ;  /* 0x00c00000f4b4783b */ /* 0x000fe80000004200 */
[----:B------:R-:W-:Y:S04]  /*4e90*/  LDSM.16.MT88.4 R80, [R242+0xc000] ;  /* 0x00c00000f250783b */ /* 0x000fe80000004200 */
[----:B------:R-:W-:Y:S04]  /*4ea0*/  LDSM.16.MT88.4 R96, [R241+0xc000] ;  /* 0x00c00000f160783b */ /* 0x000fe80000004200 */
[----:B------:R-:W-:Y:S01]  /*4eb0*/  LDSM.16.MT88.4 R112, [R240+0xc000] ;  /* 0x00c00000f070783b */ /* 0x000fe20000004200 */
[----:B--2---:R-:W-:-:S03]  /*4ec0*/  FMNMX.FTZ R9, R6, R9, !PT ;  /* 0x0000000906097209 */ /* 0x004fc60007810000 */
[----:B------:R-:W-:Y:S01]  /*4ed0*/  LDSM.16.MT88.4 R128, [R244+0xe000] ;  /* 0x00e00000f480783b */ /* 0x000fe20000004200 */
[----:B------:R-:W-:Y:S02]  /*4ee0*/  FMNMX.FTZ R6, R85, R87, !PT ;  /* 0x0000005755067209 */ /* 0x000fe40007810000 */
[----:B---3--:R-:W-:Y:S01]  /*4ef0*/  FMNMX.FTZ R11, R0, R11, !PT ;  /* 0x0000000b000b7209 */ /* 0x008fe20007810000 */
[----:B------:R-:W-:Y:S01]  /*4f00*/  LDSM.16.MT88.4 R176, [R242+0xe000] ;  /* 0x00e00000f2b0783b */ /* 0x000fe20000004200 */
[----:B------:R-:W-:-:S03]  /*4f10*/  FMNMX.FTZ R6, R69, R6, !PT ;  /* 0x0000000645067209 */ /* 0x000fc60007810000 */
[----:B------:R-:W2:Y:S01]  /*4f20*/  SHFL.BFLY PT, R0, R9, 0x1, 0x1f ;  /* 0x0c201f0009007f89 */ /* 0x000ea200000e0000 */
[----:B------:R-:W-:-:S03]  /*4f30*/  FMNMX.FTZ R6, R103, R6, !PT ;  /* 0x0000000667067209 */ /* 0x000fc60007810000 */
[----:B------:R-:W3:Y:S01]  /*4f40*/  SHFL.BFLY PT, R2, R11, 0x1, 0x1f ;  /* 0x0c201f000b027f89 */ /* 0x000ee200000e0000 */
[----:B------:R-:W-:-:S03]  /*4f50*/  FMNMX.FTZ R6, R71, R6, !PT ;  /* 0x0000000647067209 */ /* 0x000fc60007810000 */
[----:B------:R-:W-:Y:S01]  /*4f60*/  LDSM.16.MT88.4 R152, [R241+0xe000] ;  /* 0x00e00000f198783b */ /* 0x000fe20000004200 */
[----:B------:R-:W-:-:S03]  /*4f70*/  FMNMX.FTZ R6, R133, R6, !PT ;  /* 0x0000000685067209 */ /* 0x000fc60007810000 */
[----:B------:R-:W-:Y:S01]  /*4f80*/  LDSM.16.MT88.4 R40, [R244+0xc800] ;  /* 0x00c80000f428783b */ /* 0x000fe20000004200 */
[----:B------:R-:W-:-:S03]  /*4f90*/  FMNMX.FTZ R6, R101, R6, !PT ;  /* 0x0000000665067209 */ /* 0x000fc60007810000 */
[----:B------:R-:W-:Y:S01]  /*4fa0*/  LDSM.16.MT88.4 R28, [R240+0xc800] ;  /* 0x00c80000f01c783b */ /* 0x000fe20000004200 */
[----:B------:R-:W-:-:S03]  /*4fb0*/  FMNMX.FTZ R6, R135, R6, !PT ;  /* 0x0000000687067209 */ /* 0x000fc60007810000 */
[----:B------:R-:W-:Y:S01]  /*4fc0*/  LDSM.16.MT88.4 R24, [R244+0xe800] ;  /* 0x00e80000f418783b */ /* 0x000fe20000004200 */
[----:B--2---:R-:W-:-:S03]  /*4fd0*/  FMNMX.FTZ R0, R9, R0, !PT ;  /* 0x0000000009007209 */ /* 0x004fc60007810000 */
[----:B-1----:R-:W-:Y:S01]  /*4fe0*/  LDSM.16.MT88.4 R16, [R242+0xe800] ;  /* 0x00e80000f210783b */ /* 0x002fe20000004200 */
[----:B------:R-:W-:Y:S02]  /*4ff0*/  FMNMX.FTZ R9, R84, R62, !PT ;  /* 0x0000003e54097209 */ /* 0x000fe40007810000 */
[----:B---3--:R-:W-:Y:S01]  /*5000*/  FMNMX.FTZ R2, R11, R2, !PT ;  /* 0x000000020b027209 */ /* 0x008fe20007810000 */
[----:B------:R-:W-:Y:S01]  /*5010*/  FMUL.FTZ R205, R0, UR10 ;  /* 0x0000000a00cd7c20 */ /* 0x000fe20008410000 */
[----:B------:R-:W-:Y:S01]  /*5020*/  FMNMX.FTZ R9, R68, R9, !PT ;  /* 0x0000000944097209 */ /* 0x000fe20007810000 */
[----:B------:R-:W-:Y:S01]  /*5030*/  LDSM.16.MT88.4 R12, [R241+0xe800] ;  /* 0x00e80000f10c783b */ /* 0x000fe20000004200 */
[C---:B------:R-:W-:Y:S01]  /*5040*/  FSETP.NEU.FTZ.AND P1, PT, R2.reuse, -INF , PT ;  /* 0xff8000000200780b */ /* 0x040fe20003f3d000 */
[----:B------:R-:W-:Y:S01]  /*5050*/  FMUL.FTZ R218, R2, UR10 ;  /* 0x0000000a02da7c20 */ /* 0x000fe20008410000 */
[----:B------:R-:W-:-:S04]  /*5060*/  FMNMX.FTZ R9, R102, R9, !PT ;  /* 0x0000000966097209 */ /* 0x000fc80007810000 */
[----:B------:R-:W-:Y:S02]  /*5070*/  FMNMX.FTZ R9, R70, R9, !PT ;  /* 0x0000000946097209 */ /* 0x000fe40007810000 */
[----:B------:R-:W-:Y:S02]  /*5080*/  FSEL R218, R218, RZ, P1 ;  /* 0x000000ffdada7208 */ /* 0x000fe40000800000 */
[----:B------:R-:W-:Y:S02]  /*5090*/  FMNMX.FTZ R9, R100, R9, !PT ;  /* 0x0000000964097209 */ /* 0x000fe40007810000 */
[----:B------:R-:W-:Y:S01]  /*50a0*/  FSETP.NEU.FTZ.AND P1, PT, R0, -INF , PT ;  /* 0xff8000000000780b */ /* 0x000fe20003f3d000 */
[--C-:B------:R-:W-:Y:S01]  /*50b0*/  FFMA.FTZ R60, R23, UR10, -R218.reuse ;  /* 0x0000000a173c7c23 */ /* 0x100fe200080108da */
[----:B------:R-:W-:Y:S01]  /*50c0*/  FMNMX.FTZ R9, R132, R9, !PT ;  /* 0x0000000984097209 */ /* 0x000fe20007810000 */
[--C-:B------:R-:W-:Y:S01]  /*50d0*/  FFMA.FTZ R59, R57, UR10, -R218.reuse ;  /* 0x0000000a393b7c23 */ /* 0x100fe200080108da */
[----:B------:R-:W-:Y:S01]  /*50e0*/  FSEL R205, R205, RZ, P1 ;  /* 0x000000ffcdcd7208 */ /* 0x000fe20000800000 */
[--C-:B------:R-:W-:Y:S01]  /*50f0*/  FFMA.FTZ R56, R53, UR10, -R218.reuse ;  /* 0x0000000a35387c23 */ /* 0x100fe200080108da */
[----:B------:R-:W-:Y:S01]  /*5100*/  FMNMX.FTZ R5, R134, R9, !PT ;  /* 0x0000000986057209 */ /* 0x000fe20007810000 */
[--C-:B------:R-:W-:Y:S01]  /*5110*/  FFMA.FTZ R55, R89, UR10, -R218.reuse ;  /* 0x0000000a59377c23 */ /* 0x100fe200080108da */
[----:B------:R-:W-:Y:S01]  /*5120*/  MUFU.EX2 R60, R60 ;  /* 0x0000003c003c7308 */ /* 0x000fe20000000800 */
[--C-:B------:R-:W-:Y:S01]  /*5130*/  FFMA.FTZ R61, R22, UR10, -R205.reuse ;  /* 0x0000000a163d7c23 */ /* 0x100fe200080108cd */
[----:B------:R-:W-:Y:S01]  /*5140*/  FMNMX.FTZ R4, R146, R5, !PT ;  /* 0x0000000592047209 */ /* 0x000fe20007810000 */
[----:B------:R-:W-:Y:S01]  /*5150*/  LDSM.16.MT88.4 R20, [R240+0xe000] ;  /* 0x00e00000f014783b */ /* 0x000fe20000004200 */
[----:B------:R-:W-:Y:S01]  /*5160*/  FMNMX.FTZ R5, R237, R6, !PT ;  /* 0x00000006ed057209 */ /* 0x000fe20007810000 */
[--C-:B------:R-:W-:Y:S01]  /*5170*/  FFMA.FTZ R58, R58, UR10, -R205.reuse ;  /* 0x0000000a3a3a7c23 */ /* 0x100fe200080108cd */
[----:B------:R-:W-:Y:S01]  /*5180*/  FMNMX.FTZ R4, R144, R4, !PT ;  /* 0x0000000490047209 */ /* 0x000fe20007810000 */
[--C-:B------:R-:W-:Y:S01]  /*5190*/  FFMA.FTZ R57, R90, UR10, -R205.reuse ;  /* 0x0000000a5a397c23 */ /* 0x100fe200080108cd */
[----:B------:R-:W-:Y:S01]  /*51a0*/  FMNMX.FTZ R5, R169, R5, !PT ;  /* 0x00000005a9057209 */ /* 0x000fe20007810000 */
[--C-:B------:R-:W-:Y:S01]  /*51b0*/  FFMA.FTZ R52, R52, UR10, -R205.reuse ;  /* 0x0000000a34347c23 */ /* 0x100fe200080108cd */
[----:B------:R-:W-:Y:S01]  /*51c0*/  FMNMX.FTZ R3, R168, R4, !PT ;  /* 0x00000004a8037209 */ /* 0x000fe20007810000 */
[----:B------:R-:W1:Y:S01]  /*51d0*/  MUFU.EX2 R59, R59 ;  /* 0x0000003b003b7308 */ /* 0x000e620000000800 */
[----:B------:R-:W-:Y:S01]  /*51e0*/  FMNMX.FTZ R5, R170, R5, !PT ;  /* 0x00000005aa057209 */ /* 0x000fe20007810000 */
[--C-:B------:R-:W-:Y:S01]  /*51f0*/  FFMA.FTZ R51, R37, UR10, -R218.reuse ;  /* 0x0000000a25337c23 */ /* 0x100fe200080108da */
[----:B------:R-:W-:Y:S01]  /*5200*/  FMNMX.FTZ R3, R202, R3, !PT ;  /* 0x00000003ca037209 */ /* 0x000fe20007810000 */
[--C-:B------:R-:W-:Y:S01]  /*5210*/  FFMA.FTZ R50, R39, UR10, -R218.reuse ;  /* 0x0000000a27327c23 */ /* 0x100fe200080108da */
[----:B------:R-:W-:Y:S01]  /*5220*/  FMNMX.FTZ R5, R171, R5, !PT ;  /* 0x00000005ab057209 */ /* 0x000fe20007810000 */
[--C-:B------:R-:W-:Y:S01]  /*5230*/  FFMA.FTZ R49, R33, UR10, -R218.reuse ;  /* 0x0000000a21317c23 */ /* 0x100fe200080108da */
[----:B------:R-:W-:Y:S01]  /*5240*/  FMNMX.FTZ R4, R230, R3, !PT ;  /* 0x00000003e6047209 */ /* 0x000fe20007810000 */
[----:B------:R-:W-:Y:S01]  /*5250*/  MUFU.EX2 R56, R56 ;  /* 0x0000003800387308 */ /* 0x000fe20000000800 */
[--C-:B------:R-:W-:Y:S01]  /*5260*/  FFMA.FTZ R53, R38, UR10, -R205.reuse ;  /* 0x0000000a26357c23 */ /* 0x100fe200080108cd */
[--C-:B------:R-:W-:Y:S01]  /*5270*/  FFMA.FTZ R48, R36, UR10, -R205.reuse ;  /* 0x0000000a24307c23 */ /* 0x100fe200080108cd */
[----:B------:R-:W-:Y:S01]  /*5280*/  FMNMX.FTZ R3, R229, R4, !PT ;  /* 0x00000004e5037209 */ /* 0x000fe20007810000 */
[--C-:B------:R-:W-:Y:S01]  /*5290*/  FFMA.FTZ R47, R34, UR10, -R205.reuse ;  /* 0x0000000a222f7c23 */ /* 0x100fe200080108cd */
[----:B------:R-:W-:Y:S01]  /*52a0*/  LDSM.16.MT88.4 R36, [R242+0xc800] ;  /* 0x00c80000f224783b */ /* 0x000fe20000004200 */
[--C-:B------:R-:W-:Y:S01]  /*52b0*/  FFMA.FTZ R54, R7, UR10, -R218.reuse ;  /* 0x0000000a07367c23 */ /* 0x100fe200080108da */
[----:B------:R-:W-:Y:S01]  /*52c0*/  FMNMX.FTZ R4, R228, R3, !PT ;  /* 0x00000003e4047209 */ /* 0x000fe20007810000 */
[----:B------:R-:W2:Y:S01]  /*52d0*/  MUFU.EX2 R55, R55 ;  /* 0x0000003700377308 */ /* 0x000ea20000000800 */
[----:B------:R-:W-:Y:S01]  /*52e0*/  LDSM.16.MT88.4 R32, [R241+0xc800] ;  /* 0x00c80000f120783b */ /* 0x000fe20000004200 */
[----:B-1----:R-:W-:Y:S01]  /*52f0*/  F2FP.BF16.F32.PACK_AB R164, R59, R60 ;  /* 0x0000003c3ba4723e */ /* 0x002fe200000010ff */
[--C-:B------:R-:W-:Y:S01]  /*5300*/  FFMA.FTZ R46, R46, UR10, -R205.reuse ;  /* 0x0000000a2e2e7c23 */ /* 0x100fe200080108cd */
[----:B------:R-:W-:Y:S01]  /*5310*/  FMNMX.FTZ R4, R223, R4, !PT ;  /* 0x00000004df047209 */ /* 0x000fe20007810000 */
[--C-:B------:R-:W-:Y:S01]  /*5320*/  FFMA.FTZ R236, R236, UR10, -R218.reuse ;  /* 0x0000000aecec7c23 */ /* 0x100fe200080108da */
[--C-:B------:R-:W-:Y:S01]  /*5330*/  FFMA.FTZ R217, R217, UR10, -R218.reuse ;  /* 0x0000000ad9d97c23 */ /* 0x100fe200080108da */
[--C-:B------:R-:W-:Y:S01]  /*5340*/  FFMA.FTZ R213, R213, UR10, -R218.reuse ;  /* 0x0000000ad5d57c23 */ /* 0x100fe200080108da */
[----:B------:R-:W-:Y:S01]  /*5350*/  MUFU.EX2 R58, R58 ;  /* 0x0000003a003a7308 */ /* 0x000fe20000000800 */
[----:B------:R-:W1:Y:S01]  /*5360*/  SHFL.BFLY PT, R3, R4, 0x2, 0x1f ;  /* 0x0c401f0004037f89 */ /* 0x000e6200000e0000 */
[----:B------:R-:W-:Y:S01]  /*5370*/  FFMA.FTZ R207, R207, UR10, -R218 ;  /* 0x0000000acfcf7c23 */ /* 0x000fe200080108da */
[--C-:B------:R-:W-:Y:S01]  /*5380*/  FFMA.FTZ R214, R214, UR10, -R205.reuse ;  /* 0x0000000ad6d67c23 */ /* 0x100fe200080108cd */
[--C-:B------:R-:W-:Y:S01]  /*5390*/  FFMA.FTZ R204, R204, UR10, -R205.reuse ;  /* 0x0000000acccc7c23 */ /* 0x100fe200080108cd */
[----:B------:R-:W-:Y:S01]  /*53a0*/  FFMA.FTZ R212, R212, UR10, -R205 ;  /* 0x0000000ad4d47c23 */ /* 0x000fe200080108cd */
[----:B------:R-:W-:-:S02]  /*53b0*/  FADD.FTZ R59, R60, R59 ;  /* 0x0000003b3c3b7221 */ /* 0x000fc40000010000 */
[----:B------:R-:W3:Y:S01]  /*53c0*/  MUFU.EX2 R61, R61 ;  /* 0x0000003d003d7308 */ /* 0x000ee20000000800 */
[----:B--2---:R-:W-:Y:S01]  /*53d0*/  F2FP.BF16.F32.PACK_AB R166, R55, R56 ;  /* 0x0000003837a6723e */ /* 0x004fe200000010ff */
[----:B------:R-:W-:-:S04]  /*53e0*/  FADD.FTZ R56, R56, R59 ;  /* 0x0000003b38387221 */ /* 0x000fc80000010000 */
[----:B------:R-:W-:Y:S02]  /*53f0*/  FADD.FTZ R55, R55, R56 ;  /* 0x0000003837377221 */ /* 0x000fe40000010000 */
[----:B------:R-:W-:Y:S08]  /*5400*/  MUFU.EX2 R57, R57 ;  /* 0x0000003900397308 */ /* 0x000ff00000000800 */
[----:B------:R-:W2:Y:S01]  /*5410*/  MUFU.EX2 R52, R52 ;  /* 0x0000003400347308 */ /* 0x000ea20000000800 */
[----:B-1----:R-:W-:-:S02]  /*5420*/  FMNMX.FTZ R3, R4, R3, !PT ;  /* 0x0000000304037209 */ /* 0x002fc40007810000 */
[----:B------:R-:W-:Y:S02]  /*5430*/  FMNMX.FTZ R4, R222, R5, !PT ;  /* 0x00000005de047209 */ /* 0x000fe40007810000 */
[----:B---3--:R-:W-:Y:S01]  /*5440*/  F2FP.BF16.F32.PACK_AB R165, R61, R58 ;  /* 0x0000003a3da5723e */ /* 0x008fe200000010ff */
[----:B------:R-:W1:Y:S01]  /*5450*/  SHFL.BFLY PT, R196, R3, 0x1, 0x1f ;  /* 0x0c201f0003c47f89 */ /* 0x000e6200000e0000 */
[----:B------:R-:W-:Y:S01]  /*5460*/  FMNMX.FTZ R5, R221, R4, !PT ;  /* 0x00000004dd057209 */ /* 0x000fe20007810000 */
[----:B------:R-:W-:Y:S01]  /*5470*/  MUFU.EX2 R54, R54 ;  /* 0x0000003600367308 */ /* 0x000fe20000000800 */
[----:B------:R-:W-:Y:S02]  /*5480*/  FADD.FTZ R58, R58, R61 ;  /* 0x0000003d3a3a7221 */ /* 0x000fe40000010000 */
[----:B------:R-:W-:-:S04]  /*5490*/  FMNMX.FTZ R8, R220, R5, !PT ;  /* 0x00000005dc087209 */ /* 0x000fc80007810000 */
[----:B------:R-:W-:Y:S01]  /*54a0*/  FMNMX.FTZ R8, R219, R8, !PT ;  /* 0x00000008db087209 */ /* 0x000fe20007810000 */
[----:B------:R-:W3:Y:S01]  /*54b0*/  MUFU.EX2 R51, R51 ;  /* 0x0000003300337308 */ /* 0x000ee20000000800 */
[----:B--2---:R-:W-:Y:S01]  /*54c0*/  F2FP.BF16.F32.PACK_AB R167, R52, R57 ;  /* 0x0000003934a7723e */ /* 0x004fe200000010ff */
[----:B------:R-:W-:-:S04]  /*54d0*/  FADD.FTZ R57, R57, R58 ;  /* 0x0000003a39397221 */ /* 0x000fc80000010000 */
[----:B------:R-:W-:Y:S02]  /*54e0*/  FADD.FTZ R52, R52, R57 ;  /* 0x0000003934347221 */ /* 0x000fe40000010000 */
[----:B------:R-:W-:Y:S01]  /*54f0*/  HMMA.16816.F32.BF16 R188, R164, R180, RZ ;  /* 0x000000b4a4bc723c */ /* 0x000fe200000418ff */
[----:B------:R-:W-:Y:S01]  /*5500*/  MUFU.EX2 R50, R50 ;  /* 0x0000003200327308 */ /* 0x000fe20000000800 */
[----:B-1----:R-:W-:-:S04]  /*5510*/  FMNMX.FTZ R196, R3, R196, !PT ;  /* 0x000000c403c47209 */ /* 0x002fc80007810000 */
[C---:B------:R-:W-:Y:S01]  /*5520*/  HMMA.16816.F32.BF16 R72, R164.reuse, R80, RZ ;  /* 0x00000050a448723c */ /* 0x040fe200000418ff */
[----:B------:R-:W1:Y:S02]  /*5530*/  SHFL.BFLY PT, R3, R8, 0x2, 0x1f ;  /* 0x0c401f0008037f89 */ /* 0x000e6400000e0000 */
[----:B------:R-:W2:Y:S01]  /*5540*/  MUFU.EX2 R49, R49 ;  /* 0x0000003100317308 */ /* 0x000ea20000000800 */
[C---:B------:R-:W-:Y:S01]  /*5550*/  FSETP.NEU.FTZ.AND P1, PT, R196.reuse, -INF , PT ;  /* 0xff800000c400780b */ /* 0x040fe20003f3d000 */
[----:B------:R-:W-:Y:S01]  /*5560*/  FMUL.FTZ R231, R196, UR10 ;  /* 0x0000000ac4e77c20 */ /* 0x000fe20008410000 */
[----:B---3--:R-:W-:Y:S01]  /*5570*/  F2FP.BF16.F32.PACK_AB R4, R51, R54 ;  /* 0x000000363304723e */ /* 0x008fe200000010ff */
[C---:B------:R-:W-:Y:S01]  /*5580*/  HMMA.16816.F32.BF16 R88, R164.reuse, R96, RZ ;  /* 0x00000060a458723c */ /* 0x040fe200000418ff */
[----:B------:R-:W-:Y:S02]  /*5590*/  FADD.FTZ R54, R54, R55 ;  /* 0x0000003736367221 */ /* 0x000fe40000010000 */
[----:B------:R-:W-:Y:S01]  /*55a0*/  FSEL R231, R231, RZ, P1 ;  /* 0x000000ffe7e77208 */ /* 0x000fe20000800000 */
[----:B------:R-:W-:Y:S01]  /*55b0*/  MUFU.EX2 R53, R53 ;  /* 0x0000003500357308 */ /* 0x000fe20000000800 */
[----:B------:R-:W-:Y:S01]  /*55c0*/  FADD.FTZ R51, R51, R54 ;  /* 0x0000003633337221 */ /* 0x000fe20000010000 */
[C---:B------:R-:W-:Y:S02]  /*55d0*/  HMMA.16816.F32.BF16 R104, R164.reuse, R112, RZ ;  /* 0x00000070a468723c */ /* 0x040fe400000418ff */
[--C-:B------:R-:W-:Y:S01]  /*55e0*/  FFMA.FTZ R203, R84, UR10, -R231.reuse ;  /* 0x0000000a54cb7c23 */ /* 0x100fe200080108e7 */
[--C-:B------:R-:W-:Y:S01]  /*55f0*/  FFMA.FTZ R206, R62, UR10, -R231.reuse ;  /* 0x0000000a3ece7c23 */ /* 0x100fe200080108e7 */
[--C-:B------:R-:W-:Y:S01]  /*5600*/  FFMA.FTZ R65, R68, UR10, -R231.reuse ;  /* 0x0000000a44417c23 */ /* 0x100fe200080108e7 */
[--C-:B------:R-:W-:Y:S01]  /*5610*/  FFMA.FTZ R64, R102, UR10, -R231.reuse ;  /* 0x0000000a66407c23 */ /* 0x100fe200080108e7 */
[C---:B------:R-:W-:Y:S01]  /*5620*/  HMMA.16816.F32.BF16 R120, R164.reuse, R128, RZ ;  /* 0x00000080a478723c */ /* 0x040fe200000418ff */
[----:B------:R-:W3:Y:S01]  /*5630*/  MUFU.EX2 R48, R48 ;  /* 0x0000003000307308 */ /* 0x000ee20000000800 */
[--C-:B------:R-:W-:Y:S01]  /*5640*/  FFMA.FTZ R63, R70, UR10, -R231.reuse ;  /* 0x0000000a463f7c23 */ /* 0x100fe200080108e7 */
[--C-:B------:R-:W-:Y:S01]  /*5650*/  FFMA.FTZ R62, R100, UR10, -R231.reuse ;  /* 0x0000000a643e7c23 */ /* 0x100fe200080108e7 */
[--C-:B------:R-:W-:Y:S01]  /*5660*/  FFMA.FTZ R67, R134, UR10, -R231.reuse ;  /* 0x0000000a86437c23 */ /* 0x100fe200080108e7 */
[----:B--2---:R-:W-:Y:S01]  /*5670*/  F2FP.BF16.F32.PACK_AB R6, R49, R50 ;  /* 0x000000323106723e */ /* 0x004fe200000010ff */
[C---:B------:R-:W-:Y:S01]  /*5680*/  HMMA.16816.F32.BF16 R136, R164.reuse, R176, RZ ;  /* 0x000000b0a488723c */ /* 0x040fe200000418ff */
[----:B-1----:R-:W-:Y:S01]  /*5690*/  FMNMX.FTZ R3, R8, R3, !PT ;  /* 0x0000000308037209 */ /* 0x002fe20007810000 */
[--C-:B------:R-:W-:Y:S01]  /*56a0*/  FFMA.FTZ R230, R230, UR10, -R231.reuse ;  /* 0x0000000ae6e67c23 */ /* 0x100fe200080108e7 */
[----:B------:R-:W-:Y:S01]  /*56b0*/  MUFU.EX2 R203, R203 ;  /* 0x000000cb00cb7308 */ /* 0x000fe20000000800 */
[----:B------:R-:W-:Y:S01]  /*56c0*/  LDSM.16.MT88.4 R8, [R240+0xe800] ;  /* 0x00e80000f008783b */ /* 0x000fe20000004200 */
[--C-:B------:R-:W-:Y:S01]  /*56d0*/  FFMA.FTZ R229, R229, UR10, -R231.reuse ;  /* 0x0000000ae5e57c23 */ /* 0x100fe200080108e7 */
[C---:B------:R-:W-:Y:S01]  /*56e0*/  HMMA.16816.F32.BF16 R148, R164.reuse, R152, RZ ;  /* 0x00000098a494723c */ /* 0x040fe200000418ff */
[--C-:B------:R-:W-:Y:S01]  /*56f0*/  FFMA.FTZ R228, R228, UR10, -R231.reuse ;  /* 0x0000000ae4e47c23 */ /* 0x100fe200080108e7 */
[----:B------:R-:W1:Y:S01]  /*5700*/  SHFL.BFLY PT, R66, R3, 0x1, 0x1f ;  /* 0x0c201f0003427f89 */ /* 0x000e6200000e0000 */
[----:B------:R-:W-:Y:S01]  /*5710*/  FFMA.FTZ R223, R223, UR10, -R231 ;  /* 0x0000000adfdf7c23 */ /* 0x000fe200080108e7 */
[----:B------:R-:W-:Y:S01]  /*5720*/  FADD.FTZ R50, R50, R51 ;  /* 0x0000003332327221 */ /* 0x000fe20000010000 */
[----:B------:R-:W2:Y:S01]  /*5730*/  MUFU.EX2 R206, R206 ;  /* 0x000000ce00ce7308 */ /* 0x000ea20000000800 */
[----:B------:R-:W-:Y:S01]  /*5740*/  HMMA.16816.F32.BF16 R156, R164, R20, RZ ;  /* 0x00000014a49c723c */ /* 0x000fe200000418ff */
[----:B---3--:R-:W-:Y:S01]  /*5750*/  F2FP.BF16.F32.PACK_AB R5, R48, R53 ;  /* 0x000000353005723e */ /* 0x008fe200000010ff */
[----:B------:R-:W-:Y:S01]  /*5760*/  FADD.FTZ R53, R53, R52 ;  /* 0x0000003435357221 */ /* 0x000fe20000010000 */
[----:B------:R-:W-:-:S03]  /*5770*/  FADD.FTZ R50, R49, R50 ;  /* 0x0000003231327221 */ /* 0x000fc60000010000 */
[----:B------:R-:W-:Y:S01]  /*5780*/  HMMA.16816.F32.BF16 R184, R164, R182, RZ ;  /* 0x000000b6a4b8723c */ /* 0x000fe200000418ff */
[----:B------:R-:W-:Y:S01]  /*5790*/  MUFU.EX2 R65, R65 ;  /* 0x0000004100417308 */ /* 0x000fe20000000800 */
[----:B------:R-:W-:-:S04]  /*57a0*/  FADD.FTZ R48, R48, R53 ;  /* 0x0000003530307221 */ /* 0x000fc80000010000 */
[C---:B------:R-:W-:Y:S03]  /*57b0*/  HMMA.16816.F32.BF16 R76, R164.reuse, R82, RZ ;  /* 0x00000052a44c723c */ /* 0x040fe600000418ff */
[----:B------:R-:W3:Y:S01]  /*57c0*/  MUFU.EX2 R64, R64 ;  /* 0x0000004000407308 */ /* 0x000ee20000000800 */
[----:B--2---:R-:W-:Y:S01]  /*57d0*/  F2FP.BF16.F32.PACK_AB R160, R206, R203 ;  /* 0x000000cbcea0723e */ /* 0x004fe200000010ff */
[----:B------:R-:W-:Y:S01]  /*57e0*/  FADD.FTZ R206, R203, R206 ;  /* 0x000000cecbce7221 */ /* 0x000fe20000010000 */
[----:B------:R-:W-:Y:S01]  /*57f0*/  HMMA.16816.F32.BF16 R92, R164, R98, RZ ;  /* 0x00000062a45c723c */ /* 0x000fe200000418ff */
[----:B-1----:R-:W-:Y:S01]  /*5800*/  FMNMX.FTZ R3, R3, R66, !PT ;  /* 0x0000004203037209 */ /* 0x002fe20007810000 */
[----:B------:R-:W-:-:S03]  /*5810*/  FFMA.FTZ R66, R132, UR10, -R231 ;  /* 0x0000000a84427c23 */ /* 0x000fc600080108e7 */
[----:B------:R-:W-:Y:S01]  /*5820*/  MUFU.EX2 R47, R47 ;  /* 0x0000002f002f7308 */ /* 0x000fe20000000800 */
[C---:B------:R-:W-:Y:S01]  /*5830*/  FSETP.NEU.FTZ.AND P1, PT, R3.reuse, -INF , PT ;  /* 0xff8000000300780b */ /* 0x040fe20003f3d000 */
[----:B------:R-:W-:Y:S01]  /*5840*/  FMUL.FTZ R238, R3, UR10 ;  /* 0x0000000a03ee7c20 */ /* 0x000fe20008410000 */
[C---:B------:R-:W-:Y:S04]  /*5850*/  HMMA.16816.F32.BF16 R108, R164.reuse, R114, RZ ;  /* 0x00000072a46c723c */ /* 0x040fe800000418ff */
[----:B------:R-:W-:Y:S01]  /*5860*/  FSEL R238, R238, RZ, P1 ;  /* 0x000000ffeeee7208 */ /* 0x000fe20000800000 */
[----:B------:R-:W1:Y:S01]  /*5870*/  MUFU.EX2 R46, R46 ;  /* 0x0000002e002e7308 */ /* 0x000e620000000800 */
[----:B---3--:R-:W-:Y:S01]  /*5880*/  F2FP.BF16.F32.PACK_AB R162, R64, R65 ;  /* 0x0000004140a2723e */ /* 0x008fe200000010ff */
[C---:B------:R-:W-:Y:S01]  /*5890*/  HMMA.16816.F32.BF16 R124, R164.reuse, R130, RZ ;  /* 0x00000082a47c723c */ /* 0x040fe200000418ff */
[----:B------:R-:W-:Y:S01]  /*58a0*/  FADD.FTZ R65, R65, R206 ;  /* 0x000000ce41417221 */ /* 0x000fe20000010000 */
[--C-:B------:R-:W-:Y:S01]  /*58b0*/  FFMA.FTZ R232, R85, UR10, -R238.reuse ;  /* 0x0000000a55e87c23 */ /* 0x100fe200080108ee */
[--C-:B------:R-:W-:Y:S01]  /*58c0*/  FFMA.FTZ R233, R87, UR10, -R238.reuse ;  /* 0x0000000a57e97c23 */ /* 0x100fe200080108ee */
[--C-:B------:R-:W-:Y:S01]  /*58d0*/  FFMA.FTZ R197, R69, UR10, -R238.reuse ;  /* 0x0000000a45c57c23 */ /* 0x100fe200080108ee */
[--C-:B------:R-:W-:Y:S01]  /*58e0*/  FFMA.FTZ R200, R103, UR10, -R238.reuse ;  /* 0x0000000a67c87c23 */ /* 0x100fe200080108ee */
[C---:B------:R-:W-:Y:S01]  /*58f0*/  HMMA.16816.F32.BF16 R140, R164.reuse, R178, RZ ;  /* 0x000000b2a48c723c */ /* 0x040fe200000418ff */
[--C-:B------:R-:W-:Y:S01]  /*5900*/  FFMA.FTZ R198, R71, UR10, -R238.reuse ;  /* 0x0000000a47c67c23 */ /* 0x100fe200080108ee */
[----:B------:R-:W-:Y:S01]  /*5910*/  MUFU.EX2 R232, R232 ;  /* 0x000000e800e87308 */ /* 0x000fe20000000800 */
[--C-:B------:R-:W-:Y:S01]  /*5920*/  FFMA.FTZ R201, R133, UR10, -R238.reuse ;  /* 0x0000000a85c97c23 */ /* 0x100fe200080108ee */
[--C-:B------:R-:W-:Y:S01]  /*5930*/  FFMA.FTZ R199, R101, UR10, -R238.reuse ;  /* 0x0000000a65c77c23 */ /* 0x100fe200080108ee */
[--C-:B------:R-:W-:Y:S01]  /*5940*/  FFMA.FTZ R222, R222, UR10, -R238.reuse ;  /* 0x0000000adede7c23 */ /* 0x100fe200080108ee */
[C---:B------:R-:W-:Y:S01]  /*5950*/  HMMA.16816.F32.BF16 R172, R164.reuse, R154, RZ ;  /* 0x0000009aa4ac723c */ /* 0x040fe200000418ff */
[--C-:B------:R-:W-:Y:S01]  /*5960*/  FFMA.FTZ R221, R221, UR10, -R238.reuse ;  /* 0x0000000adddd7c23 */ /* 0x100fe200080108ee */
[--C-:B------:R-:W-:Y:S01]  /*5970*/  FFMA.FTZ R220, R220, UR10, -R238.reuse ;  /* 0x0000000adcdc7c23 */ /* 0x100fe200080108ee */
[----:B-1----:R-:W-:Y:S01]  /*5980*/  F2FP.BF16.F32.PACK_AB R7, R46, R47 ;  /* 0x0000002f2e07723e */ /* 0x002fe200000010ff */
[----:B------:R-:W1:Y:S01]  /*5990*/  MUFU.EX2 R233, R233 ;  /* 0x000000e900e97308 */ /* 0x000e620000000800 */
[----:B------:R-:W-:Y:S01]  /*59a0*/  FFMA.FTZ R219, R219, UR10, -R238 ;  /* 0x0000000adbdb7c23 */ /* 0x000fe200080108ee */
[----:B------:R-:W-:Y:S01]  /*59b0*/  HMMA.16816.F32.BF16 R164, R164, R22, RZ ;  /* 0x00000016a4a4723c */ /* 0x000fe200000418ff */
[----:B------:R-:W-:Y:S01]  /*59c0*/  FADD.FTZ R64, R64, R65 ;  /* 0x0000004140407221 */ /* 0x000fe20000010000 */
[----:B------:R-:W-:-:S04]  /*59d0*/  FADD.FTZ R47, R47, R48 ;  /* 0x000000302f2f7221 */ /* 0x000fc80000010000 */
[----:B------:R-:W-:Y:S01]  /*59e0*/  MUFU.EX2 R197, R197 ;  /* 0x000000c500c57308 */ /* 0x000fe20000000800 */
[----:B------:R-:W-:Y:S01]  /*59f0*/  HMMA.16816.F32.BF16 R188, R4, R40, R188 ;  /* 0x0000002804bc723c */ /* 0x000fe200000418bc */
[----:B------:R-:W-:-:S05]  /*5a00*/  FADD.FTZ R46, R46, R47 ;  /* 0x0000002f2e2e7221 */ /* 0x000fca0000010000 */
[----:B------:R-:W-:Y:S01]  /*5a10*/  HMMA.16816.F32.BF16 R72, R4, R36, R72 ;  /* 0x000000240448723c */ /* 0x000fe20000041848 */
[----:B------:R-:W2:Y:S01]  /*5a20*/  MUFU.EX2 R200, R200 ;  /* 0x000000c800c87308 */ /* 0x000ea20000000800 */
[----:B-1----:R-:W-:Y:S01]  /*5a30*/  F2FP.BF16.F32.PACK_AB R161, R233, R232 ;  /* 0x000000e8e9a1723e */ /* 0x002fe200000010ff */
[----:B------:R-:W-:-:S03]  /*5a40*/  FADD.FTZ R232, R232, R233 ;  /* 0x000000e9e8e87221 */ /* 0x000fc60000010000 */
[C---:B------:R-:W-:Y:S03]  /*5a50*/  HMMA.16816.F32.BF16 R88, R4.reuse, R32, R88 ;  /* 0x000000200458723c */ /* 0x040fe60000041858 */
[----:B------:R-:W-:Y:S03]  /*5a60*/  MUFU.EX2 R63, R63 ;  /* 0x0000003f003f7308 */ /* 0x000fe60000000800 */
[C---:B------:R-:W-:Y:S05]  /*5a70*/  HMMA.16816.F32.BF16 R104, R4.reuse, R28, R104 ;  /* 0x0000001c0468723c */ /* 0x040fea0000041868 */
[----:B------:R-:W1:Y:S01]  /*5a80*/  MUFU.EX2 R62, R62 ;  /* 0x0000003e003e7308 */ /* 0x000e620000000800 */
[----:B--2---:R-:W-:Y:S01]  /*5a90*/  F2FP.BF16.F32.PACK_AB R163, R200, R197 ;  /* 0x000000c5c8a3723e */ /* 0x004fe200000010ff */
[----:B------:R-:W-:Y:S01]  /*5aa0*/  HMMA.16816.F32.BF16 R120, R4, R24, R120 ;  /* 0x000000180478723c */ /* 0x000fe20000041878 */
[----:B------:R-:W-:-:S04]  /*5ab0*/  FADD.FTZ R197, R197, R232 ;  /* 0x000000e8c5c57221 */ /* 0x000fc80000010000 */
[----:B------:R-:W-:Y:S01]  /*5ac0*/  FADD.FTZ R197, R200, R197 ;  /* 0x000000c5c8c57221 */ /* 0x000fe20000010000 */
[C---:B------:R-:W-:Y:S01]  /*5ad0*/  HMMA.16816.F32.BF16 R192, R160.reuse, R180, RZ ;  /* 0x000000b4a0c0723c */ /* 0x040fe200000418ff */
[----:B------:R-:W-:Y:S05]  /*5ae0*/  MUFU.EX2 R66, R66 ;  /* 0x0000004200427308 */ /* 0x000fea0000000800 */
[C---:B------:R-:W-:Y:S01]  /*5af0*/  HMMA.16816.F32.BF16 R68, R160.reuse, R80, RZ ;  /* 0x00000050a044723c */ /* 0x040fe200000418ff */
[----:B------:R-:W-:Y:S01]  /*5b00*/  MOV R181, R202 ;  /* 0x000000ca00b57202 */ /* 0x000fe20000000f00 */
[----:B------:R-:W-:Y:S01]  /*5b10*/  FFMA.FTZ R202, R135, UR10, -R238 ;  /* 0x0000000a87ca7c23 */ /* 0x000fe200080108ee */
[----:B------:R-:W-:Y:S01]  /*5b20*/  MOV R180, R116 ;  /* 0x0000007400b47202 */ /* 0x000fe20000000f00 */
[----:B------:R-:W-:Y:S02]  /*5b30*/  MUFU.EX2 R67, R67 ;  /* 0x0000004300437308 */ /* 0x000fe40000000800 */
[----:B------:R-:W-:Y:S01]  /*5b40*/  HMMA.16816.F32.BF16 R100, R160, R112, RZ ;  /* 0x00000070a064723c */ /* 0x000fe200000418ff */
[----:B------:R-:W-:-:S02]  /*5b50*/  MOV R80, R86 ;  /* 0x0000005600507202 */ /* 0x000fc40000000f00 */
[----:B------:R-:W-:-:S03]  /*5b60*/  MOV R81, R147 ;  /* 0x0000009300517202 */ /* 0x000fc60000000f00 */
[----:B------:R-:W-:Y:S01]  /*5b70*/  MUFU.EX2 R198, R198 ;  /* 0x000000c600c67308 */ /* 0x000fe20000000800 */
[----:B------:R-:W-:Y:S01]  /*5b80*/  HMMA.16816.F32.BF16 R84, R160, R96, RZ ;  /* 0x00000060a054723c */ /* 0x000fe200000418ff */
[----:B------:R-:W-:-:S05]  /*5b90*/  MOV R113, R144 ;  /* 0x0000009000717202 */ /* 0x000fca0000000f00 */
[----:B------:R-:W-:Y:S01]  /*5ba0*/  HMMA.16816.F32.BF16 R116, R160, R128, RZ ;  /* 0x00000080a074723c */ /* 0x000fe200000418ff */
[----:B------:R-:W2:Y:S01]  /*5bb0*/  MUFU.EX2 R201, R201 ;  /* 0x000000c900c97308 */ /* 0x000ea20000000800 */
[----:B------:R-:W-:Y:S01]  /*5bc0*/  IMAD.MOV.U32 R97, RZ, RZ, R145 ;  /* 0x000000ffff617224 */ /* 0x000fe200078e0091 */
[----:B------:R-:W-:-:S03]  /*5bd0*/  MOV R96, R146 ;  /* 0x0000009200607202 */ /* 0x000fc60000000f00 */
[----:B------:R-:W-:Y:S03]  /*5be0*/  HMMA.16816.F32.BF16 R132, R160, R176, RZ ;  /* 0x000000b0a084723c */ /* 0x000fe600000418ff */
[----:B------:R-:W-:Y:S03]  /*5bf0*/  MUFU.EX2 R199, R199 ;  /* 0x000000c700c77308 */ /* 0x000fe60000000800 */
[C---:B------:R-:W-:Y:S05]  /*5c00*/  HMMA.16816.F32.BF16 R136, R4.reuse, R16, R136 ;  /* 0x000000100488723c */ /* 0x040fea0000041888 */
[----:B------:R-:W3:Y:S01]  /*5c10*/  MUFU.EX2 R202, R202 ;  /* 0x000000ca00ca7308 */ /* 0x000ee20000000800 */
[C---:B------:R-:W-:Y:S06]  /*5c20*/  HMMA.16816.F32.BF16 R148, R4.reuse, R12, R148 ;  /* 0x0000000c0494723c */ /* 0x040fec0000041894 */
[C---:B------:R-:W-:Y:S01]  /*5c30*/  HMMA.16816.F32.BF16 R156, R4.reuse, R8, R156 ;  /* 0x00000008049c723c */ /* 0x040fe2000004189c */
[----:B------:R-:W-:Y:S05]  /*5c40*/  MUFU.EX2 R236, R236 ;  /* 0x000000ec00ec7308 */ /* 0x000fea0000000800 */
[C---:B------:R-:W-:Y:S03]  /*5c50*/  HMMA.16816.F32.BF16 R184, R4.reuse, R42, R184 ;  /* 0x0000002a04b8723c */ /* 0x040fe600000418b8 */
[----:B------:R-:W-:Y:S03]  /*5c60*/  MUFU.EX2 R230, R230 ;  /* 0x000000e600e67308 */ /* 0x000fe60000000800 */
[C---:B------:R-:W-:Y:S05]  /*5c70*/  HMMA.16816.F32.BF16 R76, R4.reuse, R38, R76 ;  /* 0x00000026044c723c */ /* 0x040fea000004184c */
[----:B------:R-:W-:Y:S01]  /*5c80*/  MUFU.EX2 R229, R229 ;  /* 0x000000e500e57308 */ /* 0x000fe20000000800 */
        /* <DEDUP_REMOVED lines=8> */
[----:B------:R-:W-:Y:S01]  /*5d10*/  HMMA.16816.F32.BF16 R164, R4, R10, R164 ;  /* 0x0000000a04a4723c */ /* 0x000fe200000418a4 */
[----:B------:R-:W-:Y:S05]  /*5d20*/  MUFU.EX2 R221, R221 ;  /* 0x000000dd00dd7308 */ /* 0x000fea0000000800 */
[C---:B------:R-:W-:Y:S01]  /*5d30*/  HMMA.16816.F32.BF16 R144, R160.reuse, R152, RZ ;  /* 0x00000098a090723c */ /* 0x040fe200000418ff */
[----:B-1----:R-:W-:Y:S01]  /*5d40*/  F2FP.BF16.F32.PACK_AB R4, R62, R63 ;  /* 0x0000003f3e04723e */ /* 0x002fe200000010ff */
[----:B------:R-:W-:Y:S01]  /*5d50*/  FADD.FTZ R63, R63, R64 ;  /* 0x000000403f3f7221 */ /* 0x000fe20000010000 */
[----:B--2---:R-:W-:Y:S01]  /*5d60*/  F2FP.BF16.F32.PACK_AB R5, R201, R198 ;  /* 0x000000c6c905723e */ /* 0x004fe200000010ff */
[----:B------:R-:W-:Y:S01]  /*5d70*/  MUFU.EX2 R220, R220 ;  /* 0x000000dc00dc7308 */ /* 0x000fe20000000800 */
[----:B------:R-:W-:Y:S01]  /*5d80*/  F2FP.BF16.F32.PACK_AB R6, R67, R66 ;  /* 0x000000424306723e */ /* 0x000fe200000010ff */
[----:B------:R-:W-:Y:S01]  /*5d90*/  HMMA.16816.F32.BF16 R128, R160, R130, RZ ;  /* 0x00000082a080723c */ /* 0x000fe200000418ff */
[----:B---3--:R-:W-:Y:S01]  /*5da0*/  F2FP.BF16.F32.PACK_AB R7, R202, R199 ;  /* 0x000000c7ca07723e */ /* 0x008fe200000010ff */
[----:B------:R-:W-:Y:S01]  /*5db0*/  FADD.FTZ R63, R62, R63 ;  /* 0x0000003f3e3f7221 */ /* 0x000fe20000010000 */
[----:B------:R-:W-:-:S03]  /*5dc0*/  FADD.FTZ R198, R198, R197 ;  /* 0x000000c5c6c67221 */ /* 0x000fc60000010000 */
[----:B------:R-:W-:Y:S01]  /*5dd0*/  HMMA.16816.F32.BF16 R176, R160, R178, RZ ;  /* 0x000000b2a0b0723c */ /* 0x000fe200000418ff */
[----:B------:R-:W-:Y:S01]  /*5de0*/  MUFU.EX2 R219, R219 ;  /* 0x000000db00db7308 */ /* 0x000fe20000000800 */
[----:B------:R-:W-:Y:S01]  /*5df0*/  FADD.FTZ R66, R66, R63 ;  /* 0x0000003f42427221 */ /* 0x000fe20000010000 */
[----:B------:R-:W-:-:S03]  /*5e00*/  FADD.FTZ R198, R201, R198 ;  /* 0x000000c6c9c67221 */ /* 0x000fc60000010000 */
[C---:B------:R-:W-:Y:S01]  /*5e10*/  HMMA.16816.F32.BF16 R192, R4.reuse, R40, R192 ;  /* 0x0000002804c0723c */ /* 0x040fe200000418c0 */
[----:B------:R-:W-:Y:S01]  /*5e20*/  FADD.FTZ R66, R67, R66 ;  /* 0x0000004243427221 */ /* 0x000fe20000010000 */
[----:B------:R-:W-:Y:S01]  /*5e30*/  FADD.FTZ R199, R199, R198 ;  /* 0x000000c6c7c77221 */ /* 0x000fe20000010000 */
[----:B------:R-:W-:Y:S03]  /*5e40*/  MUFU.EX2 R217, R217 ;  /* 0x000000d900d97308 */ /* 0x000fe60000000800 */
[C---:B------:R-:W-:Y:S01]  /*5e50*/  HMMA.16816.F32.BF16 R68, R4.reuse, R36, R68 ;  /* 0x000000240444723c */ /* 0x040fe20000041844 */
[----:B------:R-:W-:Y:S01]  /*5e60*/  MOV R40, R113 ;  /* 0x0000007100287202 */ /* 0x000fe20000000f00 */
[----:B------:R-:W-:Y:S01]  /*5e70*/  FADD.FTZ R202, R202, R199 ;  /* 0x000000c7caca7221 */ /* 0x000fe20000010000 */
[----:B------:R-:W-:Y:S02]  /*5e80*/  MOV R41, R96 ;  /* 0x0000006000297202 */ /* 0x000fe40000000f00 */
[----:B------:R-:W-:Y:S01]  /*5e90*/  MUFU.EX2 R213, R213 ;  /* 0x000000d500d57308 */ /* 0x000fe20000000800 */
[----:B------:R-:W-:Y:S01]  /*5ea0*/  HMMA.16816.F32.BF16 R84, R4, R32, R84 ;  /* 0x000000200454723c */ /* 0x000fe20000041854 */
[----:B------:R-:W-:Y:S01]  /*5eb0*/  MOV R37, R181 ;  /* 0x000000b500257202 */ /* 0x000fe20000000f00 */
[--C-:B------:R-:W-:Y:S01]  /*5ec0*/  FFMA.FTZ R41, R41, UR10, -R231.reuse ;  /* 0x0000000a29297c23 */ /* 0x100fe200080108e7 */
[----:B------:R-:W-:Y:S01]  /*5ed0*/  MOV R36, R169 ;  /* 0x000000a900247202 */ /* 0x000fe20000000f00 */
[----:B------:R-:W-:-:S02]  /*5ee0*/  FFMA.FTZ R40, R40, UR10, -R231 ;  /* 0x0000000a28287c23 */ /* 0x000fc400080108e7 */
[C---:B------:R-:W-:Y:S01]  /*5ef0*/  HMMA.16816.F32.BF16 R100, R4.reuse, R28, R100 ;  /* 0x0000001c0464723c */ /* 0x040fe20000041864 */
[----:B------:R-:W-:Y:S01]  /*5f00*/  MOV R32, R180 ;  /* 0x000000b400207202 */ /* 0x000fe20000000f00 */
[----:B------:R-:W-:Y:S01]  /*5f10*/  FFMA.FTZ R36, R36, UR10, -R238 ;  /* 0x0000000a24247c23 */ /* 0x000fe200080108ee */
[----:B------:R-:W-:Y:S01]  /*5f20*/  MOV R33, R171 ;  /* 0x000000ab00217202 */ /* 0x000fe20000000f00 */
[----:B------:R-:W-:Y:S02]  /*5f30*/  MUFU.EX2 R41, R41 ;  /* 0x0000002900297308 */ /* 0x000fe40000000800 */
[----:B------:R-:W-:Y:S01]  /*5f40*/  HMMA.16816.F32.BF16 R116, R4, R24, R116 ;  /* 0x000000180474723c */ /* 0x000fe20000041874 */
[----:B------:R-:W-:Y:S01]  /*5f50*/  MOV R28, R97 ;  /* 0x00000061001c7202 */ /* 0x000fe20000000f00 */
[----:B------:R-:W-:Y:S01]  /*5f60*/  FFMA.FTZ R32, R32, UR10, -R218 ;  /* 0x0000000a20207c23 */ /* 0x000fe200080108da */
[----:B------:R-:W-:-:S03]  /*5f70*/  MOV R29, R80 ;  /* 0x00000050001d7202 */ /* 0x000fc60000000f00 */
[----:B------:R-:W-:Y:S01]  /*5f80*/  HMMA.16816.F32.BF16 R132, R4, R16, R132 ;  /* 0x000000100484723c */ /* 0x000fe20000041884 */
[----:B------:R-:W-:Y:S01]  /*5f90*/  IMAD.MOV.U32 R25, RZ, RZ, R81 ;  /* 0x000000ffff197224 */ /* 0x000fe200078e0051 */
[----:B------:R-:W-:Y:S01]  /*5fa0*/  MOV R24, R170 ;  /* 0x000000aa00187202 */ /* 0x000fe20000000f00 */
[----:B------:R-:W1:Y:S03]  /*5fb0*/  MUFU.EX2 R40, R40 ;  /* 0x0000002800287308 */ /* 0x000e660000000800 */
[----:B------:R-:W-:Y:S01]  /*5fc0*/  HMMA.16816.F32.BF16 R180, R160, R182, RZ ;  /* 0x000000b6a0b4723c */ /* 0x000fe200000418ff */
[----:B------:R-:W-:-:S04]  /*5fd0*/  MOV R17, R168 ;  /* 0x000000a800117202 */ /* 0x000fc80000000f00 */
[----:B------:R-:W-:Y:S01]  /*5fe0*/  MUFU.EX2 R36, R36 ;  /* 0x0000002400247308 */ /* 0x000fe20000000800 */
[C---:B------:R-:W-:Y:S06]  /*5ff0*/  HMMA.16816.F32.BF16 R80, R160.reuse, R82, RZ ;  /* 0x00000052a050723c */ /* 0x040fec00000418ff */
[C---:B------:R-:W-:Y:S01]  /*6000*/  HMMA.16816.F32.BF16 R96, R160.reuse, R98, RZ ;  /* 0x00000062a060723c */ /* 0x040fe200000418ff */
[----:B------:R-:W-:Y:S05]  /*6010*/  MUFU.EX2 R32, R32 ;  /* 0x0000002000207308 */ /* 0x000fea0000000800 */
[C---:B------:R-:W-:Y:S03]  /*6020*/  HMMA.16816.F32.BF16 R112, R160.reuse, R114, RZ ;  /* 0x00000072a070723c */ /* 0x040fe600000418ff */
[----:B------:R-:W-:Y:S03]  /*6030*/  MUFU.EX2 R207, R207 ;  /* 0x000000cf00cf7308 */ /* 0x000fe60000000800 */
[C---:B------:R-:W-:Y:S05]  /*6040*/  HMMA.16816.F32.BF16 R168, R160.reuse, R20, RZ ;  /* 0x00000014a0a8723c */ /* 0x040fea00000418ff */
[----:B------:R-:W-:Y:S01]  /*6050*/  MUFU.EX2 R214, R214 ;  /* 0x000000d600d67308 */ /* 0x000fe20000000800 */
[C---:B------:R-:W-:Y:S06]  /*6060*/  HMMA.16816.F32.BF16 R152, R160.reuse, R154, RZ ;  /* 0x0000009aa098723c */ /* 0x040fec00000418ff */
[----:B------:R-:W-:Y:S01]  /*6070*/  HMMA.16816.F32.BF16 R160, R160, R22, RZ ;  /* 0x00000016a0a0723c */ /* 0x000fe200000418ff */
[----:B------:R-:W-:Y:S01]  /*6080*/  LDSM.16.MT88.4 R20, [R244+0xf000] ;  /* 0x00f00000f414783b */ /* 0x000fe20000004200 */
[----:B------:R-:W-:Y:S04]  /*6090*/  MUFU.EX2 R204, R204 ;  /* 0x000000cc00cc7308 */ /* 0x000fe80000000800 */
[C---:B------:R-:W-:Y:S06]  /*60a0*/  HMMA.16816.F32.BF16 R80, R4.reuse, R38, R80 ;  /* 0x000000260450723c */ /* 0x040fec0000041850 */
[----:B------:R-:W-:Y:S01]  /*60b0*/  HMMA.16816.F32.BF16 R144, R4, R12, R144 ;  /* 0x0000000c0490723c */ /* 0x000fe20000041890 */
[--C-:B------:R-:W-:Y:S01]  /*60c0*/  FFMA.FTZ R39, R17, UR10, -R231.reuse ;  /* 0x0000000a11277c23 */ /* 0x100fe200080108e7 */
[----:B------:R-:W-:Y:S01]  /*60d0*/  FFMA.FTZ R38, R37, UR10, -R231 ;  /* 0x0000000a25267c23 */ /* 0x000fe200080108e7 */
[----:B------:R-:W-:Y:S01]  /*60e0*/  FFMA.FTZ R37, R237, UR10, -R238 ;  /* 0x0000000aed257c23 */ /* 0x000fe200080108ee */
[----:B------:R-:W-:-:S02]  /*60f0*/  FFMA.FTZ R237, R25, UR10, -R218 ;  /* 0x0000000a19ed7c23 */ /* 0x000fc400080108da */
[C---:B------:R-:W-:Y:S01]  /*6100*/  HMMA.16816.F32.BF16 R168, R4.reuse, R8, R168 ;  /* 0x0000000804a8723c */ /* 0x040fe200000418a8 */
[----:B------:R-:W-:Y:S05]  /*6110*/  MUFU.EX2 R39, R39 ;  /* 0x0000002700277308 */ /* 0x000fea0000000800 */
[C---:B------:R-:W-:Y:S01]  /*6120*/  HMMA.16816.F32.BF16 R176, R4.reuse, R18, R176 ;  /* 0x0000001204b0723c */ /* 0x040fe200000418b0 */
[----:B------:R-:W2:Y:S02]  /*6130*/  LDSM.16.MT88.4 R16, [R244+0xd000] ;  /* 0x00d00000f410783b */ /* 0x000ea40000004200 */
[----:B------:R-:W-:Y:S03]  /*6140*/  MUFU.EX2 R38, R38 ;  /* 0x0000002600267308 */ /* 0x000fe60000000800 */
[C---:B------:R-:W-:Y:S01]  /*6150*/  HMMA.16816.F32.BF16 R152, R4.reuse, R14, R152 ;  /* 0x0000000e0498723c */ /* 0x040fe20000041898 */
[----:B------:R-:W3:Y:S04]  /*6160*/  LDSM.16.MT88.4 R12, [R242+0xd000] ;  /* 0x00d00000f20c783b */ /* 0x000ee80000004200 */
[----:B------:R-:W4:Y:S01]  /*6170*/  MUFU.EX2 R37, R37 ;  /* 0x0000002500257308 */ /* 0x000f220000000800 */
[C---:B------:R-:W-:Y:S01]  /*6180*/  HMMA.16816.F32.BF16 R160, R4.reuse, R10, R160 ;  /* 0x0000000a04a0723c */ /* 0x040fe200000418a0 */
[----:B------:R-:W5:Y:S05]  /*6190*/  LDSM.16.MT88.4 R8, [R241+0xd000] ;  /* 0x00d00000f108783b */ /* 0x000f6a0000004200 */
[C---:B------:R-:W-:Y:S01]  /*61a0*/  HMMA.16816.F32.BF16 R96, R4.reuse, R34, R96 ;  /* 0x000000220460723c */ /* 0x040fe20000041860 */
[----:B------:R-:W2:Y:S05]  /*61b0*/  MUFU.EX2 R237, R237 ;  /* 0x000000ed00ed7308 */ /* 0x000eaa0000000800 */
[C---:B------:R-:W-:Y:S01]  /*61c0*/  HMMA.16816.F32.BF16 R180, R4.reuse, R42, R180 ;  /* 0x0000002a04b4723c */ /* 0x040fe200000418b4 */
[----:B------:R-:W-:Y:S01]  /*61d0*/  FFMA.FTZ R34, R33, UR10, -R238 ;  /* 0x0000000a21227c23 */ /* 0x000fe200080108ee */
[----:B------:R-:W-:Y:S01]  /*61e0*/  FFMA.FTZ R33, R235, UR10, -R218 ;  /* 0x0000000aeb217c23 */ /* 0x000fe200080108da */
[--C-:B------:R-:W-:Y:S01]  /*61f0*/  FFMA.FTZ R235, R234, UR10, -R205.reuse ;  /* 0x0000000aeaeb7c23 */ /* 0x100fe200080108cd */
[----:B------:R-:W-:Y:S01]  /*6200*/  FFMA.FTZ R35, R24, UR10, -R238 ;  /* 0x0000000a18237c23 */ /* 0x000fe200080108ee */
[--C-:B------:R-:W-:Y:S01]  /*6210*/  FFMA.FTZ R234, R239, UR10, -R205.reuse ;  /* 0x0000000aefea7c23 */ /* 0x100fe200080108cd */
[C---:B------:R-:W-:Y:S01]  /*6220*/  HMMA.16816.F32.BF16 R112, R4.reuse, R30, R112 ;  /* 0x0000001e0470723c */ /* 0x040fe20000041870 */
[--C-:B------:R-:W-:Y:S01]  /*6230*/  FFMA.FTZ R43, R28, UR10, -R205.reuse ;  /* 0x0000000a1c2b7c23 */ /* 0x100fe200080108cd */
[--C-:B------:R-:W-:Y:S01]  /*6240*/  FFMA.FTZ R42, R29, UR10, -R205.reuse ;  /* 0x0000000a1d2a7c23 */ /* 0x100fe200080108cd */
[----:B------:R-:W-:Y:S01]  /*6250*/  MUFU.EX2 R34, R34 ;  /* 0x0000002200227308 */ /* 0x000fe20000000800 */
[----:B------:R-:W5:Y:S01]  /*6260*/  LDSM.16.MT88.4 R28, [R240+0xd000] ;  /* 0x00d00000f01c783b */ /* 0x000f620000004200 */
[----:B------:R-:W-:Y:S01]  /*6270*/  FFMA.FTZ R238, R215, UR10, -R218 ;  /* 0x0000000ad7ee7c23 */ /* 0x000fe200080108da */
[----:B------:R-:W-:Y:S01]  /*6280*/  HMMA.16816.F32.BF16 R128, R4, R26, R128 ;  /* 0x0000001a0480723c */ /* 0x000fe20000041880 */
[----:B------:R-:W-:-:S04]  /*6290*/  FFMA.FTZ R215, R216, UR10, -R205 ;  /* 0x0000000ad8d77c23 */ /* 0x000fc800080108cd */
[----:B------:R-:W3:Y:S02]  /*62a0*/  MUFU.EX2 R35, R35 ;  /* 0x0000002300237308 */ /* 0x000ee40000000800 */
[----:B-1----:R-:W-:Y:S01]  /*62b0*/  F2FP.BF16.F32.PACK_AB R4, R40, R41 ;  /* 0x000000292804723e */ /* 0x002fe200000010ff */
[----:B------:R-:W-:Y:S01]  /*62c0*/  FADD.FTZ R41, R41, R66 ;  /* 0x0000004229297221 */ /* 0x000fe20000010000 */
[----:B----4-:R-:W-:Y:S01]  /*62d0*/  F2FP.BF16.F32.PACK_AB R5, R36, R37 ;  /* 0x000000252405723e */ /* 0x010fe200000010ff */
[----:B------:R-:W-:Y:S01]  /*62e0*/  FADD.FTZ R37, R37, R202 ;  /* 0x000000ca25257221 */ /* 0x000fe20000010000 */
[----:B------:R-:W-:Y:S01]  /*62f0*/  F2FP.BF16.F32.PACK_AB R6, R38, R39 ;  /* 0x000000272606723e */ /* 0x000fe200000010ff */
[----:B------:R-:W-:Y:S01]  /*6300*/  FADD.FTZ R40, R40, R41 ;  /* 0x0000002928287221 */ /* 0x000fe20000010000 */
[----:B------:R-:W1:Y:S01]  /*6310*/  MUFU.EX2 R33, R33 ;  /* 0x0000002100217308 */ /* 0x000e620000000800 */
[----:B--2---:R-:W-:Y:S01]  /*6320*/  F2FP.BF16.F32.PACK_AB R26, R236, R237 ;  /* 0x000000edec1a723e */ /* 0x004fe200000010ff */
[----:B------:R-:W-:Y:S01]  /*6330*/  FADD.FTZ R36, R36, R37 ;  /* 0x0000002524247221 */ /* 0x000fe20000010000 */
[----:B------:R-:W-:-:S04]  /*6340*/  FADD.FTZ R39, R39, R40 ;  /* 0x0000002827277221 */ /* 0x000fc80000010000 */
[----:B------:R-:W-:Y:S01]  /*6350*/  FADD.FTZ R39, R38, R39 ;  /* 0x0000002726277221 */ /* 0x000fe20000010000 */
[----:B------:R-:W-:Y:S01]  /*6360*/  MUFU.EX2 R235, R235 ;  /* 0x000000eb00eb7308 */ /* 0x000fe20000000800 */
[----:B---3--:R-:W-:Y:S01]  /*6370*/  F2FP.BF16.F32.PACK_AB R7, R34, R35 ;  /* 0x000000232207723e */ /* 0x008fe200000010ff */
[----:B------:R-:W-:-:S04]  /*6380*/  FADD.FTZ R35, R35, R36 ;  /* 0x0000002423237221 */ /* 0x000fc80000010000 */
[----:B------:R-:W-:Y:S02]  /*6390*/  FADD.FTZ R35, R34, R35 ;  /* 0x0000002322237221 */ /* 0x000fe40000010000 */
[----:B------:R-:W2:Y:S01]  /*63a0*/  MUFU.EX2 R234, R234 ;  /* 0x000000ea00ea7308 */ /* 0x000ea20000000800 */
[----:B-1----:R-:W-:Y:S01]  /*63b0*/  F2FP.BF16.F32.PACK_AB R24, R32, R33 ;  /* 0x000000212018723e */ /* 0x002fe200000010ff */
[----:B------:R-:W-:Y:S01]  /*63c0*/  HMMA.16816.F32.BF16 R192, R4, R16, R192 ;  /* 0x0000001004c0723c */ /* 0x000fe200000418c0 */
[----:B------:R-:W-:-:S04]  /*63d0*/  FADD.FTZ R33, R33, R50 ;  /* 0x0000003221217221 */ /* 0x000fc80000010000 */
[----:B------:R-:W-:Y:S01]  /*63e0*/  FADD.FTZ R32, R32, R33 ;  /* 0x0000002120207221 */ /* 0x000fe20000010000 */
[----:B------:R-:W-:Y:S01]  /*63f0*/  MUFU.EX2 R43, R43 ;  /* 0x0000002b002b7308 */ /* 0x000fe20000000800 */
[----:B------:R-:W-:Y:S02]  /*6400*/  HMMA.16816.F32.BF16 R180, R4, R18, R180 ;  /* 0x0000001204b4723c */ /* 0x000fe400000418b4 */
[----:B------:R-:W-:-:S04]  /*6410*/  FADD.FTZ R237, R237, R32 ;  /* 0x00000020eded7221 */ /* 0x000fc80000010000 */
[C---:B------:R-:W-:Y:S01]  /*6420*/  HMMA.16816.F32.BF16 R68, R4.reuse, R12, R68 ;  /* 0x0000000c0444723c */ /* 0x040fe20000041844 */
[----:B------:R-:W1:Y:S01]  /*6430*/  MUFU.EX2 R42, R42 ;  /* 0x0000002a002a7308 */ /* 0x000e620000000800 */
[----:B--2---:R-:W-:Y:S01]  /*6440*/  F2FP.BF16.F32.PACK_AB R25, R234, R235 ;  /* 0x000000ebea19723e */ /* 0x004fe200000010ff */
[----:B------:R-:W-:Y:S01]  /*6450*/  FADD.FTZ R235, R235, R46 ;  /* 0x0000002eebeb7221 */ /* 0x000fe20000010000 */
[----:B------:R-:W-:Y:S02]  /*6460*/  FADD.FTZ R236, R236, R237 ;  /* 0x000000edecec7221 */ /* 0x000fe40000010000 */
[C---:B------:R-:W-:Y:S01]  /*6470*/  HMMA.16816.F32.BF16 R80, R4.reuse, R14, R80 ;  /* 0x0000000e0450723c */ /* 0x040fe20000041850 */
[----:B------:R-:W-:Y:S02]  /*6480*/  FADD.FTZ R234, R234, R235 ;  /* 0x000000ebeaea7221 */ /* 0x000fe40000010000 */
[----:B------:R-:W2:Y:S03]  /*6490*/  MUFU.EX2 R238, R238 ;  /* 0x000000ee00ee7308 */ /* 0x000ea60000000800 */
[C---:B-----5:R-:W-:Y:S05]  /*64a0*/  HMMA.16816.F32.BF16 R84, R4.reuse, R8, R84 ;  /* 0x000000080454723c */ /* 0x060fea0000041854 */
[----:B------:R-:W3:Y:S01]  /*64b0*/  MUFU.EX2 R215, R215 ;  /* 0x000000d700d77308 */ /* 0x000ee20000000800 */
[----:B-1----:R-:W-:Y:S01]  /*64c0*/  F2FP.BF16.F32.PACK_AB R27, R42, R43 ;  /* 0x0000002b2a1b723e */ /* 0x002fe200000010ff */
[----:B------:R-:W-:Y:S01]  /*64d0*/  HMMA.16816.F32.BF16 R96, R4, R10, R96 ;  /* 0x0000000a0460723c */ /* 0x000fe20000041860 */
[----:B------:R-:W-:-:S04]  /*64e0*/  FADD.FTZ R43, R43, R234 ;  /* 0x000000ea2b2b7221 */ /* 0x000fc80000010000 */
[----:B------:R-:W-:Y:S01]  /*64f0*/  FADD.FTZ R42, R42, R43 ;  /* 0x0000002b2a2a7221 */ /* 0x000fe20000010000 */
[C---:B------:R-:W-:Y:S01]  /*6500*/  HMMA.16816.F32.BF16 R188, R24.reuse, R16, R188 ;  /* 0x0000001018bc723c */ /* 0x040fe200000418bc */
[----:B------:R-:W1:Y:S05]  /*6510*/  MUFU.EX2 R205, R212 ;  /* 0x000000d400cd7308 */ /* 0x000e6a0000000800 */
[C---:B------:R-:W-:Y:S01]  /*6520*/  HMMA.16816.F32.BF16 R184, R24.reuse, R18, R184 ;  /* 0x0000001218b8723c */ /* 0x040fe200000418b8 */
[----:B------:R-:W4:Y:S05]  /*6530*/  LDSM.16.MT88.4 R16, [R242+0xf000] ;  /* 0x00f00000f210783b */ /* 0x000f2a0000004200 */
[C---:B------:R-:W-:Y:S06]  /*6540*/  HMMA.16816.F32.BF16 R72, R24.reuse, R12, R72 ;  /* 0x0000000c1848723c */ /* 0x040fec0000041848 */
[C---:B------:R-:W-:Y:S01]  /*6550*/  HMMA.16816.F32.BF16 R76, R24.reuse, R14, R76 ;  /* 0x0000000e184c723c */ /* 0x040fe2000004184c */
[----:B------:R-:W5:Y:S05]  /*6560*/  LDSM.16.MT88.4 R12, [R241+0xf000] ;  /* 0x00f00000f10c783b */ /* 0x000f6a0000004200 */
[C---:B------:R-:W-:Y:S06]  /*6570*/  HMMA.16816.F32.BF16 R88, R24.reuse, R8, R88 ;  /* 0x000000081858723c */ /* 0x040fec0000041858 */
[----:B------:R-:W-:Y:S01]  /*6580*/  HMMA.16816.F32.BF16 R92, R24, R10, R92 ;  /* 0x0000000a185c723c */ /* 0x000fe2000004185c */
[----:B------:R-:W1:Y:S05]  /*6590*/  LDSM.16.MT88.4 R8, [R240+0xf000] ;  /* 0x00f00000f008783b */ /* 0x000e6a0000004200 */
[-C--:B------:R-:W-:Y:S06]  /*65a0*/  HMMA.16816.F32.BF16 R100, R4, R28.reuse, R100 ;  /* 0x0000001c0464723c */ /* 0x080fec0000041864 */
[C---:B------:R-:W-:Y:S06]  /*65b0*/  HMMA.16816.F32.BF16 R104, R24.reuse, R28, R104 ;  /* 0x0000001c1868723c */ /* 0x040fec0000041868 */
[----:B----4-:R-:W-:Y:S01]  /*65c0*/  HMMA.16816.F32.BF16 R136, R24, R16, R136 ;  /* 0x000000101888723c */ /* 0x010fe20000041888 */
[----:B--2---:R-:W-:Y:S01]  /*65d0*/  F2FP.BF16.F32.PACK_AB R28, R238, R217 ;  /* 0x000000d9ee1c723e */ /* 0x004fe200000010ff */
[----:B------:R-:W-:Y:S01]  /*65e0*/  FADD.FTZ R217, R217, R236 ;  /* 0x000000ecd9d97221 */ /* 0x000fe20000010000 */
[----:B---3--:R-:W-:Y:S01]  /*65f0*/  F2FP.BF16.F32.PACK_AB R29, R214, R215 ;  /* 0x000000d7d61d723e */ /* 0x008fe200000010ff */
[----:B------:R-:W-:-:S02]  /*6600*/  FADD.FTZ R215, R215, R42 ;  /* 0x0000002ad7d77221 */ /* 0x000fc40000010000 */
[----:B------:R-:W-:Y:S01]  /*6610*/  HMMA.16816.F32.BF16 R140, R24, R18, R140 ;  /* 0x00000012188c723c */ /* 0x000fe2000004188c */
[----:B------:R-:W-:Y:S01]  /*6620*/  FADD.FTZ R238, R238, R217 ;  /* 0x000000d9eeee7221 */ /* 0x000fe20000010000 */
[----:B------:R-:W-:-:S03]  /*6630*/  FADD.FTZ R214, R214, R215 ;  /* 0x000000d7d6d67221 */ /* 0x000fc60000010000 */
[----:B------:R-:W-:Y:S01]  /*6640*/  FADD.FTZ R238, R213, R238 ;  /* 0x000000eed5ee7221 */ /* 0x000fe20000010000 */
[C---:B-----5:R-:W-:Y:S06]  /*6650*/  HMMA.16816.F32.BF16 R148, R24.reuse, R12, R148 ;  /* 0x0000000c1894723c */ /* 0x060fec0000041894 */
[C---:B------:R-:W-:Y:S06]  /*6660*/  HMMA.16816.F32.BF16 R172, R24.reuse, R14, R172 ;  /* 0x0000000e18ac723c */ /* 0x040fec00000418ac */
[C---:B-1----:R-:W-:Y:S06]  /*6670*/  HMMA.16816.F32.BF16 R156, R24.reuse, R8, R156 ;  /* 0x00000008189c723c */ /* 0x042fec000004189c */
[----:B------:R-:W-:Y:S06]  /*6680*/  HMMA.16816.F32.BF16 R164, R24, R10, R164 ;  /* 0x0000000a18a4723c */ /* 0x000fec00000418a4 */
[C---:B------:R-:W-:Y:S06]  /*6690*/  HMMA.16816.F32.BF16 R132, R4.reuse, R16, R132 ;  /* 0x000000100484723c */ /* 0x040fec0000041884 */
[C---:B------:R-:W-:Y:S01]  /*66a0*/  HMMA.16816.F32.BF16 R176, R4.reuse, R18, R176 ;  /* 0x0000001204b0723c */ /* 0x040fe200000418b0 */
[----:B------:R-:W1:Y:S05]  /*66b0*/  LDSM.16.MT88.4 R16, [R244+0xd800] ;  /* 0x00d80000f410783b */ /* 0x000e6a0000004200 */
[C---:B------:R-:W-:Y:S06]  /*66c0*/  HMMA.16816.F32.BF16 R144, R4.reuse, R12, R144 ;  /* 0x0000000c0490723c */ /* 0x040fec0000041890 */
[C---:B------:R-:W-:Y:S01]  /*66d0*/  HMMA.16816.F32.BF16 R152, R4.reuse, R14, R152 ;  /* 0x0000000e0498723c */ /* 0x040fe20000041898 */
[----:B------:R-:W2:Y:S05]  /*66e0*/  LDSM.16.MT88.4 R12, [R242+0xd800] ;  /* 0x00d80000f20c783b */ /* 0x000eaa0000004200 */
[C---:B------:R-:W-:Y:S06]  /*66f0*/  HMMA.16816.F32.BF16 R168, R4.reuse, R8, R168 ;  /* 0x0000000804a8723c */ /* 0x040fec00000418a8 */
[----:B------:R-:W-:Y:S01]  /*6700*/  HMMA.16816.F32.BF16 R160, R4, R10, R160 ;  /* 0x0000000a04a0723c */ /* 0x000fe200000418a0 */
[----:B------:R-:W3:Y:S05]  /*6710*/  LDSM.16.MT88.4 R8, [R241+0xd800] ;  /* 0x00d80000f108783b */ /* 0x000eea0000004200 */
[-C--:B------:R-:W-:Y:S06]  /*6720*/  HMMA.16816.F32.BF16 R108, R24, R30.reuse, R108 ;  /* 0x0000001e186c723c */ /* 0x080fec000004186c */
[C---:B------:R-:W-:Y:S06]  /*6730*/  HMMA.16816.F32.BF16 R112, R4.reuse, R30, R112 ;  /* 0x0000001e0470723c */ /* 0x040fec0000041870 */
[----:B------:R-:W-:Y:S01]  /*6740*/  HMMA.16816.F32.BF16 R116, R4, R20, R116 ;  /* 0x000000140474723c */ /* 0x000fe20000041874 */
[----:B------:R-:W-:-:S02]  /*6750*/  F2FP.BF16.F32.PACK_AB R30, R207, R213 ;  /* 0x000000d5cf1e723e */ /* 0x000fc400000010ff */
[----:B------:R-:W-:Y:S01]  /*6760*/  F2FP.BF16.F32.PACK_AB R31, R204, R205 ;  /* 0x000000cdcc1f723e */ /* 0x000fe200000010ff */
[----:B------:R-:W-:Y:S02]  /*6770*/  FADD.FTZ R205, R205, R214 ;  /* 0x000000d6cdcd7221 */ /* 0x000fe40000010000 */
[----:B------:R-:W-:Y:S06]  /*6780*/  HMMA.16816.F32.BF16 R128, R4, R22, R128 ;  /* 0x000000160480723c */ /* 0x000fec0000041880 */
[C---:B------:R-:W-:Y:S01]  /*6790*/  HMMA.16816.F32.BF16 R120, R24.reuse, R20, R120 ;  /* 0x000000141878723c */ /* 0x040fe20000041878 */
[----:B------:R-:W-:Y:S01]  /*67a0*/  F2FP.BF16.F32.PACK_AB R4, R229, R230 ;  /* 0x000000e6e504723e */ /* 0x000fe200000010ff */
[----:B------:R-:W-:Y:S01]  /*67b0*/  FADD.FTZ R230, R230, R39 ;  /* 0x00000027e6e67221 */ /* 0x000fe20000010000 */
[----:B------:R-:W-:Y:S01]  /*67c0*/  F2FP.BF16.F32.PACK_AB R5, R221, R222 ;  /* 0x000000dedd05723e */ /* 0x000fe200000010ff */
[----:B------:R-:W-:Y:S01]  /*67d0*/  FADD.FTZ R222, R222, R35 ;  /* 0x00000023dede7221 */ /* 0x000fe20000010000 */
[----:B------:R-:W-:Y:S01]  /*67e0*/  F2FP.BF16.F32.PACK_AB R6, R223, R228 ;  /* 0x000000e4df06723e */ /* 0x000fe200000010ff */
[----:B------:R-:W-:Y:S01]  /*67f0*/  HMMA.16816.F32.BF16 R124, R24, R22, R124 ;  /* 0x00000016187c723c */ /* 0x000fe2000004187c */
[----:B------:R-:W-:Y:S01]  /*6800*/  F2FP.BF16.F32.PACK_AB R7, R219, R220 ;  /* 0x000000dcdb07723e */ /* 0x000fe200000010ff */
[----:B------:R-:W4:Y:S01]  /*6810*/  LDSM.16.MT88.4 R24, [R240+0xd800] ;  /* 0x00d80000f018783b */ /* 0x000f220000004200 */
[----:B------:R-:W-:Y:S01]  /*6820*/  FADD.FTZ R229, R229, R230 ;  /* 0x000000e6e5e57221 */ /* 0x000fe20000010000 */
[----:B------:R-:W-:-:S02]  /*6830*/  FADD.FTZ R221, R221, R222 ;  /* 0x000000dedddd7221 */ /* 0x000fc40000010000 */
[----:B-1----:R-:W-:Y:S01]  /*6840*/  HMMA.16816.F32.BF16 R188, R28, R16, R188 ;  /* 0x000000101cbc723c */ /* 0x002fe200000418bc */
[----:B------:R-:W1:Y:S01]  /*6850*/  LDSM.16.MT88.4 R20, [R244+0xf800] ;  /* 0x00f80000f414783b */ /* 0x000e620000004200 */
[----:B------:R-:W-:Y:S01]  /*6860*/  FADD.FTZ R228, R228, R229 ;  /* 0x000000e5e4e47221 */ /* 0x000fe20000010000 */
[----:B------:R-:W-:-:S03]  /*6870*/  FADD.FTZ R220, R220, R221 ;  /* 0x000000dddcdc7221 */ /* 0x000fc60000010000 */
[----:B------:R-:W-:Y:S06]  /*6880*/  HMMA.16816.F32.BF16 R192, R4, R16, R192 ;  /* 0x0000001004c0723c */ /* 0x000fec00000418c0 */
[-C--:B------:R-:W-:Y:S06]  /*6890*/  HMMA.16816.F32.BF16 R184, R28, R18.reuse, R184 ;  /* 0x000000121cb8723c */ /* 0x080fec00000418b8 */
[C---:B------:R-:W-:Y:S01]  /*68a0*/  HMMA.16816.F32.BF16 R180, R4.reuse, R18, R180 ;  /* 0x0000001204b4723c */ /* 0x040fe200000418b4 */
[----:B------:R-:W5:Y:S05]  /*68b0*/  LDSM.16.MT88.4 R16, [R242+0xf800] ;  /* 0x00f80000f210783b */ /* 0x000f6a0000004200 */
[-C--:B--2---:R-:W-:Y:S06]  /*68c0*/  HMMA.16816.F32.BF16 R68, R4, R12.reuse, R68 ;  /* 0x0000000c0444723c */ /* 0x084fec0000041844 */
[C---:B------:R-:W-:Y:S06]  /*68d0*/  HMMA.16816.F32.BF16 R72, R28.reuse, R12, R72 ;  /* 0x0000000c1c48723c */ /* 0x040fec0000041848 */
[-C--:B------:R-:W-:Y:S06]  /*68e0*/  HMMA.16816.F32.BF16 R76, R28, R14.reuse, R76 ;  /* 0x0000000e1c4c723c */ /* 0x080fec000004184c */
[C---:B------:R-:W-:Y:S01]  /*68f0*/  HMMA.16816.F32.BF16 R80, R4.reuse, R14, R80 ;  /* 0x0000000e0450723c */ /* 0x040fe20000041850 */
[----:B------:R-:W2:Y:S05]  /*6900*/  LDSM.16.MT88.4 R12, [R241+0xf800] ;  /* 0x00f80000f10c783b */ /* 0x000eaa0000004200 */
[-C--:B---3--:R-:W-:Y:S06]  /*6910*/  HMMA.16816.F32.BF16 R84, R4, R8.reuse, R84 ;  /* 0x000000080454723c */ /* 0x088fec0000041854 */
[C---:B------:R-:W-:Y:S06]  /*6920*/  HMMA.16816.F32.BF16 R88, R28.reuse, R8, R88 ;  /* 0x000000081c58723c */ /* 0x040fec0000041858 */
[-C--:B------:R-:W-:Y:S06]  /*6930*/  HMMA.16816.F32.BF16 R92, R28, R10.reuse, R92 ;  /* 0x0000000a1c5c723c */ /* 0x080fec000004185c */
[C---:B------:R-:W-:Y:S01]  /*6940*/  HMMA.16816.F32.BF16 R96, R4.reuse, R10, R96 ;  /* 0x0000000a0460723c */ /* 0x040fe20000041860 */
[----:B------:R-:W3:Y:S05]  /*6950*/  LDSM.16.MT88.4 R8, [R240+0xf800] ;  /* 0x00f80000f008783b */ /* 0x000eea0000004200 */
[C---:B----4-:R-:W-:Y:S06]  /*6960*/  HMMA.16816.F32.BF16 R100, R4.reuse, R24, R100 ;  /* 0x000000180464723c */ /* 0x050fec0000041864 */
[C---:B------:R-:W-:Y:S06]  /*6970*/  HMMA.16816.F32.BF16 R112, R4.reuse, R26, R112 ;  /* 0x0000001a0470723c */ /* 0x040fec0000041870 */
[C---:B-1----:R-:W-:Y:S06]  /*6980*/  HMMA.16816.F32.BF16 R116, R4.reuse, R20, R116 ;  /* 0x000000140474723c */ /* 0x042fec0000041874 */
[C---:B------:R-:W-:Y:S06]  /*6990*/  HMMA.16816.F32.BF16 R128, R4.reuse, R22, R128 ;  /* 0x000000160480723c */ /* 0x040fec0000041880 */
[C---:B-----5:R-:W-:Y:S06]  /*69a0*/  HMMA.16816.F32.BF16 R132, R4.reuse, R16, R132 ;  /* 0x000000100484723c */ /* 0x060fec0000041884 */
[C---:B------:R-:W-:Y:S06]  /*69b0*/  HMMA.16816.F32.BF16 R176, R4.reuse, R18, R176 ;  /* 0x0000001204b0723c */ /* 0x040fec00000418b0 */
[C---:B--2---:R-:W-:Y:S06]  /*69c0*/  HMMA.16816.F32.BF16 R144, R4.reuse, R12, R144 ;  /* 0x0000000c0490723c */ /* 0x044fec0000041890 */
[C---:B------:R-:W-:Y:S06]  /*69d0*/  HMMA.16816.F32.BF16 R152, R4.reuse, R14, R152 ;  /* 0x0000000e0498723c */ /* 0x040fec0000041898 */
[C---:B---3--:R-:W-:Y:S06]  /*69e0*/  HMMA.16816.F32.BF16 R168, R4.reuse, R8, R168 ;  /* 0x0000000804a8723c */ /* 0x048fec00000418a8 */
[----:B------:R-:W-:Y:S06]  /*69f0*/  HMMA.16816.F32.BF16 R160, R4, R10, R160 ;  /* 0x0000000a04a0723c */ /* 0x000fec00000418a0 */
[----:B------:R-:W-:Y:S01]  /*6a00*/  HMMA.16816.F32.BF16 R104, R28, R24, R104 ;  /* 0x000000181c68723c */ /* 0x000fe20000041868 */
[----:B------:R-:W-:Y:S01]  /*6a10*/  FADD.FTZ R4, R223, R228 ;  /* 0x000000e4df047221 */ /* 0x000fe20000010000 */
[----:B------:R-:W-:Y:S01]  /*6a20*/  FADD.FTZ R6, R219, R220 ;  /* 0x000000dcdb067221 */ /* 0x000fe20000010000 */
[----:B------:R-:W-:-:S03]  /*6a30*/  FADD.FTZ R5, R207, R238 ;  /* 0x000000eecf057221 */ /* 0x000fc60000010000 */
[----:B------:R1:W-:Y:S01]  /*6a40*/  STL [R1+0x48], R4 ;  /* 0x0000480401007387 */ /* 0x0003e20000100800 */
[C---:B------:R-:W-:Y:S03]  /*6a50*/  HMMA.16816.F32.BF16 R108, R28.reuse, R26, R108 ;  /* 0x0000001a1c6c723c */ /* 0x040fe6000004186c */
[----:B------:R2:W-:Y:S03]  /*6a60*/  STL [R1+0x44], R6 ;  /* 0x0000440601007387 */ /* 0x0005e60000100800 */
[C---:B------:R-:W-:Y:S06]  /*6a70*/  HMMA.16816.F32.BF16 R120, R28.reuse, R20, R120 ;  /* 0x000000141c78723c */ /* 0x040fec0000041878 */
[C---:B------:R-:W-:Y:S06]  /*6a80*/  HMMA.16816.F32.BF16 R124, R28.reuse, R22, R124 ;  /* 0x000000161c7c723c */ /* 0x040fec000004187c */
[----:B------:R-:W-:Y:S01]  /*6a90*/  HMMA.16816.F32.BF16 R136, R28, R16, R136 ;  /* 0x000000101c88723c */ /* 0x000fe20000041888 */
[----:B-1----:R-:W-:-:S05]  /*6aa0*/  FADD.FTZ R4, R204, R205 ;  /* 0x000000cdcc047221 */ /* 0x002fca0000010000 */
[C---:B------:R-:W-:Y:S01]  /*6ab0*/  HMMA.16816.F32.BF16 R140, R28.reuse, R18, R140 ;  /* 0x000000121c8c723c */ /* 0x040fe2000004188c */
[----:B------:R2:W-:Y:S05]  /*6ac0*/  STL [R1+0x24], R4 ;  /* 0x0000240401007387 */ /* 0x0005ea0000100800 */
[C---:B------:R-:W-:Y:S01]  /*6ad0*/  HMMA.16816.F32.BF16 R148, R28.reuse, R12, R148 ;  /* 0x0000000c1c94723c */ /* 0x040fe20000041894 */
[----:B------:R2:W-:Y:S05]  /*6ae0*/  STL [R1+0x40], R5 ;  /* 0x0000400501007387 */ /* 0x0005ea0000100800 */
[C---:B------:R-:W-:Y:S06]  /*6af0*/  HMMA.16816.F32.BF16 R172, R28.reuse, R14, R172 ;  /* 0x0000000e1cac723c */ /* 0x040fec00000418ac */
[C---:B------:R-:W-:Y:S06]  /*6b00*/  HMMA.16816.F32.BF16 R156, R28.reuse, R8, R156 ;  /* 0x000000081c9c723c */ /* 0x040fec000004189c */
[----:B------:R-:W-:Y:S01]  /*6b10*/  HMMA.16816.F32.BF16 R164, R28, R10, R164 ;  /* 0x0000000a1ca4723c */ /* 0x000fe200000418a4 */
[----:B------:R-:W-:-:S08]  /*6b20*/  NOP ;  /* 0x0000000000007918 */ /* 0x000fd00000000000 */
[----:B------:R-:W-:-:S15]  /*6b30*/  @!P0 BRA `(.L_x_218) ;  /* 0x000000a800dc8947 */ /* 0x000fde0003800000 */
[----:B------:R-:W3:Y:S01]  /*6b40*/  LDL R239, [R1+0x20] ;  /* 0x0000200001ef7983 */ /* 0x000ee20000100800 */
[----:B------:R-:W-:Y:S01]  /*6b50*/  ULDC UR4, c[0x0][0x2d0] ;  /* 0x0000b40000047ab9 */ /* 0x000fe20000000800 */
[----:B------:R-:W-:Y:S01]  /*6b60*/  UIADD3 UR12, UR18, -0x2, URZ ;  /* 0xfffffffe120c7890 */ /* 0x000fe2000fffe03f */
[----:B------:R-:W-:Y:S01]  /*6b70*/  ISETP.GE.AND P3, PT, R44, UR4, PT ;  /* 0x000000042c007c0c */ /* 0x000fe2000bf66270 */
[----:B------:R-:W-:-:S04]  /*6b80*/  DEPBAR.LE SB0, 0x0 ;  /* 0x000080000000791a */ /* 0x000fc80000000000 */
[----:B------:R-:W-:Y:S01]  /*6b90*/  USHF.R.S32.HI UR5, URZ, 0x1f, UR12 ;  /* 0x0000001f3f057899 */ /* 0x000fe2000801140c */
[----:B------:R-:W-:Y:S01]  /*6ba0*/  IMAD.U32 R21, RZ, RZ, UR12 ;  /* 0x0000000cff157e24 */ /* 0x000fe2000f8e00ff */
[----:B------:R-:W-:Y:S01]  /*6bb0*/  BAR.SYNC.DEFER_BLOCKING 0x0 ;  /* 0x0000000000007b1d */ /* 0x000fe20000010000 */
[----:B------:R-:W-:Y:S02]  /*6bc0*/  UISETP.GE.AND UP0, UPT, UR18, 0x3, UPT ;  /* 0x000000031200788c */ /* 0x000fe4000bf06270 */
[----:B------:R-:W-:-:S05]  /*6bd0*/  IMAD.WIDE.U32 R20, R21, UR27, R210 ;  /* 0x0000001b15147c25 */ /* 0x000fca000f8e00d2 */
[----:B--2---:R-:W1:Y:S01]  /*6be0*/  @!P3 LDC.64 R4, c[0x0][0x220] ;  /* 0x00008800ff04bb82 */ /* 0x004e620000000a00 */
[----:B------:R-:W2:Y:S07]  /*6bf0*/  S2R R197, SR_TID.X ;  /* 0x0000000000c57919 */ /* 0x000eae0000002100 */
[----:B------:R-:W4:Y:S08]  /*6c00*/  @!P3 LDC.64 R14, c[0x0][0x220] ;  /* 0x00008800ff0ebb82 */ /* 0x000f300000000a00 */
[----:B------:R-:W5:Y:S01]  /*6c10*/  @!P3 LDC.64 R10, c[0x0][0x220] ;  /* 0x00008800ff0abb82 */ /* 0x000f620000000a00 */
[----:B------:R-:W-:Y:S01]  /*6c20*/  @P3 STS.128 [R252+0xc000], RZ ;  /* 0x00c000fffc003388 */ /* 0x000fe20000000c00 */
[----:B-1----:R-:W-:-:S06]  /*6c30*/  @!P3 LEA R24, P0, R20, R4, 0x1 ;  /* 0x000000041418b211 */ /* 0x002fcc00078008ff */
[----:B------:R-:W1:Y:S01]  /*6c40*/  @!P3 LDC.64 R6, c[0x0][0x220] ;  /* 0x00008800ff06bb82 */ /* 0x000e620000000a00 */
[----:B--2---:R-:W-:-:S05]  /*6c50*/  IMAD.SHL.U32 R197, R197, 0x2, RZ ;  /* 0x00000002c5c57824 */ /* 0x004fca00078e00ff */
[----:B------:R-:W-:Y:S02]  /*6c60*/  LOP3.LUT R197, R197, 0x6, RZ, 0xc0, !PT ;  /* 0x00000006c5c57812 */ /* 0x000fe400078ec0ff */
[----:B---3--:R-:W-:Y:S01]  /*6c70*/  ISETP.GE.AND P2, PT, R239, UR4, PT ;  /* 0x00000004ef007c0c */ /* 0x008fe2000bf46270 */
[----:B------:R-:W-:-:S04]  /*6c80*/  UIMAD UR4, UR22, UR12, URZ ;  /* 0x0000000c160472a4 */ /* 0x000fc8000f8e023f */
[----:B------:R-:W-:-:S06]  /*6c90*/  UIMAD UR4, UR5, UR27, UR4 ;  /* 0x0000001b050472a4 */ /* 0x000fcc000f8e0204 */
[----:B------:R-:W-:Y:S02]  /*6ca0*/  VIADD R18, R21, UR4 ;  /* 0x0000000415127c36 */ /* 0x000fe40008000000 */
[----:B------:R-:W2:Y:S03]  /*6cb0*/  @!P2 LDC.64 R16, c[0x0][0x220] ;  /* 0x00008800ff10ab82 */ /* 0x000ea60000000a00 */
[----:B------:R-:W-:-:S05]  /*6cc0*/  @!P3 LEA.HI.X R25, R20, R5, R18, 0x1, P0 ;  /* 0x000000051419b211 */ /* 0x000fca00000f0c12 */
[----:B------:R-:W3:Y:S01]  /*6cd0*/  @!P2 LDC.64 R12, c[0x0][0x220] ;  /* 0x00008800ff0cab82 */ /* 0x000ee20000000a00 */
[----:B------:R-:W-:Y:S01]  /*6ce0*/  @!PT LDS RZ, [RZ] ;  /* 0x00000000fffff984 */ /* 0x000fe20000000800 */
[----:B------:R-:W-:Y:S01]  /*6cf0*/  @!PT LDS RZ, [RZ] ;  /* 0x00000000fffff984 */ /* 0x000fe20000000800 */
[----:B------:R-:W-:Y:S01]  /*6d00*/  @!PT LDS RZ, [RZ] ;  /* 0x00000000fffff984 */ /* 0x000fe20000000800 */
[----:B------:R-:W-:Y:S04]  /*6d10*/  @!P3 LDGSTS.E.BYPASS.LTC128B.128 [R252+0xc000], desc[UR20][R24.64] ;  /* 0x0c00000018fcbfae */ /* 0x000fe8000b901d54 */
[----:B------:R-:W-:Y:S03]  /*6d20*/  @P2 STS.128 [R252+0xe000], RZ ;  /* 0x00e000fffc002388 */ /* 0x000fe60000000c00 */
[----:B------:R-:W1:Y:S08]  /*6d30*/  @!P2 LDC.64 R8, c[0x0][0x220] ;  /* 0x00008800ff08ab82 */ /* 0x000e700000000a00 */
[----:B------:R-:W1:Y:S01]  /*6d40*/  @!P2 LDC.64 R4, c[0x0][0x220] ;  /* 0x00008800ff04ab82 */ /* 0x000e620000000a00 */
[----:B--2---:R-:W-:-:S02]  /*6d50*/  @!P2 LEA R22, P0, R20, R16, 0x1 ;  /* 0x000000101416a211 */ /* 0x004fc400078008ff */
[C---:B------:R-:W-:Y:S02]  /*6d60*/  IADD3 R16, P1, R20.reuse, UR28, RZ ;  /* 0x0000001c14107c10 */ /* 0x040fe4000ff3e0ff */
[----:B------:R-:W-:Y:S02]  /*6d70*/  @!P2 LEA.HI.X R23, R20, R17, R18, 0x1, P0 ;  /* 0x000000111417a211 */ /* 0x000fe400000f0c12 */
[----:B------:R-:W-:Y:S02]  /*6d80*/  IADD3.X R18, R18, UR19, RZ, P1, !PT ;  /* 0x0000001312127c10 */ /* 0x000fe40008ffe4ff */
[C---:B----4-:R-:W-:Y:S01]  /*6d90*/  @!P3 LEA R14, P4, R16.reuse, R14, 0x1 ;  /* 0x0000000e100eb211 */ /* 0x050fe200078808ff */
[----:B------:R-:W-:Y:S01]  /*6da0*/  @!PT LDS RZ, [RZ] ;  /* 0x00000000fffff984 */ /* 0x000fe20000000800 */
[----:B------:R-:W-:Y:S01]  /*6db0*/  @!PT LDS RZ, [RZ] ;  /* 0x00000000fffff984 */ /* 0x000fe20000000800 */
[----:B------:R-:W-:Y:S01]  /*6dc0*/  @!PT LDS RZ, [RZ] ;  /* 0x00000000fffff984 */ /* 0x000fe20000000800 */
[----:B------:R-:W-:Y:S01]  /*6dd0*/  @!P2 LDGSTS.E.BYPASS.LTC128B.128 [R252+0xe000], desc[UR20][R22.64+0x80] ;  /* 0x0e00008016fcafae */ /* 0x000fe2000b901d54 */
[C---:B---3--:R-:W-:Y:S02]  /*6de0*/  @!P2 LEA R20, P0, R16.reuse, R12, 0x1 ;  /* 0x0000000c1014a211 */ /* 0x048fe400078008ff */
[C---:B------:R-:W-:Y:S01]  /*6df0*/  IADD3 R17, P1, R16.reuse, UR28, RZ ;  /* 0x0000001c10117c10 */ /* 0x040fe2000ff3e0ff */
[----:B------:R-:W-:Y:S01]  /*6e00*/  @P3 STS.128 [R252+0xc800], RZ ;  /* 0x00c800fffc003388 */ /* 0x000fe20000000c00 */
[----:B------:R-:W-:-:S02]  /*6e10*/  @!P3 LEA.HI.X R15, R16, R15, R18, 0x1, P4 ;  /* 0x0000000f100fb211 */ /* 0x000fc400020f0c12 */
[----:B------:R-:W-:Y:S02]  /*6e20*/  @!P2 LEA.HI.X R21, R16, R13, R18, 0x1, P0 ;  /* 0x0000000d1015a211 */ /* 0x000fe400000f0c12 */
[----:B------:R-:W-:Y:S01]  /*6e30*/  IADD3.X R18, R18, UR19, RZ, P1, !PT ;  /* 0x0000001312127c10 */ /* 0x000fe20008ffe4ff */
[----:B------:R-:W-:Y:S01]  /*6e40*/  @!PT LDS RZ, [RZ] ;  /* 0x00000000fffff984 */ /* 0x000fe20000000800 */
[----:B------:R-:W-:Y:S01]  /*6e50*/  @!PT LDS RZ, [RZ] ;  /* 0x00000000fffff984 */ /* 0x000fe20000000800 */
[----:B------:R-:W-:Y:S01]  /*6e60*/  @!PT LDS RZ, [RZ] ;  /* 0x00000000fffff984 */ /* 0x000fe20000000800 */
[----:B------:R-:W-:Y:S01]  /*6e70*/  @!P3 LDGSTS.E.BYPASS.LTC128B.128 [R252+0xc800], desc[UR20][R14.64] ;  /* 0x0c8000000efcbfae */ /* 0x000fe2000b901d54 */
[C---:B-----5:R-:W-:Y:S02]  /*6e80*/  @!P3 LEA R10, P1, R17.reuse, R10, 0x1 ;  /* 0x0000000a110ab211 */ /* 0x060fe400078208ff */
[C---:B------:R-:W-:Y:S01]  /*6e90*/  IADD3 R12, P0, R17.reuse, UR28, RZ ;  /* 0x0000001c110c7c10 */ /* 0x040fe2000ff1e0ff */
[----:B------:R-:W-:Y:S01]  /*6ea0*/  @P2 STS.128 [R252+0xe800], RZ ;  /* 0x00e800fffc002388 */ /* 0x000fe20000000c00 */
[C---:B------:R-:W-:Y:S02]  /*6eb0*/  @!P3 LEA.HI.X R11, R17.reuse, R11, R18, 0x1, P1 ;  /* 0x0000000b110bb211 */ /* 0x040fe400008f0c12 */
[----:B-1----:R-:W-:Y:S01]  /*6ec0*/  @!P2 LEA R16, P1, R17, R8, 0x1 ;  /* 0x000000081110a211 */ /* 0x002fe200078208ff */
[----:B------:R-:W-:Y:S01]  /*6ed0*/  @!PT LDS RZ, [RZ] ;  /* 0x00000000fffff984 */ /* 0x000fe20000000800 */
[----:B------:R-:W-:Y:S01]  /*6ee0*/  @!PT LDS RZ, [RZ] ;  /* 0x00000000fffff984 */ /* 0x000fe20000000800 */
[----:B------:R-:W-:Y:S01]  /*6ef0*/  @!PT LDS RZ, [RZ] ;  /* 0x00000000fffff984 */ /* 0x000fe20000000800 */
[----:B------:R1:W-:Y:S01]  /*6f00*/  @!P2 LDGSTS.E.BYPASS.LTC128B.128 [R252+0xe800], desc[UR20][R20.64+0x80] ;  /* 0x0e80008014fcafae */ /* 0x0003e2000b901d54 */
[----:B------:R-:W-:-:S02]  /*6f10*/  IADD3.X R8, R18, UR19, RZ, P0, !PT ;  /* 0x0000001312087c10 */ /* 0x000fc400087fe4ff */
[C---:B------:R-:W-:Y:S01]  /*6f20*/  @!P3 LEA R6, P4, R12.reuse, R6, 0x1 ;  /* 0x000000060c06b211 */ /* 0x040fe200078808ff */
[----:B------:R-:W-:Y:S01]  /*6f30*/  @P3 STS.128 [R252+0xd000], RZ ;  /* 0x00d000fffc003388 */ /* 0x000fe20000000c00 */
[C---:B------:R-:W-:Y:S02]  /*6f40*/  @!P2 LEA R4, P0, R12.reuse, R4, 0x1 ;  /* 0x000000040c04a211 */ /* 0x040fe400078008ff */
[----:B------:R-:W-:Y:S01]  /*6f50*/  @!P2 LEA.HI.X R17, R17, R9, R18, 0x1, P1 ;  /* 0x000000091111a211 */ /* 0x000fe200008f0c12 */
[----:B------:R-:W-:Y:S01]  /*6f60*/  @!PT LDS RZ, [RZ] ;  /* 0x00000000fffff984 */ /* 0x000fe20000000800 */
[----:B------:R-:W-:Y:S01]  /*6f70*/  @!PT LDS RZ, [RZ] ;  /* 0x00000000fffff984 */ /* 0x000fe20000000800 */
[----:B------:R-:W-:Y:S01]  /*6f80*/  @!PT LDS RZ, [RZ] ;  /* 0x00000000fffff984 */ /* 0x000fe20000000800 */
[----:B------:R-:W-:Y:S01]  /*6f90*/  @!P3 LDGSTS.E.BYPASS.LTC128B.128 [R252+0xd000], desc[UR20][R10.64] ;  /* 0x0d0000000afcbfae */ /* 0x000fe2000b901d54 */
[C-C-:B------:R-:W-:Y:S02]  /*6fa0*/  @!P3 LEA.HI.X R7, R12.reuse, R7, R8.reuse, 0x1, P4 ;  /* 0x000000070c07b211 */ /* 0x140fe400020f0c08 */
[----:B------:R-:W-:Y:S01]  /*6fb0*/  @!P2 LEA.HI.X R5, R12, R5, R8, 0x1, P0 ;  /* 0x000000050c05a211 */ /* 0x000fe200000f0c08 */
[----:B------:R-:W-:Y:S04]  /*6fc0*/  @P2 STS.128 [R252+0xf000], RZ ;  /* 0x00f000fffc002388 */ /* 0x000fe80000000c00 */
[----:B------:R-:W-:Y:S01]  /*6fd0*/  @!PT LDS RZ, [RZ] ;  /* 0x00000000fffff984 */ /* 0x000fe20000000800 */
[----:B------:R-:W-:Y:S01]  /*6fe0*/  @!PT LDS RZ, [RZ] ;  /* 0x00000000fffff984 */ /* 0x000fe20000000800 */
[----:B------:R-:W-:Y:S01]  /*6ff0*/  @!PT LDS RZ, [RZ] ;  /* 0x00000000fffff984 */ /* 0x000fe20000000800 */
[----:B------:R-:W-:Y:S04]  /*7000*/  @!P2 LDGSTS.E.BYPASS.LTC128B.128 [R252+0xf000], desc[UR20][R16.64+0x80] ;  /* 0x0f00008010fcafae */ /* 0x000fe8000b901d54 */
        /* <DEDUP_REMOVED lines=9> */
[----:B------:R2:W-:Y:S04]  /*70a0*/  @!P2 LDGSTS.E.BYPASS.LTC128B.128 [R252+0xf800], desc[UR20][R4.64+0x80] ;  /* 0x0f80008004fcafae */ /* 0x0005e8000b901d54 */
[----:B------:R-:W-:Y:S04]  /*70b0*/  LDSM.16.M88.4 R60, [R250+0x8000] ;  /* 0x00800000fa3c783b */ /* 0x000fe80000000200 */
[----:B------:R-:W3:Y:S04]  /*70c0*/  LDSM.16.M88.4 R36, [R251+0x2000] ;  /* 0x00200000fb24783b */ /* 0x000ee80000000200 */
[----:B------:R-:W1:Y:S04]  /*70d0*/  LDSM.16.M88.4 R52, [R250+0x8800] ;  /* 0x00880000fa34783b */ /* 0x000e680000000200 */
[----:B------:R-:W4:Y:S04]  /*70e0*/  LDSM.16.M88.4 R44, [R250+0x9000] ;  /* 0x00900000fa2c783b */ /* 0x000f280000000200 */
[----:B------:R-:W2:Y:S04]  /*70f0*/  LDSM.16.M88.4 R228, [R250+0x9800] ;  /* 0x00980000fae4783b */ /* 0x000ea80000000200 */
[----:B------:R-:W-:Y:S04]  /*7100*/  LDSM.16.M88.4 R220, [R248] ;  /* 0x00000000f8dc783b */ /* 0x000fe80000000200 */
[----:B------:R-:W5:Y:S04]  /*7110*/  LDSM.16.M88.4 R40, [R249+0x2000] ;  /* 0x00200000f928783b */ /* 0x000f680000000200 */
[----:B------:R-:W5:Y:S04]  /*7120*/  LDSM.16.M88.4 R216, [R248+0x800] ;  /* 0x00080000f8d8783b */ /* 0x000f680000000200 */
[----:B------:R-:W5:Y:S04]  /*7130*/  LDSM.16.M88.4 R212, [R248+0x1000] ;  /* 0x00100000f8d4783b */ /* 0x000f680000000200 */
[----:B------:R-:W5:Y:S04]  /*7140*/  LDSM.16.M88.4 R204, [R248+0x1800] ;  /* 0x00180000f8cc783b */ /* 0x000f680000000200 */
[----:B------:R-:W5:Y:S01]  /*7150*/  LDSM.16.M88.4 R32, [R251] ;  /* 0x00000000fb20783b */ /* 0x000f620000000200 */
[C---:B---3--:R-:W-:Y:S03]  /*7160*/  HMMA.16816.F32.BF16 R28, R36.reuse, R60, RZ ;  /* 0x0000003c241c723c */ /* 0x048fe600000418ff */
[----:B------:R-:W3:Y:S04]  /*7170*/  LDSM.16.M88.4 R200, [R249] ;  /* 0x00000000f9c8783b */ /* 0x000ee80000000200 */
[----:B------:R-:W0:Y:S01]  /*7180*/  LDGDEPBAR ;  /* 0x00000000000079af */ /* 0x000e220000000000 */
[C---:B-1----:R-:W-:Y:S06]  /*7190*/  HMMA.16816.F32.BF16 R20, R36.reuse, R52, RZ ;  /* 0x000000342414723c */ /* 0x042fec00000418ff */
[C---:B----4-:R-:W-:Y:S06]  /*71a0*/  HMMA.16816.F32.BF16 R12, R36.reuse, R44, RZ ;  /* 0x0000002c240c723c */ /* 0x050fec00000418ff */
[C---:B--2---:R-:W-:Y:S06]  /*71b0*/  HMMA.16816.F32.BF16 R4, R36.reuse, R228, RZ ;  /* 0x000000e42404723c */ /* 0x044fec00000418ff */
[C---:B------:R-:W-:Y:S06]  /*71c0*/  HMMA.16816.F32.BF16 R24, R36.reuse, R62, RZ ;  /* 0x0000003e2418723c */ /* 0x040fec00000418ff */
[C---:B------:R-:W-:Y:S06]  /*71d0*/  HMMA.16816.F32.BF16 R16, R36.reuse, R54, RZ ;  /* 0x000000362410723c */ /* 0x040fec00000418ff */
[C---:B------:R-:W-:Y:S06]  /*71e0*/  HMMA.16816.F32.BF16 R8, R36.reuse, R46, RZ ;  /* 0x0000002e2408723c */ /* 0x040fec00000418ff */
[----:B------:R-:W-:Y:S06]  /*71f0*/  HMMA.16816.F32.BF16 R36, R36, R230, RZ ;  /* 0x000000e62424723c */ /* 0x000fec00000418ff */
[C---:B-----5:R-:W-:Y:S06]  /*7200*/  HMMA.16816.F32.BF16 R28, R40.reuse, R220, R28 ;  /* 0x000000dc281c723c */ /* 0x060fec000004181c */
[C---:B------:R-:W-:Y:S06]  /*7210*/  HMMA.16816.F32.BF16 R20, R40.reuse, R216, R20 ;  /* 0x000000d82814723c */ /* 0x040fec0000041814 */
[C---:B------:R-:W-:Y:S06]  /*7220*/  HMMA.16816.F32.BF16 R12, R40.reuse, R212, R12 ;  /* 0x000000d4280c723c */ /* 0x040fec000004180c */
[C---:B------:R-:W-:Y:S06]  /*7230*/  HMMA.16816.F32.BF16 R4, R40.reuse, R204, R4 ;  /* 0x000000cc2804723c */ /* 0x040fec0000041804 */
[C---:B------:R-:W-:Y:S06]  /*7240*/  HMMA.16816.F32.BF16 R24, R40.reuse, R222, R24 ;  /* 0x000000de2818723c */ /* 0x040fec0000041818 */
[C---:B------:R-:W-:Y:S06]  /*7250*/  HMMA.16816.F32.BF16 R16, R40.reuse, R218, R16 ;  /* 0x000000da2810723c */ /* 0x040fec0000041810 */
[C---:B------:R-:W-:Y:S06]  /*7260*/  HMMA.16816.F32.BF16 R8, R40.reuse, R214, R8 ;  /* 0x000000d62808723c */ /* 0x040fec0000041808 */
[----:B------:R-:W-:Y:S06]  /*7270*/  HMMA.16816.F32.BF16 R36, R40, R206, R36 ;  /* 0x000000ce2824723c */ /* 0x000fec0000041824 */
[C---:B------:R-:W-:Y:S06]  /*7280*/  HMMA.16816.F32.BF16 R64, R32.reuse, R60, RZ ;  /* 0x0000003c2040723c */ /* 0x040fec00000418ff */
        /* <DEDUP_REMOVED lines=8> */
[C---:B---3--:R-:W-:Y:S06]  /*7310*/  HMMA.16816.F32.BF16 R64, R200.reuse, R220, R64 ;  /* 0x000000dcc840723c */ /* 0x048fec0000041840 */
[C---:B------:R-:W-:Y:S06]  /*7320*/  HMMA.16816.F32.BF16 R56, R200.reuse, R216, R56 ;  /* 0x000000d8c838723c */ /* 0x040fec0000041838 */
[C---:B------:R-:W-:Y:S06]  /*7330*/  HMMA.16816.F32.BF16 R48, R200.reuse, R212, R48 ;  /* 0x000000d4c830723c */ /* 0x040fec0000041830 */
[C---:B------:R-:W-:Y:S06]  /*7340*/  HMMA.16816.F32.BF16 R40, R200.reuse, R204, R40 ;  /* 0x000000ccc828723c */ /* 0x040fec0000041828 */
[C---:B------:R-:W-:Y:S01]  /*7350*/  HMMA.16816.F32.BF16 R60, R200.reuse, R222, R60 ;  /* 0x000000dec83c723c */ /* 0x040fe2000004183c */
[----:B------:R-:W1:Y:S05]  /*7360*/  LDSM.16.M88.4 R220, [R243+0x8000] ;  /* 0x00800000f3dc783b */ /* 0x000e6a0000000200 */
[C---:B------:R-:W-:Y:S01]  /*7370*/  HMMA.16816.F32.BF16 R52, R200.reuse, R218, R52 ;  /* 0x000000dac834723c */ /* 0x040fe20000041834 */
[----:B------:R-:W2:Y:S05]  /*7380*/  LDSM.16.M88.4 R216, [R243+0x8800] ;  /* 0x00880000f3d8783b */ /* 0x000eaa0000000200 */
[C---:B------:R-:W-:Y:S01]  /*7390*/  HMMA.16816.F32.BF16 R44, R200.reuse, R214, R44 ;  /* 0x000000d6c82c723c */ /* 0x040fe2000004182c */
[----:B------:R-:W3:Y:S05]  /*73a0*/  LDSM.16.M88.4 R212, [R243+0x9000] ;  /* 0x00900000f3d4783b */ /* 0x000eea0000000200 */
[----:B------:R-:W-:Y:S01]  /*73b0*/  HMMA.16816.F32.BF16 R32, R200, R206, R32 ;  /* 0x000000cec820723c */ /* 0x000fe20000041820 */
[----:B------:R-:W4:Y:S04]  /*73c0*/  LDSM.16.M88.4 R204, [R243+0x9800] ;  /* 0x00980000f3cc783b */ /* 0x000f280000000200 */
[----:B------:R-:W5:Y:S01]  /*73d0*/  LDSM.16.M88.4 R200, [R247] ;  /* 0x00000000f7c8783b */ /* 0x000f620000000200 */
[C---:B-1----:R-:W-:Y:S06]  /*73e0*/  HMMA.16816.F32.BF16 R28, R228.reuse, R220, R28 ;  /* 0x000000dce41c723c */ /* 0x042fec000004181c */
[C---:B--2---:R-:W-:Y:S06]  /*73f0*/  HMMA.16816.F32.BF16 R20, R228.reuse, R216, R20 ;  /* 0x000000d8e414723c */ /* 0x044fec0000041814 */
[C---:B---3--:R-:W-:Y:S06]  /*7400*/  HMMA.16816.F32.BF16 R12, R228.reuse, R212, R12 ;  /* 0x000000d4e40c723c */ /* 0x048fec000004180c */
[C---:B----4-:R-:W-:Y:S06]  /*7410*/  HMMA.16816.F32.BF16 R4, R228.reuse, R204, R4 ;  /* 0x000000cce404723c */ /* 0x050fec0000041804 */
[C---:B------:R-:W-:Y:S06]  /*7420*/  HMMA.16816.F32.BF16 R24, R228.reuse, R222, R24 ;  /* 0x000000dee418723c */ /* 0x040fec0000041818 */
[C---:B------:R-:W-:Y:S06]  /*7430*/  HMMA.16816.F32.BF16 R16, R228.reuse, R218, R16 ;  /* 0x000000dae410723c */ /* 0x040fec0000041810 */
[C---:B------:R-:W-:Y:S06]  /*7440*/  HMMA.16816.F32.BF16 R8, R228.reuse, R214, R8 ;  /* 0x000000d6e408723c */ /* 0x040fec0000041808 */
[----:B------:R-:W-:Y:S01]  /*7450*/  HMMA.16816.F32.BF16 R36, R228, R206, R36 ;  /* 0x000000cee424723c */ /* 0x000fe20000041824 */
[----:B------:R-:W-:Y:S05]  /*7460*/  LDSM.16.M88.4 R228, [R246+0x2000] ;  /* 0x00200000f6e4783b */ /* 0x000fea0000000200 */
[C---:B-----5:R-:W-:Y:S06]  /*7470*/  HMMA.16816.F32.BF16 R64, R200.reuse, R220, R64 ;  /* 0x000000dcc840723c */ /* 0x060fec0000041840 */
[C---:B------:R-:W-:Y:S01]  /*7480*/  HMMA.16816.F32.BF16 R60, R200.reuse, R222, R60 ;  /* 0x000000dec83c723c */ /* 0x040fe2000004183c */
[----:B------:R-:W1:Y:S05]  /*7490*/  LDSM.16.M88.4 R220, [R245] ;  /* 0x00000000f5dc783b */ /* 0x000e6a0000000200 */
[C---:B------:R-:W-:Y:S06]  /*74a0*/  HMMA.16816.F32.BF16 R56, R200.reuse, R216, R56 ;  /* 0x000000d8c838723c */ /* 0x040fec0000041838 */
[C---:B------:R-:W-:Y:S01]  /*74b0*/  HMMA.16816.F32.BF16 R52, R200.reuse, R218, R52 ;  /* 0x000000dac834723c */ /* 0x040fe20000041834 */
[----:B------:R-:W2:Y:S05]  /*74c0*/  LDSM.16.M88.4 R216, [R245+0x800] ;  /* 0x00080000f5d8783b */ /* 0x000eaa0000000200 */
[C---:B------:R-:W-:Y:S06]  /*74d0*/  HMMA.16816.F32.BF16 R48, R200.reuse, R212, R48 ;  /* 0x000000d4c830723c */ /* 0x040fec0000041830 */
[C---:B------:R-:W-:Y:S01]  /*74e0*/  HMMA.16816.F32.BF16 R44, R200.reuse, R214, R44 ;  /* 0x000000d6c82c723c */ /* 0x040fe2000004182c */
[----:B------:R-:W3:Y:S05]  /*74f0*/  LDSM.16.M88.4 R212, [R245+0x1000] ;  /* 0x00100000f5d4783b */ /* 0x000eea0000000200 */
[C---:B------:R-:W-:Y:S06]  /*7500*/  HMMA.16816.F32.BF16 R40, R200.reuse, R204, R40 ;  /* 0x000000ccc828723c */ /* 0x040fec0000041828 */
[----:B------:R-:W-:Y:S01]  /*7510*/  HMMA.16816.F32.BF16 R32, R200, R206, R32 ;  /* 0x000000cec820723c */ /* 0x000fe20000041820 */
[----:B------:R-:W4:Y:S04]  /*7520*/  LDSM.16.M88.4 R204, [R245+0x1800] ;  /* 0x00180000f5cc783b */ /* 0x000f280000000200 */
[----:B------:R-:W5:Y:S01]  /*7530*/  LDSM.16.M88.4 R200, [R246] ;  /* 0x00000000f6c8783b */ /* 0x000f620000000200 */
[C---:B-1----:R-:W-:Y:S06]  /*7540*/  HMMA.16816.F32.BF16 R28, R228.reuse, R220, R28 ;  /* 0x000000dce41c723c */ /* 0x042fec000004181c */
[C---:B------:R-:W-:Y:S06]  /*7550*/  HMMA.16816.F32.BF16 R24, R228.reuse, R222, R24 ;  /* 0x000000dee418723c */ /* 0x040fec0000041818 */
[C---:B--2---:R-:W-:Y:S06]  /*7560*/  HMMA.16816.F32.BF16 R20, R228.reuse, R216, R20 ;  /* 0x000000d8e414723c */ /* 0x044fec0000041814 */
[C---:B------:R-:W-:Y:S06]  /*7570*/  HMMA.16816.F32.BF16 R16, R228.reuse, R218, R16 ;  /* 0x000000dae410723c */ /* 0x040fec0000041810 */
[C---:B---3--:R-:W-:Y:S06]  /*7580*/  HMMA.16816.F32.BF16 R12, R228.reuse, R212, R12 ;  /* 0x000000d4e40c723c */ /* 0x048fec000004180c */
[C---:B------:R-:W-:Y:S06]  /*7590*/  HMMA.16816.F32.BF16 R8, R228.reuse, R214, R8 ;  /* 0x000000d6e408723c */ /* 0x040fec0000041808 */
[C---:B----4-:R-:W-:Y:S06]  /*75a0*/  HMMA.16816.F32.BF16 R4, R228.reuse, R204, R4 ;  /* 0x000000cce404723c */ /* 0x050fec0000041804 */
[----:B------:R-:W-:Y:S01]  /*75b0*/  HMMA.16816.F32.BF16 R36, R228, R206, R36 ;  /* 0x000000cee424723c */ /* 0x000fe20000041824 */
[----:B------:R-:W-:Y:S05]  /*75c0*/  LDSM.16.M88.4 R228, [R251+0x6000] ;  /* 0x00600000fbe4783b */ /* 0x000fea0000000200 */
[C---:B-----5:R-:W-:Y:S06]  /*75d0*/  HMMA.16816.F32.BF16 R64, R200.reuse, R220, R64 ;  /* 0x000000dcc840723c */ /* 0x060fec0000041840 */
[C---:B------:R-:W-:Y:S01]  /*75e0*/  HMMA.16816.F32.BF16 R60, R200.reuse, R222, R60 ;  /* 0x000000dec83c723c */ /* 0x040fe2000004183c */
[----:B------:R-:W1:Y:S05]  /*75f0*/  LDSM.16.M88.4 R220, [R250+0xa000] ;  /* 0x00a00000fadc783b */ /* 0x000e6a0000000200 */
        /* <DEDUP_REMOVED lines=9> */
[----:B------:R-:W5:Y:S01]  /*7690*/  LDSM.16.M88.4 R200, [R251+0x4000] ;  /* 0x00400000fbc8783b */ /* 0x000f620000000200 */
        /* <DEDUP_REMOVED lines=55> */
[----:B------:R-:W-:Y:S05]  /*7a10*/  LDSM.16.M88.4 R220, [R246+0x6000] ;  /* 0x00600000f6dc783b */ /* 0x000fea0000000200 */
[C---:B------:R-:W-:Y:S06]  /*7a20*/  HMMA.16816.F32.BF16 R56, R200.reuse, R216, R56 ;  /* 0x000000d8c838723c */ /* 0x040fec0000041838 */
[C---:B------:R-:W-:Y:S01]  /*7a30*/  HMMA.16816.F32.BF16 R52, R200.reuse, R218, R52 ;  /* 0x000000dac834723c */ /* 0x040fe20000041834 */
[----:B------:R-:W1:Y:S05]  /*7a40*/  LDSM.16.M88.4 R216, [R245+0x2000] ;  /* 0x00200000f5d8783b */ /* 0x000e6a0000000200 */
[C---:B------:R-:W-:Y:S06]  /*7a50*/  HMMA.16816.F32.BF16 R40, R200.reuse, R204, R40 ;  /* 0x000000ccc828723c */ /* 0x040fec0000041828 */
[C---:B------:R-:W-:Y:S01]  /*7a60*/  HMMA.16816.F32.BF16 R32, R200.reuse, R206, R32 ;  /* 0x000000cec820723c */ /* 0x040fe20000041820 */
[----:B------:R-:W2:Y:S05]  /*7a70*/  LDSM.16.M88.4 R204, [R245+0x3000] ;  /* 0x00300000f5cc783b */ /* 0x000eaa0000000200 */
[C---:B------:R-:W-:Y:S06]  /*7a80*/  HMMA.16816.F32.BF16 R48, R200.reuse, R212, R48 ;  /* 0x000000d4c830723c */ /* 0x040fec0000041830 */
[----:B------:R-:W-:Y:S01]  /*7a90*/  HMMA.16816.F32.BF16 R44, R200, R214, R44 ;  /* 0x000000d6c82c723c */ /* 0x000fe2000004182c */
[----:B------:R-:W3:Y:S04]  /*7aa0*/  LDSM.16.M88.4 R212, [R245+0x2800] ;  /* 0x00280000f5d4783b */ /* 0x000ee80000000200 */
[----:B------:R-:W4:Y:S01]  /*7ab0*/  LDSM.16.M88.4 R200, [R245+0x3800] ;  /* 0x00380000f5c8783b */ /* 0x000f220000000200 */
[----:B------:R-:W-:-:S04]  /*7ac0*/  DEPBAR.LE SB0, 0x0 ;  /* 0x000080000000791a */ /* 0x000fc80000000000 */
[-C--:B-1----:R-:W-:Y:S06]  /*7ad0*/  HMMA.16816.F32.BF16 R60, R228, R218.reuse, R60 ;  /* 0x000000dae43c723c */ /* 0x082fec000004183c */
[C---:B------:R-:W-:Y:S06]  /*7ae0*/  HMMA.16816.F32.BF16 R24, R220.reuse, R218, R24 ;  /* 0x000000dadc18723c */ /* 0x040fec0000041818 */
[-C--:B--2---:R-:W-:Y:S06]  /*7af0*/  HMMA.16816.F32.BF16 R12, R220, R204.reuse, R12 ;  /* 0x000000ccdc0c723c */ /* 0x084fec000004180c */
[C---:B------:R-:W-:Y:S06]  /*7b00*/  HMMA.16816.F32.BF16 R48, R228.reuse, R204, R48 ;  /* 0x000000cce430723c */ /* 0x040fec0000041830 */
[----:B---3--:R-:W-:Y:S01]  /*7b10*/  HMMA.16816.F32.BF16 R56, R228, R212, R56 ;  /* 0x000000d4e438723c */ /* 0x008fe20000041838 */
[----:B------:R-:W-:-:S04]  /*7b20*/  IMAD.U32 R204, RZ, RZ, UR12 ;  /* 0x0000000cffcc7e24 */ /* 0x000fc8000f8e00ff */
[----:B------:R-:W-:Y:S01]  /*7b30*/  IMAD R204, R204, 0x40, R197 ;  /* 0x00000040cccc7824 */ /* 0x000fe200078e02c5 */
[----:B------:R-:W-:Y:S03]  /*7b40*/  HMMA.16816.F32.BF16 R20, R220, R212, R20 ;  /* 0x000000d4dc14723c */ /* 0x000fe60000041814 */
[----:B------:R-:W-:-:S03]  /*7b50*/  VIADD R197, R204, 0x8 ;  /* 0x00000008ccc57836 */ /* 0x000fc60000000000 */
[-C--:B------:R-:W-:Y:S02]  /*7b60*/  HMMA.16816.F32.BF16 R52, R228, R214.reuse, R52 ;  /* 0x000000d6e434723c */ /* 0x080fe40000041834 */
[C---:B------:R-:W-:Y:S02]  /*7b70*/  ISETP.GE.AND P6, PT, R197.reuse, R227, PT ;  /* 0x000000e3c500720c */ /* 0x040fe40003fc6270 */
[C---:B------:R-:W-:Y:S02]  /*7b80*/  ISETP.GE.AND P0, PT, R197.reuse, R226, PT ;  /* 0x000000e2c500720c */ /* 0x040fe40003f06270 */
[C---:B------:R-:W-:Y:S01]  /*7b90*/  ISETP.GE.AND P5, PT, R197.reuse, R225, PT ;  /* 0x000000e1c500720c */ /* 0x040fe20003fa6270 */
[----:B------:R-:W-:Y:S01]  /*7ba0*/  HMMA.16816.F32.BF16 R16, R220, R214, R16 ;  /* 0x000000d6dc10723c */ /* 0x000fe20000041810 */
[----:B------:R-:W-:Y:S01]  /*7bb0*/  ISETP.GE.AND P1, PT, R197, R224, PT ;  /* 0x000000e0c500720c */ /* 0x000fe20003f26270 */
[----:B------:R-:W-:Y:S01]  /*7bc0*/  VIADD R197, R204, 0x9 ;  /* 0x00000009ccc57836 */ /* 0x000fe20000000000 */
[----:B------:R-:W-:-:S02]  /*7bd0*/  FSEL R199, R60, -INF , !P6 ;  /* 0xff8000003cc77808 */ /* 0x000fc40007000000 */
[----:B------:R-:W-:Y:S01]  /*7be0*/  FSEL R62, R62, -INF , !P0 ;  /* 0xff8000003e3e7808 */ /* 0x000fe20004000000 */
[-C--:B------:R-:W-:Y:S01]  /*7bf0*/  HMMA.16816.F32.BF16 R44, R228, R206.reuse, R44 ;  /* 0x000000cee42c723c */ /* 0x080fe2000004182c */
[C---:B------:R-:W-:Y:S02]  /*7c00*/  ISETP.GE.AND P4, PT, R197.reuse, R227, PT ;  /* 0x000000e3c500720c */ /* 0x040fe40003f86270 */
[----:B------:R-:W-:Y:S02]  /*7c10*/  ISETP.GE.AND P6, PT, R197, R226, PT ;  /* 0x000000e2c500720c */ /* 0x000fe40003fc6270 */
[----:B------:R-:W-:Y:S01]  /*7c20*/  FSEL R61, R61, -INF , !P4 ;  /* 0xff8000003d3d7808 */ /* 0x000fe20006000000 */
[C---:B------:R-:W-:Y:S01]  /*7c30*/  HMMA.16816.F32.BF16 R8, R220.reuse, R206, R8 ;  /* 0x000000cedc08723c */ /* 0x040fe20000041808 */
[C---:B------:R-:W-:Y:S02]  /*7c40*/  ISETP.GE.AND P0, PT, R197.reuse, R225, PT ;  /* 0x000000e1c500720c */ /* 0x040fe40003f06270 */
[----:B------:R-:W-:Y:S01]  /*7c50*/  ISETP.GE.AND P4, PT, R197, R224, PT ;  /* 0x000000e0c500720c */ /* 0x000fe20003f86270 */
[----:B------:R-:W-:Y:S01]  /*7c60*/  VIADD R197, R204, 0x10 ;  /* 0x00000010ccc57836 */ /* 0x000fe20000000000 */
[----:B------:R-:W-:Y:S01]  /*7c70*/  FSEL R63, R63, -INF , !P6 ;  /* 0xff8000003f3f7808 */ /* 0x000fe20007000000 */
[----:B------:R-:W-:Y:S01]  /*7c80*/  HMMA.16816.F32.BF16 R28, R220, R216, R28 ;  /* 0x000000d8dc1c723c */ /* 0x000fe2000004181c */
[----:B------:R-:W-:-:S02]  /*7c90*/  FSEL R60, R24, -INF , !P5 ;  /* 0xff800000183c7808 */ /* 0x000fc40006800000 */
[----:B------:R-:W-:Y:S02]  /*7ca0*/  FSEL R26, R26, -INF , !P1 ;  /* 0xff8000001a1a7808 */ /* 0x000fe40004800000 */
[----:B------:R-:W-:Y:S01]  /*7cb0*/  FSEL R25, R25, -INF , !P0 ;  /* 0xff80000019197808 */ /* 0x000fe20004000000 */
[----:B------:R-:W-:Y:S01]  /*7cc0*/  HMMA.16816.F32.BF16 R64, R228, R216, R64 ;  /* 0x000000d8e440723c */ /* 0x000fe20000041840 */
[C---:B------:R-:W-:Y:S02]  /*7cd0*/  ISETP.GE.AND P6, PT, R197.reuse, R227, PT ;  /* 0x000000e3c500720c */ /* 0x040fe40003fc6270 */
[C---:B------:R-:W-:Y:S02]  /*7ce0*/  ISETP.GE.AND P1, PT, R197.reuse, R226, PT ;  /* 0x000000e2c500720c */ /* 0x040fe40003f26270 */
[C---:B------:R-:W-:Y:S01]  /*7cf0*/  ISETP.GE.AND P5, PT, R197.reuse, R225, PT ;  /* 0x000000e1c500720c */ /* 0x040fe20003fa6270 */
[----:B----4-:R-:W-:Y:S01]  /*7d00*/  HMMA.16816.F32.BF16 R4, R220, R200, R4 ;  /* 0x000000c8dc04723c */ /* 0x010fe20000041804 */
[----:B------:R-:W-:Y:S01]  /*7d10*/  BAR.SYNC.DEFER_BLOCKING 0x0 ;  /* 0x0000000000007b1d */ /* 0x000fe20000010000 */
[----:B------:R-:W-:Y:S01]  /*7d20*/  ISETP.GE.AND P0, PT, R197, R224, PT ;  /* 0x000000e0c500720c */ /* 0x000fe20003f06270 */
[----:B------:R-:W-:Y:S01]  /*7d30*/  VIADD R197, R204, 0x11 ;  /* 0x00000011ccc57836 */ /* 0x000fe20000000000 */
[----:B------:R-:W-:-:S02]  /*7d40*/  FSEL R24, R27, -INF , !P4 ;  /* 0xff8000001b187808 */ /* 0x000fc40006000000 */
[----:B------:R-:W-:Y:S01]  /*7d50*/  FSEL R27, R56, -INF , !P6 ;  /* 0xff800000381b7808 */ /* 0x000fe20007000000 */
[----:B------:R-:W-:Y:S01]  /*7d60*/  HMMA.16816.F32.BF16 R36, R220, R202, R36 ;  /* 0x000000cadc24723c */ /* 0x000fe20000041824 */
[C---:B------:R-:W-:Y:S02]  /*7d70*/  ISETP.GE.AND P4, PT, R197.reuse, R227, PT ;  /* 0x000000e3c500720c */ /* 0x040fe40003f86270 */
[----:B------:R-:W-:Y:S01]  /*7d80*/  FSEL R218, R20, -INF , !P5 ;  /* 0xff80000014da7808 */ /* 0x000fe20006800000 */
[----:B------:R1:W-:Y:S01]  /*7d90*/  STL [R1+0x3c], R27 ;  /* 0x00003c1b01007387 */ /* 0x0003e20000100800 */
[----:B------:R-:W-:Y:S01]  /*7da0*/  ISETP.GE.AND P6, PT, R197, R226, PT ;  /* 0x000000e2c500720c */ /* 0x000fe20003fc6270 */
[----:B------:R-:W-:Y:S01]  /*7db0*/  VIADD R20, R204, 0x19 ;  /* 0x00000019cc147836 */ /* 0x000fe20000000000 */
[----:B------:R-:W-:Y:S01]  /*7dc0*/  FSEL R214, R22, -INF , !P0 ;  /* 0xff80000016d67808 */ /* 0x000fe20004000000 */
[----:B------:R-:W-:Y:S01]  /*7dd0*/  HMMA.16816.F32.BF16 R40, R228, R200, R40 ;  /* 0x000000c8e428723c */ /* 0x000fe20000041828 */
[----:B------:R-:W-:-:S02]  /*7de0*/  FSEL R56, R59, -INF , !P6 ;  /* 0xff8000003b387808 */ /* 0x000fc40007000000 */
[----:B------:R-:W-:Y:S02]  /*7df0*/  FSEL R58, R58, -INF , !P1 ;  /* 0xff8000003a3a7808 */ /* 0x000fe40004800000 */
[----:B------:R-:W-:Y:S01]  /*7e00*/  ISETP.GE.AND P1, PT, R197, R225, PT ;  /* 0x000000e1c500720c */ /* 0x000fe20003f26270 */
[----:B------:R-:W-:Y:S03]  /*7e10*/  HMMA.16816.F32.BF16 R32, R228, R202, R32 ;  /* 0x000000cae420723c */ /* 0x000fe60000041820 */
[----:B------:R-:W-:Y:S02]  /*7e20*/  FSEL R216, R21, -INF , !P1 ;  /* 0xff80000015d87808 */ /* 0x000fe40004800000 */
[----:B-1----:R-:W-:Y:S02]  /*7e30*/  FSEL R27, R57, -INF , !P4 ;  /* 0xff800000391b7808 */ /* 0x002fe40006000000 */
[----:B------:R-:W-:-:S03]  /*7e40*/  ISETP.GE.AND P4, PT, R197, R224, PT ;  /* 0x000000e0c500720c */ /* 0x000fc60003f86270 */
[----:B------:R1:W-:Y:S01]  /*7e50*/  STL [R1+0x4c], R27 ;  /* 0x00004c1b01007387 */ /* 0x0003e20000100800 */
[----:B------:R-:W-:Y:S02]  /*7e60*/  FSEL R215, R23, -INF , !P4 ;  /* 0xff80000017d77808 */ /* 0x000fe40006000000 */
[C---:B------:R-:W-:Y:S01]  /*7e70*/  ISETP.GE.AND P4, PT, R20.reuse, R227, PT ;  /* 0x000000e31400720c */ /* 0x040fe20003f86270 */
[----:B------:R-:W-:Y:S03]  /*7e80*/  STL [R1+0x38], R56 ;  /* 0x0000383801007387 */ /* 0x000fe60000100800 */
[----:B------:R-:W-:Y:S02]  /*7e90*/  FSEL R53, R53, -INF , !P4 ;  /* 0xff80000035357808 */ /* 0x000fe40006000000 */
[----:B------:R-:W-:Y:S01]  /*7ea0*/  ISETP.GE.AND P4, PT, R20, R224, PT ;  /* 0x000000e01400720c */ /* 0x000fe20003f86270 */
[----:B-1----:R-:W-:-:S05]  /*7eb0*/  VIADD R27, R204, 0x18 ;  /* 0x00000018cc1b7836 */ /* 0x002fca0000000000 */
[C---:B------:R-:W-:Y:S02]  /*7ec0*/  ISETP.GE.AND P6, PT, R27.reuse, R227, PT ;  /* 0x000000e31b00720c */ /* 0x040fe40003fc6270 */
[CC--:B------:R-:W-:Y:S02]  /*7ed0*/  ISETP.GE.AND P0, PT, R27.reuse, R226.reuse, PT ;  /* 0x000000e21b00720c */ /* 0x0c0fe40003f06270 */
[----:B------:R-:W-:Y:S02]  /*7ee0*/  FSEL R52, R52, -INF , !P6 ;  /* 0xff80000034347808 */ /* 0x000fe40007000000 */
[----:B------:R-:W-:Y:S02]  /*7ef0*/  FSEL R54, R54, -INF , !P0 ;  /* 0xff80000036367808 */ /* 0x000fe40004000000 */
[----:B------:R-:W-:Y:S02]  /*7f00*/  ISETP.GE.AND P5, PT, R27, R225, PT ;  /* 0x000000e11b00720c */ /* 0x000fe40003fa6270 */
[----:B------:R-:W-:-:S02]  /*7f10*/  ISETP.GE.AND P6, PT, R20, R226, PT ;  /* 0x000000e21400720c */ /* 0x000fc40003fc6270 */
[----:B------:R-:W-:Y:S01]  /*7f20*/  ISETP.GE.AND P0, PT, R20, R225, PT ;  /* 0x000000e11400720c */ /* 0x000fe20003f06270 */
[----:B------:R-:W-:Y:S01]  /*7f30*/  VIADD R20, R204, 0x20 ;  /* 0x00000020cc147836 */ /* 0x000fe20000000000 */
[----:B------:R-:W-:Y:S01]  /*7f40*/  FSEL R217, R16, -INF , !P5 ;  /* 0xff80000010d97808 */ /* 0x000fe20006800000 */
[----:B------:R-:W-:Y:S01]  /*7f50*/  VIADD R16, R204, 0x21 ;  /* 0x00000021cc107836 */ /* 0x000fe20000000000 */
[----:B------:R-:W-:Y:S02]  /*7f60*/  ISETP.GE.AND P1, PT, R27, R224, PT ;  /* 0x000000e01b00720c */ /* 0x000fe40003f26270 */
[----:B------:R-:W-:Y:S02]  /*7f70*/  FSEL R206, R55, -INF , !P6 ;  /* 0xff80000037ce7808 */ /* 0x000fe40007000000 */
[----:B------:R-:W-:Y:S02]  /*7f80*/  ISETP.GE.AND P6, PT, R20, R227, PT ;  /* 0x000000e31400720c */ /* 0x000fe40003fc6270 */
[----:B------:R-:W-:-:S02]  /*7f90*/  FSEL R207, R18, -INF , !P1 ;  /* 0xff80000012cf7808 */ /* 0x000fc40004800000 */
[----:B------:R-:W-:Y:S02]  /*7fa0*/  FSEL R55, R19, -INF , !P4 ;  /* 0xff80000013377808 */ /* 0x000fe40006000000 */
[-C--:B------:R-:W-:Y:S02]  /*7fb0*/  ISETP.GE.AND P1, PT, R20, R226.reuse, PT ;  /* 0x000000e21400720c */ /* 0x080fe40003f26270 */
[----:B------:R-:W-:Y:S01]  /*7fc0*/  FSEL R205, R17, -INF , !P0 ;  /* 0xff80000011cd7808 */ /* 0x000fe20004000000 */
[----:B------:R-:W-:Y:S01]  /*7fd0*/  VIADD R17, R204, 0x28 ;  /* 0x00000028cc117836 */ /* 0x000fe20000000000 */
[----:B------:R-:W-:Y:S02]  /*7fe0*/  ISETP.GE.AND P4, PT, R16, R227, PT ;  /* 0x000000e31000720c */ /* 0x000fe40003f86270 */
[----:B------:R-:W-:Y:S02]  /*7ff0*/  FSEL R219, R48, -INF , !P6 ;  /* 0xff80000030db7808 */ /* 0x000fe40007000000 */
[----:B------:R-:W-:-:S02]  /*8000*/  ISETP.GE.AND P6, PT, R16, R226, PT ;  /* 0x000000e21000720c */ /* 0x000fc40003fc6270 */
[----:B------:R-:W-:Y:S02]  /*8010*/  FSEL R220, R50, -INF , !P1 ;  /* 0xff80000032dc7808 */ /* 0x000fe40004800000 */
[----:B------:R-:W-:Y:S02]  /*8020*/  FSEL R221, R49, -INF , !P4 ;  /* 0xff80000031dd7808 */ /* 0x000fe40006000000 */
[C---:B------:R-:W-:Y:S02]  /*8030*/  ISETP.GE.AND P1, PT, R16.reuse, R225, PT ;  /* 0x000000e11000720c */ /* 0x040fe40003f26270 */
[----:B------:R-:W-:Y:S01]  /*8040*/  ISETP.GE.AND P4, PT, R16, R224, PT ;  /* 0x000000e01000720c */ /* 0x000fe20003f86270 */
[----:B------:R-:W-:Y:S01]  /*8050*/  VIADD R16, R204, 0x29 ;  /* 0x00000029cc107836 */ /* 0x000fe20000000000 */
[----:B------:R-:W-:Y:S02]  /*8060*/  FSEL R223, R51, -INF , !P6 ;  /* 0xff80000033df7808 */ /* 0x000fe40007000000 */
[----:B------:R-:W-:-:S02]  /*8070*/  ISETP.GE.AND P6, PT, R17, R227, PT ;  /* 0x000000e31100720c */ /* 0x000fc40003fc6270 */
[C---:B------:R-:W-:Y:S02]  /*8080*/  ISETP.GE.AND P5, PT, R20.reuse, R225, PT ;  /* 0x000000e11400720c */ /* 0x040fe40003fa6270 */
[----:B------:R-:W-:Y:S02]  /*8090*/  ISETP.GE.AND P0, PT, R20, R224, PT ;  /* 0x000000e01400720c */ /* 0x000fe40003f06270 */
[----:B------:R-:W-:Y:S02]  /*80a0*/  FSEL R237, R44, -INF , !P6 ;  /* 0xff8000002ced7808 */ /* 0x000fe40007000000 */
[----:B------:R-:W-:Y:S01]  /*80b0*/  FSEL R232, R12, -INF , !P5 ;  /* 0xff8000000ce87808 */ /* 0x000fe20006800000 */
[----:B------:R-:W-:Y:S01]  /*80c0*/  VIADD R12, R204, 0x1 ;  /* 0x00000001cc0c7836 */ /* 0x000fe20000000000 */
[----:B------:R-:W-:Y:S02]  /*80d0*/  ISETP.GE.AND P6, PT, R16, R226, PT ;  /* 0x000000e21000720c */ /* 0x000fe40003fc6270 */
[----:B------:R-:W-:-:S02]  /*80e0*/  FSEL R234, R14, -INF , !P0 ;  /* 0xff8000000eea7808 */ /* 0x000fc40004000000 */
[CC--:B------:R-:W-:Y:S02]  /*80f0*/  ISETP.GE.AND P5, PT, R17.reuse, R225.reuse, PT ;  /* 0x000000e11100720c */ /* 0x0c0fe40003fa6270 */
[----:B------:R-:W-:Y:S02]  /*8100*/  ISETP.GE.AND P0, PT, R17, R226, PT ;  /* 0x000000e21100720c */ /* 0x000fe40003f06270 */
[----:B------:R-:W-:Y:S02]  /*8110*/  FSEL R235, R13, -INF , !P1 ;  /* 0xff8000000deb7808 */ /* 0x000fe40004800000 */
[----:B------:R-:W-:Y:S02]  /*8120*/  FSEL R13, R47, -INF , !P6 ;  /* 0xff8000002f0d7808 */ /* 0x000fe40007000000 */
[----:B------:R-:W-:Y:S02]  /*8130*/  FSEL R8, R8, -INF , !P5 ;  /* 0xff80000008087808 */ /* 0x000fe40006800000 */
[----:B------:R-:W-:Y:S01]  /*8140*/  FSEL R239, R46, -INF , !P0 ;  /* 0xff8000002eef7808 */ /* 0x000fe20004000000 */
[----:B------:R-:W-:Y:S01]  /*8150*/  STL [R1+0x4], R13 ;  /* 0x0000040d01007387 */ /* 0x000fe20000100800 */
[----:B------:R-:W-:-:S02]  /*8160*/  ISETP.GE.AND P0, PT, R16, R225, PT ;  /* 0x000000e11000720c */ /* 0x000fc40003f06270 */
[----:B------:R-:W-:Y:S01]  /*8170*/  FSEL R222, R15, -INF , !P4 ;  /* 0xff8000000fde7808 */ /* 0x000fe20006000000 */
[----:B------:R1:W-:Y:S01]  /*8180*/  STL [R1+0x8], R8 ;  /* 0x0000080801007387 */ /* 0x0003e20000100800 */
[C---:B------:R-:W-:Y:S02]  /*8190*/  ISETP.GE.AND P4, PT, R16.reuse, R227, PT ;  /* 0x000000e31000720c */ /* 0x040fe40003f86270 */
[-C--:B------:R-:W-:Y:S02]  /*81a0*/  ISETP.GE.AND P1, PT, R17, R224.reuse, PT ;  /* 0x000000e01100720c */ /* 0x080fe40003f26270 */
[----:B------:R-:W-:Y:S02]  /*81b0*/  FSEL R48, R45, -INF , !P4 ;  /* 0xff8000002d307808 */ /* 0x000fe40006000000 */
[----:B------:R-:W-:Y:S02]  /*81c0*/  ISETP.GE.AND P4, PT, R16, R224, PT ;  /* 0x000000e01000720c */ /* 0x000fe40003f86270 */
[----:B------:R-:W-:-:S02]  /*81d0*/  FSEL R238, R10, -INF , !P1 ;  /* 0xff8000000aee7808 */ /* 0x000fc40004800000 */
[C---:B------:R-:W-:Y:S02]  /*81e0*/  ISETP.GE.AND P1, PT, R12.reuse, R226, PT ;  /* 0x000000e20c00720c */ /* 0x040fe40003f26270 */
[----:B------:R-:W-:Y:S02]  /*81f0*/  FSEL R236, R11, -INF , !P4 ;  /* 0xff8000000bec7808 */ /* 0x000fe40006000000 */
[C---:B------:R-:W-:Y:S02]  /*8200*/  ISETP.GE.AND P6, PT, R12.reuse, R227, PT ;  /* 0x000000e30c00720c */ /* 0x040fe40003fc6270 */
[----:B------:R-:W-:Y:S02]  /*8210*/  FSEL R67, R67, -INF , !P1 ;  /* 0xff80000043437808 */ /* 0x000fe40004800000 */
[----:B------:R-:W-:Y:S02]  /*8220*/  FSEL R65, R65, -INF , !P6 ;  /* 0xff80000041417808 */ /* 0x000fe40007000000 */
[----:B------:R-:W-:-:S02]  /*8230*/  ISETP.GE.AND P5, PT, R12, R225, PT ;  /* 0x000000e10c00720c */ /* 0x000fc40003fa6270 */
[----:B-1----:R-:W-:Y:S01]  /*8240*/  FSEL R8, R9, -INF , !P0 ;  /* 0xff80000009087808 */ /* 0x002fe20004000000 */
[----:B------:R-:W-:Y:S01]  /*8250*/  VIADD R9, R204, 0x30 ;  /* 0x00000030cc097836 */ /* 0x000fe20000000000 */
[----:B------:R-:W-:Y:S02]  /*8260*/  ISETP.GE.AND P0, PT, R12, R224, PT ;  /* 0x000000e00c00720c */ /* 0x000fe40003f06270 */
[----:B------:R-:W-:Y:S01]  /*8270*/  FSEL R29, R29, -INF , !P5 ;  /* 0xff8000001d1d7808 */ /* 0x000fe20006800000 */
[----:B------:R1:W-:Y:S01]  /*8280*/  STL [R1+0x54], R8 ;  /* 0x0000540801007387 */ /* 0x0003e20000100800 */
[C---:B------:R-:W-:Y:S02]  /*8290*/  ISETP.GE.AND P1, PT, R9.reuse, R226, PT ;  /* 0x000000e20900720c */ /* 0x040fe40003f26270 */
[----:B------:R-:W-:Y:S02]  /*82a0*/  ISETP.GE.AND P6, PT, R9, R227, PT ;  /* 0x000000e30900720c */ /* 0x000fe40003fc6270 */
[----:B------:R-:W-:-:S02]  /*82b0*/  FSEL R42, R42, -INF , !P1 ;  /* 0xff8000002a2a7808 */ /* 0x000fc40004800000 */
[----:B------:R-:W-:Y:S02]  /*82c0*/  ISETP.GE.AND P1, PT, R9, R225, PT ;  /* 0x000000e10900720c */ /* 0x000fe40003f26270 */
[----:B------:R-:W-:Y:S02]  /*82d0*/  FSEL R45, R40, -INF , !P6 ;  /* 0xff800000282d7808 */ /* 0x000fe40007000000 */
[----:B------:R-:W-:Y:S01]  /*82e0*/  FSEL R233, R4, -INF , !P1 ;  /* 0xff80000004e97808 */ /* 0x000fe20004800000 */
[C---:B------:R-:W-:Y:S01]  /*82f0*/  VIADD R4, R204.reuse, 0x38 ;  /* 0x00000038cc047836 */ /* 0x040fe20000000000 */
[----:B------:R-:W-:Y:S02]  /*8300*/  ISETP.GE.AND P1, PT, R204, R227, PT ;  /* 0x000000e3cc00720c */ /* 0x000fe40003f26270 */
[----:B------:R-:W-:Y:S02]  /*8310*/  FSEL R14, R31, -INF , !P0 ;  /* 0xff8000001f0e7808 */ /* 0x000fe40004000000 */
[----:B------:R-:W-:-:S02]  /*8320*/  FSEL R15, R64, -INF , !P1 ;  /* 0xff800000400f7808 */ /* 0x000fc40004800000 */
[C---:B------:R-:W-:Y:S02]  /*8330*/  ISETP.GE.AND P0, PT, R4.reuse, R224, PT ;  /* 0x000000e00400720c */ /* 0x040fe40003f06270 */
[----:B------:R-:W-:Y:S02]  /*8340*/  ISETP.GE.AND P5, PT, R4, R226, PT ;  /* 0x000000e20400720c */ /* 0x000fe40003fa6270 */
[----:B------:R-:W-:Y:S01]  /*8350*/  FSEL R212, R38, -INF , !P0 ;  /* 0xff80000026d47808 */ /* 0x000fe20004000000 */
[----:B-1----:R-:W-:-:S05]  /*8360*/  VIADD R8, R204, 0x31 ;  /* 0x00000031cc087836 */ /* 0x002fca0000000000 */
[C---:B------:R-:W-:Y:S02]  /*8370*/  ISETP.GE.AND P4, PT, R8.reuse, R227, PT ;  /* 0x000000e30800720c */ /* 0x040fe40003f86270 */
[----:B------:R-:W-:Y:S02]  /*8380*/  ISETP.GE.AND P6, PT, R8, R226, PT ;  /* 0x000000e20800720c */ /* 0x000fe40003fc6270 */
[----:B------:R-:W-:Y:S02]  /*8390*/  FSEL R44, R41, -INF , !P4 ;  /* 0xff800000292c7808 */ /* 0x000fe40006000000 */
[----:B------:R-:W-:Y:S02]  /*83a0*/  ISETP.GE.AND P4, PT, R9, R224, PT ;  /* 0x000000e00900720c */ /* 0x000fe40003f86270 */
[----:B------:R-:W-:Y:S02]  /*83b0*/  FSEL R46, R43, -INF , !P6 ;  /* 0xff8000002b2e7808 */ /* 0x000fe40007000000 */
[----:B------:R-:W-:-:S02]  /*83c0*/  FSEL R197, R6, -INF , !P4 ;  /* 0xff80000006c57808 */ /* 0x000fc40006000000 */
[-C--:B------:R-:W-:Y:S02]  /*83d0*/  ISETP.GE.AND P4, PT, R8, R225.reuse, PT ;  /* 0x000000e10800720c */ /* 0x080fe40003f86270 */
[C---:B------:R-:W-:Y:S02]  /*83e0*/  ISETP.GE.AND P6, PT, R204.reuse, R226, PT ;  /* 0x000000e2cc00720c */ /* 0x040fe40003fc6270 */
[----:B------:R-:W-:Y:S02]  /*83f0*/  FSEL R5, R5, -INF , !P4 ;  /* 0xff80000005057808 */ /* 0x000fe40006000000 */
[----:B------:R-:W-:Y:S02]  /*8400*/  ISETP.GE.AND P4, PT, R204, R225, PT ;  /* 0x000000e1cc00720c */ /* 0x000fe40003f86270 */
[----:B------:R-:W-:Y:S01]  /*8410*/  ISETP.GE.AND P1, PT, R8, R224, PT ;  /* 0x000000e00800720c */ /* 0x000fe20003f26270 */
[----:B------:R-:W-:Y:S01]  /*8420*/  STL [R1+0x58], R5 ;  /* 0x0000580501007387 */ /* 0x000fe20000100800 */
[----:B------:R-:W-:-:S02]  /*8430*/  FSEL R66, R66, -INF , !P6 ;  /* 0xff80000042427808 */ /* 0x000fc40007000000 */
[----:B------:R-:W-:Y:S02]  /*8440*/  FSEL R17, R28, -INF , !P4 ;  /* 0xff8000001c117808 */ /* 0x000fe40006000000 */
[----:B------:R-:W-:Y:S02]  /*8450*/  ISETP.GE.AND P6, PT, R4, R225, PT ;  /* 0x000000e10400720c */ /* 0x000fe40003fc6270 */
[C---:B------:R-:W-:Y:S01]  /*8460*/  ISETP.GE.AND P4, PT, R204.reuse, R224, PT ;  /* 0x000000e0cc00720c */ /* 0x040fe20003f86270 */
[----:B------:R-:W-:Y:S01]  /*8470*/  VIADD R204, R204, 0x39 ;  /* 0x00000039cccc7836 */ /* 0x000fe20000000000 */
[----:B------:R-:W-:Y:S02]  /*8480*/  FSEL R198, R7, -INF , !P1 ;  /* 0xff80000007c67808 */ /* 0x000fe40004800000 */
[----:B------:R-:W-:Y:S02]  /*8490*/  ISETP.GE.AND P1, PT, R4, R227, PT ;  /* 0x000000e30400720c */ /* 0x000fe40003f26270 */
[----:B------:R-:W-:-:S02]  /*84a0*/  FSEL R4, R36, -INF , !P6 ;  /* 0xff80000024047808 */ /* 0x000fc40007000000 */
[----:B------:R-:W-:Y:S02]  /*84b0*/  ISETP.GE.AND P0, PT, R204, R225, PT ;  /* 0x000000e1cc00720c */ /* 0x000fe40003f06270 */
[----:B------:R-:W-:Y:S01]  /*84c0*/  FSEL R30, R30, -INF , !P4 ;  /* 0xff8000001e1e7808 */ /* 0x000fe20006000000 */
[----:B------:R1:W-:Y:S01]  /*84d0*/  STL [R1+0x5c], R4 ;  /* 0x00005c0401007387 */ /* 0x0003e20000100800 */
[----:B------:R-:W-:Y:S02]  /*84e0*/  FSEL R56, R32, -INF , !P1 ;  /* 0xff80000020387808 */ /* 0x000fe40004800000 */
[C---:B------:R-:W-:Y:S02]  /*84f0*/  ISETP.GE.AND P6, PT, R204.reuse, R227, PT ;  /* 0x000000e3cc00720c */ /* 0x040fe40003fc6270 */
[C---:B------:R-:W-:Y:S02]  /*8500*/  ISETP.GE.AND P4, PT, R204.reuse, R226, PT ;  /* 0x000000e2cc00720c */ /* 0x040fe40003f86270 */
[----:B------:R-:W-:-:S02]  /*8510*/  ISETP.GE.AND P1, PT, R204, R224, PT ;  /* 0x000000e0cc00720c */ /* 0x000fc40003f26270 */
[----:B------:R-:W-:Y:S02]  /*8520*/  FSEL R28, R34, -INF , !P5 ;  /* 0xff800000221c7808 */ /* 0x000fe40006800000 */
[----:B------:R-:W-:Y:S02]  /*8530*/  FSEL R213, R39, -INF , !P1 ;  /* 0xff80000027d57808 */ /* 0x000fe40004800000 */
[----:B------:R-:W-:Y:S02]  /*8540*/  FSEL R57, R33, -INF , !P6 ;  /* 0xff80000021397808 */ /* 0x000fe40007000000 */
[----:B------:R-:W-:Y:S02]  /*8550*/  FSEL R59, R35, -INF , !P4 ;  /* 0xff800000233b7808 */ /* 0x000fe40006000000 */
[----:B-1----:R-:W-:Y:S02]  /*8560*/  FSEL R4, R37, -INF , !P0 ;  /* 0xff80000025047808 */ /* 0x002fe40004000000 */
[----:B------:R-:W-:-:S03]  /*8570*/  PLOP3.LUT P0, PT, PT, PT, UP0, 0x80, 0x0 ;  /* 0x000000000000781c */ /* 0x000fc60003f0f008 */
[----:B------:R1:W-:Y:S10]  /*8580*/  STL [R1+0x60], R4 ;  /* 0x0000600401007387 */ /* 0x0003f40000100800 */
[----:B------:R-:W-:Y:S05]  /*8590*/  @!P0 BRA `(.L_x_219) ;  /* 0x00000004005c8947 */ /* 0x000fea0003800000 */
[----:B------:R-:W2:Y:S04]  /*85a0*/  LDL.64 R20, [R1+0x28] ;  /* 0x0000280001147983 */ /* 0x000ea80000100a00 */
[----:B------:R-:W3:Y:S01]  /*85b0*/  LDL.64 R22, [R1+0x30] ;  /* 0x0000300001167983 */ /* 0x000ee20000100a00 */
[----:B------:R-:W-:Y:S01]  /*85c0*/  UIADD3 UR5, UR18, -0x3, URZ ;  /* 0xfffffffd12057890 */ /* 0x000fe2000fffe03f */
[----:B------:R-:W4:Y:S01]  /*85d0*/  @!P3 LDC.64 R6, c[0x0][0x218] ;  /* 0x00008600ff06bb82 */ /* 0x000f220000000a00 */
[----:B------:R-:W-:Y:S01]  /*85e0*/  BSSY B0, `(.L_x_220) ;  /* 0x0000051000007945 */ /* 0x000fe20003800000 */
[----:B------:R2:W-:Y:S01]  /*85f0*/  @P3 STS.128 [R252+0x8000], RZ ;  /* 0x008000fffc003388 */ /* 0x0005e20000000c00 */
[----:B------:R-:W-:Y:S02]  /*8600*/  USHF.R.S32.HI UR4, URZ, 0x1f, UR5 ;  /* 0x0000001f3f047899 */ /* 0x000fe40008011405 */
[----:B------:R-:W-:-:S02]  /*8610*/  UIMAD.WIDE.U32 UR30, UR5, UR8, URZ ;  /* 0x00000008051e72a5 */ /* 0x000fc4000f8e003f */
[----:B------:R-:W-:Y:S01]  /*8620*/  UIMAD UR4, UR4, UR8, URZ ;  /* 0x00000008040472a4 */ /* 0x000fe2000f8e023f */
[----:B-1----:R-:W1:Y:S03]  /*8630*/  @!P2 LDC.64 R4, c[0x0][0x218] ;  /* 0x00008600ff04ab82 */ /* 0x002e660000000a00 */
[----:B------:R-:W-:Y:S01]  /*8640*/  UIMAD UR4, UR5, UR9, UR4 ;  /* 0x00000009050472a4 */ /* 0x000fe2000f8e0204 */
[----:B------:R-:W-:Y:S02]  /*8650*/  IMAD.U32 R19, RZ, RZ, UR30 ;  /* 0x0000001eff137e24 */ /* 0x000fe4000f8e00ff */
[----:B------:R-:W-:Y:S01]  /*8660*/  IMAD.U32 R9, RZ, RZ, UR30 ;  /* 0x0000001eff097e24 */ /* 0x000fe2000f8e00ff */
[----:B------:R-:W-:Y:S01]  /*8670*/  UIADD3 UR4, UR31, UR4, URZ ;  /* 0x000000041f047290 */ /* 0x000fe2000fffe03f */
[----:B------:R-:W5:Y:S05]  /*8680*/  @!P3 LDC.64 R12, c[0x0][0x218] ;  /* 0x00008600ff0cbb82 */ /* 0x000f6a0000000a00 */
[----:B------:R-:W-:-:S03]  /*8690*/  IMAD.U32 R16, RZ, RZ, UR4 ;  /* 0x00000004ff107e24 */ /* 0x000fc6000f8e00ff */
[----:B------:R-:W5:Y:S01]  /*86a0*/  @!P2 LDC.64 R10, c[0x0][0x218] ;  /* 0x00008600ff0aab82 */ /* 0x000f620000000a00 */
[----:B--2---:R-:W-:-:S04]  /*86b0*/  LEA R19, P1, R19, R20, 0x6 ;  /* 0x0000001413137211 */ /* 0x004fc800078230ff */
[----:B---3--:R-:W-:Y:S02]  /*86c0*/  LEA.HI.X R16, R9, R23, R16, 0x6, P1 ;  /* 0x0000001709107211 */ /* 0x008fe400008f3410 */
[C---:B----4-:R-:W-:Y:S01]  /*86d0*/  @!P3 LEA R32, P4, R19.reuse, R6, 0x1 ;  /* 0x000000061320b211 */ /* 0x050fe200078808ff */
[----:B------:R-:W2:Y:S01]  /*86e0*/  @!P3 LDC.64 R8, c[0x0][0x218] ;  /* 0x00008600ff08bb82 */ /* 0x000ea20000000a00 */
[C---:B-1----:R-:W-:Y:S02]  /*86f0*/  @!P2 LEA R22, P1, R19.reuse, R4, 0x1 ;  /* 0x000000041316a211 */ /* 0x042fe400078208ff */
[C-C-:B------:R-:W-:Y:S02]  /*8700*/  @!P3 LEA.HI.X R33, R19.reuse, R7, R16.reuse, 0x1, P4 ;  /* 0x000000071321b211 */ /* 0x140fe400020f0c10 */
[C---:B------:R-:W-:Y:S02]  /*8710*/  @!P2 LEA.HI.X R23, R19.reuse, R5, R16, 0x1, P1 ;  /* 0x000000051317a211 */ /* 0x040fe400008f0c10 */
[----:B------:R-:W-:Y:S01]  /*8720*/  IADD3 R18, P4, R19, UR26, RZ ;  /* 0x0000001a13127c10 */ /* 0x000fe2000ff9e0ff */
[----:B------:R-:W1:Y:S01]  /*8730*/  @!P2 LDC.64 R6, c[0x0][0x218] ;  /* 0x00008600ff06ab82 */ /* 0x000e620000000a00 */
[----:B------:R-:W-:Y:S01]  /*8740*/  @!PT LDS RZ, [RZ] ;  /* 0x00000000fffff984 */ /* 0x000fe20000000800 */
[----:B------:R-:W-:Y:S01]  /*8750*/  @!PT LDS RZ, [RZ] ;  /* 0x00000000fffff984 */ /* 0x000fe20000000800 */
[----:B------:R-:W-:Y:S01]  /*8760*/  @!PT LDS RZ, [RZ] ;  /* 0x00000000fffff984 */ /* 0x000fe20000000800 */
[----:B------:R3:W-:Y:S02]  /*8770*/  @!P3 LDGSTS.E.BYPASS.LTC128B.128 [R252+0x8000], desc[UR20][R32.64] ;  /* 0x0800000020fcbfae */ /* 0x0007e4000b901d54 */
[----:B-----5:R-:W-:-:S02]  /*8780*/  @!P3 LEA R20, P1, R18, R12, 0x1 ;  /* 0x0000000c1214b211 */ /* 0x020fc400078208ff */
[----:B------:R-:W-:Y:S01]  /*8790*/  IADD3.X R16, R16, UR25, RZ, P4, !PT ;  /* 0x0000001910107c10 */ /* 0x000fe2000a7fe4ff */
[----:B------:R3:W-:Y:S01]  /*87a0*/  @P2 STS.128 [R252+0xa000], RZ ;  /* 0x00a000fffc002388 */ /* 0x0007e20000000c00 */
[C---:B------:R-:W-:Y:S01]  /*87b0*/  @!P2 LEA R12, P4, R18.reuse, R10, 0x1 ;  /* 0x0000000a120ca211 */ /* 0x040fe200078808ff */
[----:B------:R-:W4:Y:S01]  /*87c0*/  @!P3 LDC.64 R4, c[0x0][0x218] ;  /* 0x00008600ff04bb82 */ /* 0x000f220000000a00 */
[C-C-:B------:R-:W-:Y:S01]  /*87d0*/  @!P3 LEA.HI.X R21, R18.reuse, R13, R16.reuse, 0x1, P1 ;  /* 0x0000000d1215b211 */ /* 0x140fe200008f0c10 */
[----:B------:R-:W-:Y:S01]  /*87e0*/  @!PT LDS RZ, [RZ] ;  /* 0x00000000fffff984 */ /* 0x000fe20000000800 */
[----:B------:R-:W-:Y:S01]  /*87f0*/  @!PT LDS RZ, [RZ] ;  /* 0x00000000fffff984 */ /* 0x000fe20000000800 */
[----:B------:R-:W-:Y:S01]  /*8800*/  @!PT LDS RZ, [RZ] ;  /* 0x00000000fffff984 */ /* 0x000fe20000000800 */
[----:B------:R3:W-:Y:S01]  /*8810*/  @!P2 LDGSTS.E.BYPASS.LTC128B.128 [R252+0xa000], desc[UR20][R22.64+0x80] ;  /* 0x0a00008016fcafae */ /* 0x0007e2000b901d54 */
[C---:B------:R-:W-:Y:S02]  /*8820*/  IADD3 R10, P1, R18.reuse, UR26, RZ ;  /* 0x0000001a120a7c10 */ /* 0x040fe4000ff3e0ff */
[----:B------:R-:W-:Y:S01]  /*8830*/  @!P2 LEA.HI.X R13, R18, R11, R16, 0x1, P4 ;  /* 0x0000000b120da211 */ /* 0x000fe200020f0c10 */
[----:B------:R3:W-:Y:S01]  /*8840*/  @P3 STS.128 [R252+0x8800], RZ ;  /* 0x008800fffc003388 */ /* 0x0007e20000000c00 */
[----:B------:R-:W-:-:S02]  /*8850*/  IADD3.X R16, R16, UR25, RZ, P1, !PT ;  /* 0x0000001910107c10 */ /* 0x000fc40008ffe4ff */
[C---:B--2---:R-:W-:Y:S01]  /*8860*/  @!P3 LEA R8, P5, R10.reuse, R8, 0x1 ;  /* 0x000000080a08b211 */ /* 0x044fe200078a08ff */
[----:B------:R-:W-:Y:S01]  /*8870*/  @!PT LDS RZ, [RZ] ;  /* 0x00000000fffff984 */ /* 0x000fe20000000800 */
[----:B------:R-:W-:Y:S01]  /*8880*/  @!PT LDS RZ, [RZ] ;  /* 0x00000000fffff984 */ /* 0x000fe20000000800 */
[----:B------:R-:W-:Y:S01]  /*8890*/  @!PT LDS RZ, [RZ] ;  /* 0x00000000fffff984 */ /* 0x000fe20000000800 */
[----:B------:R3:W-:Y:S03]  /*88a0*/  @!P3 LDGSTS.E.BYPASS.LTC128B.128 [R252+0x8800], desc[UR20][R20.64] ;  /* 0x0880000014fcbfae */ /* 0x0007e6000b901d54 */
[C-C-:B------:R-:W-:Y:S01]  /*88b0*/  @!P3 LEA.HI.X R9, R10.reuse, R9, R16.reuse, 0x1, P5 ;  /* 0x000000090a09b211 */ /* 0x140fe200028f0c10 */
[----:B------:R3:W-:Y:S01]  /*88c0*/  @P2 STS.128 [R252+0xa800], RZ ;  /* 0x00a800fffc002388 */ /* 0x0007e20000000c00 */
[C---:B-1----:R-:W-:Y:S02]  /*88d0*/  @!P2 LEA R18, P1, R10.reuse, R6, 0x1 ;  /* 0x000000060a12a211 */ /* 0x042fe400078208ff */
[C---:B------:R-:W-:Y:S01]  /*88e0*/  IADD3 R6, P4, R10.reuse, UR26, RZ ;  /* 0x0000001a0a067c10 */ /* 0x040fe2000ff9e0ff */
[----:B------:R-:W-:Y:S01]  /*88f0*/  @!PT LDS RZ, [RZ] ;  /* 0x00000000fffff984 */ /* 0x000fe20000000800 */
[----:B------:R-:W-:Y:S01]  /*8900*/  @!PT LDS RZ, [RZ] ;  /* 0x00000000fffff984 */ /* 0x000fe20000000800 */
[----:B------:R-:W-:Y:S01]  /*8910*/  @!PT LDS RZ, [RZ] ;  /* 0x00000000fffff984 */ /* 0x000fe20000000800 */
[----:B------:R3:W-:Y:S01]  /*8920*/  @!P2 LDGSTS.E.BYPASS.LTC128B.128 [R252+0xa800], desc[UR20][R12.64+0x80] ;  /* 0x0a8000800cfcafae */ /* 0x0007e2000b901d54 */
[----:B------:R-:W-:-:S02]  /*8930*/  @!P2 LEA.HI.X R19, R10, R7, R16, 0x1, P1 ;  /* 0x000000070a13a211 */ /* 0x000fc400008f0c10 */
[----:B------:R-:W-:Y:S01]  /*8940*/  IADD3.X R7, R16, UR25, RZ, P4, !PT ;  /* 0x0000001910077c10 */ /* 0x000fe2000a7fe4ff */
[----:B------:R3:W-:Y:S01]  /*8950*/  @P3 STS.128 [R252+0x9000], RZ ;  /* 0x009000fffc003388 */ /* 0x0007e20000000c00 */
[----:B----4-:R-:W-:-:S03]  /*8960*/  @!P3 LEA R4, P1, R6, R4, 0x1 ;  /* 0x000000040604b211 */ /* 0x010fc600078208ff */
[----:B------:R-:W-:Y:S01]  /*8970*/  @!PT LDS RZ, [RZ] ;  /* 0x00000000fffff984 */ /* 0x000fe20000000800 */
[----:B------:R-:W-:Y:S01]  /*8980*/  @!PT LDS RZ, [RZ] ;  /* 0x00000000fffff984 */ /* 0x000fe20000000800 */
[----:B------:R-:W-:Y:S01]  /*8990*/  @!PT LDS RZ, [RZ] ;  /* 0x00000000fffff984 */ /* 0x000fe20000000800 */
[----:B------:R3:W-:Y:S01]  /*89a0*/  @!P3 LDGSTS.E.BYPASS.LTC128B.128 [R252+0x9000], desc[UR20][R8.64] ;  /* 0x0900000008fcbfae */ /* 0x0007e2000b901d54 */
[----:B------:R-:W-:-:S03]  /*89b0*/  @!P3 LEA.HI.X R5, R6, R5, R7, 0x1, P1 ;  /* 0x000000050605b211 */ /* 0x000fc600008f0c07 */
[----:B------:R3:W-:Y:S04]  /*89c0*/  @P2 STS.128 [R252+0xb000], RZ ;  /* 0x00b000fffc002388 */ /* 0x0007e80000000c00 */
        /* <DEDUP_REMOVED lines=18> */
.L_x_221:
[----:B------:R-:W-:Y:S05]  /*8af0*/  BSYNC B0 ;  /* 0x0000000000007941 */ /* 0x000fea0003800000 */
.L_x_220:
[----:B------:R-:W0:Y:S02]  /*8b00*/  LDGDEPBAR ;  /* 0x00000000000079af */ /* 0x000e240000000000 */
.L_x_219:
[----:B-1-3--:R-:W2:Y:S04]  /*8b10*/  LDL.LU R4, [R1+0x38] ;  /* 0x0000380001047983 */ /* 0x00aea80000300800 */
[----:B------:R-:W3:Y:S04]  /*8b20*/  LDL.LU R27, [R1+0x3c] ;  /* 0x00003c00011b7983 */ /* 0x000ee80000300800 */
[----:B------:R-:W4:Y:S04]  /*8b30*/  LDL.LU R31, [R1+0x4c] ;  /* 0x00004c00011f7983 */ /* 0x000f280000300800 */
[----:B------:R-:W-:Y:S04]  /*8b40*/  STL [R1+0xa8], R251 ;  /* 0x0000a8fb01007387 */ /* 0x000fe80000100800 */
[----:B------:R-:W-:Y:S04]  /*8b50*/  STL [R1+0xa4], R250 ;  /* 0x0000a4fa01007387 */ /* 0x000fe80000100800 */
[----:B------:R-:W-:Y:S04]  /*8b60*/  STL [R1+0xa0], R249 ;  /* 0x0000a0f901007387 */ /* 0x000fe80000100800 */
[----:B------:R1:W-:Y:S01]  /*8b70*/  STL [R1+0x9c], R248 ;  /* 0x00009cf801007387 */ /* 0x0003e20000100800 */
[----:B------:R-:W-:-:S02]  /*8b80*/  FMNMX.FTZ R6, R3, R66, !PT ;  /* 0x0000004203067209 */ /* 0x000fc40007810000 */
[----:B------:R-:W-:Y:S01]  /*8b90*/  MOV R43, R58 ;  /* 0x0000003a002b7202 */ /* 0x000fe20000000f00 */
[----:B------:R-:W-:Y:S04]  /*8ba0*/  LDSM.16.MT88.4 R32, [R242+0xc000] ;  /* 0x00c00000f220783b */ /* 0x000fe80000004200 */
[----:B-1----:R-:W4:Y:S04]  /*8bb0*/  LDL.LU R248, [R1+0x58] ;  /* 0x0000580001f87983 */ /* 0x002f280000300800 */
[----:B------:R1:W-:Y:S04]  /*8bc0*/  STL [R1+0x98], R247 ;  /* 0x000098f701007387 */ /* 0x0003e80000100800 */
[----:B-1----:R-:W4:Y:S04]  /*8bd0*/  LDL.LU R247, [R1+0x5c] ;  /* 0x00005c0001f77983 */ /* 0x002f280000300800 */
[----:B------:R-:W-:Y:S04]  /*8be0*/  STL [R1+0x94], R246 ;  /* 0x000094f601007387 */ /* 0x000fe80000100800 */
[----:B------:R1:W-:Y:S04]  /*8bf0*/  STL [R1+0x90], R245 ;  /* 0x000090f501007387 */ /* 0x0003e80000100800 */
[----:B-1----:R-:W4:Y:S04]  /*8c00*/  LDL.LU R245, [R1+0x60] ;  /* 0x0000600001f57983 */ /* 0x002f280000300800 */
[----:B------:R-:W-:Y:S04]  /*8c10*/  STL [R1+0x8c], R243 ;  /* 0x00008cf301007387 */ /* 0x000fe80000100800 */
[----:B------:R-:W-:Y:S04]  /*8c20*/  STL [R1+0x88], R227 ;  /* 0x000088e301007387 */ /* 0x000fe80000100800 */
[----:B------:R-:W-:Y:S04]  /*8c30*/  STL [R1+0x84], R226 ;  /* 0x000084e201007387 */ /* 0x000fe80000100800 */
[----:B------:R-:W-:Y:S04]  /*8c40*/  STL [R1+0x80], R225 ;  /* 0x000080e101007387 */ /* 0x000fe80000100800 */
[----:B------:R1:W-:Y:S04]  /*8c50*/  STL [R1+0x7c], R224 ;  /* 0x00007ce001007387 */ /* 0x0003e80000100800 */
[----:B------:R1:W-:Y:S01]  /*8c60*/  STL [R1+0x78], R211 ;  /* 0x000078d301007387 */ /* 0x0003e20000100800 */
[----:B------:R-:W-:-:S02]  /*8c70*/  FMNMX.FTZ R5, R67, R6, !PT ;  /* 0x0000000643057209 */ /* 0x000fc40007810000 */
[----:B-1----:R-:W-:Y:S01]  /*8c80*/  MOV R224, R48 ;  /* 0x0000003000e07202 */ /* 0x002fe20000000f00 */
[----:B------:R-:W4:Y:S04]  /*8c90*/  LDL.LU R211, [R1+0x8] ;  /* 0x0000080001d37983 */ /* 0x000f280000300800 */
[----:B------:R-:W-:Y:S04]  /*8ca0*/  STL [R1+0x74], R210 ;  /* 0x000074d201007387 */ /* 0x000fe80000100800 */
[----:B------:R1:W-:Y:S01]  /*8cb0*/  STL [R1+0x70], R209 ;  /* 0x000070d101007387 */ /* 0x0003e20000100800 */
[----:B------:R-:W-:-:S02]  /*8cc0*/  FMNMX.FTZ R6, R62, R5, !PT ;  /* 0x000000053e067209 */ /* 0x000fc40007810000 */
[----:B------:R-:W-:Y:S01]  /*8cd0*/  MOV R226, R206 ;  /* 0x000000ce00e27202 */ /* 0x000fe20000000f00 */
[----:B------:R-:W-:Y:S04]  /*8ce0*/  LDSM.16.MT88.4 R48, [R241+0xc000] ;  /* 0x00c00000f130783b */ /* 0x000fe80000004200 */
[----:B-1----:R-:W4:Y:S04]  /*8cf0*/  LDL.LU R209, [R1+0x4] ;  /* 0x0000040001d17983 */ /* 0x002f280000300800 */
[----:B------:R1:W-:Y:S04]  /*8d00*/  STL [R1+0x6c], R208 ;  /* 0x00006cd001007387 */ /* 0x0003e80000100800 */
[----:B-1----:R-:W4:Y:S01]  /*8d10*/  LDL.LU R208, [R1+0x54] ;  /* 0x0000540001d07983 */ /* 0x002f220000300800 */
[----:B------:R-:W-:-:S04]  /*8d20*/  FMNMX.FTZ R5, R63, R6, !PT ;  /* 0x000000063f057209 */ /* 0x000fc80007810000 */
[----:B------:R-:W-:Y:S02]  /*8d30*/  FMNMX.FTZ R5, R43, R5, !PT ;  /* 0x000000052b057209 */ /* 0x000fe40007810000 */
[----:B------:R-:W-:Y:S02]  /*8d40*/  MOV R39, R218 ;  /* 0x000000da00277202 */ /* 0x000fe40000000f00 */
[----:B--2---:R-:W-:Y:S02]  /*8d50*/  MOV R38, R4 ;  /* 0x0000000400267202 */ /* 0x004fe40000000f00 */
[----:B------:R-:W-:-:S04]  /*8d60*/  FMNMX.FTZ R4, R196, R15, !PT ;  /* 0x0000000fc4047209 */ /* 0x000fc80007810000 */
[----:B------:R-:W-:-:S04]  /*8d70*/  FMNMX.FTZ R4, R65, R4, !PT ;  /* 0x0000000441047209 */ /* 0x000fc80007810000 */
[----:B------:R-:W-:-:S04]  /*8d80*/  FMNMX.FTZ R4, R199, R4, !PT ;  /* 0x00000004c7047209 */ /* 0x000fc80007810000 */
[----:B------:R-:W-:-:S04]  /*8d90*/  FMNMX.FTZ R4, R61, R4, !PT ;  /* 0x000000043d047209 */ /* 0x000fc80007810000 */
[----:B---3--:R-:W-:-:S04]  /*8da0*/  FMNMX.FTZ R4, R27, R4, !PT ;  /* 0x000000041b047209 */ /* 0x008fc80007810000 */
[----:B----4-:R-:W-:-:S04]  /*8db0*/  FMNMX.FTZ R4, R31, R4, !PT ;  /* 0x000000041f047209 */ /* 0x010fc80007810000 */
[----:B------:R-:W-:-:S04]  /*8dc0*/  FMNMX.FTZ R4, R52, R4, !PT ;  /* 0x0000000434047209 */ /* 0x000fc80007810000 */
[----:B------:R-:W-:-:S04]  /*8dd0*/  FMNMX.FTZ R4, R53, R4, !PT ;  /* 0x0000000435047209 */ /* 0x000fc80007810000 */
[----:B------:R-:W-:-:S04]  /*8de0*/  FMNMX.FTZ R4, R219, R4, !PT ;  /* 0x00000004db047209 */ /* 0x000fc80007810000 */
[----:B------:R-:W-:-:S04]  /*8df0*/  FMNMX.FTZ R4, R221, R4, !PT ;  /* 0x00000004dd047209 */ /* 0x000fc80007810000 */
        /* <DEDUP_REMOVED lines=12> */
[----:B------:R-:W-:Y:S01]  /*8ec0*/  FMNMX.FTZ R10, R220, R5, !PT ;  /* 0x00000005dc0a7209 */ /* 0x000fe20007810000 */
[----:B------:R-:W1:Y:S01]  /*8ed0*/  SHFL.BFLY PT, R8, R7, 0x2, 0x1f ;  /* 0x0c401f0007087f89 */ /* 0x000e6200000e0000 */
[----:B------:R-:W-:-:S02]  /*8ee0*/  FMNMX.FTZ R5, R0, R30, !PT ;  /* 0x0000001e00057209 */ /* 0x000fc40007810000 */
[----:B------:R-:W-:Y:S02]  /*8ef0*/  FMNMX.FTZ R9, R25, R4, !PT ;  /* 0x0000000419097209 */ /* 0x000fe40007810000 */
[----:B------:R-:W-:Y:S02]  /*8f00*/  FMNMX.FTZ R5, R14, R5, !PT ;  /* 0x000000050e057209 */ /* 0x000fe40007810000 */
[----:B------:R-:W-:Y:S02]  /*8f10*/  MOV R40, R216 ;  /* 0x000000d800287202 */ /* 0x000fe40000000f00 */
[----:B------:R-:W-:Y:S02]  /*8f20*/  FMNMX.FTZ R9, R39, R9, !PT ;  /* 0x0000000927097209 */ /* 0x000fe40007810000 */
[----:B------:R-:W-:Y:S02]  /*8f30*/  FMNMX.FTZ R5, R26, R5, !PT ;  /* 0x000000051a057209 */ /* 0x000fe40007810000 */
[----:B------:R-:W-:-:S02]  /*8f40*/  MOV R41, R217 ;  /* 0x000000d900297202 */ /* 0x000fc40000000f00 */
[----:B------:R-:W-:Y:S02]  /*8f50*/  FMNMX.FTZ R9, R40, R9, !PT ;  /* 0x0000000928097209 */ /* 0x000fe40007810000 */
[----:B------:R-:W-:Y:S02]  /*8f60*/  MOV R36, R214 ;  /* 0x000000d600247202 */ /* 0x000fe40000000f00 */
[----:B------:R-:W-:Y:S02]  /*8f70*/  FMNMX.FTZ R5, R24, R5, !PT ;  /* 0x0000000518057209 */ /* 0x000fe40007810000 */
[----:B------:R-:W-:Y:S02]  /*8f80*/  MOV R225, R205 ;  /* 0x000000cd00e17202 */ /* 0x000fe40000000f00 */
[----:B------:R-:W-:Y:S02]  /*8f90*/  FMNMX.FTZ R9, R41, R9, !PT ;  /* 0x0000000929097209 */ /* 0x000fe40007810000 */
[----:B------:R-:W-:-:S02]  /*8fa0*/  MOV R37, R215 ;  /* 0x000000d700257202 */ /* 0x000fc40000000f00 */
[----:B------:R-:W-:Y:S02]  /*8fb0*/  FMNMX.FTZ R5, R36, R5, !PT ;  /* 0x0000000524057209 */ /* 0x000fe40007810000 */
[----:B------:R-:W-:Y:S02]  /*8fc0*/  FMNMX.FTZ R9, R225, R9, !PT ;  /* 0x00000009e1097209 */ /* 0x000fe40007810000 */
[----:B------:R-:W-:Y:S02]  /*8fd0*/  MOV R243, R207 ;  /* 0x000000cf00f37202 */ /* 0x000fe40000000f00 */
        /* <DEDUP_REMOVED lines=10> */
[----:B------:R-:W-:Y:S02]  /*9080*/  FMNMX.FTZ R5, R222, R5, !PT ;  /* 0x00000005de057209 */ /* 0x000fe40007810000 */
[----:B------:R-:W-:Y:S02]  /*9090*/  MOV R227, R46 ;  /* 0x0000002e00e37202 */ /* 0x000fe40000000f00 */
[----:B------:R-:W-:Y:S02]  /*90a0*/  FMNMX.FTZ R5, R238, R5, !PT ;  /* 0x00000005ee057209 */ /* 0x000fe40007810000 */
[----:B------:R-:W-:Y:S02]  /*90b0*/  MOV R210, R28 ;  /* 0x0000001c00d27202 */ /* 0x000fe40000000f00 */
[----:B------:R-:W-:-:S04]  /*90c0*/  FMNMX.FTZ R6, R236, R5, !PT ;  /* 0x00000005ec067209 */ /* 0x000fc80007810000 */
[----:B------:R-:W-:-:S04]  /*90d0*/  FMNMX.FTZ R9, R197, R6, !PT ;  /* 0x00000006c5097209 */ /* 0x000fc80007810000 */
[----:B------:R-:W-:Y:S02]  /*90e0*/  FMNMX.FTZ R9, R198, R9, !PT ;  /* 0x00000009c6097209 */ /* 0x000fe40007810000 */
[----:B------:R-:W-:Y:S02]  /*90f0*/  FMNMX.FTZ R4, R211, R4, !PT ;  /* 0x00000004d3047209 */ /* 0x000fe40007810000 */
[----:B-1----:R-:W-:Y:S02]  /*9100*/  FMNMX.FTZ R231, R8, R231, !PT ;  /* 0x000000e708e77209 */ /* 0x002fe40007810000 */
[----:B------:R-:W-:Y:S02]  /*9110*/  FMNMX.FTZ R228, R212, R9, !PT ;  /* 0x00000009d4e47209 */ /* 0x000fe40007810000 */
[C---:B------:R-:W-:Y:S01]  /*9120*/  FSETP.NEU.FTZ.AND P6, PT, R231.reuse, -INF , PT ;  /* 0xff800000e700780b */ /* 0x040fe20003fdd000 */
[----:B------:R-:W-:Y:S01]  /*9130*/  FMUL.FTZ R5, R231, UR10 ;  /* 0x0000000ae7057c20 */ /* 0x000fe20008410000 */
[----:B------:R-:W-:-:S02]  /*9140*/  FMNMX.FTZ R228, R213, R228, !PT ;  /* 0x000000e4d5e47209 */ /* 0x000fc40007810000 */
[----:B------:R-:W-:-:S04]  /*9150*/  FMNMX.FTZ R10, R209, R10, !PT ;  /* 0x0000000ad10a7209 */ /* 0x000fc80007810000 */
[----:B------:R-:W-:-:S04]  /*9160*/  FMNMX.FTZ R10, R42, R10, !PT ;  /* 0x0000000a2a0a7209 */ /* 0x000fc80007810000 */
[----:B------:R-:W-:-:S04]  /*9170*/  FMNMX.FTZ R10, R227, R10, !PT ;  /* 0x0000000ae30a7209 */ /* 0x000fc80007810000 */
[----:B------:R-:W-:Y:S02]  /*9180*/  FMNMX.FTZ R10, R210, R10, !PT ;  /* 0x0000000ad20a7209 */ /* 0x000fe40007810000 */
[----:B------:R-:W-:-:S04]  /*9190*/  FMNMX.FTZ R4, R208, R4, !PT ;  /* 0x00000004d0047209 */ /* 0x000fc80007810000 */
[----:B------:R-:W-:-:S04]  /*91a0*/  FMNMX.FTZ R4, R233, R4, !PT ;  /* 0x00000004e9047209 */ /* 0x000fc80007810000 */
[----:B------:R-:W-:-:S04]  /*91b0*/  FMNMX.FTZ R4, R248, R4, !PT ;  /* 0x00000004f8047209 */ /* 0x000fc80007810000 */
[----:B------:R-:W-:-:S04]  /*91c0*/  FMNMX.FTZ R4, R247, R4, !PT ;  /* 0x00000004f7047209 */ /* 0x000fc80007810000 */
[----:B------:R-:W-:Y:S02]  /*91d0*/  FMNMX.FTZ R4, R245, R4, !PT ;  /* 0x00000004f5047209 */ /* 0x000fe40007810000 */
[----:B------:R-:W-:-:S03]  /*91e0*/  FMNMX.FTZ R10, R59, R10, !PT ;  /* 0x0000000a3b0a7209 */ /* 0x000fc60007810000 */
[----:B------:R-:W1:Y:S04]  /*91f0*/  SHFL.BFLY PT, R229, R4, 0x2, 0x1f ;  /* 0x0c401f0004e57f89 */ /* 0x000e6800000e0000 */
[----:B------:R-:W2:Y:S01]  /*9200*/  SHFL.BFLY PT, R7, R10, 0x2, 0x1f ;  /* 0x0c401f000a077f89 */ /* 0x000ea200000e0000 */
[----:B------:R-:W-:-:S03]  /*9210*/  FSEL R58, R5, RZ, P6 ;  /* 0x000000ff053a7208 */ /* 0x000fc60003000000 */
[----:B------:R-:W3:Y:S01]  /*9220*/  SHFL.BFLY PT, R5, R228, 0x2, 0x1f ;  /* 0x0c401f00e4057f89 */ /* 0x000ee200000e0000 */
[----:B-1----:R-:W-:Y:S02]  /*9230*/  FMNMX.FTZ R229, R4, R229, !PT ;  /* 0x000000e504e57209 */ /* 0x002fe40007810000 */
[----:B--2---:R-:W-:-:S03]  /*9240*/  FMNMX.FTZ R7, R10, R7, !PT ;  /* 0x000000070a077209 */ /* 0x004fc60007810000 */
[----:B------:R-:W1:Y:S01]  /*9250*/  SHFL.BFLY PT, R4, R229, 0x1, 0x1f ;  /* 0x0c201f00e5047f89 */ /* 0x000e6200000e0000 */
[----:B---3--:R-:W-:-:S03]  /*9260*/  FMNMX.FTZ R228, R228, R5, !PT ;  /* 0x00000005e4e47209 */ /* 0x008fc60007810000 */
[----:B------:R-:W2:Y:S04]  /*9270*/  SHFL.BFLY PT, R230, R7, 0x1, 0x1f ;  /* 0x0c201f0007e67f89 */ /* 0x000ea800000e0000 */
[----:B------:R-:W3:Y:S01]  /*9280*/  SHFL.BFLY PT, R5, R228, 0x1, 0x1f ;  /* 0x0c201f00e4057f89 */ /* 0x000ee200000e0000 */
[----:B-1----:R-:W-:Y:S02]  /*9290*/  FMNMX.FTZ R229, R229, R4, !PT ;  /* 0x00000004e5e57209 */ /* 0x002fe40007810000 */
[----:B--2---:R-:W-:-:S03]  /*92a0*/  FMNMX.FTZ R230, R7, R230, !PT ;  /* 0x000000e607e67209 */ /* 0x004fc60007810000 */
[C---:B------:R-:W-:Y:S01]  /*92b0*/  FMUL.FTZ R4, R229.reuse, UR10 ;  /* 0x0000000ae5047c20 */ /* 0x040fe20008410000 */
[----:B------:R-:W-:Y:S02]  /*92c0*/  FSETP.NEU.FTZ.AND P4, PT, R229, -INF , PT ;  /* 0xff800000e500780b */ /* 0x000fe40003f9d000 */
[C---:B------:R-:W-:Y:S01]  /*92d0*/  FSETP.NEU.FTZ.AND P5, PT, R230.reuse, -INF , PT ;  /* 0xff800000e600780b */ /* 0x040fe20003fbd000 */
[----:B------:R-:W-:Y:S01]  /*92e0*/  FMUL.FTZ R6, R230, UR10 ;  /* 0x0000000ae6067c20 */ /* 0x000fe20008410000 */
[----:B---3--:R-:W-:Y:S02]  /*92f0*/  FMNMX.FTZ R228, R228, R5, !PT ;  /* 0x00000005e4e47209 */ /* 0x008fe40007810000 */
[----:B------:R-:W-:Y:S02]  /*9300*/  FSEL R246, R4, RZ, P4 ;  /* 0x000000ff04f67208 */ /* 0x000fe40002000000 */
[----:B------:R-:W-:Y:S02]  /*9310*/  FSEL R5, R231, RZ, P6 ;  /* 0x000000ffe7057208 */ /* 0x000fe40003000000 */
[----:B------:R-:W-:-:S02]  /*9320*/  FSEL R4, R230, RZ, P5 ;  /* 0x000000ffe6047208 */ /* 0x000fc40002800000 */
[----:B------:R-:W-:Y:S02]  /*9330*/  FSETP.NEU.FTZ.AND P1, PT, R228, -INF , PT ;  /* 0xff800000e400780b */ /* 0x000fe40003f3d000 */
[----:B------:R-:W-:Y:S01]  /*9340*/  FSEL R23, R6, RZ, P5 ;  /* 0x000000ff06177208 */ /* 0x000fe20002800000 */
[----:B------:R-:W-:Y:S01]  /*9350*/  FADD.FTZ R6, R196, -R5 ;  /* 0x80000005c4067221 */ /* 0x000fe20000010000 */
[----:B------:R-:W-:Y:S01]  /*9360*/  FADD.FTZ R196, R3, -R4 ;  /* 0x8000000403c47221 */ /* 0x000fe20000010000 */
[----:B------:R-:W-:Y:S01]  /*9370*/  FFMA.FTZ R217, R17, UR10, -R246 ;  /* 0x0000000a11d97c23 */ /* 0x000fe200080108f6 */
[C---:B------:R-:W-:Y:S01]  /*9380*/  FSEL R3, R228.reuse, RZ, P1 ;  /* 0x000000ffe4037208 */ /* 0x040fe20000800000 */
[----:B------:R-:W-:Y:S01]  /*9390*/  FMUL.FTZ R215, R228, UR10 ;  /* 0x0000000ae4d77c20 */ /* 0x000fe20008410000 */
[----:B------:R-:W-:Y:S01]  /*93a0*/  FSEL R5, R229, RZ, P4 ;  /* 0x000000ffe5057208 */ /* 0x000fe20002000000 */
[----:B------:R-:W1:Y:S02]  /*93b0*/  LDSM.16.MT88.4 R16, [R244+0xc000] ;  /* 0x00c00000f410783b */ /* 0x000e640000004200 */
[----:B------:R-:W-:Y:S01]  /*93c0*/  FADD.FTZ R0, R0, -R3 ;  /* 0x8000000300007221 */ /* 0x000fe20000010000 */
[----:B------:R-:W-:Y:S01]  /*93d0*/  FSEL R215, R215, RZ, P1 ;  /* 0x000000ffd7d77208 */ /* 0x000fe20000800000 */
[----:B------:R-:W-:Y:S01]  /*93e0*/  FADD.FTZ R2, R2, -R5 ;  /* 0x8000000502027221 */ /* 0x000fe20000010000 */
[--C-:B------:R-:W-:Y:S01]  /*93f0*/  FFMA.FTZ R207, R199, UR10, -R58.reuse ;  /* 0x0000000ac7cf7c23 */ /* 0x100fe2000801083a */
[----:B------:R-:W-:Y:S01]  /*9400*/  FMUL.FTZ R3, R0, UR10 ;  /* 0x0000000a00037c20 */ /* 0x000fe20008410000 */
[--C-:B------:R-:W-:Y:S01]  /*9410*/  FFMA.FTZ R218, R65, UR10, -R58.reuse ;  /* 0x0000000a41da7c23 */ /* 0x100fe2000801083a */
[----:B------:R-:W-:Y:S01]  /*9420*/  FMUL.FTZ R2, R2, UR10 ;  /* 0x0000000a02027c20 */ /* 0x000fe20008410000 */
[----:B------:R-:W-:Y:S01]  /*9430*/  FFMA.FTZ R202, R61, UR10, -R58 ;  /* 0x0000000a3dca7c23 */ /* 0x000fe2000801083a */
[--C-:B------:R-:W-:Y:S01]  /*9440*/  FFMA.FTZ R216, R67, UR10, -R23.reuse ;  /* 0x0000000a43d87c23 */ /* 0x100fe20008010817 */
[--C-:B------:R-:W-:Y:S01]  /*9450*/  FFMA.FTZ R206, R62, UR10, -R23.reuse ;  /* 0x0000000a3ece7c23 */ /* 0x100fe20008010817 */
[----:B------:R-:W-:Y:S01]  /*9460*/  FFMA.FTZ R201, R63, UR10, -R23 ;  /* 0x0000000a3fc97c23 */ /* 0x000fe20008010817 */
[--C-:B------:R-:W-:Y:S01]  /*9470*/  FFMA.FTZ R204, R29, UR10, -R246.reuse ;  /* 0x0000000a1dcc7c23 */ /* 0x100fe200080108f6 */
[--C-:B------:R-:W-:Y:S01]  /*9480*/  FFMA.FTZ R205, R60, UR10, -R246.reuse ;  /* 0x0000000a3ccd7c23 */ /* 0x100fe200080108f6 */
[----:B------:R-:W-:Y:S01]  /*9490*/  FFMA.FTZ R200, R25, UR10, -R246 ;  /* 0x0000000a19c87c23 */ /* 0x000fe200080108f6 */
[--C-:B------:R-:W-:Y:S01]  /*94a0*/  FFMA.FTZ R214, R30, UR10, -R215.reuse ;  /* 0x0000000a1ed67c23 */ /* 0x100fe200080108d7 */
[--C-:B------:R-:W-:Y:S01]  /*94b0*/  FFMA.FTZ R199, R14, UR10, -R215.reuse ;  /* 0x0000000a0ec77c23 */ /* 0x100fe200080108d7 */
[--C-:B------:R-:W-:Y:S01]  /*94c0*/  FFMA.FTZ R203, R26, UR10, -R215.reuse ;  /* 0x0000000a1acb7c23 */ /* 0x100fe200080108d7 */
[----:B------:R-:W-:Y:S01]  /*94d0*/  FMUL.FTZ R196, R196, UR10 ;  /* 0x0000000ac4c47c20 */ /* 0x000fe20008410000 */
[----:B------:R-:W-:Y:S01]  /*94e0*/  FFMA.FTZ R0, R24, UR10, -R215 ;  /* 0x0000000a18007c23 */ /* 0x000fe200080108d7 */
[----:B------:R-:W-:Y:S01]  /*94f0*/  FFMA.FTZ R15, R15, UR10, -R58 ;  /* 0x0000000a0f0f7c23 */ /* 0x000fe2000801083a */
[----:B------:R-:W-:Y:S01]  /*9500*/  FFMA.FTZ R66, R66, UR10, -R23 ;  /* 0x0000000a42427c23 */ /* 0x000fe20008010817 */
[----:B------:R-:W-:Y:S01]  /*9510*/  FMUL.FTZ R4, R6, UR10 ;  /* 0x0000000a06047c20 */ /* 0x000fe20008410000 */
[----:B------:R-:W2:Y:S08]  /*9520*/  MUFU.EX2 R3, R3 ;  /* 0x0000000300037308 */ /* 0x000eb00000000800 */
[----:B------:R-:W3:Y:S08]  /*9530*/  MUFU.EX2 R2, R2 ;  /* 0x0000000200027308 */ /* 0x000ef00000000800 */
        /* <DEDUP_REMOVED lines=15> */
[----:B------:R-:W4:Y:S08]  /*9630*/  MUFU.EX2 R250, R4 ;  /* 0x0000000400fa7308 */ /* 0x000f300000000800 */
[----:B------:R-:W1:Y:S08]  /*9640*/  MUFU.EX2 R196, R196 ;  /* 0x000000c400c47308 */ /* 0x000e700000000800 */
[----:B------:R-:W1:Y:S01]  /*9650*/  MUFU.EX2 R0, R0 ;  /* 0x0000000000007308 */ /* 0x000e620000000800 */
[-C--:B--2---:R-:W-:Y:S01]  /*9660*/  FMUL.FTZ R22, R186, R3.reuse ;  /* 0x00000003ba167220 */ /* 0x084fe20000410000 */
[-C--:B---3--:R-:W-:Y:S01]  /*9670*/  FMUL.FTZ R8, R188, R2.reuse ;  /* 0x00000002bc087220 */ /* 0x088fe20000410000 */
[----:B------:R-:W-:Y:S01]  /*9680*/  FMUL.FTZ R9, R189, R2 ;  /* 0x00000002bd097220 */ /* 0x000fe20000410000 */
[-C--:B------:R-:W-:Y:S01]  /*9690*/  FMUL.FTZ R10, R190, R3.reuse ;  /* 0x00000003be0a7220 */ /* 0x080fe20000410000 */
[----:B------:R-:W-:Y:S01]  /*96a0*/  FMUL.FTZ R11, R191, R3 ;  /* 0x00000003bf0b7220 */ /* 0x000fe20000410000 */
[----:B------:R-:W-:Y:S01]  /*96b0*/  MOV R186, R23 ;  /* 0x0000001700ba7202 */ /* 0x000fe20000000f00 */
[-C--:B----4-:R-:W-:Y:S01]  /*96c0*/  FMUL.FTZ R12, R192, R250.reuse ;  /* 0x000000fac00c7220 */ /* 0x090fe20000410000 */
[----:B------:R-:W-:Y:S01]  /*96d0*/  FMUL.FTZ R13, R193, R250 ;  /* 0x000000fac10d7220 */ /* 0x000fe20000410000 */
[-C--:B-1----:R-:W-:Y:S01]  /*96e0*/  FMUL.FTZ R14, R194, R196.reuse ;  /* 0x000000c4c20e7220 */ /* 0x082fe20000410000 */
[----:B------:R-:W-:Y:S01]  /*96f0*/  FMUL.FTZ R15, R195, R196 ;  /* 0x000000c4c30f7220 */ /* 0x000fe20000410000 */
[----:B------:R-:W-:Y:S01]  /*9700*/  F2FP.BF16.F32.PACK_AB R4, R218, R251 ;  /* 0x000000fbda04723e */ /* 0x000fe200000010ff */
[-C--:B------:R-:W-:Y:S01]  /*9710*/  FMUL.FTZ R20, R184, R2.reuse ;  /* 0x00000002b8147220 */ /* 0x080fe20000410000 */
[----:B------:R-:W-:Y:S01]  /*9720*/  F2FP.BF16.F32.PACK_AB R5, R216, R249 ;  /* 0x000000f9d805723e */ /* 0x000fe200000010ff */
[----:B------:R-:W-:Y:S01]  /*9730*/  FMUL.FTZ R21, R185, R2 ;  /* 0x00000002b9157220 */ /* 0x000fe20000410000 */
[----:B------:R-:W-:Y:S01]  /*9740*/  F2FP.BF16.F32.PACK_AB R6, R202, R207 ;  /* 0x000000cfca06723e */ /* 0x000fe200000010ff */
[----:B------:R-:W-:Y:S01]  /*9750*/  FMUL.FTZ R23, R187, R3 ;  /* 0x00000003bb177220 */ /* 0x000fe20000410000 */
[----:B------:R-:W-:Y:S01]  /*9760*/  F2FP.BF16.F32.PACK_AB R7, R201, R206 ;  /* 0x000000cec907723e */ /* 0x000fe200000010ff */
[-C--:B------:R-:W-:Y:S01]  /*9770*/  FMUL.FTZ R180, R180, R250.reuse ;  /* 0x000000fab4b47220 */ /* 0x080fe20000410000 */
[----:B------:R-:W-:Y:S01]  /*9780*/  F2FP.BF16.F32.PACK_AB R188, R204, R217 ;  /* 0x000000d9ccbc723e */ /* 0x000fe200000010ff */
[----:B------:R-:W-:Y:S01]  /*9790*/  FMUL.FTZ R181, R181, R250 ;  /* 0x000000fab5b57220 */ /* 0x000fe20000410000 */
[----:B------:R-:W-:Y:S01]  /*97a0*/  F2FP.BF16.F32.PACK_AB R189, R199, R214 ;  /* 0x000000d6c7bd723e */ /* 0x000fe200000010ff */
[-C--:B------:R-:W-:Y:S01]  /*97b0*/  FMUL.FTZ R182, R182, R196.reuse ;  /* 0x000000c4b6b67220 */ /* 0x080fe20000410000 */
[----:B------:R-:W-:Y:S01]  /*97c0*/  F2FP.BF16.F32.PACK_AB R190, R200, R205 ;  /* 0x000000cdc8be723e */ /* 0x000fe200000010ff */
[----:B------:R-:W-:Y:S01]  /*97d0*/  FMUL.FTZ R183, R183, R196 ;  /* 0x000000c4b7b77220 */ /* 0x000fe20000410000 */
[----:B------:R-:W-:Y:S01]  /*97e0*/  F2FP.BF16.F32.PACK_AB R191, R0, R203 ;  /* 0x000000cb00bf723e */ /* 0x000fe200000010ff */
[----:B------:R-:W-:Y:S01]  /*97f0*/  HMMA.16816.F32.BF16 R12, R4, R16, R12 ;  /* 0x00000010040c723c */ /* 0x000fe2000004180c */
[----:B------:R-:W-:Y:S01]  /*9800*/  FMUL.FTZ R28, R68, R250 ;  /* 0x000000fa441c7220 */ /* 0x000fe20000410000 */
[----:B------:R-:W-:Y:S01]  /*9810*/  MOV R68, R43 ;  /* 0x0000002b00447202 */ /* 0x000fe20000000f00 */
[----:B------:R-:W-:Y:S01]  /*9820*/  FMUL.FTZ R46, R86, R196 ;  /* 0x000000c4562e7220 */ /* 0x000fe20000410000 */
[----:B------:R-:W-:-:S02]  /*9830*/  MOV R184, R45 ;  /* 0x0000002d00b87202 */ /* 0x000fc40000000f00 */
[----:B------:R-:W-:Y:S01]  /*9840*/  MOV R62, R41 ;  /* 0x00000029003e7202 */ /* 0x000fe20000000f00 */
[C---:B------:R-:W-:Y:S01]  /*9850*/  HMMA.16816.F32.BF16 R8, R188.reuse, R16, R8 ;  /* 0x00000010bc08723c */ /* 0x040fe20000041808 */
[----:B------:R-:W-:Y:S01]  /*9860*/  MOV R185, R44 ;  /* 0x0000002c00b97202 */ /* 0x000fe20000000f00 */
[----:B------:R-:W-:Y:S01]  /*9870*/  FMUL.FTZ R44, R84, R250 ;  /* 0x000000fa542c7220 */ /* 0x000fe20000410000 */
[----:B------:R-:W-:Y:S02]  /*9880*/  MOV R63, R40 ;  /* 0x00000028003f7202 */ /* 0x000fe40000000f00 */
[----:B------:R-:W-:Y:S01]  /*9890*/  MOV R61, R54 ;  /* 0x00000036003d7202 */ /* 0x000fe20000000f00 */
[-C--:B------:R-:W-:Y:S01]  /*98a0*/  HMMA.16816.F32.BF16 R20, R188, R18.reuse, R20 ;  /* 0x00000012bc14723c */ /* 0x080fe20000041814 */
[----:B------:R-:W-:Y:S01]  /*98b0*/  MOV R60, R42 ;  /* 0x0000002a003c7202 */ /* 0x000fe20000000f00 */
[----:B------:R-:W-:Y:S01]  /*98c0*/  FMUL.FTZ R45, R85, R250 ;  /* 0x000000fa552d7220 */ /* 0x000fe20000410000 */
[----:B------:R-:W-:Y:S01]  /*98d0*/  MOV R195, R52 ;  /* 0x0000003400c37202 */ /* 0x000fe20000000f00 */
[----:B------:R-:W-:Y:S01]  /*98e0*/  FMUL.FTZ R47, R87, R196 ;  /* 0x000000c4572f7220 */ /* 0x000fe20000410000 */
[-C--:B------:R-:W-:Y:S01]  /*98f0*/  FMUL.FTZ R24, R72, R2.reuse ;  /* 0x0000000248187220 */ /* 0x080fe20000410000 */
[C---:B------:R-:W-:Y:S01]  /*9900*/  HMMA.16816.F32.BF16 R16, R4.reuse, R18, R180 ;  /* 0x000000120410723c */ /* 0x040fe200000418b4 */
[-C--:B------:R-:W-:Y:S01]  /*9910*/  FMUL.FTZ R40, R88, R2.reuse ;  /* 0x0000000258287220 */ /* 0x080fe20000410000 */
[-C--:B------:R-:W-:Y:S01]  /*9920*/  FMUL.FTZ R41, R89, R2.reuse ;  /* 0x0000000259297220 */ /* 0x080fe20000410000 */
[-C--:B------:R-:W-:Y:S01]  /*9930*/  FMUL.FTZ R42, R90, R3.reuse ;  /* 0x000000035a2a7220 */ /* 0x080fe20000410000 */
[-C--:B------:R-:W-:Y:S01]  /*9940*/  FMUL.FTZ R43, R91, R3.reuse ;  /* 0x000000035b2b7220 */ /* 0x080fe20000410000 */
[-C--:B------:R-:W-:Y:S01]  /*9950*/  FMUL.FTZ R52, R92, R2.reuse ;  /* 0x000000025c347220 */ /* 0x080fe20000410000 */
[----:B------:R-:W-:Y:S01]  /*9960*/  FMUL.FTZ R54, R94, R3 ;  /* 0x000000035e367220 */ /* 0x000fe20000410000 */
[----:B------:R-:W-:Y:S01]  /*9970*/  MOV R182, R55 ;  /* 0x0000003700b67202 */ /* 0x000fe20000000f00 */
[----:B------:R-:W-:Y:S01]  /*9980*/  FMUL.FTZ R55, R95, R3 ;  /* 0x000000035f377220 */ /* 0x000fe20000410000 */
[----:B------:R-:W-:Y:S01]  /*9990*/  MOV R181, R53 ;  /* 0x0000003500b57202 */ /* 0x000fe20000000f00 */
[----:B------:R-:W-:Y:S01]  /*99a0*/  FMUL.FTZ R53, R93, R2 ;  /* 0x000000025d357220 */ /* 0x000fe20000410000 */
[-C--:B------:R-:W-:Y:S01]  /*99b0*/  FMUL.FTZ R96, R96, R250.reuse ;  /* 0x000000fa60607220 */ /* 0x080fe20000410000 */
[----:B------:R-:W-:Y:S01]  /*99c0*/  FMUL.FTZ R97, R97, R250 ;  /* 0x000000fa61617220 */ /* 0x000fe20000410000 */
[-C--:B------:R-:W-:Y:S01]  /*99d0*/  FMUL.FTZ R98, R98, R196.reuse ;  /* 0x000000c462627220 */ /* 0x080fe20000410000 */
[----:B------:R-:W-:Y:S01]  /*99e0*/  FMUL.FTZ R99, R99, R196 ;  /* 0x000000c463637220 */ /* 0x000fe20000410000 */
[----:B------:R-:W-:Y:S01]  /*99f0*/  MOV R180, R27 ;  /* 0x0000001b00b47202 */ /* 0x000fe20000000f00 */
[-C--:B------:R-:W-:Y:S01]  /*9a00*/  HMMA.16816.F32.BF16 R44, R4, R48.reuse, R44 ;  /* 0x00000030042c723c */ /* 0x080fe2000004182c */
[----:B------:R-:W-:Y:S01]  /*9a10*/  MOV R183, R39 ;  /* 0x0000002700b77202 */ /* 0x000fe20000000f00 */
[----:B------:R-:W1:Y:S04]  /*9a20*/  LDSM.16.MT88.4 R64, [R240+0xc000] ;  /* 0x00c00000f040783b */ /* 0x000e680000004200 */
[----:B------:R-:W-:Y:S01]  /*9a30*/  HMMA.16816.F32.BF16 R40, R188, R48, R40 ;  /* 0x00000030bc28723c */ /* 0x000fe20000041828 */
[----:B------:R-:W-:-:S05]  /*9a40*/  MOV R72, R61 ;  /* 0x0000003d00487202 */ /* 0x000fca0000000f00 */
[----:B------:R-:W-:Y:S01]  /*9a50*/  HMMA.16816.F32.BF16 R52, R188, R50, R52 ;  /* 0x00000032bc34723c */ /* 0x000fe20000041834 */
[----:B------:R-:W-:-:S05]  /*9a60*/  FMUL.FTZ R61, R101, R250 ;  /* 0x000000fa653d7220 */ /* 0x000fca0000410000 */
[----:B------:R-:W-:Y:S01]  /*9a70*/  HMMA.16816.F32.BF16 R48, R4, R50, R96 ;  /* 0x000000320430723c */ /* 0x000fe20000041860 */
[----:B------:R-:W-:-:S06]  /*9a80*/  MOV R101, R182 ;  /* 0x000000b600657202 */ /* 0x000fcc0000000f00 */
[----:B------:R-:W-:Y:S02]  /*9a90*/  MOV R99, R180 ;  /* 0x000000b400637202 */ /* 0x000fe40000000f00 */
[----:B------:R-:W-:Y:S02]  /*9aa0*/  MOV R180, R183 ;  /* 0x000000b700b47202 */ /* 0x000fe40000000f00 */
[----:B------:R-:W-:Y:S01]  /*9ab0*/  MOV R183, R58 ;  /* 0x0000003a00b77202 */ /* 0x000fe20000000f00 */
[----:B------:R-:W-:Y:S01]  /*9ac0*/  FMUL.FTZ R58, R106, R3 ;  /* 0x000000036a3a7220 */ /* 0x000fe20000410000 */
[----:B------:R-:W-:Y:S02]  /*9ad0*/  MOV R106, R185 ;  /* 0x000000b9006a7202 */ /* 0x000fe40000000f00 */
[----:B------:R-:W-:Y:S02]  /*9ae0*/  MOV R98, R181 ;  /* 0x000000b500627202 */ /* 0x000fe40000000f00 */
[----:B------:R-:W-:Y:S01]  /*9af0*/  MOV R182, R62 ;  /* 0x0000003e00b67202 */ /* 0x000fe20000000f00 */
[----:B------:R-:W-:Y:S01]  /*9b00*/  FMUL.FTZ R62, R102, R196 ;  /* 0x000000c4663e7220 */ /* 0x000fe20000410000 */
        /* <DEDUP_REMOVED lines=22> */
[----:B------:R-:W-:-:S02]  /*9c70*/  MOV R71, R187 ;  /* 0x000000bb00477202 */ /* 0x000fc40000000f00 */
[----:B------:R-:W-:Y:S01]  /*9c80*/  MOV R138, R106 ;  /* 0x0000006a008a7202 */ /* 0x000fe20000000f00 */
[----:B------:R-:W-:Y:S01]  /*9c90*/  FMUL.FTZ R30, R70, R196 ;  /* 0x000000c4461e7220 */ /* 0x000fe20000410000 */
[----:B------:R-:W-:Y:S01]  /*9ca0*/  MOV R165, R173 ;  /* 0x000000ad00a57202 */ /* 0x000fe20000000f00 */
[----:B------:R-:W-:Y:S01]  /*9cb0*/  FMUL.FTZ R70, R110, R3 ;  /* 0x000000036e467220 */ /* 0x000fe20000410000 */
[----:B------:R-:W-:Y:S02]  /*9cc0*/  MOV R173, R172 ;  /* 0x000000ac00ad7202 */ /* 0x000fe40000000f00 */
        /* <DEDUP_REMOVED lines=11> */
[----:B------:R-:W-:Y:S01]  /*9d80*/  MOV R157, R98 ;  /* 0x00000062009d7202 */ /* 0x000fe20000000f00 */
[----:B------:R-:W-:Y:S01]  /*9d90*/  FMUL.FTZ R98, R150, R3 ;  /* 0x0000000396627220 */ /* 0x000fe20000410000 */
[----:B------:R-:W-:Y:S01]  /*9da0*/  FFMA.FTZ R144, R165, UR10, -R215 ;  /* 0x0000000aa5907c23 */ /* 0x000fe200080108d7 */
[----:B------:R-:W-:Y:S01]  /*9db0*/  MOV R150, R172 ;  /* 0x000000ac00967202 */ /* 0x000fe20000000f00 */
[----:B------:R-:W2:Y:S01]  /*9dc0*/  LDL.LU R165, [R1+0x48] ;  /* 0x0000480001a57983 */ /* 0x000ea20000300800 */
[----:B------:R-:W-:Y:S02]  /*9dd0*/  MOV R172, R185 ;  /* 0x000000b900ac7202 */ /* 0x000fe40000000f00 */
[----:B------:R-:W-:-:S02]  /*9de0*/  MOV R185, R184 ;  /* 0x000000b800b97202 */ /* 0x000fc40000000f00 */
[----:B------:R-:W3:Y:S01]  /*9df0*/  LDL.LU R184, [R1+0x44] ;  /* 0x0000440001b87983 */ /* 0x000ee20000300800 */
[----:B------:R-:W-:Y:S01]  /*9e00*/  MOV R187, R60 ;  /* 0x0000003c00bb7202 */ /* 0x000fe20000000f00 */
[----:B------:R-:W-:Y:S01]  /*9e10*/  FMUL.FTZ R60, R100, R250 ;  /* 0x000000fa643c7220 */ /* 0x000fe20000410000 */
[----:B------:R-:W-:Y:S01]  /*9e20*/  MOV R192, R37 ;  /* 0x0000002500c07202 */ /* 0x000fe20000000f00 */
[----:B------:R-:W-:Y:S01]  /*9e30*/  FMUL.FTZ R56, R104, R2 ;  /* 0x0000000268387220 */ /* 0x000fe20000410000 */
[----:B------:R-:W-:Y:S01]  /*9e40*/  MOV R193, R36 ;  /* 0x0000002400c17202 */ /* 0x000fe20000000f00 */
        /* <DEDUP_REMOVED lines=15> */
[----:B-1----:R-:W-:Y:S01]  /*9f40*/  HMMA.16816.F32.BF16 R60, R4, R64, R60 ;  /* 0x00000040043c723c */ /* 0x002fe2000004183c */
[-C--:B------:R-:W-:Y:S01]  /*9f50*/  FMUL.FTZ R76, R116, R250.reuse ;  /* 0x000000fa744c7220 */ /* 0x080fe20000410000 */
[----:B------:R-:W-:Y:S01]  /*9f60*/  FMUL.FTZ R77, R117, R250 ;  /* 0x000000fa754d7220 */ /* 0x000fe20000410000 */
[-C--:B------:R-:W-:Y:S01]  /*9f70*/  FMUL.FTZ R78, R118, R196.reuse ;  /* 0x000000c4764e7220 */ /* 0x080fe20000410000 */
[----:B------:R-:W-:-:S02]  /*9f80*/  FMUL.FTZ R79, R119, R196 ;  /* 0x000000c4774f7220 */ /* 0x000fc40000410000 */
[C---:B------:R-:W-:Y:S01]  /*9f90*/  HMMA.16816.F32.BF16 R56, R188.reuse, R64, R56 ;  /* 0x00000040bc38723c */ /* 0x040fe20000041838 */
[-C--:B------:R-:W-:Y:S01]  /*9fa0*/  FMUL.FTZ R84, R124, R2.reuse ;  /* 0x000000027c547220 */ /* 0x080fe20000410000 */
[----:B------:R-:W-:Y:S01]  /*9fb0*/  FMUL.FTZ R85, R125, R2 ;  /* 0x000000027d557220 */ /* 0x000fe20000410000 */
[-C--:B------:R-:W-:Y:S01]  /*9fc0*/  FMUL.FTZ R86, R126, R3.reuse ;  /* 0x000000037e567220 */ /* 0x080fe20000410000 */
[----:B------:R-:W-:Y:S01]  /*9fd0*/  FMUL.FTZ R87, R127, R3 ;  /* 0x000000037f577220 */ /* 0x000fe20000410000 */
[----:B------:R-:W-:Y:S01]  /*9fe0*/  LDSM.16.MT88.4 R116, [R242+0xe000] ;  /* 0x00e00000f274783b */ /* 0x000fe20000004200 */
[----:B------:R-:W-:Y:S03]  /*9ff0*/  HMMA.16816.F32.BF16 R68, R188, R66, R68 ;  /* 0x00000042bc44723c */ /* 0x000fe60000041844 */
[----:B------:R-:W-:Y:S03]  /*a000*/  LDSM.16.MT88.4 R124, [R241+0xe000] ;  /* 0x00e00000f17c783b */ /* 0x000fe60000004200 */
[-C--:B------:R-:W-:Y:S06]  /*a010*/  HMMA.16816.F32.BF16 R28, R4, R32.reuse, R28 ;  /* 0x00000020041c723c */ /* 0x080fec000004181c */
[C---:B------:R-:W-:Y:S06]  /*a020*/  HMMA.16816.F32.BF16 R24, R188.reuse, R32, R24 ;  /* 0x00000020bc18723c */ /* 0x040fec0000041818 */
[----:B------:R-:W-:Y:S06]  /*a030*/  HMMA.16816.F32.BF16 R36, R188, R34, R36 ;  /* 0x00000022bc24723c */ /* 0x000fec0000041824 */
[C---:B------:R-:W-:Y:S06]  /*a040*/  HMMA.16816.F32.BF16 R64, R4.reuse, R66, R112 ;  /* 0x000000420440723c */ /* 0x040fec0000041870 */
[----:B------:R-:W-:Y:S01]  /*a050*/  HMMA.16816.F32.BF16 R32, R4, R34, R80 ;  /* 0x000000220420723c */ /* 0x000fe20000041850 */
[----:B------:R-:W-:Y:S01]  /*a060*/  MOV R115, R180 ;  /* 0x000000b400737202 */ /* 0x000fe20000000f00 */
[----:B------:R-:W1:Y:S01]  /*a070*/  LDSM.16.MT88.4 R80, [R244+0xe000] ;  /* 0x00e00000f450783b */ /* 0x000e620000004200 */
[----:B------:R-:W-:-:S02]  /*a080*/  MOV R114, R181 ;  /* 0x000000b500727202 */ /* 0x000fc40000000f00 */
[----:B------:R-:W-:Y:S02]  /*a090*/  MOV R113, R182 ;  /* 0x000000b600717202 */ /* 0x000fe40000000f00 */
[----:B------:R-:W-:Y:S02]  /*a0a0*/  MOV R112, R183 ;  /* 0x000000b700707202 */ /* 0x000fe40000000f00 */
[----:B------:R-:W4:Y:S01]  /*a0b0*/  LDSM.16.MT88.4 R180, [R240+0xe000] ;  /* 0x00e00000f0b4783b */ /* 0x000f220000004200 */
[-C--:B------:R-:W-:Y:S01]  /*a0c0*/  FMUL.FTZ R88, R136, R2.reuse ;  /* 0x0000000288587220 */ /* 0x080fe20000410000 */
[----:B------:R-:W-:Y:S01]  /*a0d0*/  MOV R136, R99 ;  /* 0x0000006300887202 */ /* 0x000fe20000000f00 */
[----:B------:R-:W-:Y:S01]  /*a0e0*/  FMUL.FTZ R100, R164, R2 ;  /* 0x00000002a4647220 */ /* 0x000fe20000410000 */
[----:B------:R-:W-:Y:S01]  /*a0f0*/  FMUL.FTZ R99, R151, R3 ;  /* 0x0000000397637220 */ /* 0x000fe20000410000 */
[----:B------:R-:W-:Y:S01]  /*a100*/  MOV R164, R112 ;  /* 0x0000007000a47202 */ /* 0x000fe20000000f00 */
[----:B------:R-:W-:Y:S01]  /*a110*/  FMUL.FTZ R73, R121, R2 ;  /* 0x0000000279497220 */ /* 0x000fe20000410000 */
[----:B------:R-:W-:Y:S01]  /*a120*/  MOV R151, R149 ;  /* 0x0000009500977202 */ /* 0x000fe20000000f00 */
[-C--:B------:R-:W-:Y:S01]  /*a130*/  FMUL.FTZ R74, R122, R3.reuse ;  /* 0x000000037a4a7220 */ /* 0x080fe20000410000 */
[-C--:B------:R-:W-:Y:S01]  /*a140*/  FMUL.FTZ R75, R123, R3.reuse ;  /* 0x000000037b4b7220 */ /* 0x080fe20000410000 */
[----:B------:R-:W-:Y:S01]  /*a150*/  MOV R149, R224 ;  /* 0x000000e000957202 */ /* 0x000fe20000000f00 */
[----:B------:R-:W-:Y:S01]  /*a160*/  FMUL.FTZ R121, R145, R250 ;  /* 0x000000fa91797220 */ /* 0x000fe20000410000 */
[-C--:B------:R-:W-:Y:S01]  /*a170*/  FMUL.FTZ R122, R146, R196.reuse ;  /* 0x000000c4927a7220 */ /* 0x080fe20000410000 */
[----:B------:R-:W-:Y:S01]  /*a180*/  FMUL.FTZ R123, R147, R196 ;  /* 0x000000c4937b7220 */ /* 0x000fe20000410000 */
[----:B------:R1:W-:Y:S01]  /*a190*/  MUFU.EX2 R224, R144 ;  /* 0x0000009000e07308 */ /* 0x0003e20000000800 */
[----:B------:R-:W-:Y:S01]  /*a1a0*/  FMUL.FTZ R89, R137, R2 ;  /* 0x0000000289597220 */ /* 0x000fe20000410000 */
[-C--:B------:R-:W-:Y:S01]  /*a1b0*/  FMUL.FTZ R91, R139, R3.reuse ;  /* 0x000000038b5b7220 */ /* 0x080fe20000410000 */
[-C--:B------:R-:W-:Y:S01]  /*a1c0*/  FMUL.FTZ R94, R142, R3.reuse ;  /* 0x000000038e5e7220 */ /* 0x080fe20000410000 */
[----:B------:R-:W-:Y:S01]  /*a1d0*/  FMUL.FTZ R95, R143, R3 ;  /* 0x000000038f5f7220 */ /* 0x000fe20000410000 */
[----:B------:R-:W-:Y:S01]  /*a1e0*/  MOV R139, R111 ;  /* 0x0000006f008b7202 */ /* 0x000fe20000000f00 */
[--C-:B------:R-:W-:Y:S01]  /*a1f0*/  FFMA.FTZ R136, R136, UR10, -R164.reuse ;  /* 0x0000000a88887c23 */ /* 0x100fe200080108a4 */
[----:B------:R-:W-:Y:S01]  /*a200*/  MOV R142, R110 ;  /* 0x0000006e008e7202 */ /* 0x000fe20000000f00 */
[--C-:B------:R-:W-:Y:S01]  /*a210*/  FFMA.FTZ R137, R194, UR10, -R164.reuse ;  /* 0x0000000ac2897c23 */ /* 0x100fe200080108a4 */
[----:B------:R-:W-:Y:S01]  /*a220*/  MOV R143, R107 ;  /* 0x0000006b008f7202 */ /* 0x000fe20000000f00 */
[-C--:B------:R-:W-:Y:S01]  /*a230*/  FMUL.FTZ R92, R140, R2.reuse ;  /* 0x000000028c5c7220 */ /* 0x080fe20000410000 */
[-C--:B------:R-:W-:Y:S01]  /*a240*/  FMUL.FTZ R93, R141, R2.reuse ;  /* 0x000000028d5d7220 */ /* 0x080fe20000410000 */
[-C--:B------:R-:W-:Y:S01]  /*a250*/  FMUL.FTZ R96, R148, R2.reuse ;  /* 0x0000000294607220 */ /* 0x080fe20000410000 */
[----:B------:R-:W-:Y:S01]  /*a260*/  FMUL.FTZ R104, R156, R2 ;  /* 0x000000029c687220 */ /* 0x000fe20000410000 */
[-C--:B------:R-:W-:Y:S01]  /*a270*/  FMUL.FTZ R110, R174, R3.reuse ;  /* 0x00000003ae6e7220 */ /* 0x080fe20000410000 */
[----:B-1----:R-:W1:Y:S01]  /*a280*/  LDSM.16.MT88.4 R144, [R242+0xc800] ;  /* 0x00c80000f290783b */ /* 0x002e620000004200 */
        /* <DEDUP_REMOVED lines=13> */
[----:B------:R4:W-:Y:S01]  /*a360*/  MUFU.EX2 R156, R136 ;  /* 0x00000088009c7308 */ /* 0x0009e20000000800 */
[--C-:B------:R-:W-:Y:S01]  /*a370*/  FFMA.FTZ R135, R195, UR10, -R164.reuse ;  /* 0x0000000ac3877c23 */ /* 0x100fe200080108a4 */
[----:B------:R-:W-:Y:S01]  /*a380*/  FFMA.FTZ R134, R157, UR10, -R164 ;  /* 0x0000000a9d867c23 */ /* 0x000fe200080108a4 */
[--C-:B------:R-:W-:Y:S01]  /*a390*/  FFMA.FTZ R132, R143, UR10, -R186.reuse ;  /* 0x0000000a8f847c23 */ /* 0x100fe200080108ba */
[----:B------:R-:W-:-:S04]  /*a3a0*/  FFMA.FTZ R133, R142, UR10, -R186 ;  /* 0x0000000a8e857c23 */ /* 0x000fc800080108ba */
[----:B------:R1:W1:Y:S01]  /*a3b0*/  MUFU.EX2 R193, R137 ;  /* 0x0000008900c17308 */ /* 0x0002620000000800 */
[----:B------:R-:W-:Y:S01]  /*a3c0*/  HMMA.16816.F32.BF16 R72, R188, R80, R72 ;  /* 0x00000050bc48723c */ /* 0x000fe20000041848 */
[----:B----4-:R-:W-:-:S05]  /*a3d0*/  FFMA.FTZ R136, R139, UR10, -R186 ;  /* 0x0000000a8b887c23 */ /* 0x010fca00080108ba */
[----:B------:R-:W-:Y:S01]  /*a3e0*/  HMMA.16816.F32.BF16 R84, R188, R82, R84 ;  /* 0x00000052bc54723c */ /* 0x000fe20000041854 */
[----:B------:R4:W-:Y:S01]  /*a3f0*/  MUFU.EX2 R195, R135 ;  /* 0x0000008700c37308 */ /* 0x0009e20000000800 */
[----:B------:R-:W-:Y:S01]  /*a400*/  FFMA.FTZ R139, R243, UR10, -R215 ;  /* 0x0000000af38b7c23 */ /* 0x000fe200080108d7 */
[----:B-1----:R-:W-:-:S03]  /*a410*/  FFMA.FTZ R137, R226, UR10, -R186 ;  /* 0x0000000ae2897c23 */ /* 0x002fc600080108ba */
[C---:B------:R-:W-:Y:S03]  /*a420*/  HMMA.16816.F32.BF16 R88, R188.reuse, R116, R88 ;  /* 0x00000074bc58723c */ /* 0x040fe60000041858 */
[----:B------:R1:W-:Y:S03]  /*a430*/  MUFU.EX2 R227, R134 ;  /* 0x0000008600e37308 */ /* 0x0003e60000000800 */
[C---:B------:R-:W-:Y:S05]  /*a440*/  HMMA.16816.F32.BF16 R92, R188.reuse, R118, R92 ;  /* 0x00000076bc5c723c */ /* 0x040fea000004185c */
[----:B------:R1:W-:Y:S01]  /*a450*/  MUFU.EX2 R157, R132 ;  /* 0x00000084009d7308 */ /* 0x0003e20000000800 */
[--C-:B----4-:R-:W-:Y:S01]  /*a460*/  FFMA.FTZ R135, R148, UR10, -R246.reuse ;  /* 0x0000000a94877c23 */ /* 0x110fe200080108f6 */
[C---:B------:R-:W-:Y:S06]  /*a470*/  HMMA.16816.F32.BF16 R96, R188.reuse, R124, R96 ;  /* 0x0000007cbc60723c */ /* 0x040fec0000041860 */
[----:B------:R4:W-:Y:S01]  /*a480*/  MUFU.EX2 R159, R136 ;  /* 0x00000088009f7308 */ /* 0x0009e20000000800 */
[----:B------:R-:W-:Y:S01]  /*a490*/  HMMA.16816.F32.BF16 R108, R188, R126, R108 ;  /* 0x0000007ebc6c723c */ /* 0x000fe2000004186c */
[----:B-1----:R-:W-:-:S05]  /*a4a0*/  FFMA.FTZ R134, R141, UR10, -R246 ;  /* 0x0000000a8d867c23 */ /* 0x002fca00080108f6 */
[C---:B------:R-:W-:Y:S01]  /*a4b0*/  HMMA.16816.F32.BF16 R104, R188.reuse, R180, R104 ;  /* 0x000000b4bc68723c */ /* 0x040fe20000041868 */
[----:B------:R1:W-:Y:S01]  /*a4c0*/  MUFU.EX2 R226, R137 ;  /* 0x0000008900e27308 */ /* 0x0003e20000000800 */
[--C-:B------:R-:W-:Y:S01]  /*a4d0*/  FFMA.FTZ R132, R140, UR10, -R246.reuse ;  /* 0x0000000a8c847c23 */ /* 0x100fe200080108f6 */
[----:B------:R-:W-:Y:S01]  /*a4e0*/  MOV R174, R138 ;  /* 0x0000008a00ae7202 */ /* 0x000fe20000000f00 */
[-C--:B------:R-:W-:Y:S01]  /*a4f0*/  FMUL.FTZ R176, R176, R250.reuse ;  /* 0x000000fab0b07220 */ /* 0x080fe20000410000 */
[----:B------:R-:W-:Y:S01]  /*a500*/  FMUL.FTZ R177, R177, R250 ;  /* 0x000000fab1b17220 */ /* 0x000fe20000410000 */
[----:B------:R-:W-:Y:S01]  /*a510*/  HMMA.16816.F32.BF16 R100, R188, R182, R100 ;  /* 0x000000b6bc64723c */ /* 0x000fe20000041864 */
[-C--:B------:R-:W-:Y:S01]  /*a520*/  FMUL.FTZ R178, R178, R196.reuse ;  /* 0x000000c4b2b27220 */ /* 0x080fe20000410000 */
[----:B------:R-:W-:Y:S01]  /*a530*/  FMUL.FTZ R179, R179, R196 ;  /* 0x000000c4b3b37220 */ /* 0x000fe20000410000 */
[----:B------:R1:W1:Y:S01]  /*a540*/  MUFU.EX2 R191, R133 ;  /* 0x0000008500bf7308 */ /* 0x0002620000000800 */
[--C-:B----4-:R-:W-:Y:S01]  /*a550*/  FFMA.FTZ R136, R194, UR10, -R215.reuse ;  /* 0x0000000ac2887c23 */ /* 0x110fe200080108d7 */
[-C--:B------:R-:W-:Y:S01]  /*a560*/  FMUL.FTZ R152, R152, R250.reuse ;  /* 0x000000fa98987220 */ /* 0x080fe20000410000 */
[C---:B------:R-:W-:Y:S01]  /*a570*/  HMMA.16816.F32.BF16 R112, R4.reuse, R116, R112 ;  /* 0x000000740470723c */ /* 0x040fe20000041870 */
[----:B------:R-:W-:Y:S01]  /*a580*/  FMUL.FTZ R153, R153, R250 ;  /* 0x000000fa99997220 */ /* 0x000fe20000410000 */
[-C--:B------:R-:W-:Y:S01]  /*a590*/  FMUL.FTZ R154, R154, R196.reuse ;  /* 0x000000c49a9a7220 */ /* 0x080fe20000410000 */
[----:B------:R-:W-:Y:S01]  /*a5a0*/  FMUL.FTZ R155, R155, R196 ;  /* 0x000000c49b9b7220 */ /* 0x000fe20000410000 */
[--C-:B------:R-:W-:Y:S01]  /*a5b0*/  FFMA.FTZ R232, R232, UR10, -R246.reuse ;  /* 0x0000000ae8e87c23 */ /* 0x100fe200080108f6 */
[--C-:B-1----:R-:W-:Y:S01]  /*a5c0*/  FFMA.FTZ R137, R192, UR10, -R215.reuse ;  /* 0x0000000ac0897c23 */ /* 0x102fe200080108d7 */
[----:B------:R-:W-:Y:S01]  /*a5d0*/  MUFU.EX2 R148, R135 ;  /* 0x0000008700947308 */ /* 0x000fe20000000800 */
[C---:B------:R-:W-:Y:S01]  /*a5e0*/  HMMA.16816.F32.BF16 R120, R4.reuse, R124, R120 ;  /* 0x0000007c0478723c */ /* 0x040fe20000041878 */
[--C-:B------:R-:W-:Y:S01]  /*a5f0*/  FFMA.FTZ R235, R235, UR10, -R246.reuse ;  /* 0x0000000aebeb7c23 */ /* 0x100fe200080108f6 */
[--C-:B------:R-:W-:Y:S01]  /*a600*/  FFMA.FTZ R234, R234, UR10, -R215.reuse ;  /* 0x0000000aeaea7c23 */ /* 0x100fe200080108d7 */
[--C-:B------:R-:W-:Y:S01]  /*a610*/  FFMA.FTZ R222, R222, UR10, -R215.reuse ;  /* 0x0000000adede7c23 */ /* 0x100fe200080108d7 */
[--C-:B------:R-:W-:Y:S01]  /*a620*/  FFMA.FTZ R238, R238, UR10, -R215.reuse ;  /* 0x0000000aeeee7c23 */ /* 0x100fe200080108d7 */
[----:B------:R-:W-:Y:S01]  /*a630*/  FFMA.FTZ R236, R236, UR10, -R215 ;  /* 0x0000000aecec7c23 */ /* 0x000fe200080108d7 */
[----:B------:R-:W-:Y:S01]  /*a640*/  FFMA.FTZ R133, R225, UR10, -R246 ;  /* 0x0000000ae1857c23 */ /* 0x000fe200080108f6 */
[----:B------:R-:W1:Y:S01]  /*a650*/  MUFU.EX2 R190, R134 ;  /* 0x0000008600be7308 */ /* 0x000e620000000800 */
[-C--:B------:R-:W-:Y:S01]  /*a660*/  FMUL.FTZ R128, R128, R250.reuse ;  /* 0x000000fa80807220 */ /* 0x080fe20000410000 */
[----:B------:R-:W-:Y:S01]  /*a670*/  FMUL.FTZ R129, R129, R250 ;  /* 0x000000fa81817220 */ /* 0x000fe20000410000 */
[-C--:B------:R-:W-:Y:S01]  /*a680*/  FMUL.FTZ R130, R130, R196.reuse ;  /* 0x000000c482827220 */ /* 0x080fe20000410000 */
[----:B------:R-:W-:Y:S01]  /*a690*/  FMUL.FTZ R131, R131, R196 ;  /* 0x000000c483837220 */ /* 0x000fe20000410000 */
[----:B------:R-:W-:Y:S01]  /*a6a0*/  HMMA.16816.F32.BF16 R76, R4, R80, R76 ;  /* 0x00000050044c723c */ /* 0x000fe2000004184c */
[-C--:B------:R-:W-:Y:S01]  /*a6b0*/  FMUL.FTZ R160, R160, R250.reuse ;  /* 0x000000faa0a07220 */ /* 0x080fe20000410000 */
[----:B------:R-:W-:Y:S01]  /*a6c0*/  FMUL.FTZ R161, R161, R250 ;  /* 0x000000faa1a17220 */ /* 0x000fe20000410000 */
[----:B------:R4:W-:Y:S01]  /*a6d0*/  MUFU.EX2 R158, R132 ;  /* 0x00000084009e7308 */ /* 0x0009e20000000800 */
[-C--:B------:R-:W-:Y:S01]  /*a6e0*/  FMUL.FTZ R162, R162, R196.reuse ;  /* 0x000000c4a2a27220 */ /* 0x080fe20000410000 */
[----:B------:R-:W-:Y:S01]  /*a6f0*/  FMUL.FTZ R163, R163, R196 ;  /* 0x000000c4a3a37220 */ /* 0x000fe20000410000 */
[--C-:B------:R-:W-:Y:S01]  /*a700*/  FFMA.FTZ R219, R219, UR10, -R164.reuse ;  /* 0x0000000adbdb7c23 */ /* 0x100fe200080108a4 */
[--C-:B------:R-:W-:Y:S01]  /*a710*/  FFMA.FTZ R221, R221, UR10, -R164.reuse ;  /* 0x0000000adddd7c23 */ /* 0x100fe200080108a4 */
[----:B------:R-:W-:Y:S01]  /*a720*/  FFMA.FTZ R237, R237, UR10, -R164 ;  /* 0x0000000aeded7c23 */ /* 0x000fe200080108a4 */
[--C-:B------:R-:W-:Y:S01]  /*a730*/  FFMA.FTZ R220, R220, UR10, -R186.reuse ;  /* 0x0000000adcdc7c23 */ /* 0x100fe200080108ba */
[--C-:B------:R-:W-:Y:S01]  /*a740*/  FFMA.FTZ R223, R223, UR10, -R186.reuse ;  /* 0x0000000adfdf7c23 */ /* 0x100fe200080108ba */
[----:B------:R1:W-:Y:S01]  /*a750*/  MUFU.EX2 R225, R133 ;  /* 0x0000008500e17308 */ /* 0x0003e20000000800 */
[--C-:B------:R-:W-:Y:S01]  /*a760*/  FFMA.FTZ R239, R239, UR10, -R186.reuse ;  /* 0x0000000aefef7c23 */ /* 0x100fe200080108ba */
[----:B------:R-:W-:Y:S01]  /*a770*/  FFMA.FTZ R187, R187, UR10, -R186 ;  /* 0x0000000abbbb7c23 */ /* 0x000fe200080108ba */
[----:B------:R-:W-:Y:S05]  /*a780*/  LDSM.16.MT88.4 R140, [R244+0xc800] ;  /* 0x00c80000f48c783b */ /* 0x000fea0000004200 */
[----:B------:R1:W-:Y:S08]  /*a790*/  MUFU.EX2 R194, R136 ;  /* 0x0000008800c27308 */ /* 0x0003f00000000800 */
[----:B------:R-:W1:Y:S08]  /*a7a0*/  MUFU.EX2 R192, R137 ;  /* 0x0000008900c07308 */ /* 0x000e700000000800 */
[----:B------:R-:W1:Y:S01]  /*a7b0*/  MUFU.EX2 R243, R139 ;  /* 0x0000008b00f37308 */ /* 0x000e620000000800 */
[----:B----4-:R-:W-:-:S02]  /*a7c0*/  F2FP.BF16.F32.PACK_AB R132, R193, R156 ;  /* 0x0000009cc184723e */ /* 0x010fc400000010ff */
[----:B-1----:R-:W-:Y:S02]  /*a7d0*/  F2FP.BF16.F32.PACK_AB R133, R191, R157 ;  /* 0x0000009dbf85723e */ /* 0x002fe400000010ff */
[----:B------:R-:W-:Y:S02]  /*a7e0*/  F2FP.BF16.F32.PACK_AB R134, R227, R195 ;  /* 0x000000c3e386723e */ /* 0x000fe400000010ff */
[----:B------:R-:W-:Y:S02]  /*a7f0*/  F2FP.BF16.F32.PACK_AB R135, R226, R159 ;  /* 0x0000009fe287723e */ /* 0x000fe400000010ff */
[----:B------:R-:W-:Y:S02]  /*a800*/  F2FP.BF16.F32.PACK_AB R136, R190, R148 ;  /* 0x00000094be88723e */ /* 0x000fe400000010ff */
[----:B------:R-:W-:Y:S02]  /*a810*/  F2FP.BF16.F32.PACK_AB R137, R192, R194 ;  /* 0x000000c2c089723e */ /* 0x000fe400000010ff */
[----:B------:R-:W-:-:S02]  /*a820*/  F2FP.BF16.F32.PACK_AB R138, R225, R158 ;  /* 0x0000009ee18a723e */ /* 0x000fc400000010ff */
[----:B------:R-:W-:Y:S01]  /*a830*/  F2FP.BF16.F32.PACK_AB R139, R224, R243 ;  /* 0x000000f3e08b723e */ /* 0x000fe200000010ff */
[-C--:B------:R-:W-:Y:S06]  /*a840*/  HMMA.16816.F32.BF16 R28, R132, R144.reuse, R28 ;  /* 0x00000090841c723c */ /* 0x080fec000004181c */
[C---:B------:R-:W-:Y:S06]  /*a850*/  HMMA.16816.F32.BF16 R24, R136.reuse, R144, R24 ;  /* 0x000000908818723c */ /* 0x040fec0000041818 */
[-C--:B------:R-:W-:Y:S06]  /*a860*/  HMMA.16816.F32.BF16 R36, R136, R146.reuse, R36 ;  /* 0x000000928824723c */ /* 0x080fec0000041824 */
[----:B------:R-:W-:Y:S01]  /*a870*/  HMMA.16816.F32.BF16 R32, R132, R146, R32 ;  /* 0x000000928420723c */ /* 0x000fe20000041820 */
[----:B------:R-:W1:Y:S05]  /*a880*/  LDSM.16.MT88.4 R144, [R240+0xc800] ;  /* 0x00c80000f090783b */ /* 0x000e6a0000004200 */
[C---:B------:R-:W-:Y:S01]  /*a890*/  HMMA.16816.F32.BF16 R116, R4.reuse, R118, R176 ;  /* 0x000000760474723c */ /* 0x040fe200000418b0 */
[----:B------:R-:W4:Y:S05]  /*a8a0*/  LDSM.16.MT88.4 R176, [R242+0xe800] ;  /* 0x00e80000f2b0783b */ /* 0x000f2a0000004200 */
[----:B------:R-:W-:Y:S01]  /*a8b0*/  HMMA.16816.F32.BF16 R124, R4, R126, R152 ;  /* 0x0000007e047c723c */ /* 0x000fe20000041898 */
[----:B------:R-:W-:Y:S05]  /*a8c0*/  LDSM.16.MT88.4 R152, [R241+0xf000] ;  /* 0x00f00000f198783b */ /* 0x000fea0000004200 */
[-C--:B-1----:R-:W-:Y:S06]  /*a8d0*/  HMMA.16816.F32.BF16 R60, R132, R144.reuse, R60 ;  /* 0x00000090843c723c */ /* 0x082fec000004183c */
[C---:B------:R-:W-:Y:S06]  /*a8e0*/  HMMA.16816.F32.BF16 R56, R136.reuse, R144, R56 ;  /* 0x000000908838723c */ /* 0x040fec0000041838 */
[-C--:B------:R-:W-:Y:S06]  /*a8f0*/  HMMA.16816.F32.BF16 R68, R136, R146.reuse, R68 ;  /* 0x000000928844723c */ /* 0x080fec0000041844 */
[----:B------:R-:W-:Y:S01]  /*a900*/  HMMA.16816.F32.BF16 R64, R132, R146, R64 ;  /* 0x000000928440723c */ /* 0x000fe20000041840 */
[----:B------:R-:W1:Y:S05]  /*a910*/  LDSM.16.MT88.4 R144, [R241+0xe800] ;  /* 0x00e80000f190783b */ /* 0x000e6a0000004200 */
[C---:B----4-:R-:W-:Y:S06]  /*a920*/  HMMA.16816.F32.BF16 R88, R136.reuse, R176, R88 ;  /* 0x000000b08858723c */ /* 0x050fec0000041858 */
[----:B------:R-:W-:Y:S06]  /*a930*/  HMMA.16816.F32.BF16 R92, R136, R178, R92 ;  /* 0x000000b2885c723c */ /* 0x000fec000004185c */
[C---:B------:R-:W-:Y:S06]  /*a940*/  HMMA.16816.F32.BF16 R112, R132.reuse, R176, R112 ;  /* 0x000000b08470723c */ /* 0x040fec0000041870 */
[----:B------:R-:W-:Y:S07]  /*a950*/  HMMA.16816.F32.BF16 R176, R132, R178, R116 ;  /* 0x000000b284b0723c */ /* 0x000fee0000041874 */
[----:B------:R-:W-:Y:S01]  /*a960*/  FFMA.FTZ R116, R149, UR10, -R164 ;  /* 0x0000000a95747c23 */ /* 0x000fe200080108a4 */
[----:B------:R-:W-:Y:S01]  /*a970*/  MOV R149, R210 ;  /* 0x000000d200957202 */ /* 0x000fe20000000f00 */
[----:B------:R-:W-:-:S02]  /*a980*/  FFMA.FTZ R117, R211, UR10, -R246 ;  /* 0x0000000ad3757c23 */ /* 0x000fc400080108f6 */
[----:B------:R4:W-:Y:S01]  /*a990*/  MUFU.EX2 R210, R116 ;  /* 0x0000007400d27308 */ /* 0x0009e20000000800 */
[----:B-1----:R-:W-:Y:S07]  /*a9a0*/  HMMA.16816.F32.BF16 R108, R136, R146, R108 ;  /* 0x00000092886c723c */ /* 0x002fee000004186c */
[----:B------:R-:W-:Y:S01]  /*a9b0*/  MUFU.EX2 R232, R232 ;  /* 0x000000e800e87308 */ /* 0x000fe20000000800 */
[----:B----4-:R-:W-:-:S07]  /*a9c0*/  FFMA.FTZ R116, R208, UR10, -R246 ;  /* 0x0000000ad0747c23 */ /* 0x010fce00080108f6 */
[----:B------:R-:W1:Y:S08]  /*a9d0*/  MUFU.EX2 R235, R235 ;  /* 0x000000eb00eb7308 */ /* 0x000e700000000800 */
[----:B------:R-:W-:Y:S08]  /*a9e0*/  MUFU.EX2 R211, R117 ;  /* 0x0000007500d37308 */ /* 0x000ff00000000800 */
[----:B------:R1:W-:Y:S08]  /*a9f0*/  MUFU.EX2 R208, R116 ;  /* 0x0000007400d07308 */ /* 0x0003f00000000800 */
[----:B------:R-:W-:Y:S08]  /*aa00*/  MUFU.EX2 R234, R234 ;  /* 0x000000ea00ea7308 */ /* 0x000ff00000000800 */
[----:B------:R-:W4:Y:S08]  /*aa10*/  MUFU.EX2 R222, R222 ;  /* 0x000000de00de7308 */ /* 0x000f300000000800 */
[----:B------:R-:W-:Y:S08]  /*aa20*/  MUFU.EX2 R238, R238 ;  /* 0x000000ee00ee7308 */ /* 0x000ff00000000800 */
[----:B------:R-:W3:Y:S01]  /*aa30*/  MUFU.EX2 R236, R236 ;  /* 0x000000ec00ec7308 */ /* 0x000ee20000000800 */
[----:B------:R-:W-:Y:S01]  /*aa40*/  HMMA.16816.F32.BF16 R80, R4, R82, R128 ;  /* 0x000000520450723c */ /* 0x000fe20000041880 */
[----:B------:R-:W-:-:S06]  /*aa50*/  FFMA.FTZ R118, R209, UR10, -R186 ;  /* 0x0000000ad1767c23 */ /* 0x000fcc00080108ba */
[-C--:B------:R-:W-:Y:S01]  /*aa60*/  FMUL.FTZ R128, R168, R250.reuse ;  /* 0x000000faa8807220 */ /* 0x080fe20000410000 */
[----:B------:R-:W-:Y:S01]  /*aa70*/  FMUL.FTZ R129, R169, R250 ;  /* 0x000000faa9817220 */ /* 0x000fe20000410000 */
[-C--:B------:R-:W-:Y:S01]  /*aa80*/  FMUL.FTZ R130, R170, R196.reuse ;  /* 0x000000c4aa827220 */ /* 0x080fe20000410000 */
[----:B------:R-:W-:Y:S01]  /*aa90*/  FMUL.FTZ R131, R171, R196 ;  /* 0x000000c4ab837220 */ /* 0x000fe20000410000 */
[----:B------:R3:W-:Y:S01]  /*aaa0*/  MUFU.EX2 R209, R118 ;  /* 0x0000007600d17308 */ /* 0x0007e20000000800 */
[----:B--2---:R-:W-:Y:S01]  /*aab0*/  FFMA.FTZ R165, R165, R250, R251 ;  /* 0x000000faa5a57223 */ /* 0x004fe200000100fb */
[----:B-1----:R-:W-:Y:S01]  /*aac0*/  F2FP.BF16.F32.PACK_AB R116, R235, R232 ;  /* 0x000000e8eb74723e */ /* 0x002fe200000010ff */
[----:B------:R1:W5:Y:S01]  /*aad0*/  LDL.LU R251, [R1+0xa8] ;  /* 0x0000a80001fb7983 */ /* 0x0003620000300800 */
[----:B----4-:R-:W-:Y:S02]  /*aae0*/  F2FP.BF16.F32.PACK_AB R117, R222, R234 ;  /* 0x000000eade75723e */ /* 0x010fe400000010ff */
[----:B---3--:R-:W-:Y:S01]  /*aaf0*/  F2FP.BF16.F32.PACK_AB R119, R236, R238 ;  /* 0x000000eeec77723e */ /* 0x008fe200000010ff */
[C---:B------:R-:W-:Y:S01]  /*ab00*/  HMMA.16816.F32.BF16 R128, R4.reuse, R180, R128 ;  /* 0x000000b40480723c */ /* 0x040fe20000041880 */
[----:B------:R1:W5:Y:S01]  /*ab10*/  LDL.LU R250, [R1+0xa4] ;  /* 0x0000a40001fa7983 */ /* 0x0003620000300800 */
[----:B------:R-:W-:Y:S01]  /*ab20*/  FFMA.FTZ R167, R184, R196, R249 ;  /* 0x000000c4b8a77223 */ /* 0x000fe200000100f9 */
[--C-:B------:R-:W-:Y:S01]  /*ab30*/  FFMA.FTZ R189, R174, UR10, -R164.reuse ;  /* 0x0000000aaebd7c23 */ /* 0x100fe200080108a4 */
[----:B------:R-:W-:Y:S01]  /*ab40*/  FFMA.FTZ R188, R151, UR10, -R164 ;  /* 0x0000000a97bc7c23 */ /* 0x000fe200080108a4 */
[----:B------:R1:W5:Y:S01]  /*ab50*/  LDL.LU R249, [R1+0xa0] ;  /* 0x0000a00001f97983 */ /* 0x0003620000300800 */
[----:B------:R-:W-:Y:S01]  /*ab60*/  HMMA.16816.F32.BF16 R4, R4, R182, R160 ;  /* 0x000000b60404723c */ /* 0x000fe200000418a0 */
[----:B------:R-:W-:Y:S01]  /*ab70*/  FFMA.FTZ R181, R185, UR10, -R186 ;  /* 0x0000000ab9b57c23 */ /* 0x000fe200080108ba */
[----:B------:R-:W-:Y:S01]  /*ab80*/  F2FP.BF16.F32.PACK_AB R118, R208, R211 ;  /* 0x000000d3d076723e */ /* 0x000fe200000010ff */
[----:B------:R-:W-:Y:S01]  /*ab90*/  FFMA.FTZ R185, R248, UR10, -R246 ;  /* 0x0000000af8b97c23 */ /* 0x000fe200080108f6 */
[----:B------:R-:W-:-:S03]  /*aba0*/  FFMA.FTZ R180, R172, UR10, -R186 ;  /* 0x0000000aacb47c23 */ /* 0x000fc600080108ba */
[--C-:B------:R-:W-:Y:S01]  /*abb0*/  FFMA.FTZ R182, R150, UR10, -R164.reuse ;  /* 0x0000000a96b67c23 */ /* 0x100fe200080108a4 */
[----:B------:R-:W-:Y:S01]  /*abc0*/  FFMA.FTZ R183, R173, UR10, -R164 ;  /* 0x0000000aadb77c23 */ /* 0x000fe200080108a4 */
[----:B------:R-:W-:Y:S01]  /*abd0*/  FFMA.FTZ R166, R149, UR10, -R186 ;  /* 0x0000000a95a67c23 */ /* 0x000fe200080108ba */
[----:B------:R1:W5:Y:S01]  /*abe0*/  LDL.LU R248, [R1+0x9c] ;  /* 0x00009c0001f87983 */ /* 0x0003620000300800 */
[--C-:B------:R-:W-:Y:S01]  /*abf0*/  FFMA.FTZ R184, R247, UR10, -R246.reuse ;  /* 0x0000000af7b87c23 */ /* 0x100fe200080108f6 */
[--C-:B------:R-:W-:Y:S01]  /*ac00*/  FFMA.FTZ R186, R233, UR10, -R246.reuse ;  /* 0x0000000ae9ba7c23 */ /* 0x100fe200080108f6 */
[----:B------:R-:W-:Y:S01]  /*ac10*/  FFMA.FTZ R164, R245, UR10, -R246 ;  /* 0x0000000af5a47c23 */ /* 0x000fe200080108f6 */
[----:B------:R1:W5:Y:S01]  /*ac20*/  LDL.LU R247, [R1+0x98] ;  /* 0x0000980001f77983 */ /* 0x0003620000300800 */
[----:B------:R-:W-:Y:S03]  /*ac30*/  HMMA.16816.F32.BF16 R172, R116, R154, R108 ;  /* 0x0000009a74ac723c */ /* 0x000fe6000004186c */
[----:B------:R1:W5:Y:S04]  /*ac40*/  LDL.LU R246, [R1+0x94] ;  /* 0x0000940001f67983 */ /* 0x0003680000300800 */
[----:B------:R1:W5:Y:S04]  /*ac50*/  LDL.LU R245, [R1+0x90] ;  /* 0x0000900001f57983 */ /* 0x0003680000300800 */
[----:B------:R-:W2:Y:S04]  /*ac60*/  LDL.LU R108, [R1+0x40] ;  /* 0x00004000016c7983 */ /* 0x000ea80000300800 */
[----:B------:R-:W3:Y:S01]  /*ac70*/  LDL.LU R109, [R1+0x24] ;  /* 0x00002400016d7983 */ /* 0x000ee20000300800 */
[-C--:B------:R-:W-:Y:S06]  /*ac80*/  HMMA.16816.F32.BF16 R12, R132, R140.reuse, R12 ;  /* 0x0000008c840c723c */ /* 0x080fec000004180c */
[C---:B------:R-:W-:Y:S06]  /*ac90*/  HMMA.16816.F32.BF16 R8, R136.reuse, R140, R8 ;  /* 0x0000008c8808723c */ /* 0x040fec0000041808 */
[-C--:B------:R-:W-:Y:S06]  /*aca0*/  HMMA.16816.F32.BF16 R20, R136, R142.reuse, R20 ;  /* 0x0000008e8814723c */ /* 0x080fec0000041814 */
[C---:B------:R-:W-:Y:S01]  /*acb0*/  HMMA.16816.F32.BF16 R16, R132.reuse, R142, R16 ;  /* 0x0000008e8410723c */ /* 0x040fe20000041810 */
[----:B------:R-:W4:Y:S05]  /*acc0*/  LDSM.16.MT88.4 R140, [R241+0xc800] ;  /* 0x00c80000f18c783b */ /* 0x000f2a0000004200 */
[-C--:B----4-:R-:W-:Y:S06]  /*acd0*/  HMMA.16816.F32.BF16 R44, R132, R140.reuse, R44 ;  /* 0x0000008c842c723c */ /* 0x090fec000004182c */
        /* <DEDUP_REMOVED lines=9> */
[C---:B------:R-:W-:Y:S06]  /*ad70*/  HMMA.16816.F32.BF16 R120, R132.reuse, R144, R120 ;  /* 0x000000908478723c */ /* 0x040fec0000041878 */
[C---:B------:R-:W-:Y:S01]  /*ad80*/  HMMA.16816.F32.BF16 R124, R132.reuse, R146, R124 ;  /* 0x00000092847c723c */ /* 0x040fe2000004187c */
[----:B------:R-:W-:Y:S08]  /*ad90*/  MUFU.EX2 R219, R219 ;  /* 0x000000db00db7308 */ /* 0x000ff00000000800 */
[----:B------:R-:W1:Y:S01]  /*ada0*/  MUFU.EX2 R221, R221 ;  /* 0x000000dd00dd7308 */ /* 0x000e620000000800 */
[C---:B----4-:R-:W-:Y:S01]  /*adb0*/  HMMA.16816.F32.BF16 R168, R132.reuse, R140, R128 ;  /* 0x0000008c84a8723c */ /* 0x050fe20000041880 */
[----:B------:R-:W-:Y:S05]  /*adc0*/  LDSM.16.MT88.4 R128, [R241+0xd000] ;  /* 0x00d00000f180783b */ /* 0x000fea0000004200 */
[----:B------:R-:W-:Y:S01]  /*add0*/  HMMA.16816.F32.BF16 R4, R132, R142, R4 ;  /* 0x0000008e8404723c */ /* 0x000fe20000041804 */
[----:B------:R-:W4:Y:S01]  /*ade0*/  LDSM.16.MT88.4 R132, [R242+0xd000] ;  /* 0x00d00000f284783b */ /* 0x000f220000004200 */
[----:B------:R-:W1:Y:S08]  /*adf0*/  MUFU.EX2 R237, R237 ;  /* 0x000000ed00ed7308 */ /* 0x000e700000000800 */
[----:B------:R-:W-:Y:S08]  /*ae00*/  MUFU.EX2 R220, R220 ;  /* 0x000000dc00dc7308 */ /* 0x000ff00000000800 */
[----:B------:R-:W4:Y:S08]  /*ae10*/  MUFU.EX2 R223, R223 ;  /* 0x000000df00df7308 */ /* 0x000f300000000800 */
[----:B------:R-:W4:Y:S01]  /*ae20*/  MUFU.EX2 R239, R239 ;  /* 0x000000ef00ef7308 */ /* 0x000f220000000800 */
[----:B-1----:R-:W-:-:S02]  /*ae30*/  F2FP.BF16.F32.PACK_AB R160, R221, R219 ;  /* 0x000000dbdda0723e */ /* 0x002fc400000010ff */
[----:B------:R-:W-:Y:S02]  /*ae40*/  F2FP.BF16.F32.PACK_AB R162, R210, R237 ;  /* 0x000000edd2a2723e */ /* 0x000fe400000010ff */
[----:B----4-:R-:W-:Y:S02]  /*ae50*/  F2FP.BF16.F32.PACK_AB R161, R223, R220 ;  /* 0x000000dcdfa1723e */ /* 0x010fe400000010ff */
[----:B------:R-:W-:Y:S01]  /*ae60*/  F2FP.BF16.F32.PACK_AB R163, R209, R239 ;  /* 0x000000efd1a3723e */ /* 0x000fe200000010ff */
[-C--:B------:R-:W-:Y:S06]  /*ae70*/  HMMA.16816.F32.BF16 R24, R116, R132.reuse, R24 ;  /* 0x000000847418723c */ /* 0x080fec0000041818 */
[----:B------:R-:W-:Y:S06]  /*ae80*/  HMMA.16816.F32.BF16 R28, R160, R132, R28 ;  /* 0x00000084a01c723c */ /* 0x000fec000004181c */
[-C--:B------:R-:W-:Y:S06]  /*ae90*/  HMMA.16816.F32.BF16 R36, R116, R134.reuse, R36 ;  /* 0x000000867424723c */ /* 0x080fec0000041824 */
[C---:B------:R-:W-:Y:S01]  /*aea0*/  HMMA.16816.F32.BF16 R32, R160.reuse, R134, R32 ;  /* 0x00000086a020723c */ /* 0x040fe20000041820 */
[----:B------:R-:W1:Y:S05]  /*aeb0*/  LDSM.16.MT88.4 R132, [R240+0xd000] ;  /* 0x00d00000f084783b */ /* 0x000e6a0000004200 */
[-C--:B------:R-:W-:Y:S06]  /*aec0*/  HMMA.16816.F32.BF16 R44, R160, R128.reuse, R44 ;  /* 0x00000080a02c723c */ /* 0x080fec000004182c */
[C---:B------:R-:W-:Y:S06]  /*aed0*/  HMMA.16816.F32.BF16 R40, R116.reuse, R128, R40 ;  /* 0x000000807428723c */ /* 0x040fec0000041828 */
[-C--:B------:R-:W-:Y:S06]  /*aee0*/  HMMA.16816.F32.BF16 R52, R116, R130.reuse, R52 ;  /* 0x000000827434723c */ /* 0x080fec0000041834 */
[----:B------:R-:W-:Y:S01]  /*aef0*/  HMMA.16816.F32.BF16 R48, R160, R130, R48 ;  /* 0x00000082a030723c */ /* 0x000fe20000041830 */
[----:B------:R-:W4:Y:S01]  /*af00*/  LDSM.16.MT88.4 R128, [R244+0xf000] ;  /* 0x00f00000f480783b */ /* 0x000f220000004200 */
[----:B------:R-:W-:-:S04]  /*af10*/  MOV R196, R148 ;  /* 0x0000009400c47202 */ /* 0x000fc80000000f00 */
[C---:B------:R-:W-:Y:S01]  /*af20*/  HMMA.16816.F32.BF16 R96, R136.reuse, R144, R96 ;  /* 0x000000908860723c */ /* 0x040fe20000041860 */
[----:B------:R-:W2:Y:S05]  /*af30*/  LDSM.16.MT88.4 R144, [R242+0xf000] ;  /* 0x00f00000f290783b */ /* 0x000eaa0000004200 */
[C---:B------:R-:W-:Y:S06]  /*af40*/  HMMA.16816.F32.BF16 R104, R136.reuse, R140, R104 ;  /* 0x0000008c8868723c */ /* 0x040fec0000041868 */
[----:B------:R-:W-:Y:S01]  /*af50*/  HMMA.16816.F32.BF16 R100, R136, R142, R100 ;  /* 0x0000008e8864723c */ /* 0x000fe20000041864 */
[----:B------:R-:W3:Y:S05]  /*af60*/  LDSM.16.MT88.4 R136, [R244+0xd000] ;  /* 0x00d00000f488783b */ /* 0x000eea0000004200 */
[C---:B-1----:R-:W-:Y:S06]  /*af70*/  HMMA.16816.F32.BF16 R148, R116.reuse, R132, R56 ;  /* 0x000000847494723c */ /* 0x042fec0000041838 */
[C---:B----4-:R-:W-:Y:S01]  /*af80*/  HMMA.16816.F32.BF16 R56, R116.reuse, R128, R72 ;  /* 0x000000807438723c */ /* 0x050fe20000041848 */
[----:B------:R-:W1:Y:S01]  /*af90*/  LDSM.16.MT88.4 R72, [R240+0xf000] ;  /* 0x00f00000f048783b */ /* 0x000e620000004200 */
[----:B------:R-:W-:Y:S04]  /*afa0*/  MUFU.EX2 R111, R183 ;  /* 0x000000b7006f7308 */ /* 0x000fe80000000800 */
[----:B--2---:R-:W-:Y:S04]  /*afb0*/  HMMA.16816.F32.BF16 R140, R116, R146, R92 ;  /* 0x00000092748c723c */ /* 0x004fe8000004185c */
[----:B------:R-:W-:Y:S02]  /*afc0*/  MUFU.EX2 R94, R182 ;  /* 0x000000b6005e7308 */ /* 0x000fe40000000800 */
[-C--:B---3--:R-:W-:Y:S06]  /*afd0*/  HMMA.16816.F32.BF16 R12, R160, R136.reuse, R12 ;  /* 0x00000088a00c723c */ /* 0x088fec000004180c */
[----:B------:R-:W-:Y:S01]  /*afe0*/  MUFU.EX2 R110, R181 ;  /* 0x000000b5006e7308 */ /* 0x000fe20000000800 */
[C---:B------:R-:W-:Y:S06]  /*aff0*/  HMMA.16816.F32.BF16 R8, R116.reuse, R136, R8 ;  /* 0x000000887408723c */ /* 0x040fec0000041808 */
[-C--:B------:R-:W-:Y:S06]  /*b000*/  HMMA.16816.F32.BF16 R20, R116, R138.reuse, R20 ;  /* 0x0000008a7414723c */ /* 0x080fec0000041814 */
[----:B------:R-:W-:Y:S06]  /*b010*/  HMMA.16816.F32.BF16 R16, R160, R138, R16 ;  /* 0x0000008aa010723c */ /* 0x000fec0000041810 */
[----:B------:R-:W-:Y:S07]  /*b020*/  HMMA.16816.F32.BF16 R136, R116, R144, R88 ;  /* 0x000000907488723c */ /* 0x000fee0000041858 */
[----:B------:R-:W-:-:S02]  /*b030*/  MOV R91, R159 ;  /* 0x0000009f005b7202 */ /* 0x000fc40000000f00 */
[----:B------:R-:W-:Y:S02]  /*b040*/  MOV R90, R158 ;  /* 0x0000009e005a7202 */ /* 0x000fe40000000f00 */
[----:B------:R-:W-:Y:S02]  /*b050*/  MOV R89, R157 ;  /* 0x0000009d00597202 */ /* 0x000fe40000000f00 */
[----:B------:R-:W-:Y:S02]  /*b060*/  MOV R88, R156 ;  /* 0x0000009c00587202 */ /* 0x000fe40000000f00 */
[C---:B-1----:R-:W-:Y:S01]  /*b070*/  HMMA.16816.F32.BF16 R156, R116.reuse, R72, R104 ;  /* 0x00000048749c723c */ /* 0x042fe20000041868 */
[----:B------:R1:W-:Y:S01]  /*b080*/  MUFU.EX2 R104, R180 ;  /* 0x000000b400687308 */ /* 0x0003e20000000800 */
[--C-:B------:R-:W-:Y:S01]  /*b090*/  FFMA.FTZ R198, R198, UR10, -R215.reuse ;  /* 0x0000000ac6c67c23 */ /* 0x100fe200080108d7 */
[--C-:B------:R-:W-:Y:S01]  /*b0a0*/  FFMA.FTZ R212, R212, UR10, -R215.reuse ;  /* 0x0000000ad4d47c23 */ /* 0x100fe200080108d7 */
[--C-:B------:R-:W-:Y:S01]  /*b0b0*/  FFMA.FTZ R197, R197, UR10, -R215.reuse ;  /* 0x0000000ac5c57c23 */ /* 0x100fe200080108d7 */
[----:B------:R-:W-:Y:S01]  /*b0c0*/  FFMA.FTZ R213, R213, UR10, -R215 ;  /* 0x0000000ad5d57c23 */ /* 0x000fe200080108d7 */
[----:B-1----:R-:W1:Y:S03]  /*b0d0*/  LDSM.16.MT88.4 R180, [R244+0xd800] ;  /* 0x00d80000f4b4783b */ /* 0x002e660000004200 */
[----:B------:R-:W-:Y:S01]  /*b0e0*/  MUFU.EX2 R184, R184 ;  /* 0x000000b800b87308 */ /* 0x000fe20000000800 */
[----:B------:R-:W-:Y:S01]  /*b0f0*/  HMMA.16816.F32.BF16 R68, R116, R134, R68 ;  /* 0x000000867444723c */ /* 0x000fe20000041844 */
[----:B------:R-:W-:Y:S01]  /*b100*/  FFMA.FTZ R217, R108, R2, R217 ;  /* 0x000000026cd97223 */ /* 0x000fe200000100d9 */
[----:B------:R-:W-:-:S04]  /*b110*/  FFMA.FTZ R2, R109, R3, R214 ;  /* 0x000000036d027223 */ /* 0x000fc800000100d6 */
[C---:B------:R-:W-:Y:S01]  /*b120*/  HMMA.16816.F32.BF16 R60, R160.reuse, R132, R60 ;  /* 0x00000084a03c723c */ /* 0x040fe2000004183c */
[----:B------:R-:W2:Y:S05]  /*b130*/  MUFU.EX2 R164, R164 ;  /* 0x000000a400a47308 */ /* 0x000eaa0000000800 */
[C---:B------:R-:W-:Y:S03]  /*b140*/  HMMA.16816.F32.BF16 R64, R160.reuse, R134, R64 ;  /* 0x00000086a040723c */ /* 0x040fe60000041840 */
[----:B------:R-:W3:Y:S03]  /*b150*/  MUFU.EX2 R95, R198 ;  /* 0x000000c6005f7308 */ /* 0x000ee60000000800 */
[C---:B------:R-:W-:Y:S05]  /*b160*/  HMMA.16816.F32.BF16 R132, R160.reuse, R144, R112 ;  /* 0x00000090a084723c */ /* 0x040fea0000041870 */
[----:B------:R-:W4:Y:S01]  /*b170*/  MUFU.EX2 R166, R166 ;  /* 0x000000a600a67308 */ /* 0x000f220000000800 */
[C---:B------:R-:W-:Y:S07]  /*b180*/  HMMA.16816.F32.BF16 R176, R160.reuse, R146, R176 ;  /* 0x00000092a0b0723c */ /* 0x040fee00000418b0 */
[----:B------:R-:W-:Y:S01]  /*b190*/  MUFU.EX2 R107, R186 ;  /* 0x000000ba006b7308 */ /* 0x000fe20000000800 */
[----:B------:R-:W-:Y:S07]  /*b1a0*/  HMMA.16816.F32.BF16 R144, R160, R152, R120 ;  /* 0x00000098a090723c */ /* 0x000fee0000041878 */
[----:B------:R-:W1:Y:S08]  /*b1b0*/  MUFU.EX2 R106, R197 ;  /* 0x000000c5006a7308 */ /* 0x000e700000000800 */
[----:B------:R-:W-:Y:S08]  /*b1c0*/  MUFU.EX2 R212, R212 ;  /* 0x000000d400d47308 */ /* 0x000ff00000000800 */
[----:B------:R-:W1:Y:S01]  /*b1d0*/  MUFU.EX2 R3, R213 ;  /* 0x000000d500037308 */ /* 0x000e620000000800 */
[----:B------:R-:W-:Y:S01]  /*b1e0*/  FADD.FTZ R204, R204, R217 ;  /* 0x000000d9cccc7221 */ /* 0x000fe20000010000 */
[----:B------:R-:W-:Y:S01]  /*b1f0*/  FADD.FTZ R167, R216, R167 ;  /* 0x000000a7d8a77221 */ /* 0x000fe20000010000 */
[----:B--2---:R-:W-:Y:S01]  /*b200*/  MOV R215, R164 ;  /* 0x000000a400d77202 */ /* 0x004fe20000000f00 */
[----:B------:R-:W-:Y:S01]  /*b210*/  FADD.FTZ R218, R218, R165 ;  /* 0x000000a5dada7221 */ /* 0x000fe20000010000 */
[C---:B------:R-:W-:Y:S03]  /*b220*/  HMMA.16816.F32.BF16 R84, R116.reuse, R130, R84 ;  /* 0x000000827454723c */ /* 0x040fe60000041854 */
[----:B------:R-:W-:Y:S03]  /*b230*/  MUFU.EX2 R93, R189 ;  /* 0x000000bd005d7308 */ /* 0x000fe60000000800 */
[----:B------:R-:W-:Y:S01]  /*b240*/  HMMA.16816.F32.BF16 R96, R116, R152, R96 ;  /* 0x000000987460723c */ /* 0x000fe20000041860 */
[----:B------:R-:W-:-:S04]  /*b250*/  MOV R214, R110 ;  /* 0x0000006e00d67202 */ /* 0x000fc80000000f00 */
[----:B------:R-:W-:Y:S01]  /*b260*/  MUFU.EX2 R233, R188 ;  /* 0x000000bc00e97308 */ /* 0x000fe20000000800 */
[----:B------:R-:W-:Y:S01]  /*b270*/  HMMA.16816.F32.BF16 R100, R116, R74, R100 ;  /* 0x0000004a7464723c */ /* 0x000fe20000041864 */
[----:B------:R-:W-:-:S06]  /*b280*/  FADD.FTZ R2, R199, R2 ;  /* 0x00000002c7027221 */ /* 0x000fcc0000010000 */
[----:B------:R-:W-:Y:S01]  /*b290*/  MUFU.EX2 R92, R187 ;  /* 0x000000bb005c7308 */ /* 0x000fe20000000800 */
[----:B------:R-:W-:Y:S01]  /*b2a0*/  HMMA.16816.F32.BF16 R168, R160, R72, R168 ;  /* 0x00000048a0a8723c */ /* 0x000fe200000418a8 */
[----:B------:R-:W-:Y:S01]  /*b2b0*/  MOV R109, R194 ;  /* 0x000000c2006d7202 */ /* 0x000fe20000000f00 */
[----:B------:R-:W-:Y:S05]  /*b2c0*/  LDSM.16.MT88.4 R112, [R240+0xd800] ;  /* 0x00d80000f070783b */ /* 0x000fea0000004200 */
[----:B------:R-:W2:Y:S01]  /*b2d0*/  MUFU.EX2 R123, R185 ;  /* 0x000000b9007b7308 */ /* 0x000ea20000000800 */
[----:B------:R-:W-:Y:S01]  /*b2e0*/  FADD.FTZ R205, R205, R204 ;  /* 0x000000cccdcd7221 */ /* 0x000fe20000010000 */
[----:B------:R-:W-:-:S02]  /*b2f0*/  MOV R216, R184 ;  /* 0x000000b800d87202 */ /* 0x000fc40000000f00 */
[----:B---3--:R-:W-:Y:S01]  /*b300*/  MOV R204, R95 ;  /* 0x0000005f00cc7202 */ /* 0x008fe20000000f00 */
[----:B------:R-:W-:Y:S01]  /*b310*/  FADD.FTZ R206, R206, R167 ;  /* 0x000000a7cece7221 */ /* 0x000fe20000010000 */
[----:B----4-:R-:W-:Y:S02]  /*b320*/  MOV R217, R166 ;  /* 0x000000a600d97202 */ /* 0x010fe40000000f00 */
[----:B-1----:R-:W-:Y:S02]  /*b330*/  F2FP.BF16.F32.PACK_AB R165, R204, R106 ;  /* 0x0000006acca5723e */ /* 0x002fe400000010ff */
[----:B------:R-:W-:Y:S02]  /*b340*/  F2FP.BF16.F32.PACK_AB R166, R215, R216 ;  /* 0x000000d8d7a6723e */ /* 0x000fe400000010ff */
[----:B------:R-:W-:Y:S01]  /*b350*/  F2FP.BF16.F32.PACK_AB R167, R3, R212 ;  /* 0x000000d403a7723e */ /* 0x000fe200000010ff */
[----:B------:R-:W-:Y:S01]  /*b360*/  HMMA.16816.F32.BF16 R116, R160, R128, R76 ;  /* 0x00000080a074723c */ /* 0x000fe2000004184c */
[----:B--2---:R-:W-:-:S05]  /*b370*/  F2FP.BF16.F32.PACK_AB R164, R123, R107 ;  /* 0x0000006b7ba4723e */ /* 0x004fca00000010ff */
[----:B------:R-:W-:Y:S01]  /*b380*/  HMMA.16816.F32.BF16 R128, R160, R130, R80 ;  /* 0x00000082a080723c */ /* 0x000fe20000041850 */
[----:B------:R-:W1:Y:S01]  /*b390*/  LDSM.16.MT88.4 R80, [R242+0xd800] ;  /* 0x00d80000f250783b */ /* 0x000e620000004200 */
[----:B------:R-:W-:-:S03]  /*b3a0*/  MOV R110, R196 ;  /* 0x000000c4006e7202 */ /* 0x000fc60000000f00 */
[----:B------:R-:W2:Y:S01]  /*b3b0*/  LDSM.16.MT88.4 R196, [R241+0xd800] ;  /* 0x00d80000f1c4783b */ /* 0x000ea20000004200 */
[----:B------:R-:W-:Y:S03]  /*b3c0*/  HMMA.16816.F32.BF16 R184, R164, R182, R20 ;  /* 0x000000b6a4b8723c */ /* 0x000fe60000041814 */
[----:B------:R-:W3:Y:S01]  /*b3d0*/  LDSM.16.MT88.4 R20, [R244+0xf800] ;  /* 0x00f80000f414783b */ /* 0x000ee20000004200 */
[----:B------:R-:W-:Y:S01]  /*b3e0*/  FADD.FTZ R207, R207, R218 ;  /* 0x000000dacfcf7221 */ /* 0x000fe20000010000 */
[----:B------:R-:W-:Y:S02]  /*b3f0*/  MOV R213, R111 ;  /* 0x0000006f00d57202 */ /* 0x000fe40000000f00 */
[----:B------:R-:W-:Y:S01]  /*b400*/  MOV R218, R94 ;  /* 0x0000005e00da7202 */ /* 0x000fe20000000f00 */
[C---:B------:R-:W-:Y:S06]  /*b410*/  HMMA.16816.F32.BF16 R152, R160.reuse, R154, R124 ;  /* 0x0000009aa098723c */ /* 0x040fec000004187c */
[----:B------:R-:W-:Y:S01]  /*b420*/  HMMA.16816.F32.BF16 R160, R160, R74, R4 ;  /* 0x0000004aa0a0723c */ /* 0x000fe20000041804 */
[----:B------:R-:W-:-:S06]  /*b430*/  MOV R122, R195 ;  /* 0x000000c3007a7202 */ /* 0x000fcc0000000f00 */
[----:B------:R-:W-:Y:S02]  /*b440*/  F2FP.BF16.F32.PACK_AB R4, R233, R93 ;  /* 0x0000005de904723e */ /* 0x000fe400000010ff */
[----:B------:R-:W-:Y:S02]  /*b450*/  F2FP.BF16.F32.PACK_AB R5, R104, R92 ;  /* 0x0000005c6805723e */ /* 0x000fe400000010ff */
[----:B------:R-:W-:Y:S02]  /*b460*/  F2FP.BF16.F32.PACK_AB R6, R213, R218 ;  /* 0x000000dad506723e */ /* 0x000fe400000010ff */
[----:B------:R-:W-:Y:S02]  /*b470*/  F2FP.BF16.F32.PACK_AB R7, R214, R217 ;  /* 0x000000d9d607723e */ /* 0x000fe400000010ff */
[----:B------:R-:W-:Y:S02]  /*b480*/  MOV R108, R193 ;  /* 0x000000c1006c7202 */ /* 0x000fe40000000f00 */
[----:B------:R-:W-:-:S02]  /*b490*/  MOV R105, R192 ;  /* 0x000000c000697202 */ /* 0x000fc40000000f00 */
[----:B------:R-:W-:Y:S01]  /*b4a0*/  MOV R95, R191 ;  /* 0x000000bf005f7202 */ /* 0x000fe20000000f00 */
[-C--:B------:R-:W-:Y:S01]  /*b4b0*/  HMMA.16816.F32.BF16 R192, R4, R180.reuse, R12 ;  /* 0x000000b404c0723c */ /* 0x080fe2000004180c */
[----:B------:R-:W-:Y:S01]  /*b4c0*/  MOV R94, R190 ;  /* 0x000000be005e7202 */ /* 0x000fe20000000f00 */
[----:B------:R-:W-:Y:S04]  /*b4d0*/  LDSM.16.MT88.4 R12, [R241+0xf800] ;  /* 0x00f80000f10c783b */ /* 0x000fe80000004200 */
[----:B------:R-:W-:Y:S01]  /*b4e0*/  HMMA.16816.F32.BF16 R188, R164, R180, R8 ;  /* 0x000000b4a4bc723c */ /* 0x000fe20000041808 */
[----:B------:R-:W-:Y:S05]  /*b4f0*/  LDSM.16.MT88.4 R8, [R240+0xf800] ;  /* 0x00f80000f008783b */ /* 0x000fea0000004200 */
[----:B------:R-:W-:Y:S01]  /*b500*/  HMMA.16816.F32.BF16 R180, R4, R182, R16 ;  /* 0x000000b604b4723c */ /* 0x000fe20000041810 */
[----:B------:R-:W4:Y:S01]  /*b510*/  LDSM.16.MT88.4 R16, [R242+0xf800] ;  /* 0x00f80000f210783b */ /* 0x000f220000004200 */
[----:B------:R-:W-:-:S02]  /*b520*/  MOV R127, R88 ;  /* 0x00000058007f7202 */ /* 0x000fc40000000f00 */
[----:B------:R-:W-:Y:S02]  /*b530*/  MOV R111, R89 ;  /* 0x00000059006f7202 */ /* 0x000fe40000000f00 */
[----:B-1----:R-:W-:Y:S01]  /*b540*/  HMMA.16816.F32.BF16 R76, R164, R82, R36 ;  /* 0x00000052a44c723c */ /* 0x002fe20000041824 */
[----:B------:R-:W-:-:S05]  /*b550*/  FADD.FTZ R207, R202, R207 ;  /* 0x000000cfcacf7221 */ /* 0x000fca0000010000 */
[----:B------:R-:W-:Y:S01]  /*b560*/  HMMA.16816.F32.BF16 R72, R164, R80, R24 ;  /* 0x00000050a448723c */ /* 0x000fe20000041818 */
[----:B------:R-:W-:Y:S02]  /*b570*/  MOV R37, R90 ;  /* 0x0000005a00257202 */ /* 0x000fe40000000f00 */
[----:B------:R-:W-:-:S03]  /*b580*/  MOV R36, R91 ;  /* 0x0000005b00247202 */ /* 0x000fc60000000f00 */
[----:B--2---:R-:W-:Y:S01]  /*b590*/  HMMA.16816.F32.BF16 R88, R164, R196, R40 ;  /* 0x000000c4a458723c */ /* 0x004fe20000041828 */
[----:B------:R-:W-:Y:S01]  /*b5a0*/  MOV R27, R123 ;  /* 0x0000007b001b7202 */ /* 0x000fe20000000f00 */
[----:B------:R-:W-:Y:S01]  /*b5b0*/  FADD.FTZ R203, R203, R2 ;  /* 0x00000002cbcb7221 */ /* 0x000fe20000010000 */
[----:B------:R-:W-:-:S04]  /*b5c0*/  MOV R39, R92 ;  /* 0x0000005c00277202 */ /* 0x000fc80000000f00 */
[----:B------:R-:W-:Y:S02]  /*b5d0*/  MOV R43, R122 ;  /* 0x0000007a002b7202 */ /* 0x000fe40000000f00 */
[C---:B---3--:R-:W-:Y:S01]  /*b5e0*/  HMMA.16816.F32.BF16 R120, R164.reuse, R20, R56 ;  /* 0x00000014a478723c */ /* 0x048fe20000041838 */
[----:B------:R-:W-:Y:S02]  /*b5f0*/  MOV R38, R93 ;  /* 0x0000005d00267202 */ /* 0x000fe40000000f00 */
[----:B------:R-:W-:Y:S02]  /*b600*/  MOV R41, R94 ;  /* 0x0000005e00297202 */ /* 0x000fe40000000f00 */
[----:B------:R-:W-:Y:S02]  /*b610*/  MOV R40, R95 ;  /* 0x0000005f00287202 */ /* 0x000fe40000000f00 */
[----:B------:R-:W-:Y:S01]  /*b620*/  MOV R59, R127 ;  /* 0x0000007f003b7202 */ /* 0x000fe20000000f00 */
[----:B------:R-:W-:Y:S01]  /*b630*/  HMMA.16816.F32.BF16 R92, R164, R198, R52 ;  /* 0x000000c6a45c723c */ /* 0x000fe20000041834 */
[----:B------:R-:W-:Y:S01]  /*b640*/  FADD.FTZ R206, R201, R206 ;  /* 0x000000cec9ce7221 */ /* 0x000fe20000010000 */
[----:B------:R-:W-:-:S02]  /*b650*/  FADD.FTZ R205, R200, R205 ;  /* 0x000000cdc8cd7221 */ /* 0x000fc40000010000 */
[----:B------:R-:W-:-:S03]  /*b660*/  FADD.FTZ R207, R59, R207 ;  /* 0x000000cf3bcf7221 */ /* 0x000fc60000010000 */
[----:B------:R-:W-:Y:S02]  /*b670*/  MOV R55, R108 ;  /* 0x0000006c00377202 */ /* 0x000fe40000000f00 */
[----:B------:R-:W-:Y:S02]  /*b680*/  MOV R52, R111 ;  /* 0x0000006f00347202 */ /* 0x000fe40000000f00 */
[----:B------:R-:W-:Y:S01]  /*b690*/  MOV R53, R110 ;  /* 0x0000006e00357202 */ /* 0x000fe20000000f00 */
[----:B------:R-:W-:Y:S01]  /*b6a0*/  FADD.FTZ R203, R0, R203 ;  /* 0x000000cb00cb7221 */ /* 0x000fe20000010000 */
[----:B------:R-:W-:Y:S01]  /*b6b0*/  MOV R54, R109 ;  /* 0x0000006d00367202 */ /* 0x000fe20000000f00 */
[----:B------:R-:W-:Y:S01]  /*b6c0*/  FADD.FTZ R206, R52, R206 ;  /* 0x000000ce34ce7221 */ /* 0x000fe20000010000 */
[----:B------:R-:W-:Y:S01]  /*b6d0*/  FADD.FTZ R207, R55, R207 ;  /* 0x000000cf37cf7221 */ /* 0x000fe20000010000 */
[----:B------:R-:W-:Y:S01]  /*b6e0*/  MOV R42, R105 ;  /* 0x00000069002a7202 */ /* 0x000fe20000000f00 */
[----:B------:R-:W-:Y:S01]  /*b6f0*/  FADD.FTZ R205, R53, R205 ;  /* 0x000000cd35cd7221 */ /* 0x000fe20000010000 */
[----:B------:R-:W-:Y:S01]  /*b700*/  FADD.FTZ R203, R54, R203 ;  /* 0x000000cb36cb7221 */ /* 0x000fe20000010000 */
[----:B------:R-:W-:Y:S01]  /*b710*/  FADD.FTZ R206, R40, R206 ;  /* 0x000000ce28ce7221 */ /* 0x000fe20000010000 */
[----:B------:R-:W-:Y:S01]  /*b720*/  FADD.FTZ R207, R43, R207 ;  /* 0x000000cf2bcf7221 */ /* 0x000fe20000010000 */
[----:B------:R-:W-:Y:S01]  /*b730*/  FADD.FTZ R205, R41, R205 ;  /* 0x000000cd29cd7221 */ /* 0x000fe20000010000 */
[----:B------:R-:W-:Y:S01]  /*b740*/  MOV R26, R104 ;  /* 0x00000068001a7202 */ /* 0x000fe20000000f00 */
[----:B------:R-:W-:Y:S01]  /*b750*/  FADD.FTZ R203, R42, R203 ;  /* 0x000000cb2acb7221 */ /* 0x000fe20000010000 */
[----:B------:R-:W-:-:S02]  /*b760*/  MOV R25, R106 ;  /* 0x0000006a00197202 */ /* 0x000fc40000000f00 */
[----:B------:R-:W-:Y:S01]  /*b770*/  MOV R24, R107 ;  /* 0x0000006b00187202 */ /* 0x000fe20000000f00 */
[----:B------:R-:W-:Y:S01]  /*b780*/  HMMA.16816.F32.BF16 R108, R164, R114, R68 ;  /* 0x00000072a46c723c */ /* 0x000fe20000041844 */
[----:B------:R-:W-:Y:S01]  /*b790*/  FADD.FTZ R206, R36, R206 ;  /* 0x000000ce24ce7221 */ /* 0x000fe20000010000 */
[----:B------:R-:W-:Y:S01]  /*b7a0*/  FADD.FTZ R0, R227, R207 ;  /* 0x000000cfe3007221 */ /* 0x000fe20000010000 */
[----:B------:R-:W-:-:S03]  /*b7b0*/  FADD.FTZ R205, R37, R205 ;  /* 0x000000cd25cd7221 */ /* 0x000fc60000010000 */
[----:B------:R-:W-:Y:S01]  /*b7c0*/  HMMA.16816.F32.BF16 R104, R164, R112, R148 ;  /* 0x00000070a468723c */ /* 0x000fe20000041894 */
[----:B------:R-:W-:Y:S01]  /*b7d0*/  FADD.FTZ R203, R243, R203 ;  /* 0x000000cbf3cb7221 */ /* 0x000fe20000010000 */
[----:B------:R-:W-:-:S04]  /*b7e0*/  FADD.FTZ R0, R219, R0 ;  /* 0x00000000db007221 */ /* 0x000fc80000010000 */
[----:B------:R-:W-:Y:S01]  /*b7f0*/  HMMA.16816.F32.BF16 R124, R164, R22, R84 ;  /* 0x00000016a47c723c */ /* 0x000fe20000041854 */
[----:B------:R-:W-:-:S05]  /*b800*/  FADD.FTZ R205, R225, R205 ;  /* 0x000000cde1cd7221 */ /* 0x000fca0000010000 */
[C---:B----4-:R-:W-:Y:S06]  /*b810*/  HMMA.16816.F32.BF16 R136, R164.reuse, R16, R136 ;  /* 0x00000010a488723c */ /* 0x050fec0000041888 */
[C---:B------:R-:W-:Y:S06]  /*b820*/  HMMA.16816.F32.BF16 R140, R164.reuse, R18, R140 ;  /* 0x00000012a48c723c */ /* 0x040fec000004188c */
[C---:B------:R-:W-:Y:S06]  /*b830*/  HMMA.16816.F32.BF16 R148, R164.reuse, R12, R96 ;  /* 0x0000000ca494723c */ /* 0x040fec0000041860 */
[C---:B------:R-:W-:Y:S06]  /*b840*/  HMMA.16816.F32.BF16 R172, R164.reuse, R14, R172 ;  /* 0x0000000ea4ac723c */ /* 0x040fec00000418ac */
[C---:B------:R-:W-:Y:S01]  /*b850*/  HMMA.16816.F32.BF16 R156, R164.reuse, R8, R156 ;  /* 0x00000008a49c723c */ /* 0x040fe2000004189c */
[----:B------:R-:W-:Y:S01]  /*b860*/  FADD.FTZ R203, R224, R203 ;  /* 0x000000cbe0cb7221 */ /* 0x000fe20000010000 */
[----:B------:R1:W5:Y:S04]  /*b870*/  LDL.LU R243, [R1+0x8c] ;  /* 0x00008c0001f37983 */ /* 0x0003680000300800 */
[----:B------:R-:W-:Y:S06]  /*b880*/  HMMA.16816.F32.BF16 R164, R164, R10, R100 ;  /* 0x0000000aa4a4723c */ /* 0x000fec0000041864 */
[----:B------:R-:W-:Y:S01]  /*b890*/  HMMA.16816.F32.BF16 R68, R4, R80, R28 ;  /* 0x000000500444723c */ /* 0x000fe2000004181c */
[----:B------:R-:W-:-:S05]  /*b8a0*/  FADD.FTZ R0, R221, R0 ;  /* 0x00000000dd007221 */ /* 0x000fca0000010000 */
        /* <DEDUP_REMOVED lines=9> */
[C---:B------:R-:W-:Y:S01]  /*b940*/  HMMA.16816.F32.BF16 R160, R4.reuse, R10, R160 ;  /* 0x0000000a04a0723c */ /* 0x040fe200000418a0 */
[----:B------:R-:W-:Y:S01]  /*b950*/  FADD.FTZ R232, R232, R205 ;  /* 0x000000cde8e87221 */ /* 0x000fe20000010000 */
[----:B------:R-:W-:Y:S01]  /*b960*/  FADD.FTZ R203, R234, R203 ;  /* 0x000000cbeacb7221 */ /* 0x000fe20000010000 */
[----:B------:R1:W5:Y:S03]  /*b970*/  LDL.LU R227, [R1+0x88] ;  /* 0x0000880001e37983 */ /* 0x0003660000300800 */
[C---:B------:R-:W-:Y:S06]  /*b980*/  HMMA.16816.F32.BF16 R100, R4.reuse, R112, R60 ;  /* 0x000000700464723c */ /* 0x040fec000004183c */
[C---:B------:R-:W-:Y:S06]  /*b990*/  HMMA.16816.F32.BF16 R80, R4.reuse, R82, R32 ;  /* 0x000000520450723c */ /* 0x040fec0000041820 */
[----:B------:R-:W-:Y:S07]  /*b9a0*/  HMMA.16816.F32.BF16 R112, R4, R114, R64 ;  /* 0x000000720470723c */ /* 0x000fee0000041840 */
[----:B------:R-:W-:Y:S01]  /*b9b0*/  FADD.FTZ R5, R226, R206 ;  /* 0x000000cee2057221 */ /* 0x000fe20000010000 */
[----:B------:R-:W-:Y:S01]  /*b9c0*/  FADD.FTZ R0, R237, R0 ;  /* 0x00000000ed007221 */ /* 0x000fe20000010000 */
[----:B------:R-:W-:Y:S01]  /*b9d0*/  FADD.FTZ R232, R235, R232 ;  /* 0x000000e8ebe87221 */ /* 0x000fe20000010000 */
[----:B------:R-:W-:Y:S01]  /*b9e0*/  FADD.FTZ R203, R222, R203 ;  /* 0x000000cbdecb7221 */ /* 0x000fe20000010000 */
[----:B------:R-:W-:Y:S01]  /*b9f0*/  FADD.FTZ R220, R220, R5 ;  /* 0x00000005dcdc7221 */ /* 0x000fe20000010000 */
[----:B------:R1:W5:Y:S03]  /*ba00*/  LDL.LU R226, [R1+0x84] ;  /* 0x0000840001e27983 */ /* 0x0003660000300800 */
        /* <DEDUP_REMOVED lines=26> */
[----:B------:R-:W-:-:S03]  /*bbb0*/  FADD.FTZ R2, R215, R232 ;  /* 0x000000e8d7027221 */ /* 0x000fc60000010000 */
[----:B------:R1:W5:Y:S04]  /*bbc0*/  LDL.LU R209, [R1+0x70] ;  /* 0x0000700001d17983 */ /* 0x0003680000300800 */
[----:B------:R1:W5:Y:S04]  /*bbd0*/  LDL.LU R208, [R1+0x6c] ;  /* 0x00006c0001d07983 */ /* 0x0003680000300800 */
[----:B------:R2:W-:Y:S01]  /*bbe0*/  STL [R1+0x48], R0 ;  /* 0x0000480001007387 */ /* 0x0005e20000100800 */
[----:B------:R-:W-:-:S03]  /*bbf0*/  MOV R196, R231 ;  /* 0x000000e700c47202 */ /* 0x000fc60000000f00 */
[----:B------:R-:W-:Y:S04]  /*bc00*/  STL [R1+0x44], R4 ;  /* 0x0000440401007387 */ /* 0x000fe80000100800 */
[----:B------:R3:W-:Y:S01]  /*bc10*/  STL [R1+0x40], R2 ;  /* 0x0000400201007387 */ /* 0x0007e20000100800 */
[----:B--2---:R-:W-:Y:S01]  /*bc20*/  FADD.FTZ R0, R3, R212 ;  /* 0x000000d403007221 */ /* 0x004fe20000010000 */
[----:B------:R-:W-:-:S04]  /*bc30*/  MOV R3, R230 ;  /* 0x000000e600037202 */ /* 0x000fc80000000f00 */
[----:B------:R2:W-:Y:S01]  /*bc40*/  STL [R1+0x24], R0 ;  /* 0x0000240001007387 */ /* 0x0005e20000100800 */
[----:B---3--:R-:W-:Y:S02]  /*bc50*/  MOV R2, R229 ;  /* 0x000000e500027202 */ /* 0x008fe40000000f00 */
[----:B--2---:R-:W-:Y:S01]  /*bc60*/  MOV R0, R228 ;  /* 0x000000e400007202 */ /* 0x004fe20000000f00 */
[----:B-1----:R-:W-:Y:S06]  /*bc70*/  @!P0 BRA `(.L_x_218) ;  /* 0x00000058008c8947 */ /* 0x002fec0003800000 */
[----:B------:R-:W-:Y:S01]  /*bc80*/  UIADD3 UR4, UR18, -0x3, URZ ;  /* 0xfffffffd12047890 */ /* 0x000fe2000fffe03f */
[----:B------:R-:W1:Y:S01]  /*bc90*/  @!P3 LDC.64 R4, c[0x0][0x220] ;  /* 0x00008800ff04bb82 */ /* 0x000e620000000a00 */
[----:B------:R-:W-:-:S04]  /*bca0*/  DEPBAR.LE SB0, 0x0 ;  /* 0x000080000000791a */ /* 0x000fc80000000000 */
[----:B------:R-:W-:-:S03]  /*bcb0*/  USHF.R.S32.HI UR5, URZ, 0x1f, UR4 ;  /* 0x0000001f3f057899 */ /* 0x000fc60008011404 */
[----:B------:R-:W-:Y:S01]  /*bcc0*/  BAR.SYNC.DEFER_BLOCKING 0x0 ;  /* 0x0000000000007b1d */ /* 0x000fe20000010000 */
[----:B------:R-:W-:Y:S02]  /*bcd0*/  UIMAD.WIDE.U32 UR12, UR4, UR6, URZ ;  /* 0x00000006040c72a5 */ /* 0x000fe4000f8e003f */
[----:B------:R-:W-:Y:S02]  /*bce0*/  UIMAD UR5, UR5, UR6, URZ ;  /* 0x00000006050572a4 */ /* 0x000fe4000f8e023f */
[----:B------:R-:W-:-:S03]  /*bcf0*/  UISETP.GE.AND UP0, UPT, UR18, 0x4, UPT ;  /* 0x000000041200788c */ /* 0x000fc6000bf06270 */
[----:B------:R-:W2:Y:S01]  /*bd00*/  @!P2 LDC.64 R2, c[0x0][0x220] ;  /* 0x00008800ff02ab82 */ /* 0x000ea20000000a00 */
[----:B------:R-:W-:Y:S01]  /*bd10*/  UIMAD UR5, UR4, UR7, UR5 ;  /* 0x00000007040572a4 */ /* 0x000fe2000f8e0205 */
[----:B------:R-:W-:Y:S01]  /*bd20*/  IMAD.U32 R6, RZ, RZ, UR12 ;  /* 0x0000000cff067e24 */ /* 0x000fe2000f8e00ff */
[----:B------:R-:W-:Y:S01]  /*bd30*/  UIADD3 UR12, UR18, -0x3, URZ ;  /* 0xfffffffd120c7890 */ /* 0x000fe2000fffe03f */
[----:B------:R-:W-:Y:S01]  /*bd40*/  IMAD.U32 R7, RZ, RZ, UR13 ;  /* 0x0000000dff077e24 */ /* 0x000fe2000f8e00ff */
[----:B------:R-:W-:Y:S02]  /*bd50*/  UIADD3 UR5, UR13, UR5, URZ ;  /* 0x000000050d057290 */ /* 0x000fe4000fffe03f */
[----:B-----5:R-:W-:Y:S01]  /*bd60*/  LEA R15, P0, R6, R208, 0x6 ;  /* 0x000000d0060f7211 */ /* 0x020fe200078030ff */
[----:B------:R-:W3:Y:S03]  /*bd70*/  @!P3 LDC.64 R12, c[0x0][0x220] ;  /* 0x00008800ff0cbb82 */ /* 0x000ee60000000a00 */
[----:B------:R-:W-:Y:S01]  /*bd80*/  IMAD.U32 R7, RZ, RZ, UR5 ;  /* 0x00000005ff077e24 */ /* 0x000fe2000f8e00ff */
[----:B-1----:R-:W-:-:S04]  /*bd90*/  @!P3 LEA R16, P1, R15, R4, 0x1 ;  /* 0x000000040f10b211 */ /* 0x002fc800078208ff */
[----:B------:R-:W1:Y:S01]  /*bda0*/  @!P3 LDC.64 R8, c[0x0][0x220] ;  /* 0x00008800ff08bb82 */ /* 0x000e620000000a00 */
[----:B------:R-:W-:Y:S01]  /*bdb0*/  LEA.HI.X R0, R6, R211, R7, 0x6, P0 ;  /* 0x000000d306007211 */ /* 0x000fe200000f3407 */
[----:B------:R-:W-:Y:S03]  /*bdc0*/  @P3 STS.128 [R252+0xc000], RZ ;  /* 0x00c000fffc003388 */ /* 0x000fe60000000c00 */
[----:B------:R-:W-:-:S03]  /*bdd0*/  @!P3 LEA.HI.X R17, R15, R5, R0, 0x1, P1 ;  /* 0x000000050f11b211 */ /* 0x000fc600008f0c00 */
[----:B------:R-:W4:Y:S01]  /*bde0*/  @!P2 LDC.64 R10, c[0x0][0x220] ;  /* 0x00008800ff0aab82 */ /* 0x000f220000000a00 */
[C---:B--2---:R-:W-:Y:S01]  /*bdf0*/  @!P2 LEA R18, P0, R15.reuse, R2, 0x1 ;  /* 0x000000020f12a211 */ /* 0x044fe200078008ff */
[----:B------:R-:W-:Y:S01]  /*be00*/  @!PT LDS RZ, [RZ] ;  /* 0x00000000fffff984 */ /* 0x000fe20000000800 */
[----:B------:R-:W-:Y:S01]  /*be10*/  @!PT LDS RZ, [RZ] ;  /* 0x00000000fffff984 */ /* 0x000fe20000000800 */
[----:B------:R-:W-:Y:S01]  /*be20*/  @!PT LDS RZ, [RZ] ;  /* 0x00000000fffff984 */ /* 0x000fe20000000800 */
[----:B------:R-:W-:Y:S03]  /*be30*/  @!P3 LDGSTS.E.BYPASS.LTC128B.128 [R252+0xc000], desc[UR20][R16.64] ;  /* 0x0c00000010fcbfae */ /* 0x000fe6000b901d54 */
[C---:B------:R-:W-:Y:S01]  /*be40*/  @!P2 LEA.HI.X R19, R15.reuse, R3, R0, 0x1, P0 ;  /* 0x000000030f13a211 */ /* 0x040fe200000f0c00 */
[----:B------:R-:W-:Y:S01]  /*be50*/  @P2 STS.128 [R252+0xe000], RZ ;  /* 0x00e000fffc002388 */ /* 0x000fe20000000c00 */
[----:B------:R-:W-:Y:S01]  /*be60*/  IADD3 R15, P1, R15, UR28, RZ ;  /* 0x0000001c0f0f7c10 */ /* 0x000fe2000ff3e0ff */
[----:B------:R-:W2:Y:S02]  /*be70*/  @!P2 LDC.64 R6, c[0x0][0x220] ;  /* 0x00008800ff06ab82 */ /* 0x000ea40000000a00 */
[----:B------:R-:W-:Y:S01]  /*be80*/  @!PT LDS RZ, [RZ] ;  /* 0x00000000fffff984 */ /* 0x000fe20000000800 */
[----:B------:R-:W-:Y:S01]  /*be90*/  @!PT LDS RZ, [RZ] ;  /* 0x00000000fffff984 */ /* 0x000fe20000000800 */
[----:B------:R-:W-:Y:S01]  /*bea0*/  @!PT LDS RZ, [RZ] ;  /* 0x00000000fffff984 */ /* 0x000fe20000000800 */
[----:B------:R-:W-:Y:S01]  /*beb0*/  @!P2 LDGSTS.E.BYPASS.LTC128B.128 [R252+0xe000], desc[UR20][R18.64+0x80] ;  /* 0x0e00008012fcafae */ /* 0x000fe2000b901d54 */
[----:B---3--:R-:W-:-:S02]  /*bec0*/  @!P3 LEA R20, P0, R15, R12, 0x1 ;  /* 0x0000000c0f14b211 */ /* 0x008fc400078008ff */
[C---:B------:R-:W-:Y:S01]  /*bed0*/  IADD3 R12, P4, R15.reuse, UR28, RZ ;  /* 0x0000001c0f0c7c10 */ /* 0x040fe2000ff9e0ff */
[----:B------:R-:W-:Y:S01]  /*bee0*/  @P3 STS.128 [R252+0xc800], RZ ;  /* 0x00c800fffc003388 */ /* 0x000fe20000000c00 */
[----:B------:R-:W-:Y:S01]  /*bef0*/  IADD3.X R0, R0, UR19, RZ, P1, !PT ;  /* 0x0000001300007c10 */ /* 0x000fe20008ffe4ff */
[----:B------:R-:W3:Y:S01]  /*bf00*/  @!P3 LDC.64 R4, c[0x0][0x220] ;  /* 0x00008800ff04bb82 */ /* 0x000ee20000000a00 */
[----:B-1----:R-:W-:Y:S02]  /*bf10*/  @!P3 LEA R22, P1, R12, R8, 0x1 ;  /* 0x000000080c16b211 */ /* 0x002fe400078208ff */
[----:B------:R-:W-:Y:S02]  /*bf20*/  @!P3 LEA.HI.X R21, R15, R13, R0, 0x1, P0 ;  /* 0x0000000d0f15b211 */ /* 0x000fe400000f0c00 */
[----:B------:R-:W-:-:S03]  /*bf30*/  IADD3.X R8, R0, UR19, RZ, P4, !PT ;  /* 0x0000001300087c10 */ /* 0x000fc6000a7fe4ff */
[----:B------:R-:W1:Y:S01]  /*bf40*/  @!P2 LDC.64 R2, c[0x0][0x220] ;  /* 0x00008800ff02ab82 */ /* 0x000e620000000a00 */
[C---:B----4-:R-:W-:Y:S01]  /*bf50*/  @!P2 LEA R14, P0, R15.reuse, R10, 0x1 ;  /* 0x0000000a0f0ea211 */ /* 0x050fe200078008ff */
[----:B------:R-:W-:Y:S01]  /*bf60*/  @!PT LDS RZ, [RZ] ;  /* 0x00000000fffff984 */ /* 0x000fe20000000800 */
[----:B------:R-:W-:Y:S01]  /*bf70*/  @!PT LDS RZ, [RZ] ;  /* 0x00000000fffff984 */ /* 0x000fe20000000800 */
[----:B------:R-:W-:Y:S01]  /*bf80*/  @!PT LDS RZ, [RZ] ;  /* 0x00000000fffff984 */ /* 0x000fe20000000800 */
[----:B------:R-:W-:Y:S01]  /*bf90*/  @!P3 LDGSTS.E.BYPASS.LTC128B.128 [R252+0xc800], desc[UR20][R20.64] ;  /* 0x0c80000014fcbfae */ /* 0x000fe2000b901d54 */
[C---:B------:R-:W-:Y:S02]  /*bfa0*/  IADD3 R10, P5, R12.reuse, UR28, RZ ;  /* 0x0000001c0c0a7c10 */ /* 0x040fe4000ffbe0ff */
[C---:B------:R-:W-:Y:S01]  /*bfb0*/  @!P3 LEA.HI.X R23, R12.reuse, R9, R8, 0x1, P1 ;  /* 0x000000090c17b211 */ /* 0x040fe200008f0c08 */
[----:B------:R-:W-:Y:S01]  /*bfc0*/  @P2 STS.128 [R252+0xe800], RZ ;  /* 0x00e800fffc002388 */ /* 0x000fe20000000c00 */
[----:B------:R-:W-:Y:S02]  /*bfd0*/  @!P2 LEA.HI.X R15, R15, R11, R0, 0x1, P0 ;  /* 0x0000000b0f0fa211 */ /* 0x000fe400000f0c00 */
[----:B--2---:R-:W-:Y:S02]  /*bfe0*/  @!P2 LEA R6, P1, R12, R6, 0x1 ;  /* 0x000000060c06a211 */ /* 0x004fe400078208ff */
[----:B------:R-:W-:Y:S01]  /*bff0*/  IADD3.X R0, R8, UR19, RZ, P5, !PT ;  /* 0x0000001308007c10 */ /* 0x000fe2000affe4ff */
[----:B------:R-:W-:Y:S01]  /*c000*/  @!PT LDS RZ, [RZ] ;  /* 0x00000000fffff984 */ /* 0x000fe20000000800 */
[----:B------:R-:W-:Y:S01]  /*c010*/  @!PT LDS RZ, [RZ] ;  /* 0x00000000fffff984 */ /* 0x000fe20000000800 */
[----:B------:R-:W-:Y:S01]  /*c020*/  @!PT LDS RZ, [RZ] ;  /* 0x00000000fffff984 */ /* 0x000fe20000000800 */
[----:B------:R-:W-:Y:S01]  /*c030*/  @!P2 LDGSTS.E.BYPASS.LTC128B.128 [R252+0xe800], desc[UR20][R14.64+0x80] ;  /* 0x0e8000800efcafae */ /* 0x000fe2000b901d54 */
[----:B------:R-:W-:-:S02]  /*c040*/  @!P2 LEA.HI.X R7, R12, R7, R8, 0x1, P1 ;  /* 0x000000070c07a211 */ /* 0x000fc400008f0c08 */
[C---:B---3--:R-:W-:Y:S01]  /*c050*/  @!P3 LEA R4, P4, R10.reuse, R4, 0x1 ;  /* 0x000000040a04b211 */ /* 0x048fe200078808ff */
[----:B------:R-:W-:Y:S03]  /*c060*/  @P3 STS.128 [R252+0xd000], RZ ;  /* 0x00d000fffc003388 */ /* 0x000fe60000000c00 */
[C---:B------:R-:W-:Y:S01]  /*c070*/  @!P3 LEA.HI.X R5, R10.reuse, R5, R0, 0x1, P4 ;  /* 0x000000050a05b211 */ /* 0x040fe200020f0c00 */
[----:B------:R-:W-:Y:S01]  /*c080*/  @!PT LDS RZ, [RZ] ;  /* 0x00000000fffff984 */ /* 0x000fe20000000800 */
[----:B------:R-:W-:Y:S01]  /*c090*/  @!PT LDS RZ, [RZ] ;  /* 0x00000000fffff984 */ /* 0x000fe20000000800 */
[----:B------:R-:W-:Y:S01]  /*c0a0*/  @!PT LDS RZ, [RZ] ;  /* 0x00000000fffff984 */ /* 0x000fe20000000800 */
[----:B------:R-:W-:Y:S01]  /*c0b0*/  @!P3 LDGSTS.E.BYPASS.LTC128B.128 [R252+0xd000], desc[UR20][R22.64] ;  /* 0x0d00000016fcbfae */ /* 0x000fe2000b901d54 */
[----:B-1----:R-:W-:-:S03]  /*c0c0*/  @!P2 LEA R2, P0, R10, R2, 0x1 ;  /* 0x000000020a02a211 */ /* 0x002fc600078008ff */
[----:B------:R-:W-:Y:S01]  /*c0d0*/  @P2 STS.128 [R252+0xf000], RZ ;  /* 0x00f000fffc002388 */ /* 0x000fe20000000c00 */
[----:B------:R-:W-:-:S03]  /*c0e0*/  @!P2 LEA.HI.X R3, R10, R3, R0, 0x1, P0 ;  /* 0x000000030a03a211 */ /* 0x000fc600000f0c00 */
        /* <DEDUP_REMOVED lines=15> */
[----:B------:R-:W2:Y:S04]  /*c1e0*/  LDSM.16.M88.4 R36, [R251+0x2000] ;  /* 0x00200000fb24783b */ /* 0x000ea80000000200 */
[----:B------:R-:W3:Y:S04]  /*c1f0*/  LDSM.16.M88.4 R52, [R250+0x8800] ;  /* 0x00880000fa34783b */ /* 0x000ee80000000200 */
[----:B------:R-:W4:Y:S04]  /*c200*/  LDSM.16.M88.4 R44, [R250+0x9000] ;  /* 0x00900000fa2c783b */ /* 0x000f280000000200 */
[----:B------:R-:W4:Y:S04]  /*c210*/  LDSM.16.M88.4 R220, [R250+0x9800] ;  /* 0x00980000fadc783b */ /* 0x000f280000000200 */
[----:B------:R-:W-:Y:S01]  /*c220*/  LDSM.16.M88.4 R216, [R248] ;  /* 0x00000000f8d8783b */ /* 0x000fe20000000200 */
[----:B-1----:R-:W-:-:S03]  /*c230*/  IMAD.U32 R2, RZ, RZ, UR12 ;  /* 0x0000000cff027e24 */ /* 0x002fc6000f8e00ff */
[----:B------:R-:W1:Y:S04]  /*c240*/  LDSM.16.M88.4 R40, [R249+0x2000] ;  /* 0x00200000f928783b */ /* 0x000e680000000200 */
[----:B------:R-:W1:Y:S04]  /*c250*/  LDSM.16.M88.4 R212, [R248+0x800] ;  /* 0x00080000f8d4783b */ /* 0x000e680000000200 */
[----:B------:R-:W1:Y:S04]  /*c260*/  LDSM.16.M88.4 R204, [R248+0x1000] ;  /* 0x00100000f8cc783b */ /* 0x000e680000000200 */
[----:B------:R-:W1:Y:S04]  /*c270*/  LDSM.16.M88.4 R200, [R248+0x1800] ;  /* 0x00180000f8c8783b */ /* 0x000e680000000200 */
[----:B------:R-:W1:Y:S01]  /*c280*/  LDSM.16.M88.4 R32, [R251] ;  /* 0x00000000fb20783b */ /* 0x000e620000000200 */
[C---:B--2---:R-:W-:Y:S03]  /*c290*/  HMMA.16816.F32.BF16 R28, R36.reuse, R60, RZ ;  /* 0x0000003c241c723c */ /* 0x044fe600000418ff */
[----:B------:R-:W2:Y:S01]  /*c2a0*/  LDSM.16.M88.4 R196, [R249] ;  /* 0x00000000f9c4783b */ /* 0x000ea20000000200 */
[----:B------:R-:W1:Y:S02]  /*c2b0*/  S2R R0, SR_TID.X ;  /* 0x0000000000007919 */ /* 0x000e640000002100 */
[C---:B---3--:R-:W-:Y:S01]  /*c2c0*/  HMMA.16816.F32.BF16 R20, R36.reuse, R52, RZ ;  /* 0x000000342414723c */ /* 0x048fe200000418ff */
[----:B------:R-:W0:Y:S05]  /*c2d0*/  LDGDEPBAR ;  /* 0x00000000000079af */ /* 0x000e2a0000000000 */
[C---:B----4-:R-:W-:Y:S06]  /*c2e0*/  HMMA.16816.F32.BF16 R12, R36.reuse, R44, RZ ;  /* 0x0000002c240c723c */ /* 0x050fec00000418ff */
[C---:B------:R-:W-:Y:S06]  /*c2f0*/  HMMA.16816.F32.BF16 R4, R36.reuse, R220, RZ ;  /* 0x000000dc2404723c */ /* 0x040fec00000418ff */
[C---:B------:R-:W-:Y:S06]  /*c300*/  HMMA.16816.F32.BF16 R24, R36.reuse, R62, RZ ;  /* 0x0000003e2418723c */ /* 0x040fec00000418ff */
[C---:B------:R-:W-:Y:S06]  /*c310*/  HMMA.16816.F32.BF16 R16, R36.reuse, R54, RZ ;  /* 0x000000362410723c */ /* 0x040fec00000418ff */
[----:B------:R-:W-:Y:S01]  /*c320*/  HMMA.16816.F32.BF16 R8, R36, R46, RZ ;  /* 0x0000002e2408723c */ /* 0x000fe200000418ff */
[----:B-1----:R-:W-:-:S05]  /*c330*/  IMAD.SHL.U32 R0, R0, 0x2, RZ ;  /* 0x0000000200007824 */ /* 0x002fca00078e00ff */
[----:B------:R-:W-:Y:S01]  /*c340*/  HMMA.16816.F32.BF16 R36, R36, R222, RZ ;  /* 0x000000de2424723c */ /* 0x000fe200000418ff */
[----:B------:R-:W-:-:S05]  /*c350*/  LOP3.LUT R3, R0, 0x6, RZ, 0xc0, !PT ;  /* 0x0000000600037812 */ /* 0x000fca00078ec0ff */
[----:B------:R-:W-:Y:S01]  /*c360*/  HMMA.16816.F32.BF16 R28, R40, R216, R28 ;  /* 0x000000d8281c723c */ /* 0x000fe2000004181c */
[----:B------:R-:W-:-:S04]  /*c370*/  IMAD R2, R2, 0x40, R3 ;  /* 0x0000004002027824 */ /* 0x000fc800078e0203 */
[C---:B------:R-:W-:Y:S01]  /*c380*/  VIADD R3, R2.reuse, 0x38 ;  /* 0x0000003802037836 */ /* 0x040fe20000000000 */
[----:B------:R-:W-:Y:S01]  /*c390*/  HMMA.16816.F32.BF16 R20, R40, R212, R20 ;  /* 0x000000d42814723c */ /* 0x000fe20000041814 */
[C---:B------:R-:W-:Y:S02]  /*c3a0*/  ISETP.GE.AND P5, PT, R2.reuse, R227, PT ;  /* 0x000000e30200720c */ /* 0x040fe40003fa6270 */
[----:B------:R-:W-:-:S03]  /*c3b0*/  ISETP.GE.AND P1, PT, R2, R226, PT ;  /* 0x000000e20200720c */ /* 0x000fc60003f26270 */
        /* <DEDUP_REMOVED lines=15> */
[C---:B--2---:R-:W-:Y:S06]  /*c4b0*/  HMMA.16816.F32.BF16 R64, R196.reuse, R216, R64 ;  /* 0x000000d8c440723c */ /* 0x044fec0000041840 */
        /* <DEDUP_REMOVED lines=11> */
[----:B------:R-:W4:Y:S01]  /*c570*/  LDSM.16.M88.4 R196, [R247] ;  /* 0x00000000f7c4783b */ /* 0x000f220000000200 */
        /* <DEDUP_REMOVED lines=9> */
[C---:B------:R-:W-:Y:S06]  /*c610*/  HMMA.16816.F32.BF16 R64, R196.reuse, R216, R64 ;  /* 0x000000d8c440723c */ /* 0x040fec0000041840 */
        /* <DEDUP_REMOVED lines=11> */
[----:B------:R-:W4:Y:S01]  /*c6d0*/  LDSM.16.M88.4 R196, [R246] ;  /* 0x00000000f6c4783b */ /* 0x000f220000000200 */
        /* <DEDUP_REMOVED lines=21> */
[----:B------:R-:W4:Y:S01]  /*c830*/  LDSM.16.M88.4 R196, [R251+0x4000] ;  /* 0x00400000fbc4783b */ /* 0x000f220000000200 */
        /* <DEDUP_REMOVED lines=66> */
[----:B-1----:R-:W-:Y:S01]  /*cc60*/  HMMA.16816.F32.BF16 R64, R220, R212, R64 ;  /* 0x000000d4dc40723c */ /* 0x002fe20000041840 */
[----:B------:R-:W-:-:S05]  /*cc70*/  DEPBAR.LE SB0, 0x0 ;  /* 0x000080000000791a */ /* 0x000fca0000000000 */
[C---:B------:R-:W-:Y:S06]  /*cc80*/  HMMA.16816.F32.BF16 R60, R220.reuse, R214, R60 ;  /* 0x000000d6dc3c723c */ /* 0x040fec000004183c */
[C---:B--2---:R-:W-:Y:S06]  /*cc90*/  HMMA.16816.F32.BF16 R56, R220.reuse, R204, R56 ;  /* 0x000000ccdc38723c */ /* 0x044fec0000041838 */
[----:B------:R-:W-:Y:S06]  /*cca0*/  HMMA.16816.F32.BF16 R52, R220, R206, R52 ;  /* 0x000000cedc34723c */ /* 0x000fec0000041834 */
[----:B------:R-:W-:Y:S01]  /*ccb0*/  FSEL R64, R64, -INF , !P5 ;  /* 0xff80000040407808 */ /* 0x000fe20006800000 */
[C---:B---3--:R-:W-:Y:S06]  /*ccc0*/  HMMA.16816.F32.BF16 R20, R216.reuse, R204, R20 ;  /* 0x000000ccd814723c */ /* 0x048fec0000041814 */
[C---:B------:R-:W-:Y:S06]  /*ccd0*/  HMMA.16816.F32.BF16 R28, R216.reuse, R212, R28 ;  /* 0x000000d4d81c723c */ /* 0x040fec000004181c */
[C---:B----4-:R-:W-:Y:S06]  /*cce0*/  HMMA.16816.F32.BF16 R12, R216.reuse, R200, R12 ;  /* 0x000000c8d80c723c */ /* 0x050fec000004180c */
[----:B------:R-:W-:Y:S06]  /*ccf0*/  HMMA.16816.F32.BF16 R36, R216, R198, R36 ;  /* 0x000000c6d824723c */ /* 0x000fec0000041824 */
[C---:B------:R-:W-:Y:S06]  /*cd00*/  HMMA.16816.F32.BF16 R48, R220.reuse, R200, R48 ;  /* 0x000000c8dc30723c */ /* 0x040fec0000041830 */
[----:B------:R-:W-:Y:S01]  /*cd10*/  HMMA.16816.F32.BF16 R32, R220, R198, R32 ;  /* 0x000000c6dc20723c */ /* 0x000fe20000041820 */
[----:B------:R-:W-:-:S02]  /*cd20*/  VIADD R200, R2, 0x1 ;  /* 0x0000000102c87836 */ /* 0x000fc40000000000 */
[----:B------:R-:W-:-:S03]  /*cd30*/  VIADD R201, R2, 0x10 ;  /* 0x0000001002c97836 */ /* 0x000fc60000000000 */
[-C--:B------:R-:W-:Y:S01]  /*cd40*/  HMMA.16816.F32.BF16 R4, R216, R196.reuse, R4 ;  /* 0x000000c4d804723c */ /* 0x080fe20000041804 */
[----:B------:R-:W-:Y:S01]  /*cd50*/  VIADD R198, R2, 0x8 ;  /* 0x0000000802c67836 */ /* 0x000fe20000000000 */
[-C--:B------:R-:W-:Y:S01]  /*cd60*/  ISETP.GE.AND P4, PT, R200, R227.reuse, PT ;  /* 0x000000e3c800720c */ /* 0x080fe20003f86270 */
[----:B------:R-:W-:Y:S01]  /*cd70*/  VIADD R199, R2, 0x11 ;  /* 0x0000001102c77836 */ /* 0x000fe20000000000 */
[----:B------:R-:W-:Y:S02]  /*cd80*/  ISETP.GE.AND P0, PT, R200, R226, PT ;  /* 0x000000e2c800720c */ /* 0x000fe40003f06270 */
[C---:B------:R-:W-:Y:S01]  /*cd90*/  HMMA.16816.F32.BF16 R40, R220.reuse, R196, R40 ;  /* 0x000000c4dc28723c */ /* 0x040fe20000041828 */
[-C--:B------:R-:W-:Y:S02]  /*cda0*/  ISETP.GE.AND P5, PT, R198, R227.reuse, PT ;  /* 0x000000e3c600720c */ /* 0x080fe40003fa6270 */
[----:B------:R-:W-:Y:S02]  /*cdb0*/  FSEL R0, R65, -INF , !P4 ;  /* 0xff80000041007808 */ /* 0x000fe40006000000 */
[----:B------:R-:W-:Y:S01]  /*cdc0*/  FSEL R60, R60, -INF , !P5 ;  /* 0xff8000003c3c7808 */ /* 0x000fe20006800000 */
[----:B------:R-:W-:Y:S01]  /*cdd0*/  HMMA.16816.F32.BF16 R44, R220, R202, R44 ;  /* 0x000000cadc2c723c */ /* 0x000fe2000004182c */
[C---:B------:R-:W-:Y:S01]  /*cde0*/  VIADD R196, R2.reuse, 0x9 ;  /* 0x0000000902c47836 */ /* 0x040fe20000000000 */
[-C--:B------:R-:W-:Y:S01]  /*cdf0*/  ISETP.GE.AND P5, PT, R201, R227.reuse, PT ;  /* 0x000000e3c900720c */ /* 0x080fe20003fa6270 */
[----:B------:R-:W-:Y:S01]  /*ce00*/  VIADD R197, R2, 0x18 ;  /* 0x0000001802c57836 */ /* 0x000fe20000000000 */
[----:B------:R-:W-:Y:S01]  /*ce10*/  FSEL R65, R66, -INF , !P1 ;  /* 0xff80000042417808 */ /* 0x000fe20004800000 */
[----:B------:R-:W-:Y:S01]  /*ce20*/  VIADD R66, R2, 0x19 ;  /* 0x0000001902427836 */ /* 0x000fe20000000000 */
[----:B------:R-:W-:Y:S01]  /*ce30*/  BAR.SYNC.DEFER_BLOCKING 0x0 ;  /* 0x0000000000007b1d */ /* 0x000fe20000010000 */
[----:B------:R-:W-:Y:S01]  /*ce40*/  ISETP.GE.AND P4, PT, R196, R227, PT ;  /* 0x000000e3c400720c */ /* 0x000fe20003f86270 */
[----:B------:R-:W-:Y:S01]  /*ce50*/  HMMA.16816.F32.BF16 R24, R216, R214, R24 ;  /* 0x000000d6d818723c */ /* 0x000fe20000041818 */
[----:B------:R-:W-:Y:S01]  /*ce60*/  FSEL R238, R56, -INF , !P5 ;  /* 0xff80000038ee7808 */ /* 0x000fe20006800000 */
[----:B------:R-:W-:Y:S01]  /*ce70*/  VIADD R56, R2, 0x20 ;  /* 0x0000002002387836 */ /* 0x000fe20000000000 */
[----:B------:R-:W-:-:S02]  /*ce80*/  FSEL R61, R61, -INF , !P4 ;  /* 0xff8000003d3d7808 */ /* 0x000fc40006000000 */
[-C--:B------:R-:W-:Y:S01]  /*ce90*/  ISETP.GE.AND P4, PT, R199, R227.reuse, PT ;  /* 0x000000e3c700720c */ /* 0x080fe20003f86270 */
[C---:B------:R-:W-:Y:S01]  /*cea0*/  HMMA.16816.F32.BF16 R16, R216.reuse, R206, R16 ;  /* 0x000000ced810723c */ /* 0x040fe20000041810 */
[-C--:B------:R-:W-:Y:S02]  /*ceb0*/  ISETP.GE.AND P5, PT, R197, R227.reuse, PT ;  /* 0x000000e3c500720c */ /* 0x080fe40003fa6270 */
[----:B------:R-:W-:Y:S02]  /*cec0*/  ISETP.GE.AND P1, PT, R198, R226, PT ;  /* 0x000000e2c600720c */ /* 0x000fe40003f26270 */
[----:B------:R-:W-:Y:S01]  /*ced0*/  FSEL R236, R57, -INF , !P4 ;  /* 0xff80000039ec7808 */ /* 0x000fe20006000000 */
[----:B------:R-:W-:Y:S01]  /*cee0*/  HMMA.16816.F32.BF16 R8, R216, R202, R8 ;  /* 0x000000cad808723c */ /* 0x000fe20000041808 */
[----:B------:R-:W-:Y:S01]  /*cef0*/  FSEL R239, R52, -INF , !P5 ;  /* 0xff80000034ef7808 */ /* 0x000fe20006800000 */
[----:B------:R-:W-:Y:S01]  /*cf00*/  VIADD R52, R2, 0x21 ;  /* 0x0000002102347836 */ /* 0x000fe20000000000 */
[----:B------:R-:W-:-:S02]  /*cf10*/  ISETP.GE.AND P4, PT, R66, R227, PT ;  /* 0x000000e34200720c */ /* 0x000fc40003f86270 */
[----:B------:R-:W-:Y:S02]  /*cf20*/  FSEL R62, R62, -INF , !P1 ;  /* 0xff8000003e3e7808 */ /* 0x000fe40004800000 */
[----:B------:R-:W-:Y:S02]  /*cf30*/  ISETP.GE.AND P1, PT, R201, R226, PT ;  /* 0x000000e2c900720c */ /* 0x000fe40003f26270 */
[----:B------:R-:W-:Y:S02]  /*cf40*/  FSEL R205, R53, -INF , !P4 ;  /* 0xff80000035cd7808 */ /* 0x000fe40006000000 */
[----:B------:R-:W-:Y:S02]  /*cf50*/  ISETP.GE.AND P4, PT, R52, R227, PT ;  /* 0x000000e33400720c */ /* 0x000fe40003f86270 */
[----:B------:R-:W-:Y:S02]  /*cf60*/  FSEL R67, R67, -INF , !P0 ;  /* 0xff80000043437808 */ /* 0x000fe40004000000 */
[----:B------:R-:W-:-:S02]  /*cf70*/  FSEL R237, R58, -INF , !P1 ;  /* 0xff8000003aed7808 */ /* 0x000fc40004800000 */
[-C--:B------:R-:W-:Y:S02]  /*cf80*/  ISETP.GE.AND P0, PT, R196, R226.reuse, PT ;  /* 0x000000e2c400720c */ /* 0x080fe40003f06270 */
[----:B------:R-:W-:Y:S02]  /*cf90*/  ISETP.GE.AND P1, PT, R197, R226, PT ;  /* 0x000000e2c500720c */ /* 0x000fe40003f26270 */
[----:B------:R-:W-:Y:S01]  /*cfa0*/  FSEL R235, R49, -INF , !P4 ;  /* 0xff80000031eb7808 */ /* 0x000fe20006000000 */
[----:B------:R-:W-:Y:S01]  /*cfb0*/  VIADD R49, R2, 0x28 ;  /* 0x0000002802317836 */ /* 0x000fe20000000000 */
        /* <DEDUP_REMOVED lines=11> */
[----:B------:R-:W-:Y:S01]  /*d070*/  FSEL R50, R44, -INF , !P5 ;  /* 0xff8000002c327808 */ /* 0x000fe20006800000 */
[----:B------:R-:W-:Y:S01]  /*d080*/  VIADD R44, R2, 0x31 ;  /* 0x00000031022c7836 */ /* 0x000fe20000000000 */
[-C--:B------:R-:W-:Y:S02]  /*d090*/  ISETP.GE.AND P1, PT, R49, R226.reuse, PT ;  /* 0x000000e23100720c */ /* 0x080fe40003f26270 */
[----:B------:R-:W-:Y:S02]  /*d0a0*/  FSEL R214, R55, -INF , !P0 ;  /* 0xff80000037d67808 */ /* 0x000fe40004000000 */
[----:B------:R-:W-:Y:S02]  /*d0b0*/  ISETP.GE.AND P4, PT, R48, R227, PT ;  /* 0x000000e33000720c */ /* 0x000fe40003f86270 */
[----:B------:R-:W-:-:S02]  /*d0c0*/  ISETP.GE.AND P0, PT, R52, R226, PT ;  /* 0x000000e23400720c */ /* 0x000fc40003f06270 */
[----:B------:R-:W-:Y:S02]  /*d0d0*/  FSEL R216, R46, -INF , !P1 ;  /* 0xff8000002ed87808 */ /* 0x000fe40004800000 */
[----:B------:R-:W-:Y:S02]  /*d0e0*/  ISETP.GE.AND P1, PT, R44, R227, PT ;  /* 0x000000e32c00720c */ /* 0x000fe40003f26270 */
[----:B------:R-:W-:Y:S01]  /*d0f0*/  FSEL R215, R45, -INF , !P4 ;  /* 0xff8000002dd77808 */ /* 0x000fe20006000000 */
[----:B------:R-:W-:Y:S01]  /*d100*/  VIADD R45, R2, 0x30 ;  /* 0x00000030022d7836 */ /* 0x000fe20000000000 */
[----:B------:R-:W-:Y:S02]  /*d110*/  FSEL R218, R51, -INF , !P0 ;  /* 0xff80000033da7808 */ /* 0x000fe40004000000 */
[----:B------:R-:W-:Y:S02]  /*d120*/  ISETP.GE.AND P0, PT, R48, R226, PT ;  /* 0x000000e23000720c */ /* 0x000fe40003f06270 */
[----:B------:R-:W-:-:S02]  /*d130*/  FSEL R234, R41, -INF , !P1 ;  /* 0xff80000029ea7808 */ /* 0x000fc40004800000 */
[----:B------:R-:W-:Y:S02]  /*d140*/  ISETP.GE.AND P1, PT, R44, R226, PT ;  /* 0x000000e22c00720c */ /* 0x000fe40003f26270 */
[----:B------:R-:W-:Y:S02]  /*d150*/  FSEL R217, R47, -INF , !P0 ;  /* 0xff8000002fd97808 */ /* 0x000fe40004000000 */
[----:B------:R-:W-:Y:S02]  /*d160*/  ISETP.GE.AND P5, PT, R45, R227, PT ;  /* 0x000000e32d00720c */ /* 0x000fe40003fa6270 */
[CC--:B------:R-:W-:Y:S02]  /*d170*/  ISETP.GE.AND P0, PT, R2.reuse, R225.reuse, PT ;  /* 0x000000e10200720c */ /* 0x0c0fe40003f06270 */
[----:B------:R-:W-:Y:S02]  /*d180*/  FSEL R59, R43, -INF , !P1 ;  /* 0xff8000002b3b7808 */ /* 0x000fe40004800000 */
[C---:B------:R-:W-:Y:S01]  /*d190*/  ISETP.GE.AND P4, PT, R2.reuse, R224, PT ;  /* 0x000000e00200720c */ /* 0x040fe20003f86270 */
[----:B------:R-:W-:Y:S01]  /*d1a0*/  VIADD R2, R2, 0x39 ;  /* 0x0000003902027836 */ /* 0x000fe20000000000 */
[----:B------:R-:W-:-:S02]  /*d1b0*/  ISETP.GE.AND P1, PT, R200, R225, PT ;  /* 0x000000e1c800720c */ /* 0x000fc40003f26270 */
[----:B------:R-:W-:Y:S02]  /*d1c0*/  FSEL R232, R40, -INF , !P5 ;  /* 0xff80000028e87808 */ /* 0x000fe40006800000 */
[----:B------:R-:W-:Y:S02]  /*d1d0*/  FSEL R40, R28, -INF , !P0 ;  /* 0xff8000001c287808 */ /* 0x000fe40004000000 */
[----:B------:R-:W-:Y:S02]  /*d1e0*/  ISETP.GE.AND P0, PT, R200, R224, PT ;  /* 0x000000e0c800720c */ /* 0x000fe40003f06270 */
[----:B------:R-:W-:Y:S02]  /*d1f0*/  FSEL R30, R30, -INF , !P4 ;  /* 0xff8000001e1e7808 */ /* 0x000fe40006000000 */
[----:B------:R-:W-:Y:S02]  /*d200*/  FSEL R29, R29, -INF , !P1 ;  /* 0xff8000001d1d7808 */ /* 0x000fe40004800000 */
[----:B------:R-:W-:-:S02]  /*d210*/  ISETP.GE.AND P4, PT, R198, R225, PT ;  /* 0x000000e1c600720c */ /* 0x000fc40003f86270 */
[-C--:B------:R-:W-:Y:S02]  /*d220*/  ISETP.GE.AND P1, PT, R198, R224.reuse, PT ;  /* 0x000000e0c600720c */ /* 0x080fe40003f26270 */
[----:B------:R-:W-:Y:S02]  /*d230*/  FSEL R28, R31, -INF , !P0 ;  /* 0xff8000001f1c7808 */ /* 0x000fe40004000000 */
[----:B------:R-:W-:Y:S02]  /*d240*/  FSEL R31, R24, -INF , !P4 ;  /* 0xff800000181f7808 */ /* 0x000fe40006000000 */
[----:B------:R-:W-:Y:S02]  /*d250*/  FSEL R26, R26, -INF , !P1 ;  /* 0xff8000001a1a7808 */ /* 0x000fe40004800000 */
[----:B------:R-:W-:Y:S02]  /*d260*/  ISETP.GE.AND P4, PT, R196, R224, PT ;  /* 0x000000e0c400720c */ /* 0x000fe40003f86270 */
[----:B------:R-:W-:-:S02]  /*d270*/  ISETP.GE.AND P1, PT, R201, R225, PT ;  /* 0x000000e1c900720c */ /* 0x000fc40003f26270 */
[----:B------:R-:W-:Y:S02]  /*d280*/  ISETP.GE.AND P6, PT, R45, R226, PT ;  /* 0x000000e22d00720c */ /* 0x000fe40003fc6270 */
[----:B------:R-:W-:Y:S02]  /*d290*/  FSEL R24, R27, -INF , !P4 ;  /* 0xff8000001b187808 */ /* 0x000fe40006000000 */
[----:B------:R-:W-:Y:S02]  /*d2a0*/  FSEL R51, R20, -INF , !P1 ;  /* 0xff80000014337808 */ /* 0x000fe40004800000 */
[CC--:B------:R-:W-:Y:S02]  /*d2b0*/  ISETP.GE.AND P4, PT, R199.reuse, R225.reuse, PT ;  /* 0x000000e1c700720c */ /* 0x0c0fe40003f86270 */
[----:B------:R-:W-:Y:S02]  /*d2c0*/  ISETP.GE.AND P1, PT, R199, R224, PT ;  /* 0x000000e0c700720c */ /* 0x000fe40003f26270 */
[----:B------:R-:W-:-:S02]  /*d2d0*/  ISETP.GE.AND P0, PT, R196, R225, PT ;  /* 0x000000e1c400720c */ /* 0x000fc40003f06270 */
[----:B------:R-:W-:Y:S02]  /*d2e0*/  FSEL R219, R42, -INF , !P6 ;  /* 0xff8000002adb7808 */ /* 0x000fe40007000000 */
[----:B------:R-:W-:Y:S02]  /*d2f0*/  FSEL R43, R21, -INF , !P4 ;  /* 0xff800000152b7808 */ /* 0x000fe40006000000 */
[----:B------:R-:W-:Y:S02]  /*d300*/  FSEL R42, R23, -INF , !P1 ;  /* 0xff800000172a7808 */ /* 0x000fe40004800000 */
[----:B------:R-:W-:Y:S02]  /*d310*/  FSEL R25, R25, -INF , !P0 ;  /* 0xff80000019197808 */ /* 0x000fe40004000000 */
[----:B------:R-:W-:Y:S02]  /*d320*/  ISETP.GE.AND P4, PT, R197, R224, PT ;  /* 0x000000e0c500720c */ /* 0x000fe40003f86270 */
[----:B------:R-:W-:-:S02]  /*d330*/  ISETP.GE.AND P1, PT, R66, R225, PT ;  /* 0x000000e14200720c */ /* 0x000fc40003f26270 */
[-C--:B------:R-:W-:Y:S02]  /*d340*/  ISETP.GE.AND P0, PT, R201, R224.reuse, PT ;  /* 0x000000e0c900720c */ /* 0x080fe40003f06270 */
[----:B------:R-:W-:Y:S02]  /*d350*/  FSEL R53, R18, -INF , !P4 ;  /* 0xff80000012357808 */ /* 0x000fe40006000000 */
[----:B------:R-:W-:Y:S02]  /*d360*/  FSEL R199, R17, -INF , !P1 ;  /* 0xff80000011c77808 */ /* 0x000fe40004800000 */
[----:B------:R-:W-:Y:S02]  /*d370*/  FSEL R20, R22, -INF , !P0 ;  /* 0xff80000016147808 */ /* 0x000fe40004000000 */
[CC--:B------:R-:W-:Y:S02]  /*d380*/  ISETP.GE.AND P4, PT, R56.reuse, R225.reuse, PT ;  /* 0x000000e13800720c */ /* 0x0c0fe40003f86270 */
[----:B------:R-:W-:Y:S01]  /*d390*/  ISETP.GE.AND P1, PT, R56, R224, PT ;  /* 0x000000e03800720c */ /* 0x000fe20003f26270 */
[----:B------:R1:W-:Y:S01]  /*d3a0*/  STL [R1+0x68], R20 ;  /* 0x0000681401007387 */ /* 0x0003e20000100800 */
[----:B------:R-:W-:-:S02]  /*d3b0*/  ISETP.GE.AND P0, PT, R197, R225, PT ;  /* 0x000000e1c500720c */ /* 0x000fc40003f06270 */
[----:B------:R-:W-:Y:S02]  /*d3c0*/  FSEL R203, R12, -INF , !P4 ;  /* 0xff8000000ccb7808 */ /* 0x000fe40006000000 */
[----:B------:R-:W-:Y:S02]  /*d3d0*/  FSEL R196, R14, -INF , !P1 ;  /* 0xff8000000ec47808 */ /* 0x000fe40004800000 */
[----:B------:R-:W-:Y:S02]  /*d3e0*/  FSEL R58, R16, -INF , !P0 ;  /* 0xff800000103a7808 */ /* 0x000fe40004000000 */
[-C--:B------:R-:W-:Y:S02]  /*d3f0*/  ISETP.GE.AND P4, PT, R52, R224.reuse, PT ;  /* 0x000000e03400720c */ /* 0x080fe40003f86270 */
[----:B------:R-:W-:Y:S02]  /*d400*/  ISETP.GE.AND P1, PT, R49, R225, PT ;  /* 0x000000e13100720c */ /* 0x000fe40003f26270 */
[----:B------:R-:W-:-:S02]  /*d410*/  ISETP.GE.AND P0, PT, R66, R224, PT ;  /* 0x000000e04200720c */ /* 0x000fc40003f06270 */
[----:B------:R-:W-:Y:S02]  /*d420*/  FSEL R198, R15, -INF , !P4 ;  /* 0xff8000000fc67808 */ /* 0x000fe40006000000 */
        /* <DEDUP_REMOVED lines=8> */
[-C--:B------:R-:W-:Y:S01]  /*d4b0*/  ISETP.GE.AND P4, PT, R45, R224.reuse, PT ;  /* 0x000000e02d00720c */ /* 0x080fe20003f86270 */
[----:B------:R1:W-:Y:S01]  /*d4c0*/  STL [R1+0x50], R8 ;  /* 0x0000500801007387 */ /* 0x0003e20000100800 */
[----:B------:R-:W-:Y:S02]  /*d4d0*/  ISETP.GE.AND P1, PT, R44, R225, PT ;  /* 0x000000e12c00720c */ /* 0x000fe40003f26270 */
[----:B------:R-:W-:-:S02]  /*d4e0*/  ISETP.GE.AND P0, PT, R49, R224, PT ;  /* 0x000000e03100720c */ /* 0x000fc40003f06270 */
[----:B------:R-:W-:Y:S02]  /*d4f0*/  ISETP.GE.AND P5, PT, R3, R227, PT ;  /* 0x000000e30300720c */ /* 0x000fe40003fa6270 */
[----:B------:R-:W-:Y:S02]  /*d500*/  FSEL R200, R6, -INF , !P4 ;  /* 0xff80000006c87808 */ /* 0x000fe40006000000 */
[----:B------:R-:W-:Y:S02]  /*d510*/  FSEL R56, R5, -INF , !P1 ;  /* 0xff80000005387808 */ /* 0x000fe40004800000 */
[----:B------:R-:W-:Y:S02]  /*d520*/  FSEL R66, R10, -INF , !P0 ;  /* 0xff8000000a427808 */ /* 0x000fe40004000000 */
[-C--:B------:R-:W-:Y:S02]  /*d530*/  ISETP.GE.AND P4, PT, R3, R225.reuse, PT ;  /* 0x000000e10300720c */ /* 0x080fe40003f86270 */
[----:B------:R-:W-:-:S02]  /*d540*/  ISETP.GE.AND P1, PT, R2, R225, PT ;  /* 0x000000e10200720c */ /* 0x000fc40003f26270 */
[----:B------:R-:W-:Y:S02]  /*d550*/  ISETP.GE.AND P0, PT, R45, R225, PT ;  /* 0x000000e12d00720c */ /* 0x000fe40003f06270 */
[----:B------:R-:W-:Y:S02]  /*d560*/  FSEL R23, R32, -INF , !P5 ;  /* 0xff80000020177808 */ /* 0x000fe40006800000 */
[----:B------:R-:W-:Y:S02]  /*d570*/  ISETP.GE.AND P5, PT, R3, R226, PT ;  /* 0x000000e20300720c */ /* 0x000fe40003fa6270 */
[----:B------:R-:W-:Y:S02]  /*d580*/  FSEL R45, R36, -INF , !P4 ;  /* 0xff800000242d7808 */ /* 0x000fe40006000000 */
[----:B------:R-:W-:Y:S02]  /*d590*/  FSEL R22, R37, -INF , !P1 ;  /* 0xff80000025167808 */ /* 0x000fe40004800000 */
[----:B------:R-:W-:-:S02]  /*d5a0*/  ISETP.GE.AND P6, PT, R2, R227, PT ;  /* 0x000000e30200720c */ /* 0x000fc40003fc6270 */
[----:B------:R-:W-:Y:S02]  /*d5b0*/  FSEL R47, R4, -INF , !P0 ;  /* 0xff800000042f7808 */ /* 0x000fe40004000000 */
[C---:B------:R-:W-:Y:S02]  /*d5c0*/  ISETP.GE.AND P4, PT, R2.reuse, R226, PT ;  /* 0x000000e20200720c */ /* 0x040fe40003f86270 */
[-C--:B------:R-:W-:Y:S02]  /*d5d0*/  ISETP.GE.AND P1, PT, R2, R224.reuse, PT ;  /* 0x000000e00200720c */ /* 0x080fe40003f26270 */
[----:B------:R-:W-:Y:S02]  /*d5e0*/  ISETP.GE.AND P0, PT, R44, R224, PT ;  /* 0x000000e02c00720c */ /* 0x000fe40003f06270 */
[----:B------:R-:W-:Y:S02]  /*d5f0*/  FSEL R2, R34, -INF , !P5 ;  /* 0xff80000022027808 */ /* 0x000fe40006800000 */
[----:B------:R-:W-:-:S02]  /*d600*/  FSEL R201, R7, -INF , !P0 ;  /* 0xff80000007c97808 */ /* 0x000fc40004000000 */
[----:B------:R-:W-:Y:S01]  /*d610*/  ISETP.GE.AND P0, PT, R3, R224, PT ;  /* 0x000000e00300720c */ /* 0x000fe20003f06270 */
[----:B------:R1:W-:Y:S01]  /*d620*/  STL [R1+0x64], R2 ;  /* 0x0000640201007387 */ /* 0x0003e20000100800 */
[----:B------:R-:W-:Y:S02]  /*d630*/  FSEL R212, R39, -INF , !P1 ;  /* 0xff80000027d47808 */ /* 0x000fe40004800000 */
[----:B------:R-:W-:Y:S02]  /*d640*/  FSEL R202, R38, -INF , !P0 ;  /* 0xff80000026ca7808 */ /* 0x000fe40004000000 */
[----:B------:R-:W-:Y:S02]  /*d650*/  PLOP3.LUT P0, PT, PT, PT, UP0, 0x80, 0x0 ;  /* 0x000000000000781c */ /* 0x000fe40003f0f008 */
[----:B------:R-:W-:Y:S02]  /*d660*/  FSEL R33, R33, -INF , !P6 ;  /* 0xff80000021217808 */ /* 0x000fe40007000000 */
[----:B------:R-:W-:-:S09]  /*d670*/  FSEL R55, R35, -INF , !P4 ;  /* 0xff80000023377808 */ /* 0x000fd20006000000 */
[----:B------:R-:W-:Y:S05]  /*d680*/  @!P0 BRA `(.L_x_222) ;  /* 0x00000004005c8947 */ /* 0x000fea0003800000 */
[----:B------:R-:W2:Y:S04]  /*d690*/  LDL.64 R222, [R1+0x28] ;  /* 0x0000280001de7983 */ /* 0x000ea80000100a00 */
[----:B------:R-:W3:Y:S01]  /*d6a0*/  LDL.64 R206, [R1+0x30] ;  /* 0x0000300001ce7983 */ /* 0x000ee20000100a00 */
[----:B------:R-:W-:Y:S01]  /*d6b0*/  UIADD3 UR5, UR18, -0x4, URZ ;  /* 0xfffffffc12057890 */ /* 0x000fe2000fffe03f */
[----:B-1----:R-:W1:Y:S01]  /*d6c0*/  @!P3 LDC.64 R2, c[0x0][0x218] ;  /* 0x00008600ff02bb82 */ /* 0x002e620000000a00 */
[----:B------:R-:W-:Y:S01]  /*d6d0*/  BSSY B0, `(.L_x_223) ;  /* 0x0000051000007945 */ /* 0x000fe20003800000 */
[----:B------:R4:W-:Y:S01]  /*d6e0*/  @P3 STS.128 [R252+0x8000], RZ ;  /* 0x008000fffc003388 */ /* 0x0009e20000000c00 */
[----:B------:R-:W-:Y:S02]  /*d6f0*/  USHF.R.S32.HI UR4, URZ, 0x1f, UR5 ;  /* 0x0000001f3f047899 */ /* 0x000fe40008011405 */
[----:B------:R-:W-:-:S02]  /*d700*/  UIMAD.WIDE.U32 UR6, UR5, UR8, URZ ;  /* 0x00000008050672a5 */ /* 0x000fc4000f8e003f */
[----:B------:R-:W-:Y:S01]  /*d710*/  UIMAD UR4, UR4, UR8, URZ ;  /* 0x00000008040472a4 */ /* 0x000fe2000f8e023f */
[----:B------:R-:W5:Y:S03]  /*d720*/  @!P2 LDC.64 R12, c[0x0][0x218] ;  /* 0x00008600ff0cab82 */ /* 0x000f660000000a00 */
[----:B------:R-:W-:Y:S01]  /*d730*/  UIMAD UR4, UR5, UR9, UR4 ;  /* 0x00000009050472a4 */ /* 0x000fe2000f8e0204 */
[----:B------:R-:W-:Y:S02]  /*d740*/  IMAD.U32 R15, RZ, RZ, UR6 ;  /* 0x00000006ff0f7e24 */ /* 0x000fe4000f8e00ff */
[----:B------:R-:W-:Y:S01]  /*d750*/  IMAD.U32 R5, RZ, RZ, UR6 ;  /* 0x00000006ff057e24 */ /* 0x000fe2000f8e00ff */
[----:B------:R-:W-:Y:S01]  /*d760*/  UIADD3 UR4, UR7, UR4, URZ ;  /* 0x0000000407047290 */ /* 0x000fe2000fffe03f */
[----:B------:R-:W4:Y:S05]  /*d770*/  @!P3 LDC.64 R10, c[0x0][0x218] ;  /* 0x00008600ff0abb82 */ /* 0x000f2a0000000a00 */
[----:B------:R-:W-:-:S03]  /*d780*/  IMAD.U32 R14, RZ, RZ, UR4 ;  /* 0x00000004ff0e7e24 */ /* 0x000fc6000f8e00ff */
[----:B------:R-:W4:Y:S08]  /*d790*/  @!P2 LDC.64 R8, c[0x0][0x218] ;  /* 0x00008600ff08ab82 */ /* 0x000f300000000a00 */
[----:B------:R-:W4:Y:S01]  /*d7a0*/  @!P3 LDC.64 R6, c[0x0][0x218] ;  /* 0x00008600ff06bb82 */ /* 0x000f220000000a00 */
[----:B--2---:R-:W-:-:S04]  /*d7b0*/  LEA R15, P1, R15, R222, 0x6 ;  /* 0x000000de0f0f7211 */ /* 0x004fc800078230ff */
[----:B---3--:R-:W-:Y:S02]  /*d7c0*/  LEA.HI.X R14, R5, R207, R14, 0x6, P1 ;  /* 0x000000cf050e7211 */ /* 0x008fe400008f340e */
[C---:B-1----:R-:W-:Y:S01]  /*d7d0*/  @!P3 LEA R20, P1, R15.reuse, R2, 0x1 ;  /* 0x000000020f14b211 */ /* 0x042fe200078208ff */
[----:B------:R-:W1:Y:S03]  /*d7e0*/  @!P2 LDC.64 R4, c[0x0][0x218] ;  /* 0x00008600ff04ab82 */ /* 0x000e660000000a00 */
[C-C-:B------:R-:W-:Y:S02]  /*d7f0*/  @!P3 LEA.HI.X R21, R15.reuse, R3, R14.reuse, 0x1, P1 ;  /* 0x000000030f15b211 */ /* 0x140fe400008f0c0e */
[C---:B-----5:R-:W-:Y:S02]  /*d800*/  @!P2 LEA R16, P1, R15.reuse, R12, 0x1 ;  /* 0x0000000c0f10a211 */ /* 0x060fe400078208ff */
[C---:B------:R-:W-:Y:S01]  /*d810*/  IADD3 R12, P4, R15.reuse, UR26, RZ ;  /* 0x0000001a0f0c7c10 */ /* 0x040fe2000ff9e0ff */
[----:B------:R-:W2:Y:S01]  /*d820*/  @!P3 LDC.64 R2, c[0x0][0x218] ;  /* 0x00008600ff02bb82 */ /* 0x000ea20000000a00 */
[----:B------:R-:W-:Y:S01]  /*d830*/  @!P2 LEA.HI.X R17, R15, R13, R14, 0x1, P1 ;  /* 0x0000000d0f11a211 */ /* 0x000fe200008f0c0e */
[----:B------:R-:W-:Y:S01]  /*d840*/  @!PT LDS RZ, [RZ] ;  /* 0x00000000fffff984 */ /* 0x000fe20000000800 */
[----:B------:R-:W-:Y:S01]  /*d850*/  @!PT LDS RZ, [RZ] ;  /* 0x00000000fffff984 */ /* 0x000fe20000000800 */
[----:B------:R-:W-:Y:S01]  /*d860*/  @!PT LDS RZ, [RZ] ;  /* 0x00000000fffff984 */ /* 0x000fe20000000800 */
[----:B------:R3:W-:Y:S01]  /*d870*/  @!P3 LDGSTS.E.BYPASS.LTC128B.128 [R252+0x8000], desc[UR20][R20.64] ;  /* 0x0800000014fcbfae */ /* 0x0007e2000b901d54 */
[----:B----4-:R-:W-:-:S02]  /*d880*/  @!P3 LEA R18, P1, R12, R10, 0x1 ;  /* 0x0000000a0c12b211 */ /* 0x010fc400078208ff */
[----:B------:R-:W-:Y:S01]  /*d890*/  IADD3.X R14, R14, UR25, RZ, P4, !PT ;  /* 0x000000190e0e7c10 */ /* 0x000fe2000a7fe4ff */
[----:B------:R4:W-:Y:S03]  /*d8a0*/  @P2 STS.128 [R252+0xa000], RZ ;  /* 0x00a000fffc002388 */ /* 0x0009e60000000c00 */
[C---:B------:R-:W-:Y:S01]  /*d8b0*/  @!P3 LEA.HI.X R19, R12.reuse, R11, R14, 0x1, P1 ;  /* 0x0000000b0c13b211 */ /* 0x040fe200008f0c0e */
[----:B------:R-:W-:Y:S01]  /*d8c0*/  @!PT LDS RZ, [RZ] ;  /* 0x00000000fffff984 */ /* 0x000fe20000000800 */
[----:B------:R-:W-:Y:S01]  /*d8d0*/  @!PT LDS RZ, [RZ] ;  /* 0x00000000fffff984 */ /* 0x000fe20000000800 */
[----:B------:R-:W-:Y:S01]  /*d8e0*/  @!PT LDS RZ, [RZ] ;  /* 0x00000000fffff984 */ /* 0x000fe20000000800 */
[----:B------:R4:W-:Y:S01]  /*d8f0*/  @!P2 LDGSTS.E.BYPASS.LTC128B.128 [R252+0xa000], desc[UR20][R16.64+0x80] ;  /* 0x0a00008010fcafae */ /* 0x0009e2000b901d54 */
[----:B------:R-:W-:-:S03]  /*d900*/  IADD3 R10, P1, R12, UR26, RZ ;  /* 0x0000001a0c0a7c10 */ /* 0x000fc6000ff3e0ff */
[----:B------:R4:W-:Y:S01]  /*d910*/  @P3 STS.128 [R252+0x8800], RZ ;  /* 0x008800fffc003388 */ /* 0x0009e20000000c00 */
[----:B------:R-:W-:-:S03]  /*d920*/  @!P3 LEA R6, P6, R10, R6, 0x1 ;  /* 0x000000060a06b211 */ /* 0x000fc600078c08ff */
[----:B------:R-:W-:Y:S01]  /*d930*/  @!PT LDS RZ, [RZ] ;  /* 0x00000000fffff984 */ /* 0x000fe20000000800 */
[----:B------:R-:W-:Y:S01]  /*d940*/  @!PT LDS RZ, [RZ] ;  /* 0x00000000fffff984 */ /* 0x000fe20000000800 */
[----:B------:R-:W-:Y:S01]  /*d950*/  @!PT LDS RZ, [RZ] ;  /* 0x00000000fffff984 */ /* 0x000fe20000000800 */
[----:B------:R4:W-:Y:S04]  /*d960*/  @!P3 LDGSTS.E.BYPASS.LTC128B.128 [R252+0x8800], desc[UR20][R18.64] ;  /* 0x0880000012fcbfae */ /* 0x0009e8000b901d54 */
[----:B------:R4:W-:Y:S01]  /*d970*/  @P2 STS.128 [R252+0xa800], RZ ;  /* 0x00a800fffc002388 */ /* 0x0009e20000000c00 */
[----:B---3--:R-:W-:Y:S02]  /*d980*/  @!P2 LEA R20, P4, R12, R8, 0x1 ;  /* 0x000000080c14a211 */ /* 0x008fe400078808ff */
[----:B------:R-:W-:Y:S02]  /*d990*/  IADD3 R8, P5, R10, UR26, RZ ;  /* 0x0000001a0a087c10 */ /* 0x000fe4000ffbe0ff */
[----:B------:R-:W-:Y:S02]  /*d9a0*/  @!P2 LEA.HI.X R21, R12, R9, R14, 0x1, P4 ;  /* 0x000000090c15a211 */ /* 0x000fe400020f0c0e */
[----:B------:R-:W-:-:S02]  /*d9b0*/  IADD3.X R14, R14, UR25, RZ, P1, !PT ;  /* 0x000000190e0e7c10 */ /* 0x000fc40008ffe4ff */
[----:B-1----:R-:W-:Y:S01]  /*d9c0*/  @!P2 LEA R4, P1, R10, R4, 0x1 ;  /* 0x000000040a04a211 */ /* 0x002fe200078208ff */
[----:B------:R-:W-:Y:S01]  /*d9d0*/  @!PT LDS RZ, [RZ] ;  /* 0x00000000fffff984 */ /* 0x000fe20000000800 */
[----:B------:R-:W-:Y:S01]  /*d9e0*/  @!PT LDS RZ, [RZ] ;  /* 0x00000000fffff984 */ /* 0x000fe20000000800 */
[----:B------:R-:W-:Y:S01]  /*d9f0*/  @!PT LDS RZ, [RZ] ;  /* 0x00000000fffff984 */ /* 0x000fe20000000800 */
[----:B------:R4:W-:Y:S01]  /*da00*/  @!P2 LDGSTS.E.BYPASS.LTC128B.128 [R252+0xa800], desc[UR20][R20.64+0x80] ;  /* 0x0a80008014fcafae */ /* 0x0009e2000b901d54 */
[----:B--2---:R-:W-:Y:S02]  /*da10*/  @!P3 LEA R2, P4, R8, R2, 0x1 ;  /* 0x000000020802b211 */ /* 0x004fe400078808ff */
[----:B------:R-:W-:Y:S01]  /*da20*/  IADD3.X R9, R14, UR25, RZ, P5, !PT ;  /* 0x000000190e097c10 */ /* 0x000fe2000affe4ff */
[----:B------:R4:W-:Y:S01]  /*da30*/  @P3 STS.128 [R252+0x9000], RZ ;  /* 0x009000fffc003388 */ /* 0x0009e20000000c00 */
[C-C-:B------:R-:W-:Y:S02]  /*da40*/  @!P3 LEA.HI.X R7, R10.reuse, R7, R14.reuse, 0x1, P6 ;  /* 0x000000070a07b211 */ /* 0x140fe400030f0c0e */
[----:B------:R-:W-:Y:S02]  /*da50*/  @!P2 LEA.HI.X R5, R10, R5, R14, 0x1, P1 ;  /* 0x000000050a05a211 */ /* 0x000fe400008f0c0e */
        /* <DEDUP_REMOVED lines=24> */
.L_x_224:
[----:B------:R-:W-:Y:S05]  /*dbe0*/  BSYNC B0 ;  /* 0x0000000000007941 */ /* 0x000fea0003800000 */
.L_x_223:
[----:B------:R-:W0:Y:S02]  /*dbf0*/  LDGDEPBAR ;  /* 0x00000000000079af */ /* 0x000e240000000000 */
.L_x_222:
[----:B------:R2:W-:Y:S01]  /*dc00*/  STL [R1+0x80], R245 ;  /* 0x000080f501007387 */ /* 0x0005e20000100800 */
[----:B------:R-:W-:Y:S01]  /*dc10*/  MOV R37, R205 ;  /* 0x000000cd00257202 */ /* 0x000fe20000000f00 */
[----:B------:R-:W-:Y:S01]  /*dc20*/  IMAD.MOV.U32 R36, RZ, RZ, R213 ;  /* 0x000000ffff247224 */ /* 0x000fe200078e00d5 */
[----:B------:R-:W-:Y:S01]  /*dc30*/  MOV R39, R215 ;  /* 0x000000d700277202 */ /* 0x000fe20000000f00 */
[----:B------:R3:W-:Y:S01]  /*dc40*/  STL [R1+0x7c], R243 ;  /* 0x00007cf301007387 */ /* 0x0007e20000100800 */
[----:B------:R-:W-:Y:S01]  /*dc50*/  MOV R226, R214 ;  /* 0x000000d600e27202 */ /* 0x000fe20000000f00 */
[----:B-1----:R-:W-:Y:S01]  /*dc60*/  IMAD.MOV.U32 R8, RZ, RZ, R218 ;  /* 0x000000ffff087224 */ /* 0x002fe200078e00da */
[----:B------:R-:W-:Y:S01]  /*dc70*/  MOV R52, R216 ;  /* 0x000000d800347202 */ /* 0x000fe20000000f00 */
[----:B------:R1:W-:Y:S01]  /*dc80*/  STL [R1+0x78], R211 ;  /* 0x000078d301007387 */ /* 0x0003e20000100800 */
[----:B------:R-:W-:Y:S01]  /*dc90*/  IMAD.MOV.U32 R224, RZ, RZ, R43 ;  /* 0x000000ffffe07224 */ /* 0x000fe200078e002b */
[----:B----4-:R-:W-:-:S02]  /*dca0*/  FMNMX.FTZ R3, R231, R64, !PT ;  /* 0x00000040e7037209 */ /* 0x010fc40007810000 */
[----:B------:R4:W-:Y:S01]  /*dcb0*/  STL [R1+0x74], R210 ;  /* 0x000074d201007387 */ /* 0x0009e20000100800 */
[----:B------:R-:W-:Y:S02]  /*dcc0*/  MOV R43, R217 ;  /* 0x000000d9002b7202 */ /* 0x000fe40000000f00 */
[----:B------:R-:W-:Y:S01]  /*dcd0*/  MOV R10, R219 ;  /* 0x000000db000a7202 */ /* 0x000fe20000000f00 */
[----:B------:R4:W-:Y:S01]  /*dce0*/  STL [R1+0x70], R209 ;  /* 0x000070d101007387 */ /* 0x0009e20000100800 */
[----:B------:R-:W-:Y:S02]  /*dcf0*/  MOV R11, R58 ;  /* 0x0000003a000b7202 */ /* 0x000fe40000000f00 */
[----:B------:R-:W-:Y:S01]  /*dd00*/  MOV R38, R196 ;  /* 0x000000c400267202 */ /* 0x000fe20000000f00 */
[----:B------:R4:W-:Y:S04]  /*dd10*/  STL [R1+0x6c], R208 ;  /* 0x00006cd001007387 */ /* 0x0009e80000100800 */
[----:B------:R-:W-:Y:S04]  /*dd20*/  LDSM.16.MT88.4 R16, [R244+0xc000] ;  /* 0x00c00000f410783b */ /* 0x000fe80000004200 */
[----:B--2---:R-:W2:Y:S04]  /*dd30*/  LDL.LU R245, [R1+0x50] ;  /* 0x0000500001f57983 */ /* 0x004ea80000300800 */
[----:B---3--:R-:W3:Y:S04]  /*dd40*/  LDL.LU R243, [R1+0x64] ;  /* 0x0000640001f37983 */ /* 0x008ee80000300800 */
[----:B-1----:R-:W2:Y:S01]  /*dd50*/  LDL.LU R211, [R1+0x68] ;  /* 0x0000680001d37983 */ /* 0x002ea20000300800 */
[----:B------:R-:W-:-:S02]  /*dd60*/  FMNMX.FTZ R3, R0, R3, !PT ;  /* 0x0000000300037209 */ /* 0x000fc40007810000 */
[----:B----4-:R-:W-:Y:S02]  /*dd70*/  MOV R210, R204 ;  /* 0x000000cc00d27202 */ /* 0x010fe40000000f00 */
        /* <DEDUP_REMOVED lines=26> */
[----:B------:R-:W-:Y:S01]  /*df20*/  FMNMX.FTZ R9, R8, R9, !PT ;  /* 0x0000000908097209 */ /* 0x000fe20007810000 */
[----:B------:R-:W1:Y:S01]  /*df30*/  SHFL.BFLY PT, R5, R2, 0x2, 0x1f ;  /* 0x0c401f0002057f89 */ /* 0x000e6200000e0000 */
        /* <DEDUP_REMOVED lines=12> */
[----:B------:R-:W-:-:S04]  /*e000*/  FMNMX.FTZ R7, R224, R7, !PT ;  /* 0x00000007e0077209 */ /* 0x000fc80007810000 */
[----:B------:R-:W-:Y:S02]  /*e010*/  FMNMX.FTZ R7, R11, R7, !PT ;  /* 0x000000070b077209 */ /* 0x000fe40007810000 */
[----:B-1----:R-:W-:Y:S02]  /*e020*/  FMNMX.FTZ R5, R2, R5, !PT ;  /* 0x0000000502057209 */ /* 0x002fe40007810000 */
[----:B------:R-:W-:-:S03]  /*e030*/  FMNMX.FTZ R7, R209, R7, !PT ;  /* 0x00000007d1077209 */ /* 0x000fc60007810000 */
[----:B------:R-:W1:Y:S01]  /*e040*/  SHFL.BFLY PT, R196, R5, 0x1, 0x1f ;  /* 0x0c201f0005c47f89 */ /* 0x000e6200000e0000 */
[----:B------:R-:W-:-:S04]  /*e050*/  FMNMX.FTZ R7, R208, R7, !PT ;  /* 0x00000007d0077209 */ /* 0x000fc80007810000 */
[----:B------:R-:W-:-:S04]  /*e060*/  FMNMX.FTZ R7, R27, R7, !PT ;  /* 0x000000071b077209 */ /* 0x000fc80007810000 */
[----:B------:R-:W-:-:S04]  /*e070*/  FMNMX.FTZ R7, R210, R7, !PT ;  /* 0x00000007d2077209 */ /* 0x000fc80007810000 */
[----:B------:R-:W-:-:S04]  /*e080*/  FMNMX.FTZ R7, R46, R7, !PT ;  /* 0x000000072e077209 */ /* 0x000fc80007810000 */
[----:B------:R-:W-:-:S04]  /*e090*/  FMNMX.FTZ R7, R47, R7, !PT ;  /* 0x000000072f077209 */ /* 0x000fc80007810000 */
[----:B------:R-:W-:Y:S02]  /*e0a0*/  FMNMX.FTZ R7, R56, R7, !PT ;  /* 0x0000000738077209 */ /* 0x000fe40007810000 */
[----:B-1----:R-:W-:Y:S02]  /*e0b0*/  FMNMX.FTZ R196, R5, R196, !PT ;  /* 0x000000c405c47209 */ /* 0x002fe40007810000 */
[----:B------:R-:W-:Y:S02]  /*e0c0*/  FMNMX.FTZ R7, R45, R7, !PT ;  /* 0x000000072d077209 */ /* 0x000fe40007810000 */
[----:B------:R-:W-:Y:S02]  /*e0d0*/  FSETP.NEU.FTZ.AND P4, PT, R196, -INF , PT ;  /* 0xff800000c400780b */ /* 0x000fe40003f9d000 */
[----:B------:R-:W-:-:S05]  /*e0e0*/  FMNMX.FTZ R7, R22, R7, !PT ;  /* 0x0000000716077209 */ /* 0x000fca0007810000 */
[----:B------:R-:W1:Y:S02]  /*e0f0*/  SHFL.BFLY PT, R2, R7, 0x2, 0x1f ;  /* 0x0c401f0007027f89 */ /* 0x000e6400000e0000 */
[----:B-1----:R-:W-:-:S05]  /*e100*/  FMNMX.FTZ R2, R7, R2, !PT ;  /* 0x0000000207027209 */ /* 0x002fca0007810000 */
[----:B------:R-:W1:Y:S02]  /*e110*/  SHFL.BFLY PT, R7, R2, 0x1, 0x1f ;  /* 0x0c201f0002077f89 */ /* 0x000e6400000e0000 */
[----:B-1----:R-:W-:-:S04]  /*e120*/  FMNMX.FTZ R2, R2, R7, !PT ;  /* 0x0000000702027209 */ /* 0x002fc80007810000 */
[----:B------:R-:W-:Y:S02]  /*e130*/  FSETP.NEU.FTZ.AND P2, PT, R2, -INF , PT ;  /* 0xff8000000200780b */ /* 0x000fe40003f5d000 */
[----:B---3--:R-:W-:Y:S02]  /*e140*/  FMNMX.FTZ R9, R243, R9, !PT ;  /* 0x00000009f3097209 */ /* 0x008fe40007810000 */
[----:B--2---:R-:W-:Y:S02]  /*e150*/  FMNMX.FTZ R3, R211, R3, !PT ;  /* 0x00000003d3037209 */ /* 0x004fe40007810000 */
[----:B------:R-:W-:Y:S02]  /*e160*/  FMNMX.FTZ R9, R55, R9, !PT ;  /* 0x0000000937097209 */ /* 0x000fe40007810000 */
        /* <DEDUP_REMOVED lines=9> */
[----:B------:R-:W-:-:S04]  /*e200*/  FMNMX.FTZ R4, R200, R3, !PT ;  /* 0x00000003c8047209 */ /* 0x000fc80007810000 */
[----:B------:R-:W-:Y:S01]  /*e210*/  FMNMX.FTZ R5, R201, R4, !PT ;  /* 0x00000004c9057209 */ /* 0x000fe20007810000 */
[----:B------:R-:W1:Y:S01]  /*e220*/  SHFL.BFLY PT, R3, R6, 0x1, 0x1f ;  /* 0x0c201f0006037f89 */ /* 0x000e6200000e0000 */
[----:B------:R-:W-:Y:S02]  /*e230*/  FMUL.FTZ R4, R196, UR10 ;  /* 0x0000000ac4047c20 */ /* 0x000fe40008410000 */
[----:B------:R-:W-:-:S03]  /*e240*/  FMNMX.FTZ R5, R202, R5, !PT ;  /* 0x00000005ca057209 */ /* 0x000fc60007810000 */
[----:B------:R-:W-:Y:S02]  /*e250*/  FSEL R58, R4, RZ, P4 ;  /* 0x000000ff043a7208 */ /* 0x000fe40002000000 */
[----:B------:R-:W-:-:S05]  /*e260*/  FMNMX.FTZ R4, R212, R5, !PT ;  /* 0x00000005d4047209 */ /* 0x000fca0007810000 */
[----:B------:R-:W2:Y:S01]  /*e270*/  SHFL.BFLY PT, R5, R4, 0x2, 0x1f ;  /* 0x0c401f0004057f89 */ /* 0x000ea200000e0000 */
[----:B------:R-:W-:Y:S01]  /*e280*/  FFMA.FTZ R207, R0, UR10, -R58 ;  /* 0x0000000a00cf7c23 */ /* 0x000fe2000801083a */
[----:B-1----:R-:W-:-:S04]  /*e290*/  FMNMX.FTZ R3, R6, R3, !PT ;  /* 0x0000000306037209 */ /* 0x002fc80007810000 */
[C---:B------:R-:W-:Y:S01]  /*e2a0*/  FSETP.NEU.FTZ.AND P3, PT, R3.reuse, -INF , PT ;  /* 0xff8000000300780b */ /* 0x040fe20003f7d000 */
[----:B------:R-:W-:-:S05]  /*e2b0*/  FMUL.FTZ R0, R3, UR10 ;  /* 0x0000000a03007c20 */ /* 0x000fca0008410000 */
[----:B------:R-:W-:Y:S02]  /*e2c0*/  FSEL R9, R0, RZ, P3 ;  /* 0x000000ff00097208 */ /* 0x000fe40001800000 */
[----:B--2---:R-:W-:-:S05]  /*e2d0*/  FMNMX.FTZ R0, R4, R5, !PT ;  /* 0x0000000504007209 */ /* 0x004fca0007810000 */
[----:B------:R-:W1:Y:S01]  /*e2e0*/  SHFL.BFLY PT, R5, R0, 0x1, 0x1f ;  /* 0x0c201f0000057f89 */ /* 0x000e6200000e0000 */
[--C-:B------:R-:W-:Y:S01]  /*e2f0*/  FFMA.FTZ R214, R65, UR10, -R9.reuse ;  /* 0x0000000a41d67c23 */ /* 0x100fe20008010809 */
[----:B------:R-:W-:Y:S02]  /*e300*/  IMAD.MOV.U32 R65, RZ, RZ, R9 ;  /* 0x000000ffff417224 */ /* 0x000fe400078e0009 */
[----:B------:R-:W-:Y:S02]  /*e310*/  FMUL.FTZ R4, R2, UR10 ;  /* 0x0000000a02047c20 */ /* 0x000fe40008410000 */
[----:B------:R-:W-:Y:S01]  /*e320*/  FFMA.FTZ R205, R67, UR10, -R65 ;  /* 0x0000000a43cd7c23 */ /* 0x000fe20008010841 */
[----:B------:R-:W-:Y:S02]  /*e330*/  MOV R67, R23 ;  /* 0x0000001700437202 */ /* 0x000fe40000000f00 */
[----:B------:R-:W-:Y:S02]  /*e340*/  FSEL R23, R4, RZ, P2 ;  /* 0x000000ff04177208 */ /* 0x000fe40001000000 */
[----:B------:R-:W-:-:S02]  /*e350*/  FSEL R4, R196, RZ, P4 ;  /* 0x000000ffc4047208 */ /* 0x000fc40002000000 */
[----:B-1----:R-:W-:Y:S02]  /*e360*/  FMNMX.FTZ R0, R0, R5, !PT ;  /* 0x0000000500007209 */ /* 0x002fe40007810000 */
[----:B------:R-:W-:Y:S02]  /*e370*/  FSEL R5, R3, RZ, P3 ;  /* 0x000000ff03057208 */ /* 0x000fe40001800000 */
[----:B------:R-:W-:-:S03]  /*e380*/  FSETP.NEU.FTZ.AND P1, PT, R0, -INF , PT ;  /* 0xff8000000000780b */ /* 0x000fc60003f3d000 */
[----:B------:R-:W-:Y:S01]  /*e390*/  FADD.FTZ R5, R230, -R5 ;  /* 0x80000005e6057221 */ /* 0x000fe20000010000 */
[----:B------:R-:W-:Y:S01]  /*e3a0*/  FADD.FTZ R225, R231, -R4 ;  /* 0x80000004e7e17221 */ /* 0x000fe20000010000 */
[----:B------:R-:W-:Y:S01]  /*e3b0*/  FSEL R4, R2, RZ, P2 ;  /* 0x000000ff02047208 */ /* 0x000fe20001000000 */
[C---:B------:R-:W-:Y:S01]  /*e3c0*/  FMUL.FTZ R213, R0.reuse, UR10 ;  /* 0x0000000a00d57c20 */ /* 0x040fe20008410000 */
[----:B------:R-:W-:Y:S01]  /*e3d0*/  FMUL.FTZ R227, R5, UR10 ;  /* 0x0000000a05e37c20 */ /* 0x000fe20008410000 */
[----:B------:R-:W-:Y:S02]  /*e3e0*/  FSEL R5, R0, RZ, P1 ;  /* 0x000000ff00057208 */ /* 0x000fe40000800000 */
[----:B------:R-:W-:Y:S01]  /*e3f0*/  FADD.FTZ R4, R229, -R4 ;  /* 0x80000004e5047221 */ /* 0x000fe20000010000 */
[----:B------:R-:W-:Y:S02]  /*e400*/  FSEL R213, R213, RZ, P1 ;  /* 0x000000ffd5d57208 */ /* 0x000fe40000800000 */
[----:B------:R-:W-:Y:S01]  /*e410*/  FADD.FTZ R5, R228, -R5 ;  /* 0x80000005e4057221 */ /* 0x000fe20000010000 */
[----:B------:R-:W-:Y:S01]  /*e420*/  FMUL.FTZ R225, R225, UR10 ;  /* 0x0000000ae1e17c20 */ /* 0x000fe20008410000 */
[--C-:B------:R-:W-:Y:S01]  /*e430*/  FFMA.FTZ R217, R62, UR10, -R65.reuse ;  /* 0x0000000a3ed97c23 */ /* 0x100fe20008010841 */
[----:B------:R-:W-:Y:S01]  /*e440*/  FMUL.FTZ R223, R4, UR10 ;  /* 0x0000000a04df7c20 */ /* 0x000fe20008410000 */
[----:B------:R-:W-:Y:S01]  /*e450*/  MOV R62, R198 ;  /* 0x000000c6003e7202 */ /* 0x000fe20000000f00 */
[----:B------:R-:W-:Y:S01]  /*e460*/  FMUL.FTZ R215, R5, UR10 ;  /* 0x0000000a05d77c20 */ /* 0x000fe20008410000 */
[--C-:B------:R-:W-:Y:S01]  /*e470*/  FFMA.FTZ R222, R64, UR10, -R58.reuse ;  /* 0x0000000a40de7c23 */ /* 0x100fe2000801083a */
[--C-:B------:R-:W-:Y:S01]  /*e480*/  FFMA.FTZ R219, R60, UR10, -R58.reuse ;  /* 0x0000000a3cdb7c23 */ /* 0x100fe2000801083a */
[----:B------:R-:W-:Y:S01]  /*e490*/  FFMA.FTZ R218, R61, UR10, -R58 ;  /* 0x0000000a3dda7c23 */ /* 0x000fe2000801083a */
[----:B------:R-:W-:Y:S01]  /*e4a0*/  FFMA.FTZ R216, R63, UR10, -R65 ;  /* 0x0000000a3fd87c23 */ /* 0x000fe20008010841 */
[--C-:B------:R-:W-:Y:S01]  /*e4b0*/  FFMA.FTZ R206, R40, UR10, -R23.reuse ;  /* 0x0000000a28ce7c23 */ /* 0x100fe20008010817 */
[--C-:B------:R-:W-:Y:S01]  /*e4c0*/  FFMA.FTZ R203, R29, UR10, -R23.reuse ;  /* 0x0000000a1dcb7c23 */ /* 0x100fe20008010817 */
[--C-:B------:R-:W-:Y:S01]  /*e4d0*/  FFMA.FTZ R199, R31, UR10, -R23.reuse ;  /* 0x0000000a1fc77c23 */ /* 0x100fe20008010817 */
[----:B------:R-:W-:Y:S01]  /*e4e0*/  FFMA.FTZ R198, R25, UR10, -R23 ;  /* 0x0000000a19c67c23 */ /* 0x000fe20008010817 */
[--C-:B------:R-:W-:Y:S01]  /*e4f0*/  FFMA.FTZ R204, R30, UR10, -R213.reuse ;  /* 0x0000000a1ecc7c23 */ /* 0x100fe200080108d5 */
[--C-:B------:R-:W-:Y:S01]  /*e500*/  FFMA.FTZ R197, R28, UR10, -R213.reuse ;  /* 0x0000000a1cc57c23 */ /* 0x100fe200080108d5 */
[--C-:B------:R-:W-:Y:S01]  /*e510*/  FFMA.FTZ R220, R26, UR10, -R213.reuse ;  /* 0x0000000a1adc7c23 */ /* 0x100fe200080108d5 */
[----:B------:R-:W-:Y:S01]  /*e520*/  FFMA.FTZ R221, R24, UR10, -R213 ;  /* 0x0000000a18dd7c23 */ /* 0x000fe200080108d5 */
[----:B------:R-:W1:Y:S08]  /*e530*/  MUFU.EX2 R225, R225 ;  /* 0x000000e100e17308 */ /* 0x000e700000000800 */
[----:B------:R-:W2:Y:S08]  /*e540*/  MUFU.EX2 R227, R227 ;  /* 0x000000e300e37308 */ /* 0x000eb00000000800 */
[----:B------:R-:W3:Y:S08]  /*e550*/  MUFU.EX2 R223, R223 ;  /* 0x000000df00df7308 */ /* 0x000ef00000000800 */
[----:B------:R-:W4:Y:S08]  /*e560*/  MUFU.EX2 R215, R215 ;  /* 0x000000d700d77308 */ /* 0x000f300000000800 */
[----:B------:R-:W-:Y:S08]  /*e570*/  MUFU.EX2 R222, R222 ;  /* 0x000000de00de7308 */ /* 0x000ff00000000800 */
[----:B------:R-:W4:Y:S08]  /*e580*/  MUFU.EX2 R207, R207 ;  /* 0x000000cf00cf7308 */ /* 0x000f300000000800 */
[----:B------:R-:W-:Y:S08]  /*e590*/  MUFU.EX2 R219, R219 ;  /* 0x000000db00db7308 */ /* 0x000ff00000000800 */
[----:B------:R-:W-:Y:S08]  /*e5a0*/  MUFU.EX2 R218, R218 ;  /* 0x000000da00da7308 */ /* 0x000ff00000000800 */
[----:B------:R-:W-:Y:S08]  /*e5b0*/  MUFU.EX2 R214, R214 ;  /* 0x000000d600d67308 */ /* 0x000ff00000000800 */
[----:B------:R-:W4:Y:S08]  /*e5c0*/  MUFU.EX2 R205, R205 ;  /* 0x000000cd00cd7308 */ /* 0x000f300000000800 */
[----:B------:R-:W-:Y:S08]  /*e5d0*/  MUFU.EX2 R217, R217 ;  /* 0x000000d900d97308 */ /* 0x000ff00000000800 */
        /* <DEDUP_REMOVED lines=8> */
[----:B------:R-:W4:Y:S01]  /*e660*/  MUFU.EX2 R221, R221 ;  /* 0x000000dd00dd7308 */ /* 0x000f220000000800 */
[----:B-1----:R-:W-:Y:S01]  /*e670*/  FMUL.FTZ R12, R192, R225 ;  /* 0x000000e1c00c7220 */ /* 0x002fe20000410000 */
[-C--:B--2---:R-:W-:Y:S01]  /*e680*/  FMUL.FTZ R14, R194, R227.reuse ;  /* 0x000000e3c20e7220 */ /* 0x084fe20000410000 */
[----:B------:R-:W-:Y:S01]  /*e690*/  FMUL.FTZ R15, R195, R227 ;  /* 0x000000e3c30f7220 */ /* 0x000fe20000410000 */
[----:B------:R-:W-:Y:S01]  /*e6a0*/  MOV R192, R11 ;  /* 0x0000000b00c07202 */ /* 0x000fe20000000f00 */
[----:B------:R-:W-:Y:S01]  /*e6b0*/  FMUL.FTZ R13, R193, R225 ;  /* 0x000000e1c10d7220 */ /* 0x000fe20000410000 */
[----:B------:R-:W-:Y:S01]  /*e6c0*/  MOV R194, R10 ;  /* 0x0000000a00c27202 */ /* 0x000fe20000000f00 */
[----:B---3--:R-:W-:Y:S01]  /*e6d0*/  FMUL.FTZ R20, R184, R223 ;  /* 0x000000dfb8147220 */ /* 0x008fe20000410000 */
[----:B------:R-:W-:Y:S01]  /*e6e0*/  MOV R195, R8 ;  /* 0x0000000800c37202 */ /* 0x000fe20000000f00 */
[----:B------:R-:W-:-:S02]  /*e6f0*/  IMAD.MOV.U32 R193, RZ, RZ, R22 ;  /* 0x000000ffffc17224 */ /* 0x000fc400078e0016 */
[-C--:B------:R-:W-:Y:S01]  /*e700*/  FMUL.FTZ R8, R188, R223.reuse ;  /* 0x000000dfbc087220 */ /* 0x080fe20000410000 */
[----:B------:R-:W-:Y:S01]  /*e710*/  FMUL.FTZ R9, R189, R223 ;  /* 0x000000dfbd097220 */ /* 0x000fe20000410000 */
[-C--:B----4-:R-:W-:Y:S01]  /*e720*/  FMUL.FTZ R10, R190, R215.reuse ;  /* 0x000000d7be0a7220 */ /* 0x090fe20000410000 */
[----:B------:R-:W-:Y:S01]  /*e730*/  FMUL.FTZ R11, R191, R215 ;  /* 0x000000d7bf0b7220 */ /* 0x000fe20000410000 */
[----:B------:R-:W-:Y:S01]  /*e740*/  MOV R184, R23 ;  /* 0x0000001700b87202 */ /* 0x000fe20000000f00 */
        /* <DEDUP_REMOVED lines=13> */
[----:B------:R-:W-:-:S02]  /*e820*/  F2FP.BF16.F32.PACK_AB R190, R198, R199 ;  /* 0x000000c7c6be723e */ /* 0x000fc400000010ff */
[----:B------:R-:W-:Y:S01]  /*e830*/  F2FP.BF16.F32.PACK_AB R191, R221, R220 ;  /* 0x000000dcddbf723e */ /* 0x000fe200000010ff */
[----:B------:R-:W-:Y:S01]  /*e840*/  IMAD.MOV.U32 R229, RZ, RZ, R50 ;  /* 0x000000ffffe57224 */ /* 0x000fe200078e0032 */
[----:B------:R-:W-:Y:S01]  /*e850*/  MOV R231, R51 ;  /* 0x0000003300e77202 */ /* 0x000fe20000000f00 */
[----:B------:R-:W-:Y:S01]  /*e860*/  HMMA.16816.F32.BF16 R12, R4, R16, R12 ;  /* 0x00000010040c723c */ /* 0x000fe2000004180c */
[----:B------:R-:W1:Y:S01]  /*e870*/  LDSM.16.MT88.4 R48, [R241+0xc000] ;  /* 0x00c00000f130783b */ /* 0x000e620000004200 */
[----:B------:R-:W-:-:S04]  /*e880*/  MOV R187, R47 ;  /* 0x0000002f00bb7202 */ /* 0x000fc80000000f00 */
[----:B------:R-:W-:Y:S01]  /*e890*/  HMMA.16816.F32.BF16 R8, R188, R16, R8 ;  /* 0x00000010bc08723c */ /* 0x000fe20000041808 */
[----:B------:R-:W-:Y:S01]  /*e8a0*/  MOV R64, R33 ;  /* 0x0000002100407202 */ /* 0x000fe20000000f00 */
[----:B------:R-:W-:-:S04]  /*e8b0*/  FMUL.FTZ R29, R69, R225 ;  /* 0x000000e1451d7220 */ /* 0x000fc80000410000 */
[-C--:B------:R-:W-:Y:S01]  /*e8c0*/  HMMA.16816.F32.BF16 R20, R188, R18.reuse, R20 ;  /* 0x00000012bc14723c */ /* 0x080fe20000041814 */
[----:B------:R-:W-:Y:S01]  /*e8d0*/  FMUL.FTZ R30, R70, R227 ;  /* 0x000000e3461e7220 */ /* 0x000fe20000410000 */
[----:B------:R-:W-:Y:S01]  /*e8e0*/  FMUL.FTZ R28, R68, R225 ;  /* 0x000000e1441c7220 */ /* 0x000fe20000410000 */
[----:B------:R-:W-:Y:S03]  /*e8f0*/  LDSM.16.MT88.4 R32, [R242+0xc000] ;  /* 0x00c00000f220783b */ /* 0x000fe60000004200 */
[----:B------:R-:W-:Y:S01]  /*e900*/  HMMA.16816.F32.BF16 R16, R4, R18, R180 ;  /* 0x000000120410723c */ /* 0x000fe200000418b4 */
[----:B------:R-:W-:Y:S01]  /*e910*/  MOV R69, R187 ;  /* 0x000000bb00457202 */ /* 0x000fe20000000f00 */
[----:B------:R-:W-:-:S05]  /*e920*/  IMAD.MOV.U32 R187, RZ, RZ, R195 ;  /* 0x000000ffffbb7224 */ /* 0x000fca00078e00c3 */
        /* <DEDUP_REMOVED lines=8> */
[----:B------:R-:W2:Y:S01]  /*e9b0*/  LDSM.16.MT88.4 R64, [R240+0xc000] ;  /* 0x00c00000f040783b */ /* 0x000ea20000004200 */
[----:B------:R-:W-:Y:S01]  /*e9c0*/  MOV R60, R42 ;  /* 0x0000002a003c7202 */ /* 0x000fe20000000f00 */
[----:B------:R-:W-:Y:S01]  /*e9d0*/  FMUL.FTZ R42, R90, R215 ;  /* 0x000000d75a2a7220 */ /* 0x000fe20000410000 */
[----:B------:R-:W-:Y:S01]  /*e9e0*/  MOV R182, R27 ;  /* 0x0000001b00b67202 */ /* 0x000fe20000000f00 */
[----:B------:R-:W-:Y:S02]  /*e9f0*/  IMAD.MOV.U32 R90, RZ, RZ, R43 ;  /* 0x000000ffff5a7224 */ /* 0x000fe400078e002b */
[----:B------:R-:W-:Y:S01]  /*ea00*/  FMUL.FTZ R43, R91, R215 ;  /* 0x000000d75b2b7220 */ /* 0x000fe20000410000 */
[----:B------:R-:W-:Y:S02]  /*ea10*/  MOV R228, R41 ;  /* 0x0000002900e47202 */ /* 0x000fe40000000f00 */
[----:B------:R-:W-:Y:S01]  /*ea20*/  MOV R91, R182 ;  /* 0x000000b6005b7202 */ /* 0x000fe20000000f00 */
[----:B------:R-:W-:Y:S01]  /*ea30*/  IMAD.MOV.U32 R182, RZ, RZ, R62 ;  /* 0x000000ffffb67224 */ /* 0x000fe200078e003e */
[----:B------:R-:W-:Y:S01]  /*ea40*/  MOV R62, R53 ;  /* 0x00000035003e7202 */ /* 0x000fe20000000f00 */
[----:B------:R-:W-:Y:S01]  /*ea50*/  FMUL.FTZ R53, R93, R223 ;  /* 0x000000df5d357220 */ /* 0x000fe20000410000 */
[----:B------:R-:W-:Y:S01]  /*ea60*/  MOV R93, R228 ;  /* 0x000000e4005d7202 */ /* 0x000fe20000000f00 */
[----:B------:R-:W-:Y:S01]  /*ea70*/  IMAD.MOV.U32 R228, RZ, RZ, R229 ;  /* 0x000000ffffe47224 */ /* 0x000fe200078e00e5 */
[----:B------:R-:W-:-:S02]  /*ea80*/  MOV R229, R231 ;  /* 0x000000e700e57202 */ /* 0x000fc40000000f00 */
[----:B------:R-:W-:Y:S01]  /*ea90*/  MOV R231, R54 ;  /* 0x0000003600e77202 */ /* 0x000fe20000000f00 */
[----:B------:R-:W-:Y:S01]  /*eaa0*/  FMUL.FTZ R54, R94, R215 ;  /* 0x000000d75e367220 */ /* 0x000fe20000410000 */
        /* <DEDUP_REMOVED lines=11> */
[-C--:B------:R-:W-:Y:S01]  /*eb60*/  FMUL.FTZ R44, R84, R225.reuse ;  /* 0x000000e1542c7220 */ /* 0x080fe20000410000 */
[----:B------:R-:W-:Y:S01]  /*eb70*/  FMUL.FTZ R45, R85, R225 ;  /* 0x000000e1552d7220 */ /* 0x000fe20000410000 */
[-C--:B------:R-:W-:Y:S01]  /*eb80*/  FMUL.FTZ R46, R86, R227.reuse ;  /* 0x000000e3562e7220 */ /* 0x080fe20000410000 */
[----:B------:R-:W-:Y:S01]  /*eb90*/  FMUL.FTZ R47, R87, R227 ;  /* 0x000000e3572f7220 */ /* 0x000fe20000410000 */
        /* <DEDUP_REMOVED lines=9> */
[----:B------:R-:W-:Y:S01]  /*ec30*/  MOV R95, R62 ;  /* 0x0000003e005f7202 */ /* 0x000fe20000000f00 */
[----:B------:R-:W-:Y:S01]  /*ec40*/  FMUL.FTZ R62, R102, R227 ;  /* 0x000000e3663e7220 */ /* 0x000fe20000410000 */
[----:B------:R-:W-:Y:S01]  /*ec50*/  FMUL.FTZ R26, R74, R215 ;  /* 0x000000d74a1a7220 */ /* 0x000fe20000410000 */
[----:B------:R-:W-:Y:S01]  /*ec60*/  MOV R102, R228 ;  /* 0x000000e400667202 */ /* 0x000fe20000000f00 */
[----:B------:R-:W-:Y:S01]  /*ec70*/  IMAD.MOV.U32 R185, RZ, RZ, R38 ;  /* 0x000000ffffb97224 */ /* 0x000fe200078e0026 */
[----:B------:R-:W-:Y:S01]  /*ec80*/  MOV R186, R39 ;  /* 0x0000002700ba7202 */ /* 0x000fe20000000f00 */
[-C--:B-1----:R-:W-:Y:S01]  /*ec90*/  HMMA.16816.F32.BF16 R44, R4, R48.reuse, R44 ;  /* 0x00000030042c723c */ /* 0x082fe2000004182c */
[----:B------:R-:W-:Y:S01]  /*eca0*/  MOV R230, R37 ;  /* 0x0000002500e67202 */ /* 0x000fe20000000f00 */
[----:B------:R-:W-:Y:S01]  /*ecb0*/  FMUL.FTZ R27, R75, R215 ;  /* 0x000000d74b1b7220 */ /* 0x000fe20000410000 */
[----:B------:R-:W-:Y:S01]  /*ecc0*/  MOV R228, R63 ;  /* 0x0000003f00e47202 */ /* 0x000fe20000000f00 */
[----:B------:R-:W-:Y:S01]  /*ecd0*/  FMUL.FTZ R36, R76, R223 ;  /* 0x000000df4c247220 */ /* 0x000fe20000410000 */
[----:B------:R-:W-:Y:S01]  /*ece0*/  MOV R74, R193 ;  /* 0x000000c1004a7202 */ /* 0x000fe20000000f00 */
[C---:B------:R-:W-:Y:S01]  /*ecf0*/  HMMA.16816.F32.BF16 R40, R188.reuse, R48, R40 ;  /* 0x00000030bc28723c */ /* 0x040fe20000041828 */
[----:B------:R-:W-:Y:S01]  /*ed00*/  FMUL.FTZ R37, R77, R223 ;  /* 0x000000df4d257220 */ /* 0x000fe20000410000 */
[-C--:B------:R-:W-:Y:S01]  /*ed10*/  FMUL.FTZ R38, R78, R215.reuse ;  /* 0x000000d74e267220 */ /* 0x080fe20000410000 */
[----:B------:R-:W-:Y:S01]  /*ed20*/  FMUL.FTZ R39, R79, R215 ;  /* 0x000000d74f277220 */ /* 0x000fe20000410000 */
[-C--:B------:R-:W-:Y:S01]  /*ed30*/  FMUL.FTZ R63, R103, R227.reuse ;  /* 0x000000e3673f7220 */ /* 0x080fe20000410000 */
[----:B------:R-:W-:Y:S01]  /*ed40*/  IMAD.MOV.U32 R193, RZ, RZ, R192 ;  /* 0x000000ffffc17224 */ /* 0x000fe200078e00c0 */
[-C--:B------:R-:W-:Y:S01]  /*ed50*/  HMMA.16816.F32.BF16 R52, R188, R50.reuse, R52 ;  /* 0x00000032bc34723c */ /* 0x080fe20000041834 */
[----:B------:R-:W-:Y:S01]  /*ed60*/  FMUL.FTZ R31, R71, R227 ;  /* 0x000000e3471f7220 */ /* 0x000fe20000410000 */
[----:B------:R-:W-:Y:S01]  /*ed70*/  IMAD.MOV.U32 R103, RZ, RZ, R70 ;  /* 0x000000ffff677224 */ /* 0x000fe200078e0046 */
[----:B------:R-:W-:Y:S01]  /*ed80*/  MOV R77, R69 ;  /* 0x00000045004d7202 */ /* 0x000fe20000000f00 */
[----:B------:R-:W-:Y:S01]  /*ed90*/  IMAD.MOV.U32 R79, RZ, RZ, R56 ;  /* 0x000000ffff4f7224 */ /* 0x000fe200078e0038 */
[----:B------:R-:W-:Y:S01]  /*eda0*/  MOV R76, R68 ;  /* 0x00000044004c7202 */ /* 0x000fe20000000f00 */
[C---:B------:R-:W-:Y:S01]  /*edb0*/  HMMA.16816.F32.BF16 R48, R4.reuse, R50, R96 ;  /* 0x000000320430723c */ /* 0x040fe20000041860 */
[----:B------:R-:W-:Y:S01]  /*edc0*/  MOV R75, R59 ;  /* 0x0000003b004b7202 */ /* 0x000fe20000000f00 */
[----:B------:R-:W-:Y:S01]  /*edd0*/  FMUL.FTZ R56, R104, R223 ;  /* 0x000000df68387220 */ /* 0x000fe20000410000 */
[----:B------:R-:W-:Y:S01]  /*ede0*/  MOV R192, R58 ;  /* 0x0000003a00c07202 */ /* 0x000fe20000000f00 */
[----:B------:R-:W-:Y:S01]  /*edf0*/  FMUL.FTZ R58, R106, R215 ;  /* 0x000000d76a3a7220 */ /* 0x000fe20000410000 */
[----:B------:R-:W-:Y:S01]  /*ee00*/  MOV R78, R57 ;  /* 0x00000039004e7202 */ /* 0x000fe20000000f00 */
[----:B------:R-:W-:Y:S01]  /*ee10*/  FMUL.FTZ R57, R105, R223 ;  /* 0x000000df69397220 */ /* 0x000fe20000410000 */
[----:B------:R-:W-:Y:S01]  /*ee20*/  IMAD.MOV.U32 R99, RZ, RZ, R61 ;  /* 0x000000ffff637224 */ /* 0x000fe200078e003d */
[----:B------:R-:W-:Y:S01]  /*ee30*/  MOV R98, R60 ;  /* 0x0000003c00627202 */ /* 0x000fe20000000f00 */
        /* <DEDUP_REMOVED lines=17> */
[----:B--2---:R-:W-:Y:S01]  /*ef50*/  HMMA.16816.F32.BF16 R60, R4, R64, R60 ;  /* 0x00000040043c723c */ /* 0x004fe2000004183c */
[-C--:B------:R-:W-:Y:S01]  /*ef60*/  FMUL.FTZ R72, R120, R223.reuse ;  /* 0x000000df78487220 */ /* 0x080fe20000410000 */
[----:B------:R-:W-:Y:S01]  /*ef70*/  FMUL.FTZ R73, R121, R223 ;  /* 0x000000df79497220 */ /* 0x000fe20000410000 */
[----:B------:R-:W-:-:S02]  /*ef80*/  MOV R121, R77 ;  /* 0x0000004d00797202 */ /* 0x000fc40000000f00 */
[----:B------:R-:W-:Y:S01]  /*ef90*/  MOV R104, R75 ;  /* 0x0000004b00687202 */ /* 0x000fe20000000f00 */
[----:B------:R-:W-:Y:S01]  /*efa0*/  HMMA.16816.F32.BF16 R56, R188, R64, R56 ;  /* 0x00000040bc38723c */ /* 0x000fe20000041838 */
[----:B------:R-:W-:Y:S01]  /*efb0*/  MOV R120, R76 ;  /* 0x0000004c00787202 */ /* 0x000fe20000000f00 */
[----:B------:R-:W-:Y:S01]  /*efc0*/  FMUL.FTZ R76, R124, R223 ;  /* 0x000000df7c4c7220 */ /* 0x000fe20000410000 */
[----:B------:R-:W-:-:S03]  /*efd0*/  MOV R105, R74 ;  /* 0x0000004a00697202 */ /* 0x000fc60000000f00 */
[----:B------:R-:W-:Y:S01]  /*efe0*/  HMMA.16816.F32.BF16 R28, R4, R32, R28 ;  /* 0x00000020041c723c */ /* 0x000fe2000004181c */
[----:B------:R-:W-:Y:S01]  /*eff0*/  FMUL.FTZ R77, R125, R223 ;  /* 0x000000df7d4d7220 */ /* 0x000fe20000410000 */
[-C--:B------:R-:W-:Y:S01]  /*f000*/  FMUL.FTZ R74, R122, R215.reuse ;  /* 0x000000d77a4a7220 */ /* 0x080fe20000410000 */
[----:B------:R-:W-:-:S03]  /*f010*/  FMUL.FTZ R75, R123, R215 ;  /* 0x000000d77b4b7220 */ /* 0x000fc60000410000 */
[C---:B------:R-:W-:Y:S01]  /*f020*/  HMMA.16816.F32.BF16 R36, R188.reuse, R34, R36 ;  /* 0x00000022bc24723c */ /* 0x040fe20000041824 */
[----:B------:R-:W-:Y:S01]  /*f030*/  MOV R124, R195 ;  /* 0x000000c3007c7202 */ /* 0x000fe20000000f00 */
[----:B------:R-:W-:Y:S01]  /*f040*/  IMAD.MOV.U32 R125, RZ, RZ, R194 ;  /* 0x000000ffff7d7224 */ /* 0x000fe200078e00c2 */
[----:B------:R-:W-:Y:S01]  /*f050*/  MOV R106, R180 ;  /* 0x000000b4006a7202 */ /* 0x000fe20000000f00 */
[----:B------:R-:W-:Y:S01]  /*f060*/  IMAD.MOV.U32 R107, RZ, RZ, R181 ;  /* 0x000000ffff6b7224 */ /* 0x000fe200078e00b5 */
[----:B------:R-:W1:Y:S01]  /*f070*/  LDSM.16.MT88.4 R108, [R244+0xe000] ;  /* 0x00e00000f46c783b */ /* 0x000e620000004200 */
[----:B------:R-:W-:Y:S01]  /*f080*/  HMMA.16816.F32.BF16 R68, R188, R66, R68 ;  /* 0x00000042bc44723c */ /* 0x000fe20000041844 */
[----:B------:R-:W-:Y:S01]  /*f090*/  IMAD.MOV.U32 R122, RZ, RZ, R186 ;  /* 0x000000ffff7a7224 */ /* 0x000fe200078e00ba */
[----:B------:R-:W-:-:S04]  /*f0a0*/  MOV R123, R185 ;  /* 0x000000b9007b7202 */ /* 0x000fc80000000f00 */
[----:B------:R-:W-:Y:S06]  /*f0b0*/  HMMA.16816.F32.BF16 R24, R188, R32, R24 ;  /* 0x00000020bc18723c */ /* 0x000fec0000041818 */
[C---:B------:R-:W-:Y:S06]  /*f0c0*/  HMMA.16816.F32.BF16 R64, R4.reuse, R66, R112 ;  /* 0x000000420440723c */ /* 0x040fec0000041870 */
[----:B------:R-:W-:Y:S01]  /*f0d0*/  HMMA.16816.F32.BF16 R32, R4, R34, R80 ;  /* 0x000000220420723c */ /* 0x000fe20000041850 */
[----:B------:R-:W-:-:S02]  /*f0e0*/  IMAD.MOV.U32 R112, RZ, RZ, R78 ;  /* 0x000000ffff707224 */ /* 0x000fc400078e004e */
[----:B------:R-:W-:Y:S01]  /*f0f0*/  FMUL.FTZ R78, R126, R215 ;  /* 0x000000d77e4e7220 */ /* 0x000fe20000410000 */
[----:B------:R-:W-:Y:S02]  /*f100*/  MOV R115, R182 ;  /* 0x000000b600737202 */ /* 0x000fe40000000f00 */
[----:B------:R-:W-:Y:S01]  /*f110*/  MOV R114, R183 ;  /* 0x000000b700727202 */ /* 0x000fe20000000f00 */
[-C--:B------:R-:W-:Y:S01]  /*f120*/  FMUL.FTZ R80, R136, R223.reuse ;  /* 0x000000df88507220 */ /* 0x080fe20000410000 */
[----:B------:R-:W-:Y:S01]  /*f130*/  FMUL.FTZ R81, R137, R223 ;  /* 0x000000df89517220 */ /* 0x000fe20000410000 */
[----:B------:R-:W-:Y:S01]  /*f140*/  MOV R136, R193 ;  /* 0x000000c100887202 */ /* 0x000fe20000000f00 */
[----:B------:R-:W-:Y:S01]  /*f150*/  LDSM.16.MT88.4 R180, [R240+0xe000] ;  /* 0x00e00000f0b4783b */ /* 0x000fe20000004200 */
[----:B------:R-:W-:Y:S02]  /*f160*/  MOV R137, R192 ;  /* 0x000000c000897202 */ /* 0x000fe40000000f00 */
[----:B------:R-:W-:Y:S01]  /*f170*/  MOV R113, R187 ;  /* 0x000000bb00717202 */ /* 0x000fe20000000f00 */
[----:B------:R-:W2:Y:S01]  /*f180*/  LDSM.16.MT88.4 R192, [R242+0xe000] ;  /* 0x00e00000f2c0783b */ /* 0x000ea20000004200 */
[----:B------:R-:W-:-:S03]  /*f190*/  MOV R126, R184 ;  /* 0x000000b8007e7202 */ /* 0x000fc60000000f00 */
[----:B------:R-:W3:Y:S01]  /*f1a0*/  LDSM.16.MT88.4 R184, [R241+0xe000] ;  /* 0x00e00000f1b8783b */ /* 0x000ee20000004200 */
[----:B------:R-:W-:Y:S01]  /*f1b0*/  FMUL.FTZ R84, R140, R223 ;  /* 0x000000df8c547220 */ /* 0x000fe20000410000 */
[----:B------:R-:W-:Y:S01]  /*f1c0*/  MOV R140, R79 ;  /* 0x0000004f008c7202 */ /* 0x000fe20000000f00 */
[----:B------:R-:W-:Y:S01]  /*f1d0*/  FMUL.FTZ R83, R139, R215 ;  /* 0x000000d78b537220 */ /* 0x000fe20000410000 */
[----:B------:R-:W-:Y:S01]  /*f1e0*/  MOV R139, R122 ;  /* 0x0000007a008b7202 */ /* 0x000fe20000000f00 */
        /* <DEDUP_REMOVED lines=31> */
[-C--:B------:R-:W-:Y:S01]  /*f3e0*/  FMUL.FTZ R90, R150, R215.reuse ;  /* 0x000000d7965a7220 */ /* 0x080fe20000410000 */
[-C--:B------:R-:W-:Y:S01]  /*f3f0*/  FMUL.FTZ R103, R175, R215.reuse ;  /* 0x000000d7af677220 */ /* 0x080fe20000410000 */
[-C--:B------:R-:W-:Y:S01]  /*f400*/  FMUL.FTZ R98, R158, R215.reuse ;  /* 0x000000d79e627220 */ /* 0x080fe20000410000 */
[-C--:B------:R-:W-:Y:S01]  /*f410*/  FMUL.FTZ R99, R159, R215.reuse ;  /* 0x000000d79f637220 */ /* 0x080fe20000410000 */
[-C--:B------:R-:W-:Y:S01]  /*f420*/  FMUL.FTZ R94, R166, R215.reuse ;  /* 0x000000d7a65e7220 */ /* 0x080fe20000410000 */
[----:B------:R-:W-:Y:S01]  /*f430*/  FMUL.FTZ R95, R167, R215 ;  /* 0x000000d7a75f7220 */ /* 0x000fe20000410000 */
        /* <DEDUP_REMOVED lines=8> */
[----:B------:R-:W-:Y:S01]  /*f4c0*/  FMUL.FTZ R113, R133, R225 ;  /* 0x000000e185717220 */ /* 0x000fe20000410000 */
[-C--:B------:R-:W-:Y:S01]  /*f4d0*/  FMUL.FTZ R114, R134, R227.reuse ;  /* 0x000000e386727220 */ /* 0x080fe20000410000 */
[----:B------:R-:W-:Y:S01]  /*f4e0*/  FMUL.FTZ R115, R135, R227 ;  /* 0x000000e387737220 */ /* 0x000fe20000410000 */
[----:B-1----:R-:W-:Y:S01]  /*f4f0*/  HMMA.16816.F32.BF16 R72, R188, R108, R72 ;  /* 0x0000006cbc48723c */ /* 0x002fe20000041848 */
[----:B------:R-:W-:Y:S01]  /*f500*/  IMAD.MOV.U32 R158, RZ, RZ, R139 ;  /* 0x000000ffff9e7224 */ /* 0x000fe200078e008b */
[----:B------:R-:W-:-:S04]  /*f510*/  MOV R151, R107 ;  /* 0x0000006b00977202 */ /* 0x000fc80000000f00 */
[----:B------:R-:W-:Y:S01]  /*f520*/  HMMA.16816.F32.BF16 R76, R188, R110, R76 ;  /* 0x0000006ebc4c723c */ /* 0x000fe2000004184c */
[----:B------:R-:W-:Y:S01]  /*f530*/  MOV R139, R140 ;  /* 0x0000008c008b7202 */ /* 0x000fe20000000f00 */
[----:B------:R-:W-:Y:S01]  /*f540*/  FMUL.FTZ R104, R116, R225 ;  /* 0x000000e174687220 */ /* 0x000fe20000410000 */
[----:B------:R-:W-:-:S03]  /*f550*/  MOV R140, R121 ;  /* 0x00000079008c7202 */ /* 0x000fc60000000f00 */
[----:B--2---:R-:W-:Y:S01]  /*f560*/  HMMA.16816.F32.BF16 R80, R188, R192, R80 ;  /* 0x000000c0bc50723c */ /* 0x004fe20000041850 */
[----:B------:R-:W-:-:S05]  /*f570*/  MOV R175, R173 ;  /* 0x000000ad00af7202 */ /* 0x000fca0000000f00 */
[----:B------:R-:W-:Y:S01]  /*f580*/  HMMA.16816.F32.BF16 R84, R188, R194, R84 ;  /* 0x000000c2bc54723c */ /* 0x000fe20000041854 */
[----:B------:R-:W-:-:S05]  /*f590*/  MOV R173, R106 ;  /* 0x0000006a00ad7202 */ /* 0x000fca0000000f00 */
[----:B---3--:R-:W-:Y:S01]  /*f5a0*/  HMMA.16816.F32.BF16 R88, R188, R184, R88 ;  /* 0x000000b8bc58723c */ /* 0x008fe20000041858 */
[----:B------:R-:W-:-:S05]  /*f5b0*/  IMAD.MOV.U32 R174, RZ, RZ, R105 ;  /* 0x000000ffffae7224 */ /* 0x000fca00078e0069 */
[----:B------:R-:W-:Y:S01]  /*f5c0*/  HMMA.16816.F32.BF16 R100, R188, R186, R100 ;  /* 0x000000babc64723c */ /* 0x000fe20000041864 */
[----:B------:R-:W-:-:S05]  /*f5d0*/  FMUL.FTZ R116, R176, R225 ;  /* 0x000000e1b0747220 */ /* 0x000fca0000410000 */
[----:B------:R-:W-:Y:S01]  /*f5e0*/  HMMA.16816.F32.BF16 R96, R188, R180, R96 ;  /* 0x000000b4bc60723c */ /* 0x000fe20000041860 */
[----:B------:R-:W-:-:S05]  /*f5f0*/  MOV R133, R165 ;  /* 0x000000a500857202 */ /* 0x000fca0000000f00 */
[----:B------:R-:W-:Y:S01]  /*f600*/  HMMA.16816.F32.BF16 R92, R188, R182, R92 ;  /* 0x000000b6bc5c723c */ /* 0x000fe2000004185c */
[----:B------:R-:W-:Y:S01]  /*f610*/  FMUL.FTZ R105, R117, R225 ;  /* 0x000000e175697220 */ /* 0x000fe20000410000 */
[----:B------:R-:W-:Y:S01]  /*f620*/  FMUL.FTZ R106, R118, R227 ;  /* 0x000000e3766a7220 */ /* 0x000fe20000410000 */
[----:B------:R-:W-:Y:S01]  /*f630*/  MOV R166, R149 ;  /* 0x0000009500a67202 */ /* 0x000fe20000000f00 */
[--C-:B------:R-:W-:Y:S01]  /*f640*/  FFMA.FTZ R229, R229, UR10, -R164.reuse ;  /* 0x0000000ae5e57c23 */ /* 0x100fe200080108a4 */
[----:B------:R-:W-:Y:S01]  /*f650*/  MOV R167, R148 ;  /* 0x0000009400a77202 */ /* 0x000fe20000000f00 */
[----:B------:R-:W-:Y:S01]  /*f660*/  FFMA.FTZ R224, R224, UR10, -R164 ;  /* 0x0000000ae0e07c23 */ /* 0x000fe200080108a4 */
[----:B------:R-:W-:Y:S01]  /*f670*/  MOV R188, R156 ;  /* 0x0000009c00bc7202 */ /* 0x000fe20000000f00 */
[----:B------:R-:W-:Y:S01]  /*f680*/  IMAD.MOV.U32 R191, RZ, RZ, R141 ;  /* 0x000000ffffbf7224 */ /* 0x000fe200078e008d */
[----:B------:R-:W-:Y:S01]  /*f690*/  MOV R156, R172 ;  /* 0x000000ac009c7202 */ /* 0x000fe20000000f00 */
[----:B------:R-:W-:Y:S01]  /*f6a0*/  FMUL.FTZ R128, R128, R225 ;  /* 0x000000e180807220 */ /* 0x000fe20000410000 */
[----:B------:R-:W-:Y:S01]  /*f6b0*/  MOV R141, R124 ;  /* 0x0000007c008d7202 */ /* 0x000fe20000000f00 */
[----:B------:R-:W-:Y:S01]  /*f6c0*/  HMMA.16816.F32.BF16 R112, R4, R192, R112 ;  /* 0x000000c00470723c */ /* 0x000fe20000041870 */
[----:B------:R-:W-:Y:S01]  /*f6d0*/  FMUL.FTZ R107, R119, R227 ;  /* 0x000000e3776b7220 */ /* 0x000fe20000410000 */
[----:B------:R-:W-:Y:S01]  /*f6e0*/  IMAD.MOV.U32 R176, RZ, RZ, R151 ;  /* 0x000000ffffb07224 */ /* 0x000fe200078e0097 */
        /* <DEDUP_REMOVED lines=10> */
[----:B------:R-:W-:Y:S01]  /*f790*/  IMAD.MOV.U32 R156, RZ, RZ, R140 ;  /* 0x000000ffff9c7224 */ /* 0x000fe200078e008c */
[----:B------:R-:W-:Y:S01]  /*f7a0*/  MOV R157, R141 ;  /* 0x0000008d009d7202 */ /* 0x000fe20000000f00 */
[----:B------:R-:W-:Y:S01]  /*f7b0*/  FMUL.FTZ R130, R130, R227 ;  /* 0x000000e382827220 */ /* 0x000fe20000410000 */
[----:B------:R-:W1:Y:S01]  /*f7c0*/  LDSM.16.MT88.4 R140, [R244+0xc800] ;  /* 0x00c80000f48c783b */ /* 0x000e620000004200 */
[----:B------:R-:W-:-:S02]  /*f7d0*/  MOV R172, R138 ;  /* 0x0000008a00ac7202 */ /* 0x000fc40000000f00 */
[----:B------:R-:W-:Y:S01]  /*f7e0*/  MOV R138, R243 ;  /* 0x000000f3008a7202 */ /* 0x000fe20000000f00 */
[----:B------:R-:W-:Y:S01]  /*f7f0*/  FMUL.FTZ R131, R131, R227 ;  /* 0x000000e383837220 */ /* 0x000fe20000410000 */
[----:B------:R-:W-:Y:S01]  /*f800*/  MOV R189, R123 ;  /* 0x0000007b00bd7202 */ /* 0x000fe20000000f00 */
[C---:B------:R-:W-:Y:S01]  /*f810*/  HMMA.16816.F32.BF16 R116, R4.reuse, R194, R116 ;  /* 0x000000c20474723c */ /* 0x040fe20000041874 */
[----:B------:R-:W-:Y:S01]  /*f820*/  MOV R178, R175 ;  /* 0x000000af00b27202 */ /* 0x000fe20000000f00 */
[----:B------:R-:W-:Y:S01]  /*f830*/  FMUL.FTZ R160, R160, R225 ;  /* 0x000000e1a0a07220 */ /* 0x000fe20000410000 */
[----:B------:R-:W-:Y:S01]  /*f840*/  MOV R159, R138 ;  /* 0x0000008a009f7202 */ /* 0x000fe20000000f00 */
[----:B------:R-:W-:Y:S01]  /*f850*/  IMAD.MOV.U32 R138, RZ, RZ, R122 ;  /* 0x000000ffff8a7224 */ /* 0x000fe200078e007a */
[----:B------:R-:W-:Y:S01]  /*f860*/  MOV R149, R137 ;  /* 0x0000008900957202 */ /* 0x000fe20000000f00 */
[-C--:B------:R-:W-:Y:S01]  /*f870*/  FMUL.FTZ R121, R145, R225.reuse ;  /* 0x000000e191797220 */ /* 0x080fe20000410000 */
[----:B------:R-:W-:Y:S01]  /*f880*/  MOV R137, R136 ;  /* 0x0000008800897202 */ /* 0x000fe20000000f00 */
[----:B------:R-:W-:Y:S01]  /*f890*/  IMAD.MOV.U32 R136, RZ, RZ, R211 ;  /* 0x000000ffff887224 */ /* 0x000fe200078e00d3 */
[----:B------:R-:W-:Y:S01]  /*f8a0*/  MOV R132, R120 ;  /* 0x0000007800847202 */ /* 0x000fe20000000f00 */
[----:B------:R-:W-:Y:S01]  /*f8b0*/  FMUL.FTZ R120, R144, R225 ;  /* 0x000000e190787220 */ /* 0x000fe20000410000 */
[----:B------:R-:W-:Y:S01]  /*f8c0*/  MOV R195, R189 ;  /* 0x000000bd00c37202 */ /* 0x000fe20000000f00 */
[-C--:B------:R-:W-:Y:S01]  /*f8d0*/  FMUL.FTZ R122, R146, R227.reuse ;  /* 0x000000e3927a7220 */ /* 0x080fe20000410000 */
[----:B------:R-:W-:Y:S01]  /*f8e0*/  FMUL.FTZ R123, R147, R227 ;  /* 0x000000e3937b7220 */ /* 0x000fe20000410000 */
[----:B------:R-:W-:Y:S01]  /*f8f0*/  MOV R190, R127 ;  /* 0x0000007f00be7202 */ /* 0x000fe20000000f00 */
        /* <DEDUP_REMOVED lines=8> */
[--C-:B------:R-:W-:Y:S01]  /*f980*/  FFMA.FTZ R132, R132, UR10, -R164.reuse ;  /* 0x0000000a84847c23 */ /* 0x100fe200080108a4 */
[----:B------:R-:W-:Y:S01]  /*f990*/  FFMA.FTZ R134, R209, UR10, -R164 ;  /* 0x0000000ad1867c23 */ /* 0x000fe200080108a4 */
[--C-:B------:R-:W-:Y:S01]  /*f9a0*/  FFMA.FTZ R136, R136, UR10, -R213.reuse ;  /* 0x0000000a88887c23 */ /* 0x100fe200080108d5 */
[--C-:B------:R-:W-:Y:S01]  /*f9b0*/  FFMA.FTZ R137, R137, UR10, -R213.reuse ;  /* 0x0000000a89897c23 */ /* 0x100fe200080108d5 */
[--C-:B------:R-:W-:Y:S01]  /*f9c0*/  FFMA.FTZ R139, R139, UR10, -R213.reuse ;  /* 0x0000000a8b8b7c23 */ /* 0x100fe200080108d5 */
[----:B------:R-:W-:Y:S01]  /*f9d0*/  FFMA.FTZ R144, R195, UR10, -R213 ;  /* 0x0000000ac3907c23 */ /* 0x000fe200080108d5 */
[----:B------:R-:W-:Y:S01]  /*f9e0*/  MOV R179, R190 ;  /* 0x000000be00b37202 */ /* 0x000fe20000000f00 */
[----:B------:R-:W-:Y:S01]  /*f9f0*/  HMMA.16816.F32.BF16 R120, R4, R184, R120 ;  /* 0x000000b80478723c */ /* 0x000fe20000041878 */
[----:B------:R-:W-:Y:S01]  /*fa00*/  MOV R190, R167 ;  /* 0x000000a700be7202 */ /* 0x000fe20000000f00 */
[----:B------:R-:W-:Y:S01]  /*fa10*/  IMAD.MOV.U32 R189, RZ, RZ, R166 ;  /* 0x000000ffffbd7224 */ /* 0x000fe200078e00a6 */
[----:B------:R-:W-:Y:S01]  /*fa20*/  MOV R193, R159 ;  /* 0x0000009f00c17202 */ /* 0x000fe20000000f00 */
[----:B------:R-:W-:Y:S01]  /*fa30*/  MUFU.EX2 R238, R238 ;  /* 0x000000ee00ee7308 */ /* 0x000fe20000000800 */
[----:B------:R-:W-:Y:S01]  /*fa40*/  MOV R177, R174 ;  /* 0x000000ae00b17202 */ /* 0x000fe20000000f00 */
[----:B------:R-:W-:Y:S01]  /*fa50*/  IMAD.MOV.U32 R148, RZ, RZ, R125 ;  /* 0x000000ffff947224 */ /* 0x000fe200078e007d */
[----:B------:R-:W-:Y:S01]  /*fa60*/  MOV R175, R126 ;  /* 0x0000007e00af7202 */ /* 0x000fe20000000f00 */
[----:B------:R-:W-:Y:S01]  /*fa70*/  FMUL.FTZ R161, R161, R225 ;  /* 0x000000e1a1a17220 */ /* 0x000fe20000410000 */
[-C--:B------:R-:W-:Y:S01]  /*fa80*/  FMUL.FTZ R162, R162, R227.reuse ;  /* 0x000000e3a2a27220 */ /* 0x080fe20000410000 */
[----:B------:R-:W-:Y:S01]  /*fa90*/  FMUL.FTZ R163, R163, R227 ;  /* 0x000000e3a3a37220 */ /* 0x000fe20000410000 */
[----:B------:R3:W5:Y:S01]  /*faa0*/  LDL.LU R245, [R1+0x80] ;  /* 0x0000800001f57983 */ /* 0x0007620000300800 */
[----:B------:R-:W2:Y:S01]  /*fab0*/  MUFU.EX2 R236, R236 ;  /* 0x000000ec00ec7308 */ /* 0x000ea20000000800 */
[-C--:B------:R-:W-:Y:S01]  /*fac0*/  FMUL.FTZ R124, R152, R225.reuse ;  /* 0x000000e1987c7220 */ /* 0x080fe20000410000 */
[----:B------:R-:W-:-:S06]  /*fad0*/  FMUL.FTZ R125, R153, R225 ;  /* 0x000000e1997d7220 */ /* 0x000fcc0000410000 */
[----:B------:R-:W-:Y:S01]  /*fae0*/  MUFU.EX2 R239, R239 ;  /* 0x000000ef00ef7308 */ /* 0x000fe20000000800 */
[-C--:B------:R-:W-:Y:S01]  /*faf0*/  FMUL.FTZ R126, R154, R227.reuse ;  /* 0x000000e39a7e7220 */ /* 0x080fe20000410000 */
[----:B------:R-:W-:-:S06]  /*fb00*/  FMUL.FTZ R127, R155, R227 ;  /* 0x000000e39b7f7220 */ /* 0x000fcc0000410000 */
[----:B------:R-:W-:Y:S08]  /*fb10*/  MUFU.EX2 R230, R230 ;  /* 0x000000e600e67308 */ /* 0x000ff00000000800 */
[----:B------:R-:W-:Y:S08]  /*fb20*/  MUFU.EX2 R237, R237 ;  /* 0x000000ed00ed7308 */ /* 0x000ff00000000800 */
[----:B------:R-:W4:Y:S08]  /*fb30*/  MUFU.EX2 R228, R228 ;  /* 0x000000e400e47308 */ /* 0x000f300000000800 */
[----:B------:R-:W-:Y:S08]  /*fb40*/  MUFU.EX2 R231, R231 ;  /* 0x000000e700e77308 */ /* 0x000ff00000000800 */
[----:B------:R-:W1:Y:S08]  /*fb50*/  MUFU.EX2 R226, R226 ;  /* 0x000000e200e27308 */ /* 0x000e700000000800 */
[----:B------:R-:W-:Y:S08]  /*fb60*/  MUFU.EX2 R229, R229 ;  /* 0x000000e500e57308 */ /* 0x000ff00000000800 */
[----:B------:R-:W3:Y:S08]  /*fb70*/  MUFU.EX2 R224, R224 ;  /* 0x000000e000e07308 */ /* 0x000ef00000000800 */
[----:B------:R2:W-:Y:S08]  /*fb80*/  MUFU.EX2 R167, R132 ;  /* 0x0000008400a77308 */ /* 0x0005f00000000800 */
[----:B------:R-:W-:Y:S08]  /*fb90*/  MUFU.EX2 R209, R134 ;  /* 0x0000008600d17308 */ /* 0x000ff00000000800 */
[----:B------:R-:W-:Y:S08]  /*fba0*/  MUFU.EX2 R159, R136 ;  /* 0x00000088009f7308 */ /* 0x000ff00000000800 */
[----:B------:R-:W3:Y:S08]  /*fbb0*/  MUFU.EX2 R174, R137 ;  /* 0x0000008900ae7308 */ /* 0x000ef00000000800 */
[----:B------:R-:W-:Y:S08]  /*fbc0*/  MUFU.EX2 R166, R139 ;  /* 0x0000008b00a67308 */ /* 0x000ff00000000800 */
[----:B------:R1:W3:Y:S01]  /*fbd0*/  MUFU.EX2 R184, R144 ;  /* 0x0000009000b87308 */ /* 0x0002e20000000800 */
[C---:B------:R-:W-:Y:S01]  /*fbe0*/  HMMA.16816.F32.BF16 R124, R4.reuse, R186, R124 ;  /* 0x000000ba047c723c */ /* 0x040fe2000004187c */
[----:B------:R-:W-:Y:S01]  /*fbf0*/  MOV R185, R179 ;  /* 0x000000b300b97202 */ /* 0x000fe20000000f00 */
[----:B------:R-:W-:Y:S01]  /*fc00*/  IMAD.MOV.U32 R179, RZ, RZ, R135 ;  /* 0x000000ffffb37224 */ /* 0x000fe200078e0087 */
[----:B------:R-:W-:Y:S01]  /*fc10*/  MOV R194, R138 ;  /* 0x0000008a00c27202 */ /* 0x000fe20000000f00 */
[----:B------:R-:W-:Y:S03]  /*fc20*/  LDSM.16.MT88.4 R152, [R244+0xe800] ;  /* 0x00e80000f498783b */ /* 0x000fe60000004200 */
[----:B------:R-:W-:Y:S01]  /*fc30*/  MOV R186, R177 ;  /* 0x000000b100ba7202 */ /* 0x000fe20000000f00 */
[----:B------:R-:W-:Y:S01]  /*fc40*/  HMMA.16816.F32.BF16 R104, R4, R108, R104 ;  /* 0x0000006c0468723c */ /* 0x000fe20000041868 */
[----:B------:R-:W-:Y:S01]  /*fc50*/  MOV R177, R176 ;  /* 0x000000b000b17202 */ /* 0x000fe20000000f00 */
[--C-:B------:R-:W-:Y:S01]  /*fc60*/  FFMA.FTZ R233, R233, UR10, -R178.reuse ;  /* 0x0000000ae9e97c23 */ /* 0x100fe200080108b2 */
[----:B------:R-:W-:Y:S01]  /*fc70*/  MOV R176, R133 ;  /* 0x0000008500b07202 */ /* 0x000fe20000000f00 */
[----:B------:R-:W-:Y:S01]  /*fc80*/  FFMA.FTZ R235, R235, UR10, -R178 ;  /* 0x0000000aebeb7c23 */ /* 0x000fe200080108b2 */
[----:B--2---:R-:W-:Y:S01]  /*fc90*/  F2FP.BF16.F32.PACK_AB R132, R236, R238 ;  /* 0x000000eeec84723e */ /* 0x004fe200000010ff */
[----:B------:R-:W-:Y:S01]  /*fca0*/  FFMA.FTZ R156, R156, UR10, -R164 ;  /* 0x0000000a9c9c7c23 */ /* 0x000fe200080108a4 */
[----:B----4-:R-:W-:Y:S01]  /*fcb0*/  F2FP.BF16.F32.PACK_AB R133, R228, R237 ;  /* 0x000000ede485723e */ /* 0x010fe200000010ff */
[----:B-1----:R-:W1:Y:S01]  /*fcc0*/  LDSM.16.MT88.4 R144, [R241+0xc800] ;  /* 0x00c80000f190783b */ /* 0x002e620000004200 */
[----:B------:R-:W-:-:S02]  /*fcd0*/  F2FP.BF16.F32.PACK_AB R134, R230, R239 ;  /* 0x000000efe686723e */ /* 0x000fc400000010ff */
[----:B------:R-:W-:Y:S01]  /*fce0*/  F2FP.BF16.F32.PACK_AB R135, R226, R231 ;  /* 0x000000e7e287723e */ /* 0x000fe200000010ff */
[----:B------:R4:W5:Y:S01]  /*fcf0*/  LDL.LU R243, [R1+0x7c] ;  /* 0x00007c0001f37983 */ /* 0x0009620000300800 */
[----:B---3--:R-:W-:Y:S02]  /*fd00*/  F2FP.BF16.F32.PACK_AB R136, R224, R229 ;  /* 0x000000e5e088723e */ /* 0x008fe400000010ff */
[----:B------:R-:W-:Y:S02]  /*fd10*/  F2FP.BF16.F32.PACK_AB R137, R174, R159 ;  /* 0x0000009fae89723e */ /* 0x000fe400000010ff */
[----:B------:R-:W-:Y:S02]  /*fd20*/  F2FP.BF16.F32.PACK_AB R138, R209, R167 ;  /* 0x000000a7d18a723e */ /* 0x000fe400000010ff */
[----:B------:R-:W-:Y:S01]  /*fd30*/  F2FP.BF16.F32.PACK_AB R139, R184, R166 ;  /* 0x000000a6b88b723e */ /* 0x000fe200000010ff */
[----:B------:R-:W-:Y:S01]  /*fd40*/  HMMA.16816.F32.BF16 R108, R4, R110, R128 ;  /* 0x0000006e046c723c */ /* 0x000fe20000041880 */
[----:B------:R-:W-:-:S02]  /*fd50*/  MOV R195, R158 ;  /* 0x0000009e00c37202 */ /* 0x000fc40000000f00 */
[----:B------:R-:W-:Y:S01]  /*fd60*/  MOV R187, R151 ;  /* 0x0000009700bb7202 */ /* 0x000fe20000000f00 */
[----:B------:R-:W-:Y:S01]  /*fd70*/  MUFU.EX2 R233, R233 ;  /* 0x000000e900e97308 */ /* 0x000fe20000000800 */
[----:B------:R-:W-:Y:S01]  /*fd80*/  MOV R158, R157 ;  /* 0x0000009d009e7202 */ /* 0x000fe20000000f00 */
[-C--:B------:R-:W-:Y:S01]  /*fd90*/  HMMA.16816.F32.BF16 R12, R132, R140.reuse, R12 ;  /* 0x0000008c840c723c */ /* 0x080fe2000004180c */
[-C--:B------:R-:W-:Y:S01]  /*fda0*/  FMUL.FTZ R128, R168, R225.reuse ;  /* 0x000000e1a8807220 */ /* 0x080fe20000410000 */
[----:B------:R-:W-:Y:S01]  /*fdb0*/  FMUL.FTZ R129, R169, R225 ;  /* 0x000000e1a9817220 */ /* 0x000fe20000410000 */
[----:B------:R-:W-:Y:S01]  /*fdc0*/  IMAD.MOV.U32 R168, RZ, RZ, R150 ;  /* 0x000000ffffa87224 */ /* 0x000fe200078e0096 */
[----:B------:R-:W-:Y:S01]  /*fdd0*/  MOV R157, R149 ;  /* 0x00000095009d7202 */ /* 0x000fe20000000f00 */
[----:B------:R-:W-:Y:S01]  /*fde0*/  IMAD.MOV.U32 R169, RZ, RZ, R148 ;  /* 0x000000ffffa97224 */ /* 0x000fe200078e0094 */
[C---:B------:R-:W-:Y:S01]  /*fdf0*/  HMMA.16816.F32.BF16 R8, R136.reuse, R140, R8 ;  /* 0x0000008c8808723c */ /* 0x040fe20000041808 */
[----:B------:R-:W2:Y:S01]  /*fe00*/  LDSM.16.MT88.4 R148, [R242+0xc800] ;  /* 0x00c80000f294783b */ /* 0x000ea20000004200 */
[----:B------:R-:W-:Y:S03]  /*fe10*/  MUFU.EX2 R235, R235 ;  /* 0x000000eb00eb7308 */ /* 0x000fe60000000800 */
[----:B------:R4:W5:Y:S01]  /*fe20*/  LDL.LU R211, [R1+0x78] ;  /* 0x0000780001d37983 */ /* 0x0009620000300800 */
[-C--:B------:R-:W-:Y:S06]  /*fe30*/  HMMA.16816.F32.BF16 R20, R136, R142.reuse, R20 ;  /* 0x0000008e8814723c */ /* 0x080fec0000041814 */
[C---:B------:R-:W-:Y:S01]  /*fe40*/  HMMA.16816.F32.BF16 R16, R132.reuse, R142, R16 ;  /* 0x0000008e8410723c */ /* 0x040fe20000041810 */
[----:B------:R-:W3:Y:S05]  /*fe50*/  LDSM.16.MT88.4 R140, [R240+0xc800] ;  /* 0x00c80000f08c783b */ /* 0x000eea0000004200 */
[-C--:B-1----:R-:W-:Y:S06]  /*fe60*/  HMMA.16816.F32.BF16 R44, R132, R144.reuse, R44 ;  /* 0x00000090842c723c */ /* 0x082fec000004182c */
[C---:B------:R-:W-:Y:S06]  /*fe70*/  HMMA.16816.F32.BF16 R40, R136.reuse, R144, R40 ;  /* 0x000000908828723c */ /* 0x040fec0000041828 */
[-C--:B------:R-:W-:Y:S06]  /*fe80*/  HMMA.16816.F32.BF16 R52, R136, R146.reuse, R52 ;  /* 0x000000928834723c */ /* 0x080fec0000041834 */
[C---:B------:R-:W-:Y:S01]  /*fe90*/  HMMA.16816.F32.BF16 R48, R132.reuse, R146, R48 ;  /* 0x000000928430723c */ /* 0x040fe20000041830 */
[----:B------:R-:W-:Y:S05]  /*fea0*/  LDSM.16.MT88.4 R144, [R241+0xe800] ;  /* 0x00e80000f190783b */ /* 0x000fea0000004200 */
[-C--:B--2---:R-:W-:Y:S06]  /*feb0*/  HMMA.16816.F32.BF16 R28, R132, R148.reuse, R28 ;  /* 0x00000094841c723c */ /* 0x084fec000004181c */
[C---:B------:R-:W-:Y:S06]  /*fec0*/  HMMA.16816.F32.BF16 R24, R136.reuse, R148, R24 ;  /* 0x000000948818723c */ /* 0x040fec0000041818 */
[-C--:B------:R-:W-:Y:S06]  /*fed0*/  HMMA.16816.F32.BF16 R36, R136, R150.reuse, R36 ;  /* 0x000000968824723c */ /* 0x080fec0000041824 */
[C---:B------:R-:W-:Y:S01]  /*fee0*/  HMMA.16816.F32.BF16 R32, R132.reuse, R150, R32 ;  /* 0x000000968420723c */ /* 0x040fe20000041820 */
[----:B------:R-:W1:Y:S05]  /*fef0*/  LDSM.16.MT88.4 R148, [R242+0xe800] ;  /* 0x00e80000f294783b */ /* 0x000e6a0000004200 */
[-C--:B---3--:R-:W-:Y:S06]  /*ff00*/  HMMA.16816.F32.BF16 R60, R132, R140.reuse, R60 ;  /* 0x0000008c843c723c */ /* 0x088fec000004183c */
[C---:B------:R-:W-:Y:S06]  /*ff10*/  HMMA.16816.F32.BF16 R56, R136.reuse, R140, R56 ;  /* 0x0000008c8838723c */ /* 0x040fec0000041838 */
[-C--:B------:R-:W-:Y:S06]  /*ff20*/  HMMA.16816.F32.BF16 R68, R136, R142.reuse, R68 ;  /* 0x0000008e8844723c */ /* 0x080fec0000041844 */
[----:B------:R-:W-:Y:S01]  /*ff30*/  HMMA.16816.F32.BF16 R64, R132, R142, R64 ;  /* 0x0000008e8440723c */ /* 0x000fe20000041840 */
[----:B------:R-:W2:Y:S01]  /*ff40*/  LDSM.16.MT88.4 R140, [R240+0xe800] ;  /* 0x00e80000f08c783b */ /* 0x000ea20000004200 */
[-C--:B------:R-:W-:Y:S01]  /*ff50*/  FMUL.FTZ R130, R170, R227.reuse ;  /* 0x000000e3aa827220 */ /* 0x080fe20000410000 */
[----:B------:R-:W-:-:S07]  /*ff60*/  FMUL.FTZ R131, R171, R227 ;  /* 0x000000e3ab837220 */ /* 0x000fce0000410000 */
[C---:B------:R-:W-:Y:S06]  /*ff70*/  HMMA.16816.F32.BF16 R128, R4.reuse, R180, R128 ;  /* 0x000000b40480723c */ /* 0x040fec0000041880 */
[----:B------:R-:W-:Y:S01]  /*ff80*/  HMMA.16816.F32.BF16 R4, R4, R182, R160 ;  /* 0x000000b60404723c */ /* 0x000fe200000418a0 */
[----:B------:R-:W3:Y:S05]  /*ff90*/  LDSM.16.MT88.4 R180, [R244+0xd000] ;  /* 0x00d00000f4b4783b */ /* 0x000eea0000004200 */
[C---:B------:R-:W-:Y:S06]  /*ffa0*/  HMMA.16816.F32.BF16 R72, R136.reuse, R152, R72 ;  /* 0x000000988848723c */ /* 0x040fec0000041848 */
[C---:B------:R-:W-:Y:S06]  /*ffb0*/  HMMA.16816.F32.BF16 R76, R136.reuse, R154, R76 ;  /* 0x0000009a884c723c */ /* 0x040fec000004184c */
[C---:B-1----:R-:W-:Y:S06]  /*ffc0*/  HMMA.16816.F32.BF16 R80, R136.reuse, R148, R80 ;  /* 0x000000948850723c */ /* 0x042fec0000041850 */
[C---:B------:R-:W-:Y:S06]  /*ffd0*/  HMMA.16816.F32.BF16 R84, R136.reuse, R150, R84 ;  /* 0x000000968854723c */ /* 0x040fec0000041854 */
[C---:B------:R-:W-:Y:S06]  /*ffe0*/  HMMA.16816.F32.BF16 R88, R136.reuse, R144, R88 ;  /* 0x000000908858723c */ /* 0x040fec0000041858 */
[C---:B------:R-:W-:Y:S06]  /*fff0*/  HMMA.16816.F32.BF16 R100, R136.reuse, R146, R100 ;  /* 0x000000928864723c */ /* 0x040fec0000041864 */
[C---:B--2---:R-:W-:Y:S06]  /*10000*/  HMMA.16816.F32.BF16 R96, R136.reuse, R140, R96 ;  /* 0x0000008c8860723c */ /* 0x044fec0000041860 */
[----:B------:R-:W-:Y:S01]  /*10010*/  HMMA.16816.F32.BF16 R92, R136, R142, R92 ;  /* 0x0000008e885c723c */ /* 0x000fe2000004185c */
[--C-:B------:R-:W-:Y:S01]  /*10020*/  FFMA.FTZ R171, R232, UR10, -R178.reuse ;  /* 0x0000000ae8ab7c23 */ /* 0x100fe200080108b2 */
[----:B------:R-:W-:-:S05]  /*10030*/  FFMA.FTZ R170, R234, UR10, -R178 ;  /* 0x0000000aeaaa7c23 */ /* 0x000fca00080108b2 */
[----:B------:R-:W-:Y:S01]  /*10040*/  FFMA.FTZ R136, R195, UR10, -R188 ;  /* 0x0000000ac3887c23 */ /* 0x000fe200080108bc */
[----:B------:R-:W-:Y:S01]  /*10050*/  MOV R195, R179 ;  /* 0x000000b300c37202 */ /* 0x000fe20000000f00 */
[--C-:B------:R-:W-:Y:S01]  /*10060*/  FFMA.FTZ R139, R169, UR10, -R178.reuse ;  /* 0x0000000aa98b7c23 */ /* 0x100fe200080108b2 */
[----:B------:R-:W-:Y:S01]  /*10070*/  FFMA.FTZ R138, R168, UR10, -R178 ;  /* 0x0000000aa88a7c23 */ /* 0x000fe200080108b2 */
[----:B------:R-:W-:Y:S01]  /*10080*/  FFMA.FTZ R137, R187, UR10, -R188 ;  /* 0x0000000abb897c23 */ /* 0x000fe200080108bc */
[C---:B------:R-:W-:Y:S01]  /*10090*/  HMMA.16816.F32.BF16 R120, R132.reuse, R144, R120 ;  /* 0x000000908478723c */ /* 0x040fe20000041878 */
[----:B------:R-:W-:Y:S01]  /*100a0*/  MOV R179, R177 ;  /* 0x000000b100b37202 */ /* 0x000fe20000000f00 */
[--C-:B------:R-:W-:Y:S01]  /*100b0*/  FFMA.FTZ R232, R195, UR10, -R213.reuse ;  /* 0x0000000ac3e87c23 */ /* 0x100fe200080108d5 */
[----:B------:R-:W-:Y:S01]  /*100c0*/  MOV R177, R173 ;  /* 0x000000ad00b17202 */ /* 0x000fe20000000f00 */
[--C-:B------:R-:W-:Y:S01]  /*100d0*/  FFMA.FTZ R234, R191, UR10, -R213.reuse ;  /* 0x0000000abfea7c23 */ /* 0x100fe200080108d5 */
[----:B------:R1:W-:Y:S01]  /*100e0*/  MUFU.EX2 R145, R138 ;  /* 0x0000008a00917308 */ /* 0x0003e20000000800 */
[----:B------:R-:W-:Y:S01]  /*100f0*/  HMMA.16816.F32.BF16 R124, R132, R146, R124 ;  /* 0x00000092847c723c */ /* 0x000fe2000004187c */
[----:B------:R-:W-:-:S05]  /*10100*/  FFMA.FTZ R144, R190, UR10, -R213 ;  /* 0x0000000abe907c23 */ /* 0x000fca00080108d5 */
[C---:B------:R-:W-:Y:S01]  /*10110*/  HMMA.16816.F32.BF16 R104, R132.reuse, R152, R104 ;  /* 0x000000988468723c */ /* 0x040fe20000041868 */
[----:B------:R2:W-:Y:S05]  /*10120*/  MUFU.EX2 R146, R139 ;  /* 0x0000008b00927308 */ /* 0x0005ea0000000800 */
[C---:B------:R-:W-:Y:S06]  /*10130*/  HMMA.16816.F32.BF16 R108, R132.reuse, R154, R108 ;  /* 0x0000009a846c723c */ /* 0x040fec000004186c */
[----:B------:R-:W-:Y:S01]  /*10140*/  HMMA.16816.F32.BF16 R112, R132, R148, R112 ;  /* 0x000000948470723c */ /* 0x000fe20000041870 */
[----:B------:R4:W-:Y:S01]  /*10150*/  MUFU.EX2 R187, R137 ;  /* 0x0000008900bb7308 */ /* 0x0009e20000000800 */
[----:B-1----:R-:W-:-:S04]  /*10160*/  FFMA.FTZ R138, R175, UR10, -R164 ;  /* 0x0000000aaf8a7c23 */ /* 0x002fc800080108a4 */
[----:B------:R-:W-:Y:S01]  /*10170*/  HMMA.16816.F32.BF16 R116, R132, R150, R116 ;  /* 0x000000968474723c */ /* 0x000fe20000041874 */
[----:B--2---:R-:W-:-:S05]  /*10180*/  FFMA.FTZ R139, R208, UR10, -R164 ;  /* 0x0000000ad08b7c23 */ /* 0x004fca00080108a4 */
[C---:B------:R-:W-:Y:S01]  /*10190*/  HMMA.16816.F32.BF16 R128, R132.reuse, R140, R128 ;  /* 0x0000008c8480723c */ /* 0x040fe20000041880 */
[----:B------:R1:W-:Y:S05]  /*101a0*/  MUFU.EX2 R173, R136 ;  /* 0x0000008800ad7308 */ /* 0x0003ea0000000800 */
[----:B------:R-:W-:Y:S01]  /*101b0*/  HMMA.16816.F32.BF16 R4, R132, R142, R4 ;  /* 0x0000008e8404723c */ /* 0x000fe20000041804 */
[----:B----4-:R-:W-:Y:S01]  /*101c0*/  FFMA.FTZ R137, R210, UR10, -R164 ;  /* 0x0000000ad2897c23 */ /* 0x010fe200080108a4 */
[--C-:B------:R-:W-:Y:S01]  /*101d0*/  FFMA.FTZ R141, R186, UR10, -R188.reuse ;  /* 0x0000000aba8d7c23 */ /* 0x100fe200080108bc */
[----:B------:R-:W-:Y:S01]  /*101e0*/  FFMA.FTZ R140, R185, UR10, -R188 ;  /* 0x0000000ab98c7c23 */ /* 0x000fe200080108bc */
[----:B------:R-:W-:Y:S01]  /*101f0*/  MUFU.EX2 R232, R232 ;  /* 0x000000e800e87308 */ /* 0x000fe20000000800 */
[----:B------:R-:W-:Y:S01]  /*10200*/  FFMA.FTZ R157, R157, UR10, -R164 ;  /* 0x0000000a9d9d7c23 */ /* 0x000fe200080108a4 */
[--C-:B------:R-:W-:Y:S01]  /*10210*/  FFMA.FTZ R168, R176, UR10, -R188.reuse ;  /* 0x0000000ab0a87c23 */ /* 0x100fe200080108bc */
[----:B------:R-:W-:Y:S01]  /*10220*/  FFMA.FTZ R132, R172, UR10, -R213 ;  /* 0x0000000aac847c23 */ /* 0x000fe200080108d5 */
[--C-:B------:R-:W-:Y:S01]  /*10230*/  FFMA.FTZ R161, R192, UR10, -R188.reuse ;  /* 0x0000000ac0a17c23 */ /* 0x100fe200080108bc */
[--C-:B------:R-:W-:Y:S01]  /*10240*/  FFMA.FTZ R160, R193, UR10, -R188.reuse ;  /* 0x0000000ac1a07c23 */ /* 0x100fe200080108bc */
[----:B------:R-:W-:Y:S01]  /*10250*/  FFMA.FTZ R162, R189, UR10, -R188 ;  /* 0x0000000abda27c23 */ /* 0x000fe200080108bc */
[----:B------:R-:W-:Y:S01]  /*10260*/  LDSM.16.MT88.4 R152, [R241+0xf000] ;  /* 0x00f00000f198783b */ /* 0x000fe20000004200 */
[--C-:B-1----:R-:W-:Y:S01]  /*10270*/  FFMA.FTZ R136, R194, UR10, -R164.reuse ;  /* 0x0000000ac2887c23 */ /* 0x102fe200080108a4 */
[----:B------:R-:W-:Y:S08]  /*10280*/  MUFU.EX2 R208, R139 ;  /* 0x0000008b00d07308 */ /* 0x000ff00000000800 */
[----:B------:R-:W1:Y:S08]  /*10290*/  MUFU.EX2 R175, R138 ;  /* 0x0000008a00af7308 */ /* 0x000e700000000800 */
[----:B------:R-:W-:Y:S08]  /*102a0*/  MUFU.EX2 R210, R137 ;  /* 0x0000008900d27308 */ /* 0x000ff00000000800 */
[----:B------:R2:W-:Y:S08]  /*102b0*/  MUFU.EX2 R185, R136 ;  /* 0x0000008800b97308 */ /* 0x0005f00000000800 */
[----:B------:R-:W4:Y:S08]  /*102c0*/  MUFU.EX2 R172, R132 ;  /* 0x0000008400ac7308 */ /* 0x000f300000000800 */
[----:B------:R-:W-:Y:S08]  /*102d0*/  MUFU.EX2 R144, R144 ;  /* 0x0000009000907308 */ /* 0x000ff00000000800 */
[----:B------:R-:W3:Y:S08]  /*102e0*/  MUFU.EX2 R234, R234 ;  /* 0x000000ea00ea7308 */ /* 0x000ef00000000800 */
[----:B------:R-:W-:Y:S08]  /*102f0*/  MUFU.EX2 R147, R141 ;  /* 0x0000008d00937308 */ /* 0x000ff00000000800 */
[----:B------:R3:W3:Y:S01]  /*10300*/  MUFU.EX2 R186, R140 ;  /* 0x0000008c00ba7308 */ /* 0x0006e20000000800 */
[----:B------:R-:W-:Y:S01]  /*10310*/  MOV R151, R159 ;  /* 0x0000009f00977202 */ /* 0x000fe20000000f00 */
[--C-:B------:R-:W-:Y:S01]  /*10320*/  FFMA.FTZ R159, R158, UR10, -R164.reuse ;  /* 0x0000000a9e9f7c23 */ /* 0x100fe200080108a4 */
[----:B------:R-:W-:Y:S01]  /*10330*/  IMAD.MOV.U32 R149, RZ, RZ, R167 ;  /* 0x000000ffff957224 */ /* 0x000fe200078e00a7 */
[----:B------:R-:W-:Y:S01]  /*10340*/  MOV R148, R166 ;  /* 0x000000a600947202 */ /* 0x000fe20000000f00 */
[----:B------:R-:W-:Y:S01]  /*10350*/  FFMA.FTZ R158, R165, UR10, -R164 ;  /* 0x0000000aa59e7c23 */ /* 0x000fe200080108a4 */
[----:B-1----:R-:W-:Y:S01]  /*10360*/  F2FP.BF16.F32.PACK_AB R164, R175, R208 ;  /* 0x000000d0afa4723e */ /* 0x002fe200000010ff */
[----:B--2---:R-:W-:Y:S01]  /*10370*/  LDSM.16.MT88.4 R136, [R241+0xd000] ;  /* 0x00d00000f188783b */ /* 0x004fe20000004200 */
[----:B----4-:R-:W-:-:S02]  /*10380*/  F2FP.BF16.F32.PACK_AB R165, R232, R172 ;  /* 0x000000ace8a5723e */ /* 0x010fc400000010ff */
[----:B------:R-:W-:Y:S02]  /*10390*/  F2FP.BF16.F32.PACK_AB R166, R185, R210 ;  /* 0x000000d2b9a6723e */ /* 0x000fe400000010ff */
[----:B---3--:R-:W-:Y:S02]  /*103a0*/  F2FP.BF16.F32.PACK_AB R167, R234, R144 ;  /* 0x00000090eaa7723e */ /* 0x008fe400000010ff */
[----:B------:R-:W-:Y:S02]  /*103b0*/  F2FP.BF16.F32.PACK_AB R132, R235, R233 ;  /* 0x000000e9eb84723e */ /* 0x000fe400000010ff */
[----:B------:R-:W-:Y:S01]  /*103c0*/  F2FP.BF16.F32.PACK_AB R133, R173, R187 ;  /* 0x000000bbad85723e */ /* 0x000fe200000010ff */
[----:B------:R-:W1:Y:S01]  /*103d0*/  LDSM.16.MT88.4 R140, [R242+0xd000] ;  /* 0x00d00000f28c783b */ /* 0x000e620000004200 */
[----:B------:R-:W-:Y:S02]  /*103e0*/  F2FP.BF16.F32.PACK_AB R134, R145, R146 ;  /* 0x000000929186723e */ /* 0x000fe400000010ff */
[----:B------:R-:W-:Y:S01]  /*103f0*/  F2FP.BF16.F32.PACK_AB R135, R186, R147 ;  /* 0x00000093ba87723e */ /* 0x000fe200000010ff */
[-C--:B------:R-:W-:Y:S01]  /*10400*/  HMMA.16816.F32.BF16 R188, R164, R180.reuse, R8 ;  /* 0x000000b4a4bc723c */ /* 0x080fe20000041808 */
[----:B------:R-:W2:Y:S05]  /*10410*/  LDSM.16.MT88.4 R8, [R240+0xd000] ;  /* 0x00d00000f008783b */ /* 0x000eaa0000004200 */
[----:B------:R-:W-:Y:S01]  /*10420*/  HMMA.16816.F32.BF16 R192, R132, R180, R12 ;  /* 0x000000b484c0723c */ /* 0x000fe2000004180c */
[----:B------:R-:W3:Y:S01]  /*10430*/  LDSM.16.MT88.4 R12, [R244+0xf000] ;  /* 0x00f00000f40c783b */ /* 0x000ee20000004200 */
[--C-:B------:R-:W-:Y:S01]  /*10440*/  FFMA.FTZ R163, R179, UR10, -R178.reuse ;  /* 0x0000000ab3a37c23 */ /* 0x100fe200080108b2 */
[----:B------:R-:W-:-:S02]  /*10450*/  FFMA.FTZ R169, R177, UR10, -R178 ;  /* 0x0000000ab1a97c23 */ /* 0x000fc400080108b2 */
[----:B------:R-:W4:Y:S01]  /*10460*/  LDSM.16.MT88.4 R176, [R242+0xf000] ;  /* 0x00f00000f2b0783b */ /* 0x000f220000004200 */
[-C--:B------:R-:W-:Y:S06]  /*10470*/  HMMA.16816.F32.BF16 R20, R164, R182.reuse, R20 ;  /* 0x000000b6a414723c */ /* 0x080fec0000041814 */
[C---:B------:R-:W-:Y:S06]  /*10480*/  HMMA.16816.F32.BF16 R180, R132.reuse, R182, R16 ;  /* 0x000000b684b4723c */ /* 0x040fec0000041810 */
[-C--:B-1----:R-:W-:Y:S06]  /*10490*/  HMMA.16816.F32.BF16 R28, R132, R140.reuse, R28 ;  /* 0x0000008c841c723c */ /* 0x082fec000004181c */
[C---:B------:R-:W-:Y:S06]  /*104a0*/  HMMA.16816.F32.BF16 R24, R164.reuse, R140, R24 ;  /* 0x0000008ca418723c */ /* 0x040fec0000041818 */
[-C--:B------:R-:W-:Y:S06]  /*104b0*/  HMMA.16816.F32.BF16 R36, R164, R142.reuse, R36 ;  /* 0x0000008ea424723c */ /* 0x080fec0000041824 */
[----:B------:R-:W-:Y:S06]  /*104c0*/  HMMA.16816.F32.BF16 R32, R132, R142, R32 ;  /* 0x0000008e8420723c */ /* 0x000fec0000041820 */
[C---:B--2---:R-:W-:Y:S06]  /*104d0*/  HMMA.16816.F32.BF16 R140, R164.reuse, R8, R56 ;  /* 0x00000008a48c723c */ /* 0x044fec0000041838 */
[----:B---3--:R-:W-:Y:S07]  /*104e0*/  HMMA.16816.F32.BF16 R56, R164, R14, R76 ;  /* 0x0000000ea438723c */ /* 0x008fee000004184c */
[----:B------:R-:W-:Y:S01]  /*104f0*/  IMAD.MOV.U32 R78, RZ, RZ, R148 ;  /* 0x000000ffff4e7224 */ /* 0x000fe200078e0094 */
[----:B------:R-:W-:Y:S01]  /*10500*/  MOV R77, R151 ;  /* 0x00000097004d7202 */ /* 0x000fe20000000f00 */
[----:B------:R-:W-:Y:S01]  /*10510*/  HMMA.16816.F32.BF16 R16, R132, R12, R104 ;  /* 0x0000000c8410723c */ /* 0x000fe20000041868 */
[----:B------:R-:W-:-:S05]  /*10520*/  MOV R79, R149 ;  /* 0x00000095004f7202 */ /* 0x000fca0000000f00 */
[----:B------:R-:W-:Y:S01]  /*10530*/  HMMA.16816.F32.BF16 R148, R164, R152, R88 ;  /* 0x00000098a494723c */ /* 0x000fe20000041858 */
[----:B------:R-:W-:Y:S01]  /*10540*/  MOV R105, R78 ;  /* 0x0000004e00697202 */ /* 0x000fe20000000f00 */
[----:B------:R-:W2:Y:S01]  /*10550*/  LDL.LU R88, [R1+0x48] ;  /* 0x0000480001587983 */ /* 0x000ea20000300800 */
[----:B------:R1:W-:Y:S03]  /*10560*/  MUFU.EX2 R78, R171 ;  /* 0x000000ab004e7308 */ /* 0x0003e60000000800 */
[-C--:B------:R-:W-:Y:S06]  /*10570*/  HMMA.16816.F32.BF16 R44, R132, R136.reuse, R44 ;  /* 0x00000088842c723c */ /* 0x080fec000004182c */
[C---:B------:R-:W-:Y:S06]  /*10580*/  HMMA.16816.F32.BF16 R40, R164.reuse, R136, R40 ;  /* 0x00000088a428723c */ /* 0x040fec0000041828 */
[-C--:B------:R-:W-:Y:S01]  /*10590*/  HMMA.16816.F32.BF16 R52, R164, R138.reuse, R52 ;  /* 0x0000008aa434723c */ /* 0x080fe20000041834 */
[----:B-1----:R-:W3:Y:S05]  /*105a0*/  LDL.LU R171, [R1+0x44] ;  /* 0x0000440001ab7983 */ /* 0x002eea0000300800 */
[----:B------:R-:W-:Y:S06]  /*105b0*/  HMMA.16816.F32.BF16 R48, R132, R138, R48 ;  /* 0x0000008a8430723c */ /* 0x000fec0000041830 */
[----:B------:R-:W-:Y:S06]  /*105c0*/  HMMA.16816.F32.BF16 R136, R164, R10, R68 ;  /* 0x0000000aa488723c */ /* 0x000fec0000041844 */
[C---:B------:R-:W-:Y:S06]  /*105d0*/  HMMA.16816.F32.BF16 R60, R132.reuse, R8, R60 ;  /* 0x00000008843c723c */ /* 0x040fec000004183c */
[C---:B------:R-:W-:Y:S06]  /*105e0*/  HMMA.16816.F32.BF16 R64, R132.reuse, R10, R64 ;  /* 0x0000000a8440723c */ /* 0x040fec0000041840 */
[----:B----4-:R-:W-:Y:S01]  /*105f0*/  HMMA.16816.F32.BF16 R8, R132, R176, R112 ;  /* 0x000000b08408723c */ /* 0x010fe20000041870 */
[----:B------:R-:W4:Y:S04]  /*10600*/  LDL.LU R113, [R1+0x40] ;  /* 0x0000400001717983 */ /* 0x000f280000300800 */
[----:B------:R-:W4:Y:S01]  /*10610*/  LDL.LU R114, [R1+0x24] ;  /* 0x0000240001727983 */ /* 0x000f220000300800 */
[----:B------:R-:W-:-:S02]  /*10620*/  MOV R106, R77 ;  /* 0x0000004d006a7202 */ /* 0x000fc40000000f00 */
[----:B------:R-:W1:Y:S01]  /*10630*/  MUFU.EX2 R77, R160 ;  /* 0x000000a0004d7308 */ /* 0x000e620000000800 */
[----:B------:R-:W-:Y:S01]  /*10640*/  HMMA.16816.F32.BF16 R68, R164, R12, R72 ;  /* 0x0000000ca444723c */ /* 0x000fe20000041848 */
[----:B------:R-:W1:Y:S06]  /*10650*/  LDSM.16.MT88.4 R72, [R240+0xf000] ;  /* 0x00f00000f048783b */ /* 0x000e6c0000004200 */
[----:B------:R1:W-:Y:S08]  /*10660*/  MUFU.EX2 R89, R158 ;  /* 0x0000009e00597308 */ /* 0x0003f00000000800 */
[----:B------:R-:W-:Y:S01]  /*10670*/  MUFU.EX2 R76, R162 ;  /* 0x000000a2004c7308 */ /* 0x000fe20000000800 */
[----:B-1----:R-:W-:-:S07]  /*10680*/  IMAD.MOV.U32 R158, RZ, RZ, R77 ;  /* 0x000000ffff9e7224 */ /* 0x002fce00078e004d */
[----:B------:R-:W1:Y:S01]  /*10690*/  MUFU.EX2 R77, R157 ;  /* 0x0000009d004d7308 */ /* 0x000e620000000800 */
[----:B------:R-:W-:Y:S01]  /*106a0*/  HMMA.16816.F32.BF16 R12, R132, R14, R108 ;  /* 0x0000000e840c723c */ /* 0x000fe2000004186c */
[----:B------:R-:W-:Y:S02]  /*106b0*/  MOV R115, R144 ;  /* 0x0000009000737202 */ /* 0x000fe40000000f00 */
[----:B------:R-:W-:Y:S01]  /*106c0*/  MOV R104, R210 ;  /* 0x000000d200687202 */ /* 0x000fe20000000f00 */
[----:B------:R-:W-:Y:S02]  /*106d0*/  IMAD.MOV.U32 R107, RZ, RZ, R79 ;  /* 0x000000ffff6b7224 */ /* 0x000fe400078e004f */
[----:B------:R-:W-:Y:S01]  /*106e0*/  HMMA.16816.F32.BF16 R100, R164, R154, R100 ;  /* 0x0000009aa464723c */ /* 0x000fe20000041864 */
[----:B------:R-:W-:Y:S02]  /*106f0*/  MOV R109, R147 ;  /* 0x00000093006d7202 */ /* 0x000fe40000000f00 */
[----:B------:R-:W-:-:S02]  /*10700*/  MOV R110, R146 ;  /* 0x00000092006e7202 */ /* 0x000fc40000000f00 */
[----:B------:R-:W-:Y:S01]  /*10710*/  MOV R108, R145 ;  /* 0x00000091006c7202 */ /* 0x000fe20000000f00 */
[----:B------:R1:W-:Y:S01]  /*10720*/  MUFU.EX2 R210, R159 ;  /* 0x0000009f00d27308 */ /* 0x0003e20000000800 */
[C---:B------:R-:W-:Y:S06]  /*10730*/  HMMA.16816.F32.BF16 R144, R132.reuse, R152, R120 ;  /* 0x000000988490723c */ /* 0x040fec0000041878 */
[----:B------:R-:W-:Y:S07]  /*10740*/  HMMA.16816.F32.BF16 R152, R132, R154, R124 ;  /* 0x0000009a8498723c */ /* 0x000fee000004187c */
[----:B-1----:R-:W-:-:S02]  /*10750*/  MOV R125, R77 ;  /* 0x0000004d007d7202 */ /* 0x002fc40000000f00 */
[----:B------:R-:W-:Y:S02]  /*10760*/  MOV R124, R76 ;  /* 0x0000004c007c7202 */ /* 0x000fe40000000f00 */
[----:B------:R-:W-:Y:S02]  /*10770*/  MOV R159, R78 ;  /* 0x0000004e009f7202 */ /* 0x000fe40000000f00 */
[----:B------:R-:W1:Y:S01]  /*10780*/  LDSM.16.MT88.4 R76, [R244+0xd800] ;  /* 0x00d80000f44c783b */ /* 0x000e620000004200 */
[--C-:B------:R-:W-:Y:S01]  /*10790*/  FFMA.FTZ R200, R200, UR10, -R213.reuse ;  /* 0x0000000ac8c87c23 */ /* 0x100fe200080108d5 */
[--C-:B------:R-:W-:Y:S01]  /*107a0*/  FFMA.FTZ R201, R201, UR10, -R213.reuse ;  /* 0x0000000ac9c97c23 */ /* 0x100fe200080108d5 */
[--C-:B------:R-:W-:Y:S01]  /*107b0*/  FFMA.FTZ R202, R202, UR10, -R213.reuse ;  /* 0x0000000acaca7c23 */ /* 0x100fe200080108d5 */
[----:B------:R-:W-:Y:S01]  /*107c0*/  FFMA.FTZ R212, R212, UR10, -R213 ;  /* 0x0000000ad4d47c23 */ /* 0x000fe200080108d5 */
[C---:B------:R-:W-:Y:S01]  /*107d0*/  HMMA.16816.F32.BF16 R80, R164.reuse, R176, R80 ;  /* 0x000000b0a450723c */ /* 0x040fe20000041850 */
[----:B------:R-:W-:Y:S05]  /*107e0*/  MUFU.EX2 R157, R156 ;  /* 0x0000009c009d7308 */ /* 0x000fea0000000800 */
[C---:B------:R-:W-:Y:S03]  /*107f0*/  HMMA.16816.F32.BF16 R84, R164.reuse, R178, R84 ;  /* 0x000000b2a454723c */ /* 0x040fe60000041854 */
[----:B------:R-:W-:Y:S03]  /*10800*/  MUFU.EX2 R90, R201 ;  /* 0x000000c9005a7308 */ /* 0x000fe60000000800 */
[C---:B------:R-:W-:Y:S05]  /*10810*/  HMMA.16816.F32.BF16 R96, R164.reuse, R72, R96 ;  /* 0x00000048a460723c */ /* 0x040fea0000041860 */
[----:B------:R-:W-:Y:S01]  /*10820*/  MUFU.EX2 R126, R202 ;  /* 0x000000ca007e7308 */ /* 0x000fe20000000800 */
[----:B------:R-:W-:Y:S07]  /*10830*/  HMMA.16816.F32.BF16 R164, R164, R74, R92 ;  /* 0x0000004aa4a4723c */ /* 0x000fee000004185c */
[----:B------:R-:W-:Y:S01]  /*10840*/  MUFU.EX2 R92, R200 ;  /* 0x000000c8005c7308 */ /* 0x000fe20000000800 */
[----:B------:R-:W-:Y:S01]  /*10850*/  HMMA.16816.F32.BF16 R176, R132, R178, R116 ;  /* 0x000000b284b0723c */ /* 0x000fe20000041874 */
[----:B------:R-:W-:Y:S01]  /*10860*/  LDSM.16.MT88.4 R116, [R241+0xd800] ;  /* 0x00d80000f174783b */ /* 0x000fe20000004200 */
[----:B------:R-:W-:Y:S01]  /*10870*/  MOV R123, R115 ;  /* 0x00000073007b7202 */ /* 0x000fe20000000f00 */
[----:B------:R-:W-:-:S04]  /*10880*/  IMAD.MOV.U32 R111, RZ, RZ, R209 ;  /* 0x000000ffff6f7224 */ /* 0x000fc800078e00d1 */
[----:B------:R-:W1:Y:S01]  /*10890*/  MUFU.EX2 R94, R170 ;  /* 0x000000aa005e7308 */ /* 0x000e620000000800 */
[----:B------:R-:W-:Y:S07]  /*108a0*/  HMMA.16816.F32.BF16 R4, R132, R74, R4 ;  /* 0x0000004a8404723c */ /* 0x000fee0000041804 */
[----:B------:R-:W-:Y:S08]  /*108b0*/  MUFU.EX2 R209, R169 ;  /* 0x000000a900d17308 */ /* 0x000ff00000000800 */
[----:B------:R-:W-:Y:S01]  /*108c0*/  MUFU.EX2 R95, R168 ;  /* 0x000000a8005f7308 */ /* 0x000fe20000000800 */
[----:B------:R-:W-:Y:S01]  /*108d0*/  IMAD.MOV.U32 R122, RZ, RZ, R108 ;  /* 0x000000ffff7a7224 */ /* 0x000fe200078e006c */
[----:B------:R-:W-:Y:S01]  /*108e0*/  MOV R108, R104 ;  /* 0x00000068006c7202 */ /* 0x000fe20000000f00 */
[----:B------:R-:W-:Y:S01]  /*108f0*/  IMAD.MOV.U32 R104, RZ, RZ, R186 ;  /* 0x000000ffff687224 */ /* 0x000fe200078e00ba */
[----:B------:R-:W-:-:S04]  /*10900*/  MOV R127, R105 ;  /* 0x00000069007f7202 */ /* 0x000fc80000000f00 */
[----:B------:R-:W1:Y:S01]  /*10910*/  MUFU.EX2 R91, R163 ;  /* 0x000000a3005b7308 */ /* 0x000e620000000800 */
[----:B------:R-:W-:Y:S02]  /*10920*/  MOV R105, R187 ;  /* 0x000000bb00697202 */ /* 0x000fe40000000f00 */
[----:B------:R-:W-:-:S05]  /*10930*/  MOV R121, R185 ;  /* 0x000000b900797202 */ /* 0x000fca0000000f00 */
[----:B------:R-:W1:Y:S01]  /*10940*/  MUFU.EX2 R93, R161 ;  /* 0x000000a1005d7308 */ /* 0x000e620000000800 */
[----:B------:R-:W-:Y:S02]  /*10950*/  MOV R120, R184 ;  /* 0x000000b800787202 */ /* 0x000fe40000000f00 */
[----:B-1----:R-:W-:Y:S02]  /*10960*/  F2FP.BF16.F32.PACK_AB R160, R94, R159 ;  /* 0x0000009f5ea0723e */ /* 0x002fe400000010ff */
[----:B------:R-:W-:Y:S02]  /*10970*/  F2FP.BF16.F32.PACK_AB R162, R209, R91 ;  /* 0x0000005bd1a2723e */ /* 0x000fe400000010ff */
[----:B------:R-:W-:Y:S02]  /*10980*/  F2FP.BF16.F32.PACK_AB R163, R124, R158 ;  /* 0x0000009e7ca3723e */ /* 0x000fe400000010ff */
[----:B------:R-:W-:-:S07]  /*10990*/  F2FP.BF16.F32.PACK_AB R161, R93, R95 ;  /* 0x0000005f5da1723e */ /* 0x000fce00000010ff */
[C---:B------:R-:W-:Y:S06]  /*109a0*/  HMMA.16816.F32.BF16 R192, R160.reuse, R76, R192 ;  /* 0x0000004ca0c0723c */ /* 0x040fec00000418c0 */
[----:B------:R-:W-:Y:S01]  /*109b0*/  HMMA.16816.F32.BF16 R180, R160, R78, R180 ;  /* 0x0000004ea0b4723c */ /* 0x000fe200000418b4 */
[----:B--2---:R-:W-:Y:S02]  /*109c0*/  FFMA.FTZ R88, R88, R225, R222 ;  /* 0x000000e158587223 */ /* 0x004fe400000100de */
[----:B------:R1:W2:Y:S01]  /*109d0*/  MUFU.EX2 R222, R212 ;  /* 0x000000d400de7308 */ /* 0x0002a20000000800 */
[----:B---3--:R-:W-:-:S04]  /*109e0*/  FFMA.FTZ R214, R171, R227, R214 ;  /* 0x000000e3abd67223 */ /* 0x008fc800000100d6 */
[----:B------:R-:W-:Y:S01]  /*109f0*/  FADD.FTZ R227, R205, R214 ;  /* 0x000000d6cde37221 */ /* 0x000fe20000010000 */
[----:B------:R-:W-:Y:S01]  /*10a00*/  HMMA.16816.F32.BF16 R168, R132, R72, R128 ;  /* 0x0000004884a8723c */ /* 0x000fe20000041880 */
[----:B------:R-:W-:Y:S01]  /*10a10*/  LDSM.16.MT88.4 R128, [R244+0xf800] ;  /* 0x00f80000f480783b */ /* 0x000fe20000004200 */
[----:B------:R-:W-:-:S05]  /*10a20*/  FADD.FTZ R225, R207, R88 ;  /* 0x00000058cfe17221 */ /* 0x000fca0000010000 */
[----:B------:R-:W-:Y:S02]  /*10a30*/  F2FP.BF16.F32.PACK_AB R132, R89, R210 ;  /* 0x000000d25984723e */ /* 0x000fe400000010ff */
[----:B------:R-:W-:Y:S01]  /*10a40*/  F2FP.BF16.F32.PACK_AB R133, R90, R92 ;  /* 0x0000005c5a85723e */ /* 0x000fe200000010ff */
[----:B----4-:R-:W-:Y:S01]  /*10a50*/  FFMA.FTZ R206, R113, R223, R206 ;  /* 0x000000df71ce7223 */ /* 0x010fe200000100ce */
[----:B------:R-:W-:Y:S02]  /*10a60*/  FFMA.FTZ R223, R114, R215, R204 ;  /* 0x000000d772df7223 */ /* 0x000fe400000100cc */
[----:B-1----:R-:W1:Y:S04]  /*10a70*/  LDSM.16.MT88.4 R212, [R242+0xd800] ;  /* 0x00d80000f2d4783b */ /* 0x002e680000004200 */
[----:B------:R-:W3:Y:S01]  /*10a80*/  LDSM.16.MT88.4 R112, [R240+0xd800] ;  /* 0x00d80000f070783b */ /* 0x000ee20000004200 */
[----:B------:R-:W-:Y:S01]  /*10a90*/  F2FP.BF16.F32.PACK_AB R134, R157, R125 ;  /* 0x0000007d9d86723e */ /* 0x000fe200000010ff */
[----:B------:R-:W-:Y:S01]  /*10aa0*/  FADD.FTZ R156, R203, R206 ;  /* 0x000000cecb9c7221 */ /* 0x000fe20000010000 */
[----:B--2---:R-:W-:Y:S01]  /*10ab0*/  F2FP.BF16.F32.PACK_AB R135, R222, R126 ;  /* 0x0000007ede87723e */ /* 0x004fe200000010ff */
[----:B------:R-:W2:Y:S04]  /*10ac0*/  LDSM.16.MT88.4 R204, [R242+0xf800] ;  /* 0x00f80000f2cc783b */ /* 0x000ea80000004200 */
[----:B------:R-:W4:Y:S02]  /*10ad0*/  LDSM.16.MT88.4 R200, [R241+0xf800] ;  /* 0x00f80000f1c8783b */ /* 0x000f240000004200 */
[C---:B------:R-:W-:Y:S02]  /*10ae0*/  HMMA.16816.F32.BF16 R184, R132.reuse, R78, R20 ;  /* 0x0000004e84b8723c */ /* 0x040fe40000041814 */
[----:B------:R-:W4:Y:S04]  /*10af0*/  LDSM.16.MT88.4 R20, [R240+0xf800] ;  /* 0x00f80000f014783b */ /* 0x000f280000004200 */
[C---:B------:R-:W-:Y:S06]  /*10b00*/  HMMA.16816.F32.BF16 R188, R132.reuse, R76, R188 ;  /* 0x0000004c84bc723c */ /* 0x040fec00000418bc */
[----:B-1----:R-:W-:Y:S07]  /*10b10*/  HMMA.16816.F32.BF16 R76, R132, R214, R36 ;  /* 0x000000d6844c723c */ /* 0x002fee0000041824 */
[----:B------:R-:W-:Y:S01]  /*10b20*/  IMAD.MOV.U32 R38, RZ, RZ, R91 ;  /* 0x000000ffff267224 */ /* 0x000fe200078e005b */
[----:B------:R-:W-:-:S02]  /*10b30*/  MOV R37, R90 ;  /* 0x0000005a00257202 */ /* 0x000fc40000000f00 */
[----:B------:R-:W-:Y:S02]  /*10b40*/  MOV R36, R89 ;  /* 0x0000005900247202 */ /* 0x000fe40000000f00 */
[----:B------:R-:W-:Y:S01]  /*10b50*/  HMMA.16816.F32.BF16 R88, R132, R116, R40 ;  /* 0x000000748458723c */ /* 0x000fe20000041828 */
[----:B------:R-:W-:Y:S01]  /*10b60*/  MOV R39, R158 ;  /* 0x0000009e00277202 */ /* 0x000fe20000000f00 */
[----:B------:R-:W-:-:S04]  /*10b70*/  IMAD.MOV.U32 R158, RZ, RZ, R106 ;  /* 0x000000ffff9e7224 */ /* 0x000fc800078e006a */
[C---:B------:R-:W-:Y:S01]  /*10b80*/  HMMA.16816.F32.BF16 R72, R132.reuse, R212, R24 ;  /* 0x000000d48448723c */ /* 0x040fe20000041818 */
[----:B------:R-:W-:Y:S01]  /*10b90*/  MOV R43, R93 ;  /* 0x0000005d002b7202 */ /* 0x000fe20000000f00 */
[----:B------:R-:W-:Y:S01]  /*10ba0*/  IMAD.MOV.U32 R42, RZ, RZ, R94 ;  /* 0x000000ffff2a7224 */ /* 0x000fe200078e005e */
[----:B------:R-:W-:Y:S02]  /*10bb0*/  MOV R41, R92 ;  /* 0x0000005c00297202 */ /* 0x000fe40000000f00 */
[----:B------:R-:W-:Y:S02]  /*10bc0*/  MOV R40, R95 ;  /* 0x0000005f00287202 */ /* 0x000fe40000000f00 */
[----:B------:R-:W-:Y:S01]  /*10bd0*/  HMMA.16816.F32.BF16 R92, R132, R118, R52 ;  /* 0x00000076845c723c */ /* 0x000fe20000041834 */
[----:B------:R-:W-:Y:S02]  /*10be0*/  MOV R27, R157 ;  /* 0x0000009d001b7202 */ /* 0x000fe40000000f00 */
[----:B------:R-:W-:-:S04]  /*10bf0*/  MOV R157, R107 ;  /* 0x0000006b009d7202 */ /* 0x000fc80000000f00 */
[----:B------:R-:W-:Y:S02]  /*10c00*/  MOV R55, R159 ;  /* 0x0000009f00377202 */ /* 0x000fe40000000f00 */
[----:B------:R-:W-:Y:S02]  /*10c10*/  MOV R52, R104 ;  /* 0x0000006800347202 */ /* 0x000fe40000000f00 */
[----:B------:R-:W-:Y:S02]  /*10c20*/  MOV R159, R105 ;  /* 0x00000069009f7202 */ /* 0x000fe40000000f00 */
[----:B---3--:R-:W-:Y:S01]  /*10c30*/  HMMA.16816.F32.BF16 R104, R132, R112, R140 ;  /* 0x000000708468723c */ /* 0x008fe2000004188c */
[----:B------:R-:W-:Y:S01]  /*10c40*/  IMAD.MOV.U32 R54, RZ, RZ, R120 ;  /* 0x000000ffff367224 */ /* 0x000fe200078e0078 */
[----:B------:R-:W-:Y:S01]  /*10c50*/  MOV R53, R121 ;  /* 0x0000007900357202 */ /* 0x000fe20000000f00 */
[----:B------:R-:W-:-:S04]  /*10c60*/  IMAD.MOV.U32 R24, RZ, RZ, R125 ;  /* 0x000000ffff187224 */ /* 0x000fc800078e007d */
        /* <DEDUP_REMOVED lines=9> */
[----:B------:R-:W-:Y:S07]  /*10d00*/  HMMA.16816.F32.BF16 R120, R132, R128, R68 ;  /* 0x000000808478723c */ /* 0x000fee0000041844 */
[----:B------:R-:W-:-:S02]  /*10d10*/  IMAD.MOV.U32 R71, RZ, RZ, R127 ;  /* 0x000000ffff477224 */ /* 0x000fc400078e007f */
[C---:B------:R-:W-:Y:S07]  /*10d20*/  HMMA.16816.F32.BF16 R124, R132.reuse, R130, R56 ;  /* 0x00000082847c723c */ /* 0x040fee0000041838 */
[----:B------:R-:W-:Y:S02]  /*10d30*/  MOV R59, R138 ;  /* 0x0000008a003b7202 */ /* 0x000fe40000000f00 */
[----:B------:R-:W-:Y:S01]  /*10d40*/  MOV R58, R139 ;  /* 0x0000008b003a7202 */ /* 0x000fe20000000f00 */
[----:B------:R-:W-:Y:S01]  /*10d50*/  IMAD.MOV.U32 R56, RZ, RZ, R141 ;  /* 0x000000ffff387224 */ /* 0x000fe200078e008d */
[----:B--2---:R-:W-:Y:S01]  /*10d60*/  HMMA.16816.F32.BF16 R136, R132, R204, R80 ;  /* 0x000000cc8488723c */ /* 0x004fe20000041850 */
[----:B------:R-:W-:-:S06]  /*10d70*/  MOV R57, R140 ;  /* 0x0000008c00397202 */ /* 0x000fcc0000000f00 */
[----:B------:R-:W-:Y:S02]  /*10d80*/  MOV R82, R142 ;  /* 0x0000008e00527202 */ /* 0x000fe40000000f00 */
[----:B------:R-:W-:Y:S02]  /*10d90*/  MOV R83, R143 ;  /* 0x0000008f00537202 */ /* 0x000fe40000000f00 */
[----:B------:R-:W-:Y:S07]  /*10da0*/  HMMA.16816.F32.BF16 R140, R132, R206, R84 ;  /* 0x000000ce848c723c */ /* 0x000fee0000041854 */
[----:B------:R-:W-:Y:S01]  /*10db0*/  MOV R84, R175 ;  /* 0x000000af00547202 */ /* 0x000fe20000000f00 */
[----:B------:R-:W-:Y:S01]  /*10dc0*/  IMAD.MOV.U32 R85, RZ, RZ, R174 ;  /* 0x000000ffff557224 */ /* 0x000fe200078e00ae */
[----:B------:R-:W-:-:S02]  /*10dd0*/  MOV R86, R173 ;  /* 0x000000ad00567202 */ /* 0x000fc40000000f00 */
[----:B------:R-:W-:Y:S02]  /*10de0*/  MOV R87, R172 ;  /* 0x000000ac00577202 */ /* 0x000fe40000000f00 */
[----:B----4-:R-:W-:Y:S07]  /*10df0*/  HMMA.16816.F32.BF16 R172, R132, R202, R100 ;  /* 0x000000ca84ac723c */ /* 0x010fee0000041864 */
[----:B------:R-:W-:Y:S01]  /*10e00*/  MOV R100, R157 ;  /* 0x0000009d00647202 */ /* 0x000fe20000000f00 */
[----:B------:R-:W-:Y:S01]  /*10e10*/  IMAD.MOV.U32 R101, RZ, RZ, R156 ;  /* 0x000000ffff657224 */ /* 0x000fe200078e009c */
[----:B------:R-:W-:-:S02]  /*10e20*/  MOV R102, R158 ;  /* 0x0000009e00667202 */ /* 0x000fc40000000f00 */
[----:B------:R-:W-:Y:S02]  /*10e30*/  MOV R103, R159 ;  /* 0x0000009f00677202 */ /* 0x000fe40000000f00 */
[----:B------:R-:W-:Y:S07]  /*10e40*/  HMMA.16816.F32.BF16 R156, R132, R20, R96 ;  /* 0x00000014849c723c */ /* 0x000fee0000041860 */
[----:B------:R-:W-:Y:S02]  /*10e50*/  MOV R99, R71 ;  /* 0x0000004700637202 */ /* 0x000fe40000000f00 */
[----:B------:R-:W-:Y:S01]  /*10e60*/  HMMA.16816.F32.BF16 R68, R160, R212, R28 ;  /* 0x000000d4a044723c */ /* 0x000fe2000004181c */
[----:B------:R-:W-:-:S06]  /*10e70*/  FADD.FTZ R223, R197, R223 ;  /* 0x000000dfc5df7221 */ /* 0x000fcc0000010000 */
[----:B------:R-:W-:Y:S01]  /*10e80*/  IMAD.MOV.U32 R31, RZ, RZ, R82 ;  /* 0x000000ffff1f7224 */ /* 0x000fe200078e0052 */
[----:B------:R-:W-:Y:S02]  /*10e90*/  MOV R30, R83 ;  /* 0x00000053001e7202 */ /* 0x000fe40000000f00 */
[----:B------:R-:W-:Y:S01]  /*10ea0*/  HMMA.16816.F32.BF16 R80, R160, R214, R32 ;  /* 0x000000d6a050723c */ /* 0x000fe20000041820 */
[----:B------:R-:W-:-:S06]  /*10eb0*/  FADD.FTZ R225, R219, R225 ;  /* 0x000000e1dbe17221 */ /* 0x000fcc0000010000 */
[----:B------:R-:W-:Y:S01]  /*10ec0*/  IMAD.MOV.U32 R215, RZ, RZ, R101 ;  /* 0x000000ffffd77224 */ /* 0x000fe200078e0065 */
[----:B------:R-:W-:Y:S01]  /*10ed0*/  MOV R32, R102 ;  /* 0x0000006600207202 */ /* 0x000fe20000000f00 */
[----:B------:R-:W-:Y:S01]  /*10ee0*/  IMAD.MOV.U32 R33, RZ, RZ, R85 ;  /* 0x000000ffff217224 */ /* 0x000fe200078e0055 */
[----:B------:R-:W-:Y:S01]  /*10ef0*/  MOV R34, R100 ;  /* 0x0000006400227202 */ /* 0x000fe20000000f00 */
[----:B------:R-:W-:Y:S01]  /*10f00*/  FADD.FTZ R199, R199, R215 ;  /* 0x000000d7c7c77221 */ /* 0x000fe20000010000 */
[----:B------:R-:W-:Y:S02]  /*10f10*/  MOV R35, R99 ;  /* 0x0000006300237202 */ /* 0x000fe40000000f00 */
[----:B------:R-:W-:Y:S01]  /*10f20*/  MOV R215, R32 ;  /* 0x0000002000d77202 */ /* 0x000fe20000000f00 */
[----:B------:R-:W-:Y:S01]  /*10f30*/  IMAD.MOV.U32 R32, RZ, RZ, R33 ;  /* 0x000000ffff207224 */ /* 0x000fe200078e0021 */
[----:B------:R-:W-:Y:S01]  /*10f40*/  MOV R33, R34 ;  /* 0x0000002200217202 */ /* 0x000fe20000000f00 */
[----:B------:R-:W-:Y:S01]  /*10f50*/  FADD.FTZ R220, R220, R223 ;  /* 0x000000dfdcdc7221 */ /* 0x000fe20000010000 */
[----:B------:R-:W-:Y:S01]  /*10f60*/  MOV R34, R35 ;  /* 0x0000002300227202 */ /* 0x000fe20000000f00 */
[----:B------:R-:W-:Y:S01]  /*10f70*/  FADD.FTZ R227, R217, R227 ;  /* 0x000000e3d9e37221 */ /* 0x000fe20000010000 */
[----:B------:R-:W-:Y:S01]  /*10f80*/  MOV R35, R30 ;  /* 0x0000001e00237202 */ /* 0x000fe20000000f00 */
[----:B------:R-:W-:-:S02]  /*10f90*/  IMAD.MOV.U32 R30, RZ, RZ, R31 ;  /* 0x000000ffff1e7224 */ /* 0x000fc400078e001f */
        /* <DEDUP_REMOVED lines=8> */
[----:B------:R-:W-:Y:S02]  /*11020*/  IMAD.MOV.U32 R59, RZ, RZ, R52 ;  /* 0x000000ffff3b7224 */ /* 0x000fe400078e0034 */
[----:B------:R-:W-:Y:S01]  /*11030*/  FADD.FTZ R198, R198, R199 ;  /* 0x000000c7c6c67221 */ /* 0x000fe20000010000 */
[----:B------:R-:W-:Y:S01]  /*11040*/  FADD.FTZ R220, R215, R220 ;  /* 0x000000dcd7dc7221 */ /* 0x000fe20000010000 */
[----:B------:R-:W-:-:S02]  /*11050*/  MOV R52, R53 ;  /* 0x0000003500347202 */ /* 0x000fc40000000f00 */
        /* <DEDUP_REMOVED lines=11> */
[----:B------:R-:W-:Y:S01]  /*11110*/  MOV R215, R32 ;  /* 0x0000002000d77202 */ /* 0x000fe20000000f00 */
[----:B------:R-:W-:Y:S01]  /*11120*/  FADD.FTZ R239, R239, R236 ;  /* 0x000000ecefef7221 */ /* 0x000fe20000010000 */
[----:B------:R-:W-:Y:S01]  /*11130*/  FADD.FTZ R229, R224, R229 ;  /* 0x000000e5e0e57221 */ /* 0x000fe20000010000 */
[----:B------:R-:W-:Y:S01]  /*11140*/  IMAD.MOV.U32 R32, RZ, RZ, R33 ;  /* 0x000000ffff207224 */ /* 0x000fe200078e0021 */
[----:B------:R-:W-:Y:S01]  /*11150*/  MOV R212, R103 ;  /* 0x0000006700d47202 */ /* 0x000fe20000000f00 */
[----:B------:R-:W-:Y:S01]  /*11160*/  FADD.FTZ R231, R231, R228 ;  /* 0x000000e4e7e77221 */ /* 0x000fe20000010000 */
[----:B------:R-:W-:Y:S01]  /*11170*/  MOV R33, R34 ;  /* 0x0000002200217202 */ /* 0x000fe20000000f00 */
[----:B------:R-:W-:Y:S01]  /*11180*/  FADD.FTZ R230, R230, R239 ;  /* 0x000000efe6e67221 */ /* 0x000fe20000010000 */
[----:B------:R-:W-:Y:S01]  /*11190*/  MOV R34, R35 ;  /* 0x0000002300227202 */ /* 0x000fe20000000f00 */
[----:B------:R-:W-:Y:S01]  /*111a0*/  FADD.FTZ R229, R215, R229 ;  /* 0x000000e5d7e57221 */ /* 0x000fe20000010000 */
        /* <DEDUP_REMOVED lines=8> */
[----:B------:R-:W-:Y:S01]  /*11230*/  HMMA.16816.F32.BF16 R96, R160, R118, R48 ;  /* 0x00000076a060723c */ /* 0x000fe20000041830 */
[----:B------:R-:W-:Y:S01]  /*11240*/  MOV R213, R87 ;  /* 0x0000005700d57202 */ /* 0x000fe20000000f00 */
[----:B------:R-:W-:Y:S01]  /*11250*/  FADD.FTZ R220, R34, R220 ;  /* 0x000000dc22dc7221 */ /* 0x000fe20000010000 */
[----:B------:R-:W-:Y:S01]  /*11260*/  FADD.FTZ R231, R35, R231 ;  /* 0x000000e723e77221 */ /* 0x000fe20000010000 */
[----:B------:R-:W-:-:S02]  /*11270*/  FADD.FTZ R230, R235, R230 ;  /* 0x000000e6ebe67221 */ /* 0x000fc40000010000 */
[----:B------:R-:W-:Y:S01]  /*11280*/  HMMA.16816.F32.BF16 R84, R160, R116, R44 ;  /* 0x00000074a054723c */ /* 0x000fe2000004182c */
[----:B------:R-:W-:Y:S01]  /*11290*/  FADD.FTZ R229, R212, R229 ;  /* 0x000000e5d4e57221 */ /* 0x000fe20000010000 */
[----:B------:R-:W-:-:S04]  /*112a0*/  MOV R54, R55 ;  /* 0x0000003700367202 */ /* 0x000fc80000000f00 */
[----:B------:R-:W-:Y:S01]  /*112b0*/  HMMA.16816.F32.BF16 R148, R132, R200, R148 ;  /* 0x000000c88494723c */ /* 0x000fe20000041894 */
[----:B------:R-:W-:-:S05]  /*112c0*/  MOV R55, R40 ;  /* 0x0000002800377202 */ /* 0x000fca0000000f00 */
[----:B------:R-:W-:Y:S01]  /*112d0*/  HMMA.16816.F32.BF16 R164, R132, R22, R164 ;  /* 0x0000001684a4723c */ /* 0x000fe200000418a4 */
[----:B------:R-:W-:-:S05]  /*112e0*/  IMAD.MOV.U32 R40, RZ, RZ, R210 ;  /* 0x000000ffff287224 */ /* 0x000fca00078e00d2 */
[----:B------:R-:W-:Y:S01]  /*112f0*/  HMMA.16816.F32.BF16 R100, R160, R112, R60 ;  /* 0x00000070a064723c */ /* 0x000fe2000004183c */
[----:B------:R-:W-:-:S05]  /*11300*/  FADD.FTZ R231, R28, R231 ;  /* 0x000000e71ce77221 */ /* 0x000fca0000010000 */
[----:B------:R-:W-:Y:S01]  /*11310*/  HMMA.16816.F32.BF16 R116, R160, R128, R16 ;  /* 0x00000080a074723c */ /* 0x000fe20000041810 */
[----:B------:R-:W-:-:S05]  /*11320*/  FADD.FTZ R230, R30, R230 ;  /* 0x000000e61ee67221 */ /* 0x000fca0000010000 */
[----:B------:R-:W-:Y:S01]  /*11330*/  HMMA.16816.F32.BF16 R176, R160, R206, R176 ;  /* 0x000000cea0b0723c */ /* 0x000fe200000418b0 */
[----:B------:R-:W-:-:S05]  /*11340*/  FADD.FTZ R229, R29, R229 ;  /* 0x000000e51de57221 */ /* 0x000fca0000010000 */
[C---:B------:R-:W-:Y:S06]  /*11350*/  HMMA.16816.F32.BF16 R144, R160.reuse, R200, R144 ;  /* 0x000000c8a090723c */ /* 0x040fec0000041890 */
[C---:B------:R-:W-:Y:S06]  /*11360*/  HMMA.16816.F32.BF16 R152, R160.reuse, R202, R152 ;  /* 0x000000caa098723c */ /* 0x040fec0000041898 */
[C---:B------:R-:W-:Y:S01]  /*11370*/  HMMA.16816.F32.BF16 R168, R160.reuse, R20, R168 ;  /* 0x00000014a0a8723c */ /* 0x040fe200000418a8 */
[----:B------:R-:W-:Y:S01]  /*11380*/  MOV R53, R54 ;  /* 0x0000003600357202 */ /* 0x000fe20000000f00 */
[----:B------:R1:W5:Y:S04]  /*11390*/  LDL.LU R210, [R1+0x74] ;  /* 0x0000740001d27983 */ /* 0x0003680000300800 */
[C---:B------:R-:W-:Y:S06]  /*113a0*/  HMMA.16816.F32.BF16 R112, R160.reuse, R114, R64 ;  /* 0x00000072a070723c */ /* 0x040fec0000041840 */
[C---:B------:R-:W-:Y:S06]  /*113b0*/  HMMA.16816.F32.BF16 R128, R160.reuse, R130, R12 ;  /* 0x00000082a080723c */ /* 0x040fec000004180c */
[C---:B------:R-:W-:Y:S06]  /*113c0*/  HMMA.16816.F32.BF16 R132, R160.reuse, R204, R8 ;  /* 0x000000cca084723c */ /* 0x040fec0000041808 */
[----:B------:R-:W-:Y:S01]  /*113d0*/  HMMA.16816.F32.BF16 R160, R160, R22, R4 ;  /* 0x00000016a0a0723c */ /* 0x000fe20000041804 */
[----:B------:R-:W-:-:S06]  /*113e0*/  MOV R54, R55 ;  /* 0x0000003700367202 */ /* 0x000fcc0000000f00 */
[----:B------:R-:W-:Y:S01]  /*113f0*/  FADD.FTZ R5, R213, R220 ;  /* 0x000000dcd5057221 */ /* 0x000fe20000010000 */
[----:B------:R-:W-:Y:S01]  /*11400*/  FADD.FTZ R231, R31, R231 ;  /* 0x000000e71fe77221 */ /* 0x000fe20000010000 */
[----:B------:R-:W-:Y:S02]  /*11410*/  FADD.FTZ R230, R58, R230 ;  /* 0x000000e63ae67221 */ /* 0x000fe40000010000 */
[----:B------:R-:W-:Y:S01]  /*11420*/  FADD.FTZ R5, R232, R5 ;  /* 0x00000005e8057221 */ /* 0x000fe20000010000 */
[----:B------:R-:W-:Y:S01]  /*11430*/  MOV R55, R40 ;  /* 0x0000002800377202 */ /* 0x000fe20000000f00 */
[----:B------:R-:W-:Y:S01]  /*11440*/  FADD.FTZ R229, R56, R229 ;  /* 0x000000e538e57221 */ /* 0x000fe20000010000 */
[----:B------:R-:W-:Y:S01]  /*11450*/  MOV R40, R41 ;  /* 0x0000002900287202 */ /* 0x000fe20000000f00 */
[----:B------:R-:W-:Y:S01]  /*11460*/  FADD.FTZ R5, R57, R5 ;  /* 0x0000000539057221 */ /* 0x000fe20000010000 */
[----:B------:R-:W-:Y:S01]  /*11470*/  IMAD.MOV.U32 R41, RZ, RZ, R42 ;  /* 0x000000ffff297224 */ /* 0x000fe200078e002a */
        /* <DEDUP_REMOVED lines=8> */
[----:B------:R-:W-:-:S02]  /*11500*/  IMAD.MOV.U32 R38, RZ, RZ, R39 ;  /* 0x000000ffff267224 */ /* 0x000fc400078e0027 */
        /* <DEDUP_REMOVED lines=17> */
[----:B------:R-:W-:-:S02]  /*11620*/  FADD.FTZ R6, R27, R229 ;  /* 0x000000e51b067221 */ /* 0x000fc40000010000 */
[----:B------:R1:W5:Y:S04]  /*11630*/  LDL.LU R208, [R1+0x6c] ;  /* 0x00006c0001d07983 */ /* 0x0003680000300800 */
[----:B------:R2:W-:Y:S04]  /*11640*/  STL [R1+0x48], R4 ;  /* 0x0000480401007387 */ /* 0x0005e80000100800 */
[----:B------:R1:W-:Y:S04]  /*11650*/  STL [R1+0x44], R7 ;  /* 0x0000440701007387 */ /* 0x0003e80000100800 */
[----:B------:R1:W-:Y:S01]  /*11660*/  STL [R1+0x40], R6 ;  /* 0x0000400601007387 */ /* 0x0003e20000100800 */
[----:B--2---:R-:W-:-:S05]  /*11670*/  FADD.FTZ R4, R222, R5 ;  /* 0x00000005de047221 */ /* 0x004fca0000010000 */
[----:B------:R1:W-:Y:S01]  /*11680*/  STL [R1+0x24], R4 ;  /* 0x0000240401007387 */ /* 0x0003e20000100800 */
[----:B------:R-:W-:Y:S01]  /*11690*/  @UP0 UIADD3 UR18, UR18, -0x4, URZ ;  /* 0xfffffffc12120890 */ /* 0x000fe2000fffe03f */
[----:B------:R-:W-:Y:S11]  /*116a0*/  @P0 BRA `(.L_x_225) ;  /* 0x0000000000040947 */ /* 0x000ff60003800000 */
.L_x_218:
[----:B------:R-:W-:-:S12]  /*116b0*/  UIADD3 UR18, UR12, -0x1, URZ ;  /* 0xffffffff0c127890 */ /* 0x000fd8000fffe03f */
.L_x_225:
[----:B------:R-:W-:-:S13]  /*116c0*/  ISETP.LE.AND P0, PT, RZ, UR18, PT ;  /* 0x00000012ff007c0c */ /* 0x000fda000bf03270 */
[----:B------:R-:W-:Y:S05]  /*116d0*/  @!P0 BRA `(.L_x_226) ;  /* 0x0000003c00f48947 */ /* 0x000fea0003800000 */
[----:B--2---:R-:W1:Y:S01]  /*116e0*/  S2R R5, SR_TID.X ;  /* 0x0000000000057919 */ /* 0x004e620000002100 */
[----:B------:R-:W-:Y:S01]  /*116f0*/  ULDC UR4, c[0x0][0x2d0] ;  /* 0x0000b40000047ab9 */ /* 0x000fe20000000800 */
[----:B------:R-:W-:Y:S01]  /*11700*/  MOV R198, R3 ;  /* 0x0000000300c67202 */ /* 0x000fe20000000f00 */
[----:B------:R-:W-:Y:S01]  /*11710*/  IMAD.MOV.U32 R201, RZ, RZ, R196 ;  /* 0x000000ffffc97224 */ /* 0x000fe200078e00c4 */
[----:B------:R-:W-:Y:S01]  /*11720*/  MOV R199, R2 ;  /* 0x0000000200c77202 */ /* 0x000fe20000000f00 */
[----:B-----5:R-:W-:Y:S01]  /*11730*/  IMAD.MOV.U32 R2, RZ, RZ, R208 ;  /* 0x000000ffff027224 */ /* 0x020fe200078e00d0 */
[----:B------:R-:W-:Y:S01]  /*11740*/  MOV R3, R211 ;  /* 0x000000d300037202 */ /* 0x000fe20000000f00 */
[----:B------:R-:W-:Y:S01]  /*11750*/  IMAD.MOV.U32 R197, RZ, RZ, R0 ;  /* 0x000000ffffc57224 */ /* 0x000fe200078e0000 */
[----:B------:R-:W-:Y:S01]  /*11760*/  ULDC UR5, c[0x0][0x2d0] ;  /* 0x0000b40000057ab9 */ /* 0x000fe20000000800 */
[----:B------:R-:W-:Y:S01]  /*11770*/  ULDC.64 UR6, c[0x0][0x248] ;  /* 0x0000920000067ab9 */ /* 0x000fe20000000a00 */
[----:B-1----:R-:W-:-:S04]  /*11780*/  SHF.R.S32.HI R4, RZ, 0x1f, R5 ;  /* 0x0000001fff047819 */ /* 0x002fc80000011405 */
[----:B------:R-:W-:-:S04]  /*11790*/  LEA.HI R4, R4, R5, RZ, 0x3 ;  /* 0x0000000504047211 */ /* 0x000fc800078f18ff */
[----:B------:R-:W-:-:S05]  /*117a0*/  LOP3.LUT R4, R4, 0xfffffff8, RZ, 0xc0, !PT ;  /* 0xfffffff804047812 */ /* 0x000fca00078ec0ff */
[----:B------:R-:W-:-:S04]  /*117b0*/  IMAD.IADD R4, R5, 0x1, -R4 ;  /* 0x0000000105047824 */ /* 0x000fc800078e0a04 */
[----:B------:R-:W-:-:S05]  /*117c0*/  IMAD.SHL.U32 R4, R4, 0x8, RZ ;  /* 0x0000000804047824 */ /* 0x000fca00078e00ff */
[----:B------:R-:W-:Y:S01]  /*117d0*/  ISETP.GE.AND P3, PT, R4, UR4, PT ;  /* 0x0000000404007c0c */ /* 0x000fe2000bf66270 */
[----:B------:R-:W-:-:S12]  /*117e0*/  ULDC UR4, c[0x0][0x2ec] ;  /* 0x0000bb0000047ab9 */ /* 0x000fd80000000800 */
[----:B------:R-:W1:Y:S08]  /*117f0*/  @!P3 LDC.64 R4, c[0x0][0x220] ;  /* 0x00008800ff04bb82 */ /* 0x000e700000000a00 */
[----:B------:R-:W2:Y:S08]  /*11800*/  @!P3 LDC.64 R8, c[0x0][0x220] ;  /* 0x00008800ff08bb82 */ /* 0x000eb00000000a00 */
[----:B------:R-:W3:Y:S01]  /*11810*/  @!P3 LDC.64 R6, c[0x0][0x220] ;  /* 0x00008800ff06bb82 */ /* 0x000ee20000000a00 */
[----:B-1----:R1:W-:Y:S04]  /*11820*/  @!P3 STL.64 [R1+0x18], R4 ;  /* 0x000018040100b387 */ /* 0x0023e80000100a00 */
[----:B--2---:R2:W-:Y:S04]  /*11830*/  @!P3 STL.64 [R1+0x10], R8 ;  /* 0x000010080100b387 */ /* 0x0045e80000100a00 */
[----:B---3--:R2:W-:Y:S01]  /*11840*/  @!P3 STL.64 [R1+0x8], R6 ;  /* 0x000008060100b387 */ /* 0x0085e20000100a00 */
[----:B-1----:R-:W1:Y:S03]  /*11850*/  @!P3 LDC.64 R4, c[0x0][0x220] ;  /* 0x00008800ff04bb82 */ /* 0x002e660000000a00 */
[----:B-1----:R2:W-:Y:S04]  /*11860*/  @!P3 STL.64 [R1], R4 ;  /* 0x000000040100b387 */ /* 0x0025e80000100a00 */
[----:B------:R2:W-:Y:S01]  /*11870*/  STL.64 [R1+0x38], R2 ;  /* 0x0000380201007387 */ /* 0x0005e20000100a00 */
[----:B------:R-:W-:Y:S05]  /*11880*/  BRA `(.L_x_227) ;  /* 0x0000000400547947 */ /* 0x000fea0003800000 */
.L_x_229:
[----:B------:R-:W2:Y:S01]  /*11890*/  LDL.64 R238, [R1+0x28] ;  /* 0x0000280001ee7983 */ /* 0x000ea20000100a00 */
[----:B------:R-:W1:Y:S01]  /*118a0*/  @!P3 LDC.64 R202, c[0x0][0x218] ;  /* 0x00008600ffcabb82 */ /* 0x000e620000000a00 */
[----:B------:R-:W-:Y:S02]  /*118b0*/  UIADD3 UR9, UR18, -0x1, URZ ;  /* 0xffffffff12097890 */ /* 0x000fe4000fffe03f */
[----:B------:R-:W3:Y:S02]  /*118c0*/  LDL.64 R232, [R1+0x30] ;  /* 0x0000300001e87983 */ /* 0x000ee40000100a00 */
[----:B------:R-:W-:Y:S02]  /*118d0*/  USHF.R.S32.HI UR8, URZ, 0x1f, UR9 ;  /* 0x0000001f3f087899 */ /* 0x000fe40008011409 */
[----:B------:R4:W-:Y:S01]  /*118e0*/  @P3 STS.128 [R252+0x8000], RZ ;  /* 0x008000fffc003388 */ /* 0x0009e20000000c00 */
[----:B------:R-:W5:Y:S01]  /*118f0*/  @!P2 LDC.64 R2, c[0x0][0x218] ;  /* 0x00008600ff02ab82 */ /* 0x000f620000000a00 */
[----:B------:R-:W-:Y:S02]  /*11900*/  UIMAD UR8, UR8, UR6, URZ ;  /* 0x00000006080872a4 */ /* 0x000fe4000f8e023f */
[----:B------:R-:W-:Y:S02]  /*11910*/  UIMAD.WIDE.U32 UR10, UR9, UR6, URZ ;  /* 0x00000006090a72a5 */ /* 0x000fe4000f8e003f */
[----:B------:R-:W-:Y:S03]  /*11920*/  UIMAD UR8, UR9, UR7, UR8 ;  /* 0x00000007090872a4 */ /* 0x000fe6000f8e0208 */
[----:B------:R-:W4:Y:S01]  /*11930*/  @!P3 LDC.64 R210, c[0x0][0x218] ;  /* 0x00008600ffd2bb82 */ /* 0x000f220000000a00 */
[----:B------:R-:W-:Y:S01]  /*11940*/  UIADD3 UR8, UR11, UR8, URZ ;  /* 0x000000080b087290 */ /* 0x000fe2000fffe03f */
[----:B------:R-:W-:Y:S02]  /*11950*/  IMAD.U32 R213, RZ, RZ, UR10 ;  /* 0x0000000affd57e24 */ /* 0x000fe4000f8e00ff */
[----:B------:R-:W-:Y:S03]  /*11960*/  IMAD.U32 R205, RZ, RZ, UR10 ;  /* 0x0000000affcd7e24 */ /* 0x000fe6000f8e00ff */
[----:B------:R-:W-:Y:S01]  /*11970*/  IMAD.U32 R0, RZ, RZ, UR8 ;  /* 0x00000008ff007e24 */ /* 0x000fe2000f8e00ff */
[----:B------:R-:W4:Y:S08]  /*11980*/  @!P2 LDC.64 R208, c[0x0][0x218] ;  /* 0x00008600ffd0ab82 */ /* 0x000f300000000a00 */
[----:B------:R-:W4:Y:S01]  /*11990*/  @!P3 LDC.64 R206, c[0x0][0x218] ;  /* 0x00008600ffcebb82 */ /* 0x000f220000000a00 */
[----:B--2---:R-:W-:Y:S04]  /*119a0*/  LEA R213, P0, R213, R238, 0x6 ;  /* 0x000000eed5d57211 */ /* 0x004fe800078030ff */
[----:B---3--:R-:W-:Y:S02]  /*119b0*/  LEA.HI.X R0, R205, R233, R0, 0x6, P0 ;  /* 0x000000e9cd007211 */ /* 0x008fe400000f3400 */
[C---:B-1----:R-:W-:Y:S01]  /*119c0*/  @!P3 LEA R214, P1, R213.reuse, R202, 0x1 ;  /* 0x000000cad5d6b211 */ /* 0x042fe200078208ff */
[----:B------:R-:W1:Y:S01]  /*119d0*/  @!P2 LDC.64 R204, c[0x0][0x218] ;  /* 0x00008600ffccab82 */ /* 0x000e620000000a00 */
[C---:B-----5:R-:W-:Y:S02]  /*119e0*/  @!P2 LEA R216, P0, R213.reuse, R2, 0x1 ;  /* 0x00000002d5d8a211 */ /* 0x060fe400078008ff */
[C-C-:B------:R-:W-:Y:S02]  /*119f0*/  @!P3 LEA.HI.X R215, R213.reuse, R203, R0.reuse, 0x1, P1 ;  /* 0x000000cbd5d7b211 */ /* 0x140fe400008f0c00 */
[C---:B------:R-:W-:Y:S02]  /*11a00*/  @!P2 LEA.HI.X R217, R213.reuse, R3, R0, 0x1, P0 ;  /* 0x00000003d5d9a211 */ /* 0x040fe400000f0c00 */
[----:B------:R-:W-:Y:S01]  /*11a10*/  IADD3 R213, P1, R213, UR26, RZ ;  /* 0x0000001ad5d57c10 */ /* 0x000fe2000ff3e0ff */
[----:B------:R-:W-:Y:S01]  /*11a20*/  @!PT LDS RZ, [RZ] ;  /* 0x00000000fffff984 */ /* 0x000fe20000000800 */
[----:B------:R-:W-:Y:S01]  /*11a30*/  @!PT LDS RZ, [RZ] ;  /* 0x00000000fffff984 */ /* 0x000fe20000000800 */
[----:B------:R-:W-:Y:S01]  /*11a40*/  @!PT LDS RZ, [RZ] ;  /* 0x00000000fffff984 */ /* 0x000fe20000000800 */
[----:B------:R2:W-:Y:S01]  /*11a50*/  @!P3 LDGSTS.E.BYPASS.LTC128B.128 [R252+0x8000], desc[UR20][R214.64] ;  /* 0x08000000d6fcbfae */ /* 0x0005e2000b901d54 */
[----:B------:R-:W3:Y:S02]  /*11a60*/  @!P3 LDC.64 R202, c[0x0][0x218] ;  /* 0x00008600ffcabb82 */ /* 0x000ee40000000a00 */
[C---:B----4-:R-:W-:Y:S01]  /*11a70*/  @!P3 LEA R218, P0, R213.reuse, R210, 0x1 ;  /* 0x000000d2d5dab211 */ /* 0x050fe200078008ff */
[----:B------:R2:W-:Y:S01]  /*11a80*/  @P2 STS.128 [R252+0xa000], RZ ;  /* 0x00a000fffc002388 */ /* 0x0005e20000000c00 */
[----:B------:R-:W-:Y:S02]  /*11a90*/  IADD3.X R0, R0, UR25, RZ, P1, !PT ;  /* 0x0000001900007c10 */ /* 0x000fe40008ffe4ff */
[C---:B------:R-:W-:Y:S01]  /*11aa0*/  IADD3 R210, P5, R213.reuse, UR26, RZ ;  /* 0x0000001ad5d27c10 */ /* 0x040fe2000ffbe0ff */
[----:B------:R-:W-:Y:S01]  /*11ab0*/  @!PT LDS RZ, [RZ] ;  /* 0x00000000fffff984 */ /* 0x000fe20000000800 */
[----:B------:R-:W-:Y:S01]  /*11ac0*/  @!PT LDS RZ, [RZ] ;  /* 0x00000000fffff984 */ /* 0x000fe20000000800 */
[----:B------:R-:W-:Y:S01]  /*11ad0*/  @!PT LDS RZ, [RZ] ;  /* 0x00000000fffff984 */ /* 0x000fe20000000800 */
[----:B------:R2:W-:Y:S01]  /*11ae0*/  @!P2 LDGSTS.E.BYPASS.LTC128B.128 [R252+0xa000], desc[UR20][R216.64+0x80] ;  /* 0x0a000080d8fcafae */ /* 0x0005e2000b901d54 */
[C-C-:B------:R-:W-:Y:S01]  /*11af0*/  @!P3 LEA.HI.X R219, R213.reuse, R211, R0.reuse, 0x1, P0 ;  /* 0x000000d3d5dbb211 */ /* 0x140fe200000f0c00 */
[----:B------:R-:W4:Y:S01]  /*11b00*/  @!P2 LDC.64 R2, c[0x0][0x218] ;  /* 0x00008600ff02ab82 */ /* 0x000f220000000a00 */
[C---:B------:R-:W-:Y:S01]  /*11b10*/  @!P2 LEA R212, P0, R213.reuse, R208, 0x1 ;  /* 0x000000d0d5d4a211 */ /* 0x040fe200078008ff */
[----:B------:R2:W-:Y:S01]  /*11b20*/  @P3 STS.128 [R252+0x8800], RZ ;  /* 0x008800fffc003388 */ /* 0x0005e20000000c00 */
[----:B------:R-:W-:Y:S02]  /*11b30*/  @!P3 LEA R220, P1, R210, R206, 0x1 ;  /* 0x000000ced2dcb211 */ /* 0x000fe400078208ff */
[----:B------:R-:W-:Y:S01]  /*11b40*/  @!P2 LEA.HI.X R213, R213, R209, R0, 0x1, P0 ;  /* 0x000000d1d5d5a211 */ /* 0x000fe200000f0c00 */
[----:B------:R-:W-:Y:S01]  /*11b50*/  @!PT LDS RZ, [RZ] ;  /* 0x00000000fffff984 */ /* 0x000fe20000000800 */
[----:B------:R-:W-:Y:S01]  /*11b60*/  @!PT LDS RZ, [RZ] ;  /* 0x00000000fffff984 */ /* 0x000fe20000000800 */
[----:B------:R-:W-:Y:S01]  /*11b70*/  @!PT LDS RZ, [RZ] ;  /* 0x00000000fffff984 */ /* 0x000fe20000000800 */
[----:B------:R2:W-:Y:S01]  /*11b80*/  @!P3 LDGSTS.E.BYPASS.LTC128B.128 [R252+0x8800], desc[UR20][R218.64] ;  /* 0x08800000dafcbfae */ /* 0x0005e2000b901d54 */
[----:B------:R-:W-:Y:S02]  /*11b90*/  IADD3.X R206, R0, UR25, RZ, P5, !PT ;  /* 0x0000001900ce7c10 */ /* 0x000fe4000affe4ff */
[C---:B------:R-:W-:Y:S01]  /*11ba0*/  IADD3 R208, P6, R210.reuse, UR26, RZ ;  /* 0x0000001ad2d07c10 */ /* 0x040fe2000ffde0ff */
[----:B------:R2:W-:Y:S01]  /*11bb0*/  @P2 STS.128 [R252+0xa800], RZ ;  /* 0x00a800fffc002388 */ /* 0x0005e20000000c00 */
[C-C-:B------:R-:W-:Y:S02]  /*11bc0*/  @!P3 LEA.HI.X R221, R210.reuse, R207, R206.reuse, 0x1, P1 ;  /* 0x000000cfd2ddb211 */ /* 0x140fe400008f0cce */
[----:B-1----:R-:W-:Y:S01]  /*11bd0*/  @!P2 LEA R204, P1, R210, R204, 0x1 ;  /* 0x000000ccd2cca211 */ /* 0x002fe200078208ff */
[----:B------:R-:W-:Y:S01]  /*11be0*/  @!PT LDS RZ, [RZ] ;  /* 0x00000000fffff984 */ /* 0x000fe20000000800 */
[----:B------:R-:W-:Y:S01]  /*11bf0*/  @!PT LDS RZ, [RZ] ;  /* 0x00000000fffff984 */ /* 0x000fe20000000800 */
[----:B------:R-:W-:Y:S01]  /*11c00*/  @!PT LDS RZ, [RZ] ;  /* 0x00000000fffff984 */ /* 0x000fe20000000800 */
[----:B------:R2:W-:Y:S01]  /*11c10*/  @!P2 LDGSTS.E.BYPASS.LTC128B.128 [R252+0xa800], desc[UR20][R212.64+0x80] ;  /* 0x0a800080d4fcafae */ /* 0x0005e2000b901d54 */
[----:B---3--:R-:W-:Y:S02]  /*11c20*/  @!P3 LEA R202, P5, R208, R202, 0x1 ;  /* 0x000000cad0cab211 */ /* 0x008fe400078a08ff */
[----:B------:R-:W-:Y:S01]  /*11c30*/  @!P2 LEA.HI.X R205, R210, R205, R206, 0x1, P1 ;  /* 0x000000cdd2cda211 */ /* 0x000fe200008f0cce */
[----:B------:R2:W-:Y:S01]  /*11c40*/  @P3 STS.128 [R252+0x9000], RZ ;  /* 0x009000fffc003388 */ /* 0x0005e20000000c00 */
[----:B------:R-:W-:Y:S03]  /*11c50*/  IADD3.X R0, R206, UR25, RZ, P6, !PT ;  /* 0x00000019ce007c10 */ /* 0x000fe6000b7fe4ff */
[----:B------:R-:W-:Y:S01]  /*11c60*/  @!PT LDS RZ, [RZ] ;  /* 0x00000000fffff984 */ /* 0x000fe20000000800 */
[----:B------:R-:W-:Y:S01]  /*11c70*/  @!PT LDS RZ, [RZ] ;  /* 0x00000000fffff984 */ /* 0x000fe20000000800 */
[----:B------:R-:W-:Y:S01]  /*11c80*/  @!PT LDS RZ, [RZ] ;  /* 0x00000000fffff984 */ /* 0x000fe20000000800 */
[----:B------:R2:W-:Y:S01]  /*11c90*/  @!P3 LDGSTS.E.BYPASS.LTC128B.128 [R252+0x9000], desc[UR20][R220.64] ;  /* 0x09000000dcfcbfae */ /* 0x0005e2000b901d54 */
[C-C-:B------:R-:W-:Y:S02]  /*11ca0*/  @!P3 LEA.HI.X R203, R208.reuse, R203, R0.reuse, 0x1, P5 ;  /* 0x000000cbd0cbb211 */ /* 0x140fe400028f0c00 */
        /* <DEDUP_REMOVED lines=17> */
[----:B------:R-:W0:Y:S01]  /*11dc0*/  LDGDEPBAR ;  /* 0x00000000000079af */ /* 0x000e220000000000 */
[----:B------:R-:W-:Y:S05]  /*11dd0*/  BRA `(.L_x_228) ;  /* 0x0000001400087947 */ /* 0x000fea0003800000 */
.L_x_227:
[----:B--23--:R-:W2:Y:S01]  /*11de0*/  LDL.64 R4, [R1+0x38] ;  /* 0x0000380001047983 */ /* 0x00cea20000100a00 */
[----:B------:R-:W-:Y:S01]  /*11df0*/  IMAD.U32 R202, RZ, RZ, UR18 ;  /* 0x00000012ffca7e24 */ /* 0x000fe2000f8e00ff */
[----:B------:R-:W-:Y:S04]  /*11e00*/  DEPBAR.LE SB0, 0x0 ;  /* 0x000080000000791a */ /* 0x000fe80000000000 */
[----:B------:R-:W3:Y:S01]  /*11e10*/  LDL R2, [R1+0x20] ;  /* 0x0000200001027983 */ /* 0x000ee20000100800 */
[----:B------:R-:W-:Y:S02]  /*11e20*/  USHF.R.S32.HI UR9, URZ, 0x1f, UR18 ;  /* 0x0000001f3f097899 */ /* 0x000fe40008011412 */
[----:B------:R-:W-:Y:S02]  /*11e30*/  UIMAD UR8, UR22, UR18, URZ ;  /* 0x00000012160872a4 */ /* 0x000fe4000f8e023f */
[----:B------:R-:W4:Y:S02]  /*11e40*/  LDL R0, [R1+0x18] ;  /* 0x0000180001007983 */ /* 0x000f240000100800 */
[----:B------:R-:W-:Y:S03]  /*11e50*/  UIMAD UR8, UR9, UR27, UR8 ;  /* 0x0000001b090872a4 */ /* 0x000fe6000f8e0208 */
[----:B------:R-:W5:Y:S05]  /*11e60*/  LDL R10, [R1+0x1c] ;  /* 0x00001c00010a7983 */ /* 0x000f6a0000100800 */
[----:B------:R-:W5:Y:S05]  /*11e70*/  LDL R9, [R1+0x10] ;  /* 0x0000100001097983 */ /* 0x000f6a0000100800 */
[----:B------:R-:W5:Y:S05]  /*11e80*/  LDL R8, [R1+0x14] ;  /* 0x0000140001087983 */ /* 0x000f6a0000100800 */
[----:B------:R-:W5:Y:S05]  /*11e90*/  LDL R7, [R1+0x8] ;  /* 0x0000080001077983 */ /* 0x000f6a0000100800 */
[----:B------:R-:W5:Y:S01]  /*11ea0*/  LDL R6, [R1] ;  /* 0x0000000001067983 */ /* 0x000f620000100800 */
[----:B------:R-:W-:Y:S06]  /*11eb0*/  BAR.SYNC.DEFER_BLOCKING 0x0 ;  /* 0x0000000000007b1d */ /* 0x000fec0000010000 */
[----:B------:R-:W-:Y:S01]  /*11ec0*/  @P3 STS.128 [R252+0xc000], RZ ;  /* 0x00c000fffc003388 */ /* 0x000fe20000000c00 */
[----:B--2---:R-:W-:Y:S04]  /*11ed0*/  IMAD.WIDE.U32 R202, R202, UR27, R4 ;  /* 0x0000001bcaca7c25 */ /* 0x004fe8000f8e0004 */
[----:B------:R-:W2:Y:S01]  /*11ee0*/  LDL R5, [R1+0xc] ;  /* 0x00000c0001057983 */ /* 0x000ea20000100800 */
[----:B------:R-:W-:Y:S04]  /*11ef0*/  VIADD R200, R203, UR8 ;  /* 0x00000008cbc87c36 */ /* 0x000fe80008000000 */
[----:B------:R-:W2:Y:S01]  /*11f00*/  LDL R4, [R1+0x4] ;  /* 0x0000040001047983 */ /* 0x000ea20000100800 */
[----:B---3--:R-:W-:Y:S02]  /*11f10*/  ISETP.GE.AND P2, PT, R2, UR5, PT ;  /* 0x0000000502007c0c */ /* 0x008fe4000bf46270 */
[C---:B----4-:R-:W-:Y:S02]  /*11f20*/  @!P3 LEA R18, P4, R202.reuse, R0, 0x1 ;  /* 0x00000000ca12b211 */ /* 0x050fe400078808ff */
[C---:B------:R-:W-:Y:S02]  /*11f30*/  IADD3 R0, P1, R202.reuse, UR28, RZ ;  /* 0x0000001cca007c10 */ /* 0x040fe4000ff3e0ff */
[C-C-:B-----5:R-:W-:Y:S05]  /*11f40*/  @!P3 LEA.HI.X R19, R202.reuse, R10, R200.reuse, 0x1, P4 ;  /* 0x0000000aca13b211 */ /* 0x160fea00020f0cc8 */
[----:B------:R-:W-:Y:S01]  /*11f50*/  @!PT LDS RZ, [RZ] ;  /* 0x00000000fffff984 */ /* 0x000fe20000000800 */
[----:B------:R-:W-:Y:S01]  /*11f60*/  @!PT LDS RZ, [RZ] ;  /* 0x00000000fffff984 */ /* 0x000fe20000000800 */
[----:B------:R-:W-:Y:S01]  /*11f70*/  @!PT LDS RZ, [RZ] ;  /* 0x00000000fffff984 */ /* 0x000fe20000000800 */
[----:B------:R1:W-:Y:S02]  /*11f80*/  @!P3 LDGSTS.E.BYPASS.LTC128B.128 [R252+0xc000], desc[UR20][R18.64] ;  /* 0x0c00000012fcbfae */ /* 0x0003e4000b901d54 */
[----:B------:R-:W3:Y:S03]  /*11f90*/  @!P2 LDC.64 R2, c[0x0][0x220] ;  /* 0x00008800ff02ab82 */ /* 0x000ee60000000a00 */
[----:B------:R-:W-:Y:S05]  /*11fa0*/  @P2 STS.128 [R252+0xe000], RZ ;  /* 0x00e000fffc002388 */ /* 0x000fea0000000c00 */
[----:B------:R-:W4:Y:S01]  /*11fb0*/  @!P2 LDC.64 R14, c[0x0][0x220] ;  /* 0x00008800ff0eab82 */ /* 0x000f220000000a00 */
[C---:B---3--:R-:W-:Y:S04]  /*11fc0*/  @!P2 LEA R22, P0, R202.reuse, R2, 0x1 ;  /* 0x00000002ca16a211 */ /* 0x048fe800078008ff */
[----:B------:R-:W-:Y:S03]  /*11fd0*/  @!P2 LEA.HI.X R23, R202, R3, R200, 0x1, P0 ;  /* 0x00000003ca17a211 */ /* 0x000fe600000f0cc8 */
[----:B------:R-:W3:Y:S01]  /*11fe0*/  @!P2 LDC.64 R202, c[0x0][0x220] ;  /* 0x00008800ffcaab82 */ /* 0x000ee20000000a00 */
[----:B------:R-:W-:Y:S02]  /*11ff0*/  @!P3 LEA R26, P0, R0, R9, 0x1 ;  /* 0x00000009001ab211 */ /* 0x000fe400078008ff */
[----:B------:R-:W-:Y:S01]  /*12000*/  IADD3.X R200, R200, UR19, RZ, P1, !PT ;  /* 0x00000013c8c87c10 */ /* 0x000fe20008ffe4ff */
[----:B------:R-:W-:Y:S01]  /*12010*/  @!PT LDS RZ, [RZ] ;  /* 0x00000000fffff984 */ /* 0x000fe20000000800 */
[----:B------:R-:W-:Y:S01]  /*12020*/  @!PT LDS RZ, [RZ] ;  /* 0x00000000fffff984 */ /* 0x000fe20000000800 */
[----:B------:R-:W-:Y:S01]  /*12030*/  @!PT LDS RZ, [RZ] ;  /* 0x00000000fffff984 */ /* 0x000fe20000000800 */
[----:B------:R5:W-:Y:S01]  /*12040*/  @!P2 LDGSTS.E.BYPASS.LTC128B.128 [R252+0xe000], desc[UR20][R22.64+0x80] ;  /* 0x0e00008016fcafae */ /* 0x000be2000b901d54 */
[C---:B------:R-:W-:Y:S02]  /*12050*/  IADD3 R196, P1, R0.reuse, UR28, RZ ;  /* 0x0000001c00c47c10 */ /* 0x040fe4000ff3e0ff */
[C-C-:B------:R-:W-:Y:S02]  /*12060*/  @!P3 LEA.HI.X R27, R0.reuse, R8, R200.reuse, 0x1, P0 ;  /* 0x00000008001bb211 */ /* 0x140fe400000f0cc8 */
[----:B------:R-:W-:Y:S01]  /*12070*/  @P3 STS.128 [R252+0xc800], RZ ;  /* 0x00c800fffc003388 */ /* 0x000fe20000000c00 */
[----:B----4-:R-:W-:Y:S01]  /*12080*/  @!P2 LEA R14, P0, R0, R14, 0x1 ;  /* 0x0000000e000ea211 */ /* 0x010fe200078008ff */
[----:B------:R-:W4:Y:S01]  /*12090*/  @!P2 LDC.64 R2, c[0x0][0x220] ;  /* 0x00008800ff02ab82 */ /* 0x000f220000000a00 */
[----:B------:R-:W-:Y:S02]  /*120a0*/  IADD3.X R17, R200, UR19, RZ, P1, !PT ;  /* 0x00000013c8117c10 */ /* 0x000fe40008ffe4ff */
[----:B------:R-:W-:Y:S01]  /*120b0*/  @!PT LDS RZ, [RZ] ;  /* 0x00000000fffff984 */ /* 0x000fe20000000800 */
[----:B------:R-:W-:Y:S01]  /*120c0*/  @!PT LDS RZ, [RZ] ;  /* 0x00000000fffff984 */ /* 0x000fe20000000800 */
[----:B------:R-:W-:Y:S01]  /*120d0*/  @!PT LDS RZ, [RZ] ;  /* 0x00000000fffff984 */ /* 0x000fe20000000800 */
[----:B------:R-:W-:Y:S01]  /*120e0*/  @!P3 LDGSTS.E.BYPASS.LTC128B.128 [R252+0xc800], desc[UR20][R26.64] ;  /* 0x0c8000001afcbfae */ /* 0x000fe2000b901d54 */
[----:B------:R-:W-:Y:S02]  /*120f0*/  @!P2 LEA.HI.X R15, R0, R15, R200, 0x1, P0 ;  /* 0x0000000f000fa211 */ /* 0x000fe400000f0cc8 */
[C---:B-1----:R-:W-:Y:S02]  /*12100*/  @!P3 LEA R18, P0, R196.reuse, R7, 0x1 ;  /* 0x00000007c412b211 */ /* 0x042fe400078008ff */
[----:B------:R-:W-:Y:S01]  /*12110*/  @P2 STS.128 [R252+0xe800], RZ ;  /* 0x00e800fffc002388 */ /* 0x000fe20000000c00 */
[C---:B------:R-:W-:Y:S04]  /*12120*/  IADD3 R13, P4, R196.reuse, UR28, RZ ;  /* 0x0000001cc40d7c10 */ /* 0x040fe8000ff9e0ff */
[----:B------:R-:W-:Y:S01]  /*12130*/  @!PT LDS RZ, [RZ] ;  /* 0x00000000fffff984 */ /* 0x000fe20000000800 */
[----:B------:R-:W-:Y:S01]  /*12140*/  @!PT LDS RZ, [RZ] ;  /* 0x00000000fffff984 */ /* 0x000fe20000000800 */
[----:B------:R-:W-:Y:S01]  /*12150*/  @!PT LDS RZ, [RZ] ;  /* 0x00000000fffff984 */ /* 0x000fe20000000800 */
[----:B------:R1:W-:Y:S01]  /*12160*/  @!P2 LDGSTS.E.BYPASS.LTC128B.128 [R252+0xe800], desc[UR20][R14.64+0x80] ;  /* 0x0e8000800efcafae */ /* 0x0003e2000b901d54 */
[----:B------:R-:W-:Y:S04]  /*12170*/  IADD3.X R0, R17, UR19, RZ, P4, !PT ;  /* 0x0000001311007c10 */ /* 0x000fe8000a7fe4ff */
[----:B------:R-:W-:Y:S01]  /*12180*/  @P3 STS.128 [R252+0xd000], RZ ;  /* 0x00d000fffc003388 */ /* 0x000fe20000000c00 */
[C---:B---3--:R-:W-:Y:S04]  /*12190*/  @!P2 LEA R202, P1, R196.reuse, R202, 0x1 ;  /* 0x000000cac4caa211 */ /* 0x048fe800078208ff */
[C-C-:B------:R-:W-:Y:S02]  /*121a0*/  @!P2 LEA.HI.X R203, R196.reuse, R203, R17.reuse, 0x1, P1 ;  /* 0x000000cbc4cba211 */ /* 0x140fe400008f0c11 */
[C---:B-----5:R-:W-:Y:S02]  /*121b0*/  @!P3 LEA R22, P4, R13.reuse, R6, 0x1 ;  /* 0x000000060d16b211 */ /* 0x060fe400078808ff */
[----:B--2---:R-:W-:Y:S02]  /*121c0*/  @!P3 LEA.HI.X R19, R196, R5, R17, 0x1, P0 ;  /* 0x00000005c413b211 */ /* 0x004fe400000f0c11 */
[C---:B----4-:R-:W-:Y:S02]  /*121d0*/  @!P2 LEA R2, P0, R13.reuse, R2, 0x1 ;  /* 0x000000020d02a211 */ /* 0x050fe400078008ff */
[C-C-:B------:R-:W-:Y:S01]  /*121e0*/  @!P3 LEA.HI.X R23, R13.reuse, R4, R0.reuse, 0x1, P4 ;  /* 0x000000040d17b211 */ /* 0x140fe200020f0c00 */
[----:B------:R-:W-:Y:S01]  /*121f0*/  @!PT LDS RZ, [RZ] ;  /* 0x00000000fffff984 */ /* 0x000fe20000000800 */
[----:B------:R-:W-:Y:S01]  /*12200*/  @!PT LDS RZ, [RZ] ;  /* 0x00000000fffff984 */ /* 0x000fe20000000800 */
[----:B------:R-:W-:Y:S01]  /*12210*/  @!PT LDS RZ, [RZ] ;  /* 0x00000000fffff984 */ /* 0x000fe20000000800 */
[----:B------:R2:W-:Y:S01]  /*12220*/  @!P3 LDGSTS.E.BYPASS.LTC128B.128 [R252+0xd000], desc[UR20][R18.64] ;  /* 0x0d00000012fcbfae */ /* 0x0005e2000b901d54 */
[----:B------:R-:W-:Y:S02]  /*12230*/  @!P2 LEA.HI.X R3, R13, R3, R0, 0x1, P0 ;  /* 0x000000030d03a211 */ /* 0x000fe400000f0c00 */
[----:B------:R-:W-:Y:S02]  /*12240*/  ISETP.LT.AND P4, PT, RZ, UR18, PT ;  /* 0x00000012ff007c0c */ /* 0x000fe4000bf81270 */
[----:B------:R-:W-:Y:S05]  /*12250*/  @P2 STS.128 [R252+0xf000], RZ ;  /* 0x00f000fffc002388 */ /* 0x000fea0000000c00 */
[----:B------:R-:W-:Y:S01]  /*12260*/  @!PT LDS RZ, [RZ] ;  /* 0x00000000fffff984 */ /* 0x000fe20000000800 */
[----:B------:R-:W-:Y:S01]  /*12270*/  @!PT LDS RZ, [RZ] ;  /* 0x00000000fffff984 */ /* 0x000fe20000000800 */
[----:B------:R-:W-:Y:S01]  /*12280*/  @!PT LDS RZ, [RZ] ;  /* 0x00000000fffff984 */ /* 0x000fe20000000800 */
[----:B------:R-:W-:Y:S05]  /*12290*/  @!P2 LDGSTS.E.BYPASS.LTC128B.128 [R252+0xf000], desc[UR20][R202.64+0x80] ;  /* 0x0f000080cafcafae */ /* 0x000fea000b901d54 */
[----:B------:R-:W-:Y:S05]  /*122a0*/  @P3 STS.128 [R252+0xd800], RZ ;  /* 0x00d800fffc003388 */ /* 0x000fea0000000c00 */
[----:B------:R-:W-:Y:S01]  /*122b0*/  @!PT LDS RZ, [RZ] ;  /* 0x00000000fffff984 */ /* 0x000fe20000000800 */
[----:B------:R-:W-:Y:S01]  /*122c0*/  @!PT LDS RZ, [RZ] ;  /* 0x00000000fffff984 */ /* 0x000fe20000000800 */
[----:B------:R-:W-:Y:S01]  /*122d0*/  @!PT LDS RZ, [RZ] ;  /* 0x00000000fffff984 */ /* 0x000fe20000000800 */
[----:B------:R3:W-:Y:S05]  /*122e0*/  @!P3 LDGSTS.E.BYPASS.LTC128B.128 [R252+0xd800], desc[UR20][R22.64] ;  /* 0x0d80000016fcbfae */ /* 0x0007ea000b901d54 */
[----:B------:R-:W-:Y:S05]  /*122f0*/  @P2 STS.128 [R252+0xf800], RZ ;  /* 0x00f800fffc002388 */ /* 0x000fea0000000c00 */
[----:B------:R-:W-:Y:S01]  /*12300*/  @!PT LDS RZ, [RZ] ;  /* 0x00000000fffff984 */ /* 0x000fe20000000800 */
[----:B------:R-:W-:Y:S01]  /*12310*/  @!PT LDS RZ, [RZ] ;  /* 0x00000000fffff984 */ /* 0x000fe20000000800 */
[----:B------:R-:W-:Y:S01]  /*12320*/  @!PT LDS RZ, [RZ] ;  /* 0x00000000fffff984 */ /* 0x000fe20000000800 */
[----:B------:R4:W-:Y:S05]  /*12330*/  @!P2 LDGSTS.E.BYPASS.LTC128B.128 [R252+0xf800], desc[UR20][R2.64+0x80] ;  /* 0x0f80008002fcafae */ /* 0x0009ea000b901d54 */
[----:B------:R-:W-:Y:S05]  /*12340*/  LDSM.16.M88.4 R204, [R251] ;  /* 0x00000000fbcc783b */ /* 0x000fea0000000200 */
[----:B------:R-:W5:Y:S05]  /*12350*/  LDSM.16.M88.4 R208, [R250+0x8000] ;  /* 0x00800000fad0783b */ /* 0x000f6a0000000200 */
[----:B------:R-:W1:Y:S05]  /*12360*/  LDSM.16.M88.4 R212, [R251+0x2000] ;  /* 0x00200000fbd4783b */ /* 0x000e6a0000000200 */
[----:B------:R-:W3:Y:S05]  /*12370*/  LDSM.16.M88.4 R216, [R250+0x8800] ;  /* 0x00880000fad8783b */ /* 0x000eea0000000200 */
[----:B------:R-:W0:Y:S05]  /*12380*/  LDGDEPBAR ;  /* 0x00000000000079af */ /* 0x000e2a0000000000 */
[----:B------:R-:W4:Y:S05]  /*12390*/  LDSM.16.M88.4 R220, [R250+0x9000] ;  /* 0x00900000fadc783b */ /* 0x000f2a0000000200 */
[----:B------:R-:W4:Y:S05]  /*123a0*/  LDSM.16.M88.4 R224, [R250+0x9800] ;  /* 0x00980000fae0783b */ /* 0x000f2a0000000200 */
[----:B------:R-:W-:Y:S05]  /*123b0*/  LDSM.16.M88.4 R228, [R249] ;  /* 0x00000000f9e4783b */ /* 0x000fea0000000200 */
[----:B------:R-:W4:Y:S05]  /*123c0*/  LDSM.16.M88.4 R232, [R248] ;  /* 0x00000000f8e8783b */ /* 0x000f2a0000000200 */
[----:B------:R-:W4:Y:S01]  /*123d0*/  LDSM.16.M88.4 R236, [R249+0x2000] ;  /* 0x00200000f9ec783b */ /* 0x000f220000000200 */
[-C--:B-----5:R-:W-:Y:S06]  /*123e0*/  HMMA.16816.F32.BF16 R4, R204, R208.reuse, RZ ;  /* 0x000000d0cc04723c */ /* 0x0a0fec00000418ff */
[C---:B-1----:R-:W-:Y:S06]  /*123f0*/  HMMA.16816.F32.BF16 R8, R212.reuse, R208, RZ ;  /* 0x000000d0d408723c */ /* 0x042fec00000418ff */
[-C--:B------:R-:W-:Y:S06]  /*12400*/  HMMA.16816.F32.BF16 R12, R212, R210.reuse, RZ ;  /* 0x000000d2d40c723c */ /* 0x080fec00000418ff */
[C---:B--2---:R-:W-:Y:S01]  /*12410*/  HMMA.16816.F32.BF16 R16, R204.reuse, R210, RZ ;  /* 0x000000d2cc10723c */ /* 0x044fe200000418ff */
[----:B------:R-:W-:Y:S05]  /*12420*/  LDSM.16.M88.4 R208, [R248+0x1000] ;  /* 0x00100000f8d0783b */ /* 0x000fea0000000200 */
[-C--:B---3--:R-:W-:Y:S06]  /*12430*/  HMMA.16816.F32.BF16 R20, R204, R216.reuse, RZ ;  /* 0x000000d8cc14723c */ /* 0x088fec00000418ff */
[C---:B------:R-:W-:Y:S06]  /*12440*/  HMMA.16816.F32.BF16 R24, R212.reuse, R216, RZ ;  /* 0x000000d8d418723c */ /* 0x040fec00000418ff */
[-C--:B------:R-:W-:Y:S06]  /*12450*/  HMMA.16816.F32.BF16 R28, R212, R218.reuse, RZ ;  /* 0x000000dad41c723c */ /* 0x080fec00000418ff */
[C---:B------:R-:W-:Y:S01]  /*12460*/  HMMA.16816.F32.BF16 R32, R204.reuse, R218, RZ ;  /* 0x000000dacc20723c */ /* 0x040fe200000418ff */
[----:B------:R-:W-:Y:S05]  /*12470*/  LDSM.16.M88.4 R216, [R247+0x2000] ;  /* 0x00200000f7d8783b */ /* 0x000fea0000000200 */
[-C--:B----4-:R-:W-:Y:S06]  /*12480*/  HMMA.16816.F32.BF16 R36, R204, R220.reuse, RZ ;  /* 0x000000dccc24723c */ /* 0x090fec00000418ff */
[C---:B------:R-:W-:Y:S06]  /*12490*/  HMMA.16816.F32.BF16 R40, R212.reuse, R220, RZ ;  /* 0x000000dcd428723c */ /* 0x040fec00000418ff */
[-C--:B------:R-:W-:Y:S06]  /*124a0*/  HMMA.16816.F32.BF16 R44, R212, R222.reuse, RZ ;  /* 0x000000ded42c723c */ /* 0x080fec00000418ff */
[C---:B------:R-:W-:Y:S01]  /*124b0*/  HMMA.16816.F32.BF16 R48, R204.reuse, R222, RZ ;  /* 0x000000decc30723c */ /* 0x040fe200000418ff */
[----:B------:R-:W-:Y:S05]  /*124c0*/  LDSM.16.M88.4 R220, [R243+0x9000] ;  /* 0x00900000f3dc783b */ /* 0x000fea0000000200 */
[-C--:B------:R-:W-:Y:S06]  /*124d0*/  HMMA.16816.F32.BF16 R52, R204, R224.reuse, RZ ;  /* 0x000000e0cc34723c */ /* 0x080fec00000418ff */
[C---:B------:R-:W-:Y:S06]  /*124e0*/  HMMA.16816.F32.BF16 R56, R212.reuse, R224, RZ ;  /* 0x000000e0d438723c */ /* 0x040fec00000418ff */
[-C--:B------:R-:W-:Y:S01]  /*124f0*/  HMMA.16816.F32.BF16 R60, R212, R226.reuse, RZ ;  /* 0x000000e2d43c723c */ /* 0x080fe200000418ff */
[----:B------:R-:W-:Y:S05]  /*12500*/  LDSM.16.M88.4 R212, [R248+0x1800] ;  /* 0x00180000f8d4783b */ /* 0x000fea0000000200 */
[----:B------:R-:W-:Y:S01]  /*12510*/  HMMA.16816.F32.BF16 R64, R204, R226, RZ ;  /* 0x000000e2cc40723c */ /* 0x000fe200000418ff */
[----:B------:R-:W1:Y:S05]  /*12520*/  LDSM.16.M88.4 R204, [R248+0x800] ;  /* 0x00080000f8cc783b */ /* 0x000e6a0000000200 */
[-C--:B------:R-:W-:Y:S01]  /*12530*/  HMMA.16816.F32.BF16 R4, R228, R232.reuse, R4 ;  /* 0x000000e8e404723c */ /* 0x080fe20000041804 */
[----:B------:R-:W-:Y:S05]  /*12540*/  LDSM.16.M88.4 R224, [R243+0x9800] ;  /* 0x00980000f3e0783b */ /* 0x000fea0000000200 */
[C---:B------:R-:W-:Y:S06]  /*12550*/  HMMA.16816.F32.BF16 R8, R236.reuse, R232, R8 ;  /* 0x000000e8ec08723c */ /* 0x040fec0000041808 */
[-C--:B------:R-:W-:Y:S06]  /*12560*/  HMMA.16816.F32.BF16 R12, R236, R234.reuse, R12 ;  /* 0x000000eaec0c723c */ /* 0x080fec000004180c */
[C---:B------:R-:W-:Y:S06]  /*12570*/  HMMA.16816.F32.BF16 R16, R228.reuse, R234, R16 ;  /* 0x000000eae410723c */ /* 0x040fec0000041810 */
[-C--:B-1----:R-:W-:Y:S06]  /*12580*/  HMMA.16816.F32.BF16 R20, R228, R204.reuse, R20 ;  /* 0x000000cce414723c */ /* 0x082fec0000041814 */
[C---:B------:R-:W-:Y:S06]  /*12590*/  HMMA.16816.F32.BF16 R24, R236.reuse, R204, R24 ;  /* 0x000000ccec18723c */ /* 0x040fec0000041818 */
[-C--:B------:R-:W-:Y:S06]  /*125a0*/  HMMA.16816.F32.BF16 R28, R236, R206.reuse, R28 ;  /* 0x000000ceec1c723c */ /* 0x080fec000004181c */
[C---:B------:R-:W-:Y:S01]  /*125b0*/  HMMA.16816.F32.BF16 R32, R228.reuse, R206, R32 ;  /* 0x000000cee420723c */ /* 0x040fe20000041820 */
[----:B------:R-:W-:Y:S05]  /*125c0*/  LDSM.16.M88.4 R204, [R247] ;  /* 0x00000000f7cc783b */ /* 0x000fea0000000200 */
[-C--:B------:R-:W-:Y:S06]  /*125d0*/  HMMA.16816.F32.BF16 R36, R228, R208.reuse, R36 ;  /* 0x000000d0e424723c */ /* 0x080fec0000041824 */
[C---:B------:R-:W-:Y:S06]  /*125e0*/  HMMA.16816.F32.BF16 R40, R236.reuse, R208, R40 ;  /* 0x000000d0ec28723c */ /* 0x040fec0000041828 */
[-C--:B------:R-:W-:Y:S06]  /*125f0*/  HMMA.16816.F32.BF16 R44, R236, R210.reuse, R44 ;  /* 0x000000d2ec2c723c */ /* 0x080fec000004182c */
[C---:B------:R-:W-:Y:S01]  /*12600*/  HMMA.16816.F32.BF16 R48, R228.reuse, R210, R48 ;  /* 0x000000d2e430723c */ /* 0x040fe20000041830 */
[----:B------:R-:W1:Y:S05]  /*12610*/  LDSM.16.M88.4 R208, [R243+0x8000] ;  /* 0x00800000f3d0783b */ /* 0x000e6a0000000200 */
[-C--:B------:R-:W-:Y:S06]  /*12620*/  HMMA.16816.F32.BF16 R52, R228, R212.reuse, R52 ;  /* 0x000000d4e434723c */ /* 0x080fec0000041834 */
[C---:B------:R-:W-:Y:S06]  /*12630*/  HMMA.16816.F32.BF16 R56, R236.reuse, R212, R56 ;  /* 0x000000d4ec38723c */ /* 0x040fec0000041838 */
[-C--:B------:R-:W-:Y:S06]  /*12640*/  HMMA.16816.F32.BF16 R60, R236, R214.reuse, R60 ;  /* 0x000000d6ec3c723c */ /* 0x080fec000004183c */
[----:B------:R-:W-:Y:S01]  /*12650*/  HMMA.16816.F32.BF16 R64, R228, R214, R64 ;  /* 0x000000d6e440723c */ /* 0x000fe20000041840 */
[----:B------:R-:W2:Y:S05]  /*12660*/  LDSM.16.M88.4 R212, [R243+0x8800] ;  /* 0x00880000f3d4783b */ /* 0x000eaa0000000200 */
[-C--:B-1----:R-:W-:Y:S06]  /*12670*/  HMMA.16816.F32.BF16 R4, R204, R208.reuse, R4 ;  /* 0x000000d0cc04723c */ /* 0x082fec0000041804 */
[C---:B------:R-:W-:Y:S06]  /*12680*/  HMMA.16816.F32.BF16 R8, R216.reuse, R208, R8 ;  /* 0x000000d0d808723c */ /* 0x040fec0000041808 */
[-C--:B------:R-:W-:Y:S06]  /*12690*/  HMMA.16816.F32.BF16 R12, R216, R210.reuse, R12 ;  /* 0x000000d2d80c723c */ /* 0x080fec000004180c */
[C---:B------:R-:W-:Y:S01]  /*126a0*/  HMMA.16816.F32.BF16 R16, R204.reuse, R210, R16 ;  /* 0x000000d2cc10723c */ /* 0x040fe20000041810 */
[----:B------:R-:W-:Y:S05]  /*126b0*/  LDSM.16.M88.4 R208, [R246] ;  /* 0x00000000f6d0783b */ /* 0x000fea0000000200 */
[-C--:B--2---:R-:W-:Y:S06]  /*126c0*/  HMMA.16816.F32.BF16 R20, R204, R212.reuse, R20 ;  /* 0x000000d4cc14723c */ /* 0x084fec0000041814 */
        /* <DEDUP_REMOVED lines=101> */
[----:B------:R-:W-:Y:S01]  /*12d20*/  HMMA.16816.F32.BF16 R64, R204, R226, R64 ;  /* 0x000000e2cc40723c */ /* 0x000fe20000041840 */
[----:B------:R-:W4:Y:S05]  /*12d30*/  LDSM.16.M88.4 R204, [R245+0x3000] ;  /* 0x00300000f5cc783b */ /* 0x000f2a0000000200 */
[-C--:B-1----:R-:W-:Y:S01]  /*12d40*/  HMMA.16816.F32.BF16 R4, R208, R212.reuse, R4 ;  /* 0x000000d4d004723c */ /* 0x082fe20000041804 */
[----:B------:R-:W1:Y:S01]  /*12d50*/  LDSM.16.M88.4 R224, [R245+0x3800] ;  /* 0x00380000f5e0783b */ /* 0x000e620000000200 */
[----:B------:R-:W-:Y:S04]  /*12d60*/  DEPBAR.LE SB0, 0x0 ;  /* 0x000080000000791a */ /* 0x000fe80000000000 */
[----:B------:R-:W-:Y:S01]  /*12d70*/  BAR.SYNC.DEFER_BLOCKING 0x0 ;  /* 0x0000000000007b1d */ /* 0x000fe20000010000 */
[C---:B---3--:R-:W-:Y:S06]  /*12d80*/  HMMA.16816.F32.BF16 R8, R220.reuse, R212, R8 ;  /* 0x000000d4dc08723c */ /* 0x048fec0000041808 */
[-C--:B------:R-:W-:Y:S06]  /*12d90*/  HMMA.16816.F32.BF16 R12, R220, R214.reuse, R12 ;  /* 0x000000d6dc0c723c */ /* 0x080fec000004180c */
        /* <DEDUP_REMOVED lines=70> */
.L_x_228:
[----:B--2---:R-:W-:Y:S01]  /*13200*/  FMNMX.FTZ R203, R57, R234, !PT ;  /* 0x000000ea39cb7209 */ /* 0x004fe20007810000 */
[----:B------:R-:W-:Y:S01]  /*13210*/  SHFL.BFLY PT, R209, R196, 0x2, 0x1f ;  /* 0x0c401f00c4d17f89 */ /* 0x000fe200000e0000 */
[----:B------:R-:W-:Y:S01]  /*13220*/  FMNMX.FTZ R202, R58, R200, !PT ;  /* 0x000000c83aca7209 */ /* 0x000fe20007810000 */
[----:B------:R-:W-:Y:S01]  /*13230*/  UIADD3 UR18, UR18, -0x1, URZ ;  /* 0xffffffff12127890 */ /* 0x000fe2000fffe03f */
[----:B------:R-:W-:Y:S02]  /*13240*/  FMNMX.FTZ R0, R60, R203, !PT ;  /* 0x000000cb3c007209 */ /* 0x000fe40007810000 */
[----:B------:R-:W-:Y:S02]  /*13250*/  FMNMX.FTZ R203, R59, R202, !PT ;  /* 0x000000ca3bcb7209 */ /* 0x000fe40007810000 */
[----:B------:R-:W-:Y:S02]  /*13260*/  FMNMX.FTZ R2, R61, R0, !PT ;  /* 0x000000003d027209 */ /* 0x000fe40007810000 */
[----:B------:R-:W-:Y:S02]  /*13270*/  FMNMX.FTZ R235, R67, R235, !PT ;  /* 0x000000eb43eb7209 */ /* 0x000fe40007810000 */
[----:B------:R-:W-:Y:S01]  /*13280*/  FMNMX.FTZ R0, R62, R203, !PT ;  /* 0x000000cb3e007209 */ /* 0x000fe20007810000 */
[----:B------:R-:W-:Y:S03]  /*13290*/  SHFL.BFLY PT, R211, R2, 0x2, 0x1f ;  /* 0x0c401f0002d37f89 */ /* 0x000fe600000e0000 */
[----:B------:R-:W-:Y:S05]  /*132a0*/  FMNMX.FTZ R3, R63, R0, !PT ;  /* 0x000000003f037209 */ /* 0x000fea0007810000 */
[----:B------:R-:W-:Y:S08]  /*132b0*/  SHFL.BFLY PT, R200, R235, 0x2, 0x1f ;  /* 0x0c401f00ebc87f89 */ /* 0x000ff000000e0000 */
[----:B------:R-:W1:Y:S02]  /*132c0*/  SHFL.BFLY PT, R0, R3, 0x2, 0x1f ;  /* 0x0c401f0003007f89 */ /* 0x000e6400000e0000 */
[----:B-1----:R-:W-:Y:S02]  /*132d0*/  FMNMX.FTZ R203, R3, R0, !PT ;  /* 0x0000000003cb7209 */ /* 0x002fe40007810000 */
[----:B------:R-:W-:Y:S02]  /*132e0*/  FMNMX.FTZ R209, R196, R209, !PT ;  /* 0x000000d1c4d17209 */ /* 0x000fe40007810000 */
[----:B------:R-:W-:Y:S02]  /*132f0*/  FMNMX.FTZ R207, R235, R200, !PT ;  /* 0x000000c8ebcf7209 */ /* 0x000fe40007810000 */
[----:B------:R-:W1:Y:S01]  /*13300*/  SHFL.BFLY PT, R0, R203, 0x1, 0x1f ;  /* 0x0c201f00cb007f89 */ /* 0x000e6200000e0000 */
[----:B------:R-:W-:Y:S07]  /*13310*/  FMNMX.FTZ R205, R2, R211, !PT ;  /* 0x000000d302cd7209 */ /* 0x000fee0007810000 */
[----:B------:R-:W2:Y:S08]  /*13320*/  SHFL.BFLY PT, R196, R209, 0x1, 0x1f ;  /* 0x0c201f00d1c47f89 */ /* 0x000eb000000e0000 */
[----:B------:R-:W3:Y:S08]  /*13330*/  SHFL.BFLY PT, R200, R207, 0x1, 0x1f ;  /* 0x0c201f00cfc87f89 */ /* 0x000ef000000e0000 */
[----:B------:R-:W4:Y:S01]  /*13340*/  SHFL.BFLY PT, R202, R205, 0x1, 0x1f ;  /* 0x0c201f00cdca7f89 */ /* 0x000f2200000e0000 */
[----:B-1----:R-:W-:Y:S02]  /*13350*/  FMNMX.FTZ R0, R203, R0, !PT ;  /* 0x00000000cb007209 */ /* 0x002fe40007810000 */
[----:B--2---:R-:W-:Y:S03]  /*13360*/  FMNMX.FTZ R196, R209, R196, !PT ;  /* 0x000000c4d1c47209 */ /* 0x004fe60007810000 */
[C---:B------:R-:W-:Y:S01]  /*13370*/  FADD.FTZ R197, -R0.reuse, R197 ;  /* 0x000000c500c57221 */ /* 0x040fe20000010100 */
[----:B------:R-:W-:Y:S01]  /*13380*/  FMUL.FTZ R229, R0, UR4 ;  /* 0x0000000400e57c20 */ /* 0x000fe20008410000 */
[----:B------:R-:W-:Y:S01]  /*13390*/  LDSM.16.MT88.4 R208, [R242+0xc000] ;  /* 0x00c00000f2d0783b */ /* 0x000fe20000004200 */
[----:B---3--:R-:W-:Y:S01]  /*133a0*/  FMNMX.FTZ R3, R207, R200, !PT ;  /* 0x000000c8cf037209 */ /* 0x008fe20007810000 */
[C---:B------:R-:W-:Y:S01]  /*133b0*/  FADD.FTZ R2, -R196.reuse, R201 ;  /* 0x000000c9c4027221 */ /* 0x040fe20000010100 */
[----:B------:R-:W-:Y:S01]  /*133c0*/  FMUL.FTZ R203, R197, UR4 ;  /* 0x00000004c5cb7c20 */ /* 0x000fe20008410000 */
[C---:B------:R-:W-:Y:S01]  /*133d0*/  FMUL.FTZ R225, R196.reuse, UR4 ;  /* 0x00000004c4e17c20 */ /* 0x040fe20008410000 */
[----:B------:R-:W-:Y:S01]  /*133e0*/  FSETP.NEU.FTZ.AND P0, PT, R196, -INF , PT ;  /* 0xff800000c400780b */ /* 0x000fe20003f1d000 */
[----:B------:R-:W-:Y:S01]  /*133f0*/  FMUL.FTZ R204, R2, UR4 ;  /* 0x0000000402cc7c20 */ /* 0x000fe20008410000 */
[----:B------:R-:W-:Y:S01]  /*13400*/  FADD.FTZ R200, -R3, R198 ;  /* 0x000000c603c87221 */ /* 0x000fe20000010100 */
[----:B----4-:R-:W-:Y:S01]  /*13410*/  FMNMX.FTZ R2, R205, R202, !PT ;  /* 0x000000cacd027209 */ /* 0x010fe20007810000 */
[----:B------:R1:W2:Y:S01]  /*13420*/  MUFU.EX2 R197, R203 ;  /* 0x000000cb00c57308 */ /* 0x0002a20000000800 */
[----:B------:R-:W-:Y:S01]  /*13430*/  FSEL R225, R225, RZ, P0 ;  /* 0x000000ffe1e17208 */ /* 0x000fe20000000000 */
[----:B------:R-:W-:Y:S01]  /*13440*/  FMUL.FTZ R201, R200, UR4 ;  /* 0x00000004c8c97c20 */ /* 0x000fe20008410000 */
[C---:B------:R-:W-:Y:S01]  /*13450*/  FMUL.FTZ R231, R3.reuse, UR4 ;  /* 0x0000000403e77c20 */ /* 0x040fe20008410000 */
[C---:B------:R-:W-:Y:S01]  /*13460*/  FADD.FTZ R200, -R2.reuse, R199 ;  /* 0x000000c702c87221 */ /* 0x040fe20000010100 */
[----:B------:R-:W-:Y:S01]  /*13470*/  FSETP.NEU.FTZ.AND P0, PT, R3, -INF , PT ;  /* 0xff8000000300780b */ /* 0x000fe20003f1d000 */
[----:B------:R-:W-:Y:S01]  /*13480*/  FMUL.FTZ R230, R2, UR4 ;  /* 0x0000000402e67c20 */ /* 0x000fe20008410000 */
[--C-:B------:R-:W-:Y:S03]  /*13490*/  FFMA.FTZ R216, R16, UR4, -R225.reuse ;  /* 0x0000000410d87c23 */ /* 0x100fe600080108e1 */
[----:B------:R3:W4:Y:S01]  /*134a0*/  MUFU.EX2 R198, R204 ;  /* 0x000000cc00c67308 */ /* 0x0007220000000800 */
[----:B------:R-:W-:Y:S01]  /*134b0*/  FMUL.FTZ R202, R200, UR4 ;  /* 0x00000004c8ca7c20 */ /* 0x000fe20008410000 */
[----:B------:R-:W-:Y:S01]  /*134c0*/  FSEL R231, R231, RZ, P0 ;  /* 0x000000ffe7e77208 */ /* 0x000fe20000000000 */
[--C-:B------:R-:W-:Y:S01]  /*134d0*/  FFMA.FTZ R223, R4, UR4, -R225.reuse ;  /* 0x0000000404df7c23 */ /* 0x100fe200080108e1 */
[----:B------:R-:W-:Y:S01]  /*134e0*/  FSETP.NEU.FTZ.AND P0, PT, R2, -INF , PT ;  /* 0xff8000000200780b */ /* 0x000fe20003f1d000 */
[--C-:B------:R-:W-:Y:S01]  /*134f0*/  FFMA.FTZ R220, R5, UR4, -R225.reuse ;  /* 0x0000000405dc7c23 */ /* 0x100fe200080108e1 */
[----:B------:R-:W-:Y:S01]  /*13500*/  FFMA.FTZ R234, R48, UR4, -R225 ;  /* 0x0000000430ea7c23 */ /* 0x000fe200080108e1 */
[----:B------:R-:W-:Y:S03]  /*13510*/  FFMA.FTZ R212, R18, UR4, -R231 ;  /* 0x0000000412d47c23 */ /* 0x000fe600080108e7 */
[----:B------:R5:W4:Y:S01]  /*13520*/  MUFU.EX2 R199, R201 ;  /* 0x000000c900c77308 */ /* 0x000b220000000800 */
[----:B------:R-:W-:Y:S01]  /*13530*/  FSEL R230, R230, RZ, P0 ;  /* 0x000000ffe6e67208 */ /* 0x000fe20000000000 */
[----:B-1----:R-:W-:Y:S01]  /*13540*/  FFMA.FTZ R203, R17, UR4, -R225 ;  /* 0x0000000411cb7c23 */ /* 0x002fe200080108e1 */
[----:B------:R-:W-:Y:S01]  /*13550*/  FSETP.NEU.FTZ.AND P0, PT, R0, -INF , PT ;  /* 0xff8000000000780b */ /* 0x000fe20003f1d000 */
[--C-:B------:R-:W-:Y:S01]  /*13560*/  FFMA.FTZ R213, R19, UR4, -R231.reuse ;  /* 0x0000000413d57c23 */ /* 0x100fe200080108e7 */
[--C-:B------:R-:W-:Y:S01]  /*13570*/  FFMA.FTZ R226, R6, UR4, -R231.reuse ;  /* 0x0000000406e27c23 */ /* 0x100fe200080108e7 */
[----:B------:R-:W-:Y:S01]  /*13580*/  FFMA.FTZ R219, R7, UR4, -R231 ;  /* 0x0000000407db7c23 */ /* 0x000fe200080108e7 */
[----:B------:R-:W-:Y:S03]  /*13590*/  FSEL R229, R229, RZ, P0 ;  /* 0x000000ffe5e57208 */ /* 0x000fe60000000000 */
[----:B------:R1:W1:Y:S01]  /*135a0*/  MUFU.EX2 R200, R202 ;  /* 0x000000ca00c87308 */ /* 0x0002620000000800 */
[----:B---3--:R-:W3:Y:S01]  /*135b0*/  LDSM.16.MT88.4 R204, [R244+0xc000] ;  /* 0x00c00000f4cc783b */ /* 0x008ee20000004200 */
[--C-:B------:R-:W-:Y:S01]  /*135c0*/  FFMA.FTZ R227, R8, UR4, -R230.reuse ;  /* 0x0000000408e37c23 */ /* 0x100fe200080108e6 */
[--C-:B------:R-:W-:Y:S01]  /*135d0*/  FFMA.FTZ R217, R9, UR4, -R230.reuse ;  /* 0x0000000409d97c23 */ /* 0x100fe200080108e6 */
[--C-:B------:R-:W-:Y:S01]  /*135e0*/  FFMA.FTZ R222, R10, UR4, -R229.reuse ;  /* 0x000000040ade7c23 */ /* 0x100fe200080108e5 */
[--C-:B------:R-:W-:Y:S01]  /*135f0*/  FFMA.FTZ R218, R11, UR4, -R229.reuse ;  /* 0x000000040bda7c23 */ /* 0x100fe200080108e5 */
[--C-:B------:R-:W-:Y:S01]  /*13600*/  FFMA.FTZ R214, R12, UR4, -R230.reuse ;  /* 0x000000040cd67c23 */ /* 0x100fe200080108e6 */
[--C-:B------:R-:W-:Y:S03]  /*13610*/  FFMA.FTZ R215, R14, UR4, -R229.reuse ;  /* 0x000000040ed77c23 */ /* 0x100fe600080108e5 */
[----:B------:R-:W-:Y:S01]  /*13620*/  MUFU.EX2 R212, R212 ;  /* 0x000000d400d47308 */ /* 0x000fe20000000800 */
[--C-:B-----5:R-:W-:Y:S01]  /*13630*/  FFMA.FTZ R201, R13, UR4, -R230.reuse ;  /* 0x000000040dc97c23 */ /* 0x120fe200080108e6 */
[C---:B--2---:R-:W-:Y:S01]  /*13640*/  FMUL.FTZ R10, R197.reuse, R190 ;  /* 0x000000bec50a7220 */ /* 0x044fe20000410000 */
[----:B------:R-:W-:Y:S01]  /*13650*/  FMUL.FTZ R11, R197, R191 ;  /* 0x000000bfc50b7220 */ /* 0x000fe20000410000 */
[C---:B----4-:R-:W-:Y:S01]  /*13660*/  FMUL.FTZ R4, R198.reuse, R192 ;  /* 0x000000c0c6047220 */ /* 0x050fe20000410000 */
[----:B------:R-:W-:Y:S01]  /*13670*/  FMUL.FTZ R5, R198, R193 ;  /* 0x000000c1c6057220 */ /* 0x000fe20000410000 */
[C---:B------:R-:W-:Y:S01]  /*13680*/  FMUL.FTZ R6, R199.reuse, R194 ;  /* 0x000000c2c7067220 */ /* 0x040fe20000410000 */
[----:B------:R-:W-:Y:S03]  /*13690*/  FMUL.FTZ R7, R199, R195 ;  /* 0x000000c3c7077220 */ /* 0x000fe60000410000 */
[----:B------:R-:W2:Y:S01]  /*136a0*/  MUFU.EX2 R213, R213 ;  /* 0x000000d500d57308 */ /* 0x000ea20000000800 */
[--C-:B-1----:R-:W-:Y:S01]  /*136b0*/  FFMA.FTZ R202, R15, UR4, -R229.reuse ;  /* 0x000000040fca7c23 */ /* 0x102fe200080108e5 */
[C---:B------:R-:W-:Y:S01]  /*136c0*/  FMUL.FTZ R8, R200.reuse, R188 ;  /* 0x000000bcc8087220 */ /* 0x040fe20000410000 */
[C---:B------:R-:W-:Y:S01]  /*136d0*/  FMUL.FTZ R9, R200.reuse, R189 ;  /* 0x000000bdc8097220 */ /* 0x040fe20000410000 */
[C---:B------:R-:W-:Y:S01]  /*136e0*/  FMUL.FTZ R12, R200.reuse, R184 ;  /* 0x000000b8c80c7220 */ /* 0x040fe20000410000 */
[----:B------:R-:W-:Y:S01]  /*136f0*/  FMUL.FTZ R13, R200, R185 ;  /* 0x000000b9c80d7220 */ /* 0x000fe20000410000 */
[C---:B------:R-:W-:Y:S01]  /*13700*/  FMUL.FTZ R14, R197.reuse, R186 ;  /* 0x000000bac50e7220 */ /* 0x040fe20000410000 */
[----:B------:R-:W-:Y:S03]  /*13710*/  FMUL.FTZ R15, R197, R187 ;  /* 0x000000bbc50f7220 */ /* 0x000fe60000410000 */
[----:B------:R-:W-:Y:S01]  /*13720*/  MUFU.EX2 R223, R223 ;  /* 0x000000df00df7308 */ /* 0x000fe20000000800 */
[C---:B------:R-:W-:Y:S01]  /*13730*/  FMUL.FTZ R16, R198.reuse, R180 ;  /* 0x000000b4c6107220 */ /* 0x040fe20000410000 */
[C---:B------:R-:W-:Y:S01]  /*13740*/  FMUL.FTZ R17, R198.reuse, R181 ;  /* 0x000000b5c6117220 */ /* 0x040fe20000410000 */
[C---:B------:R-:W-:Y:S01]  /*13750*/  FMUL.FTZ R18, R199.reuse, R182 ;  /* 0x000000b6c7127220 */ /* 0x040fe20000410000 */
[----:B------:R-:W-:Y:S01]  /*13760*/  FMUL.FTZ R19, R199, R183 ;  /* 0x000000b7c7137220 */ /* 0x000fe20000410000 */
[C---:B------:R-:W-:Y:S01]  /*13770*/  FMUL.FTZ R68, R198.reuse, R68 ;  /* 0x00000044c6447220 */ /* 0x040fe20000410000 */
[----:B------:R-:W1:Y:S01]  /*13780*/  LDSM.16.MT88.4 R180, [R241+0xc000] ;  /* 0x00c00000f1b4783b */ /* 0x000e620000004200 */
[----:B------:R-:W-:Y:S03]  /*13790*/  FMUL.FTZ R69, R198, R69 ;  /* 0x00000045c6457220 */ /* 0x000fe60000410000 */
[----:B------:R-:W4:Y:S01]  /*137a0*/  MUFU.EX2 R220, R220 ;  /* 0x000000dc00dc7308 */ /* 0x000f220000000800 */
[----:B--2---:R-:W-:Y:S01]  /*137b0*/  F2FP.BF16.F32.PACK_AB R191, R213, R212 ;  /* 0x000000d4d5bf723e */ /* 0x004fe200000010ff */
[C---:B------:R-:W-:Y:S01]  /*137c0*/  FMUL.FTZ R70, R199.reuse, R70 ;  /* 0x00000046c7467220 */ /* 0x040fe20000410000 */
[----:B------:R-:W-:Y:S01]  /*137d0*/  FMUL.FTZ R71, R199, R71 ;  /* 0x00000047c7477220 */ /* 0x000fe20000410000 */
[C---:B------:R-:W-:Y:S01]  /*137e0*/  FMUL.FTZ R72, R200.reuse, R72 ;  /* 0x00000048c8487220 */ /* 0x040fe20000410000 */
[C---:B------:R-:W-:Y:S01]  /*137f0*/  FMUL.FTZ R73, R200.reuse, R73 ;  /* 0x00000049c8497220 */ /* 0x040fe20000410000 */
[C---:B------:R-:W-:Y:S01]  /*13800*/  FMUL.FTZ R74, R197.reuse, R74 ;  /* 0x0000004ac54a7220 */ /* 0x040fe20000410000 */
[C---:B------:R-:W-:Y:S03]  /*13810*/  FMUL.FTZ R75, R197.reuse, R75 ;  /* 0x0000004bc54b7220 */ /* 0x040fe60000410000 */
[----:B------:R-:W-:Y:S01]  /*13820*/  MUFU.EX2 R226, R226 ;  /* 0x000000e200e27308 */ /* 0x000fe20000000800 */
[C---:B------:R-:W-:Y:S01]  /*13830*/  FMUL.FTZ R76, R200.reuse, R76 ;  /* 0x0000004cc84c7220 */ /* 0x040fe20000410000 */
[----:B------:R-:W-:Y:S01]  /*13840*/  FMUL.FTZ R77, R200, R77 ;  /* 0x0000004dc84d7220 */ /* 0x000fe20000410000 */
[C---:B------:R-:W-:Y:S01]  /*13850*/  FMUL.FTZ R78, R197.reuse, R78 ;  /* 0x0000004ec54e7220 */ /* 0x040fe20000410000 */
[----:B------:R-:W-:Y:S01]  /*13860*/  FMUL.FTZ R79, R197, R79 ;  /* 0x0000004fc54f7220 */ /* 0x000fe20000410000 */
[C---:B------:R-:W-:Y:S01]  /*13870*/  FMUL.FTZ R80, R198.reuse, R80 ;  /* 0x00000050c6507220 */ /* 0x040fe20000410000 */
[----:B------:R-:W-:Y:S01]  /*13880*/  FMUL.FTZ R81, R198, R81 ;  /* 0x00000051c6517220 */ /* 0x000fe20000410000 */
[C---:B------:R-:W-:Y:S03]  /*13890*/  FMUL.FTZ R82, R199.reuse, R82 ;  /* 0x00000052c7527220 */ /* 0x040fe60000410000 */
[----:B------:R-:W2:Y:S01]  /*138a0*/  MUFU.EX2 R219, R219 ;  /* 0x000000db00db7308 */ /* 0x000ea20000000800 */
[----:B----4-:R-:W-:Y:S01]  /*138b0*/  F2FP.BF16.F32.PACK_AB R188, R220, R223 ;  /* 0x000000dfdcbc723e */ /* 0x010fe200000010ff */
[C---:B------:R-:W-:Y:S01]  /*138c0*/  FMUL.FTZ R83, R199.reuse, R83 ;  /* 0x00000053c7537220 */ /* 0x040fe20000410000 */
[C---:B------:R-:W-:Y:S01]  /*138d0*/  FMUL.FTZ R84, R198.reuse, R84 ;  /* 0x00000054c6547220 */ /* 0x040fe20000410000 */
[----:B------:R-:W-:Y:S01]  /*138e0*/  FMUL.FTZ R85, R198, R85 ;  /* 0x00000055c6557220 */ /* 0x000fe20000410000 */
[C---:B------:R-:W-:Y:S01]  /*138f0*/  FMUL.FTZ R86, R199.reuse, R86 ;  /* 0x00000056c7567220 */ /* 0x040fe20000410000 */
[----:B------:R-:W-:Y:S01]  /*13900*/  FMUL.FTZ R87, R199, R87 ;  /* 0x00000057c7577220 */ /* 0x000fe20000410000 */
[----:B------:R-:W4:Y:S03]  /*13910*/  LDSM.16.MT88.4 R184, [R240+0xc000] ;  /* 0x00c00000f0b8783b */ /* 0x000f260000004200 */
[----:B------:R-:W-:Y:S01]  /*13920*/  MUFU.EX2 R216, R216 ;  /* 0x000000d800d87308 */ /* 0x000fe20000000800 */
[C---:B------:R-:W-:Y:S01]  /*13930*/  FMUL.FTZ R88, R200.reuse, R88 ;  /* 0x00000058c8587220 */ /* 0x040fe20000410000 */
[C---:B------:R-:W-:Y:S01]  /*13940*/  FMUL.FTZ R89, R200.reuse, R89 ;  /* 0x00000059c8597220 */ /* 0x040fe20000410000 */
[C---:B------:R-:W-:Y:S01]  /*13950*/  FMUL.FTZ R90, R197.reuse, R90 ;  /* 0x0000005ac55a7220 */ /* 0x040fe20000410000 */
[C---:B------:R-:W-:Y:S01]  /*13960*/  FMUL.FTZ R91, R197.reuse, R91 ;  /* 0x0000005bc55b7220 */ /* 0x040fe20000410000 */
[C---:B------:R-:W-:Y:S01]  /*13970*/  FMUL.FTZ R92, R200.reuse, R92 ;  /* 0x0000005cc85c7220 */ /* 0x040fe20000410000 */
[----:B------:R-:W-:Y:S01]  /*13980*/  FMUL.FTZ R93, R200, R93 ;  /* 0x0000005dc85d7220 */ /* 0x000fe20000410000 */
[----:B------:R-:W-:Y:S03]  /*13990*/  FMUL.FTZ R94, R197, R94 ;  /* 0x0000005ec55e7220 */ /* 0x000fe60000410000 */
[----:B------:R-:W5:Y:S01]  /*139a0*/  MUFU.EX2 R203, R203 ;  /* 0x000000cb00cb7308 */ /* 0x000f620000000800 */
[----:B--2---:R-:W-:Y:S01]  /*139b0*/  F2FP.BF16.F32.PACK_AB R189, R219, R226 ;  /* 0x000000e2dbbd723e */ /* 0x004fe200000010ff */
[----:B------:R-:W-:Y:S01]  /*139c0*/  FMUL.FTZ R95, R197, R95 ;  /* 0x0000005fc55f7220 */ /* 0x000fe20000410000 */
[C---:B------:R-:W-:Y:S01]  /*139d0*/  FMUL.FTZ R96, R198.reuse, R96 ;  /* 0x00000060c6607220 */ /* 0x040fe20000410000 */
[C---:B------:R-:W-:Y:S01]  /*139e0*/  FMUL.FTZ R97, R198.reuse, R97 ;  /* 0x00000061c6617220 */ /* 0x040fe20000410000 */
[C---:B------:R-:W-:Y:S01]  /*139f0*/  FMUL.FTZ R98, R199.reuse, R98 ;  /* 0x00000062c7627220 */ /* 0x040fe20000410000 */
[C---:B------:R-:W-:Y:S01]  /*13a00*/  FMUL.FTZ R99, R199.reuse, R99 ;  /* 0x00000063c7637220 */ /* 0x040fe20000410000 */
[C---:B------:R-:W-:Y:S03]  /*13a10*/  FMUL.FTZ R100, R198.reuse, R100 ;  /* 0x00000064c6647220 */ /* 0x040fe60000410000 */
[----:B------:R-:W-:Y:S01]  /*13a20*/  MUFU.EX2 R227, R227 ;  /* 0x000000e300e37308 */ /* 0x000fe20000000800 */
[----:B------:R-:W-:Y:S01]  /*13a30*/  FMUL.FTZ R101, R198, R101 ;  /* 0x00000065c6657220 */ /* 0x000fe20000410000 */
[C---:B------:R-:W-:Y:S01]  /*13a40*/  FMUL.FTZ R102, R199.reuse, R102 ;  /* 0x00000066c7667220 */ /* 0x040fe20000410000 */
[----:B------:R-:W-:Y:S01]  /*13a50*/  FMUL.FTZ R103, R199, R103 ;  /* 0x00000067c7677220 */ /* 0x000fe20000410000 */
[C---:B------:R-:W-:Y:S01]  /*13a60*/  FMUL.FTZ R104, R200.reuse, R104 ;  /* 0x00000068c8687220 */ /* 0x040fe20000410000 */
[C---:B------:R-:W-:Y:S01]  /*13a70*/  FMUL.FTZ R105, R200.reuse, R105 ;  /* 0x00000069c8697220 */ /* 0x040fe20000410000 */
[C---:B------:R-:W-:Y:S01]  /*13a80*/  FMUL.FTZ R106, R197.reuse, R106 ;  /* 0x0000006ac56a7220 */ /* 0x040fe20000410000 */
[----:B------:R-:W-:Y:S03]  /*13a90*/  FMUL.FTZ R107, R197, R107 ;  /* 0x0000006bc56b7220 */ /* 0x000fe60000410000 */
[----:B------:R-:W2:Y:S01]  /*13aa0*/  MUFU.EX2 R217, R217 ;  /* 0x000000d900d97308 */ /* 0x000ea20000000800 */
[----:B-----5:R-:W-:Y:S01]  /*13ab0*/  F2FP.BF16.F32.PACK_AB R190, R203, R216 ;  /* 0x000000d8cbbe723e */ /* 0x020fe200000010ff */
[--C-:B------:R-:W-:Y:S01]  /*13ac0*/  FFMA.FTZ R239, R47, UR4, -R229.reuse ;  /* 0x000000042fef7c23 */ /* 0x100fe200080108e5 */
[C---:B------:R-:W-:Y:S01]  /*13ad0*/  FMUL.FTZ R108, R200.reuse, R108 ;  /* 0x0000006cc86c7220 */ /* 0x040fe20000410000 */
[----:B------:R-:W-:Y:S01]  /*13ae0*/  FMUL.FTZ R109, R200, R109 ;  /* 0x0000006dc86d7220 */ /* 0x000fe20000410000 */
[C---:B------:R-:W-:Y:S01]  /*13af0*/  FMUL.FTZ R110, R197.reuse, R110 ;  /* 0x0000006ec56e7220 */ /* 0x040fe20000410000 */
[----:B------:R-:W-:Y:S01]  /*13b00*/  FMUL.FTZ R111, R197, R111 ;  /* 0x0000006fc56f7220 */ /* 0x000fe20000410000 */
[C---:B------:R-:W-:Y:S01]  /*13b10*/  FMUL.FTZ R112, R198.reuse, R112 ;  /* 0x00000070c6707220 */ /* 0x040fe20000410000 */
[-C--:B---3--:R-:W-:Y:S02]  /*13b20*/  HMMA.16816.F32.BF16 R4, R188, R204.reuse, R4 ;  /* 0x000000ccbc04723c */ /* 0x088fe40000041804 */
[----:B------:R-:W-:Y:S03]  /*13b30*/  MUFU.EX2 R222, R222 ;  /* 0x000000de00de7308 */ /* 0x000fe60000000800 */
[C---:B------:R-:W-:Y:S01]  /*13b40*/  FMUL.FTZ R113, R198.reuse, R113 ;  /* 0x00000071c6717220 */ /* 0x040fe20000410000 */
[C---:B------:R-:W-:Y:S01]  /*13b50*/  FMUL.FTZ R114, R199.reuse, R114 ;  /* 0x00000072c7727220 */ /* 0x040fe20000410000 */
[----:B------:R-:W-:Y:S01]  /*13b60*/  FMUL.FTZ R115, R199, R115 ;  /* 0x00000073c7737220 */ /* 0x000fe20000410000 */
[C---:B------:R-:W-:Y:S04]  /*13b70*/  FMUL.FTZ R116, R198.reuse, R116 ;  /* 0x00000074c6747220 */ /* 0x040fe80000410000 */
[----:B------:R-:W3:Y:S01]  /*13b80*/  MUFU.EX2 R218, R218 ;  /* 0x000000da00da7308 */ /* 0x000ee20000000800 */
[----:B--2---:R-:W-:Y:S01]  /*13b90*/  F2FP.BF16.F32.PACK_AB R192, R217, R227 ;  /* 0x000000e3d9c0723e */ /* 0x004fe200000010ff */
[----:B------:R-:W-:Y:S01]  /*13ba0*/  FMUL.FTZ R117, R198, R117 ;  /* 0x00000075c6757220 */ /* 0x000fe20000410000 */
[C---:B------:R-:W-:Y:S01]  /*13bb0*/  FMUL.FTZ R118, R199.reuse, R118 ;  /* 0x00000076c7767220 */ /* 0x040fe20000410000 */
[----:B------:R-:W-:Y:S01]  /*13bc0*/  FMUL.FTZ R119, R199, R119 ;  /* 0x00000077c7777220 */ /* 0x000fe20000410000 */
[C---:B------:R-:W-:Y:S01]  /*13bd0*/  FMUL.FTZ R120, R200.reuse, R120 ;  /* 0x00000078c8787220 */ /* 0x040fe20000410000 */
[C---:B------:R-:W-:Y:S04]  /*13be0*/  FMUL.FTZ R121, R200.reuse, R121 ;  /* 0x00000079c8797220 */ /* 0x040fe80000410000 */
[----:B------:R-:W-:Y:S01]  /*13bf0*/  MUFU.EX2 R214, R214 ;  /* 0x000000d600d67308 */ /* 0x000fe20000000800 */
[C---:B------:R-:W-:Y:S01]  /*13c00*/  FMUL.FTZ R122, R197.reuse, R122 ;  /* 0x0000007ac57a7220 */ /* 0x040fe20000410000 */
[C---:B------:R-:W-:Y:S01]  /*13c10*/  FMUL.FTZ R123, R197.reuse, R123 ;  /* 0x0000007bc57b7220 */ /* 0x040fe20000410000 */
[C---:B------:R-:W-:Y:S01]  /*13c20*/  FMUL.FTZ R124, R200.reuse, R124 ;  /* 0x0000007cc87c7220 */ /* 0x040fe20000410000 */
[----:B------:R-:W-:Y:S01]  /*13c30*/  FMUL.FTZ R125, R200, R125 ;  /* 0x0000007dc87d7220 */ /* 0x000fe20000410000 */
[C---:B------:R-:W-:Y:S01]  /*13c40*/  FMUL.FTZ R126, R197.reuse, R126 ;  /* 0x0000007ec57e7220 */ /* 0x040fe20000410000 */
[----:B------:R-:W-:Y:S01]  /*13c50*/  FMUL.FTZ R127, R197, R127 ;  /* 0x0000007fc57f7220 */ /* 0x000fe20000410000 */
[----:B------:R-:W-:Y:S03]  /*13c60*/  FMUL.FTZ R128, R198, R128 ;  /* 0x00000080c6807220 */ /* 0x000fe60000410000 */
[----:B------:R-:W2:Y:S01]  /*13c70*/  MUFU.EX2 R201, R201 ;  /* 0x000000c900c97308 */ /* 0x000ea20000000800 */
[----:B---3--:R-:W-:Y:S01]  /*13c80*/  F2FP.BF16.F32.PACK_AB R193, R218, R222 ;  /* 0x000000dedac1723e */ /* 0x008fe200000010ff */
[C---:B------:R-:W-:Y:S01]  /*13c90*/  FMUL.FTZ R129, R198.reuse, R129 ;  /* 0x00000081c6817220 */ /* 0x040fe20000410000 */
[C---:B------:R-:W-:Y:S01]  /*13ca0*/  FMUL.FTZ R130, R199.reuse, R130 ;  /* 0x00000082c7827220 */ /* 0x040fe20000410000 */
[C---:B------:R-:W-:Y:S01]  /*13cb0*/  FMUL.FTZ R131, R199.reuse, R131 ;  /* 0x00000083c7837220 */ /* 0x040fe20000410000 */
[C---:B------:R-:W-:Y:S01]  /*13cc0*/  FMUL.FTZ R132, R198.reuse, R132 ;  /* 0x00000084c6847220 */ /* 0x040fe20000410000 */
[----:B------:R-:W-:Y:S01]  /*13cd0*/  FMUL.FTZ R133, R198, R133 ;  /* 0x00000085c6857220 */ /* 0x000fe20000410000 */
[C---:B------:R-:W-:Y:S03]  /*13ce0*/  FMUL.FTZ R134, R199.reuse, R134 ;  /* 0x00000086c7867220 */ /* 0x040fe60000410000 */
[----:B------:R-:W-:Y:S01]  /*13cf0*/  MUFU.EX2 R215, R215 ;  /* 0x000000d700d77308 */ /* 0x000fe20000000800 */
[----:B------:R-:W-:Y:S01]  /*13d00*/  FMUL.FTZ R135, R199, R135 ;  /* 0x00000087c7877220 */ /* 0x000fe20000410000 */
[C---:B------:R-:W-:Y:S01]  /*13d10*/  FMUL.FTZ R136, R200.reuse, R136 ;  /* 0x00000088c8887220 */ /* 0x040fe20000410000 */
[C---:B------:R-:W-:Y:S01]  /*13d20*/  FMUL.FTZ R137, R200.reuse, R137 ;  /* 0x00000089c8897220 */ /* 0x040fe20000410000 */
[C---:B------:R-:W-:Y:S01]  /*13d30*/  FMUL.FTZ R138, R197.reuse, R138 ;  /* 0x0000008ac58a7220 */ /* 0x040fe20000410000 */
[----:B------:R-:W-:Y:S01]  /*13d40*/  FMUL.FTZ R139, R197, R139 ;  /* 0x0000008bc58b7220 */ /* 0x000fe20000410000 */
[C---:B------:R-:W-:Y:S01]  /*13d50*/  FMUL.FTZ R140, R200.reuse, R140 ;  /* 0x0000008cc88c7220 */ /* 0x040fe20000410000 */
[----:B------:R-:W-:Y:S03]  /*13d60*/  FMUL.FTZ R141, R200, R141 ;  /* 0x0000008dc88d7220 */ /* 0x000fe60000410000 */
[----:B------:R-:W3:Y:S01]  /*13d70*/  MUFU.EX2 R202, R202 ;  /* 0x000000ca00ca7308 */ /* 0x000ee20000000800 */
[----:B--2---:R-:W-:Y:S01]  /*13d80*/  F2FP.BF16.F32.PACK_AB R194, R201, R214 ;  /* 0x000000d6c9c2723e */ /* 0x004fe200000010ff */
        /* <DEDUP_REMOVED lines=14> */
[----:B------:R-:W-:Y:S01]  /*13e70*/  FMUL.FTZ R156, R200, R156 ;  /* 0x0000009cc89c7220 */ /* 0x000fe20000410000 */
[----:B---3--:R-:W-:Y:S01]  /*13e80*/  F2FP.BF16.F32.PACK_AB R195, R202, R215 ;  /* 0x000000d7cac3723e */ /* 0x008fe200000010ff */
[----:B------:R-:W-:Y:S01]  /*13e90*/  FMUL.FTZ R157, R200, R157 ;  /* 0x0000009dc89d7220 */ /* 0x000fe20000410000 */
[C---:B------:R-:W-:Y:S01]  /*13ea0*/  FMUL.FTZ R158, R197.reuse, R158 ;  /* 0x0000009ec59e7220 */ /* 0x040fe20000410000 */
[----:B------:R-:W-:Y:S01]  /*13eb0*/  FMUL.FTZ R159, R197, R159 ;  /* 0x0000009fc59f7220 */ /* 0x000fe20000410000 */
[--C-:B------:R-:W-:Y:S01]  /*13ec0*/  FFMA.FTZ R221, R28, UR4, -R230.reuse ;  /* 0x000000041cdd7c23 */ /* 0x100fe200080108e6 */
[--C-:B------:R-:W-:Y:S01]  /*13ed0*/  FFMA.FTZ R224, R29, UR4, -R230.reuse ;  /* 0x000000041de07c23 */ /* 0x100fe200080108e6 */
[----:B------:R-:W-:Y:S01]  /*13ee0*/  FFMA.FTZ R228, R31, UR4, -R229 ;  /* 0x000000041fe47c23 */ /* 0x000fe200080108e5 */
[C---:B------:R-:W-:Y:S01]  /*13ef0*/  HMMA.16816.F32.BF16 R8, R192.reuse, R204, R8 ;  /* 0x000000ccc008723c */ /* 0x040fe20000041808 */
[----:B------:R-:W-:Y:S03]  /*13f00*/  MUFU.EX2 R234, R234 ;  /* 0x000000ea00ea7308 */ /* 0x000fe60000000800 */
[C---:B------:R-:W-:Y:S01]  /*13f10*/  FMUL.FTZ R28, R200.reuse, R164 ;  /* 0x000000a4c81c7220 */ /* 0x040fe20000410000 */
[----:B------:R-:W-:Y:S01]  /*13f20*/  FMUL.FTZ R29, R200, R165 ;  /* 0x000000a5c81d7220 */ /* 0x000fe20000410000 */
[-C--:B------:R-:W-:Y:S05]  /*13f30*/  HMMA.16816.F32.BF16 R12, R192, R206.reuse, R12 ;  /* 0x000000cec00c723c */ /* 0x080fea000004180c */
[----:B------:R-:W-:Y:S01]  /*13f40*/  MUFU.EX2 R221, R221 ;  /* 0x000000dd00dd7308 */ /* 0x000fe20000000800 */
[--C-:B------:R-:W-:Y:S01]  /*13f50*/  FFMA.FTZ R204, R20, UR4, -R225.reuse ;  /* 0x0000000414cc7c23 */ /* 0x100fe200080108e1 */
[C---:B------:R-:W-:Y:S04]  /*13f60*/  HMMA.16816.F32.BF16 R16, R188.reuse, R206, R16 ;  /* 0x000000cebc10723c */ /* 0x040fe80000041810 */
[C---:B------:R-:W-:Y:S02]  /*13f70*/  FMUL.FTZ R20, R198.reuse, R176 ;  /* 0x000000b0c6147220 */ /* 0x040fe40000410000 */
[-C--:B------:R-:W-:Y:S02]  /*13f80*/  HMMA.16816.F32.BF16 R68, R188, R208.reuse, R68 ;  /* 0x000000d0bc44723c */ /* 0x080fe40000041844 */
[----:B------:R-:W-:Y:S03]  /*13f90*/  MUFU.EX2 R224, R224 ;  /* 0x000000e000e07308 */ /* 0x000fe60000000800 */
[----:B------:R-:W-:Y:S01]  /*13fa0*/  FFMA.FTZ R205, R21, UR4, -R225 ;  /* 0x0000000415cd7c23 */ /* 0x000fe200080108e1 */
[C---:B------:R-:W-:Y:S06]  /*13fb0*/  HMMA.16816.F32.BF16 R72, R192.reuse, R208, R72 ;  /* 0x000000d0c048723c */ /* 0x040fec0000041848 */
[----:B------:R-:W-:Y:S01]  /*13fc0*/  MUFU.EX2 R228, R228 ;  /* 0x000000e400e47308 */ /* 0x000fe20000000800 */
[----:B------:R-:W-:Y:S01]  /*13fd0*/  FMUL.FTZ R21, R198, R177 ;  /* 0x000000b1c6157220 */ /* 0x000fe20000410000 */
[-C--:B------:R-:W-:Y:S03]  /*13fe0*/  HMMA.16816.F32.BF16 R76, R192, R210.reuse, R76 ;  /* 0x000000d2c04c723c */ /* 0x080fe6000004184c */
[--C-:B------:R-:W-:Y:S03]  /*13ff0*/  FFMA.FTZ R206, R22, UR4, -R231.reuse ;  /* 0x0000000416ce7c23 */ /* 0x100fe600080108e7 */
[C---:B------:R-:W-:Y:S02]  /*14000*/  HMMA.16816.F32.BF16 R80, R188.reuse, R210, R80 ;  /* 0x000000d2bc50723c */ /* 0x040fe40000041850 */
[----:B------:R-:W-:Y:S03]  /*14010*/  MUFU.EX2 R204, R204 ;  /* 0x000000cc00cc7308 */ /* 0x000fe60000000800 */
[----:B------:R-:W-:Y:S01]  /*14020*/  FMUL.FTZ R22, R199, R178 ;  /* 0x000000b2c7167220 */ /* 0x000fe20000410000 */
[-C--:B-1----:R-:W-:Y:S06]  /*14030*/  HMMA.16816.F32.BF16 R84, R188, R180.reuse, R84 ;  /* 0x000000b4bc54723c */ /* 0x082fec0000041854 */
[----:B------:R-:W1:Y:S01]  /*14040*/  MUFU.EX2 R205, R205 ;  /* 0x000000cd00cd7308 */ /* 0x000e620000000800 */
[--C-:B------:R-:W-:Y:S01]  /*14050*/  FFMA.FTZ R207, R23, UR4, -R231.reuse ;  /* 0x0000000417cf7c23 */ /* 0x100fe200080108e7 */
[C---:B------:R-:W-:Y:S04]  /*14060*/  HMMA.16816.F32.BF16 R88, R192.reuse, R180, R88 ;  /* 0x000000b4c058723c */ /* 0x040fe80000041858 */
[----:B------:R-:W-:Y:S02]  /*14070*/  FMUL.FTZ R23, R199, R179 ;  /* 0x000000b3c7177220 */ /* 0x000fe40000410000 */
[-C--:B------:R-:W-:Y:S01]  /*14080*/  HMMA.16816.F32.BF16 R92, R192, R182.reuse, R92 ;  /* 0x000000b6c05c723c */ /* 0x080fe2000004185c */
[----:B------:R-:W-:Y:S01]  /*14090*/  LDSM.16.MT88.4 R176, [R240+0xe000] ;  /* 0x00e00000f0b0783b */ /* 0x000fe20000004200 */
[----:B------:R-:W-:Y:S03]  /*140a0*/  MUFU.EX2 R206, R206 ;  /* 0x000000ce00ce7308 */ /* 0x000fe60000000800 */
[----:B------:R-:W-:Y:S01]  /*140b0*/  FMUL.FTZ R31, R197, R167 ;  /* 0x000000a7c51f7220 */ /* 0x000fe20000410000 */
[C---:B------:R-:W-:Y:S03]  /*140c0*/  HMMA.16816.F32.BF16 R96, R188.reuse, R182, R96 ;  /* 0x000000b6bc60723c */ /* 0x040fe60000041860 */
[----:B------:R-:W2:Y:S03]  /*140d0*/  LDSM.16.MT88.4 R180, [R244+0xe000] ;  /* 0x00e00000f4b4783b */ /* 0x000ea60000004200 */
[----:B------:R-:W-:Y:S01]  /*140e0*/  MUFU.EX2 R207, R207 ;  /* 0x000000cf00cf7308 */ /* 0x000fe20000000800 */
[--C-:B------:R-:W-:Y:S01]  /*140f0*/  FFMA.FTZ R167, R67, UR4, -R231.reuse ;  /* 0x0000000443a77c23 */ /* 0x100fe200080108e7 */
[-C--:B----4-:R-:W-:Y:S03]  /*14100*/  HMMA.16816.F32.BF16 R100, R188, R184.reuse, R100 ;  /* 0x000000b8bc64723c */ /* 0x090fe60000041864 */
[----:B-1----:R-:W-:Y:S03]  /*14110*/  F2FP.BF16.F32.PACK_AB R48, R205, R204 ;  /* 0x000000cccd30723e */ /* 0x002fe600000010ff */
[C---:B------:R-:W-:Y:S02]  /*14120*/  HMMA.16816.F32.BF16 R104, R192.reuse, R184, R104 ;  /* 0x000000b8c068723c */ /* 0x040fe40000041868 */
[----:B------:R-:W-:Y:S03]  /*14130*/  MUFU.EX2 R239, R239 ;  /* 0x000000ef00ef7308 */ /* 0x000fe60000000800 */
[--C-:B------:R-:W-:Y:S01]  /*14140*/  FFMA.FTZ R164, R54, UR4, -R231.reuse ;  /* 0x0000000436a47c23 */ /* 0x100fe200080108e7 */
[-C--:B------:R-:W-:Y:S06]  /*14150*/  HMMA.16816.F32.BF16 R108, R192, R186.reuse, R108 ;  /* 0x000000bac06c723c */ /* 0x080fec000004186c */
[----:B------:R-:W-:Y:S01]  /*14160*/  MUFU.EX2 R167, R167 ;  /* 0x000000a700a77308 */ /* 0x000fe20000000800 */
[----:B------:R-:W-:Y:S01]  /*14170*/  F2FP.BF16.F32.PACK_AB R54, R224, R221 ;  /* 0x000000dde036723e */ /* 0x000fe200000010ff */
[C---:B------:R-:W-:Y:S01]  /*14180*/  HMMA.16816.F32.BF16 R112, R188.reuse, R186, R112 ;  /* 0x000000babc70723c */ /* 0x040fe20000041870 */
[----:B------:R-:W1:Y:S03]  /*14190*/  LDSM.16.MT88.4 R184, [R242+0xe000] ;  /* 0x00e00000f2b8783b */ /* 0x000e660000004200 */
[----:B------:R-:W-:Y:S01]  /*141a0*/  FFMA.FTZ R165, R55, UR4, -R231 ;  /* 0x0000000437a57c23 */ /* 0x000fe200080108e7 */
[--C-:B------:R-:W-:Y:S01]  /*141b0*/  FFMA.FTZ R236, R41, UR4, -R230.reuse ;  /* 0x0000000429ec7c23 */ /* 0x100fe200080108e6 */
[--C-:B------:R-:W-:Y:S01]  /*141c0*/  FFMA.FTZ R41, R44, UR4, -R230.reuse ;  /* 0x000000042c297c23 */ /* 0x100fe200080108e6 */
[--C-:B------:R-:W-:Y:S01]  /*141d0*/  FFMA.FTZ R235, R40, UR4, -R230.reuse ;  /* 0x0000000428eb7c23 */ /* 0x100fe200080108e6 */
[----:B------:R-:W-:Y:S03]  /*141e0*/  MUFU.EX2 R164, R164 ;  /* 0x000000a400a47308 */ /* 0x000fe60000000800 */
[--C-:B------:R-:W-:Y:S01]  /*141f0*/  FFMA.FTZ R237, R42, UR4, -R229.reuse ;  /* 0x000000042aed7c23 */ /* 0x100fe200080108e5 */
[----:B------:R-:W-:Y:S01]  /*14200*/  FFMA.FTZ R238, R43, UR4, -R229 ;  /* 0x000000042bee7c23 */ /* 0x000fe200080108e5 */
[--C-:B------:R-:W-:Y:S01]  /*14210*/  FFMA.FTZ R208, R32, UR4, -R225.reuse ;  /* 0x0000000420d07c23 */ /* 0x100fe200080108e1 */
[C---:B------:R-:W-:Y:S01]  /*14220*/  FMUL.FTZ R32, R200.reuse, R172 ;  /* 0x000000acc8207220 */ /* 0x040fe20000410000 */
[----:B------:R-:W-:Y:S01]  /*14230*/  FFMA.FTZ R209, R33, UR4, -R225 ;  /* 0x0000000421d17c23 */ /* 0x000fe200080108e1 */
[----:B------:R-:W-:Y:S01]  /*14240*/  FMUL.FTZ R33, R200, R173 ;  /* 0x000000adc8217220 */ /* 0x000fe20000410000 */
[----:B------:R-:W-:Y:S01]  /*14250*/  FFMA.FTZ R210, R34, UR4, -R231 ;  /* 0x0000000422d27c23 */ /* 0x000fe200080108e7 */
[----:B------:R-:W-:Y:S01]  /*14260*/  FMUL.FTZ R34, R197, R174 ;  /* 0x000000aec5227220 */ /* 0x000fe20000410000 */
[-C--:B--2---:R-:W-:Y:S01]  /*14270*/  HMMA.16816.F32.BF16 R116, R188, R180.reuse, R116 ;  /* 0x000000b4bc74723c */ /* 0x084fe20000041874 */
[----:B------:R-:W-:Y:S02]  /*14280*/  MUFU.EX2 R208, R208 ;  /* 0x000000d000d07308 */ /* 0x000fe40000000800 */
[----:B------:R-:W-:Y:S01]  /*14290*/  FFMA.FTZ R174, R26, UR4, -R229 ;  /* 0x000000041aae7c23 */ /* 0x000fe200080108e5 */
[----:B------:R-:W-:Y:S01]  /*142a0*/  FMUL.FTZ R26, R199, R170 ;  /* 0x000000aac71a7220 */ /* 0x000fe20000410000 */
[----:B------:R-:W-:Y:S01]  /*142b0*/  FFMA.FTZ R211, R35, UR4, -R231 ;  /* 0x0000000423d37c23 */ /* 0x000fe200080108e7 */
[C---:B------:R-:W-:Y:S05]  /*142c0*/  HMMA.16816.F32.BF16 R120, R192.reuse, R180, R120 ;  /* 0x000000b4c078723c */ /* 0x040fea0000041878 */
[----:B------:R-:W-:Y:S01]  /*142d0*/  MUFU.EX2 R174, R174 ;  /* 0x000000ae00ae7308 */ /* 0x000fe20000000800 */
[----:B------:R-:W-:Y:S01]  /*142e0*/  FMUL.FTZ R35, R197, R175 ;  /* 0x000000afc5237220 */ /* 0x000fe20000410000 */
[-C--:B------:R-:W-:Y:S04]  /*142f0*/  HMMA.16816.F32.BF16 R124, R192, R182.reuse, R124 ;  /* 0x000000b6c07c723c */ /* 0x080fe8000004187c */
[----:B------:R-:W-:Y:S02]  /*14300*/  FFMA.FTZ R175, R27, UR4, -R229 ;  /* 0x000000041baf7c23 */ /* 0x000fe400080108e5 */
[C---:B------:R-:W-:Y:S01]  /*14310*/  HMMA.16816.F32.BF16 R128, R188.reuse, R182, R128 ;  /* 0x000000b6bc80723c */ /* 0x040fe20000041880 */
[----:B------:R-:W2:Y:S01]  /*14320*/  LDSM.16.MT88.4 R180, [R241+0xe000] ;  /* 0x00e00000f1b4783b */ /* 0x000ea20000004200 */
[----:B------:R-:W3:Y:S03]  /*14330*/  MUFU.EX2 R209, R209 ;  /* 0x000000d100d17308 */ /* 0x000ee60000000800 */
[----:B------:R-:W-:Y:S01]  /*14340*/  FMUL.FTZ R27, R199, R171 ;  /* 0x000000abc71b7220 */ /* 0x000fe20000410000 */
[-C--:B-1----:R-:W-:Y:S06]  /*14350*/  HMMA.16816.F32.BF16 R132, R188, R184.reuse, R132 ;  /* 0x000000b8bc84723c */ /* 0x082fec0000041884 */
[----:B------:R-:W-:Y:S01]  /*14360*/  MUFU.EX2 R175, R175 ;  /* 0x000000af00af7308 */ /* 0x000fe20000000800 */
[--C-:B------:R-:W-:Y:S01]  /*14370*/  FFMA.FTZ R233, R50, UR4, -R231.reuse ;  /* 0x0000000432e97c23 */ /* 0x100fe200080108e7 */
[C---:B------:R-:W-:Y:S04]  /*14380*/  HMMA.16816.F32.BF16 R136, R192.reuse, R184, R136 ;  /* 0x000000b8c088723c */ /* 0x040fe80000041888 */
[----:B------:R-:W-:Y:S02]  /*14390*/  FFMA.FTZ R232, R51, UR4, -R231 ;  /* 0x0000000433e87c23 */ /* 0x000fe400080108e7 */
[-C--:B------:R-:W-:Y:S02]  /*143a0*/  HMMA.16816.F32.BF16 R140, R192, R186.reuse, R140 ;  /* 0x000000bac08c723c */ /* 0x080fe4000004188c */
[----:B------:R-:W-:Y:S03]  /*143b0*/  MUFU.EX2 R233, R233 ;  /* 0x000000e900e97308 */ /* 0x000fe60000000800 */
[----:B------:R-:W-:Y:S01]  /*143c0*/  FFMA.FTZ R184, R36, UR4, -R225 ;  /* 0x0000000424b87c23 */ /* 0x000fe200080108e1 */
[C---:B------:R-:W-:Y:S06]  /*143d0*/  HMMA.16816.F32.BF16 R20, R188.reuse, R186, R20 ;  /* 0x000000babc14723c */ /* 0x040fec0000041814 */
[----:B------:R-:W1:Y:S01]  /*143e0*/  MUFU.EX2 R232, R232 ;  /* 0x000000e800e87308 */ /* 0x000e620000000800 */
[----:B------:R-:W-:Y:S01]  /*143f0*/  FMUL.FTZ R36, R198, R160 ;  /* 0x000000a0c6247220 */ /* 0x000fe20000410000 */
[--C-:B------:R-:W-:Y:S03]  /*14400*/  FFMA.FTZ R185, R39, UR4, -R231.reuse ;  /* 0x0000000427b97c23 */ /* 0x100fe600080108e7 */
[C---:B------:R-:W-:Y:S01]  /*14410*/  FMUL.FTZ R39, R199.reuse, R163 ;  /* 0x000000a3c7277220 */ /* 0x040fe20000410000 */
[----:B------:R-:W-:Y:S01]  /*14420*/  FFMA.FTZ R186, R38, UR4, -R231 ;  /* 0x0000000426ba7c23 */ /* 0x000fe200080108e7 */
[----:B------:R-:W-:Y:S01]  /*14430*/  FMUL.FTZ R38, R199, R162 ;  /* 0x000000a2c7267220 */ /* 0x000fe20000410000 */
[----:B---3--:R-:W-:Y:S02]  /*14440*/  F2FP.BF16.F32.PACK_AB R50, R209, R208 ;  /* 0x000000d0d132723e */ /* 0x008fe400000010ff */
[----:B------:R-:W-:Y:S01]  /*14450*/  MUFU.EX2 R187, R41 ;  /* 0x0000002900bb7308 */ /* 0x000fe20000000800 */
[-C--:B--2---:R-:W-:Y:S03]  /*14460*/  HMMA.16816.F32.BF16 R144, R188, R180.reuse, R144 ;  /* 0x000000b4bc90723c */ /* 0x084fe60000041890 */
[----:B-1----:R-:W-:Y:S06]  /*14470*/  F2FP.BF16.F32.PACK_AB R43, R232, R233 ;  /* 0x000000e9e82b723e */ /* 0x002fec00000010ff */
[----:B------:R-:W-:Y:S01]  /*14480*/  MUFU.EX2 R210, R210 ;  /* 0x000000d200d27308 */ /* 0x000fe20000000800 */
[C---:B------:R-:W-:Y:S06]  /*14490*/  HMMA.16816.F32.BF16 R148, R192.reuse, R180, R148 ;  /* 0x000000b4c094723c */ /* 0x040fec0000041894 */
[-C--:B------:R-:W-:Y:S03]  /*144a0*/  HMMA.16816.F32.BF16 R32, R192, R182.reuse, R32 ;  /* 0x000000b6c020723c */ /* 0x080fe60000041820 */
[----:B------:R-:W1:Y:S02]  /*144b0*/  MUFU.EX2 R211, R211 ;  /* 0x000000d300d37308 */ /* 0x000e640000000800 */
[--C-:B------:R-:W-:Y:S01]  /*144c0*/  FFMA.FTZ R181, R24, UR4, -R230.reuse ;  /* 0x0000000418b57c23 */ /* 0x100fe200080108e6 */
[C---:B------:R-:W-:Y:S07]  /*144d0*/  HMMA.16816.F32.BF16 R152, R188.reuse, R182, R152 ;  /* 0x000000b6bc98723c */ /* 0x040fee0000041898 */
[----:B------:R2:W-:Y:S01]  /*144e0*/  MUFU.EX2 R172, R181 ;  /* 0x000000b500ac7308 */ /* 0x0005e20000000800 */
[--C-:B------:R-:W-:Y:S03]  /*144f0*/  FFMA.FTZ R180, R25, UR4, -R230.reuse ;  /* 0x0000000419b47c23 */ /* 0x100fe600080108e6 */
[C---:B------:R-:W-:Y:S01]  /*14500*/  FMUL.FTZ R24, R198.reuse, R168 ;  /* 0x000000a8c6187220 */ /* 0x040fe20000410000 */
[C---:B------:R-:W-:Y:S01]  /*14510*/  FMUL.FTZ R25, R198.reuse, R169 ;  /* 0x000000a9c6197220 */ /* 0x040fe20000410000 */
[--C-:B------:R-:W-:Y:S01]  /*14520*/  FFMA.FTZ R183, R37, UR4, -R225.reuse ;  /* 0x0000000425b77c23 */ /* 0x100fe200080108e1 */
[----:B------:R-:W3:Y:S03]  /*14530*/  LDSM.16.MT88.4 R168, [R244+0xc800] ;  /* 0x00c80000f4a8783b */ /* 0x000ee60000004200 */
[----:B------:R4:W5:Y:S01]  /*14540*/  MUFU.EX2 R173, R180 ;  /* 0x000000b400ad7308 */ /* 0x0009620000000800 */
[----:B------:R-:W-:Y:S01]  /*14550*/  FMUL.FTZ R37, R198, R161 ;  /* 0x000000a1c6257220 */ /* 0x000fe20000410000 */
[--C-:B------:R-:W-:Y:S01]  /*14560*/  FFMA.FTZ R182, R49, UR4, -R225.reuse ;  /* 0x0000000431b67c23 */ /* 0x100fe200080108e1 */
[-C--:B------:R-:W-:Y:S02]  /*14570*/  HMMA.16816.F32.BF16 R24, R188, R176.reuse, R24 ;  /* 0x000000b0bc18723c */ /* 0x080fe40000041818 */
[----:B------:R-:W3:Y:S01]  /*14580*/  LDSM.16.MT88.4 R160, [R242+0xc800] ;  /* 0x00c80000f2a0783b */ /* 0x000ee20000004200 */
[----:B------:R-:W-:Y:S04]  /*14590*/  F2FP.BF16.F32.PACK_AB R49, R207, R206 ;  /* 0x000000cecf31723e */ /* 0x000fe800000010ff */
[----:B------:R-:W-:Y:S01]  /*145a0*/  MUFU.EX2 R235, R235 ;  /* 0x000000eb00eb7308 */ /* 0x000fe20000000800 */
[C---:B------:R-:W-:Y:S04]  /*145b0*/  HMMA.16816.F32.BF16 R156, R192.reuse, R176, R156 ;  /* 0x000000b0c09c723c */ /* 0x040fe8000004189c */
[--C-:B--2---:R-:W-:Y:S01]  /*145c0*/  FFMA.FTZ R181, R65, UR4, -R225.reuse ;  /* 0x0000000441b57c23 */ /* 0x104fe200080108e1 */
[----:B-1----:R-:W-:Y:S02]  /*145d0*/  F2FP.BF16.F32.PACK_AB R51, R211, R210 ;  /* 0x000000d2d333723e */ /* 0x002fe400000010ff */
[--C-:B------:R-:W-:Y:S01]  /*145e0*/  FFMA.FTZ R176, R52, UR4, -R225.reuse ;  /* 0x0000000434b07c23 */ /* 0x100fe200080108e1 */
[--C-:B----4-:R-:W-:Y:S01]  /*145f0*/  FFMA.FTZ R180, R64, UR4, -R225.reuse ;  /* 0x0000000440b47c23 */ /* 0x110fe200080108e1 */
[----:B------:R-:W-:Y:S02]  /*14600*/  MUFU.EX2 R236, R236 ;  /* 0x000000ec00ec7308 */ /* 0x000fe40000000800 */
[----:B------:R-:W-:Y:S01]  /*14610*/  FFMA.FTZ R177, R53, UR4, -R225 ;  /* 0x0000000435b17c23 */ /* 0x000fe200080108e1 */
[----:B------:R-:W-:Y:S01]  /*14620*/  FFMA.FTZ R225, R30, UR4, -R229 ;  /* 0x000000041ee17c23 */ /* 0x000fe200080108e5 */
[----:B------:R-:W-:Y:S01]  /*14630*/  FMUL.FTZ R30, R197, R166 ;  /* 0x000000a6c51e7220 */ /* 0x000fe20000410000 */
[----:B-----5:R-:W-:Y:S01]  /*14640*/  F2FP.BF16.F32.PACK_AB R52, R173, R172 ;  /* 0x000000acad34723e */ /* 0x020fe200000010ff */
[----:B------:R-:W-:Y:S01]  /*14650*/  FFMA.FTZ R166, R66, UR4, -R231 ;  /* 0x0000000442a67c23 */ /* 0x000fe200080108e7 */
[----:B------:R-:W-:Y:S01]  /*14660*/  F2FP.BF16.F32.PACK_AB R53, R175, R174 ;  /* 0x000000aeaf35723e */ /* 0x000fe200000010ff */
[----:B------:R-:W1:Y:S02]  /*14670*/  LDSM.16.MT88.4 R64, [R241+0xc800] ;  /* 0x00c80000f140783b */ /* 0x000e640000004200 */
[----:B------:R-:W2:Y:S01]  /*14680*/  MUFU.EX2 R225, R225 ;  /* 0x000000e100e17308 */ /* 0x000ea20000000800 */
[-C--:B------:R-:W-:Y:S05]  /*14690*/  HMMA.16816.F32.BF16 R28, R192, R178.reuse, R28 ;  /* 0x000000b2c01c723c */ /* 0x080fea000004181c */
[----:B------:R-:W4:Y:S01]  /*146a0*/  LDL.LU R192, [R1+0x44] ;  /* 0x0000440001c07983 */ /* 0x000f220000300800 */
[----:B------:R-:W-:Y:S03]  /*146b0*/  HMMA.16816.F32.BF16 R36, R188, R178, R36 ;  /* 0x000000b2bc24723c */ /* 0x000fe60000041824 */
[----:B------:R-:W-:Y:S01]  /*146c0*/  MUFU.EX2 R177, R177 ;  /* 0x000000b100b17308 */ /* 0x000fe20000000800 */
[----:B------:R-:W5:Y:S02]  /*146d0*/  LDL.LU R193, [R1+0x40] ;  /* 0x0000400001c17983 */ /* 0x000f640000300800 */
[-C--:B---3--:R-:W-:Y:S02]  /*146e0*/  HMMA.16816.F32.BF16 R4, R48, R168.reuse, R4 ;  /* 0x000000a83004723c */ /* 0x088fe40000041804 */
[----:B------:R-:W3:Y:S05]  /*146f0*/  LDL.LU R191, [R1+0x48] ;  /* 0x0000480001bf7983 */ /* 0x000eea0000300800 */
[----:B------:R1:W1:Y:S01]  /*14700*/  MUFU.EX2 R231, R182 ;  /* 0x000000b600e77308 */ /* 0x0002620000000800 */
[----:B--2---:R-:W-:Y:S03]  /*14710*/  F2FP.BF16.F32.PACK_AB R55, R228, R225 ;  /* 0x000000e1e437723e */ /* 0x004fe600000010ff */
[--C-:B------:R-:W-:Y:S01]  /*14720*/  FFMA.FTZ R179, R45, UR4, -R230.reuse ;  /* 0x000000042db37c23 */ /* 0x100fe200080108e6 */
[--C-:B------:R-:W-:Y:S05]  /*14730*/  FFMA.FTZ R178, R56, UR4, -R230.reuse ;  /* 0x0000000438b27c23 */ /* 0x100fea00080108e6 */
[----:B------:R-:W-:Y:S01]  /*14740*/  MUFU.EX2 R194, R179 ;  /* 0x000000b300c27308 */ /* 0x000fe20000000800 */
[C---:B------:R-:W-:Y:S06]  /*14750*/  HMMA.16816.F32.BF16 R8, R52.reuse, R168, R8 ;  /* 0x000000a83408723c */ /* 0x040fec0000041808 */
[-C--:B------:R-:W-:Y:S03]  /*14760*/  HMMA.16816.F32.BF16 R12, R52, R170.reuse, R12 ;  /* 0x000000aa340c723c */ /* 0x080fe6000004180c */
[----:B------:R-:W-:Y:S02]  /*14770*/  MUFU.EX2 R179, R181 ;  /* 0x000000b500b37308 */ /* 0x000fe40000000800 */
[--C-:B-1----:R-:W-:Y:S01]  /*14780*/  FFMA.FTZ R182, R46, UR4, -R229.reuse ;  /* 0x000000042eb67c23 */ /* 0x102fe200080108e5 */
[C---:B------:R-:W-:Y:S01]  /*14790*/  HMMA.16816.F32.BF16 R16, R48.reuse, R170, R16 ;  /* 0x000000aa3010723c */ /* 0x040fe20000041810 */
[----:B------:R-:W-:Y:S06]  /*147a0*/  LDSM.16.MT88.4 R44, [R244+0xd000] ;  /* 0x00d00000f42c783b */ /* 0x000fec0000004200 */
[----:B------:R1:W-:Y:S01]  /*147b0*/  MUFU.EX2 R171, R184 ;  /* 0x000000b800ab7308 */ /* 0x0003e20000000800 */
[----:B------:R-:W-:Y:S01]  /*147c0*/  F2FP.BF16.F32.PACK_AB R42, R231, R234 ;  /* 0x000000eae72a723e */ /* 0x000fe200000010ff */
[-C--:B------:R-:W-:Y:S08]  /*147d0*/  HMMA.16816.F32.BF16 R68, R48, R160.reuse, R68 ;  /* 0x000000a03044723c */ /* 0x080ff00000041844 */
[----:B------:R-:W2:Y:S01]  /*147e0*/  MUFU.EX2 R170, R183 ;  /* 0x000000b700aa7308 */ /* 0x000ea20000000800 */
[C---:B------:R-:W-:Y:S06]  /*147f0*/  HMMA.16816.F32.BF16 R72, R52.reuse, R160, R72 ;  /* 0x000000a03448723c */ /* 0x040fec0000041848 */
[-C--:B------:R-:W-:Y:S03]  /*14800*/  HMMA.16816.F32.BF16 R76, R52, R162.reuse, R76 ;  /* 0x000000a2344c723c */ /* 0x080fe6000004184c */
[----:B------:R-:W-:Y:S01]  /*14810*/  MUFU.EX2 R195, R182 ;  /* 0x000000b600c37308 */ /* 0x000fe20000000800 */
[----:B-1----:R-:W3:Y:S02]  /*14820*/  LDL.LU R184, [R1+0x24] ;  /* 0x0000240001b87983 */ /* 0x002ee40000300800 */
[C---:B------:R-:W-:Y:S02]  /*14830*/  HMMA.16816.F32.BF16 R80, R48.reuse, R162, R80 ;  /* 0x000000a23050723c */ /* 0x040fe40000041850 */
[----:B------:R-:W1:Y:S05]  /*14840*/  LDSM.16.MT88.4 R160, [R240+0xc800] ;  /* 0x00c80000f0a0783b */ /* 0x000e6a0000004200 */
[----:B------:R-:W-:Y:S01]  /*14850*/  MUFU.EX2 R178, R178 ;  /* 0x000000b200b27308 */ /* 0x000fe20000000800 */
[----:B--2---:R-:W-:Y:S01]  /*14860*/  F2FP.BF16.F32.PACK_AB R40, R170, R171 ;  /* 0x000000abaa28723e */ /* 0x004fe200000010ff */
[-C--:B------:R-:W-:Y:S08]  /*14870*/  HMMA.16816.F32.BF16 R84, R48, R64.reuse, R84 ;  /* 0x000000403054723c */ /* 0x080ff00000041854 */
[----:B------:R-:W-:Y:S01]  /*14880*/  MUFU.EX2 R169, R186 ;  /* 0x000000ba00a97308 */ /* 0x000fe20000000800 */
[C---:B------:R-:W-:Y:S06]  /*14890*/  HMMA.16816.F32.BF16 R88, R52.reuse, R64, R88 ;  /* 0x000000403458723c */ /* 0x040fec0000041858 */
[-C--:B------:R-:W-:Y:S03]  /*148a0*/  HMMA.16816.F32.BF16 R92, R52, R66.reuse, R92 ;  /* 0x00000042345c723c */ /* 0x080fe6000004185c */
[----:B------:R-:W2:Y:S03]  /*148b0*/  MUFU.EX2 R168, R185 ;  /* 0x000000b900a87308 */ /* 0x000ea60000000800 */
[C---:B------:R-:W-:Y:S01]  /*148c0*/  HMMA.16816.F32.BF16 R96, R48.reuse, R66, R96 ;  /* 0x000000423060723c */ /* 0x040fe20000041860 */
[----:B------:R-:W1:Y:S06]  /*148d0*/  LDSM.16.MT88.4 R64, [R244+0xe800] ;  /* 0x00e80000f440783b */ /* 0x000e6c0000004200 */
[----:B------:R-:W-:Y:S10]  /*148e0*/  MUFU.EX2 R237, R237 ;  /* 0x000000ed00ed7308 */ /* 0x000ff40000000800 */
[----:B------:R-:W1:Y:S01]  /*148f0*/  MUFU.EX2 R238, R238 ;  /* 0x000000ee00ee7308 */ /* 0x000e620000000800 */
[----:B--2---:R-:W-:Y:S01]  /*14900*/  F2FP.BF16.F32.PACK_AB R41, R168, R169 ;  /* 0x000000a9a829723e */ /* 0x004fe200000010ff */
[-C--:B-1----:R-:W-:Y:S08]  /*14910*/  HMMA.16816.F32.BF16 R100, R48, R160.reuse, R100 ;  /* 0x000000a03064723c */ /* 0x082ff00000041864 */
[----:B------:R-:W-:Y:S01]  /*14920*/  MUFU.EX2 R166, R166 ;  /* 0x000000a600a67308 */ /* 0x000fe20000000800 */
[C---:B------:R-:W-:Y:S06]  /*14930*/  HMMA.16816.F32.BF16 R104, R52.reuse, R160, R104 ;  /* 0x000000a03468723c */ /* 0x040fec0000041868 */
[-C--:B------:R-:W-:Y:S06]  /*14940*/  HMMA.16816.F32.BF16 R108, R52, R162.reuse, R108 ;  /* 0x000000a2346c723c */ /* 0x080fec000004186c */
[C---:B------:R-:W-:Y:S01]  /*14950*/  HMMA.16816.F32.BF16 R112, R48.reuse, R162, R112 ;  /* 0x000000a23070723c */ /* 0x040fe20000041870 */
[----:B------:R-:W1:Y:S05]  /*14960*/  LDSM.16.MT88.4 R160, [R242+0xe800] ;  /* 0x00e80000f2a0783b */ /* 0x000e6a0000004200 */
[-C--:B------:R-:W-:Y:S06]  /*14970*/  HMMA.16816.F32.BF16 R116, R48, R64.reuse, R116 ;  /* 0x000000403074723c */ /* 0x080fec0000041874 */
        /* <DEDUP_REMOVED lines=13> */
[C---:B------:R-:W-:Y:S05]  /*14a50*/  HMMA.16816.F32.BF16 R152, R48.reuse, R66, R152 ;  /* 0x000000423098723c */ /* 0x040fea0000041898 */
[--C-:B------:R-:W-:Y:S01]  /*14a60*/  FFMA.FTZ R64, R60, UR4, -R230.reuse ;  /* 0x000000043c407c23 */ /* 0x100fe200080108e6 */
[----:B------:R-:W-:Y:S01]  /*14a70*/  MUFU.EX2 R65, R65 ;  /* 0x0000004100417308 */ /* 0x000fe20000000800 */
[--C-:B------:R-:W-:Y:S01]  /*14a80*/  FFMA.FTZ R66, R57, UR4, -R230.reuse ;  /* 0x0000000439427c23 */ /* 0x100fe200080108e6 */
[--C-:B------:R-:W-:Y:S02]  /*14a90*/  FFMA.FTZ R67, R58, UR4, -R229.reuse ;  /* 0x000000043a437c23 */ /* 0x100fe400080108e5 */
[----:B------:R-:W2:Y:S01]  /*14aa0*/  LDSM.16.MT88.4 R56, [R242+0xd000] ;  /* 0x00d00000f238783b */ /* 0x000ea20000004200 */
[----:B------:R-:W-:Y:S05]  /*14ab0*/  FFMA.FTZ R230, R61, UR4, -R230 ;  /* 0x000000043de67c23 */ /* 0x000fea00080108e6 */
[----:B------:R-:W-:Y:S01]  /*14ac0*/  MUFU.EX2 R66, R66 ;  /* 0x0000004200427308 */ /* 0x000fe20000000800 */
[-C--:B-1----:R-:W-:Y:S09]  /*14ad0*/  HMMA.16816.F32.BF16 R24, R48, R160.reuse, R24 ;  /* 0x000000a03018723c */ /* 0x082ff20000041818 */
[----:B------:R-:W-:Y:S01]  /*14ae0*/  MUFU.EX2 R64, R64 ;  /* 0x0000004000407308 */ /* 0x000fe20000000800 */
[C---:B------:R-:W-:Y:S06]  /*14af0*/  HMMA.16816.F32.BF16 R156, R52.reuse, R160, R156 ;  /* 0x000000a0349c723c */ /* 0x040fec000004189c */
[-C--:B------:R-:W-:Y:S01]  /*14b00*/  HMMA.16816.F32.BF16 R28, R52, R162.reuse, R28 ;  /* 0x000000a2341c723c */ /* 0x080fe2000004181c */
[----:B------:R-:W1:Y:S02]  /*14b10*/  LDSM.16.MT88.4 R52, [R241+0xd000] ;  /* 0x00d00000f134783b */ /* 0x000e640000004200 */
[----:B------:R-:W-:Y:S02]  /*14b20*/  MUFU.EX2 R161, R67 ;  /* 0x0000004300a17308 */ /* 0x000fe40000000800 */
[--C-:B------:R-:W-:Y:S01]  /*14b30*/  FFMA.FTZ R160, R62, UR4, -R229.reuse ;  /* 0x000000043ea07c23 */ /* 0x100fe200080108e5 */
[----:B------:R-:W-:Y:S07]  /*14b40*/  HMMA.16816.F32.BF16 R36, R48, R162, R36 ;  /* 0x000000a23024723c */ /* 0x000fee0000041824 */
[----:B------:R-:W-:Y:S01]  /*14b50*/  MUFU.EX2 R230, R230 ;  /* 0x000000e600e67308 */ /* 0x000fe20000000800 */
[----:B------:R-:W-:Y:S01]  /*14b60*/  FFMA.FTZ R229, R63, UR4, -R229 ;  /* 0x000000043fe57c23 */ /* 0x000fe200080108e5 */
[-C--:B------:R-:W-:Y:S01]  /*14b70*/  HMMA.16816.F32.BF16 R4, R40, R44.reuse, R4 ;  /* 0x0000002c2804723c */ /* 0x080fe20000041804 */
[----:B------:R-:W5:Y:S04]  /*14b80*/  LDSM.16.MT88.4 R60, [R240+0xd000] ;  /* 0x00d00000f03c783b */ /* 0x000f680000004200 */
[----:B------:R-:W-:Y:S02]  /*14b90*/  F2FP.BF16.F32.PACK_AB R48, R236, R235 ;  /* 0x000000ebec30723e */ /* 0x000fe400000010ff */
[----:B------:R-:W-:Y:S04]  /*14ba0*/  F2FP.BF16.F32.PACK_AB R49, R238, R237 ;  /* 0x000000edee31723e */ /* 0x000fe800000010ff */
[----:B------:R-:W-:Y:S02]  /*14bb0*/  F2FP.BF16.F32.PACK_AB R50, R194, R187 ;  /* 0x000000bbc232723e */ /* 0x000fe400000010ff */
[----:B------:R-:W-:Y:S07]  /*14bc0*/  F2FP.BF16.F32.PACK_AB R51, R239, R195 ;  /* 0x000000c3ef33723e */ /* 0x000fee00000010ff */
[C---:B------:R-:W-:Y:S06]  /*14bd0*/  HMMA.16816.F32.BF16 R8, R48.reuse, R44, R8 ;  /* 0x0000002c3008723c */ /* 0x040fec0000041808 */
[-C--:B------:R-:W-:Y:S06]  /*14be0*/  HMMA.16816.F32.BF16 R12, R48, R46.reuse, R12 ;  /* 0x0000002e300c723c */ /* 0x080fec000004180c */
[C---:B------:R-:W-:Y:S01]  /*14bf0*/  HMMA.16816.F32.BF16 R16, R40.reuse, R46, R16 ;  /* 0x0000002e2810723c */ /* 0x040fe20000041810 */
[----:B------:R-:W3:Y:S05]  /*14c00*/  LDSM.16.MT88.4 R44, [R244+0xf000] ;  /* 0x00f00000f42c783b */ /* 0x000eea0000004200 */
[-C--:B--2---:R-:W-:Y:S06]  /*14c10*/  HMMA.16816.F32.BF16 R68, R40, R56.reuse, R68 ;  /* 0x000000382844723c */ /* 0x084fec0000041844 */
[C---:B------:R-:W-:Y:S06]  /*14c20*/  HMMA.16816.F32.BF16 R72, R48.reuse, R56, R72 ;  /* 0x000000383048723c */ /* 0x040fec0000041848 */
[-C--:B------:R-:W-:Y:S06]  /*14c30*/  HMMA.16816.F32.BF16 R76, R48, R58.reuse, R76 ;  /* 0x0000003a304c723c */ /* 0x080fec000004184c */
[C---:B------:R-:W-:Y:S01]  /*14c40*/  HMMA.16816.F32.BF16 R80, R40.reuse, R58, R80 ;  /* 0x0000003a2850723c */ /* 0x040fe20000041850 */
[----:B------:R-:W2:Y:S05]  /*14c50*/  LDSM.16.MT88.4 R56, [R242+0xf000] ;  /* 0x00f00000f238783b */ /* 0x000eaa0000004200 */
[-C--:B-1----:R-:W-:Y:S05]  /*14c60*/  HMMA.16816.F32.BF16 R84, R40, R52.reuse, R84 ;  /* 0x000000342854723c */ /* 0x082fea0000041854 */
[----:B----4-:R-:W-:Y:S01]  /*14c70*/  FFMA.FTZ R226, R199, R192, R226 ;  /* 0x000000c0c7e27223 */ /* 0x010fe200000100e2 */
[C---:B------:R-:W-:Y:S01]  /*14c80*/  HMMA.16816.F32.BF16 R88, R48.reuse, R52, R88 ;  /* 0x000000343058723c */ /* 0x040fe20000041858 */
[----:B------:R1:W4:Y:S04]  /*14c90*/  MUFU.EX2 R199, R180 ;  /* 0x000000b400c77308 */ /* 0x0003280000000800 */
[----:B-----5:R-:W-:Y:S01]  /*14ca0*/  FFMA.FTZ R227, R200, R193, R227 ;  /* 0x000000c1c8e37223 */ /* 0x020fe200000100e3 */
[-C--:B------:R-:W-:Y:S05]  /*14cb0*/  HMMA.16816.F32.BF16 R92, R48, R54.reuse, R92 ;  /* 0x00000036305c723c */ /* 0x080fea000004185c */
[----:B------:R-:W5:Y:S01]  /*14cc0*/  MUFU.EX2 R200, R176 ;  /* 0x000000b000c87308 */ /* 0x000f620000000800 */
[----:B------:R-:W-:Y:S01]  /*14cd0*/  FADD.FTZ R219, R219, R226 ;  /* 0x000000e2dbdb7221 */ /* 0x000fe20000010000 */
[C---:B------:R-:W-:Y:S01]  /*14ce0*/  HMMA.16816.F32.BF16 R96, R40.reuse, R54, R96 ;  /* 0x000000362860723c */ /* 0x040fe20000041860 */
[----:B------:R-:W5:Y:S03]  /*14cf0*/  LDSM.16.MT88.4 R52, [R241+0xf000] ;  /* 0x00f00000f134783b */ /* 0x000f660000004200 */
[----:B------:R-:W-:Y:S02]  /*14d00*/  MOV R226, R179 ;  /* 0x000000b300e27202 */ /* 0x000fe40000000f00 */
[-C--:B------:R-:W-:Y:S03]  /*14d10*/  HMMA.16816.F32.BF16 R100, R40, R60.reuse, R100 ;  /* 0x0000003c2864723c */ /* 0x080fe60000041864 */
[----:B-1----:R-:W-:Y:S02]  /*14d20*/  LDSM.16.MT88.4 R180, [R244+0xd800] ;  /* 0x00d80000f4b4783b */ /* 0x002fe40000004200 */
[----:B----4-:R-:W-:Y:S01]  /*14d30*/  F2FP.BF16.F32.PACK_AB R162, R226, R199 ;  /* 0x000000c7e2a2723e */ /* 0x010fe200000010ff */
[C---:B------:R-:W-:Y:S05]  /*14d40*/  HMMA.16816.F32.BF16 R104, R48.reuse, R60, R104 ;  /* 0x0000003c3068723c */ /* 0x040fea0000041868 */
[----:B---3--:R-:W-:Y:S01]  /*14d50*/  FFMA.FTZ R223, R198, R191, R223 ;  /* 0x000000bfc6df7223 */ /* 0x008fe200000100df */
[-C--:B------:R-:W-:Y:S01]  /*14d60*/  HMMA.16816.F32.BF16 R108, R48, R62.reuse, R108 ;  /* 0x0000003e306c723c */ /* 0x080fe2000004186c */
[----:B------:R-:W1:Y:S04]  /*14d70*/  MUFU.EX2 R198, R165 ;  /* 0x000000a500c67308 */ /* 0x000e680000000800 */
[----:B------:R-:W-:Y:S01]  /*14d80*/  FADD.FTZ R223, R220, R223 ;  /* 0x000000dfdcdf7221 */ /* 0x000fe20000010000 */
[C---:B------:R-:W-:Y:S01]  /*14d90*/  HMMA.16816.F32.BF16 R112, R40.reuse, R62, R112 ;  /* 0x0000003e2870723c */ /* 0x040fe20000041870 */
[----:B------:R-:W3:Y:S04]  /*14da0*/  LDSM.16.MT88.4 R60, [R240+0xf000] ;  /* 0x00f00000f03c783b */ /* 0x000ee80000004200 */
[----:B------:R-:W-:Y:S01]  /*14db0*/  MOV R220, R167 ;  /* 0x000000a700dc7202 */ /* 0x000fe20000000f00 */
[-C--:B------:R-:W-:Y:S05]  /*14dc0*/  HMMA.16816.F32.BF16 R116, R40, R44.reuse, R116 ;  /* 0x0000002c2874723c */ /* 0x080fea0000041874 */
[----:B------:R-:W-:Y:S01]  /*14dd0*/  FADD.FTZ R216, R216, R223 ;  /* 0x000000dfd8d87221 */ /* 0x000fe20000010000 */
[C---:B------:R-:W-:Y:S05]  /*14de0*/  HMMA.16816.F32.BF16 R120, R48.reuse, R44, R120 ;  /* 0x0000002c3078723c */ /* 0x040fea0000041878 */
[----:B------:R-:W-:Y:S01]  /*14df0*/  MOV R223, R66 ;  /* 0x0000004200df7202 */ /* 0x000fe20000000f00 */
[-C--:B------:R-:W-:Y:S05]  /*14e00*/  HMMA.16816.F32.BF16 R124, R48, R46.reuse, R124 ;  /* 0x0000002e307c723c */ /* 0x080fea000004187c */
[----:B------:R-:W-:Y:S01]  /*14e10*/  FFMA.FTZ R222, R197, R184, R222 ;  /* 0x000000b8c5de7223 */ /* 0x000fe200000100de */
[C---:B------:R-:W-:Y:S01]  /*14e20*/  HMMA.16816.F32.BF16 R128, R40.reuse, R46, R128 ;  /* 0x0000002e2880723c */ /* 0x040fe20000041880 */
[----:B------:R-:W4:Y:S01]  /*14e30*/  LDSM.16.MT88.4 R44, [R242+0xd800] ;  /* 0x00d80000f22c783b */ /* 0x000f220000004200 */
[----:B------:R-:W-:Y:S03]  /*14e40*/  MUFU.EX2 R197, R160 ;  /* 0x000000a000c57308 */ /* 0x000fe60000000800 */
[----:B------:R-:W-:Y:S01]  /*14e50*/  FADD.FTZ R222, R218, R222 ;  /* 0x000000dedade7221 */ /* 0x000fe20000010000 */
[-C--:B--2---:R-:W-:Y:S05]  /*14e60*/  HMMA.16816.F32.BF16 R132, R40, R56.reuse, R132 ;  /* 0x000000382884723c */ /* 0x084fea0000041884 */
[----:B------:R-:W-:Y:S01]  /*14e70*/  MOV R218, R65 ;  /* 0x0000004100da7202 */ /* 0x000fe20000000f00 */
[C---:B------:R-:W-:Y:S05]  /*14e80*/  HMMA.16816.F32.BF16 R136, R48.reuse, R56, R136 ;  /* 0x000000383088723c */ /* 0x040fea0000041888 */
[----:B------:R-:W-:Y:S01]  /*14e90*/  FADD.FTZ R212, R212, R219 ;  /* 0x000000dbd4d47221 */ /* 0x000fe20000010000 */
[-C--:B------:R-:W-:Y:S05]  /*14ea0*/  HMMA.16816.F32.BF16 R140, R48, R58.reuse, R140 ;  /* 0x0000003a308c723c */ /* 0x080fea000004188c */
[----:B------:R-:W-:Y:S01]  /*14eb0*/  MOV R219, R195 ;  /* 0x000000c300db7202 */ /* 0x000fe20000000f00 */
[C---:B------:R-:W-:Y:S01]  /*14ec0*/  HMMA.16816.F32.BF16 R20, R40.reuse, R58, R20 ;  /* 0x0000003a2814723c */ /* 0x040fe20000041814 */
[----:B------:R-:W-:Y:S04]  /*14ed0*/  LDSM.16.MT88.4 R56, [R240+0xd800] ;  /* 0x00d80000f038783b */ /* 0x000fe80000004200 */
[----:B------:R-:W-:Y:S01]  /*14ee0*/  FADD.FTZ R227, R217, R227 ;  /* 0x000000e3d9e37221 */ /* 0x000fe20000010000 */
[-C--:B-----5:R-:W-:Y:S05]  /*14ef0*/  HMMA.16816.F32.BF16 R144, R40, R52.reuse, R144 ;  /* 0x000000342890723c */ /* 0x0a0fea0000041890 */
[----:B------:R-:W-:Y:S01]  /*14f00*/  MOV R217, R166 ;  /* 0x000000a600d97202 */ /* 0x000fe20000000f00 */
[C---:B------:R-:W-:Y:S05]  /*14f10*/  HMMA.16816.F32.BF16 R148, R48.reuse, R52, R148 ;  /* 0x000000343094723c */ /* 0x040fea0000041894 */
[----:B------:R-:W-:Y:S01]  /*14f20*/  F2FP.BF16.F32.PACK_AB R163, R220, R217 ;  /* 0x000000d9dca3723e */ /* 0x000fe200000010ff */
[-C--:B------:R-:W-:Y:S05]  /*14f30*/  HMMA.16816.F32.BF16 R32, R48, R54.reuse, R32 ;  /* 0x000000363020723c */ /* 0x080fea0000041820 */
[----:B------:R-:W-:Y:S01]  /*14f40*/  FADD.FTZ R214, R214, R227 ;  /* 0x000000e3d6d67221 */ /* 0x000fe20000010000 */
[C---:B------:R-:W-:Y:S01]  /*14f50*/  HMMA.16816.F32.BF16 R152, R40.reuse, R54, R152 ;  /* 0x000000362898723c */ /* 0x040fe20000041898 */
[----:B------:R-:W2:Y:S04]  /*14f60*/  LDSM.16.MT88.4 R52, [R241+0xd800] ;  /* 0x00d80000f134783b */ /* 0x000ea80000004200 */
[----:B------:R-:W-:Y:S01]  /*14f70*/  MOV R227, R187 ;  /* 0x000000bb00e37202 */ /* 0x000fe20000000f00 */
[-C--:B---3--:R-:W-:Y:S05]  /*14f80*/  HMMA.16816.F32.BF16 R24, R40, R60.reuse, R24 ;  /* 0x0000003c2818723c */ /* 0x088fea0000041818 */
[----:B------:R-:W-:Y:S01]  /*14f90*/  FADD.FTZ R201, R201, R214 ;  /* 0x000000d6c9c97221 */ /* 0x000fe20000010000 */
[C---:B------:R-:W-:Y:S01]  /*14fa0*/  HMMA.16816.F32.BF16 R156, R48.reuse, R60, R156 ;  /* 0x0000003c309c723c */ /* 0x040fe2000004189c */
[----:B------:R3:W5:Y:S04]  /*14fb0*/  MUFU.EX2 R60, R229 ;  /* 0x000000e5003c7308 */ /* 0x0007680000000800 */
[----:B------:R-:W-:Y:S01]  /*14fc0*/  FADD.FTZ R172, R172, R201 ;  /* 0x000000c9acac7221 */ /* 0x000fe20000010000 */
[-C--:B------:R-:W-:Y:S05]  /*14fd0*/  HMMA.16816.F32.BF16 R28, R48, R62.reuse, R28 ;  /* 0x0000003e301c723c */ /* 0x080fea000004181c */
[----:B------:R-:W-:Y:S01]  /*14fe0*/  MOV R61, R64 ;  /* 0x00000040003d7202 */ /* 0x000fe20000000f00 */
[----:B------:R-:W-:Y:S01]  /*14ff0*/  HMMA.16816.F32.BF16 R36, R40, R62, R36 ;  /* 0x0000003e2824723c */ /* 0x000fe20000041824 */
[----:B------:R-:W2:Y:S04]  /*15000*/  LDSM.16.MT88.4 R64, [R244+0xf800] ;  /* 0x00f80000f440783b */ /* 0x000ea80000004200 */
[----:B------:R-:W-:Y:S01]  /*15010*/  MOV R49, R164 ;  /* 0x000000a400317202 */ /* 0x000fe20000000f00 */
[----:B------:R-:W-:Y:S01]  /*15020*/  FADD.FTZ R172, R173, R172 ;  /* 0x000000acadac7221 */ /* 0x000fe20000010000 */
[----:B---3--:R-:W-:Y:S01]  /*15030*/  MOV R229, R177 ;  /* 0x000000b100e57202 */ /* 0x008fe20000000f00 */
[----:B------:R-:W-:Y:S01]  /*15040*/  FADD.FTZ R215, R215, R222 ;  /* 0x000000ded7d77221 */ /* 0x000fe20000010000 */
[----:B------:R-:W-:Y:S02]  /*15050*/  LDSM.16.MT88.4 R40, [R241+0xf800] ;  /* 0x00f80000f128783b */ /* 0x000fe40000004200 */
[----:B------:R-:W-:Y:S01]  /*15060*/  MOV R51, R161 ;  /* 0x000000a100337202 */ /* 0x000fe20000000f00 */
[----:B------:R-:W-:Y:S01]  /*15070*/  FADD.FTZ R221, R221, R172 ;  /* 0x000000acdddd7221 */ /* 0x000fe20000010000 */
[----:B------:R-:W-:Y:S01]  /*15080*/  F2FP.BF16.F32.PACK_AB R160, R229, R200 ;  /* 0x000000c8e5a0723e */ /* 0x000fe200000010ff */
[----:B------:R-:W-:Y:S01]  /*15090*/  FADD.FTZ R215, R202, R215 ;  /* 0x000000d7cad77221 */ /* 0x000fe20000010000 */
[----:B-1----:R-:W-:Y:S01]  /*150a0*/  F2FP.BF16.F32.PACK_AB R161, R198, R49 ;  /* 0x00000031c6a1723e */ /* 0x002fe200000010ff */
[----:B------:R-:W-:Y:S01]  /*150b0*/  FADD.FTZ R203, R203, R216 ;  /* 0x000000d8cbcb7221 */ /* 0x000fe20000010000 */
[----:B------:R-:W-:Y:S01]  /*150c0*/  MOV R50, R178 ;  /* 0x000000b200327202 */ /* 0x000fe20000000f00 */
[----:B------:R-:W-:Y:S01]  /*150d0*/  FADD.FTZ R174, R174, R215 ;  /* 0x000000d7aeae7221 */ /* 0x000fe20000010000 */
[----:B------:R-:W-:Y:S01]  /*150e0*/  MOV R48, R194 ;  /* 0x000000c200307202 */ /* 0x000fe20000000f00 */
[----:B------:R-:W1:Y:S01]  /*150f0*/  LDSM.16.MT88.4 R176, [R242+0xf800] ;  /* 0x00f80000f2b0783b */ /* 0x000e620000004200 */
[----:B------:R-:W-:Y:S01]  /*15100*/  F2FP.BF16.F32.PACK_AB R164, R223, R50 ;  /* 0x00000032dfa4723e */ /* 0x000fe200000010ff */
[-C--:B------:R-:W-:Y:S05]  /*15110*/  HMMA.16816.F32.BF16 R192, R160, R180.reuse, R4 ;  /* 0x000000b4a0c0723c */ /* 0x080fea0000041804 */
[----:B------:R-:W-:Y:S01]  /*15120*/  F2FP.BF16.F32.PACK_AB R165, R218, R51 ;  /* 0x00000033daa5723e */ /* 0x000fe200000010ff */
[----:B------:R-:W3:Y:S01]  /*15130*/  LDSM.16.MT88.4 R4, [R240+0xf800] ;  /* 0x00f80000f004783b */ /* 0x000ee20000004200 */
[----:B------:R-:W-:Y:S01]  /*15140*/  F2FP.BF16.F32.PACK_AB R166, R230, R61 ;  /* 0x0000003de6a6723e */ /* 0x000fe200000010ff */
[----:B------:R-:W-:Y:S03]  /*15150*/  FADD.FTZ R174, R175, R174 ;  /* 0x000000aeafae7221 */ /* 0x000fe60000010000 */
[----:B-----5:R-:W-:Y:S01]  /*15160*/  F2FP.BF16.F32.PACK_AB R167, R60, R197 ;  /* 0x000000c53ca7723e */ /* 0x020fe200000010ff */
        /* <DEDUP_REMOVED lines=9> */
[-C--:B------:R-:W-:Y:S05]  /*15200*/  HMMA.16816.F32.BF16 R184, R164, R182.reuse, R12 ;  /* 0x000000b6a4b8723c */ /* 0x080fea000004180c */
[----:B------:R-:W-:Y:S01]  /*15210*/  FADD.FTZ R208, R209, R208 ;  /* 0x000000d0d1d07221 */ /* 0x000fe20000010000 */
[C---:B------:R-:W-:Y:S05]  /*15220*/  HMMA.16816.F32.BF16 R180, R160.reuse, R182, R16 ;  /* 0x000000b6a0b4723c */ /* 0x040fea0000041810 */
        /* <DEDUP_REMOVED lines=49> */
[-C--:B---3--:R-:W-:Y:S05]  /*15540*/  HMMA.16816.F32.BF16 R168, R160, R4.reuse, R24 ;  /* 0x00000004a0a8723c */ /* 0x088fea0000041818 */
[----:B------:R-:W-:Y:S01]  /*15550*/  FADD.FTZ R235, R61, R235 ;  /* 0x000000eb3deb7221 */ /* 0x000fe20000010000 */
[C---:B------:R-:W-:Y:S05]  /*15560*/  HMMA.16816.F32.BF16 R156, R164.reuse, R4, R156 ;  /* 0x00000004a49c723c */ /* 0x040fea000004189c */
[----:B------:R-:W-:Y:S01]  /*15570*/  MOV R198, R3 ;  /* 0x0000000300c67202 */ /* 0x000fe20000000f00 */
[-C--:B------:R-:W-:Y:S05]  /*15580*/  HMMA.16816.F32.BF16 R164, R164, R6.reuse, R28 ;  /* 0x00000006a4a4723c */ /* 0x080fea000004181c */
[----:B------:R-:W-:Y:S01]  /*15590*/  FADD.FTZ R4, R219, R237 ;  /* 0x000000eddb047221 */ /* 0x000fe20000010000 */
[----:B------:R-:W-:Y:S05]  /*155a0*/  HMMA.16816.F32.BF16 R160, R160, R6, R36 ;  /* 0x00000006a0a0723c */ /* 0x000fea0000041824 */
[----:B------:R-:W-:Y:S01]  /*155b0*/  FADD.FTZ R4, R239, R4 ;  /* 0x00000004ef047221 */ /* 0x000fe20000010000 */
[----:B------:R-:W-:Y:S01]  /*155c0*/  FADD.FTZ R5, R230, R235 ;  /* 0x000000ebe6057221 */ /* 0x000fe20000010000 */
[----:B------:R-:W-:Y:S01]  /*155d0*/  FADD.FTZ R6, R220, R233 ;  /* 0x000000e9dc067221 */ /* 0x000fe20000010000 */
[----:B------:R-:W-:Y:S03]  /*155e0*/  MOV R201, R196 ;  /* 0x000000c400c97202 */ /* 0x000fe60000000f00 */
[----:B------:R-:W-:Y:S01]  /*155f0*/  FADD.FTZ R4, R51, R4 ;  /* 0x0000000433047221 */ /* 0x000fe20000010000 */
[----:B------:R-:W-:Y:S03]  /*15600*/  MOV R199, R2 ;  /* 0x0000000200c77202 */ /* 0x000fe60000000f00 */
[----:B------:R-:W-:Y:S04]  /*15610*/  FADD.FTZ R4, R218, R4 ;  /* 0x00000004da047221 */ /* 0x000fe80000010000 */
[----:B------:R-:W-:Y:S01]  /*15620*/  FADD.FTZ R197, R197, R4 ;  /* 0x00000004c5c57221 */ /* 0x000fe20000010000 */
[----:B------:R-:W-:Y:S05]  /*15630*/  FADD.FTZ R4, R226, R8 ;  /* 0x00000008e2047221 */ /* 0x000fea0000010000 */
[----:B------:R1:W-:Y:S04]  /*15640*/  STL [R1+0x48], R4 ;  /* 0x0000480401007387 */ /* 0x0003e80000100800 */
[----:B------:R3:W-:Y:S04]  /*15650*/  STL [R1+0x44], R6 ;  /* 0x0000440601007387 */ /* 0x0007e80000100800 */
[----:B------:R3:W-:Y:S01]  /*15660*/  STL [R1+0x40], R5 ;  /* 0x0000400501007387 */ /* 0x0007e20000100800 */
[----:B-1----:R-:W-:Y:S01]  /*15670*/  FADD.FTZ R4, R60, R197 ;  /* 0x000000c53c047221 */ /* 0x002fe20000010000 */
[----:B------:R-:W-:Y:S04]  /*15680*/  MOV R197, R0 ;  /* 0x0000000000c57202 */ /* 0x000fe80000000f00 */
[----:B------:R3:W-:Y:S01]  /*15690*/  STL [R1+0x24], R4 ;  /* 0x0000240401007387 */ /* 0x0007e20000100800 */
[----:B------:R-:W-:Y:S05]  /*156a0*/  @P4 BRA `(.L_x_227) ;  /* 0xffffffc400cc4947 */ /* 0x000fea000383ffff */
.L_x_226:
[----:B-1----:R-:W4:Y:S04]  /*156b0*/  LDL.LU R7, [R1+0x48] ;  /* 0x0000480001077983 */ /* 0x002f280000300800 */
[----:B------:R-:W4:Y:S04]  /*156c0*/  LDL.LU R9, [R1+0x44] ;  /* 0x0000440001097983 */ /* 0x000f280000300800 */
[----:B--23--:R-:W2:Y:S04]  /*156d0*/  LDL.LU R4, [R1+0x40] ;  /* 0x0000400001047983 */ /* 0x00cea80000300800 */
[----:B------:R-:W3:Y:S01]  /*156e0*/  LDL.LU R8, [R1+0x24] ;  /* 0x0000240001087983 */ /* 0x000ee20000300800 */
[----:B------:R-:W1:Y:S01]  /*156f0*/  S2UR UR7, SR_CTAID.X ;  /* 0x00000000000779c3 */ /* 0x000e620000002500 */
[----:B------:R-:W-:Y:S01]  /*15700*/  UISETP.NE.AND UP0, UPT, UR15, -0x1, UPT ;  /* 0xffffffff0f00788c */ /* 0x000fe2000bf05270 */
[----:B------:R-:W-:-:S02]  /*15710*/  MOV R15, 0x3f800000 ;  /* 0x3f800000000f7802 */ /* 0x000fc40000000f00 */
[----:B------:R-:W-:-:S04]  /*15720*/  MOV R16, 0x3f800000 ;  /* 0x3f80000000107802 */ /* 0x000fc80000000f00 */
[----:B------:R-:W1:Y:S04]  /*15730*/  S2UR UR8, SR_CgaCtaId ;  /* 0x00000000000879c3 */ /* 0x000e680000008800 */
[----:B------:R-:W-:Y:S02]  /*15740*/  @UP0 ULDC.64 UR4, c[0x0][0x298] ;  /* 0x0000a60000040ab9 */ /* 0x000fe40000000a00 */
[----:B------:R-:W-:-:S03]  /*15750*/  @UP0 UIMAD.WIDE.U32 UR10, UR15, UR4, URZ ;  /* 0x000000040f0a02a5 */ /* 0x000fc6000f8e003f */
[----:B------:R-:W-:Y:S01]  /*15760*/  UMOV UR4, 0x400 ;  /* 0x0000040000047882 */ /* 0x000fe20000000000 */
[----:B-1----:R-:W-:Y:S02]  /*15770*/  UIMAD UR6, UR7, -0x80, UR17 ;  /* 0xffffff80070678a4 */ /* 0x002fe4000f8e0211 */
[----:B------:R-:W-:Y:S02]  /*15780*/  ULEA UR4, UR8, UR4, 0x18 ;  /* 0x0000000408047291 */ /* 0x000fe4000f8ec03f */
[----:B------:R-:W-:Y:S01]  /*15790*/  @UP0 UIMAD UR8, UR15, UR5, UR11 ;  /* 0x000000050f0802a4 */ /* 0x000fe2000f8e020b */
[----:B----4-:R-:W1:Y:S04]  /*157a0*/  SHFL.BFLY PT, R6, R7, 0x2, 0x1f ;  /* 0x0c401f0007067f89 */ /* 0x010e6800000e0000 */
[----:B------:R-:W4:Y:S04]  /*157b0*/  SHFL.BFLY PT, R5, R9, 0x2, 0x1f ;  /* 0x0c401f0009057f89 */ /* 0x000f2800000e0000 */
[----:B--2---:R-:W2:Y:S04]  /*157c0*/  SHFL.BFLY PT, R12, R4, 0x2, 0x1f ;  /* 0x0c401f00040c7f89 */ /* 0x004ea800000e0000 */
[----:B---3--:R-:W3:Y:S01]  /*157d0*/  SHFL.BFLY PT, R17, R8, 0x2, 0x1f ;  /* 0x0c401f0008117f89 */ /* 0x008ee200000e0000 */
[----:B-1----:R-:W-:-:S02]  /*157e0*/  FADD.FTZ R6, R6, R7 ;  /* 0x0000000706067221 */ /* 0x002fc40000010000 */
[----:B------:R-:W1:Y:S01]  /*157f0*/  S2R R7, SR_TID.X ;  /* 0x0000000000077919 */ /* 0x000e620000002100 */
[----:B----4-:R-:W-:Y:S02]  /*15800*/  FADD.FTZ R5, R5, R9 ;  /* 0x0000000905057221 */ /* 0x010fe40000010000 */
[----:B------:R-:W4:Y:S01]  /*15810*/  SHFL.BFLY PT, R11, R6, 0x1, 0x1f ;  /* 0x0c201f00060b7f89 */ /* 0x000f2200000e0000 */
[----:B--2---:R-:W-:Y:S02]  /*15820*/  FADD.FTZ R12, R12, R4 ;  /* 0x000000040c0c7221 */ /* 0x004fe40000010000 */
[----:B------:R-:W2:Y:S01]  /*15830*/  S2R R4, SR_TID.X ;  /* 0x0000000000047919 */ /* 0x000ea20000002100 */
[----:B---3--:R-:W-:Y:S01]  /*15840*/  FADD.FTZ R17, R17, R8 ;  /* 0x0000000811117221 */ /* 0x008fe20000010000 */
[----:B------:R-:W3:Y:S04]  /*15850*/  SHFL.BFLY PT, R10, R5, 0x1, 0x1f ;  /* 0x0c201f00050a7f89 */ /* 0x000ee800000e0000 */
[----:B------:R-:W2:Y:S04]  /*15860*/  SHFL.BFLY PT, R8, R17, 0x1, 0x1f ;  /* 0x0c201f0011087f89 */ /* 0x000ea800000e0000 */
[----:B------:R-:W2:Y:S01]  /*15870*/  SHFL.BFLY PT, R9, R12, 0x1, 0x1f ;  /* 0x0c201f000c097f89 */ /* 0x000ea200000e0000 */
[----:B----4-:R-:W-:Y:S01]  /*15880*/  FADD.FTZ R11, R6, R11 ;  /* 0x0000000b060b7221 */ /* 0x010fe20000010000 */
[----:B-1----:R-:W-:-:S04]  /*15890*/  SHF.R.S32.HI R6, RZ, 0x1f, R7 ;  /* 0x0000001fff067819 */ /* 0x002fc80000011407 */
[----:B------:R-:W-:Y:S02]  /*158a0*/  FSETP.NE.FTZ.AND P6, PT, R11, RZ, PT ;  /* 0x000000ff0b00720b */ /* 0x000fe40003fd5000 */
[-C--:B------:R-:W-:Y:S01]  /*158b0*/  LEA.HI R13, R6, R7.reuse, RZ, 0x2 ;  /* 0x00000007060d7211 */ /* 0x080fe200078f10ff */
[----:B---3--:R-:W-:Y:S01]  /*158c0*/  FADD.FTZ R10, R5, R10 ;  /* 0x0000000a050a7221 */ /* 0x008fe20000010000 */
[----:B--2---:R-:W-:Y:S02]  /*158d0*/  FADD.FTZ R8, R17, R8 ;  /* 0x0000000811087221 */ /* 0x004fe40000010000 */
[----:B------:R-:W-:Y:S02]  /*158e0*/  LOP3.LUT R18, R13, 0x3ffffffc, RZ, 0xc0, !PT ;  /* 0x3ffffffc0d127812 */ /* 0x000fe400078ec0ff */
[----:B------:R-:W-:Y:S01]  /*158f0*/  SHF.R.S32.HI R14, RZ, 0x2, R13 ;  /* 0x00000002ff0e7819 */ /* 0x000fe2000001140d */
[----:B------:R-:W-:Y:S01]  /*15900*/  FADD.FTZ R9, R12, R9 ;  /* 0x000000090c097221 */ /* 0x000fe20000010000 */
[----:B------:R-:W-:-:S02]  /*15910*/  LEA.HI R17, R6, R7, RZ, 0x5 ;  /* 0x0000000706117211 */ /* 0x000fc400078f28ff */
[----:B------:R-:W-:Y:S01]  /*15920*/  SHF.R.S32.HI R13, RZ, 0x1f, R13 ;  /* 0x0000001fff0d7819 */ /* 0x000fe2000001140d */
[----:B------:R-:W1:Y:S01]  /*15930*/  @P6 MUFU.RCP R15, R11 ;  /* 0x0000000b000f6308 */ /* 0x000e620000001000 */
[----:B------:R-:W-:Y:S02]  /*15940*/  SHF.R.S32.HI R5, RZ, 0x1f, R4 ;  /* 0x0000001fff057819 */ /* 0x000fe40000011404 */
[----:B------:R-:W-:Y:S02]  /*15950*/  LOP3.LUT R12, R17, 0xffffffe0, RZ, 0xc0, !PT ;  /* 0xffffffe0110c7812 */ /* 0x000fe400078ec0ff */
[----:B------:R-:W-:Y:S02]  /*15960*/  LEA.HI R13, R13, R14, RZ, 0x3 ;  /* 0x0000000e0d0d7211 */ /* 0x000fe400078f18ff */
[----:B------:R-:W-:Y:S02]  /*15970*/  LEA.HI R6, R6, R7, RZ, 0x3 ;  /* 0x0000000706067211 */ /* 0x000fe400078f18ff */
[----:B------:R-:W-:-:S02]  /*15980*/  FSETP.NE.FTZ.AND P3, PT, R10, RZ, PT ;  /* 0x000000ff0a00720b */ /* 0x000fc40003f75000 */
[----:B------:R-:W-:Y:S02]  /*15990*/  LEA.HI R5, R5, R4, RZ, 0x3 ;  /* 0x0000000405057211 */ /* 0x000fe400078f18ff */
[-C--:B------:R-:W-:Y:S02]  /*159a0*/  IADD3 R18, -R18, R7.reuse, RZ ;  /* 0x0000000712127210 */ /* 0x080fe40007ffe1ff */
[----:B------:R-:W-:Y:S02]  /*159b0*/  IADD3 R7, -R12, R7, RZ ;  /* 0x000000070c077210 */ /* 0x000fe40007ffe1ff */
[----:B------:R-:W-:Y:S01]  /*159c0*/  LOP3.LUT R13, R13, 0xfffffff8, RZ, 0xc0, !PT ;  /* 0xfffffff80d0d7812 */ /* 0x000fe200078ec0ff */
[C---:B-1----:R-:W-:Y:S01]  /*159d0*/  FMUL.FTZ R192, R15.reuse, R192 ;  /* 0x000000c00fc07220 */ /* 0x042fe20000410000 */
[----:B------:R-:W-:Y:S01]  /*159e0*/  SHF.R.S32.HI R12, RZ, 0x3, R6 ;  /* 0x00000003ff0c7819 */ /* 0x000fe20000011406 */
[----:B------:R-:W-:Y:S01]  /*159f0*/  FMUL.FTZ R193, R15, R193 ;  /* 0x000000c10fc17220 */ /* 0x000fe20000410000 */
[----:B------:R-:W-:Y:S01]  /*15a00*/  SHF.R.S32.HI R17, RZ, 0x5, R17 ;  /* 0x00000005ff117819 */ /* 0x000fe20000011411 */
[----:B------:R-:W1:Y:S01]  /*15a10*/  @P3 MUFU.RCP R16, R10 ;  /* 0x0000000a00103308 */ /* 0x000e620000001000 */
[----:B------:R-:W-:Y:S01]  /*15a20*/  LOP3.LUT R19, R5, 0xfffffff8, RZ, 0xc0, !PT ;  /* 0xfffffff805137812 */ /* 0x000fe200078ec0ff */
[C---:B------:R-:W-:Y:S01]  /*15a30*/  FMUL.FTZ R180, R15.reuse, R180 ;  /* 0x000000b40fb47220 */ /* 0x040fe20000410000 */
[----:B------:R-:W-:Y:S01]  /*15a40*/  IADD3 R13, R14, -R13, RZ ;  /* 0x8000000d0e0d7210 */ /* 0x000fe20007ffe0ff */
[C---:B------:R-:W-:Y:S01]  /*15a50*/  FMUL.FTZ R181, R15.reuse, R181 ;  /* 0x000000b50fb57220 */ /* 0x040fe20000410000 */
[----:B------:R-:W-:Y:S01]  /*15a60*/  ISETP.GE.AND P0, PT, R12, UR6, PT ;  /* 0x000000060c007c0c */ /* 0x000fe2000bf06270 */
[----:B------:R-:W-:Y:S01]  /*15a70*/  FMUL.FTZ R68, R15, R68 ;  /* 0x000000440f447220 */ /* 0x000fe20000410000 */
[----:B------:R-:W-:Y:S01]  /*15a80*/  LEA R12, R17, R18, 0x9 ;  /* 0x00000012110c7211 */ /* 0x000fe200078e48ff */
[----:B------:R-:W-:Y:S01]  /*15a90*/  FMUL.FTZ R69, R15, R69 ;  /* 0x000000450f457220 */ /* 0x000fe20000410000 */
[----:B------:R-:W-:Y:S01]  /*15aa0*/  IADD3 R4, -R19, R4, RZ ;  /* 0x0000000413047210 */ /* 0x000fe20007ffe1ff */
[----:B------:R-:W2:Y:S01]  /*15ab0*/  @P6 LDC R17, c[0x0][0x2e8] ;  /* 0x0000ba00ff116b82 */ /* 0x000ea20000000800 */
[----:B------:R-:W-:Y:S01]  /*15ac0*/  SHF.L.U32 R19, R13, 0x6, RZ ;  /* 0x000000060d137819 */ /* 0x000fe200000006ff */
[----:B------:R-:W-:Y:S01]  /*15ad0*/  FMUL.FTZ R80, R15, R80 ;  /* 0x000000500f507220 */ /* 0x000fe20000410000 */
[----:B------:R-:W-:Y:S01]  /*15ae0*/  R2P PR, R13, 0x6 ;  /* 0x000000060d007804 */ /* 0x000fe20000000000 */
[----:B------:R-:W-:Y:S01]  /*15af0*/  FMUL.FTZ R81, R15, R81 ;  /* 0x000000510f517220 */ /* 0x000fe20000410000 */
[----:B------:R-:W-:Y:S01]  /*15b00*/  LOP3.LUT R19, R19, 0x1c0, RZ, 0xc0, !PT ;  /* 0x000001c013137812 */ /* 0x000fe200078ec0ff */
[C---:B------:R-:W-:Y:S01]  /*15b10*/  FMUL.FTZ R84, R15.reuse, R84 ;  /* 0x000000540f547220 */ /* 0x040fe20000410000 */
[----:B------:R-:W-:Y:S01]  /*15b20*/  PLOP3.LUT P5, PT, PT, PT, UP0, 0x80, 0x0 ;  /* 0x000000000000781c */ /* 0x000fe20003faf008 */
[----:B------:R-:W-:Y:S01]  /*15b30*/  FMUL.FTZ R85, R15, R85 ;  /* 0x000000550f557220 */ /* 0x000fe20000410000 */
[----:B------:R-:W-:Y:S01]  /*15b40*/  LOP3.LUT R14, R13, 0x1, RZ, 0xc0, !PT ;  /* 0x000000010d0e7812 */ /* 0x000fe200078ec0ff */
[----:B------:R-:W-:Y:S01]  /*15b50*/  FMUL.FTZ R96, R15, R96 ;  /* 0x000000600f607220 */ /* 0x000fe20000410000 */
[----:B------:R-:W-:Y:S01]  /*15b60*/  LEA.HI R19, R19, R19, RZ, 0x1d ;  /* 0x0000001313137211 */ /* 0x000fe200078fe8ff */
[C---:B------:R-:W-:Y:S01]  /*15b70*/  FMUL.FTZ R97, R15.reuse, R97 ;  /* 0x000000610f617220 */ /* 0x040fe20000410000 */
[----:B------:R-:W-:Y:S01]  /*15b80*/  ISETP.NE.U32.AND P4, PT, R14, 0x1, PT ;  /* 0x000000010e00780c */ /* 0x000fe20003f85070 */
[C---:B------:R-:W-:Y:S01]  /*15b90*/  FMUL.FTZ R100, R15.reuse, R100 ;  /* 0x000000640f647220 */ /* 0x040fe20000410000 */
[----:B------:R-:W-:Y:S01]  /*15ba0*/  LEA R14, R12, R19, 0x1 ;  /* 0x000000130c0e7211 */ /* 0x000fe200078e08ff */
[C---:B------:R-:W-:Y:S01]  /*15bb0*/  FMUL.FTZ R101, R15.reuse, R101 ;  /* 0x000000650f657220 */ /* 0x040fe20000410000 */
[----:B------:R3:W4:Y:S01]  /*15bc0*/  @P6 MUFU.LG2 R19, R11 ;  /* 0x0000000b00136308 */ /* 0x0007220000000c00 */
        /* <DEDUP_REMOVED lines=16> */
[----:B---3--:R-:W-:Y:S01]  /*15cd0*/  LEA R11, R14, UR4, 0x1 ;  /* 0x000000040e0b7c11 */ /* 0x008fe2000f8e08ff */
[C---:B------:R-:W-:Y:S01]  /*15ce0*/  FMUL.FTZ R168, R15.reuse, R168 ;  /* 0x000000a80fa87220 */ /* 0x040fe20000410000 */
[C---:B------:R-:W-:Y:S01]  /*15cf0*/  FMUL.FTZ R169, R15.reuse, R169 ;  /* 0x000000a90fa97220 */ /* 0x040fe20000410000 */
[C---:B------:R-:W-:Y:S01]  /*15d00*/  FMUL.FTZ R160, R15.reuse, R160 ;  /* 0x000000a00fa07220 */ /* 0x040fe20000410000 */
[----:B------:R-:W-:Y:S01]  /*15d10*/  FMUL.FTZ R15, R15, R161 ;  /* 0x000000a10f0f7220 */ /* 0x000fe20000410000 */
        /* <DEDUP_REMOVED lines=10> */
[----:B--2-4-:R-:W-:Y:S06]  /*15dc0*/  @P5 BRA `(.L_x_230) ;  /* 0x00000000001c5947 */ /* 0x014fec0003800000 */
[----:B------:R-:W1:Y:S01]  /*15dd0*/  S2UR UR9, SR_CTAID.Y ;  /* 0x00000000000979c3 */ /* 0x000e620000002600 */
[----:B------:R-:W-:Y:S01]  /*15de0*/  ULDC.64 UR4, c[0x0][0x290] ;  /* 0x0000a40000047ab9 */ /* 0x000fe20000000a00 */
[----:B-1----:R-:W-:Y:S02]  /*15df0*/  USHF.R.S32.HI UR8, URZ, 0x1f, UR9 ;  /* 0x0000001f3f087899 */ /* 0x002fe40008011409 */
[----:B------:R-:W-:Y:S02]  /*15e00*/  UIMAD.WIDE.U32 UR10, UR9, UR4, URZ ;  /* 0x00000004090a72a5 */ /* 0x000fe4000f8e003f */
[----:B------:R-:W-:-:S04]  /*15e10*/  UIMAD UR8, UR8, UR4, URZ ;  /* 0x00000004080872a4 */ /* 0x000fc8000f8e023f */
[----:B------:R-:W-:-:S04]  /*15e20*/  UIMAD UR8, UR9, UR5, UR8 ;  /* 0x00000005090872a4 */ /* 0x000fc8000f8e0208 */
[----:B------:R-:W-:-:S12]  /*15e30*/  UIADD3 UR8, UR11, UR8, URZ ;  /* 0x000000080b087290 */ /* 0x000fd8000fffe03f */
.L_x_230:
[----:B------:R-:W-:Y:S01]  /*15e40*/  ULDC.U8 UR4, c[0x0][0x3d8] ;  /* 0x0000f60000047ab9 */ /* 0x000fe20000000000 */
[----:B------:R-:W-:Y:S01]  /*15e50*/  ULDC.U8 UR9, c[0x0][0x3d9] ;  /* 0x0000f64000097ab9 */ /* 0x000fe20000000000 */
[----:B------:R-:W-:Y:S01]  /*15e60*/  ISETP.NE.AND P2, PT, RZ, UR4, PT ;  /* 0x00000004ff007c0c */ /* 0x000fe2000bf45270 */
[----:B------:R-:W-:Y:S01]  /*15e70*/  @P6 FMUL.FTZ R19, R19, 0.69314718246459960938 ;  /* 0x3f31721813136820 */ /* 0x000fe20000410000 */
[----:B------:R-:W-:Y:S01]  /*15e80*/  MOV R14, 0x7f800000 ;  /* 0x7f800000000e7802 */ /* 0x000fe20000000f00 */
[----:B------:R-:W-:Y:S01]  /*15e90*/  FMUL.FTZ R86, R16, R86 ;  /* 0x0000005610567220 */ /* 0x000fe20000410000 */
[----:B------:R-:W-:Y:S01]  /*15ea0*/  ISETP.NE.OR P1, PT, RZ, UR9, !P2 ;  /* 0x00000009ff007c0c */ /* 0x000fe2000d725670 */
[----:B------:R-:W-:Y:S01]  /*15eb0*/  @P6 FFMA.FTZ R14, R196, R17, R19 ;  /* 0x00000011c40e6223 */ /* 0x000fe20000010013 */
[----:B------:R-:W-:Y:S01]  /*15ec0*/  FSETP.NE.FTZ.AND P5, PT, R9, RZ, PT ;  /* 0x000000ff0900720b */ /* 0x000fe20003fb5000 */
[C---:B------:R-:W-:Y:S01]  /*15ed0*/  FMUL.FTZ R87, R16.reuse, R87 ;  /* 0x0000005710577220 */ /* 0x040fe20000410000 */
[C---:B------:R-:W-:Y:S01]  /*15ee0*/  FMUL.FTZ R98, R16.reuse, R98 ;  /* 0x0000006210627220 */ /* 0x040fe20000410000 */
[C---:B------:R-:W-:Y:S01]  /*15ef0*/  FMUL.FTZ R99, R16.reuse, R99 ;  /* 0x0000006310637220 */ /* 0x040fe20000410000 */
[----:B------:R-:W-:Y:S01]  /*15f00*/  PLOP3.LUT P6, PT, PT, PT, PT, 0x8, 0x0 ;  /* 0x000000000000781c */ /* 0x000fe20003fce170 */
[----:B------:R-:W-:Y:S01]  /*15f10*/  FMUL.FTZ R102, R16, R102 ;  /* 0x0000006610667220 */ /* 0x000fe20000410000 */
[----:B------:R-:W-:-:S05]  /*15f20*/  CS2R R18, SRZ ;  /* 0x0000000000127805 */ /* 0x000fca000001ff00 */
[----:B------:R-:W-:Y:S06]  /*15f30*/  @P1 BRA `(.L_x_231) ;  /* 0x0000000000201947 */ /* 0x000fec0003800000 */
        /* <DEDUP_REMOVED lines=8> */
.L_x_231:
[----:B------:R-:W-:Y:S01]  /*15fc0*/  ISETP.NE.AND P1, PT, RZ, UR9, PT ;  /* 0x00000009ff007c0c */ /* 0x000fe2000bf25270 */
[C---:B------:R-:W-:Y:S01]  /*15fd0*/  FMUL.FTZ R103, R16.reuse, R103 ;  /* 0x0000006710677220 */ /* 0x040fe20000410000 */
[C---:B------:R-:W-:Y:S01]  /*15fe0*/  IADD3 R17, R11.reuse, -0x10, RZ ;  /* 0xfffffff00b117810 */ /* 0x040fe20007ffe0ff */
[C---:B------:R-:W-:Y:S01]  /*15ff0*/  FMUL.FTZ R114, R16.reuse, R114 ;  /* 0x0000007210727220 */ /* 0x040fe20000410000 */
[----:B------:R-:W-:Y:S01]  /*16000*/  @P4 IADD3 R17, R11, 0x10, RZ ;  /* 0x000000100b114810 */ /* 0x000fe20007ffe0ff */
[C---:B------:R-:W-:Y:S01]  /*16010*/  FMUL.FTZ R115, R16.reuse, R115 ;  /* 0x0000007310737220 */ /* 0x040fe20000410000 */
[----:B------:R-:W-:Y:S01]  /*16020*/  PLOP3.LUT P4, PT, PT, PT, PT, 0x8, 0x0 ;  /* 0x000000000000781c */ /* 0x000fe20003f8e170 */
[C---:B------:R-:W-:Y:S01]  /*16030*/  FMUL.FTZ R118, R16.reuse, R118 ;  /* 0x0000007610767220 */ /* 0x040fe20000410000 */
[----:B------:R-:W-:Y:S01]  /*16040*/  MOV R20, 0x3f800000 ;  /* 0x3f80000000147802 */ /* 0x000fe20000000f00 */
[C---:B------:R-:W-:Y:S01]  /*16050*/  FMUL.FTZ R119, R16.reuse, R119 ;  /* 0x0000007710777220 */ /* 0x040fe20000410000 */
[----:B------:R-:W-:Y:S01]  /*16060*/  MOV R21, 0x3f800000 ;  /* 0x3f80000000157802 */ /* 0x000fe20000000f00 */
[C---:B------:R-:W-:Y:S01]  /*16070*/  FMUL.FTZ R130, R16.reuse, R130 ;  /* 0x0000008210827220 */ /* 0x040fe20000410000 */
[----:B------:R-:W-:Y:S01]  /*16080*/  F2FP.BF16.F32.PACK_AB R192, R193, R192 ;  /* 0x000000c0c1c0723e */ /* 0x000fe200000010ff */
[----:B------:R-:W-:Y:S01]  /*16090*/  FMUL.FTZ R131, R16, R131 ;  /* 0x0000008310837220 */ /* 0x000fe20000410000 */
[----:B------:R-:W-:Y:S01]  /*160a0*/  @!P1 PLOP3.LUT P4, PT, P2, PT, PT, 0x80, 0x0 ;  /* 0x000000000000981c */ /* 0x000fe2000178f070 */
[----:B------:R-:W1:Y:S01]  /*160b0*/  @P5 MUFU.RCP R20, R9 ;  /* 0x0000000900145308 */ /* 0x000e620000001000 */
[----:B------:R-:W-:Y:S01]  /*160c0*/  FSETP.NE.FTZ.AND P2, PT, R8, RZ, PT ;  /* 0x000000ff0800720b */ /* 0x000fe20003f55000 */
[----:B------:R-:W-:Y:S01]  /*160d0*/  STS [R11], R192 ;  /* 0x000000c00b007388 */ /* 0x000fe20000000800 */
[----:B------:R-:W-:Y:S01]  /*160e0*/  F2FP.BF16.F32.PACK_AB R194, R195, R194 ;  /* 0x000000c2c3c2723e */ /* 0x000fe200000010ff */
[C---:B------:R-:W-:Y:S01]  /*160f0*/  FMUL.FTZ R134, R16.reuse, R134 ;  /* 0x0000008610867220 */ /* 0x040fe20000410000 */
[----:B------:R-:W-:Y:S01]  /*16100*/  F2FP.BF16.F32.PACK_AB R180, R181, R180 ;  /* 0x000000b4b5b4723e */ /* 0x000fe200000010ff */
[C---:B------:R-:W-:Y:S01]  /*16110*/  FMUL.FTZ R135, R16.reuse, R135 ;  /* 0x0000008710877220 */ /* 0x040fe20000410000 */
[----:B------:R-:W-:Y:S01]  /*16120*/  F2FP.BF16.F32.PACK_AB R182, R183, R182 ;  /* 0x000000b6b7b6723e */ /* 0x000fe200000010ff */
[----:B------:R-:W-:Y:S01]  /*16130*/  STS [R11+0x400], R194 ;  /* 0x000400c20b007388 */ /* 0x000fe20000000800 */
[----:B------:R-:W-:Y:S01]  /*16140*/  F2FP.BF16.F32.PACK_AB R68, R69, R68 ;  /* 0x000000444544723e */ /* 0x000fe200000010ff */
[----:B------:R-:W-:Y:S01]  /*16150*/  FMUL.FTZ R178, R16, R178 ;  /* 0x000000b210b27220 */ /* 0x000fe20000410000 */
[----:B------:R-:W-:Y:S01]  /*16160*/  F2FP.BF16.F32.PACK_AB R70, R71, R70 ;  /* 0x000000464746723e */ /* 0x000fe200000010ff */
[----:B------:R-:W-:Y:S01]  /*16170*/  STS [R17], R180 ;  /* 0x000000b411007388 */ /* 0x000fe20000000800 */
[----:B------:R-:W-:Y:S01]  /*16180*/  F2FP.BF16.F32.PACK_AB R80, R81, R80 ;  /* 0x000000505150723e */ /* 0x000fe200000010ff */
[----:B------:R-:W2:Y:S01]  /*16190*/  @P2 MUFU.RCP R21, R8 ;  /* 0x0000000800152308 */ /* 0x000ea20000001000 */
[----:B------:R-:W-:Y:S01]  /*161a0*/  F2FP.BF16.F32.PACK_AB R82, R83, R82 ;  /* 0x000000525352723e */ /* 0x000fe200000010ff */
[----:B------:R-:W-:Y:S01]  /*161b0*/  STS [R17+0x400], R182 ;  /* 0x000400b611007388 */ /* 0x000fe20000000800 */
[C---:B-1----:R-:W-:Y:S01]  /*161c0*/  FMUL.FTZ R188, R20.reuse, R188 ;  /* 0x000000bc14bc7220 */ /* 0x042fe20000410000 */
[C---:B------:R-:W-:Y:S01]  /*161d0*/  FMUL.FTZ R189, R20.reuse, R189 ;  /* 0x000000bd14bd7220 */ /* 0x040fe20000410000 */
[C---:B------:R-:W-:Y:S01]  /*161e0*/  FMUL.FTZ R184, R20.reuse, R184 ;  /* 0x000000b814b87220 */ /* 0x040fe20000410000 */
[C---:B------:R-:W-:Y:S01]  /*161f0*/  FMUL.FTZ R185, R20.reuse, R185 ;  /* 0x000000b914b97220 */ /* 0x040fe20000410000 */
[C---:B------:R-:W-:Y:S01]  /*16200*/  FMUL.FTZ R72, R20.reuse, R72 ;  /* 0x0000004814487220 */ /* 0x040fe20000410000 */
[C---:B------:R-:W-:Y:S01]  /*16210*/  FMUL.FTZ R73, R20.reuse, R73 ;  /* 0x0000004914497220 */ /* 0x040fe20000410000 */
[C---:B------:R-:W-:Y:S01]  /*16220*/  FMUL.FTZ R76, R20.reuse, R76 ;  /* 0x0000004c144c7220 */ /* 0x040fe20000410000 */
[C---:B------:R-:W-:Y:S01]  /*16230*/  FMUL.FTZ R77, R20.reuse, R77 ;  /* 0x0000004d144d7220 */ /* 0x040fe20000410000 */
[----:B------:R-:W-:Y:S01]  /*16240*/  F2FP.BF16.F32.PACK_AB R188, R189, R188 ;  /* 0x000000bcbdbc723e */ /* 0x000fe200000010ff */
[C---:B------:R-:W-:Y:S01]  /*16250*/  FMUL.FTZ R88, R20.reuse, R88 ;  /* 0x0000005814587220 */ /* 0x040fe20000410000 */
[----:B------:R-:W-:Y:S01]  /*16260*/  F2FP.BF16.F32.PACK_AB R184, R185, R184 ;  /* 0x000000b8b9b8723e */ /* 0x000fe200000010ff */
[C---:B------:R-:W-:Y:S01]  /*16270*/  FMUL.FTZ R89, R20.reuse, R89 ;  /* 0x0000005914597220 */ /* 0x040fe20000410000 */
[C---:B------:R-:W-:Y:S01]  /*16280*/  FMUL.FTZ R92, R20.reuse, R92 ;  /* 0x0000005c145c7220 */ /* 0x040fe20000410000 */
[C---:B------:R-:W-:Y:S01]  /*16290*/  FMUL.FTZ R93, R20.reuse, R93 ;  /* 0x0000005d145d7220 */ /* 0x040fe20000410000 */
[C---:B--2---:R-:W-:Y:S01]  /*162a0*/  FMUL.FTZ R191, R21.reuse, R191 ;  /* 0x000000bf15bf7220 */ /* 0x044fe20000410000 */
        /* <DEDUP_REMOVED lines=33> */
[----:B------:R-:W-:Y:S01]  /*164c0*/  STS [R11+0x2000], R188 ;  /* 0x002000bc0b007388 */ /* 0x000fe20000000800 */
[----:B------:R-:W-:Y:S01]  /*164d0*/  IADD3 R21, R11, R13, RZ ;  /* 0x0000000d0b157210 */ /* 0x000fe20007ffe0ff */
[C---:B------:R-:W-:Y:S01]  /*164e0*/  FMUL.FTZ R104, R20.reuse, R104 ;  /* 0x0000006814687220 */ /* 0x040fe20000410000 */
[----:B------:R-:W-:Y:S01]  /*164f0*/  IADD3 R13, R13, R17, RZ ;  /* 0x000000110d0d7210 */ /* 0x000fe20007ffe0ff */
[----:B------:R-:W-:Y:S01]  /*16500*/  STS [R11+0x2400], R190 ;  /* 0x002400be0b007388 */ /* 0x000fe20000000800 */
[----:B------:R-:W-:Y:S01]  /*16510*/  F2FP.BF16.F32.PACK_AB R72, R73, R72 ;  /* 0x000000484948723e */ /* 0x000fe200000010ff */
[C---:B------:R-:W-:Y:S01]  /*16520*/  FMUL.FTZ R105, R20.reuse, R105 ;  /* 0x0000006914697220 */ /* 0x040fe20000410000 */
[----:B------:R-:W-:Y:S01]  /*16530*/  F2FP.BF16.F32.PACK_AB R74, R75, R74 ;  /* 0x0000004a4b4a723e */ /* 0x000fe200000010ff */
        /* <DEDUP_REMOVED lines=8> */
[----:B------:R-:W-:Y:S01]  /*165c0*/  STS [R21], R68 ;  /* 0x0000004415007388 */ /* 0x000fe20000000800 */
[----:B------:R-:W-:Y:S01]  /*165d0*/  IADD3 R23, R11, R12, RZ ;  /* 0x0000000c0b177210 */ /* 0x000fe20007ffe0ff */
[----:B------:R-:W-:Y:S01]  /*165e0*/  IMAD.IADD R27, R21, 0x1, R12 ;  /* 0x00000001151b7824 */ /* 0x000fe200078e020c */
[----:B------:R-:W-:Y:S01]  /*165f0*/  F2FP.BF16.F32.PACK_AB R96, R97, R96 ;  /* 0x000000606160723e */ /* 0x000fe200000010ff */
[----:B------:R-:W-:Y:S01]  /*16600*/  STS [R21+0x400], R70 ;  /* 0x0004004615007388 */ /* 0x000fe20000000800 */
[----:B------:R-:W-:Y:S01]  /*16610*/  F2FP.BF16.F32.PACK_AB R98, R99, R98 ;  /* 0x000000626362723e */ /* 0x000fe200000010ff */
[----:B------:R-:W-:Y:S01]  /*16620*/  FMUL.FTZ R120, R20, R120 ;  /* 0x0000007814787220 */ /* 0x000fe20000410000 */
[----:B------:R-:W-:Y:S01]  /*16630*/  IADD3 R25, R12, R17, RZ ;  /* 0x000000110c197210 */ /* 0x000fe20007ffe0ff */
[----:B------:R-:W-:Y:S01]  /*16640*/  STS [R13], R80 ;  /* 0x000000500d007388 */ /* 0x000fe20000000800 */
        /* <DEDUP_REMOVED lines=8> */
[----:B------:R-:W-:Y:S01]  /*166d0*/  IADD3 R29, R13, R12, RZ ;  /* 0x0000000c0d1d7210 */ /* 0x000fe20007ffe0ff */
[----:B------:R-:W-:Y:S01]  /*166e0*/  FMUL.FTZ R125, R20, R125 ;  /* 0x0000007d147d7220 */ /* 0x000fe20000410000 */
[----:B------:R-:W-:Y:S01]  /*166f0*/  F2FP.BF16.F32.PACK_AB R100, R101, R100 ;  /* 0x000000646564723e */ /* 0x000fe200000010ff */
[----:B------:R-:W-:Y:S01]  /*16700*/  STS [R21+0x2400], R74 ;  /* 0x0024004a15007388 */ /* 0x000fe20000000800 */
[----:B------:R-:W-:Y:S01]  /*16710*/  F2FP.BF16.F32.PACK_AB R102, R103, R102 ;  /* 0x000000666766723e */ /* 0x000fe200000010ff */
[----:B------:R-:W1:Y:S01]  /*16720*/  @!P1 LDC R12, c[0x0][0x2c4] ;  /* 0x0000b100ff0c9b82 */ /* 0x000e620000000800 */
[----:B------:R-:W-:Y:S01]  /*16730*/  F2FP.BF16.F32.PACK_AB R112, R113, R112 ;  /* 0x000000707170723e */ /* 0x000fe200000010ff */
[----:B------:R-:W-:Y:S01]  /*16740*/  STS [R13+0x2000], R76 ;  /* 0x0020004c0d007388 */ /* 0x000fe20000000800 */
[----:B------:R-:W-:Y:S01]  /*16750*/  F2FP.BF16.F32.PACK_AB R114, R115, R114 ;  /* 0x000000727372723e */ /* 0x000fe200000010ff */
[----:B------:R-:W-:Y:S01]  /*16760*/  FMUL.FTZ R179, R16, R179 ;  /* 0x000000b310b37220 */ /* 0x000fe20000410000 */
[----:B------:R-:W-:Y:S01]  /*16770*/  F2FP.BF16.F32.PACK_AB R104, R105, R104 ;  /* 0x000000686968723e */ /* 0x000fe200000010ff */
[----:B------:R-:W-:Y:S01]  /*16780*/  STS [R13+0x2400], R78 ;  /* 0x0024004e0d007388 */ /* 0x000fe20000000800 */
[----:B------:R-:W-:Y:S01]  /*16790*/  F2FP.BF16.F32.PACK_AB R106, R107, R106 ;  /* 0x0000006a6b6a723e */ /* 0x000fe200000010ff */
[C---:B------:R-:W-:Y:S01]  /*167a0*/  FMUL.FTZ R136, R20.reuse, R136 ;  /* 0x0000008814887220 */ /* 0x040fe20000410000 */
[----:B------:R-:W-:Y:S01]  /*167b0*/  F2FP.BF16.F32.PACK_AB R108, R109, R108 ;  /* 0x0000006c6d6c723e */ /* 0x000fe200000010ff */
        /* <DEDUP_REMOVED lines=9> */
[----:B------:R-:W-:Y:S01]  /*16850*/  F2FP.BF16.F32.PACK_AB R130, R131, R130 ;  /* 0x000000828382723e */ /* 0x000fe200000010ff */
[----:B------:R-:W-:Y:S01]  /*16860*/  FMUL.FTZ R141, R20, R141 ;  /* 0x0000008d148d7220 */ /* 0x000fe20000410000 */
[----:B------:R-:W-:Y:S01]  /*16870*/  F2FP.BF16.F32.PACK_AB R120, R121, R120 ;  /* 0x000000787978723e */ /* 0x000fe200000010ff */
[----:B------:R-:W-:Y:S01]  /*16880*/  STS [R25+0x400], R98 ;  /* 0x0004006219007388 */ /* 0x000fe20000000800 */
[----:B------:R-:W-:Y:S01]  /*16890*/  F2FP.BF16.F32.PACK_AB R122, R123, R122 ;  /* 0x0000007a7b7a723e */ /* 0x000fe200000010ff */
[C---:B------:R-:W-:Y:S01]  /*168a0*/  FMUL.FTZ R146, R16.reuse, R146 ;  /* 0x0000009210927220 */ /* 0x040fe20000410000 */
[C---:B------:R-:W-:Y:S01]  /*168b0*/  FMUL.FTZ R147, R16.reuse, R147 ;  /* 0x0000009310937220 */ /* 0x040fe20000410000 */
[----:B------:R-:W-:Y:S01]  /*168c0*/  STS [R23+0x2000], R88 ;  /* 0x0020005817007388 */ /* 0x000fe20000000800 */
[----:B------:R-:W-:Y:S01]  /*168d0*/  F2FP.BF16.F32.PACK_AB R124, R125, R124 ;  /* 0x0000007c7d7c723e */ /* 0x000fe200000010ff */
[C---:B------:R-:W-:Y:S01]  /*168e0*/  FMUL.FTZ R154, R16.reuse, R154 ;  /* 0x0000009a109a7220 */ /* 0x040fe20000410000 */
[----:B------:R-:W-:Y:S01]  /*168f0*/  F2FP.BF16.F32.PACK_AB R126, R127, R126 ;  /* 0x0000007e7f7e723e */ /* 0x000fe200000010ff */
[----:B------:R-:W-:Y:S01]  /*16900*/  STS [R23+0x2400], R90 ;  /* 0x0024005a17007388 */ /* 0x000fe20000000800 */
[----:B------:R-:W-:Y:S01]  /*16910*/  FMUL.FTZ R155, R16, R155 ;  /* 0x0000009b109b7220 */ /* 0x000fe20000410000 */
[----:B------:R-:W-:Y:S01]  /*16920*/  F2FP.BF16.F32.PACK_AB R132, R133, R132 ;  /* 0x000000848584723e */ /* 0x000fe200000010ff */
[C---:B------:R-:W-:Y:S01]  /*16930*/  FMUL.FTZ R148, R20.reuse, R148 ;  /* 0x0000009414947220 */ /* 0x040fe20000410000 */
[----:B------:R-:W-:Y:S01]  /*16940*/  STS [R25+0x2000], R92 ;  /* 0x0020005c19007388 */ /* 0x000fe20000000800 */
[----:B------:R-:W-:Y:S01]  /*16950*/  F2FP.BF16.F32.PACK_AB R134, R135, R134 ;  /* 0x000000868786723e */ /* 0x000fe200000010ff */
[C---:B------:R-:W-:Y:S01]  /*16960*/  FMUL.FTZ R149, R20.reuse, R149 ;  /* 0x0000009514957220 */ /* 0x040fe20000410000 */
[----:B------:R-:W-:Y:S01]  /*16970*/  F2FP.BF16.F32.PACK_AB R176, R177, R176 ;  /* 0x000000b0b1b0723e */ /* 0x000fe200000010ff */
[----:B------:R-:W-:Y:S01]  /*16980*/  STS [R25+0x2400], R94 ;  /* 0x0024005e19007388 */ /* 0x000fe20000000800 */
[----:B------:R-:W-:Y:S01]  /*16990*/  F2FP.BF16.F32.PACK_AB R178, R179, R178 ;  /* 0x000000b2b3b2723e */ /* 0x000fe200000010ff */
[C---:B------:R-:W-:Y:S01]  /*169a0*/  FMUL.FTZ R172, R20.reuse, R172 ;  /* 0x000000ac14ac7220 */ /* 0x040fe20000410000 */
[----:B------:R-:W-:Y:S01]  /*169b0*/  FMUL.FTZ R173, R20, R173 ;  /* 0x000000ad14ad7220 */ /* 0x000fe20000410000 */
[----:B------:R-:W-:Y:S01]  /*169c0*/  STS [R27], R100 ;  /* 0x000000641b007388 */ /* 0x000fe20000000800 */
[----:B------:R-:W-:Y:S01]  /*169d0*/  F2FP.BF16.F32.PACK_AB R136, R137, R136 ;  /* 0x000000888988723e */ /* 0x000fe200000010ff */
[C---:B------:R-:W-:Y:S01]  /*169e0*/  FMUL.FTZ R170, R16.reuse, R170 ;  /* 0x000000aa10aa7220 */ /* 0x040fe20000410000 */
[----:B------:R-:W-:Y:S01]  /*169f0*/  F2FP.BF16.F32.PACK_AB R138, R139, R138 ;  /* 0x0000008a8b8a723e */ /* 0x000fe200000010ff */
[----:B------:R-:W-:Y:S01]  /*16a00*/  STS [R27+0x400], R102 ;  /* 0x000400661b007388 */ /* 0x000fe20000000800 */
[C---:B------:R-:W-:Y:S01]  /*16a10*/  FMUL.FTZ R171, R16.reuse, R171 ;  /* 0x000000ab10ab7220 */ /* 0x040fe20000410000 */
[----:B------:R-:W-:Y:S01]  /*16a20*/  F2FP.BF16.F32.PACK_AB R140, R141, R140 ;  /* 0x0000008c8d8c723e */ /* 0x000fe200000010ff */
[C---:B------:R-:W-:Y:S01]  /*16a30*/  FMUL.FTZ R162, R16.reuse, R162 ;  /* 0x000000a210a27220 */ /* 0x040fe20000410000 */
        /* <DEDUP_REMOVED lines=15> */
[----:B-1----:R-:W1:Y:S01]  /*16b30*/  @P4 LDC R12, c[0x0][0x2e4] ;  /* 0x0000b900ff0c4b82 */ /* 0x002e620000000800 */
[----:B------:R-:W-:Y:S01]  /*16b40*/  STS [R29+0x2000], R108 ;  /* 0x0020006c1d007388 */ /* 0x000fe20000000800 */
[----:B------:R-:W-:Y:S01]  /*16b50*/  F2FP.BF16.F32.PACK_AB R150, R151, R150 ;  /* 0x000000969796723e */ /* 0x000fe200000010ff */
[----:B------:R-:W2:Y:S01]  /*16b60*/  @P3 MUFU.LG2 R10, R10 ;  /* 0x0000000a000a3308 */ /* 0x000ea20000000c00 */
[----:B------:R-:W-:Y:S01]  /*16b70*/  F2FP.BF16.F32.PACK_AB R172, R173, R172 ;  /* 0x000000acadac723e */ /* 0x000fe200000010ff */
[----:B------:R-:W-:Y:S01]  /*16b80*/  STS [R29+0x2400], R110 ;  /* 0x0024006e1d007388 */ /* 0x000fe20000000800 */
[----:B------:R-:W-:Y:S01]  /*16b90*/  F2FP.BF16.F32.PACK_AB R174, R175, R174 ;  /* 0x000000aeafae723e */ /* 0x000fe200000010ff */
[----:B------:R-:W-:Y:S01]  /*16ba0*/  BSSY B0, `(.L_x_232) ;  /* 0x000008c000007945 */ /* 0x000fe20003800000 */
[----:B------:R-:W-:Y:S01]  /*16bb0*/  F2FP.BF16.F32.PACK_AB R168, R169, R168 ;  /* 0x000000a8a9a8723e */ /* 0x000fe200000010ff */
[----:B------:R-:W-:Y:S01]  /*16bc0*/  STS [R11+0x4000], R116 ;  /* 0x004000740b007388 */ /* 0x000fe20000000800 */
[----:B------:R-:W-:Y:S01]  /*16bd0*/  F2FP.BF16.F32.PACK_AB R170, R171, R170 ;  /* 0x000000aaabaa723e */ /* 0x000fe200000010ff */
[----:B------:R-:W3:Y:S01]  /*16be0*/  @P3 LDC R22, c[0x0][0x2e8] ;  /* 0x0000ba00ff163b82 */ /* 0x000ee20000000800 */
[----:B------:R-:W-:Y:S01]  /*16bf0*/  F2FP.BF16.F32.PACK_AB R15, R15, R160 ;  /* 0x000000a00f0f723e */ /* 0x000fe200000010ff */
[----:B------:R-:W-:Y:S01]  /*16c00*/  STS [R11+0x4400], R118 ;  /* 0x004400760b007388 */ /* 0x000fe20000000800 */
[----:B------:R-:W-:Y:S01]  /*16c10*/  F2FP.BF16.F32.PACK_AB R162, R163, R162 ;  /* 0x000000a2a3a2723e */ /* 0x000fe200000010ff */
[----:B------:R-:W-:Y:S01]  /*16c20*/  @P5 MUFU.LG2 R9, R9 ;  /* 0x0000000900095308 */ /* 0x000fe20000000c00 */
[----:B------:R-:W-:Y:S01]  /*16c30*/  F2FP.BF16.F32.PACK_AB R156, R157, R156 ;  /* 0x0000009c9d9c723e */ /* 0x000fe200000010ff */
[----:B------:R-:W-:Y:S01]  /*16c40*/  STS [R17+0x4000], R128 ;  /* 0x0040008011007388 */ /* 0x000fe20000000800 */
[----:B------:R-:W-:-:S02]  /*16c50*/  F2FP.BF16.F32.PACK_AB R158, R159, R158 ;  /* 0x0000009e9f9e723e */ /* 0x000fc400000010ff */
[----:B------:R-:W-:Y:S01]  /*16c60*/  F2FP.BF16.F32.PACK_AB R164, R165, R164 ;  /* 0x000000a4a5a4723e */ /* 0x000fe200000010ff */
[----:B------:R-:W-:Y:S01]  /*16c70*/  STS [R17+0x4400], R130 ;  /* 0x0044008211007388 */ /* 0x000fe20000000800 */
[----:B------:R-:W-:Y:S01]  /*16c80*/  F2FP.BF16.F32.PACK_AB R166, R167, R166 ;  /* 0x000000a6a7a6723e */ /* 0x000fe200000010ff */
[----:B--2---:R-:W-:Y:S02]  /*16c90*/  @P3 FMUL.FTZ R10, R10, 0.69314718246459960938 ;  /* 0x3f3172180a0a3820 */ /* 0x004fe40000410000 */
        /* <DEDUP_REMOVED lines=8> */
[----:B--2---:R-:W1:Y:S03]  /*16d20*/  @!P1 LDC R11, c[0x0][0x270] ;  /* 0x00009c00ff0b9b82 */ /* 0x004e660000000800 */
[----:B------:R-:W-:Y:S04]  /*16d30*/  STS [R21+0x6000], R136 ;  /* 0x0060008815007388 */ /* 0x000fe80000000800 */
[----:B------:R2:W-:Y:S01]  /*16d40*/  STS [R21+0x6400], R138 ;  /* 0x0064008a15007388 */ /* 0x0005e20000000800 */
[----:B----4-:R-:W4:Y:S03]  /*16d50*/  @P1 LDC.64 R16, c[0x0][0x2c0] ;  /* 0x0000b000ff101b82 */ /* 0x010f260000000a00 */
[----:B------:R-:W-:Y:S04]  /*16d60*/  STS [R13+0x6000], R140 ;  /* 0x0060008c0d007388 */ /* 0x000fe80000000800 */
[----:B------:R-:W-:Y:S04]  /*16d70*/  STS [R13+0x6400], R142 ;  /* 0x0064008e0d007388 */ /* 0x000fe80000000800 */
[----:B------:R-:W-:Y:S04]  /*16d80*/  STS [R23+0x4000], R144 ;  /* 0x0040009017007388 */ /* 0x000fe80000000800 */
[----:B------:R-:W-:Y:S04]  /*16d90*/  STS [R23+0x4400], R146 ;  /* 0x0044009217007388 */ /* 0x000fe80000000800 */
[----:B------:R-:W-:Y:S04]  /*16da0*/  STS [R25+0x4000], R152 ;  /* 0x0040009819007388 */ /* 0x000fe80000000800 */
[----:B------:R-:W-:Y:S01]  /*16db0*/  STS [R25+0x4400], R154 ;  /* 0x0044009a19007388 */ /* 0x000fe20000000800 */
[----:B--2---:R-:W-:Y:S01]  /*16dc0*/  @P1 MOV R21, 0x1 ;  /* 0x0000000100151802 */ /* 0x004fe20000000f00 */
[----:B-1----:R-:W-:Y:S01]  /*16dd0*/  @!P1 IMAD R21, R12, R11, RZ ;  /* 0x0000000b0c159224 */ /* 0x002fe200078e02ff */
[----:B------:R-:W-:Y:S01]  /*16de0*/  LEA.HI.SX32 R11, R6, 0x10, 0x1d ;  /* 0x00000010060b7811 */ /* 0x000fe200078feaff */
[----:B------:R-:W-:Y:S01]  /*16df0*/  STS [R23+0x6000], R148 ;  /* 0x0060009417007388 */ /* 0x000fe20000000800 */
[----:B----4-:R-:W-:Y:S01]  /*16e00*/  @P1 IMAD R24, R17, R16, RZ ;  /* 0x0000001011181224 */ /* 0x010fe200078e02ff */
[----:B------:R-:W-:Y:S01]  /*16e10*/  MOV R16, 0x7f800000 ;  /* 0x7f80000000107802 */ /* 0x000fe20000000f00 */
[----:B------:R1:W2:Y:S01]  /*16e20*/  @P2 MUFU.LG2 R17, R8 ;  /* 0x0000000800112308 */ /* 0x0002a20000000c00 */
[----:B------:R4:W-:Y:S01]  /*16e30*/  STS [R23+0x6400], R150 ;  /* 0x0064009617007388 */ /* 0x0009e20000000800 */
[----:B------:R-:W-:Y:S01]  /*16e40*/  ISETP.GE.AND P4, PT, R11, UR6, PT ;  /* 0x000000060b007c0c */ /* 0x000fe2000bf86270 */
[----:B---3--:R-:W-:Y:S01]  /*16e50*/  @P3 FFMA.FTZ R16, R3, R22, R10 ;  /* 0x0000001603103223 */ /* 0x008fe2000001000a */
[----:B------:R-:W3:Y:S01]  /*16e60*/  @P2 LDC R11, c[0x0][0x2e8] ;  /* 0x0000ba00ff0b2b82 */ /* 0x000ee20000000800 */
[----:B------:R-:W-:Y:S01]  /*16e70*/  STS [R25+0x6000], R172 ;  /* 0x006000ac19007388 */ /* 0x000fe20000000800 */
[----:B------:R-:W-:-:S02]  /*16e80*/  @!P1 MOV R24, R12 ;  /* 0x0000000c00189202 */ /* 0x000fc40000000f00 */
[----:B------:R-:W-:Y:S01]  /*16e90*/  LEA.HI.SX32 R6, R6, 0x20, 0x1d ;  /* 0x0000002006067811 */ /* 0x000fe200078feaff */
[----:B------:R-:W-:Y:S03]  /*16ea0*/  STS [R25+0x6400], R174 ;  /* 0x006400ae19007388 */ /* 0x000fe60000000800 */
[----:B------:R-:W-:Y:S01]  /*16eb0*/  ISETP.GE.AND P3, PT, R6, UR6, PT ;  /* 0x0000000606007c0c */ /* 0x000fe2000bf66270 */
[----:B------:R-:W-:Y:S01]  /*16ec0*/  STS [R27+0x4000], R168 ;  /* 0x004000a81b007388 */ /* 0x000fe20000000800 */
[----:B------:R-:W-:-:S03]  /*16ed0*/  MOV R6, 0x7f800000 ;  /* 0x7f80000000067802 */ /* 0x000fc60000000f00 */
[----:B------:R-:W-:Y:S01]  /*16ee0*/  STS [R27+0x4400], R170 ;  /* 0x004400aa1b007388 */ /* 0x000fe20000000800 */
[----:B-1----:R-:W-:Y:S01]  /*16ef0*/  SHF.R.S32.HI R8, RZ, 0x3, R5 ;  /* 0x00000003ff087819 */ /* 0x002fe20000011405 */
[----:B--2---:R-:W-:Y:S01]  /*16f00*/  @P2 FMUL.FTZ R17, R17, 0.69314718246459960938 ;  /* 0x3f31721811112820 */ /* 0x004fe20000410000 */
[----:B------:R-:W-:Y:S01]  /*16f10*/  MOV R5, 0x7f800000 ;  /* 0x7f80000000057802 */ /* 0x000fe20000000f00 */
[----:B------:R1:W-:Y:S04]  /*16f20*/  STS [R29+0x4000], R15 ;  /* 0x0040000f1d007388 */ /* 0x0003e80000000800 */
[----:B------:R2:W-:Y:S01]  /*16f30*/  STS [R29+0x4400], R162 ;  /* 0x004400a21d007388 */ /* 0x0005e20000000800 */
[----:B----4-:R-:W4:Y:S01]  /*16f40*/  @P1 LDC R23, c[0x0][0x2c0] ;  /* 0x0000b000ff171b82 */ /* 0x010f220000000800 */
[----:B---3--:R-:W-:-:S02]  /*16f50*/  @P2 FFMA.FTZ R6, R0, R11, R17 ;  /* 0x0000000b00062223 */ /* 0x008fc40000010011 */
[----:B------:R2:W-:Y:S01]  /*16f60*/  STS [R27+0x6000], R156 ;  /* 0x0060009c1b007388 */ /* 0x0005e20000000800 */
[----:B------:R-:W-:-:S03]  /*16f70*/  SHF.L.U32 R0, R4, 0x3, RZ ;  /* 0x0000000304007819 */ /* 0x000fc600000006ff */
[----:B------:R2:W-:Y:S04]  /*16f80*/  STS [R27+0x6400], R158 ;  /* 0x0064009e1b007388 */ /* 0x0005e80000000800 */
[----:B------:R2:W-:Y:S04]  /*16f90*/  STS [R29+0x6000], R164 ;  /* 0x006000a41d007388 */ /* 0x0005e80000000800 */
[----:B------:R2:W-:Y:S01]  /*16fa0*/  STS [R29+0x6400], R166 ;  /* 0x006400a61d007388 */ /* 0x0005e20000000800 */
[----:B------:R-:W-:Y:S01]  /*16fb0*/  BAR.SYNC.DEFER_BLOCKING 0x0 ;  /* 0x0000000000007b1d */ /* 0x000fe20000010000 */
[----:B------:R-:W-:-:S07]  /*16fc0*/  @!P1 IMAD.MOV.U32 R23, RZ, RZ, 0x1 ;  /* 0x00000001ff179424 */ /* 0x000fce00078e00ff */
[----:B-1----:R-:W1:Y:S01]  /*16fd0*/  @P5 LDC R15, c[0x0][0x2e8] ;  /* 0x0000ba00ff0f5b82 */ /* 0x002e620000000800 */
[----:B------:R-:W3:Y:S01]  /*16fe0*/  S2R R20, SR_CTAID.Y ;  /* 0x0000000000147919 */ /* 0x000ee20000002600 */
[----:B----4-:R-:W-:Y:S01]  /*16ff0*/  IMAD R10, R23, UR7, RZ ;  /* 0x00000007170a7c24 */ /* 0x010fe2000f8e02ff */
[----:B------:R-:W4:Y:S04]  /*17000*/  S2R R13, SR_CTAID.Z ;  /* 0x00000000000d7919 */ /* 0x000f280000002700 */
[----:B------:R-:W-:Y:S01]  /*17010*/  SHF.L.U32 R10, R10, 0x7, RZ ;  /* 0x000000070a0a7819 */ /* 0x000fe200000006ff */
[----:B------:R2:W1:Y:S01]  /*17020*/  LDS.128 R32, [R252+0x3800] ;  /* 0x00380000fc207984 */ /* 0x0004620000000c00 */
[----:B---3--:R-:W-:Y:S02]  /*17030*/  IMAD R20, R20, R21, RZ ;  /* 0x0000001514147224 */ /* 0x008fe400078e02ff */
[----:B------:R-:W-:-:S03]  /*17040*/  @P5 FMUL.FTZ R21, R9, 0.69314718246459960938 ;  /* 0x3f31721809155820 */ /* 0x000fc60000410000 */
[----:B------:R-:W-:Y:S01]  /*17050*/  SEL R20, R20, RZ, !P6 ;  /* 0x000000ff14147207 */ /* 0x000fe20007000000 */
[----:B-1----:R-:W-:Y:S01]  /*17060*/  @P5 FFMA.FTZ R5, R2, R15, R21 ;  /* 0x0000000f02055223 */ /* 0x002fe20000010015 */
[----:B------:R-:W-:Y:S02]  /*17070*/  LOP3.LUT P6, RZ, R7, 0x3, RZ, 0xc0, !PT ;  /* 0x0000000307ff7812 */ /* 0x000fe400078cc0ff */
[----:B------:R-:W-:Y:S01]  /*17080*/  IADD3 R7, R8, 0x30, RZ ;  /* 0x0000003008077810 */ /* 0x000fe20007ffe0ff */
[----:B----4-:R-:W-:-:S03]  /*17090*/  IMAD R3, R13, R24, R20 ;  /* 0x000000180d037224 */ /* 0x010fc600078e0214 */
[----:B------:R-:W-:Y:S02]  /*170a0*/  ISETP.GE.AND P1, PT, R7, UR14, PT ;  /* 0x0000000e07007c0c */ /* 0x000fe4000bf26270 */
[--C-:B------:R-:W-:Y:S02]  /*170b0*/  IADD3 R11, P5, P2, R10, R18, R3.reuse ;  /* 0x000000120a0b7210 */ /* 0x100fe40007abe003 */
[----:B------:R-:W-:Y:S02]  /*170c0*/  SHF.R.S32.HI R7, RZ, 0x1f, R10 ;  /* 0x0000001fff077819 */ /* 0x000fe4000001140a */
[----:B------:R-:W-:-:S04]  /*170d0*/  SHF.R.S32.HI R18, RZ, 0x1f, R3 ;  /* 0x0000001fff127819 */ /* 0x000fc80000011403 */
[----:B------:R-:W-:Y:S01]  /*170e0*/  IADD3.X R10, R7, R19, R18, P5, P2 ;  /* 0x00000013070a7210 */ /* 0x000fe20002fe4412 */
[----:B--2---:R-:W-:Y:S06]  /*170f0*/  @P6 BRA `(.L_x_233) ;  /* 0x0000000000d86947 */ /* 0x004fec0003800000 */
[----:B------:R-:W1:Y:S01]  /*17100*/  S2R R2, SR_TID.X ;  /* 0x0000000000027919 */ /* 0x000e620000002100 */
[----:B------:R-:W-:Y:S02]  /*17110*/  P2R R7, PR, RZ, 0x1 ;  /* 0x00000001ff077803 */ /* 0x000fe40000000000 */
[----:B------:R-:W-:Y:S02]  /*17120*/  P2R R19, PR, RZ, 0x2 ;  /* 0x00000002ff137803 */ /* 0x000fe40000000000 */
[----:B-1----:R-:W-:-:S04]  /*17130*/  SHF.R.S32.HI R3, RZ, 0x1f, R2 ;  /* 0x0000001fff037819 */ /* 0x002fc80000011402 */
[----:B------:R-:W-:-:S04]  /*17140*/  LEA.HI R3, R3, R2, RZ, 0x5 ;  /* 0x0000000203037211 */ /* 0x000fc800078f28ff */
[----:B------:R-:W-:Y:S02]  /*17150*/  SHF.R.S32.HI R15, RZ, 0x5, R3 ;  /* 0x00000005ff0f7819 */ /* 0x000fe40000011403 */
[----:B------:R-:W-:Y:S02]  /*17160*/  LOP3.LUT R3, R3, 0xffffffe0, RZ, 0xc0, !PT ;  /* 0xffffffe003037812 */ /* 0x000fe400078ec0ff */
[----:B------:R-:W-:-:S03]  /*17170*/  SHF.R.S32.HI R4, RZ, 0x1f, R15 ;  /* 0x0000001fff047819 */ /* 0x000fc6000001140f */
[----:B------:R-:W-:Y:S01]  /*17180*/  IMAD.IADD R3, R2, 0x1, -R3 ;  /* 0x0000000102037824 */ /* 0x000fe200078e0a03 */
[----:B------:R-:W-:-:S04]  /*17190*/  LEA.HI R4, R4, R15, RZ, 0x2 ;  /* 0x0000000f04047211 */ /* 0x000fc800078f10ff */
[----:B------:R-:W-:Y:S02]  /*171a0*/  SHF.R.S32.HI R2, RZ, 0x1f, R3 ;  /* 0x0000001fff027819 */ /* 0x000fe40000011403 */
[----:B------:R-:W-:Y:S02]  /*171b0*/  LOP3.LUT R4, R4, 0xfffffffc, RZ, 0xc0, !PT ;  /* 0xfffffffc04047812 */ /* 0x000fe400078ec0ff */
[----:B------:R-:W-:-:S03]  /*171c0*/  LEA.HI R2, R2, R3, RZ, 0x2 ;  /* 0x0000000302027211 */ /* 0x000fc600078f10ff */
[----:B------:R-:W-:Y:S01]  /*171d0*/  IMAD.IADD R4, R15, 0x1, -R4 ;  /* 0x000000010f047824 */ /* 0x000fe200078e0a04 */
[----:B------:R-:W-:-:S05]  /*171e0*/  SHF.R.S32.HI R3, RZ, 0x2, R2 ;  /* 0x00000002ff037819 */ /* 0x000fca0000011402 */
[----:B------:R-:W-:-:S04]  /*171f0*/  IMAD R2, R4, 0x10, R3 ;  /* 0x0000001004027824 */ /* 0x000fc800078e0203 */
[C---:B------:R-:W-:Y:S01]  /*17200*/  VIADD R4, R2.reuse, 0x8 ;  /* 0x0000000802047836 */ /* 0x040fe20000000000 */
[C---:B------:R-:W-:Y:S01]  /*17210*/  ISETP.GE.AND P0, PT, R2.reuse, UR14, PT ;  /* 0x0000000e02007c0c */ /* 0x040fe2000bf06270 */
[----:B------:R-:W-:-:S03]  /*17220*/  VIADD R12, R2, 0x40 ;  /* 0x00000040020c7836 */ /* 0x000fc60000000000 */
[----:B------:R-:W-:Y:S02]  /*17230*/  ISETP.GE.AND P1, PT, R4, UR14, PT ;  /* 0x0000000e04007c0c */ /* 0x000fe4000bf26270 */
[----:B------:R-:W-:-:S07]  /*17240*/  ISETP.GE.AND P6, PT, R12, UR14, PT ;  /* 0x0000000e0c007c0c */ /* 0x000fce000bfc6270 */
[CC--:B------:R-:W-:Y:S02]  /*17250*/  @!P0 IMAD R22, R2.reuse, R23.reuse, RZ ;  /* 0x0000001702168224 */ /* 0x0c0fe400078e02ff */
[----:B------:R-:W-:Y:S02]  /*17260*/  VIADD R2, R2, 0x48 ;  /* 0x0000004802027836 */ /* 0x000fe40000000000 */
[----:B------:R-:W-:Y:S01]  /*17270*/  @!P1 IMAD R18, R4, R23, RZ ;  /* 0x0000001704129224 */ /* 0x000fe200078e02ff */
[----:B------:R-:W-:Y:S01]  /*17280*/  @!P0 IADD3 R21, P2, R22, R11, RZ ;  /* 0x0000000b16158210 */ /* 0x000fe20007f5e0ff */
[----:B------:R-:W-:Y:S01]  /*17290*/  @!P6 IMAD R12, R12, R23, RZ ;  /* 0x000000170c0ce224 */ /* 0x000fe200078e02ff */
[----:B------:R-:W-:Y:S02]  /*172a0*/  ISETP.GE.AND P5, PT, R2, UR14, PT ;  /* 0x0000000e02007c0c */ /* 0x000fe4000bfa6270 */
[----:B------:R-:W-:Y:S02]  /*172b0*/  @!P0 LEA.HI.X.SX32 R22, R22, R10, 0x1, P2 ;  /* 0x0000000a16168211 */ /* 0x000fe400010f0eff */
[----:B------:R-:W-:-:S04]  /*172c0*/  @!P1 IADD3 R17, P2, R18, R11, RZ ;  /* 0x0000000b12119210 */ /* 0x000fc80007f5e0ff */
[----:B------:R-:W-:Y:S02]  /*172d0*/  @!P1 LEA.HI.X.SX32 R18, R18, R10, 0x1, P2 ;  /* 0x0000000a12129211 */ /* 0x000fe400010f0eff */
[----:B------:R-:W-:-:S03]  /*172e0*/  @!P6 IADD3 R15, P2, R12, R11, RZ ;  /* 0x0000000b0c0fe210 */ /* 0x000fc60007f5e0ff */
[----:B------:R-:W-:Y:S01]  /*172f0*/  @!P5 IMAD R23, R2, R23, RZ ;  /* 0x000000170217d224 */ /* 0x000fe200078e02ff */
[----:B------:R-:W-:Y:S01]  /*17300*/  @!P6 LEA.HI.X.SX32 R12, R12, R10, 0x1, P2 ;  /* 0x0000000a0c0ce211 */ /* 0x000fe200010f0eff */
[----:B------:R-:W1:Y:S03]  /*17310*/  @!P0 LDC.64 R2, c[0x0][0x2b0] ;  /* 0x0000ac00ff028b82 */ /* 0x000e660000000a00 */
        /* <DEDUP_REMOVED lines=13> */
[----:B------:R-:W1:Y:S02]  /*173f0*/  @!P5 LDC.64 R2, c[0x0][0x2b0] ;  /* 0x0000ac00ff02db82 */ /* 0x000e640000000a00 */
[----:B-1----:R-:W-:-:S04]  /*17400*/  @!P5 LEA R2, P2, R11, R2, 0x2 ;  /* 0x000000020b02d211 */ /* 0x002fc800078410ff */
[----:B------:R-:W-:Y:S02]  /*17410*/  @!P5 LEA.HI.X R3, R11, R3, R10, 0x2, P2 ;  /* 0x000000030b03d211 */ /* 0x000fe400010f140a */
[----:B------:R-:W-:-:S13]  /*17420*/  ISETP.GE.AND P2, PT, R4, UR14, PT ;  /* 0x0000000e04007c0c */ /* 0x000fda000bf46270 */
[----:B------:R2:W-:Y:S04]  /*17430*/  @!P2 STG.E desc[UR20][R22.64], R16 ;  /* 0x000000101600a986 */ /* 0x0005e8000c101914 */
[----:B------:R2:W-:Y:S04]  /*17440*/  @!P6 STG.E desc[UR20][R18.64], R5 ;  /* 0x000000051200e986 */ /* 0x0005e8000c101914 */
[----:B------:R2:W-:Y:S02]  /*17450*/  @!P5 STG.E desc[UR20][R2.64], R6 ;  /* 0x000000060200d986 */ /* 0x0005e4000c101914 */
.L_x_233:
[----:B------:R-:W-:Y:S05]  /*17460*/  BSYNC B0 ;  /* 0x0000000000007941 */ /* 0x000fea0003800000 */
.L_x_232:
[----:B------:R1:W5:Y:S01]  /*17470*/  LDL R24, [R1+0x20] ;  /* 0x0000200001187983 */ /* 0x0003620000100800 */
[----:B------:R-:W-:Y:S01]  /*17480*/  SHF.R.S32.HI R4, RZ, 0x1f, R0 ;  /* 0x0000001fff047819 */ /* 0x000fe20000011400 */
[----:B--2---:R-:W-:Y:S01]  /*17490*/  VIADD R2, R8, 0x50 ;  /* 0x0000005008027836 */ /* 0x004fe20000000000 */
[----:B------:R-:W-:Y:S01]  /*174a0*/  IADD3 R18, P2, R0, UR10, RZ ;  /* 0x0000000a00127c10 */ /* 0x000fe2000ff5e0ff */
[----:B------:R-:W-:Y:S01]  /*174b0*/  ULDC.64 UR4, c[0x0][0x2a0] ;  /* 0x0000a80000047ab9 */ /* 0x000fe20000000a00 */
[----:B------:R-:W-:Y:S01]  /*174c0*/  SHF.R.S32.HI R5, RZ, 0x1f, R13 ;  /* 0x0000001fff057819 */ /* 0x000fe2000001140d */
[----:B------:R-:W-:Y:S01]  /*174d0*/  VIADD R3, R8, 0x40 ;  /* 0x0000004008037836 */ /* 0x000fe20000000000 */
[----:B------:R-:W-:Y:S01]  /*174e0*/  IADD3.X R19, R4, UR8, RZ, P2, !PT ;  /* 0x0000000804137c10 */ /* 0x000fe200097fe4ff */
[----:B------:R-:W-:Y:S01]  /*174f0*/  BSSY B0, `(.L_x_234) ;  /* 0x000001c000007945 */ /* 0x000fe20003800000 */
[----:B------:R-:W-:Y:S01]  /*17500*/  ISETP.GE.AND P2, PT, R2, UR14, PT ;  /* 0x0000000e02007c0c */ /* 0x000fe2000bf46270 */
[----:B------:R-:W-:Y:S01]  /*17510*/  IMAD R2, R5, UR4, RZ ;  /* 0x0000000405027c24 */ /* 0x000fe2000f8e02ff */
[----:B------:R-:W-:Y:S01]  /*17520*/  SHF.R.S32.HI R9, RZ, 0x1f, R8 ;  /* 0x0000001fff097819 */ /* 0x000fe20000011408 */
[----:B------:R-:W-:Y:S01]  /*17530*/  IMAD.WIDE.U32 R18, R13, UR4, R18 ;  /* 0x000000040d127c25 */ /* 0x000fe2000f8e0012 */
[----:B------:R1:W2:Y:S01]  /*17540*/  LDS.128 R4, [R252+0x4000] ;  /* 0x00400000fc047984 */ /* 0x0002a20000000c00 */
[----:B------:R-:W-:-:S02]  /*17550*/  MOV R17, UR16 ;  /* 0x0000001000117c02 */ /* 0x000fc40008000f00 */
[----:B------:R-:W-:Y:S01]  /*17560*/  IMAD R21, R13, UR5, R2 ;  /* 0x000000050d157c24 */ /* 0x000fe2000f8e0202 */
[----:B------:R-:W-:Y:S01]  /*17570*/  ISETP.GE.AND P5, PT, R3, UR14, PT ;  /* 0x0000000e03007c0c */ /* 0x000fe2000bfa6270 */
[----:B------:R1:W3:Y:S01]  /*17580*/  LDS.128 R12, [R252] ;  /* 0x00000000fc0c7984 */ /* 0x0002e20000000c00 */
[----:B------:R-:W-:Y:S02]  /*17590*/  IMAD.WIDE R16, R17, 0x80, R8 ;  /* 0x0000008011107825 */ /* 0x000fe400078e0208 */
[----:B------:R-:W-:Y:S02]  /*175a0*/  IADD3 R21, R19, R21, RZ ;  /* 0x0000001513157210 */ /* 0x000fe40007ffe0ff */
[----:B------:R-:W-:Y:S01]  /*175b0*/  VIADD R2, R8, 0x60 ;  /* 0x0000006008027836 */ /* 0x000fe20000000000 */
[----:B------:R-:W-:Y:S06]  /*175c0*/  @P0 BRA `(.L_x_235) ;  /* 0x0000000000380947 */ /* 0x000fec0003800000 */
[----:B------:R-:W-:Y:S01]  /*175d0*/  ULDC.64 UR4, c[0x0][0x298] ;  /* 0x0000a60000047ab9 */ /* 0x000fe20000000a00 */
[----:B------:R-:W-:Y:S02]  /*175e0*/  IMAD.MOV.U32 R20, RZ, RZ, R18 ;  /* 0x000000ffff147224 */ /* 0x000fe400078e0012 */
[----:B------:R-:W-:Y:S02]  /*175f0*/  IMAD R3, R17, UR4, RZ ;  /* 0x0000000411037c24 */ /* 0x000fe4000f8e02ff */
[----:B------:R-:W-:-:S04]  /*17600*/  IMAD.WIDE.U32 R10, R16, UR4, R20 ;  /* 0x00000004100a7c25 */ /* 0x000fc8000f8e0014 */
[----:B------:R-:W-:Y:S01]  /*17610*/  IMAD R3, R16, UR5, R3 ;  /* 0x0000000510037c24 */ /* 0x000fe2000f8e0203 */
[----:B------:R-:W-:Y:S02]  /*17620*/  ULDC.64 UR4, c[0x0][0x280] ;  /* 0x0000a00000047ab9 */ /* 0x000fe40000000a00 */
[----:B------:R-:W-:Y:S01]  /*17630*/  LEA R22, P0, R10, UR4, 0x1 ;  /* 0x000000040a167c11 */ /* 0x000fe2000f8008ff */
[----:B------:R-:W-:Y:S01]  /*17640*/  ULDC UR4, c[0x0][0x2d0] ;  /* 0x0000b40000047ab9 */ /* 0x000fe20000000800 */
[----:B------:R-:W-:Y:S02]  /*17650*/  IADD3 R3, R11, R3, RZ ;  /* 0x000000030b037210 */ /* 0x000fe40007ffe0ff */
[----:B------:R-:W-:Y:S02]  /*17660*/  ISETP.GE.AND P6, PT, R0, UR4, PT ;  /* 0x0000000400007c0c */ /* 0x000fe4000bfc6270 */
[----:B------:R-:W-:Y:S02]  /*17670*/  LEA.HI.X R23, R10, UR5, R3, 0x1, P0 ;  /* 0x000000050a177c11 */ /* 0x000fe400080f0c03 */
[----:B-----5:R-:W-:-:S09]  /*17680*/  ISETP.GE.AND P0, PT, R24, UR4, PT ;  /* 0x0000000418007c0c */ /* 0x020fd2000bf06270 */
[----:B---3--:R4:W-:Y:S04]  /*17690*/  @!P6 STG.E.128 desc[UR20][R22.64], R12 ;  /* 0x0000000c1600e986 */ /* 0x0089e8000c101d14 */
[----:B--2---:R4:W-:Y:S02]  /*176a0*/  @!P0 STG.E.128 desc[UR20][R22.64+0x80], R4 ;  /* 0x0000800416008986 */ /* 0x0049e4000c101d14 */
.L_x_235:
[----:B------:R-:W-:Y:S05]  /*176b0*/  BSYNC B0 ;  /* 0x0000000000007941 */ /* 0x000fea0003800000 */
.L_x_234:
[----:B------:R-:W-:Y:S01]  /*176c0*/  ISETP.GE.AND P0, PT, R2, UR14, PT ;  /* 0x0000000e02007c0c */ /* 0x000fe2000bf06270 */
[----:B--2-4-:R2:W4:Y:S01]  /*176d0*/  LDS.128 R4, [R252+0x4800] ;  /* 0x00480000fc047984 */ /* 0x0145220000000c00 */
[----:B------:R-:W-:Y:S01]  /*176e0*/  IADD3 R2, R8, 0x70, RZ ;  /* 0x0000007008027810 */ /* 0x000fe20007ffe0ff */
[----:B------:R-:W-:Y:S02]  /*176f0*/  BSSY B0, `(.L_x_236) ;  /* 0x0000014000007945 */ /* 0x000fe40003800000 */
[----:B------:R2:W1:Y:S02]  /*17700*/  LDS.128 R8, [R252+0x800] ;  /* 0x00080000fc087984 */ /* 0x0004640000000c00 */
[----:B------:R-:W-:Y:S05]  /*17710*/  @P4 BRA `(.L_x_237) ;  /* 0x0000000000444947 */ /* 0x000fea0003800000 */
[----:B---3--:R-:W-:Y:S01]  /*17720*/  IADD3 R12, P4, R16, 0x10, RZ ;  /* 0x00000010100c7810 */ /* 0x008fe20007f9e0ff */
[----:B------:R-:W-:Y:S01]  /*17730*/  ULDC.64 UR4, c[0x0][0x298] ;  /* 0x0000a60000047ab9 */ /* 0x000fe20000000a00 */
[----:B------:R-:W-:Y:S01]  /*17740*/  MOV R15, R21 ;  /* 0x00000015000f7202 */ /* 0x000fe20000000f00 */
[----:B------:R-:W-:Y:S02]  /*17750*/  IMAD.MOV.U32 R14, RZ, RZ, R18 ;  /* 0x000000ffff0e7224 */ /* 0x000fe400078e0012 */
[----:B------:R-:W-:Y:S02]  /*17760*/  IMAD.X R3, RZ, RZ, R17, P4 ;  /* 0x000000ffff037224 */ /* 0x000fe400020e0611 */
[----:B------:R-:W-:-:S04]  /*17770*/  IMAD.WIDE.U32 R14, R12, UR4, R14 ;  /* 0x000000040c0e7c25 */ /* 0x000fc8000f8e000e */
[----:B------:R-:W-:-:S04]  /*17780*/  IMAD R3, R3, UR4, RZ ;  /* 0x0000000403037c24 */ /* 0x000fc8000f8e02ff */
[----:B------:R-:W-:Y:S01]  /*17790*/  IMAD R3, R12, UR5, R3 ;  /* 0x000000050c037c24 */ /* 0x000fe2000f8e0203 */
[----:B------:R-:W-:Y:S02]  /*177a0*/  ULDC.64 UR4, c[0x0][0x280] ;  /* 0x0000a00000047ab9 */ /* 0x000fe40000000a00 */
[----:B------:R-:W-:Y:S01]  /*177b0*/  LEA R12, P4, R14, UR4, 0x1 ;  /* 0x000000040e0c7c11 */ /* 0x000fe2000f8808ff */
[----:B------:R-:W-:Y:S01]  /*177c0*/  IMAD.IADD R3, R15, 0x1, R3 ;  /* 0x000000010f037824 */ /* 0x000fe200078e0203 */
[----:B------:R-:W-:Y:S02]  /*177d0*/  ULDC UR4, c[0x0][0x2d0] ;  /* 0x0000b40000047ab9 */ /* 0x000fe40000000800 */
[----:B------:R-:W-:Y:S02]  /*177e0*/  ISETP.GE.AND P6, PT, R0, UR4, PT ;  /* 0x0000000400007c0c */ /* 0x000fe4000bfc6270 */
[----:B------:R-:W-:Y:S02]  /*177f0*/  LEA.HI.X R13, R14, UR5, R3, 0x1, P4 ;  /* 0x000000050e0d7c11 */ /* 0x000fe4000a0f0c03 */
[----:B-----5:R-:W-:-:S09]  /*17800*/  ISETP.GE.AND P4, PT, R24, UR4, PT ;  /* 0x0000000418007c0c */ /* 0x020fd2000bf86270 */
[----:B-1----:R1:W-:Y:S04]  /*17810*/  @!P6 STG.E.128 desc[UR20][R12.64], R8 ;  /* 0x000000080c00e986 */ /* 0x0023e8000c101d14 */
[----:B----4-:R1:W-:Y:S02]  /*17820*/  @!P4 STG.E.128 desc[UR20][R12.64+0x80], R4 ;  /* 0x000080040c00c986 */ /* 0x0103e4000c101d14 */
.L_x_237:
[----:B------:R-:W-:Y:S05]  /*17830*/  BSYNC B0 ;  /* 0x0000000000007941 */ /* 0x000fea0003800000 */
.L_x_236:
[----:B-1----:R1:W1:Y:S01]  /*17840*/  LDS.128 R8, [R252+0x1000] ;  /* 0x00100000fc087984 */ /* 0x0022620000000c00 */
[----:B------:R-:W-:Y:S01]  /*17850*/  BSSY B0, `(.L_x_238) ;  /* 0x0000015000007945 */ /* 0x000fe20003800000 */
[----:B------:R-:W-:Y:S02]  /*17860*/  ISETP.GE.AND P4, PT, R2, UR14, PT ;  /* 0x0000000e02007c0c */ /* 0x000fe4000bf86270 */
[----:B----4-:R4:W1:Y:S01]  /*17870*/  LDS.128 R4, [R252+0x5000] ;  /* 0x00500000fc047984 */ /* 0x0108620000000c00 */
[----:B------:R-:W-:Y:S10]  /*17880*/  @P3 BRA `(.L_x_239) ;  /* 0x0000000000443947 */ /* 0x000ff40003800000 */
[----:B------:R-:W-:Y:S01]  /*17890*/  IADD3 R3, P3, R16, 0x20, RZ ;  /* 0x0000002010037810 */ /* 0x000fe20007f7e0ff */
[----:B------:R-:W-:Y:S01]  /*178a0*/  ULDC.64 UR4, c[0x0][0x298] ;  /* 0x0000a60000047ab9 */ /* 0x000fe20000000a00 */
[----:B---3--:R-:W-:Y:S01]  /*178b0*/  MOV R13, R21 ;  /* 0x00000015000d7202 */ /* 0x008fe20000000f00 */
        /* <DEDUP_REMOVED lines=13> */
[----:B------:R1:W-:Y:S02]  /*17990*/  @!P3 STG.E.128 desc[UR20][R14.64+0x80], R4 ;  /* 0x000080040e00b986 */ /* 0x0003e4000c101d14 */
.L_x_239:
[----:B------:R-:W-:Y:S05]  /*179a0*/  BSYNC B0 ;  /* 0x0000000000007941 */ /* 0x000fea0003800000 */
.L_x_238:
[----:B-1----:R1:W1:Y:S01]  /*179b0*/  LDS.128 R8, [R252+0x1800] ;  /* 0x00180000fc087984 */ /* 0x0022620000000c00 */
[----:B------:R-:W-:Y:S03]  /*179c0*/  BSSY B0, `(.L_x_240) ;  /* 0x0000014000007945 */ /* 0x000fe60003800000 */
[----:B------:R1:W1:Y:S01]  /*179d0*/  LDS.128 R4, [R252+0x5800] ;  /* 0x00580000fc047984 */ /* 0x0002620000000c00 */
[----:B------:R-:W-:Y:S05]  /*179e0*/  @P1 BRA `(.L_x_241) ;  /* 0x0000000000441947 */ /* 0x000fea0003800000 */
[----:B------:R-:W-:Y:S01]  /*179f0*/  IADD3 R3, P1, R16, 0x30, RZ ;  /* 0x0000003010037810 */ /* 0x000fe20007f3e0ff */
[----:B------:R-:W-:Y:S01]  /*17a00*/  ULDC.64 UR4, c[0x0][0x298] ;  /* 0x0000a60000047ab9 */ /* 0x000fe20000000a00 */
[----:B---3--:R-:W-:Y:S01]  /*17a10*/  MOV R13, R21 ;  /* 0x00000015000d7202 */ /* 0x008fe20000000f00 */
[----:B------:R-:W-:Y:S01]  /*17a20*/  IMAD.MOV.U32 R12, RZ, RZ, R18 ;  /* 0x000000ffff0c7224 */ /* 0x000fe200078e0012 */
[----:B------:R-:W-:Y:S01]  /*17a30*/  ULDC UR6, c[0x0][0x2d0] ;  /* 0x0000b40000067ab9 */ /* 0x000fe20000000800 */
[----:B------:R-:W-:Y:S01]  /*17a40*/  IMAD.X R2, RZ, RZ, R17, P1 ;  /* 0x000000ffff027224 */ /* 0x000fe200008e0611 */
[----:B------:R-:W-:Y:S01]  /*17a50*/  ISETP.GE.AND P3, PT, R0, UR6, PT ;  /* 0x0000000600007c0c */ /* 0x000fe2000bf66270 */
[----:B------:R-:W-:Y:S01]  /*17a60*/  IMAD.WIDE.U32 R12, R3, UR4, R12 ;  /* 0x00000004030c7c25 */ /* 0x000fe2000f8e000c */
[----:B-----5:R-:W-:-:S03]  /*17a70*/  ISETP.GE.AND P1, PT, R24, UR6, PT ;  /* 0x0000000618007c0c */ /* 0x020fc6000bf26270 */
[----:B------:R-:W-:-:S04]  /*17a80*/  IMAD R2, R2, UR4, RZ ;  /* 0x0000000402027c24 */ /* 0x000fc8000f8e02ff */
[----:B------:R-:W-:Y:S01]  /*17a90*/  IMAD R2, R3, UR5, R2 ;  /* 0x0000000503027c24 */ /* 0x000fe2000f8e0202 */
[----:B------:R-:W-:Y:S02]  /*17aa0*/  ULDC.64 UR4, c[0x0][0x280] ;  /* 0x0000a00000047ab9 */ /* 0x000fe40000000a00 */
[----:B------:R-:W-:Y:S01]  /*17ab0*/  LEA R14, P6, R12, UR4, 0x1 ;  /* 0x000000040c0e7c11 */ /* 0x000fe2000f8c08ff */
[----:B------:R-:W-:-:S05]  /*17ac0*/  IMAD.IADD R2, R13, 0x1, R2 ;  /* 0x000000010d027824 */ /* 0x000fca00078e0202 */
[----:B------:R-:W-:-:S05]  /*17ad0*/  LEA.HI.X R15, R12, UR5, R2, 0x1, P6 ;  /* 0x000000050c0f7c11 */ /* 0x000fca000b0f0c02 */
[----:B-1----:R1:W-:Y:S04]  /*17ae0*/  @!P3 STG.E.128 desc[UR20][R14.64], R8 ;  /* 0x000000080e00b986 */ /* 0x0023e8000c101d14 */
[----:B------:R1:W-:Y:S02]  /*17af0*/  @!P1 STG.E.128 desc[UR20][R14.64+0x80], R4 ;  /* 0x000080040e009986 */ /* 0x0003e4000c101d14 */
.L_x_241:
[----:B------:R-:W-:Y:S05]  /*17b00*/  BSYNC B0 ;  /* 0x0000000000007941 */ /* 0x000fea0003800000 */
.L_x_240:
        /* <DEDUP_REMOVED lines=21> */
.L_x_243:
[----:B------:R-:W-:Y:S05]  /*17c60*/  BSYNC B0 ;  /* 0x0000000000007941 */ /* 0x000fea0003800000 */
.L_x_242:
        /* <DEDUP_REMOVED lines=21> */
.L_x_245:
[----:B------:R-:W-:Y:S05]  /*17dc0*/  BSYNC B0 ;  /* 0x0000000000007941 */ /* 0x000fea0003800000 */
.L_x_244:
        /* <DEDUP_REMOVED lines=21> */
.L_x_247:
[----:B------:R-:W-:Y:S05]  /*17f20*/  BSYNC B0 ;  /* 0x0000000000007941 */ /* 0x000fea0003800000 */
.L_x_246:
[----:B-1----:R1:W1:Y:S01]  /*17f30*/  LDS.128 R4, [R252+0x7800] ;  /* 0x00780000fc047984 */ /* 0x0022620000000c00 */
[----:B------:R-:W-:Y:S05]  /*17f40*/  @P4 EXIT ;  /* 0x000000000000494d */ /* 0x000fea0003800000 */
[----:B------:R-:W-:Y:S01]  /*17f50*/  IADD3 R2, P0, R16, 0x70, RZ ;  /* 0x0000007010027810 */ /* 0x000fe20007f1e0ff */
[----:B------:R-:W-:Y:S01]  /*17f60*/  ULDC.64 UR4, c[0x0][0x298] ;  /* 0x0000a60000047ab9 */ /* 0x000fe20000000a00 */
[----:B------:R-:W-:Y:S01]  /*17f70*/  MOV R9, R21 ;  /* 0x0000001500097202 */ /* 0x000fe20000000f00 */
        /* <DEDUP_REMOVED lines=12> */
[----:B------:R1:W-:Y:S01]  /*18040*/  @!P1 STG.E.128 desc[UR20][R2.64], R32 ;  /* 0x0000002002009986 */ /* 0x0003e2000c101d14 */
[----:B------:R-:W-:Y:S05]  /*18050*/  @P0 EXIT ;  /* 0x000000000000094d */ /* 0x000fea0003800000 */
[----:B-1----:R-:W-:Y:S01]  /*18060*/  STG.E.128 desc[UR20][R2.64+0x80], R4 ;  /* 0x0000800402007986 */ /* 0x002fe2000c101d14 */
[----:B------:R-:W-:Y:S05]  /*18070*/  EXIT ;  /* 0x000000000000794d */ /* 0x000fea0003800000 */
.L_x_180:
[----:B------:R-:W-:Y:S01]  /*18080*/  UISETP.NE.AND UP0, UPT, UR15, -0x1, UPT ;  /* 0xffffffff0f00788c */ /* 0x000fe2000bf05270 */
[----:B------:R-:W-:Y:S01]  /*18090*/  SHF.R.S32.HI R3, RZ, 0x1f, R124 ;  /* 0x0000001fff037819 */ /* 0x000fe2000001147c */
[----:B------:R-:W-:Y:S01]  /*180a0*/  ULDC.U8 UR8, c[0x0][0x3d9] ;  /* 0x0000f64000087ab9 */ /* 0x000fe20000000000 */
[----:B------:R-:W-:Y:S01]  /*180b0*/  ULDC.U8 UR10, c[0x0][0x3d8] ;  /* 0x0000f600000a7ab9 */ /* 0x000fe20000000000 */
[----:B------:R-:W-:Y:S01]  /*180c0*/  UISETP.NE.AND UP2, UPT, UR8, URZ, UPT ;  /* 0x0000003f0800728c */ /* 0x000fe2000bf45270 */
[----:B------:R-:W-:Y:S01]  /*180d0*/  LEA.HI R18, R3, R124, RZ, 0x3 ;  /* 0x0000007c03127211 */ /* 0x000fe200078f18ff */
[----:B------:R-:W-:Y:S01]  /*180e0*/  UISETP.NE.AND UP3, UPT, UR10, URZ, UPT ;  /* 0x0000003f0a00728c */ /* 0x000fe2000bf65270 */
[----:B------:R-:W-:Y:S01]  /*180f0*/  IMAD.U32 R17, RZ, RZ, UR16 ;  /* 0x00000010ff117e24 */ /* 0x000fe2000f8e00ff */
[----:B------:R-:W-:Y:S01]  /*18100*/  UIADD3 UR17, -UR22, UR17, URZ ;  /* 0x0000001116117290 */ /* 0x000fe2000fffe13f */
[----:B------:R-:W-:Y:S01]  /*18110*/  LOP3.LUT R3, R18, 0xfffffff8, RZ, 0xc0, !PT ;  /* 0xfffffff812037812 */ /* 0x000fe200078ec0ff */
[----:B------:R-:W-:Y:S01]  /*18120*/  UISETP.NE.OR UP3, UPT, UR8, URZ, !UP3 ;  /* 0x0000003f0800728c */ /* 0x000fe2000df65670 */
[----:B------:R-:W-:Y:S01]  /*18130*/  SHF.R.S32.HI R18, RZ, 0x3, R18 ;  /* 0x00000003ff127819 */ /* 0x000fe20000011412 */
[----:B------:R-:W-:Y:S01]  /*18140*/  @!UP0 USHF.R.S32.HI UR9, URZ, 0x1f, UR11 ;  /* 0x0000001f3f098899 */ /* 0x000fe2000801140b */
[----:B------:R-:W-:Y:S01]  /*18150*/  BSSY B0, `(.L_x_248) ;  /* 0x000004a000007945 */ /* 0x000fe20003800000 */
[----:B------:R-:W-:Y:S01]  /*18160*/  @UP0 ULDC.64 UR6, c[0x0][0x298] ;  /* 0x0000a60000060ab9 */ /* 0x000fe20000000a00 */
[----:B------:R-:W-:Y:S01]  /*18170*/  @!UP0 ULDC.64 UR4, c[0x0][0x290] ;  /* 0x0000a40000048ab9 */ /* 0x000fe20000000a00 */
[----:B------:R-:W-:Y:S01]  /*18180*/  @UP0 UIMAD.WIDE.U32 UR12, UR15, UR6, URZ ;  /* 0x000000060f0c02a5 */ /* 0x000fe2000f8e003f */
[----:B------:R-:W-:Y:S01]  /*18190*/  IMAD.IADD R124, R124, 0x1, -R3 ;  /* 0x000000017c7c7824 */ /* 0x000fe200078e0a03 */
[----:B------:R-:W-:Y:S01]  /*181a0*/  @!UP0 UIMAD UR6, UR9, UR4, URZ ;  /* 0x00000004090682a4 */ /* 0x000fe2000f8e023f */
[----:B------:R-:W-:Y:S01]  /*181b0*/  ISETP.GE.AND P4, PT, R18, UR17, PT ;  /* 0x0000001112007c0c */ /* 0x000fe2000bf86270 */
[----:B------:R-:W-:Y:S01]  /*181c0*/  @!UP0 UIMAD.WIDE.U32 UR18, UR11, UR4, URZ ;  /* 0x000000040b1282a5 */ /* 0x000fe2000f8e003f */
[----:B------:R-:W-:Y:S01]  /*181d0*/  IMAD.SHL.U32 R9, R124, 0x8, RZ ;  /* 0x000000087c097824 */ /* 0x000fe200078e00ff */
[----:B------:R-:W-:Y:S01]  /*181e0*/  @!UP0 UIMAD UR6, UR11, UR5, UR6 ;  /* 0x000000050b0682a4 */ /* 0x000fe2000f8e0206 */
[----:B------:R-:W-:Y:S01]  /*181f0*/  SHF.R.S32.HI R19, RZ, 0x1f, R18 ;  /* 0x0000001fff137819 */ /* 0x000fe20000011412 */
[----:B------:R-:W-:Y:S01]  /*18200*/  @UP0 UIMAD UR7, UR15, UR7, UR13 ;  /* 0x000000070f0702a4 */ /* 0x000fe2000f8e020d */
[C---:B------:R-:W-:Y:S01]  /*18210*/  VIADD R7, R18.reuse, 0x10 ;  /* 0x0000001012077836 */ /* 0x040fe20000000000 */
[----:B------:R-:W-:Y:S01]  /*18220*/  @!UP0 UIADD3 UR7, UR19, UR6, URZ ;  /* 0x0000000613078290 */ /* 0x000fe2000fffe03f */
[C---:B------:R-:W-:Y:S01]  /*18230*/  VIADD R6, R18.reuse, 0x20 ;  /* 0x0000002012067836 */ /* 0x040fe20000000000 */
[----:B------:R-:W-:Y:S01]  /*18240*/  @!UP0 UMOV UR12, UR18 ;  /* 0x00000012000c8c82 */ /* 0x000fe20008000000 */
[----:B------:R-:W-:Y:S01]  /*18250*/  UISETP.NE.AND UP0, UPT, UR10, URZ, !UP2 ;  /* 0x0000003f0a00728c */ /* 0x000fe2000d705270 */
[C---:B------:R-:W-:Y:S01]  /*18260*/  IADD3 R2, P0, R9.reuse, UR12, RZ ;  /* 0x0000000c09027c10 */ /* 0x040fe2000ff1e0ff */
[----:B------:R-:W-:Y:S01]  /*18270*/  @UP2 ULDC.64 UR4, c[0x0][0x2c0] ;  /* 0x0000b00000042ab9 */ /* 0x000fe20000000a00 */
[----:B------:R-:W-:Y:S01]  /*18280*/  USHF.R.S32.HI UR9, URZ, 0x1f, UR24 ;  /* 0x0000001f3f097899 */ /* 0x000fe20008011418 */
[----:B------:R-:W-:Y:S01]  /*18290*/  VIADD R5, R18, 0x30 ;  /* 0x0000003012057836 */ /* 0x000fe20000000000 */
[----:B------:R-:W-:Y:S01]  /*182a0*/  @UP2 UIMAD UR13, UR5, UR4, URZ ;  /* 0x00000004050d22a4 */ /* 0x000fe2000f8e023f */
[----:B------:R-:W-:Y:S01]  /*182b0*/  LEA.HI.X.SX32 R3, R9, UR7, 0x1, P0 ;  /* 0x0000000709037c11 */ /* 0x000fe200080f0eff */
[----:B------:R-:W-:Y:S01]  /*182c0*/  UISETP.NE.OR UP1, UPT, UR15, -0x1, UP3 ;  /* 0xffffffff0f00788c */ /* 0x000fe20009f25670 */
[----:B------:R-:W-:Y:S01]  /*182d0*/  ISETP.NE.AND P1, PT, R124, RZ, PT ;  /* 0x000000ff7c00720c */ /* 0x000fe20003f25270 */
[----:B------:R-:W-:Y:S01]  /*182e0*/  ULDC.64 UR4, c[0x0][0x2a0] ;  /* 0x0000a80000047ab9 */ /* 0x000fe20000000a00 */
[----:B------:R-:W-:Y:S01]  /*182f0*/  @!UP2 ULDC UR6, c[0x0][0x270] ;  /* 0x00009c000006aab9 */ /* 0x000fe20000000800 */
[----:B------:R-:W-:Y:S01]  /*18300*/  UIMAD UR9, UR9, UR4, URZ ;  /* 0x00000004090972a4 */ /* 0x000fe2000f8e023f */
[----:B------:R-:W-:Y:S01]  /*18310*/  IMAD.U32 R12, RZ, RZ, UR4 ;  /* 0x00000004ff0c7e24 */ /* 0x000fe2000f8e00ff */
[----:B------:R-:W-:Y:S01]  /*18320*/  @UP2 UMOV UR8, 0x1 ;  /* 0x0000000100082882 */ /* 0x000fe20000000000 */
[----:B------:R-:W-:Y:S01]  /*18330*/  @!UP2 ULDC UR4, c[0x0][0x2c4] ;  /* 0x0000b1000004aab9 */ /* 0x000fe20000000800 */
[----:B------:R-:W-:Y:S01]  /*18340*/  @UP0 ULDC UR4, c[0x0][0x2e4] ;  /* 0x0000b90000040ab9 */ /* 0x000fe20000000800 */
[----:B------:R-:W-:Y:S01]  /*18350*/  @!UP3 ULDC UR7, c[0x0][0x2c4] ;  /* 0x0000b1000007bab9 */ /* 0x000fe20000000800 */
[----:B------:R-:W-:Y:S01]  /*18360*/  @!UP2 UIMAD UR8, UR4, UR6, URZ ;  /* 0x000000060408a2a4 */ /* 0x000fe2000f8e023f */
[----:B------:R-:W-:Y:S01]  /*18370*/  IMAD.WIDE.U32 R12, R12, UR24, R2 ;  /* 0x000000180c0c7c25 */ /* 0x000fe2000f8e0002 */
[----:B------:R-:W-:Y:S01]  /*18380*/  UIMAD UR5, UR24, UR5, UR9 ;  /* 0x00000005180572a4 */ /* 0x000fe2000f8e0209 */
[----:B------:R-:W-:Y:S01]  /*18390*/  ISETP.GE.AND P0, PT, R7, UR17, PT ;  /* 0x0000001107007c0c */ /* 0x000fe2000bf06270 */
[----:B------:R-:W-:Y:S01]  /*183a0*/  UIMAD UR8, UR11, UR8, URZ ;  /* 0x000000080b0872a4 */ /* 0x000fe2000f8e023f */
[----:B------:R-:W-:Y:S01]  /*183b0*/  ISETP.GE.AND P3, PT, R6, UR17, PT ;  /* 0x0000001106007c0c */ /* 0x000fe2000bf66270 */
[----:B------:R-:W-:Y:S01]  /*183c0*/  @!UP1 UIMAD UR15, UR11, UR7, URZ ;  /* 0x000000070b0f92a4 */ /* 0x000fe2000f8e023f */
[----:B------:R-:W-:Y:S01]  /*183d0*/  ISETP.GE.AND P2, PT, R5, UR17, PT ;  /* 0x0000001105007c0c */ /* 0x000fe2000bf46270 */
[----:B------:R-:W-:Y:S01]  /*183e0*/  @UP2 ULDC UR9, c[0x0][0x2c0] ;  /* 0x0000b00000092ab9 */ /* 0x000fe20000000800 */
[----:B------:R-:W-:Y:S01]  /*183f0*/  USEL UR8, UR8, URZ, UP3 ;  /* 0x0000003f08087287 */ /* 0x000fe20009800000 */
[----:B------:R-:W-:Y:S01]  /*18400*/  VIADD R15, R13, UR5 ;  /* 0x000000050d0f7c36 */ /* 0x000fe20008000000 */
[----:B------:R-:W-:Y:S01]  /*18410*/  @!UP2 UMOV UR9, 0x1 ;  /* 0x000000010009a882 */ /* 0x000fe20000000000 */
[----:B------:R-:W-:Y:S01]  /*18420*/  @!UP2 UMOV UR13, UR4 ;  /* 0x00000004000dac82 */ /* 0x000fe20008000000 */
[----:B------:R-:W-:Y:S01]  /*18430*/  UIMAD UR6, UR22, UR9, URZ ;  /* 0x00000009160672a4 */ /* 0x000fe2000f8e023f */
[----:B------:R-:W-:Y:S01]  /*18440*/  IMAD.WIDE R16, R17, 0x80, R18 ;  /* 0x0000008011107825 */ /* 0x000fe200078e0212 */
[----:B------:R-:W-:Y:S01]  /*18450*/  UIMAD UR13, UR24, UR13, UR8 ;  /* 0x0000000d180d72a4 */ /* 0x000fe2000f8e0208 */
[----:B------:R-:W-:Y:S01]  /*18460*/  UMOV UR26, URZ ;  /* 0x0000003f001a7c82 */ /* 0x000fe20008000000 */
[----:B------:R-:W-:Y:S01]  /*18470*/  @!UP3 UMOV UR26, UR15 ;  /* 0x0000000f001abc82 */ /* 0x000fe20008000000 */
[----:B------:R-:W-:Y:S01]  /*18480*/  UMOV UR27, URZ ;  /* 0x0000003f001b7c82 */ /* 0x000fe20008000000 */
[----:B------:R-:W-:Y:S01]  /*18490*/  USHF.R.S32.HI UR4, URZ, 0x1f, UR6 ;  /* 0x0000001f3f047899 */ /* 0x000fe20008011406 */
[----:B------:R-:W-:Y:S01]  /*184a0*/  VIADD R4, R18, 0x40 ;  /* 0x0000004012047836 */ /* 0x000fe20000000000 */
[----:B------:R-:W-:Y:S01]  /*184b0*/  @!UP3 USHF.R.S32.HI UR27, URZ, 0x1f, UR15 ;  /* 0x0000001f3f1bb899 */ /* 0x000fe2000801140f */
[----:B------:R-:W-:Y:S01]  /*184c0*/  VIADD R8, R9, 0x40 ;  /* 0x0000004009087836 */ /* 0x000fe20000000000 */
[----:B------:R-:W-:-:S02]  /*184d0*/  USHF.R.S32.HI UR7, URZ, 0x1f, UR13 ;  /* 0x0000001f3f077899 */ /* 0x000fc4000801140d */
[----:B------:R-:W-:-:S04]  /*184e0*/  UIADD3 UR6, UP1, UP0, UR6, UR26, UR13 ;  /* 0x0000001a06067290 */ /* 0x000fc8000f83e00d */
[----:B------:R-:W-:Y:S01]  /*184f0*/  UIADD3.X UR26, UR4, UR27, UR7, UP1, UP0 ;  /* 0x0000001b041a7290 */ /* 0x000fe20008fe0407 */
[----:B------:R-:W-:Y:S11]  /*18500*/  @P4 BRA `(.L_x_249) ;  /* 0x0000000000384947 */ /* 0x000ff60003800000 */
[----:B------:R-:W-:Y:S01]  /*18510*/  ULDC.64 UR4, c[0x0][0x298] ;  /* 0x0000a60000047ab9 */ /* 0x000fe20000000a00 */
[----:B------:R-:W-:Y:S01]  /*18520*/  IMAD.MOV.U32 R14, RZ, RZ, R12 ;  /* 0x000000ffff0e7224 */ /* 0x000fe200078e000c */
[----:B------:R-:W-:Y:S01]  /*18530*/  ULDC UR7, c[0x0][0x2d0] ;  /* 0x0000b40000077ab9 */ /* 0x000fe20000000800 */
[----:B------:R-:W-:Y:S01]  /*18540*/  IMAD R3, R17, UR4, RZ ;  /* 0x0000000411037c24 */ /* 0x000fe2000f8e02ff */
[----:B------:R-:W-:Y:S01]  /*18550*/  ISETP.GE.AND P5, PT, R9, UR7, PT ;  /* 0x0000000709007c0c */ /* 0x000fe2000bfa6270 */
[----:B------:R-:W-:Y:S01]  /*18560*/  IMAD.WIDE.U32 R10, R16, UR4, R14 ;  /* 0x00000004100a7c25 */ /* 0x000fe2000f8e000e */
[----:B------:R-:W-:-:S03]  /*18570*/  ISETP.GE.AND P4, PT, R8, UR7, PT ;  /* 0x0000000708007c0c */ /* 0x000fc6000bf86270 */
[----:B------:R-:W-:Y:S01]  /*18580*/  IMAD R0, R16, UR5, R3 ;  /* 0x0000000510007c24 */ /* 0x000fe2000f8e0203 */
[----:B------:R-:W-:Y:S02]  /*18590*/  ULDC.64 UR4, c[0x0][0x280] ;  /* 0x0000a00000047ab9 */ /* 0x000fe40000000a00 */
[----:B------:R-:W-:Y:S02]  /*185a0*/  LEA R2, P6, R10, UR4, 0x1 ;  /* 0x000000040a027c11 */ /* 0x000fe4000f8c08ff */
[----:B------:R-:W-:-:S04]  /*185b0*/  IADD3 R0, R11, R0, RZ ;  /* 0x000000000b007210 */ /* 0x000fc80007ffe0ff */
[----:B------:R-:W-:-:S05]  /*185c0*/  LEA.HI.X R3, R10, UR5, R0, 0x1, P6 ;  /* 0x000000050a037c11 */ /* 0x000fca000b0f0c00 */
[----:B------:R1:W-:Y:S04]  /*185d0*/  @!P5 STG.E.128 desc[UR20][R2.64], RZ ;  /* 0x000000ff0200d986 */ /* 0x0003e8000c101d14 */
[----:B------:R1:W-:Y:S02]  /*185e0*/  @!P4 STG.E.128 desc[UR20][R2.64+0x80], RZ ;  /* 0x000080ff0200c986 */ /* 0x0003e4000c101d14 */
.L_x_249:
[----:B------:R-:W-:Y:S05]  /*185f0*/  BSYNC B0 ;  /* 0x0000000000007941 */ /* 0x000fea0003800000 */
.L_x_248:
[----:B------:R-:W-:Y:S01]  /*18600*/  BSSY B0, `(.L_x_250) ;  /* 0x0000015000007945 */ /* 0x000fe20003800000 */
[----:B------:R-:W-:Y:S02]  /*18610*/  ISETP.GE.AND P4, PT, R4, UR17, PT ;  /* 0x0000001104007c0c */ /* 0x000fe4000bf86270 */
[----:B-1----:R-:W-:Y:S01]  /*18620*/  IADD3 R3, R18, 0x50, RZ ;  /* 0x0000005012037810 */ /* 0x002fe20007ffe0ff */
[----:B------:R-:W-:Y:S05]  /*18630*/  @P0 BRA `(.L_x_251) ;  /* 0x0000000000440947 */ /* 0x000fea0003800000 */
        /* <DEDUP_REMOVED lines=8> */
[----:B------:R-:W-:-:S03]  /*186c0*/  ISETP.GE.AND P0, PT, R8, UR7, PT ;  /* 0x0000000708007c0c */ /* 0x000fc6000bf06270 */
[----:B------:R-:W-:-:S04]  /*186d0*/  IMAD R0, R0, UR4, RZ ;  /* 0x0000000400007c24 */ /* 0x000fc8000f8e02ff */
[----:B------:R-:W-:Y:S01]  /*186e0*/  IMAD R0, R11, UR5, R0 ;  /* 0x000000050b007c24 */ /* 0x000fe2000f8e0200 */
[----:B------:R-:W-:Y:S02]  /*186f0*/  ULDC.64 UR4, c[0x0][0x280] ;  /* 0x0000a00000047ab9 */ /* 0x000fe40000000a00 */
[----:B------:R-:W-:Y:S01]  /*18700*/  LEA R10, P6, R20, UR4, 0x1 ;  /* 0x00000004140a7c11 */ /* 0x000fe2000f8c08ff */
[----:B------:R-:W-:-:S05]  /*18710*/  IMAD.IADD R0, R21, 0x1, R0 ;  /* 0x0000000115007824 */ /* 0x000fca00078e0200 */
[----:B------:R-:W-:-:S05]  /*18720*/  LEA.HI.X R11, R20, UR5, R0, 0x1, P6 ;  /* 0x00000005140b7c11 */ /* 0x000fca000b0f0c00 */
[----:B------:R1:W-:Y:S04]  /*18730*/  @!P5 STG.E.128 desc[UR20][R10.64], RZ ;  /* 0x000000ff0a00d986 */ /* 0x0003e8000c101d14 */
[----:B------:R1:W-:Y:S02]  /*18740*/  @!P0 STG.E.128 desc[UR20][R10.64+0x80], RZ ;  /* 0x000080ff0a008986 */ /* 0x0003e4000c101d14 */
.L_x_251:
[----:B------:R-:W-:Y:S05]  /*18750*/  BSYNC B0 ;  /* 0x0000000000007941 */ /* 0x000fea0003800000 */
.L_x_250:
[----:B------:R-:W-:Y:S01]  /*18760*/  BSSY B0, `(.L_x_252) ;  /* 0x0000015000007945 */ /* 0x000fe20003800000 */
[----:B------:R-:W-:Y:S02]  /*18770*/  ISETP.GE.AND P0, PT, R3, UR17, PT ;  /* 0x0000001103007c0c */ /* 0x000fe4000bf06270 */
[----:B------:R-:W-:Y:S01]  /*18780*/  IADD3 R2, R18, 0x60, RZ ;  /* 0x0000006012027810 */ /* 0x000fe20007ffe0ff */
[----:B------:R-:W-:Y:S05]  /*18790*/  @P3 BRA `(.L_x_253) ;  /* 0x0000000000443947 */ /* 0x000fea0003800000 */
[----:B-1----:R-:W-:Y:S01]  /*187a0*/  IADD3 R11, P3, R16, 0x20, RZ ;  /* 0x00000020100b7810 */ /* 0x002fe20007f7e0ff */
        /* <DEDUP_REMOVED lines=16> */
.L_x_253:
[----:B------:R-:W-:Y:S05]  /*188b0*/  BSYNC B0 ;  /* 0x0000000000007941 */ /* 0x000fea0003800000 */
.L_x_252:
[----:B------:R-:W-:Y:S01]  /*188c0*/  BSSY B0, `(.L_x_254) ;  /* 0x0000015000007945 */ /* 0x000fe20003800000 */
[----:B------:R-:W-:Y:S02]  /*188d0*/  ISETP.GE.AND P3, PT, R2, UR17, PT ;  /* 0x0000001102007c0c */ /* 0x000fe4000bf66270 */
[----:B------:R-:W-:Y:S01]  /*188e0*/  IADD3 R0, R18, 0x70, RZ ;  /* 0x0000007012007810 */ /* 0x000fe20007ffe0ff */
[----:B------:R-:W-:Y:S05]  /*188f0*/  @P2 BRA `(.L_x_255) ;  /* 0x0000000000442947 */ /* 0x000fea0003800000 */
[----:B-12---:R-:W-:Y:S01]  /*18900*/  IADD3 R11, P2, R16, 0x30, RZ ;  /* 0x00000030100b7810 */ /* 0x006fe20007f5e0ff */
        /* <DEDUP_REMOVED lines=16> */
.L_x_255:
[----:B------:R-:W-:Y:S05]  /*18a10*/  BSYNC B0 ;  /* 0x0000000000007941 */ /* 0x000fea0003800000 */
.L_x_254:
[----:B------:R-:W-:Y:S01]  /*18a20*/  BSSY B0, `(.L_x_256) ;  /* 0x0000014000007945 */ /* 0x000fe20003800000 */
[----:B------:R-:W-:-:S03]  /*18a30*/  ISETP.GE.AND P2, PT, R0, UR17, PT ;  /* 0x0000001100007c0c */ /* 0x000fc6000bf46270 */
[----:B------:R-:W-:Y:S10]  /*18a40*/  @P4 BRA `(.L_x_257) ;  /* 0x0000000000444947 */ /* 0x000ff40003800000 */
        /* <DEDUP_REMOVED lines=12> */
[----:B---3--:R-:W-:Y:S01]  /*18b10*/  LEA R22, P6, R20, UR4, 0x1 ;  /* 0x0000000414167c11 */ /* 0x008fe2000f8c08ff */
[----:B------:R-:W-:-:S05]  /*18b20*/  IMAD.IADD R10, R21, 0x1, R10 ;  /* 0x00000001150a7824 */ /* 0x000fca00078e020a */
[----:B------:R-:W-:-:S05]  /*18b30*/  LEA.HI.X R23, R20, UR5, R10, 0x1, P6 ;  /* 0x0000000514177c11 */ /* 0x000fca000b0f0c0a */
[----:B------:R4:W-:Y:S04]  /*18b40*/  @!P5 STG.E.128 desc[UR20][R22.64], RZ ;  /* 0x000000ff1600d986 */ /* 0x0009e8000c101d14 */
[----:B------:R4:W-:Y:S02]  /*18b50*/  @!P4 STG.E.128 desc[UR20][R22.64+0x80], RZ ;  /* 0x000080ff1600c986 */ /* 0x0009e4000c101d14 */
.L_x_257:
[----:B------:R-:W-:Y:S05]  /*18b60*/  BSYNC B0 ;  /* 0x0000000000007941 */ /* 0x000fea0003800000 */
.L_x_256:
[----:B------:R-:W-:Y:S01]  /*18b70*/  BSSY B0, `(.L_x_258) ;  /* 0x0000014000007945 */ /* 0x000fe20003800000 */
[----:B------:R-:W-:-:S03]  /*18b80*/  ISETP.GE.OR P5, PT, R18, UR17, P1 ;  /* 0x0000001112007c0c */ /* 0x000fc60008fa6670 */
        /* <DEDUP_REMOVED lines=13> */
[----:B---34-:R-:W-:Y:S01]  /*18c60*/  LEA R22, P6, R20, UR4, 0x1 ;  /* 0x0000000414167c11 */ /* 0x018fe2000f8c08ff */
[----:B------:R-:W-:-:S05]  /*18c70*/  IMAD.IADD R10, R21, 0x1, R10 ;  /* 0x00000001150a7824 */ /* 0x000fca00078e020a */
[----:B------:R-:W-:-:S05]  /*18c80*/  LEA.HI.X R23, R20, UR5, R10, 0x1, P6 ;  /* 0x0000000514177c11 */ /* 0x000fca000b0f0c0a */
[----:B------:R1:W-:Y:S04]  /*18c90*/  @!P4 STG.E.128 desc[UR20][R22.64], RZ ;  /* 0x000000ff1600c986 */ /* 0x0003e8000c101d14 */
[----:B------:R1:W-:Y:S02]  /*18ca0*/  @!P0 STG.E.128 desc[UR20][R22.64+0x80], RZ ;  /* 0x000080ff16008986 */ /* 0x0003e4000c101d14 */
.L_x_259:
[----:B------:R-:W-:Y:S05]  /*18cb0*/  BSYNC B0 ;  /* 0x0000000000007941 */ /* 0x000fea0003800000 */
.L_x_258:
        /* <DEDUP_REMOVED lines=20> */
.L_x_261:
[----:B------:R-:W-:Y:S05]  /*18e00*/  BSYNC B0 ;  /* 0x0000000000007941 */ /* 0x000fea0003800000 */
.L_x_260:
[----:B------:R-:W-:Y:S01]  /*18e10*/  BSSY B0, `(.L_x_262) ;  /* 0x0000013000007945 */ /* 0x000fe20003800000 */
[----:B------:R-:W-:-:S03]  /*18e20*/  ISETP.GE.OR P6, PT, R6, UR17, P1 ;  /* 0x0000001106007c0c */ /* 0x000fc60008fc6670 */
[----:B------:R-:W-:Y:S10]  /*18e30*/  @P2 BRA `(.L_x_263) ;  /* 0x0000000000402947 */ /* 0x000ff40003800000 */
[----:B-12---:R-:W-:Y:S01]  /*18e40*/  IADD3 R10, P2, R16, 0x70, RZ ;  /* 0x00000070100a7810 */ /* 0x006fe20007f5e0ff */
[----:B------:R-:W-:Y:S01]  /*18e50*/  ULDC.64 UR4, c[0x0][0x298] ;  /* 0x0000a60000047ab9 */ /* 0x000fe20000000a00 */
[----:B------:R-:W-:Y:S01]  /*18e60*/  MOV R13, R15 ;  /* 0x0000000f000d7202 */ /* 0x000fe20000000f00 */
[----:B------:R-:W-:Y:S02]  /*18e70*/  ULDC UR7, c[0x0][0x2d0] ;  /* 0x0000b40000077ab9 */ /* 0x000fe40000000800 */
        /* <DEDUP_REMOVED lines=12> */
.L_x_263:
[----:B------:R-:W-:Y:S05]  /*18f40*/  BSYNC B0 ;  /* 0x0000000000007941 */ /* 0x000fea0003800000 */
.L_x_262:
[----:B------:R-:W-:Y:S04]  /*18f50*/  BSSY B0, `(.L_x_264) ;  /* 0x000000a000007945 */ /* 0x000fe80003800000 */
[----:B------:R-:W-:Y:S05]  /*18f60*/  @P5 BRA `(.L_x_265) ;  /* 0x0000000000205947 */ /* 0x000fea0003800000 */
[----:B-1----:R-:W-:Y:S01]  /*18f70*/  IMAD R8, R18, UR9, RZ ;  /* 0x0000000912087c24 */ /* 0x002fe2000f8e02ff */
[----:B------:R-:W-:-:S04]  /*18f80*/  ULDC.64 UR4, c[0x0][0x2b0] ;  /* 0x0000ac0000047ab9 */ /* 0x000fc80000000a00 */
[----:B------:R-:W-:-:S04]  /*18f90*/  IADD3 R9, P2, R8, UR6, RZ ;  /* 0x0000000608097c10 */ /* 0x000fc8000ff5e0ff */
[----:B------:R-:W-:Y:S02]  /*18fa0*/  LEA.HI.X.SX32 R8, R8, UR26, 0x1, P2 ;  /* 0x0000001a08087c11 */ /* 0x000fe400090f0eff */
[----:B--2---:R-:W-:-:S04]  /*18fb0*/  LEA R10, P2, R9, UR4, 0x2 ;  /* 0x00000004090a7c11 */ /* 0x004fc8000f8410ff */
[----:B------:R-:W-:Y:S01]  /*18fc0*/  LEA.HI.X R11, R9, UR5, R8, 0x2, P2 ;  /* 0x00000005090b7c11 */ /* 0x000fe200090f1408 */
[----:B------:R-:W-:-:S05]  /*18fd0*/  IMAD.MOV.U32 R9, RZ, RZ, 0x7f800000 ;  /* 0x7f800000ff097424 */ /* 0x000fca00078e00ff */
[----:B------:R1:W-:Y:S03]  /*18fe0*/  STG.E desc[UR20][R10.64], R9 ;  /* 0x000000090a007986 */ /* 0x0003e6000c101914 */
.L_x_265:
[----:B------:R-:W-:Y:S05]  /*18ff0*/  BSYNC B0 ;  /* 0x0000000000007941 */ /* 0x000fea0003800000 */
.L_x_264:
[----:B------:R-:W-:Y:S01]  /*19000*/  BSSY B0, `(.L_x_266) ;  /* 0x000000f000007945 */ /* 0x000fe20003800000 */
[----:B------:R-:W-:Y:S02]  /*19010*/  ISETP.GE.OR P5, PT, R5, UR17, P1 ;  /* 0x0000001105007c0c */ /* 0x000fe40008fa6670 */
[----:B------:R-:W-:Y:S02]  /*19020*/  ISETP.GE.OR P4, PT, R4, UR17, P1 ;  /* 0x0000001104007c0c */ /* 0x000fe40008f86670 */
[----:B------:R-:W-:Y:S02]  /*19030*/  ISETP.GE.OR P3, PT, R3, UR17, P1 ;  /* 0x0000001103007c0c */ /* 0x000fe40008f66670 */
[----:B------:R-:W-:Y:S02]  /*19040*/  ISETP.GE.OR P2, PT, R2, UR17, P1 ;  /* 0x0000001102007c0c */ /* 0x000fe40008f46670 */
[----:B------:R-:W-:Y:S01]  /*19050*/  ISETP.GE.OR P1, PT, R0, UR17, P1 ;  /* 0x0000001100007c0c */ /* 0x000fe20008f26670 */
[----:B------:R-:W-:-:S12]  /*19060*/  @P0 BRA `(.L_x_267) ;  /* 0x0000000000200947 */ /* 0x000fd80003800000 */
[----:B------:R-:W-:Y:S01]  /*19070*/  IMAD R7, R7, UR9, RZ ;  /* 0x0000000907077c24 */ /* 0x000fe2000f8e02ff */
[----:B------:R-:W-:-:S04]  /*19080*/  ULDC.64 UR4, c[0x0][0x2b0] ;  /* 0x0000ac0000047ab9 */ /* 0x000fc80000000a00 */
[----:B-1----:R-:W-:-:S04]  /*19090*/  IADD3 R8, P0, R7, UR6, RZ ;  /* 0x0000000607087c10 */ /* 0x002fc8000ff1e0ff */
[----:B------:R-:W-:Y:S02]  /*190a0*/  LEA.HI.X.SX32 R7, R7, UR26, 0x1, P0 ;  /* 0x0000001a07077c11 */ /* 0x000fe400080f0eff */
[----:B--2---:R-:W-:-:S04]  /*190b0*/  LEA R10, P0, R8, UR4, 0x2 ;  /* 0x00000004080a7c11 */ /* 0x004fc8000f8010ff */
[----:B------:R-:W-:Y:S01]  /*190c0*/  LEA.HI.X R11, R8, UR5, R7, 0x2, P0 ;  /* 0x00000005080b7c11 */ /* 0x000fe200080f1407 */
[----:B------:R-:W-:-:S05]  /*190d0*/  IMAD.MOV.U32 R7, RZ, RZ, 0x7f800000 ;  /* 0x7f800000ff077424 */ /* 0x000fca00078e00ff */
[----:B------:R1:W-:Y:S03]  /*190e0*/  STG.E desc[UR20][R10.64], R7 ;  /* 0x000000070a007986 */ /* 0x0003e6000c101914 */
.L_x_267:
[----:B------:R-:W-:Y:S05]  /*190f0*/  BSYNC B0 ;  /* 0x0000000000007941 */ /* 0x000fea0003800000 */
.L_x_266:
        /* <DEDUP_REMOVED lines=10> */
.L_x_269:
[----:B------:R-:W-:Y:S05]  /*191a0*/  BSYNC B0 ;  /* 0x0000000000007941 */ /* 0x000fea0003800000 */
.L_x_268:
[----:B------:R-:W-:Y:S04]  /*191b0*/  BSSY B0, `(.L_x_270) ;  /* 0x000000a000007945 */ /* 0x000fe80003800000 */
[----:B------:R-:W-:Y:S05]  /*191c0*/  @P5 BRA `(.L_x_271) ;  /* 0x0000000000205947 */ /* 0x000fea0003800000 */
[----:B------:R-:W-:Y:S01]  /*191d0*/  IMAD R5, R5, UR9, RZ ;  /* 0x0000000905057c24 */ /* 0x000fe2000f8e02ff */
[----:B------:R-:W-:-:S04]  /*191e0*/  ULDC.64 UR4, c[0x0][0x2b0] ;  /* 0x0000ac0000047ab9 */ /* 0x000fc80000000a00 */
[----:B------:R-:W-:-:S04]  /*191f0*/  IADD3 R6, P0, R5, UR6, RZ ;  /* 0x0000000605067c10 */ /* 0x000fc8000ff1e0ff */
[----:B------:R-:W-:Y:S02]  /*19200*/  LEA.HI.X.SX32 R5, R5, UR26, 0x1, P0 ;  /* 0x0000001a05057c11 */ /* 0x000fe400080f0eff */
[----:B-1----:R-:W-:-:S04]  /*19210*/  LEA R8, P0, R6, UR4, 0x2 ;  /* 0x0000000406087c11 */ /* 0x002fc8000f8010ff */
[----:B------:R-:W-:Y:S01]  /*19220*/  LEA.HI.X R9, R6, UR5, R5, 0x2, P0 ;  /* 0x0000000506097c11 */ /* 0x000fe200080f1405 */
[----:B------:R-:W-:-:S05]  /*19230*/  IMAD.MOV.U32 R5, RZ, RZ, 0x7f800000 ;  /* 0x7f800000ff057424 */ /* 0x000fca00078e00ff */
[----:B------:R1:W-:Y:S03]  /*19240*/  STG.E desc[UR20][R8.64], R5 ;  /* 0x0000000508007986 */ /* 0x0003e6000c101914 */
.L_x_271:
[----:B------:R-:W-:Y:S05]  /*19250*/  BSYNC B0 ;  /* 0x0000000000007941 */ /* 0x000fea0003800000 */
.L_x_270:
        /* <DEDUP_REMOVED lines=10> */
.L_x_273:
[----:B------:R-:W-:Y:S05]  /*19300*/  BSYNC B0 ;  /* 0x0000000000007941 */ /* 0x000fea0003800000 */
.L_x_272:
        /* <DEDUP_REMOVED lines=10> */
.L_x_275:
[----:B------:R-:W-:Y:S05]  /*193b0*/  BSYNC B0 ;  /* 0x0000000000007941 */ /* 0x000fea0003800000 */
.L_x_274:
        /* <DEDUP_REMOVED lines=10> */
.L_x_277:
[----:B------:R-:W-:Y:S05]  /*19460*/  BSYNC B0 ;  /* 0x0000000000007941 */ /* 0x000fea0003800000 */
.L_x_276:
[----:B------:R-:W-:Y:S05]  /*19470*/  @P1 EXIT ;  /* 0x000000000000194d */ /* 0x000fea0003800000 */
[----:B------:R-:W-:Y:S01]  /*19480*/  IMAD R0, R0, UR9, RZ ;  /* 0x0000000900007c24 */ /* 0x000fe2000f8e02ff */
[----:B------:R-:W-:Y:S01]  /*19490*/  ULDC.64 UR4, c[0x0][0x2b0] ;  /* 0x0000ac0000047ab9 */ /* 0x000fe20000000a00 */
[----:B-1----:R-:W-:-:S03]  /*194a0*/  IMAD.MOV.U32 R5, RZ, RZ, 0x7f800000 ;  /* 0x7f800000ff057424 */ /* 0x002fc600078e00ff */
[----:B------:R-:W-:-:S04]  /*194b0*/  IADD3 R3, P0, R0, UR6, RZ ;  /* 0x0000000600037c10 */ /* 0x000fc8000ff1e0ff */
[----:B------:R-:W-:Y:S02]  /*194c0*/  LEA.HI.X.SX32 R0, R0, UR26, 0x1, P0 ;  /* 0x0000001a00007c11 */ /* 0x000fe400080f0eff */
[----:B------:R-:W-:-:S04]  /*194d0*/  LEA R2, P0, R3, UR4, 0x2 ;  /* 0x0000000403027c11 */ /* 0x000fc8000f8010ff */
[----:B------:R-:W-:-:S05]  /*194e0*/  LEA.HI.X R3, R3, UR5, R0, 0x2, P0 ;  /* 0x0000000503037c11 */ /* 0x000fca00080f1400 */
[----:B------:R-:W-:Y:S01]  /*194f0*/  STG.E desc[UR20][R2.64], R5 ;  /* 0x0000000502007986 */ /* 0x000fe2000c101914 */
[----:B------:R-:W-:Y:S05]  /*19500*/  EXIT ;  /* 0x000000000000794d */ /* 0x000fea0003800000 */
.L_x_278:
        /* <DEDUP_REMOVED lines=15> */
.L_x_1741:


//--------------------- .text._ZN5flash16flash_fwd_kernelI23Flash_fwd_kernel_traitsILi128ELi128ELi64ELi4ELb0ELb0EN7cutlass10bfloat16_tE19Flash_kernel_traitsILi128ELi128ELi64ELi4ES3_EELb0ELb1ELb0ELb0ELb0ELb0ELb1ELb0EEEvNS_16Flash_fwd_paramsE --------------------------
	.section	.text._ZN5flash16flash_fwd_kernelI23Flash_fwd_kernel_traitsILi128ELi128ELi64ELi4ELb0ELb0EN7cutlass10bfloat16_tE19Flash_kernel_traitsILi128ELi128ELi64ELi4ES3_EELb0ELb1ELb0ELb0ELb0ELb0ELb1ELb0EEEvNS_16Flash_fwd_paramsE,"ax",@progbits
	.align	128
        .global         _ZN5flash16flash_fwd_kernelI23Flash_fwd_kernel_traitsILi128ELi128ELi64ELi4ELb0ELb0EN7cutlass10bfloat16_tE19Flash_kernel_traitsILi128ELi128ELi64ELi4ES3_EELb0ELb1ELb0ELb0ELb0ELb0ELb1ELb0EEEvNS_16Flash_fwd_paramsE
        .type           _ZN5flash16flash_fwd_kernelI23Flash_fwd_kernel_traitsILi128ELi128ELi64ELi4ELb0ELb0EN7cutlass10bfloat16_tE19Flash_kernel_traitsILi128ELi128ELi64ELi4ES3_EELb0ELb1ELb0ELb0ELb0ELb0ELb1ELb0EEEvNS_16Flash_fwd_paramsE,@function
        .size           _ZN5flash16flash_fwd_kernelI23Flash_fwd_kernel_traitsILi128ELi128ELi64ELi4ELb0ELb0EN7cutlass10bfloat16_tE19Flash_kernel_traitsILi128ELi128ELi64ELi4ES3_EELb0ELb1ELb0ELb0ELb0ELb0ELb1ELb0EEEvNS_16Flash_fwd_paramsE,(.L_x_1742 - _ZN5flash16flash_fwd_kernelI23Flash_fwd_kernel_traitsILi128ELi128ELi64ELi4ELb0ELb0EN7cutlass10bfloat16_tE19Flash_kernel_traitsILi128ELi128ELi64ELi4ES3_EELb0ELb1ELb0ELb0ELb0ELb0ELb1ELb0EEEvNS_16Flash_fwd_paramsE)
        .other          _ZN5flash16flash_fwd_kernelI23Flash_fwd_kernel_traitsILi128ELi128ELi64ELi4ELb0ELb0EN7cutlass10bfloat16_tE19Flash_kernel_traitsILi128ELi128ELi64ELi4ES3_EELb0ELb1ELb0ELb0ELb0ELb0ELb1ELb0EEEvNS_16Flash_fwd_paramsE,@"STO_CUDA_ENTRY STV_DEFAULT"
_ZN5flash16flash_fwd_kernelI23Flash_fwd_kernel_traitsILi128ELi128ELi64ELi4ELb0ELb0EN7cutlass10bfloat16_tE19Flash_kernel_traitsILi128ELi128ELi64ELi4ES3_EELb0ELb1ELb0ELb0ELb0ELb0ELb1ELb0EEEvNS_16Flash_fwd_paramsE:
.text._ZN5flash16flash_fwd_kernelI23Flash_fwd_kernel_traitsILi128ELi128ELi64ELi4ELb0ELb0EN7cutlass10bfloat16_tE19Flash_kernel_traitsILi128ELi128ELi64ELi4ES3_EELb0ELb1ELb0ELb0ELb0ELb0ELb1ELb0EEEvNS_16Flash_fwd_paramsE:
        /* <DEDUP_REMOVED lines=55> */
.L_x_279:
[----:B------:R-:W-:-:S05]  /*0370*/  ULDC UR7, c[0x0][0x2c8] ;  /* 0x0000b20000077ab9 */ /* 0x000fca0000000800 */
.L_x_280:
        /* <DEDUP_REMOVED lines=46> */
[----:B------:R-:W-:-:S02]  /*0660*/  SHF.R.S32.HI R6, RZ, 0x3, R4 ;  /* 0x00000003ff067819 */ /* 0x000fc40000011404 */
[----:B------:R-:W-:Y:S02]  /*0670*/  LOP3.LUT R4, R4, 0xfffffff8, RZ, 0xc0, !PT ;  /* 0xfffffff804047812 */ /* 0x000fe400078ec0ff */
[----:B------:R-:W-:Y:S01]  /*0680*/  @UP1 ULDC.64 UR4, c[0x0][0x240] ;  /* 0x0000900000041ab9 */ /* 0x000fe20000000a00 */
[----:B------:R-:W-:Y:S01]  /*0690*/  @!UP1 USHF.R.S32.HI UR8, URZ, 0x1f, UR11 ;  /* 0x0000001f3f089899 */ /* 0x000fe2000801140b */
[----:B------:R-:W-:Y:S01]  /*06a0*/  PLOP3.LUT P1, PT, PT, PT, UP0, 0x80, 0x0 ;  /* 0x000000000000781c */ /* 0x000fe20003f2f008 */
[----:B------:R-:W-:Y:S01]  /*06b0*/  @UP1 UIMAD.WIDE.U32 UR26, UR15, UR4, URZ ;  /* 0x000000040f1a12a5 */ /* 0x000fe2000f8e003f */
[----:B------:R-:W-:Y:S01]  /*06c0*/  IADD3 R21, -R4, R168, RZ ;  /* 0x000000a804157210 */ /* 0x000fe20007ffe1ff */
[----:B------:R-:W-:Y:S01]  /*06d0*/  @UP0 UIADD3 UR7, UR12, UR6, URZ ;  /* 0x000000060c070290 */ /* 0x000fe2000fffe03f */
[--C-:B------:R-:W-:Y:S01]  /*06e0*/  SHF.R.S32.HI R7, RZ, 0x1f, R6.reuse ;  /* 0x0000001fff077819 */ /* 0x100fe20000011406 */
[----:B------:R-:W-:Y:S02]  /*06f0*/  @UP1 UIMAD UR10, UR15, UR5, UR27 ;  /* 0x000000050f0a12a4 */ /* 0x000fe4000f8e021b */
[----:B------:R-:W-:Y:S01]  /*0700*/  IMAD.SHL.U32 R138, R21, 0x8, RZ ;  /* 0x00000008158a7824 */ /* 0x000fe200078e00ff */
[----:B-1----:R-:W-:Y:S01]  /*0710*/  IABS R0, R14 ;  /* 0x0000000e00007213 */ /* 0x002fe20000000000 */
[----:B------:R-:W-:Y:S01]  /*0720*/  @!UP1 ULDC.64 UR4, c[0x0][0x228] ;  /* 0x00008a0000049ab9 */ /* 0x000fe20000000a00 */
[----:B------:R-:W-:Y:S01]  /*0730*/  IMAD.WIDE R8, R8, 0x80, R6 ;  /* 0x0000008008087825 */ /* 0x000fe200078e0206 */
[----:B------:R-:W-:-:S02]  /*0740*/  @!UP1 UIMAD UR8, UR8, UR4, URZ ;  /* 0x00000004080892a4 */ /* 0x000fc4000f8e023f */
[----:B------:R-:W-:Y:S01]  /*0750*/  @!UP1 UIMAD.WIDE.U32 UR28, UR11, UR4, URZ ;  /* 0x000000040b1c92a5 */ /* 0x000fe2000f8e003f */
[----:B------:R-:W-:Y:S01]  /*0760*/  IMAD.MOV.U32 R11, RZ, RZ, R0 ;  /* 0x000000ffff0b7224 */ /* 0x000fe200078e0000 */
[----:B------:R-:W-:Y:S01]  /*0770*/  @!UP1 UIMAD UR5, UR11, UR5, UR8 ;  /* 0x000000050b0592a4 */ /* 0x000fe2000f8e0208 */
[----:B--2---:R-:W-:Y:S02]  /*0780*/  IABS R5, R5 ;  /* 0x0000000500057213 */ /* 0x004fe40000000000 */
[----:B------:R-:W1:Y:S01]  /*0790*/  I2F.RP R2, R11 ;  /* 0x0000000b00027306 */ /* 0x000e620000209400 */
[----:B------:R-:W-:Y:S01]  /*07a0*/  @UP0 ULDC.64 UR8, c[0x0][0x248] ;  /* 0x0000920000080ab9 */ /* 0x000fe20000000a00 */
[----:B------:R-:W-:Y:S02]  /*07b0*/  @!UP1 UIADD3 UR10, UR29, UR5, URZ ;  /* 0x000000051d0a9290 */ /* 0x000fe4000fffe03f */
[----:B------:R-:W-:Y:S02]  /*07c0*/  @UP0 UIMAD.WIDE.U32 UR30, UR7, UR8, URZ ;  /* 0x00000008071e02a5 */ /* 0x000fe4000f8e003f */
[----:B------:R-:W-:Y:S01]  /*07d0*/  @UP0 UIMAD UR7, UR7, UR9, URZ ;  /* 0x00000009070702a4 */ /* 0x000fe2000f8e023f */
[----:B------:R-:W-:-:S03]  /*07e0*/  @!UP1 UMOV UR26, UR28 ;  /* 0x0000001c001a9c82 */ /* 0x000fc60008000000 */
[----:B------:R-:W-:Y:S01]  /*07f0*/  @UP0 UIADD3 UR27, UR31, UR7, URZ ;  /* 0x000000071f1b0290 */ /* 0x000fe2000fffe03f */
[----:B-1----:R-:W1:Y:S02]  /*0800*/  MUFU.RCP R2, R2 ;  /* 0x0000000200027308 */ /* 0x002e640000001000 */
[----:B-1----:R-:W-:-:S06]  /*0810*/  VIADD R2, R2, 0xffffffe ;  /* 0x0ffffffe02027836 */ /* 0x002fcc0000000000 */
[----:B------:R1:W2:Y:S02]  /*0820*/  F2I.FTZ.U32.TRUNC.NTZ R3, R2 ;  /* 0x0000000200037305 */ /* 0x0002a4000021f000 */
[----:B-1----:R-:W-:Y:S02]  /*0830*/  VIADD R2, R6, 0x40 ;  /* 0x0000004006027836 */ /* 0x002fe40000000000 */
[----:B--2---:R-:W-:-:S03]  /*0840*/  IMAD.MOV R0, RZ, RZ, -R3 ;  /* 0x000000ffff007224 */ /* 0x004fc600078e0a03 */
[----:B------:R-:W-:Y:S01]  /*0850*/  ISETP.GE.AND P4, PT, R2, UR14, PT ;  /* 0x0000000e02007c0c */ /* 0x000fe2000bf86270 */
[----:B------:R-:W-:Y:S02]  /*0860*/  IMAD R0, R0, R11, RZ ;  /* 0x0000000b00007224 */ /* 0x000fe400078e02ff */
[----:B------:R-:W-:-:S04]  /*0870*/  IMAD.MOV.U32 R2, RZ, RZ, RZ ;  /* 0x000000ffff027224 */ /* 0x000fc800078e00ff */
[----:B------:R-:W-:Y:S01]  /*0880*/  IMAD.HI.U32 R3, R3, R0, R2 ;  /* 0x0000000003037227 */ /* 0x000fe200078e0002 */
[----:B------:R-:W-:-:S03]  /*0890*/  IADD3 R0, R6, 0x60, RZ ;  /* 0x0000006006007810 */ /* 0x000fc60007ffe0ff */
[----:B------:R-:W-:Y:S01]  /*08a0*/  VIADD R2, R6, 0x50 ;  /* 0x0000005006027836 */ /* 0x000fe20000000000 */
[----:B------:R-:W-:Y:S01]  /*08b0*/  ISETP.GE.AND P0, PT, R0, UR14, PT ;  /* 0x0000000e00007c0c */ /* 0x000fe2000bf06270 */
[----:B------:R-:W-:-:S03]  /*08c0*/  IMAD.HI.U32 R0, R3, R5, RZ ;  /* 0x0000000503007227 */ /* 0x000fc600078e00ff */
[----:B------:R-:W-:Y:S01]  /*08d0*/  ISETP.GE.AND P3, PT, R2, UR14, PT ;  /* 0x0000000e02007c0c */ /* 0x000fe2000bf66270 */
[----:B------:R-:W-:Y:S02]  /*08e0*/  IMAD.SHL.U32 R3, R6, 0x40, RZ ;  /* 0x0000004006037824 */ /* 0x000fe400078e00ff */
[----:B------:R-:W-:-:S03]  /*08f0*/  IMAD.MOV R2, RZ, RZ, -R0 ;  /* 0x000000ffff027224 */ /* 0x000fc600078e0a00 */
[----:B------:R-:W-:Y:S01]  /*0900*/  LOP3.LUT R3, R3, 0x1c0, RZ, 0xc0, !PT ;  /* 0x000001c003037812 */ /* 0x000fe200078ec0ff */
[----:B------:R-:W-:-:S03]  /*0910*/  IMAD R2, R11, R2, R5 ;  /* 0x000000020b027224 */ /* 0x000fc600078e0205 */
[----:B------:R-:W-:Y:S02]  /*0920*/  LOP3.LUT R4, R3, 0x38, R138, 0xf8, !PT ;  /* 0x0000003803047812 */ /* 0x000fe400078ef88a */
[----:B------:R-:W-:Y:S02]  /*0930*/  ISETP.GT.U32.AND P5, PT, R11, R2, PT ;  /* 0x000000020b00720c */ /* 0x000fe40003fa4070 */
[----:B------:R-:W-:Y:S01]  /*0940*/  SHF.R.U32.HI R3, RZ, 0x3, R3 ;  /* 0x00000003ff037819 */ /* 0x000fe20000011603 */
[----:B------:R-:W-:Y:S10]  /*0950*/  @P1 BRA `(.L_x_282) ;  /* 0x0000000000301947 */ /* 0x000ff40003800000 */
        /* <DEDUP_REMOVED lines=12> */
.L_x_282:
[----:B------:R-:W-:Y:S01]  /*0a20*/  LOP3.LUT R5, R25, 0xfffffff0, RZ, 0xc0, !PT ;  /* 0xfffffff019057812 */ /* 0x000fe200078ec0ff */
[----:B------:R-:W-:Y:S01]  /*0a30*/  @UP0 UIADD3 UR13, UR12, UR6, URZ ;  /* 0x000000060c0d0290 */ /* 0x000fe2000fffe03f */
[----:B------:R-:W-:Y:S01]  /*0a40*/  @!P5 IMAD.IADD R2, R2, 0x1, -R11 ;  /* 0x000000010202d824 */ /* 0x000fe200078e0a0b */
[----:B------:R-:W-:Y:S01]  /*0a50*/  LOP3.LUT R12, R4, R3, RZ, 0x3c, !PT ;  /* 0x00000003040c7212 */ /* 0x000fe200078e3cff */
[----:B------:R-:W-:Y:S01]  /*0a60*/  @UP0 ULDC.64 UR6, c[0x0][0x250] ;  /* 0x0000940000060ab9 */ /* 0x000fe20000000a00 */
[----:B------:R-:W-:Y:S01]  /*0a70*/  IMAD.IADD R4, R168, 0x1, -R5 ;  /* 0x00000001a8047824 */ /* 0x000fe200078e0a05 */
[----:B------:R-:W-:Y:S01]  /*0a80*/  @UP0 UIMAD.WIDE.U32 UR28, UR13, UR6, URZ ;  /* 0x000000060d1c02a5 */ /* 0x000fe2000f8e003f */
[----:B------:R-:W-:Y:S01]  /*0a90*/  LOP3.LUT R10, R14, UR24, RZ, 0x3c, !PT ;  /* 0x000000180e0a7c12 */ /* 0x000fe2000f8e3cff */
[----:B------:R-:W-:Y:S01]  /*0aa0*/  @UP0 UIMAD UR13, UR13, UR7, URZ ;  /* 0x000000070d0d02a4 */ /* 0x000fe2000f8e023f */
[----:B------:R-:W-:Y:S01]  /*0ab0*/  ISETP.GE.U32.AND P6, PT, R2, R11, PT ;  /* 0x0000000b0200720c */ /* 0x000fe20003fc6070 */
[----:B------:R-:W-:Y:S01]  /*0ac0*/  USHF.R.S32.HI UR25, URZ, 0x1f, UR24 ;  /* 0x0000001f3f197899 */ /* 0x000fe20008011418 */
[----:B------:R-:W-:Y:S01]  /*0ad0*/  SHF.R.S32.HI R2, RZ, 0x1f, R4 ;  /* 0x0000001fff027819 */ /* 0x000fe20000011404 */
[----:B------:R-:W-:Y:S01]  /*0ae0*/  @UP0 UIADD3 UR13, UR29, UR13, URZ ;  /* 0x0000000d1d0d0290 */ /* 0x000fe2000fffe03f */
[----:B------:R-:W-:Y:S01]  /*0af0*/  ISETP.GE.AND P2, PT, R10, RZ, PT ;  /* 0x000000ff0a00720c */ /* 0x000fe20003f46270 */
[----:B------:R-:W-:Y:S01]  /*0b00*/  @!P5 VIADD R0, R0, 0x1 ;  /* 0x000000010000d836 */ /* 0x000fe20000000000 */
[----:B------:R-:W-:-:S02]  /*0b10*/  ISETP.NE.AND P5, PT, R14, RZ, PT ;  /* 0x000000ff0e00720c */ /* 0x000fc40003fa5270 */
        /* <DEDUP_REMOVED lines=16> */
.L_x_283:
[----:B------:R-:W-:Y:S01]  /*0c20*/  IMAD R5, R7, UR8, RZ ;  /* 0x0000000807057c24 */ /* 0x000fe2000f8e02ff */
[----:B------:R-:W-:Y:S01]  /*0c30*/  LOP3.LUT R11, R24, 0xfffffff8, RZ, 0xc0, !PT ;  /* 0xfffffff8180b7812 */ /* 0x000fe200078ec0ff */
[----:B------:R-:W-:Y:S01]  /*0c40*/  IMAD.WIDE.U32 R2, R6, UR8, R138 ;  /* 0x0000000806027c25 */ /* 0x000fe2000f8e008a */
[----:B------:R-:W-:Y:S01]  /*0c50*/  ULDC.64 UR4, c[0x0][0x258] ;  /* 0x0000960000047ab9 */ /* 0x000fe20000000a00 */
[----:B------:R-:W-:Y:S01]  /*0c60*/  MOV R28, 0x10 ;  /* 0x00000010001c7802 */ /* 0x000fe20000000f00 */
[----:B------:R-:W-:Y:S01]  /*0c70*/  UIMAD UR25, UR25, UR4, URZ ;  /* 0x00000004191972a4 */ /* 0x000fe2000f8e023f */
[----:B------:R-:W-:Y:S01]  /*0c80*/  IMAD.SHL.U32 R13, R10, 0x8, RZ ;  /* 0x000000080a0d7824 */ /* 0x000fe200078e00ff */
[----:B------:R-:W-:Y:S01]  /*0c90*/  IADD3 R10, P1, R2, UR30, RZ ;  /* 0x0000001e020a7c10 */ /* 0x000fe2000ff3e0ff */
[----:B------:R-:W-:Y:S01]  /*0ca0*/  IMAD R5, R6, UR9, R5 ;  /* 0x0000000906057c24 */ /* 0x000fe2000f8e0205 */
[----:B------:R-:W-:Y:S01]  /*0cb0*/  UIMAD UR5, UR24, UR5, UR25 ;  /* 0x00000005180572a4 */ /* 0x000fe2000f8e0219 */
[----:B------:R-:W-:Y:S01]  /*0cc0*/  IMAD.IADD R22, R4, 0x1, -R11 ;  /* 0x0000000104167824 */ /* 0x000fe200078e0a0b */
[----:B------:R-:W-:Y:S01]  /*0cd0*/  LOP3.LUT R12, R12, 0xfffffe00, R13, 0xf8, !PT ;  /* 0xfffffe000c0c7812 */ /* 0x000fe200078ef80d */
[----:B------:R-:W-:Y:S01]  /*0ce0*/  @P6 VIADD R0, R0, 0x1 ;  /* 0x0000000100006836 */ /* 0x000fe20000000000 */
[----:B------:R-:W-:Y:S01]  /*0cf0*/  IADD3.X R11, R3, UR27, R5, P1, !PT ;  /* 0x0000001b030b7c10 */ /* 0x000fe20008ffe405 */
[C---:B------:R-:W-:Y:S01]  /*0d00*/  IMAD.WIDE.U32 R2, R6.reuse, UR6, R138 ;  /* 0x0000000606027c25 */ /* 0x040fe2000f8e008a */
[----:B------:R-:W1:Y:S01]  /*0d10*/  S2UR UR27, SR_CgaCtaId ;  /* 0x00000000001b79c3 */ /* 0x000e620000008800 */
[----:B------:R-:W-:Y:S01]  /*0d20*/  ISETP.GE.AND P6, PT, R6, UR14, PT ;  /* 0x0000000e06007c0c */ /* 0x000fe2000bfc6270 */
[----:B------:R-:W-:Y:S01]  /*0d30*/  BSSY B0, `(.L_x_284) ;  /* 0x000003e000007945 */ /* 0x000fe20003800000 */
[----:B------:R-:W-:Y:S01]  /*0d40*/  IMAD R4, R7, UR6, RZ ;  /* 0x0000000607047c24 */ /* 0x000fe2000f8e02ff */
[----:B------:R-:W-:Y:S01]  /*0d50*/  @!P2 IADD3 R0, -R0, RZ, RZ ;  /* 0x000000ff0000a210 */ /* 0x000fe20007ffe1ff */
[----:B------:R-:W-:Y:S01]  /*0d60*/  VIADD R200, R138, 0x40 ;  /* 0x000000408ac87836 */ /* 0x000fe20000000000 */
[----:B------:R-:W-:Y:S01]  /*0d70*/  IADD3 R2, P2, R2, UR28, RZ ;  /* 0x0000001c02027c10 */ /* 0x000fe2000ff5e0ff */
[C---:B------:R-:W-:Y:S01]  /*0d80*/  IMAD R5, R6.reuse, UR7, R4 ;  /* 0x0000000706057c24 */ /* 0x040fe2000f8e0204 */
[----:B------:R-:W-:Y:S01]  /*0d90*/  @!P5 LOP3.LUT R0, RZ, R14, RZ, 0x33, !PT ;  /* 0x0000000eff00d212 */ /* 0x000fe200078e33ff */
[----:B------:R-:W-:Y:S01]  /*0da0*/  VIADD R18, R6, 0x10 ;  /* 0x0000001006127836 */ /* 0x000fe20000000000 */
[----:B------:R-:W-:Y:S01]  /*0db0*/  IADD3 R14, P1, R138, UR26, RZ ;  /* 0x0000001a8a0e7c10 */ /* 0x000fe2000ff3e0ff */
[----:B------:R-:W-:Y:S01]  /*0dc0*/  IMAD.MOV.U32 R29, RZ, RZ, 0x20 ;  /* 0x00000020ff1d7424 */ /* 0x000fe200078e00ff */
[----:B------:R-:W-:Y:S01]  /*0dd0*/  IADD3.X R3, R3, UR13, R5, P2, !PT ;  /* 0x0000000d03037c10 */ /* 0x000fe200097fe405 */
[----:B------:R-:W-:Y:S01]  /*0de0*/  ULDC.64 UR12, c[0x0][0x260] ;  /* 0x00009800000c7ab9 */ /* 0x000fe20000000a00 */
[----:B------:R-:W-:Y:S01]  /*0df0*/  IADD3.X R15, R139, UR10, RZ, P1, !PT ;  /* 0x0000000a8b0f7c10 */ /* 0x000fe20008ffe4ff */
[----:B------:R-:W-:Y:S01]  /*0e00*/  ULDC.64 UR10, c[0x0][0x268] ;  /* 0x00009a00000a7ab9 */ /* 0x000fe20000000a00 */
[C---:B------:R-:W-:Y:S01]  /*0e10*/  IMAD.WIDE.U32 R32, R0.reuse, UR12, R10 ;  /* 0x0000000c00207c25 */ /* 0x040fe2000f8e000a */
[----:B------:R-:W-:Y:S01]  /*0e20*/  MOV R13, UR4 ;  /* 0x00000004000d7c02 */ /* 0x000fe20008000f00 */
[----:B------:R-:W-:Y:S01]  /*0e30*/  UMOV UR4, 0x400 ;  /* 0x0000040000047882 */ /* 0x000fe20000000000 */
[----:B------:R-:W-:Y:S01]  /*0e40*/  SHF.R.S32.HI R4, RZ, 0x1f, R0 ;  /* 0x0000001fff047819 */ /* 0x000fe20000011400 */
[----:B------:R-:W-:Y:S01]  /*0e50*/  IMAD.WIDE.U32 R30, R0, UR10, R2 ;  /* 0x0000000a001e7c25 */ /* 0x000fe2000f8e0002 */
[----:B------:R2:W-:Y:S01]  /*0e60*/  STL.64 [R1+0x68], R32 ;  /* 0x0000682001007387 */ /* 0x0005e20000100a00 */
[----:B------:R-:W-:-:S02]  /*0e70*/  ISETP.GE.AND P5, PT, R18, UR14, PT ;  /* 0x0000000e12007c0c */ /* 0x000fc4000bfa6270 */
[----:B------:R-:W-:Y:S01]  /*0e80*/  IMAD.WIDE.U32 R14, R13, UR24, R14 ;  /* 0x000000180d0e7c25 */ /* 0x000fe2000f8e000e */
[----:B------:R2:W-:Y:S01]  /*0e90*/  STL.64 [R1+0x78], R30 ;  /* 0x0000781e01007387 */ /* 0x0005e20000100a00 */
[----:B-1----:R-:W-:Y:S01]  /*0ea0*/  ULEA UR4, UR27, UR4, 0x18 ;  /* 0x000000041b047291 */ /* 0x002fe2000f8ec03f */
[----:B------:R-:W-:Y:S01]  /*0eb0*/  R2P PR, R22, 0x6 ;  /* 0x0000000616007804 */ /* 0x000fe20000000000 */
[C---:B------:R-:W-:Y:S01]  /*0ec0*/  IMAD R5, R4.reuse, UR12, RZ ;  /* 0x0000000c04057c24 */ /* 0x040fe2000f8e02ff */
[----:B------:R2:W-:Y:S01]  /*0ed0*/  STL [R1+0x2c], R200 ;  /* 0x00002cc801007387 */ /* 0x0005e20000100800 */
[----:B------:R-:W-:Y:S01]  /*0ee0*/  IMAD R4, R4, UR10, RZ ;  /* 0x0000000a04047c24 */ /* 0x000fe2000f8e02ff */
[----:B------:R-:W-:Y:S01]  /*0ef0*/  IADD3 R11, R15, UR5, RZ ;  /* 0x000000050f0b7c10 */ /* 0x000fe2000fffe0ff */
[----:B------:R-:W-:Y:S01]  /*0f00*/  IMAD R23, R0, UR13, R5 ;  /* 0x0000000d00177c24 */ /* 0x000fe2000f8e0205 */
[----:B------:R-:W-:Y:S01]  /*0f10*/  IADD3 R19, R6, 0x20, RZ ;  /* 0x0000002006137810 */ /* 0x000fe20007ffe0ff */
[----:B------:R-:W-:Y:S01]  /*0f20*/  IMAD R26, R0, UR11, R4 ;  /* 0x0000000b001a7c24 */ /* 0x000fe2000f8e0204 */
[----:B------:R-:W-:-:S02]  /*0f30*/  SEL R5, R28, 0xfffffff0, !P1 ;  /* 0xfffffff01c057807 */ /* 0x000fc40004800000 */
[----:B------:R-:W-:Y:S02]  /*0f40*/  SEL R3, R29, 0xffffffe0, !P2 ;  /* 0xffffffe01d037807 */ /* 0x000fe40005000000 */
[----:B------:R-:W-:Y:S01]  /*0f50*/  LEA R244, R12, UR4, 0x1 ;  /* 0x000000040cf47c11 */ /* 0x000fe2000f8e08ff */
        /* <DEDUP_REMOVED lines=27> */
.L_x_285:
[----:B------:R-:W-:Y:S05]  /*1110*/  BSYNC B0 ;  /* 0x0000000000007941 */ /* 0x000fea0003800000 */
.L_x_284:
        /* <DEDUP_REMOVED lines=33> */
.L_x_287:
[----:B------:R-:W-:Y:S05]  /*1330*/  BSYNC B0 ;  /* 0x0000000000007941 */ /* 0x000fea0003800000 */
.L_x_286:
        /* <DEDUP_REMOVED lines=34> */
.L_x_289:
[----:B------:R-:W-:Y:S05]  /*1560*/  BSYNC B0 ;  /* 0x0000000000007941 */ /* 0x000fea0003800000 */
.L_x_288:
        /* <DEDUP_REMOVED lines=33> */
.L_x_291:
[----:B------:R-:W-:Y:S05]  /*1780*/  BSYNC B0 ;  /* 0x0000000000007941 */ /* 0x000fea0003800000 */
.L_x_290:
        /* <DEDUP_REMOVED lines=32> */
.L_x_293:
[----:B------:R-:W-:Y:S05]  /*1990*/  BSYNC B0 ;  /* 0x0000000000007941 */ /* 0x000fea0003800000 */
.L_x_292:
        /* <DEDUP_REMOVED lines=32> */
.L_x_295:
[----:B------:R-:W-:Y:S05]  /*1ba0*/  BSYNC B0 ;  /* 0x0000000000007941 */ /* 0x000fea0003800000 */
.L_x_294:
        /* <DEDUP_REMOVED lines=32> */
.L_x_297:
[----:B------:R-:W-:Y:S05]  /*1db0*/  BSYNC B0 ;  /* 0x0000000000007941 */ /* 0x000fea0003800000 */
.L_x_296:
        /* <DEDUP_REMOVED lines=14> */
[----:B------:R-:W5:Y:S01]  /*1ea0*/  @!P1 LDC.64 R12, c[0x0][0x210] ;  /* 0x00008400ff0c9b82 */ /* 0x000f620000000a00 */
[----:B------:R-:W-:Y:S01]  /*1eb0*/  IMAD R0, R0, UR11, R8 ;  /* 0x0000000b00007c24 */ /* 0x000fe2000f8e0208 */
[----:B------:R1:W-:Y:S03]  /*1ec0*/  @P1 STS.128 [R244+0x3800], RZ ;  /* 0x003800fff4001388 */ /* 0x0003e60000000c00 */
[----:B------:R-:W-:Y:S01]  /*1ed0*/  IMAD.IADD R0, R11, 0x1, R0 ;  /* 0x000000010b007824 */ /* 0x000fe200078e0200 */
[----:B-----5:R-:W-:-:S04]  /*1ee0*/  @!P1 LEA R8, P6, R10, R12, 0x1 ;  /* 0x0000000c0a089211 */ /* 0x020fc800078c08ff */
        /* <DEDUP_REMOVED lines=8> */
[----:B-1----:R-:W-:-:S04]  /*1f70*/  LEA R8, P0, R10, UR10, 0x1 ;  /* 0x0000000a0a087c11 */ /* 0x002fc8000f8008ff */
[----:B------:R-:W-:-:S05]  /*1f80*/  LEA.HI.X R9, R10, UR11, R0, 0x1, P0 ;  /* 0x0000000b0a097c11 */ /* 0x000fca00080f0c00 */
[----:B------:R-:W-:Y:S01]  /*1f90*/  @!PT LDS RZ, [RZ] ;  /* 0x00000000fffff984 */ /* 0x000fe20000000800 */
[----:B------:R-:W-:Y:S01]  /*1fa0*/  @!PT LDS RZ, [RZ] ;  /* 0x00000000fffff984 */ /* 0x000fe20000000800 */
[----:B------:R-:W-:Y:S01]  /*1fb0*/  @!PT LDS RZ, [RZ] ;  /* 0x00000000fffff984 */ /* 0x000fe20000000800 */
[----:B------:R1:W-:Y:S04]  /*1fc0*/  LDGSTS.E.BYPASS.LTC128B.128 [R244+0x7800], desc[UR20][R8.64+0x80] ;  /* 0x0780008008f47fae */ /* 0x0003e8000b901d54 */
.L_x_299:
[----:B------:R-:W-:Y:S05]  /*1fd0*/  BSYNC B0 ;  /* 0x0000000000007941 */ /* 0x000fea0003800000 */
.L_x_298:
        /* <DEDUP_REMOVED lines=9> */
[----:B-1----:R-:W-:Y:S01]  /*2070*/  IMAD.WIDE.U32 R8, R174, UR12, R198 ;  /* 0x0000000cae087c25 */ /* 0x002fe2000f8e00c6 */
[----:B------:R-:W-:Y:S01]  /*2080*/  BSSY B0, `(.L_x_300) ;  /* 0x0000018000007945 */ /* 0x000fe20003800000 */
[----:B------:R-:W-:-:S03]  /*2090*/  LOP3.LUT R14, R10, 0xffffffe0, RZ, 0xc0, !PT ;  /* 0xffffffe00a0e7812 */ /* 0x000fc600078ec0ff */
[----:B------:R-:W-:Y:S02]  /*20a0*/  VIADD R11, R9, UR10 ;  /* 0x0000000a090b7c36 */ /* 0x000fe40008000000 */
[----:B------:R-:W-:Y:S05]  /*20b0*/  @P0 BRA `(.L_x_301) ;  /* 0x0000000000500947 */ /* 0x000fea0003800000 */
[----:B------:R-:W-:Y:S02]  /*20c0*/  ULDC UR10, c[0x0][0x2d0] ;  /* 0x0000b400000a7ab9 */ /* 0x000fe40000000800 */
[----:B------:R-:W-:Y:S02]  /*20d0*/  ISETP.GE.AND P1, PT, R138, UR10, PT ;  /* 0x0000000a8a007c0c */ /* 0x000fe4000bf26270 */
[----:B------:R-:W-:-:S11]  /*20e0*/  ISETP.GE.AND P0, PT, R200, UR10, PT ;  /* 0x0000000ac8007c0c */ /* 0x000fd6000bf06270 */
[----:B------:R-:W1:Y:S01]  /*20f0*/  @!P1 LDC.64 R12, c[0x0][0x218] ;  /* 0x00008600ff0c9b82 */ /* 0x000e620000000a00 */
[----:B------:R1:W-:Y:S02]  /*2100*/  @P1 STS.128 [R244+0x8000], RZ ;  /* 0x008000fff4001388 */ /* 0x0003e40000000c00 */
        /* <DEDUP_REMOVED lines=15> */
.L_x_301:
[----:B------:R-:W-:Y:S05]  /*2200*/  BSYNC B0 ;  /* 0x0000000000007941 */ /* 0x000fea0003800000 */
.L_x_300:
[----:B------:R-:W-:Y:S01]  /*2210*/  USHF.L.U64.HI UR25, UR8, 0x4, UR9 ;  /* 0x0000000408197899 */ /* 0x000fe20008010209 */
[----:B------:R-:W-:Y:S01]  /*2220*/  BSSY B0, `(.L_x_302) ;  /* 0x000001a000007945 */ /* 0x000fe20003800000 */
[----:B------:R-:W-:Y:S01]  /*2230*/  USHF.L.U32 UR26, UR8, 0x4, URZ ;  /* 0x00000004081a7899 */ /* 0x000fe2000800063f */
[----:B---34-:R-:W-:Y:S02]  /*2240*/  SHF.R.S32.HI R16, RZ, 0x4, R25 ;  /* 0x00000004ff107819 */ /* 0x018fe40000011419 */
[----:B------:R-:W-:Y:S09]  /*2250*/  @P2 BRA `(.L_x_303) ;  /* 0x0000000000582947 */ /* 0x000ff20003800000 */
[----:B------:R-:W-:Y:S01]  /*2260*/  ULDC UR10, c[0x0][0x2d0] ;  /* 0x0000b400000a7ab9 */ /* 0x000fe20000000800 */
[----:B------:R-:W-:Y:S02]  /*2270*/  IADD3 R0, P2, R8, UR26, RZ ;  /* 0x0000001a08007c10 */ /* 0x000fe4000ff5e0ff */
[----:B------:R-:W-:Y:S02]  /*2280*/  ISETP.GE.AND P1, PT, R138, UR10, PT ;  /* 0x0000000a8a007c0c */ /* 0x000fe4000bf26270 */
[----:B------:R-:W-:Y:S02]  /*2290*/  ISETP.GE.AND P0, PT, R200, UR10, PT ;  /* 0x0000000ac8007c0c */ /* 0x000fe4000bf06270 */
[----:B------:R-:W-:-:S09]  /*22a0*/  IADD3.X R2, R11, UR25, RZ, P2, !PT ;  /* 0x000000190b027c10 */ /* 0x000fd200097fe4ff */
[----:B-1----:R-:W1:Y:S01]  /*22b0*/  @!P1 LDC.64 R12, c[0x0][0x218] ;  /* 0x00008600ff0c9b82 */ /* 0x002e620000000a00 */
        /* <DEDUP_REMOVED lines=16> */
.L_x_303:
[----:B------:R-:W-:Y:S05]  /*23c0*/  BSYNC B0 ;  /* 0x0000000000007941 */ /* 0x000fea0003800000 */
.L_x_302:
        /* <DEDUP_REMOVED lines=33> */
.L_x_305:
[----:B------:R-:W-:Y:S05]  /*25e0*/  BSYNC B0 ;  /* 0x0000000000007941 */ /* 0x000fea0003800000 */
.L_x_304:
[----:B------:R-:W-:Y:S01]  /*25f0*/  IMAD.SHL.U32 R4, R21, 0x40, RZ ;  /* 0x0000004015047824 */ /* 0x000fe200078e00ff */
[----:B------:R-:W-:Y:S01]  /*2600*/  BSSY B0, `(.L_x_306) ;  /* 0x0000021000007945 */ /* 0x000fe20003800000 */
[----:B------:R-:W-:Y:S01]  /*2610*/  IMAD.IADD R15, R16, 0x1, -R15 ;  /* 0x00000001100f7824 */ /* 0x000fe200078e0a0f */
[----:B------:R-:W-:Y:S01]  /*2620*/  LEA.HI R16, R17, R14, RZ, 0x2 ;  /* 0x0000000e11107211 */ /* 0x000fe200078f10ff */
[C---:B------:R-:W-:Y:S01]  /*2630*/  IMAD.SHL.U32 R2, R6.reuse, 0x8, RZ ;  /* 0x0000000806027824 */ /* 0x040fe200078e00ff */
[----:B------:R-:W-:Y:S02]  /*2640*/  ISETP.GE.AND P6, PT, R6, UR5, PT ;  /* 0x0000000506007c0c */ /* 0x000fe4000bfc6270 */
[----:B------:R-:W-:Y:S02]  /*2650*/  SHF.R.S32.HI R14, RZ, 0x5, R10 ;  /* 0x00000005ff0e7819 */ /* 0x000fe4000001140a */
[----:B------:R-:W-:Y:S01]  /*2660*/  LOP3.LUT R4, R4, 0x1c0, RZ, 0xc0, !PT ;  /* 0x000001c004047812 */ /* 0x000fe200078ec0ff */
[----:B------:R-:W-:Y:S08]  /*2670*/  @P1 BRA `(.L_x_307) ;  /* 0x0000000000641947 */ /* 0x000ff00003800000 */
        /* <DEDUP_REMOVED lines=25> */
.L_x_307:
[----:B------:R-:W-:Y:S05]  /*2810*/  BSYNC B0 ;  /* 0x0000000000007941 */ /* 0x000fea0003800000 */
.L_x_306:
[----:B------:R-:W0:Y:S01]  /*2820*/  LDGDEPBAR ;  /* 0x00000000000079af */ /* 0x000e220000000000 */
[----:B------:R-:W-:Y:S01]  /*2830*/  IMAD.IADD R11, R31, 0x1, R26 ;  /* 0x000000011f0b7824 */ /* 0x000fe200078e021a */
[----:B------:R-:W-:Y:S01]  /*2840*/  LOP3.LUT R2, R4, 0x8, R2, 0xf8, !PT ;  /* 0x0000000804027812 */ /* 0x000fe200078ef802 */
[----:B------:R-:W-:Y:S01]  /*2850*/  IMAD.MOV.U32 R10, RZ, RZ, R30 ;  /* 0x000000ffff0a7224 */ /* 0x000fe200078e001e */
[----:B------:R-:W-:Y:S01]  /*2860*/  SHF.R.U32.HI R4, RZ, 0x3, R4 ;  /* 0x00000003ff047819 */ /* 0x000fe20000011604 */
[----:B------:R-:W-:Y:S01]  /*2870*/  IMAD.SHL.U32 R0, R22, 0x40, RZ ;  /* 0x0000004016007824 */ /* 0x000fe200078e00ff */
[----:B-1-3--:R-:W-:Y:S01]  /*2880*/  LEA R8, R14, UR22, 0x4 ;  /* 0x000000160e087c11 */ /* 0x00afe2000f8e20ff */
[C---:B------:R-:W-:Y:S01]  /*2890*/  IMAD.SHL.U32 R7, R15.reuse, 0x8, RZ ;  /* 0x000000080f077824 */ /* 0x040fe200078e00ff */
[----:B------:R-:W-:Y:S01]  /*28a0*/  SHF.R.S32.HI R6, RZ, 0x2, R16 ;  /* 0x00000002ff067819 */ /* 0x000fe20000011410 */
[----:B------:R1:W-:Y:S01]  /*28b0*/  STL.64 [R1+0x70], R10 ;  /* 0x0000700a01007387 */ /* 0x0003e20000100a00 */
[----:B------:R-:W-:Y:S01]  /*28c0*/  LOP3.LUT R0, R0, 0x1c0, RZ, 0xc0, !PT ;  /* 0x000001c000007812 */ /* 0x000fe200078ec0ff */
[----:B------:R-:W-:Y:S01]  /*28d0*/  USHF.L.U64.HI UR22, UR6, 0x6, UR7 ;  /* 0x0000000606167899 */ /* 0x000fe20008010207 */
[----:B------:R-:W-:Y:S01]  /*28e0*/  LOP3.LUT R2, R2, R4, RZ, 0x3c, !PT ;  /* 0x0000000402027212 */ /* 0x000fe200078e3cff */
[----:B------:R-:W-:Y:S01]  /*28f0*/  IMAD.U32 R4, RZ, RZ, UR23 ;  /* 0x00000017ff047e24 */ /* 0x000fe2000f8e00ff */
[----:B------:R-:W-:Y:S01]  /*2900*/  IADD3 R6, R8, 0x1, R6 ;  /* 0x0000000108067810 */ /* 0x000fe20007ffe006 */
[----:B------:R-:W-:Y:S01]  /*2910*/  USHF.L.U32 UR27, UR6, 0x6, URZ ;  /* 0x00000006061b7899 */ /* 0x000fe2000800063f */
[----:B------:R-:W-:Y:S01]  /*2920*/  LOP3.LUT R9, R0, 0x8, R7, 0xf8, !PT ;  /* 0x0000000800097812 */ /* 0x000fe200078ef807 */
[----:B------:R-:W-:Y:S01]  /*2930*/  UIMAD UR10, UR22, UR12, URZ ;  /* 0x0000000c160a72a4 */ /* 0x000fe2000f8e023f */
[----:B------:R-:W-:Y:S01]  /*2940*/  SHF.R.U32.HI R7, RZ, 0x3, R0 ;  /* 0x00000003ff077819 */ /* 0x000fe20000011600 */
[----:B------:R-:W-:Y:S01]  /*2950*/  IMAD R0, R15, 0x200, R2 ;  /* 0x000002000f007824 */ /* 0x000fe200078e0202 */
[----:B------:R-:W-:Y:S01]  /*2960*/  IADD3 R2, R4, -UR17, R6 ;  /* 0x8000001104027c10 */ /* 0x000fe2000fffe006 */
[----:B------:R-:W-:Y:S01]  /*2970*/  IMAD.U32 R6, RZ, RZ, UR12 ;  /* 0x0000000cff067e24 */ /* 0x000fe2000f8e00ff */
[----:B------:R-:W-:Y:S01]  /*2980*/  UIMAD UR10, UR28, UR27, UR10 ;  /* 0x0000001b1c0a72a4 */ /* 0x000fe2000f8e020a */
[----:B------:R-:W-:Y:S01]  /*2990*/  IMAD.SHL.U32 R8, R24, 0x40, RZ ;  /* 0x0000004018087824 */ /* 0x000fe200078e00ff */
[----:B------:R-:W-:-:S04]  /*29a0*/  DEPBAR.LE SB0, 0x0 ;  /* 0x000080000000791a */ /* 0x000fc80000000000 */
[----:B------:R-:W-:Y:S01]  /*29b0*/  BAR.SYNC.DEFER_BLOCKING 0x0 ;  /* 0x0000000000007b1d */ /* 0x000fe20000010000 */
[----:B------:R-:W-:Y:S01]  /*29c0*/  LOP3.LUT R173, R9, R7, RZ, 0x3c, !PT ;  /* 0x0000000709ad7212 */ /* 0x000fe200078e3cff */
[----:B------:R-:W-:Y:S01]  /*29d0*/  IMAD.WIDE.U32 R6, R6, UR27, R10 ;  /* 0x0000001b06067c25 */ /* 0x000fe2000f8e000a */
[----:B------:R-:W-:-:S03]  /*29e0*/  LOP3.LUT R172, R8, 0xfffffe00, RZ, 0xc0, !PT ;  /* 0xfffffe0008ac7812 */ /* 0x000fc600078ec0ff */
[----:B------:R-:W-:Y:S01]  /*29f0*/  VIADD R9, R7, UR10 ;  /* 0x0000000a07097c36 */ /* 0x000fe20008000000 */
[----:B------:R-:W-:Y:S01]  /*2a00*/  BSSY B0, `(.L_x_308) ;  /* 0x000001a000007945 */ /* 0x000fe20003800000 */
[----:B------:R-:W-:Y:S02]  /*2a10*/  IMAD R4, R14, 0x400, R172 ;  /* 0x000004000e047824 */ /* 0x000fe400078e02ac */
[----:B------:R-:W-:Y:S01]  /*2a20*/  VIADD R136, R2, UR19 ;  /* 0x0000001302887c36 */ /* 0x000fe20008000000 */
[----:B------:R1:W-:Y:S04]  /*2a30*/  @P6 STS.128 [R244+0xc000], RZ ;  /* 0x00c000fff4006388 */ /* 0x0003e80000000c00 */
[----:B------:R1:W-:Y:S01]  /*2a40*/  @P6 STS.128 [R244+0xe000], RZ ;  /* 0x00e000fff4006388 */ /* 0x0003e20000000c00 */
[----:B------:R-:W-:Y:S05]  /*2a50*/  @P6 BRA `(.L_x_309) ;  /* 0x0000000000506947 */ /* 0x000fea0003800000 */
[----:B------:R-:W-:Y:S02]  /*2a60*/  ULDC UR10, c[0x0][0x2d0] ;  /* 0x0000b400000a7ab9 */ /* 0x000fe40000000800 */
[----:B------:R-:W-:Y:S02]  /*2a70*/  ISETP.GE.AND P2, PT, R138, UR10, PT ;  /* 0x0000000a8a007c0c */ /* 0x000fe4000bf46270 */
[----:B------:R-:W-:-:S11]  /*2a80*/  ISETP.GE.AND P1, PT, R200, UR10, PT ;  /* 0x0000000ac8007c0c */ /* 0x000fd6000bf26270 */
        /* <DEDUP_REMOVED lines=17> */
.L_x_309:
[----:B------:R-:W-:Y:S05]  /*2ba0*/  BSYNC B0 ;  /* 0x0000000000007941 */ /* 0x000fea0003800000 */
.L_x_308:
        /* <DEDUP_REMOVED lines=11> */
[----:B----4-:R-:W-:-:S09]  /*2c60*/  IADD3.X R12, R9, UR19, RZ, P3, !PT ;  /* 0x00000013090c7c10 */ /* 0x010fd20009ffe4ff */
[----:B-1-3--:R-:W1:Y:S01]  /*2c70*/  @!P2 LDC.64 R10, c[0x0][0x220] ;  /* 0x00008800ff0aab82 */ /* 0x00ae620000000a00 */
        /* <DEDUP_REMOVED lines=16> */
.L_x_311:
[----:B------:R-:W-:Y:S05]  /*2d80*/  BSYNC B0 ;  /* 0x0000000000007941 */ /* 0x000fea0003800000 */
.L_x_310:
[----:B------:R1:W-:Y:S01]  /*2d90*/  @P4 STS.128 [R244+0xd000], RZ ;  /* 0x00d000fff4004388 */ /* 0x0003e20000000c00 */
[----:B------:R-:W-:Y:S03]  /*2da0*/  BSSY B0, `(.L_x_312) ;  /* 0x000001c000007945 */ /* 0x000fe60003800000 */
[----:B------:R1:W-:Y:S01]  /*2db0*/  @P4 STS.128 [R244+0xf000], RZ ;  /* 0x00f000fff4004388 */ /* 0x0003e20000000c00 */
[----:B------:R-:W-:Y:S05]  /*2dc0*/  @P4 BRA `(.L_x_313) ;  /* 0x0000000000644947 */ /* 0x000fea0003800000 */
[----:B------:R-:W-:Y:S01]  /*2dd0*/  ULDC UR10, c[0x0][0x2d0] ;  /* 0x0000b400000a7ab9 */ /* 0x000fe20000000800 */
[----:B------:R-:W-:Y:S01]  /*2de0*/  IMAD.U32 R4, RZ, RZ, UR6 ;  /* 0x00000006ff047e24 */ /* 0x000fe2000f8e00ff */
[----:B------:R-:W-:Y:S01]  /*2df0*/  ISETP.GE.AND P2, PT, R138, UR10, PT ;  /* 0x0000000a8a007c0c */ /* 0x000fe2000bf46270 */
[----:B-1-3--:R-:W-:Y:S01]  /*2e00*/  IMAD.U32 R10, RZ, RZ, UR6 ;  /* 0x00000006ff0a7e24 */ /* 0x00afe2000f8e00ff */
[----:B------:R-:W-:Y:S01]  /*2e10*/  ISETP.GE.AND P1, PT, R200, UR10, PT ;  /* 0x0000000ac8007c0c */ /* 0x000fe2000bf26270 */
[----:B----4-:R-:W-:Y:S01]  /*2e20*/  IMAD.U32 R12, RZ, RZ, UR7 ;  /* 0x00000007ff0c7e24 */ /* 0x010fe2000f8e00ff */
[----:B------:R-:W-:-:S04]  /*2e30*/  LEA R4, P3, R4, R6, 0x5 ;  /* 0x0000000604047211 */ /* 0x000fc800078628ff */
[----:B------:R-:W-:-:S05]  /*2e40*/  LEA.HI.X R12, R10, R9, R12, 0x5, P3 ;  /* 0x000000090a0c7211 */ /* 0x000fca00018f2c0c */
        /* <DEDUP_REMOVED lines=17> */
.L_x_313:
[----:B------:R-:W-:Y:S05]  /*2f60*/  BSYNC B0 ;  /* 0x0000000000007941 */ /* 0x000fea0003800000 */
.L_x_312:
        /* <DEDUP_REMOVED lines=34> */
.L_x_315:
[----:B------:R-:W-:Y:S05]  /*3190*/  BSYNC B0 ;  /* 0x0000000000007941 */ /* 0x000fea0003800000 */
.L_x_314:
[----:B----4-:R-:W-:Y:S01]  /*31a0*/  LDSM.16.M88.4 R12, [R240] ;  /* 0x00000000f00c783b */ /* 0x010fe20000000200 */
[----:B------:R-:W-:Y:S01]  /*31b0*/  IMAD R241, R5, 0x2, R240 ;  /* 0x0000000205f17824 */ /* 0x000fe200078e02f0 */
[----:B------:R-:W-:Y:S01]  /*31c0*/  ULDC UR29, c[0x0][0x39c] ;  /* 0x0000e700001d7ab9 */ /* 0x000fe20000000800 */
[--C-:B------:R-:W-:Y:S01]  /*31d0*/  IMAD R6, R2, 0x2, R232.reuse ;  /* 0x0000000202067824 */ /* 0x100fe200078e02e8 */
[----:B------:R-:W4:Y:S01]  /*31e0*/  LDSM.16.M88.4 R16, [R232+0x8000] ;  /* 0x00800000e810783b */ /* 0x000f220000000200 */
[----:B------:R-:W-:Y:S01]  /*31f0*/  IMAD R238, R0, 0x2, R232 ;  /* 0x0000000200ee7824 */ /* 0x000fe200078e02e8 */
[----:B------:R-:W-:Y:S01]  /*3200*/  UISETP.GE.AND UP0, UPT, UR18, 0x2, UPT ;  /* 0x000000021200788c */ /* 0x000fe2000bf06270 */
[C---:B------:R-:W-:Y:S01]  /*3210*/  IMAD R243, R3.reuse, 0x2, R240 ;  /* 0x0000000203f37824 */ /* 0x040fe200078e02f0 */
[----:B-1-3--:R-:W1:Y:S01]  /*3220*/  LDSM.16.M88.4 R8, [R240+0x2000] ;  /* 0x00200000f008783b */ /* 0x00ae620000000200 */
[----:B------:R-:W-:Y:S02]  /*3230*/  VIADD R4, R232, 0x8000 ;  /* 0x00008000e8047836 */ /* 0x000fe40000000000 */
[----:B------:R-:W-:Y:S01]  /*3240*/  IMAD R242, R3, 0x2, R241 ;  /* 0x0000000203f27824 */ /* 0x000fe200078e02f1 */
[----:B--2---:R-:W2:Y:S01]  /*3250*/  LDSM.16.M88.4 R28, [R232+0x8800] ;  /* 0x00880000e81c783b */ /* 0x004ea20000000200 */
[----:B------:R-:W-:-:S02]  /*3260*/  IMAD R239, R2, 0x2, R4 ;  /* 0x0000000202ef7824 */ /* 0x000fc400078e0204 */
[----:B------:R-:W-:Y:S01]  /*3270*/  IMAD.SHL.U32 R4, R168, 0x2, RZ ;  /* 0x00000002a8047824 */ /* 0x000fe200078e00ff */
[----:B------:R-:W3:Y:S01]  /*3280*/  LDSM.16.M88.4 R24, [R232+0x9000] ;  /* 0x00900000e818783b */ /* 0x000ee20000000200 */
[----:B------:R-:W-:-:S03]  /*3290*/  IMAD R237, R0, 0x2, R239 ;  /* 0x0000000200ed7824 */ /* 0x000fc600078e02ef */
[----:B------:R-:W5:Y:S01]  /*32a0*/  LDSM.16.M88.4 R32, [R232+0x9800] ;  /* 0x00980000e820783b */ /* 0x000f620000000200 */
[----:B------:R-:W-:-:S03]  /*32b0*/  LOP3.LUT R4, R4, 0x6, RZ, 0xc0, !PT ;  /* 0x0000000604047812 */ /* 0x000fc600078ec0ff */
[----:B------:R-:W-:Y:S04]  /*32c0*/  LDSM.16.M88.4 R20, [R241] ;  /* 0x00000000f114783b */ /* 0x000fe80000000200 */
[----:B------:R-:W5:Y:S04]  /*32d0*/  LDSM.16.M88.4 R36, [R6+0x8000] ;  /* 0x008000000624783b */ /* 0x000f680000000200 */
[----:B------:R-:W-:Y:S04]  /*32e0*/  LDSM.16.M88.4 R52, [R6+0x8800] ;  /* 0x008800000634783b */ /* 0x000fe80000000200 */
[----:B------:R-:W-:Y:S04]  /*32f0*/  LDSM.16.M88.4 R48, [R6+0x9000] ;  /* 0x009000000630783b */ /* 0x000fe80000000200 */
[----:B------:R-:W-:Y:S01]  /*3300*/  LDSM.16.M88.4 R40, [R243] ;  /* 0x00000000f328783b */ /* 0x000fe20000000200 */
[-C--:B----4-:R-:W-:Y:S03]  /*3310*/  HMMA.16816.F32.BF16 R56, R12, R16.reuse, RZ ;  /* 0x000000100c38723c */ /* 0x090fe600000418ff */
[----:B------:R-:W-:Y:S04]  /*3320*/  LDSM.16.M88.4 R92, [R238+0x9800] ;  /* 0x00980000ee5c783b */ /* 0x000fe80000000200 */
[----:B------:R-:W-:Y:S01]  /*3330*/  LDSM.16.M88.4 R68, [R237] ;  /* 0x00000000ed44783b */ /* 0x000fe20000000200 */
[C---:B-1----:R-:W-:Y:S03]  /*3340*/  HMMA.16816.F32.BF16 R44, R8.reuse, R16, RZ ;  /* 0x00000010082c723c */ /* 0x042fe600000418ff */
[----:B------:R-:W0:Y:S03]  /*3350*/  LDGDEPBAR ;  /* 0x00000000000079af */ /* 0x000e260000000000 */
[-C--:B------:R-:W-:Y:S06]  /*3360*/  HMMA.16816.F32.BF16 R80, R8, R18.reuse, RZ ;  /* 0x000000120850723c */ /* 0x080fec00000418ff */
[----:B------:R-:W-:Y:S01]  /*3370*/  HMMA.16816.F32.BF16 R132, R12, R18, RZ ;  /* 0x000000120c84723c */ /* 0x000fe200000418ff */
[----:B------:R-:W1:Y:S05]  /*3380*/  LDSM.16.M88.4 R16, [R241+0x2000] ;  /* 0x00200000f110783b */ /* 0x000e6a0000000200 */
[C---:B--2---:R-:W-:Y:S06]  /*3390*/  HMMA.16816.F32.BF16 R60, R8.reuse, R28, RZ ;  /* 0x0000001c083c723c */ /* 0x044fec00000418ff */
[----:B------:R-:W-:Y:S06]  /*33a0*/  HMMA.16816.F32.BF16 R76, R8, R30, RZ ;  /* 0x0000001e084c723c */ /* 0x000fec00000418ff */
[C---:B------:R-:W-:Y:S06]  /*33b0*/  HMMA.16816.F32.BF16 R104, R12.reuse, R28, RZ ;  /* 0x0000001c0c68723c */ /* 0x040fec00000418ff */
[----:B------:R-:W-:Y:S01]  /*33c0*/  HMMA.16816.F32.BF16 R128, R12, R30, RZ ;  /* 0x0000001e0c80723c */ /* 0x000fe200000418ff */
[----:B------:R-:W2:Y:S05]  /*33d0*/  LDSM.16.M88.4 R28, [R6+0x9800] ;  /* 0x00980000061c783b */ /* 0x000eaa0000000200 */
[C---:B---3--:R-:W-:Y:S06]  /*33e0*/  HMMA.16816.F32.BF16 R64, R8.reuse, R24, RZ ;  /* 0x000000180840723c */ /* 0x048fec00000418ff */
[----:B------:R-:W-:Y:S06]  /*33f0*/  HMMA.16816.F32.BF16 R96, R8, R26, RZ ;  /* 0x0000001a0860723c */ /* 0x000fec00000418ff */
[C---:B------:R-:W-:Y:S06]  /*3400*/  HMMA.16816.F32.BF16 R100, R12.reuse, R24, RZ ;  /* 0x000000180c64723c */ /* 0x040fec00000418ff */
[----:B------:R-:W-:Y:S01]  /*3410*/  HMMA.16816.F32.BF16 R140, R12, R26, RZ ;  /* 0x0000001a0c8c723c */ /* 0x000fe200000418ff */
[----:B------:R-:W3:Y:S05]  /*3420*/  LDSM.16.M88.4 R24, [R238+0x8000] ;  /* 0x00800000ee18783b */ /* 0x000eea0000000200 */
[C---:B-----5:R-:W-:Y:S06]  /*3430*/  HMMA.16816.F32.BF16 R72, R8.reuse, R32, RZ ;  /* 0x000000200848723c */ /* 0x060fec00000418ff */
[----:B------:R-:W-:Y:S01]  /*3440*/  HMMA.16816.F32.BF16 R88, R8, R34, RZ ;  /* 0x000000220858723c */ /* 0x000fe200000418ff */
[----:B------:R-:W4:Y:S05]  /*3450*/  LDSM.16.M88.4 R8, [R243+0x2000] ;  /* 0x00200000f308783b */ /* 0x000f2a0000000200 */
[----:B------:R-:W-:Y:S01]  /*3460*/  HMMA.16816.F32.BF16 R112, R20, R36, R56 ;  /* 0x000000241470723c */ /* 0x000fe20000041838 */
[----:B------:R-:W-:Y:S05]  /*3470*/  LDSM.16.M88.4 R56, [R238+0x9000] ;  /* 0x00900000ee38783b */ /* 0x000fea0000000200 */
[C---:B------:R-:W-:Y:S06]  /*3480*/  HMMA.16816.F32.BF16 R84, R12.reuse, R32, RZ ;  /* 0x000000200c54723c */ /* 0x040fec00000418ff */
[----:B------:R-:W-:Y:S01]  /*3490*/  HMMA.16816.F32.BF16 R144, R12, R34, RZ ;  /* 0x000000220c90723c */ /* 0x000fe200000418ff */
[----:B------:R-:W5:Y:S04]  /*34a0*/  LDSM.16.M88.4 R12, [R238+0x8800] ;  /* 0x00880000ee0c783b */ /* 0x000f680000000200 */
[----:B------:R-:W-:Y:S01]  /*34b0*/  LDSM.16.M88.4 R32, [R242+0x2000] ;  /* 0x00200000f220783b */ /* 0x000fe20000000200 */
[C---:B-1----:R-:W-:Y:S03]  /*34c0*/  HMMA.16816.F32.BF16 R124, R16.reuse, R36, R44 ;  /* 0x00000024107c723c */ /* 0x042fe6000004182c */
[----:B------:R-:W1:Y:S03]  /*34d0*/  LDSM.16.M88.4 R44, [R242] ;  /* 0x00000000f22c783b */ /* 0x000e660000000200 */
[C---:B------:R-:W-:Y:S06]  /*34e0*/  HMMA.16816.F32.BF16 R120, R16.reuse, R52, R60 ;  /* 0x000000341078723c */ /* 0x040fec000004183c */
[C---:B--2---:R-:W-:Y:S06]  /*34f0*/  HMMA.16816.F32.BF16 R108, R16.reuse, R28, R72 ;  /* 0x0000001c106c723c */ /* 0x044fec0000041848 */
[C---:B------:R-:W-:Y:S06]  /*3500*/  HMMA.16816.F32.BF16 R116, R16.reuse, R48, R64 ;  /* 0x000000301074723c */ /* 0x040fec0000041840 */
[C---:B------:R-:W-:Y:S06]  /*3510*/  HMMA.16816.F32.BF16 R80, R16.reuse, R38, R80 ;  /* 0x000000261050723c */ /* 0x040fec0000041850 */
[C---:B------:R-:W-:Y:S06]  /*3520*/  HMMA.16816.F32.BF16 R76, R16.reuse, R54, R76 ;  /* 0x00000036104c723c */ /* 0x040fec000004184c */
[C---:B------:R-:W-:Y:S06]  /*3530*/  HMMA.16816.F32.BF16 R72, R16.reuse, R50, R96 ;  /* 0x000000321048723c */ /* 0x040fec0000041860 */
[----:B------:R-:W-:Y:S01]  /*3540*/  HMMA.16816.F32.BF16 R60, R16, R30, R88 ;  /* 0x0000001e103c723c */ /* 0x000fe20000041858 */
[----:B------:R-:W-:Y:S05]  /*3550*/  LDSM.16.M88.4 R88, [R232+0xa000] ;  /* 0x00a00000e858783b */ /* 0x000fea0000000200 */
[----:B---3--:R-:W-:Y:S06]  /*3560*/  HMMA.16816.F32.BF16 R16, R40, R24, R112 ;  /* 0x000000182810723c */ /* 0x008fec0000041870 */
[C---:B------:R-:W-:Y:S01]  /*3570*/  HMMA.16816.F32.BF16 R64, R20.reuse, R38, R132 ;  /* 0x000000261440723c */ /* 0x040fe20000041884 */
[----:B------:R-:W2:Y:S05]  /*3580*/  LDSM.16.M88.4 R36, [R240+0x4000] ;  /* 0x00400000f024783b */ /* 0x000eaa0000000200 */
[C---:B------:R-:W-:Y:S06]  /*3590*/  HMMA.16816.F32.BF16 R96, R20.reuse, R52, R104 ;  /* 0x000000341460723c */ /* 0x040fec0000041868 */
[C---:B------:R-:W-:Y:S06]  /*35a0*/  HMMA.16816.F32.BF16 R148, R20.reuse, R28, R84 ;  /* 0x0000001c1494723c */ /* 0x040fec0000041854 */
[C---:B------:R-:W-:Y:S06]  /*35b0*/  HMMA.16816.F32.BF16 R100, R20.reuse, R48, R100 ;  /* 0x000000301464723c */ /* 0x040fec0000041864 */
[C---:B------:R-:W-:Y:S06]  /*35c0*/  HMMA.16816.F32.BF16 R52, R20.reuse, R54, R128 ;  /* 0x000000361434723c */ /* 0x040fec0000041880 */
[C---:B------:R-:W-:Y:S06]  /*35d0*/  HMMA.16816.F32.BF16 R84, R20.reuse, R50, R140 ;  /* 0x000000321454723c */ /* 0x040fec000004188c */
[----:B------:R-:W-:Y:S01]  /*35e0*/  HMMA.16816.F32.BF16 R144, R20, R30, R144 ;  /* 0x0000001e1490723c */ /* 0x000fe20000041890 */
[----:B------:R-:W-:Y:S05]  /*35f0*/  LDSM.16.M88.4 R28, [R241+0x4000] ;  /* 0x00400000f11c783b */ /* 0x000fea0000000200 */
[C---:B----4-:R-:W-:Y:S06]  /*3600*/  HMMA.16816.F32.BF16 R20, R8.reuse, R24, R124 ;  /* 0x000000180814723c */ /* 0x050fec000004187c */
[C---:B-----5:R-:W-:Y:S06]  /*3610*/  HMMA.16816.F32.BF16 R132, R8.reuse, R12, R120 ;  /* 0x0000000c0884723c */ /* 0x060fec0000041878 */
[C---:B------:R-:W-:Y:S06]  /*3620*/  HMMA.16816.F32.BF16 R160, R8.reuse, R56, R116 ;  /* 0x0000003808a0723c */ /* 0x040fec0000041874 */
[C---:B------:R-:W-:Y:S06]  /*3630*/  HMMA.16816.F32.BF16 R156, R8.reuse, R92, R108 ;  /* 0x0000005c089c723c */ /* 0x040fec000004186c */
[C---:B------:R-:W-:Y:S06]  /*3640*/  HMMA.16816.F32.BF16 R104, R8.reuse, R26, R80 ;  /* 0x0000001a0868723c */ /* 0x040fec0000041850 */
[C---:B------:R-:W-:Y:S06]  /*3650*/  HMMA.16816.F32.BF16 R152, R8.reuse, R14, R76 ;  /* 0x0000000e0898723c */ /* 0x040fec000004184c */
[C---:B------:R-:W-:Y:S01]  /*3660*/  HMMA.16816.F32.BF16 R140, R8.reuse, R58, R72 ;  /* 0x0000003a088c723c */ /* 0x040fe20000041848 */
[----:B------:R-:W-:Y:S05]  /*3670*/  LDSM.16.M88.4 R72, [R6+0xa000] ;  /* 0x00a000000648783b */ /* 0x000fea0000000200 */
[----:B------:R-:W-:Y:S01]  /*3680*/  HMMA.16816.F32.BF16 R124, R8, R94, R60 ;  /* 0x0000005e087c723c */ /* 0x000fe2000004183c */
[----:B------:R-:W3:Y:S04]  /*3690*/  LDSM.16.M88.4 R8, [R240+0x6000] ;  /* 0x00600000f008783b */ /* 0x000ee80000000200 */
[----:B------:R-:W-:Y:S01]  /*36a0*/  LDSM.16.M88.4 R60, [R238+0xa000] ;  /* 0x00a00000ee3c783b */ /* 0x000fe20000000200 */
[----:B-1----:R-:W-:Y:S06]  /*36b0*/  HMMA.16816.F32.BF16 R16, R44, R68, R16 ;  /* 0x000000442c10723c */ /* 0x002fec0000041810 */
[----:B------:R-:W-:Y:S01]  /*36c0*/  HMMA.16816.F32.BF16 R76, R40, R26, R64 ;  /* 0x0000001a284c723c */ /* 0x000fe20000041840 */
[----:B------:R-:W1:Y:S04]  /*36d0*/  LDSM.16.M88.4 R24, [R241+0x6000] ;  /* 0x00600000f118783b */ /* 0x000e680000000200 */
[----:B------:R-:W-:Y:S01]  /*36e0*/  LDSM.16.M88.4 R64, [R237+0x1000] ;  /* 0x00100000ed40783b */ /* 0x000fe20000000200 */
[----:B------:R-:W-:Y:S03]  /*36f0*/  HMMA.16816.F32.BF16 R48, R32, R68, R20 ;  /* 0x000000442030723c */ /* 0x000fe60000041814 */
[----:B------:R-:W4:Y:S03]  /*3700*/  LDSM.16.M88.4 R20, [R243+0x4000] ;  /* 0x00400000f314783b */ /* 0x000f260000000200 */
[C---:B------:R-:W-:Y:S06]  /*3710*/  HMMA.16816.F32.BF16 R116, R40.reuse, R12, R96 ;  /* 0x0000000c2874723c */ /* 0x040fec0000041860 */
[----:B------:R-:W-:Y:S01]  /*3720*/  HMMA.16816.F32.BF16 R128, R40, R14, R52 ;  /* 0x0000000e2880723c */ /* 0x000fe20000041834 */
[----:B------:R-:W5:Y:S05]  /*3730*/  LDSM.16.M88.4 R52, [R237+0x800] ;  /* 0x00080000ed34783b */ /* 0x000f6a0000000200 */
[----:B--2---:R-:W-:Y:S01]  /*3740*/  HMMA.16816.F32.BF16 R12, R36, R88, R16 ;  /* 0x00000058240c723c */ /* 0x004fe20000041810 */
[----:B------:R-:W-:Y:S05]  /*3750*/  LDSM.16.M88.4 R16, [R243+0x6000] ;  /* 0x00600000f310783b */ /* 0x000fea0000000200 */
[C---:B------:R-:W-:Y:S06]  /*3760*/  HMMA.16816.F32.BF16 R112, R40.reuse, R58, R84 ;  /* 0x0000003a2870723c */ /* 0x040fec0000041854 */
[----:B------:R-:W-:Y:S01]  /*3770*/  HMMA.16816.F32.BF16 R120, R40, R56, R100 ;  /* 0x000000382878723c */ /* 0x000fe20000041864 */
[----:B------:R-:W2:Y:S04]  /*3780*/  LDSM.16.M88.4 R100, [R237+0x1800] ;  /* 0x00180000ed64783b */ /* 0x000ea80000000200 */
[----:B------:R-:W-:Y:S01]  /*3790*/  LDSM.16.M88.4 R56, [R237+0x2000] ;  /* 0x00200000ed38783b */ /* 0x000fe20000000200 */
[----:B------:R-:W-:Y:S06]  /*37a0*/  HMMA.16816.F32.BF16 R84, R44, R70, R76 ;  /* 0x000000462c54723c */ /* 0x000fec000004184c */
[----:B---3--:R-:W-:Y:S06]  /*37b0*/  HMMA.16816.F32.BF16 R48, R8, R88, R48 ;  /* 0x000000580830723c */ /* 0x008fec0000041830 */
[----:B------:R-:W-:Y:S01]  /*37c0*/  HMMA.16816.F32.BF16 R76, R32, R70, R104 ;  /* 0x00000046204c723c */ /* 0x000fe20000041868 */
[----:B------:R-:W-:Y:S05]  /*37d0*/  LDSM.16.M88.4 R68, [R232+0xa800] ;  /* 0x00a80000e844783b */ /* 0x000fea0000000200 */
[----:B------:R-:W-:Y:S01]  /*37e0*/  HMMA.16816.F32.BF16 R80, R28, R72, R12 ;  /* 0x000000481c50723c */ /* 0x000fe2000004180c */
[----:B------:R-:W3:Y:S05]  /*37f0*/  LDSM.16.M88.4 R12, [R242+0x4000] ;  /* 0x00400000f20c783b */ /* 0x000eea0000000200 */
[----:B------:R-:W-:Y:S06]  /*3800*/  HMMA.16816.F32.BF16 R96, R36, R90, R84 ;  /* 0x0000005a2460723c */ /* 0x000fec0000041854 */
[----:B-1----:R-:W-:Y:S06]  /*3810*/  HMMA.16816.F32.BF16 R48, R24, R72, R48 ;  /* 0x000000481830723c */ /* 0x002fec0000041830 */
[----:B------:R-:W-:Y:S06]  /*3820*/  HMMA.16816.F32.BF16 R84, R8, R90, R76 ;  /* 0x0000005a0854723c */ /* 0x000fec000004184c */
[C---:B------:R-:W-:Y:S06]  /*3830*/  HMMA.16816.F32.BF16 R108, R40.reuse, R92, R148 ;  /* 0x0000005c286c723c */ /* 0x040fec0000041894 */
[----:B------:R-:W-:Y:S01]  /*3840*/  HMMA.16816.F32.BF16 R144, R40, R94, R144 ;  /* 0x0000005e2890723c */ /* 0x000fe20000041890 */
[----:B------:R-:W1:Y:S05]  /*3850*/  LDSM.16.M88.4 R40, [R242+0x6000] ;  /* 0x00600000f228783b */ /* 0x000e6a0000000200 */
[----:B----4-:R-:W-:Y:S06]  /*3860*/  HMMA.16816.F32.BF16 R92, R20, R60, R80 ;  /* 0x0000003c145c723c */ /* 0x010fec0000041850 */
[C---:B-----5:R-:W-:Y:S06]  /*3870*/  HMMA.16816.F32.BF16 R104, R32.reuse, R52, R132 ;  /* 0x000000342068723c */ /* 0x060fec0000041884 */
[C---:B------:R-:W-:Y:S06]  /*3880*/  HMMA.16816.F32.BF16 R132, R32.reuse, R54, R152 ;  /* 0x000000362084723c */ /* 0x040fec0000041898 */
[C---:B------:R-:W-:Y:S06]  /*3890*/  HMMA.16816.F32.BF16 R160, R32.reuse, R64, R160 ;  /* 0x0000004020a0723c */ /* 0x040fec00000418a0 */
[C---:B------:R-:W-:Y:S06]  /*38a0*/  HMMA.16816.F32.BF16 R140, R32.reuse, R66, R140 ;  /* 0x00000042208c723c */ /* 0x040fec000004188c */
[C---:B--2---:R-:W-:Y:S06]  /*38b0*/  HMMA.16816.F32.BF16 R156, R32.reuse, R100, R156 ;  /* 0x00000064209c723c */ /* 0x044fec000004189c */
[----:B------:R-:W-:Y:S06]  /*38c0*/  HMMA.16816.F32.BF16 R124, R32, R102, R124 ;  /* 0x00000066207c723c */ /* 0x000fec000004187c */
[----:B------:R-:W-:Y:S06]  /*38d0*/  HMMA.16816.F32.BF16 R32, R44, R52, R116 ;  /* 0x000000342c20723c */ /* 0x000fec0000041874 */
[----:B------:R-:W-:Y:S06]  /*38e0*/  HMMA.16816.F32.BF16 R80, R28, R74, R96 ;  /* 0x0000004a1c50723c */ /* 0x000fec0000041860 */
[----:B------:R-:W-:Y:S01]  /*38f0*/  HMMA.16816.F32.BF16 R76, R16, R60, R48 ;  /* 0x0000003c104c723c */ /* 0x000fe20000041830 */
[----:B------:R-:W2:Y:S05]  /*3900*/  LDSM.16.M88.4 R48, [R6+0xa800] ;  /* 0x00a800000630783b */ /* 0x000eaa0000000200 */
[----:B------:R-:W-:Y:S06]  /*3910*/  HMMA.16816.F32.BF16 R84, R24, R74, R84 ;  /* 0x0000004a1854723c */ /* 0x000fec0000041854 */
[----:B---3--:R-:W-:Y:S06]  /*3920*/  HMMA.16816.F32.BF16 R92, R12, R56, R92 ;  /* 0x000000380c5c723c */ /* 0x008fec000004185c */
[----:B------:R-:W-:Y:S06]  /*3930*/  HMMA.16816.F32.BF16 R72, R36, R68, R32 ;  /* 0x000000442448723c */ /* 0x000fec0000041820 */
[C---:B------:R-:W-:Y:S06]  /*3940*/  HMMA.16816.F32.BF16 R120, R44.reuse, R64, R120 ;  /* 0x000000402c78723c */ /* 0x040fec0000041878 */
[----:B------:R-:W-:Y:S06]  /*3950*/  HMMA.16816.F32.BF16 R112, R44, R66, R112 ;  /* 0x000000422c70723c */ /* 0x000fec0000041870 */
[----:B------:R-:W-:Y:S01]  /*3960*/  HMMA.16816.F32.BF16 R64, R20, R62, R80 ;  /* 0x0000003e1440723c */ /* 0x000fe20000041850 */
[----:B------:R-:W-:-:S04]  /*3970*/  FMUL.FTZ R0, R92, UR29 ;  /* 0x0000001d5c007c20 */ /* 0x000fc80008410000 */
[----:B------:R3:W-:Y:S01]  /*3980*/  MUFU.TANH R152, R0 ;  /* 0x0000000000987308 */ /* 0x0007e20000002400 */
[----:B------:R-:W-:Y:S01]  /*3990*/  HMMA.16816.F32.BF16 R88, R44, R54, R128 ;  /* 0x000000362c58723c */ /* 0x000fe20000041880 */
[----:B------:R-:W4:Y:S05]  /*39a0*/  LDSM.16.M88.4 R52, [R238+0xa800] ;  /* 0x00a80000ee34783b */ /* 0x000f2a0000000200 */
[----:B------:R-:W-:Y:S06]  /*39b0*/  HMMA.16816.F32.BF16 R32, R8, R68, R104 ;  /* 0x000000440820723c */ /* 0x000fec0000041868 */
[----:B-1----:R-:W-:Y:S01]  /*39c0*/  HMMA.16816.F32.BF16 R76, R40, R56, R76 ;  /* 0x00000038284c723c */ /* 0x002fe2000004184c */
[----:B---3--:R-:W-:-:S05]  /*39d0*/  FMUL.FTZ R0, R93, UR29 ;  /* 0x0000001d5d007c20 */ /* 0x008fca0008410000 */
[----:B------:R-:W-:Y:S01]  /*39e0*/  HMMA.16816.F32.BF16 R60, R16, R62, R84 ;  /* 0x0000003e103c723c */ /* 0x000fe20000041854 */
[----:B------:R1:W3:Y:S05]  /*39f0*/  MUFU.TANH R164, R0 ;  /* 0x0000000000a47308 */ /* 0x0002ea0000002400 */
[----:B--2---:R-:W-:Y:S06]  /*3a00*/  HMMA.16816.F32.BF16 R72, R28, R48, R72 ;  /* 0x000000301c48723c */ /* 0x004fec0000041848 */
[----:B------:R-:W-:Y:S06]  /*3a10*/  HMMA.16816.F32.BF16 R80, R12, R58, R64 ;  /* 0x0000003a0c50723c */ /* 0x000fec0000041840 */
[----:B------:R-:W-:Y:S01]  /*3a20*/  HMMA.16816.F32.BF16 R64, R24, R48, R32 ;  /* 0x000000301840723c */ /* 0x000fe20000041820 */
[----:B-1----:R-:W-:Y:S01]  /*3a30*/  FMUL.FTZ R0, R94, UR29 ;  /* 0x0000001d5e007c20 */ /* 0x002fe20008410000 */
[----:B------:R-:W1:Y:S03]  /*3a40*/  LDSM.16.M88.4 R32, [R237+0x2800] ;  /* 0x00280000ed20783b */ /* 0x000e660000000200 */
[----:B------:R2:W-:Y:S01]  /*3a50*/  MUFU.TANH R151, R0 ;  /* 0x0000000000977308 */ /* 0x0005e20000002400 */
[----:B------:R-:W-:Y:S06]  /*3a60*/  HMMA.16816.F32.BF16 R108, R44, R100, R108 ;  /* 0x000000642c6c723c */ /* 0x000fec000004186c */
[----:B----4-:R-:W-:Y:S06]  /*3a70*/  HMMA.16816.F32.BF16 R72, R20, R52, R72 ;  /* 0x000000341448723c */ /* 0x010fec0000041848 */
[----:B------:R-:W-:Y:S01]  /*3a80*/  HMMA.16816.F32.BF16 R100, R44, R102, R144 ;  /* 0x000000662c64723c */ /* 0x000fe20000041890 */
[----:B------:R-:W-:Y:S01]  /*3a90*/  LDSM.16.M88.4 R44, [R237+0x3000] ;  /* 0x00300000ed2c783b */ /* 0x000fe20000000200 */
[----:B--2---:R-:W-:-:S04]  /*3aa0*/  FMUL.FTZ R0, R95, UR29 ;  /* 0x0000001d5f007c20 */ /* 0x004fc80008410000 */
[----:B------:R-:W-:Y:S01]  /*3ab0*/  HMMA.16816.F32.BF16 R92, R40, R58, R60 ;  /* 0x0000003a285c723c */ /* 0x000fe2000004183c */
[----:B------:R-:W2:Y:S01]  /*3ac0*/  LDSM.16.M88.4 R56, [R232+0xb000] ;  /* 0x00b00000e838783b */ /* 0x000ea20000000200 */
[----:B------:R4:W5:Y:S04]  /*3ad0*/  MUFU.TANH R166, R0 ;  /* 0x0000000000a67308 */ /* 0x0009680000002400 */
[----:B------:R-:W-:Y:S06]  /*3ae0*/  HMMA.16816.F32.BF16 R60, R36, R70, R88 ;  /* 0x00000046243c723c */ /* 0x000fec0000041858 */
[----:B------:R-:W-:Y:S06]  /*3af0*/  HMMA.16816.F32.BF16 R64, R16, R52, R64 ;  /* 0x000000341040723c */ /* 0x000fec0000041840 */
[----:B-1----:R-:W-:Y:S01]  /*3b00*/  HMMA.16816.F32.BF16 R84, R12, R32, R72 ;  /* 0x000000200c54723c */ /* 0x002fe20000041848 */
[----:B----4-:R-:W-:-:S04]  /*3b10*/  FMUL.FTZ R0, R76, UR29 ;  /* 0x0000001d4c007c20 */ /* 0x010fc80008410000 */
[----:B------:R1:W-:-:S13]  /*3b20*/  MUFU.TANH R150, R0 ;  /* 0x0000000000967308 */ /* 0x0003da0000002400 */
[----:B------:R-:W-:Y:S01]  /*3b30*/  HMMA.16816.F32.BF16 R88, R40, R32, R64 ;  /* 0x000000202858723c */ /* 0x000fe20000041840 */
[----:B-1----:R-:W-:-:S05]  /*3b40*/  FMUL.FTZ R0, R77, UR29 ;  /* 0x0000001d4d007c20 */ /* 0x002fca0008410000 */
[----:B--2---:R-:W-:Y:S01]  /*3b50*/  HMMA.16816.F32.BF16 R72, R36, R56, R120 ;  /* 0x000000382448723c */ /* 0x004fe20000041878 */
[----:B------:R1:W2:Y:S02]  /*3b60*/  MUFU.TANH R148, R0 ;  /* 0x0000000000947308 */ /* 0x0002a40000002400 */
[----:B-1----:R-:W-:-:S06]  /*3b70*/  FMUL.FTZ R0, R78, UR29 ;  /* 0x0000001d4e007c20 */ /* 0x002fcc0008410000 */
[----:B------:R1:W-:Y:S02]  /*3b80*/  MUFU.TANH R149, R0 ;  /* 0x0000000000957308 */ /* 0x0003e40000002400 */
[----:B-1----:R-:W-:Y:S02]  /*3b90*/  FMUL.FTZ R0, R79, UR29 ;  /* 0x0000001d4f007c20 */ /* 0x002fe40008410000 */
[----:B------:R-:W-:Y:S04]  /*3ba0*/  HMMA.16816.F32.BF16 R76, R8, R70, R132 ;  /* 0x00000046084c723c */ /* 0x000fe80000041884 */
[----:B------:R1:W4:Y:S02]  /*3bb0*/  MUFU.TANH R130, R0 ;  /* 0x0000000000827308 */ /* 0x0003240000002400 */
[----:B------:R-:W-:Y:S01]  /*3bc0*/  HMMA.16816.F32.BF16 R68, R28, R50, R60 ;  /* 0x000000321c44723c */ /* 0x000fe2000004183c */
[----:B------:R-:W3:Y:S01]  /*3bd0*/  LDSM.16.M88.4 R60, [R6+0xb000] ;  /* 0x00b00000063c783b */ /* 0x000ee20000000200 */
[----:B-1----:R-:W-:-:S04]  /*3be0*/  FMUL.FTZ R0, R80, UR29 ;  /* 0x0000001d50007c20 */ /* 0x002fc80008410000 */
[----:B------:R1:W4:-:S12]  /*3bf0*/  MUFU.TANH R165, R0 ;  /* 0x0000000000a57308 */ /* 0x0003180000002400 */
[----:B------:R-:W-:Y:S01]  /*3c00*/  HMMA.16816.F32.BF16 R76, R24, R50, R76 ;  /* 0x00000032184c723c */ /* 0x000fe2000004184c */
[----:B------:R-:W5:Y:S05]  /*3c10*/  LDSM.16.M88.4 R48, [R238+0xb000] ;  /* 0x00b00000ee30783b */ /* 0x000f6a0000000200 */
[----:B------:R-:W-:Y:S01]  /*3c20*/  HMMA.16816.F32.BF16 R64, R20, R54, R68 ;  /* 0x000000361440723c */ /* 0x000fe20000041844 */
[----:B-1----:R-:W-:-:S04]  /*3c30*/  FMUL.FTZ R0, R81, UR29 ;  /* 0x0000001d51007c20 */ /* 0x002fc80008410000 */
[----:B------:R1:W-:Y:S01]  /*3c40*/  MUFU.TANH R131, R0 ;  /* 0x0000000000837308 */ /* 0x0003e20000002400 */
[----:B---3--:R-:W-:-:S12]  /*3c50*/  HMMA.16816.F32.BF16 R68, R28, R60, R72 ;  /* 0x0000003c1c44723c */ /* 0x008fd80000041848 */
[----:B------:R-:W-:Y:S06]  /*3c60*/  HMMA.16816.F32.BF16 R52, R16, R54, R76 ;  /* 0x000000361034723c */ /* 0x000fec000004184c */
[----:B------:R-:W-:Y:S01]  /*3c70*/  HMMA.16816.F32.BF16 R76, R12, R34, R64 ;  /* 0x000000220c4c723c */ /* 0x000fe20000041840 */
[----:B-1----:R-:W-:-:S04]  /*3c80*/  FMUL.FTZ R0, R82, UR29 ;  /* 0x0000001d52007c20 */ /* 0x002fc80008410000 */
[----:B------:R1:W-:Y:S01]  /*3c90*/  MUFU.TANH R167, R0 ;  /* 0x0000000000a77308 */ /* 0x0003e20000002400 */
[----:B-----5:R-:W-:Y:S06]  /*3ca0*/  HMMA.16816.F32.BF16 R64, R20, R48, R68 ;  /* 0x000000301440723c */ /* 0x020fec0000041844 */
[----:B------:R-:W-:Y:S01]  /*3cb0*/  HMMA.16816.F32.BF16 R68, R36, R58, R112 ;  /* 0x0000003a2444723c */ /* 0x000fe20000041870 */
[----:B-1----:R-:W-:-:S05]  /*3cc0*/  FMUL.FTZ R0, R83, UR29 ;  /* 0x0000001d53007c20 */ /* 0x002fca0008410000 */
[C---:B------:R-:W-:Y:S01]  /*3cd0*/  HMMA.16816.F32.BF16 R80, R8.reuse, R56, R160 ;  /* 0x000000380850723c */ /* 0x040fe200000418a0 */
[----:B------:R1:W-:Y:S05]  /*3ce0*/  MUFU.TANH R129, R0 ;  /* 0x0000000000817308 */ /* 0x0003ea0000002400 */
[----:B------:R-:W-:Y:S01]  /*3cf0*/  HMMA.16816.F32.BF16 R56, R8, R58, R140 ;  /* 0x0000003a0838723c */ /* 0x000fe2000004188c */
[----:B-1----:R-:W-:-:S04]  /*3d00*/  FMUL.FTZ R0, R92, UR29 ;  /* 0x0000001d5c007c20 */ /* 0x002fc80008410000 */
[----:B------:R1:W3:-:S13]  /*3d10*/  MUFU.TANH R7, R0 ;  /* 0x0000000000077308 */ /* 0x0002da0000002400 */
[----:B------:R-:W-:Y:S06]  /*3d20*/  HMMA.16816.F32.BF16 R72, R24, R60, R80 ;  /* 0x0000003c1848723c */ /* 0x000fec0000041850 */
[----:B------:R-:W-:Y:S01]  /*3d30*/  HMMA.16816.F32.BF16 R80, R40, R34, R52 ;  /* 0x000000222850723c */ /* 0x000fe20000041834 */
[----:B------:R-:W5:Y:S01]  /*3d40*/  LDSM.16.M88.4 R32, [R232+0xb800] ;  /* 0x00b80000e820783b */ /* 0x000f620000000200 */
[----:B-1----:R-:W-:-:S04]  /*3d50*/  FMUL.FTZ R0, R93, UR29 ;  /* 0x0000001d5d007c20 */ /* 0x002fc80008410000 */
[----:B------:R1:W-:-:S12]  /*3d60*/  MUFU.TANH R128, R0 ;  /* 0x0000000000807308 */ /* 0x0003d80000002400 */
[----:B------:R-:W-:Y:S06]  /*3d70*/  HMMA.16816.F32.BF16 R52, R16, R48, R72 ;  /* 0x000000301034723c */ /* 0x000fec0000041848 */
[----:B------:R-:W-:Y:S01]  /*3d80*/  HMMA.16816.F32.BF16 R72, R28, R62, R68 ;  /* 0x0000003e1c48723c */ /* 0x000fe20000041844 */
[----:B-1----:R-:W-:-:S04]  /*3d90*/  FMUL.FTZ R0, R94, UR29 ;  /* 0x0000001d5e007c20 */ /* 0x002fc80008410000 */
[----:B------:R1:W3:-:S13]  /*3da0*/  MUFU.TANH R119, R0 ;  /* 0x0000000000777308 */ /* 0x0002da0000002400 */
[----:B------:R-:W-:Y:S06]  /*3db0*/  HMMA.16816.F32.BF16 R68, R40, R44, R52 ;  /* 0x0000002c2844723c */ /* 0x000fec0000041834 */
[----:B------:R-:W-:Y:S01]  /*3dc0*/  HMMA.16816.F32.BF16 R52, R20, R50, R72 ;  /* 0x000000321434723c */ /* 0x000fe20000041848 */
[----:B-1----:R-:W-:-:S04]  /*3dd0*/  FMUL.FTZ R0, R95, UR29 ;  /* 0x0000001d5f007c20 */ /* 0x002fc80008410000 */
[----:B------:R1:W3:-:S13]  /*3de0*/  MUFU.TANH R121, R0 ;  /* 0x0000000000797308 */ /* 0x0002da0000002400 */
[----:B------:R-:W-:Y:S01]  /*3df0*/  FMUL.FTZ R2, R70, UR29 ;  /* 0x0000001d46027c20 */ /* 0x000fe20008410000 */
[----:B-1----:R-:W-:-:S04]  /*3e00*/  FMUL.FTZ R0, R84, UR29 ;  /* 0x0000001d54007c20 */ /* 0x002fc80008410000 */
[----:B------:R1:W3:Y:S02]  /*3e10*/  MUFU.TANH R120, R0 ;  /* 0x0000000000787308 */ /* 0x0002e40000002400 */
[----:B-1----:R-:W-:-:S06]  /*3e20*/  FMUL.FTZ R0, R85, UR29 ;  /* 0x0000001d55007c20 */ /* 0x002fcc0008410000 */
[----:B------:R1:W-:Y:S02]  /*3e30*/  MUFU.TANH R135, R0 ;  /* 0x0000000000877308 */ /* 0x0003e40000002400 */
[----:B-1----:R-:W-:-:S06]  /*3e40*/  FMUL.FTZ R0, R86, UR29 ;  /* 0x0000001d56007c20 */ /* 0x002fcc0008410000 */
[----:B------:R1:W3:Y:S02]  /*3e50*/  MUFU.TANH R161, R0 ;  /* 0x0000000000a17308 */ /* 0x0002e40000002400 */
[----:B-1----:R-:W-:Y:S02]  /*3e60*/  FMUL.FTZ R0, R87, UR29 ;  /* 0x0000001d57007c20 */ /* 0x002fe40008410000 */
[----:B-----5:R-:W-:Y:S04]  /*3e70*/  HMMA.16816.F32.BF16 R84, R8, R34, R124 ;  /* 0x000000220854723c */ /* 0x020fe8000004187c */
[----:B------:R1:W-:Y:S02]  /*3e80*/  MUFU.TANH R118, R0 ;  /* 0x0000000000767308 */ /* 0x0003e40000002400 */
[----:B-1----:R-:W-:-:S06]  /*3e90*/  FMUL.FTZ R0, R88, UR29 ;  /* 0x0000001d58007c20 */ /* 0x002fcc0008410000 */
[----:B------:R1:W5:Y:S02]  /*3ea0*/  MUFU.TANH R117, R0 ;  /* 0x0000000000757308 */ /* 0x0003640000002400 */
[----:B-1----:R-:W-:-:S06]  /*3eb0*/  FMUL.FTZ R0, R89, UR29 ;  /* 0x0000001d59007c20 */ /* 0x002fcc0008410000 */
[----:B------:R1:W-:Y:S08]  /*3ec0*/  MUFU.TANH R89, R2 ;  /* 0x0000000200597308 */ /* 0x0003f00000002400 */
[----:B------:R2:W-:Y:S01]  /*3ed0*/  MUFU.TANH R116, R0 ;  /* 0x0000000000747308 */ /* 0x0005e20000002400 */
[----:B-1----:R-:W-:Y:S02]  /*3ee0*/  IMAD.U32 R2, RZ, RZ, UR23 ;  /* 0x00000017ff027e24 */ /* 0x002fe4000f8e00ff */
[----:B--2---:R-:W-:-:S05]  /*3ef0*/  FMUL.FTZ R0, R90, UR29 ;  /* 0x0000001d5a007c20 */ /* 0x004fca0008410000 */
[----:B------:R1:W2:Y:S02]  /*3f00*/  MUFU.TANH R106, R0 ;  /* 0x00000000006a7308 */ /* 0x0002a40000002400 */
        /* <DEDUP_REMOVED lines=8> */
[----:B-1----:R-:W-:Y:S02]  /*3f90*/  FMUL.FTZ R0, R79, UR29 ;  /* 0x0000001d4f007c20 */ /* 0x002fe40008410000 */
[----:B------:R-:W-:Y:S04]  /*3fa0*/  HMMA.16816.F32.BF16 R76, R12, R44, R64 ;  /* 0x0000002c0c4c723c */ /* 0x000fe80000041840 */
[----:B------:R1:W2:Y:S02]  /*3fb0*/  MUFU.TANH R104, R0 ;  /* 0x0000000000687308 */ /* 0x0002a40000002400 */
[----:B------:R-:W-:Y:S01]  /*3fc0*/  HMMA.16816.F32.BF16 R64, R24, R62, R56 ;  /* 0x0000003e1840723c */ /* 0x000fe20000041838 */
[----:B------:R4:W3:Y:S05]  /*3fd0*/  LDSM.16.M88.4 R60, [R6+0xb800] ;  /* 0x00b80000063c783b */ /* 0x0008ea0000000200 */
[----:B------:R-:W-:Y:S01]  /*3fe0*/  HMMA.16816.F32.BF16 R56, R36, R32, R108 ;  /* 0x000000202438723c */ /* 0x000fe2000004186c */
[----:B-1----:R-:W-:-:S04]  /*3ff0*/  FMUL.FTZ R0, R80, UR29 ;  /* 0x0000001d50007c20 */ /* 0x002fc80008410000 */
[----:B------:R1:W-:-:S13]  /*4000*/  MUFU.TANH R97, R0 ;  /* 0x0000000000617308 */ /* 0x0003da0000002400 */
[----:B------:R-:W-:Y:S01]  /*4010*/  HMMA.16816.F32.BF16 R72, R16, R50, R64 ;  /* 0x000000321048723c */ /* 0x000fe20000041840 */
[----:B------:R-:W5:Y:S01]  /*4020*/  LDSM.16.M88.4 R64, [R238+0xb800] ;  /* 0x00b80000ee40783b */ /* 0x000f620000000200 */
[----:B----4-:R-:W-:-:S04]  /*4030*/  FMUL.FTZ R6, R71, UR29 ;  /* 0x0000001d47067c20 */ /* 0x010fc80008410000 */
[----:B------:R-:W-:Y:S01]  /*4040*/  MUFU.TANH R88, R6 ;  /* 0x0000000600587308 */ /* 0x000fe20000002400 */
[----:B-1----:R-:W-:-:S07]  /*4050*/  FMUL.FTZ R0, R81, UR29 ;  /* 0x0000001d51007c20 */ /* 0x002fce0008410000 */
[----:B------:R1:W-:Y:S01]  /*4060*/  MUFU.TANH R98, R0 ;  /* 0x0000000000627308 */ /* 0x0003e20000002400 */
[----:B---3--:R-:W-:Y:S09]  /*4070*/  HMMA.16816.F32.BF16 R48, R28, R60, R56 ;  /* 0x0000003c1c30723c */ /* 0x008ff20000041838 */
[----:B------:R-:W-:Y:S01]  /*4080*/  HMMA.16816.F32.BF16 R56, R40, R46, R72 ;  /* 0x0000002e2838723c */ /* 0x000fe20000041848 */
[----:B-1----:R-:W-:-:S04]  /*4090*/  FMUL.FTZ R0, R82, UR29 ;  /* 0x0000001d52007c20 */ /* 0x002fc80008410000 */
[----:B------:R1:W-:Y:S02]  /*40a0*/  MUFU.TANH R95, R0 ;  /* 0x00000000005f7308 */ /* 0x0003e40000002400 */
[----:B-1----:R-:W-:Y:S02]  /*40b0*/  FMUL.FTZ R0, R83, UR29 ;  /* 0x0000001d53007c20 */ /* 0x002fe40008410000 */
[----:B------:R-:W-:Y:S01]  /*40c0*/  HMMA.16816.F32.BF16 R80, R8, R32, R156 ;  /* 0x000000200850723c */ /* 0x000fe2000004189c */
[----:B------:R-:W1:Y:S03]  /*40d0*/  LDSM.16.M88.4 R8, [R237+0x3800] ;  /* 0x00380000ed08783b */ /* 0x000e660000000200 */
[----:B------:R3:W-:Y:S01]  /*40e0*/  MUFU.TANH R96, R0 ;  /* 0x0000000000607308 */ /* 0x0007e20000002400 */
[----:B------:R-:W-:-:S04]  /*40f0*/  DEPBAR.LE SB0, 0x0 ;  /* 0x000080000000791a */ /* 0x000fc80000000000 */
[C---:B------:R-:W-:Y:S02]  /*4100*/  VIADDMNMX R33, R136.reuse, 0x8, R2, PT ;  /* 0x0000000888217846 */ /* 0x040fe40003800102 */
[----:B------:R-:W-:Y:S01]  /*4110*/  VIMNMX R32, R136, UR23, PT ;  /* 0x0000001788207c48 */ /* 0x000fe2000bfe0100 */
[----:B---3--:R-:W-:-:S04]  /*4120*/  FMUL.FTZ R0, R76, UR29 ;  /* 0x0000001d4c007c20 */ /* 0x008fc80008410000 */
[----:B------:R3:W4:Y:S02]  /*4130*/  MUFU.TANH R94, R0 ;  /* 0x00000000005e7308 */ /* 0x0007240000002400 */
[----:B---3--:R-:W-:-:S06]  /*4140*/  FMUL.FTZ R0, R77, UR29 ;  /* 0x0000001d4d007c20 */ /* 0x008fcc0008410000 */
[----:B------:R3:W-:Y:S02]  /*4150*/  MUFU.TANH R184, R0 ;  /* 0x0000000000b87308 */ /* 0x0007e40000002400 */
[----:B---3--:R-:W-:-:S06]  /*4160*/  FMUL.FTZ R0, R78, UR29 ;  /* 0x0000001d4e007c20 */ /* 0x008fcc0008410000 */
[----:B------:R3:W4:Y:S02]  /*4170*/  MUFU.TANH R93, R0 ;  /* 0x00000000005d7308 */ /* 0x0007240000002400 */
[----:B---3--:R-:W-:Y:S02]  /*4180*/  FMUL.FTZ R0, R79, UR29 ;  /* 0x0000001d4f007c20 */ /* 0x008fe40008410000 */
[----:B------:R-:W-:Y:S04]  /*4190*/  HMMA.16816.F32.BF16 R76, R12, R46, R52 ;  /* 0x0000002e0c4c723c */ /* 0x000fe80000041834 */
[----:B------:R3:W-:Y:S02]  /*41a0*/  MUFU.TANH R92, R0 ;  /* 0x00000000005c7308 */ /* 0x0007e40000002400 */
[----:B------:R-:W-:Y:S06]  /*41b0*/  HMMA.16816.F32.BF16 R52, R36, R34, R100 ;  /* 0x000000222434723c */ /* 0x000fec0000041864 */
[----:B-----5:R-:W-:Y:S01]  /*41c0*/  HMMA.16816.F32.BF16 R36, R20, R64, R48 ;  /* 0x000000401424723c */ /* 0x020fe20000041830 */
[----:B------:R-:W-:-:S02]  /*41d0*/  VIADDMNMX R35, R136, 0x40, R2, PT ;  /* 0x0000004088237846 */ /* 0x000fc40003800102 */
[----:B------:R-:W-:-:S03]  /*41e0*/  VIADDMNMX R34, R136, 0x48, R2, PT ;  /* 0x0000004888227846 */ /* 0x000fc60003800102 */
[----:B------:R-:W-:Y:S01]  /*41f0*/  HMMA.16816.F32.BF16 R48, R24, R60, R80 ;  /* 0x0000003c1830723c */ /* 0x000fe20000041850 */
[----:B---3--:R-:W-:-:S04]  /*4200*/  FMUL.FTZ R0, R68, UR29 ;  /* 0x0000001d44007c20 */ /* 0x008fc80008410000 */
[----:B------:R3:W5:Y:S01]  /*4210*/  MUFU.TANH R91, R0 ;  /* 0x00000000005b7308 */ /* 0x0007620000002400 */
[----:B------:R-:W-:Y:S01]  /*4220*/  HMMA.16816.F32.BF16 R24, R24, R62, R84 ;  /* 0x0000003e1818723c */ /* 0x000fe20000041854 */
[----:B------:R-:W-:-:S05]  /*4230*/  FMUL.FTZ R6, R76, UR29 ;  /* 0x0000001d4c067c20 */ /* 0x000fca0008410000 */
[----:B------:R-:W-:Y:S01]  /*4240*/  HMMA.16816.F32.BF16 R44, R28, R62, R52 ;  /* 0x0000003e1c2c723c */ /* 0x000fe20000041834 */
[----:B------:R2:W-:Y:S05]  /*4250*/  MUFU.TANH R70, R6 ;  /* 0x0000000600467308 */ /* 0x0005ea0000002400 */
[----:B-1----:R-:W-:Y:S01]  /*4260*/  HMMA.16816.F32.BF16 R36, R12, R8, R36 ;  /* 0x000000080c24723c */ /* 0x002fe20000041824 */
[----:B---3--:R-:W-:-:S05]  /*4270*/  FMUL.FTZ R0, R69, UR29 ;  /* 0x0000001d45007c20 */ /* 0x008fca0008410000 */
[----:B------:R-:W-:Y:S01]  /*4280*/  HMMA.16816.F32.BF16 R28, R16, R64, R48 ;  /* 0x00000040101c723c */ /* 0x000fe20000041830 */
[----:B------:R1:W3:Y:S01]  /*4290*/  MUFU.TANH R90, R0 ;  /* 0x00000000005a7308 */ /* 0x0002e20000002400 */
[----:B--2---:R-:W-:-:S04]  /*42a0*/  FMUL.FTZ R6, R78, UR29 ;  /* 0x0000001d4e067c20 */ /* 0x004fc80008410000 */
[-C--:B------:R-:W-:Y:S03]  /*42b0*/  HMMA.16816.F32.BF16 R16, R16, R66.reuse, R24 ;  /* 0x000000421010723c */ /* 0x080fe60000041818 */
[----:B------:R-:W2:Y:S03]  /*42c0*/  MUFU.TANH R68, R6 ;  /* 0x0000000600447308 */ /* 0x000ea60000002400 */
[----:B------:R-:W-:Y:S06]  /*42d0*/  HMMA.16816.F32.BF16 R44, R20, R66, R44 ;  /* 0x00000042142c723c */ /* 0x000fec000004182c */
[----:B------:R-:W-:Y:S01]  /*42e0*/  FMUL.FTZ R39, R39, UR29 ;  /* 0x0000001d27277c20 */ /* 0x000fe20008410000 */
[----:B-1----:R-:W-:-:S04]  /*42f0*/  IMAD.U32 R0, RZ, RZ, UR12 ;  /* 0x0000000cff007e24 */ /* 0x002fc8000f8e00ff */
[----:B------:R-:W-:Y:S01]  /*4300*/  IMAD R0, R0, 0x40, R4 ;  /* 0x0000004000007824 */ /* 0x000fe200078e0204 */
[C---:B------:R-:W-:Y:S01]  /*4310*/  HMMA.16816.F32.BF16 R28, R40.reuse, R8, R28 ;  /* 0x00000008281c723c */ /* 0x040fe2000004181c */
[----:B------:R-:W-:Y:S02]  /*4320*/  MUFU.TANH R39, R39 ;  /* 0x0000002700277308 */ /* 0x000fe40000002400 */
[C---:B------:R-:W-:Y:S02]  /*4330*/  VIADD R4, R0.reuse, 0x1 ;  /* 0x0000000100047836 */ /* 0x040fe40000000000 */
[----:B------:R-:W-:Y:S01]  /*4340*/  VIADD R2, R0, 0x8 ;  /* 0x0000000800027836 */ /* 0x000fe20000000000 */
[----:B------:R-:W-:Y:S02]  /*4350*/  HMMA.16816.F32.BF16 R40, R40, R10, R16 ;  /* 0x0000000a2828723c */ /* 0x000fe40000041810 */
[C---:B------:R-:W-:Y:S02]  /*4360*/  ISETP.GE.AND P1, PT, R4.reuse, R32, PT ;  /* 0x000000200400720c */ /* 0x040fe40003f26270 */
[----:B------:R-:W-:-:S02]  /*4370*/  ISETP.GE.AND P0, PT, R4, R33, PT ;  /* 0x000000210400720c */ /* 0x000fc40003f06270 */
[C---:B------:R-:W-:Y:S01]  /*4380*/  ISETP.GE.AND P4, PT, R4.reuse, R35, PT ;  /* 0x000000230400720c */ /* 0x040fe20003f86270 */
[----:B------:R-:W-:Y:S01]  /*4390*/  HMMA.16816.F32.BF16 R12, R12, R10, R44 ;  /* 0x0000000a0c0c723c */ /* 0x000fe2000004182c */
[----:B------:R-:W-:Y:S01]  /*43a0*/  ISETP.GE.AND P2, PT, R4, R34, PT ;  /* 0x000000220400720c */ /* 0x000fe20003f46270 */
[----:B------:R-:W-:Y:S01]  /*43b0*/  FMUL.FTZ R4, R77, UR29 ;  /* 0x0000001d4d047c20 */ /* 0x000fe20008410000 */
[----:B------:R-:W-:Y:S02]  /*43c0*/  FSEL R164, R164, -INF , !P1 ;  /* 0xff800000a4a47808 */ /* 0x000fe40004800000 */
[C---:B------:R-:W-:Y:S01]  /*43d0*/  ISETP.GE.AND P6, PT, R2.reuse, R32, PT ;  /* 0x000000200200720c */ /* 0x040fe20003fc6270 */
[----:B------:R1:W-:Y:S01]  /*43e0*/  MUFU.TANH R71, R4 ;  /* 0x0000000400477308 */ /* 0x0003e20000002400 */
[C---:B------:R-:W-:Y:S02]  /*43f0*/  ISETP.GE.AND P5, PT, R2.reuse, R33, PT ;  /* 0x000000210200720c */ /* 0x040fe40003fa6270 */
[----:B------:R-:W-:-:S02]  /*4400*/  ISETP.GE.AND P3, PT, R2, R35, PT ;  /* 0x000000230200720c */ /* 0x000fc40003f66270 */
[----:B------:R-:W-:Y:S01]  /*4410*/  ISETP.GE.AND P1, PT, R2, R34, PT ;  /* 0x000000220200720c */ /* 0x000fe20003f26270 */
[----:B------:R-:W-:Y:S01]  /*4420*/  VIADD R2, R0, 0x9 ;  /* 0x0000000900027836 */ /* 0x000fe20000000000 */
[----:B------:R-:W-:Y:S01]  /*4430*/  FSEL R166, R166, -INF , !P0 ;  /* 0xff800000a6a67808 */ /* 0x000fe20004000000 */
[----:B------:R-:W-:Y:S01]  /*4440*/  FMUL.FTZ R28, R28, UR29 ;  /* 0x0000001d1c1c7c20 */ /* 0x000fe20008410000 */
[----:B------:R-:W-:Y:S01]  /*4450*/  FSEL R60, R148, -INF , !P4 ;  /* 0xff800000943c7808 */ /* 0x000fe20006000000 */
[----:B------:R-:W-:Y:S01]  /*4460*/  FMUL.FTZ R30, R30, UR29 ;  /* 0x0000001d1e1e7c20 */ /* 0x000fe20008410000 */
[----:B------:R-:W-:Y:S01]  /*4470*/  FSEL R61, R130, -INF , !P2 ;  /* 0xff800000823d7808 */ /* 0x000fe20005000000 */
[----:B------:R-:W-:Y:S01]  /*4480*/  FMUL.FTZ R29, R29, UR29 ;  /* 0x0000001d1d1d7c20 */ /* 0x000fe20008410000 */
[----:B------:R-:W-:Y:S01]  /*4490*/  FSEL R165, R165, -INF , !P6 ;  /* 0xff800000a5a57808 */ /* 0x000fe20007000000 */
[----:B------:R-:W-:Y:S01]  /*44a0*/  MUFU.TANH R28, R28 ;  /* 0x0000001c001c7308 */ /* 0x000fe20000002400 */
[C---:B------:R-:W-:Y:S01]  /*44b0*/  ISETP.GE.AND P0, PT, R2.reuse, R32, PT ;  /* 0x000000200200720c */ /* 0x040fe20003f06270 */
[----:B------:R-:W-:Y:S01]  /*44c0*/  FMUL.FTZ R31, R31, UR29 ;  /* 0x0000001d1f1f7c20 */ /* 0x000fe20008410000 */
[----:B-1----:R-:W-:Y:S01]  /*44d0*/  FMUL.FTZ R4, R79, UR29 ;  /* 0x0000001d4f047c20 */ /* 0x002fe20008410000 */
[----:B------:R-:W-:Y:S01]  /*44e0*/  ISETP.GE.AND P4, PT, R2, R33, PT ;  /* 0x000000210200720c */ /* 0x000fe20003f86270 */
[----:B------:R-:W-:Y:S01]  /*44f0*/  FMUL.FTZ R12, R12, UR29 ;  /* 0x0000001d0c0c7c20 */ /* 0x000fe20008410000 */
[----:B------:R-:W-:Y:S01]  /*4500*/  ISETP.GE.AND P2, PT, R2, R35, PT ;  /* 0x000000230200720c */ /* 0x000fe20003f46270 */
[----:B------:R-:W-:Y:S01]  /*4510*/  FMUL.FTZ R40, R40, UR29 ;  /* 0x0000001d28287c20 */ /* 0x000fe20008410000 */
[----:B------:R1:W-:Y:S01]  /*4520*/  MUFU.TANH R69, R4 ;  /* 0x0000000400457308 */ /* 0x0003e20000002400 */
[----:B------:R-:W-:Y:S01]  /*4530*/  ISETP.GE.AND P6, PT, R2, R34, PT ;  /* 0x000000220200720c */ /* 0x000fe20003fc6270 */
[----:B------:R-:W-:Y:S01]  /*4540*/  VIADD R2, R0, 0x10 ;  /* 0x0000001000027836 */ /* 0x000fe20000000000 */
[----:B------:R-:W-:Y:S01]  /*4550*/  FSEL R52, R7, -INF , !P3 ;  /* 0xff80000007347808 */ /* 0x000fe20005800000 */
[----:B------:R-:W-:Y:S01]  /*4560*/  FMUL.FTZ R41, R41, UR29 ;  /* 0x0000001d29297c20 */ /* 0x000fe20008410000 */
[----:B------:R-:W-:-:S02]  /*4570*/  FSEL R167, R167, -INF , !P5 ;  /* 0xff800000a7a77808 */ /* 0x000fc40006800000 */
[----:B------:R-:W-:Y:S01]  /*4580*/  FSEL R53, R119, -INF , !P1 ;  /* 0xff80000077357808 */ /* 0x000fe20004800000 */
[----:B------:R-:W-:Y:S01]  /*4590*/  MUFU.TANH R30, R30 ;  /* 0x0000001e001e7308 */ /* 0x000fe20000002400 */
[----:B------:R-:W-:Y:S02]  /*45a0*/  FSEL R162, R131, -INF , !P0 ;  /* 0xff80000083a27808 */ /* 0x000fe40004000000 */
[C---:B------:R-:W-:Y:S02]  /*45b0*/  ISETP.GE.AND P5, PT, R2.reuse, R32, PT ;  /* 0x000000200200720c */ /* 0x040fe40003fa6270 */
[C---:B------:R-:W-:Y:S02]  /*45c0*/  ISETP.GE.AND P3, PT, R2.reuse, R33, PT ;  /* 0x000000210200720c */ /* 0x040fe40003f66270 */
[----:B------:R-:W-:Y:S01]  /*45d0*/  ISETP.GE.AND P1, PT, R2, R35, PT ;  /* 0x000000230200720c */ /* 0x000fe20003f26270 */
[----:B------:R-:W-:Y:S01]  /*45e0*/  MUFU.TANH R29, R29 ;  /* 0x0000001d001d7308 */ /* 0x000fe20000002400 */
[----:B-1----:R-:W-:Y:S01]  /*45f0*/  FMUL.FTZ R4, R56, UR29 ;  /* 0x0000001d38047c20 */ /* 0x002fe20008410000 */
[----:B------:R-:W-:Y:S01]  /*4600*/  ISETP.GE.AND P0, PT, R2, R34, PT ;  /* 0x000000220200720c */ /* 0x000fe20003f06270 */
[----:B------:R-:W-:Y:S01]  /*4610*/  VIADD R2, R0, 0x11 ;  /* 0x0000001100027836 */ /* 0x000fe20000000000 */
[----:B------:R-:W-:-:S02]  /*4620*/  FSEL R163, R129, -INF , !P4 ;  /* 0xff80000081a37808 */ /* 0x000fc40006000000 */
[----:B------:R-:W-:Y:S02]  /*4630*/  FSEL R48, R128, -INF , !P2 ;  /* 0xff80000080307808 */ /* 0x000fe40005000000 */
[----:B------:R1:W2:Y:S01]  /*4640*/  MUFU.TANH R7, R4 ;  /* 0x0000000400077308 */ /* 0x0002a20000002400 */
[----:B------:R-:W-:Y:S02]  /*4650*/  FSEL R54, R121, -INF , !P6 ;  /* 0xff80000079367808 */ /* 0x000fe40007000000 */
[----:B------:R-:W-:Y:S02]  /*4660*/  FSEL R160, R120, -INF , !P5 ;  /* 0xff80000078a07808 */ /* 0x000fe40006800000 */
[C---:B------:R-:W-:Y:S02]  /*4670*/  ISETP.GE.AND P4, PT, R2.reuse, R32, PT ;  /* 0x000000200200720c */ /* 0x040fe40003f86270 */
[C---:B------:R-:W-:Y:S01]  /*4680*/  ISETP.GE.AND P2, PT, R2.reuse, R33, PT ;  /* 0x000000210200720c */ /* 0x040fe20003f46270 */
[----:B------:R-:W-:Y:S01]  /*4690*/  MUFU.TANH R31, R31 ;  /* 0x0000001f001f7308 */ /* 0x000fe20000002400 */
[----:B------:R-:W-:-:S02]  /*46a0*/  ISETP.GE.AND P6, PT, R2, R35, PT ;  /* 0x000000230200720c */ /* 0x000fc40003fc6270 */
[----:B------:R-:W-:Y:S01]  /*46b0*/  ISETP.GE.AND P5, PT, R2, R34, PT ;  /* 0x000000220200720c */ /* 0x000fe20003fa6270 */
[----:B------:R-:W-:Y:S01]  /*46c0*/  VIADD R2, R0, 0x18 ;  /* 0x0000001800027836 */ /* 0x000fe20000000000 */
[----:B------:R-:W-:Y:S02]  /*46d0*/  FSEL R161, R161, -INF , !P3 ;  /* 0xff800000a1a17808 */ /* 0x000fe40005800000 */
[----:B------:R-:W-:Y:S01]  /*46e0*/  FSEL R56, R117, -INF , !P1 ;  /* 0xff80000075387808 */ /* 0x000fe20004800000 */
[----:B------:R-:W-:Y:S01]  /*46f0*/  MUFU.TANH R12, R12 ;  /* 0x0000000c000c7308 */ /* 0x000fe20000002400 */
[----:B-1----:R-:W-:Y:S01]  /*4700*/  FMUL.FTZ R4, R57, UR29 ;  /* 0x0000001d39047c20 */ /* 0x002fe20008410000 */
[----:B------:R-:W-:Y:S02]  /*4710*/  FSEL R57, R106, -INF , !P0 ;  /* 0xff8000006a397808 */ /* 0x000fe40004000000 */
[----:B------:R-:W-:Y:S02]  /*4720*/  FSEL R135, R135, -INF , !P4 ;  /* 0xff80000087877808 */ /* 0x000fe40006000000 */
[----:B------:R-:W-:-:S02]  /*4730*/  ISETP.GE.AND P3, PT, R2, R32, PT ;  /* 0x000000200200720c */ /* 0x000fc40003f66270 */
[----:B------:R1:W-:Y:S01]  /*4740*/  MUFU.TANH R49, R4 ;  /* 0x0000000400317308 */ /* 0x0003e20000002400 */
[C---:B------:R-:W-:Y:S02]  /*4750*/  ISETP.GE.AND P1, PT, R2.reuse, R33, PT ;  /* 0x000000210200720c */ /* 0x040fe40003f26270 */
[C---:B------:R-:W-:Y:S02]  /*4760*/  ISETP.GE.AND P0, PT, R2.reuse, R35, PT ;  /* 0x000000230200720c */ /* 0x040fe40003f06270 */
[----:B------:R-:W-:Y:S01]  /*4770*/  ISETP.GE.AND P4, PT, R2, R34, PT ;  /* 0x000000220200720c */ /* 0x000fe20003f86270 */
[----:B------:R-:W-:Y:S01]  /*4780*/  VIADD R2, R0, 0x19 ;  /* 0x0000001900027836 */ /* 0x000fe20000000000 */
[----:B------:R-:W-:Y:S01]  /*4790*/  FSEL R159, R118, -INF , !P2 ;  /* 0xff800000769f7808 */ /* 0x000fe20005000000 */
[----:B------:R-:W-:Y:S01]  /*47a0*/  MUFU.TANH R40, R40 ;  /* 0x0000002800287308 */ /* 0x000fe20000002400 */
[----:B------:R-:W-:Y:S02]  /*47b0*/  FSEL R55, R116, -INF , !P6 ;  /* 0xff80000074377808 */ /* 0x000fe40007000000 */
[----:B------:R-:W-:Y:S01]  /*47c0*/  FSEL R157, R105, -INF , !P3 ;  /* 0xff800000699d7808 */ /* 0x000fe20005800000 */
[----:B------:R-:W-:Y:S01]  /*47d0*/  BAR.SYNC.DEFER_BLOCKING 0x0 ;  /* 0x0000000000007b1d */ /* 0x000fe20000010000 */
[----:B------:R-:W-:-:S02]  /*47e0*/  ISETP.GE.AND P2, PT, R2, R32, PT ;  /* 0x000000200200720c */ /* 0x000fc40003f46270 */
[----:B------:R-:W-:Y:S01]  /*47f0*/  ISETP.GE.AND P6, PT, R2, R33, PT ;  /* 0x000000210200720c */ /* 0x000fe20003fc6270 */
[----:B-1----:R-:W-:Y:S01]  /*4800*/  FMUL.FTZ R4, R58, UR29 ;  /* 0x0000001d3a047c20 */ /* 0x002fe20008410000 */
[----:B------:R-:W-:Y:S01]  /*4810*/  FSEL R58, R107, -INF , !P5 ;  /* 0xff8000006b3a7808 */ /* 0x000fe20006800000 */
[----:B------:R-:W-:Y:S01]  /*4820*/  MUFU.TANH R41, R41 ;  /* 0x0000002900297308 */ /* 0x000fe20000002400 */
[C---:B------:R-:W-:Y:S02]  /*4830*/  ISETP.GE.AND P5, PT, R2.reuse, R35, PT ;  /* 0x000000230200720c */ /* 0x040fe40003fa6270 */
[----:B------:R-:W-:Y:S01]  /*4840*/  ISETP.GE.AND P3, PT, R2, R34, PT ;  /* 0x000000220200720c */ /* 0x000fe20003f66270 */
[----:B------:R-:W-:Y:S01]  /*4850*/  VIADD R2, R0, 0x20 ;  /* 0x0000002000027836 */ /* 0x000fe20000000000 */
[----:B------:R-:W-:Y:S02]  /*4860*/  FSEL R158, R99, -INF , !P1 ;  /* 0xff800000639e7808 */ /* 0x000fe40004800000 */
[----:B------:R-:W-:Y:S01]  /*4870*/  FSEL R137, R137, -INF , !P2 ;  /* 0xff80000089897808 */ /* 0x000fe20005000000 */
[----:B------:R1:W2:Y:S01]  /*4880*/  MUFU.TANH R6, R4 ;  /* 0x0000000400067308 */ /* 0x0002a20000002400 */
[----:B------:R-:W-:-:S02]  /*4890*/  ISETP.GE.AND P1, PT, R2, R32, PT ;  /* 0x000000200200720c */ /* 0x000fc40003f26270 */
[----:B------:R-:W-:Y:S02]  /*48a0*/  ISETP.GE.AND P2, PT, R2, R34, PT ;  /* 0x000000220200720c */ /* 0x000fe40003f46270 */
[----:B------:R-:W-:Y:S02]  /*48b0*/  FSEL R156, R104, -INF , !P6 ;  /* 0xff800000689c7808 */ /* 0x000fe40007000000 */
[----:B----4-:R-:W-:Y:S02]  /*48c0*/  FSEL R194, R94, -INF , !P1 ;  /* 0xff8000005ec27808 */ /* 0x010fe40004800000 */
[----:B------:R-:W-:Y:S01]  /*48d0*/  FSEL R195, R89, -INF , !P2 ;  /* 0xff80000059c37808 */ /* 0x000fe20005000000 */
[----:B-1----:R-:W-:Y:S01]  /*48e0*/  FMUL.FTZ R4, R59, UR29 ;  /* 0x0000001d3b047c20 */ /* 0x002fe20008410000 */
[----:B------:R-:W-:-:S03]  /*48f0*/  FSEL R59, R96, -INF , !P3 ;  /* 0xff800000603b7808 */ /* 0x000fc60005800000 */
[----:B------:R1:W4:Y:S02]  /*4900*/  MUFU.TANH R22, R4 ;  /* 0x0000000400167308 */ /* 0x0003240000002400 */
[----:B-1----:R-:W-:Y:S01]  /*4910*/  FMUL.FTZ R4, R36, UR29 ;  /* 0x0000001d24047c20 */ /* 0x002fe20008410000 */
[----:B------:R-:W-:-:S05]  /*4920*/  FSEL R36, R98, -INF , !P5 ;  /* 0xff80000062247808 */ /* 0x000fca0006800000 */
[----:B------:R1:W4:Y:S02]  /*4930*/  MUFU.TANH R21, R4 ;  /* 0x0000000400157308 */ /* 0x0003240000002400 */
[----:B-1----:R-:W-:Y:S01]  /*4940*/  FMUL.FTZ R4, R37, UR29 ;  /* 0x0000001d25047c20 */ /* 0x002fe20008410000 */
[----:B------:R-:W-:Y:S02]  /*4950*/  FSEL R37, R97, -INF , !P0 ;  /* 0xff80000061257808 */ /* 0x000fe40004000000 */
[----:B------:R-:W-:-:S03]  /*4960*/  ISETP.GE.AND P0, PT, R2, R33, PT ;  /* 0x000000210200720c */ /* 0x000fc60003f06270 */
[----:B------:R1:W-:Y:S01]  /*4970*/  MUFU.TANH R20, R4 ;  /* 0x0000000400147308 */ /* 0x0003e20000002400 */
[----:B------:R-:W-:Y:S01]  /*4980*/  FSEL R187, R93, -INF , !P0 ;  /* 0xff8000005dbb7808 */ /* 0x000fe20004000000 */
[----:B-1----:R-:W-:Y:S01]  /*4990*/  FMUL.FTZ R4, R38, UR29 ;  /* 0x0000001d26047c20 */ /* 0x002fe20008410000 */
[----:B------:R-:W-:Y:S02]  /*49a0*/  FSEL R38, R95, -INF , !P4 ;  /* 0xff8000005f267808 */ /* 0x000fe40006000000 */
[----:B------:R-:W-:-:S03]  /*49b0*/  ISETP.GE.AND P4, PT, R2, R35, PT ;  /* 0x000000230200720c */ /* 0x000fc60003f86270 */
[----:B------:R1:W4:Y:S01]  /*49c0*/  MUFU.TANH R9, R4 ;  /* 0x0000000400097308 */ /* 0x0003220000002400 */
[----:B------:R-:W-:Y:S01]  /*49d0*/  VIADD R2, R0, 0x21 ;  /* 0x0000002100027836 */ /* 0x000fe20000000000 */
[----:B-----5:R-:W-:-:S04]  /*49e0*/  FSEL R192, R91, -INF , !P4 ;  /* 0xff8000005bc07808 */ /* 0x020fc80006000000 */
[C---:B------:R-:W-:Y:S02]  /*49f0*/  ISETP.GE.AND P6, PT, R2.reuse, R32, PT ;  /* 0x000000200200720c */ /* 0x040fe40003fc6270 */
[C---:B------:R-:W-:Y:S02]  /*4a00*/  ISETP.GE.AND P5, PT, R2.reuse, R33, PT ;  /* 0x000000210200720c */ /* 0x040fe40003fa6270 */
[C---:B------:R-:W-:Y:S02]  /*4a10*/  ISETP.GE.AND P3, PT, R2.reuse, R35, PT ;  /* 0x000000230200720c */ /* 0x040fe40003f66270 */
[----:B------:R-:W-:Y:S01]  /*4a20*/  ISETP.GE.AND P1, PT, R2, R34, PT ;  /* 0x000000220200720c */ /* 0x000fe20003f26270 */
[----:B------:R-:W-:Y:S01]  /*4a30*/  VIADD R2, R0, 0x29 ;  /* 0x0000002900027836 */ /* 0x000fe20000000000 */
[----:B------:R-:W-:Y:S02]  /*4a40*/  FSEL R184, R184, -INF , !P6 ;  /* 0xff800000b8b87808 */ /* 0x000fe40007000000 */
[----:B------:R-:W-:Y:S01]  /*4a50*/  FSEL R185, R92, -INF , !P5 ;  /* 0xff8000005cb97808 */ /* 0x000fe20006800000 */
[----:B-1----:R-:W-:Y:S01]  /*4a60*/  VIADD R4, R0, 0x28 ;  /* 0x0000002800047836 */ /* 0x002fe20000000000 */
[----:B---3--:R-:W-:-:S02]  /*4a70*/  FSEL R186, R90, -INF , !P3 ;  /* 0xff8000005aba7808 */ /* 0x008fc40005800000 */
[----:B------:R-:W-:Y:S02]  /*4a80*/  FSEL R193, R88, -INF , !P1 ;  /* 0xff80000058c17808 */ /* 0x000fe40004800000 */
[C---:B------:R-:W-:Y:S02]  /*4a90*/  ISETP.GE.AND P0, PT, R4.reuse, R32, PT ;  /* 0x000000200400720c */ /* 0x040fe40003f06270 */
[----:B------:R-:W-:Y:S02]  /*4aa0*/  ISETP.GE.AND P4, PT, R4, R33, PT ;  /* 0x000000210400720c */ /* 0x000fe40003f86270 */
[----:B------:R-:W-:Y:S02]  /*4ab0*/  FSEL R182, R70, -INF , !P0 ;  /* 0xff80000046b67808 */ /* 0x000fe40004000000 */
[C---:B------:R-:W-:Y:S02]  /*4ac0*/  ISETP.GE.AND P2, PT, R4.reuse, R35, PT ;  /* 0x000000230400720c */ /* 0x040fe40003f46270 */
[----:B------:R-:W-:Y:S01]  /*4ad0*/  ISETP.GE.AND P6, PT, R4, R34, PT ;  /* 0x000000220400720c */ /* 0x000fe20003fc6270 */
[----:B------:R-:W-:Y:S01]  /*4ae0*/  FMUL.FTZ R4, R13, UR29 ;  /* 0x0000001d0d047c20 */ /* 0x000fe20008410000 */
[----:B------:R-:W-:-:S02]  /*4af0*/  ISETP.GE.AND P5, PT, R2, R32, PT ;  /* 0x000000200200720c */ /* 0x000fc40003fa6270 */
[C---:B------:R-:W-:Y:S01]  /*4b00*/  ISETP.GE.AND P3, PT, R2.reuse, R33, PT ;  /* 0x000000210200720c */ /* 0x040fe20003f66270 */
[----:B------:R1:W-:Y:S01]  /*4b10*/  MUFU.TANH R8, R4 ;  /* 0x0000000400087308 */ /* 0x0003e20000002400 */
[C---:B------:R-:W-:Y:S02]  /*4b20*/  ISETP.GE.AND P1, PT, R2.reuse, R35, PT ;  /* 0x000000230200720c */ /* 0x040fe40003f26270 */
[----:B------:R-:W-:Y:S01]  /*4b30*/  ISETP.GE.AND P0, PT, R2, R34, PT ;  /* 0x000000220200720c */ /* 0x000fe20003f06270 */
[----:B------:R-:W-:Y:S01]  /*4b40*/  VIADD R2, R0, 0x30 ;  /* 0x0000003000027836 */ /* 0x000fe20000000000 */
[----:B--2---:R-:W-:Y:S02]  /*4b50*/  FSEL R170, R68, -INF , !P4 ;  /* 0xff80000044aa7808 */ /* 0x004fe40006000000 */
[----:B------:R-:W-:Y:S01]  /*4b60*/  FSEL R180, R7, -INF , !P2 ;  /* 0xff80000007b47808 */ /* 0x000fe20005000000 */
[----:B------:R-:W-:Y:S01]  /*4b70*/  FMUL.FTZ R7, R14, UR29 ;  /* 0x0000001d0e077c20 */ /* 0x000fe20008410000 */
[----:B------:R-:W-:-:S02]  /*4b80*/  ISETP.GE.AND P4, PT, R2, R32, PT ;  /* 0x000000200200720c */ /* 0x000fc40003f86270 */
[----:B------:R-:W-:Y:S01]  /*4b90*/  FSEL R183, R6, -INF , !P6 ;  /* 0xff80000006b77808 */ /* 0x000fe20007000000 */
[----:B------:R-:W-:Y:S01]  /*4ba0*/  FMUL.FTZ R6, R15, UR29 ;  /* 0x0000001d0f067c20 */ /* 0x000fe20008410000 */
[----:B------:R-:W-:Y:S01]  /*4bb0*/  FSEL R169, R71, -INF , !P5 ;  /* 0xff80000047a97808 */ /* 0x000fe20006800000 */
[----:B------:R-:W2:Y:S01]  /*4bc0*/  MUFU.TANH R7, R7 ;  /* 0x0000000700077308 */ /* 0x000ea20000002400 */
[----:B------:R-:W-:Y:S01]  /*4bd0*/  ISETP.GE.AND P2, PT, R2, R33, PT ;  /* 0x000000210200720c */ /* 0x000fe20003f46270 */
[----:B-1----:R-:W-:Y:S01]  /*4be0*/  VIADD R4, R0, 0x31 ;  /* 0x0000003100047836 */ /* 0x002fe20000000000 */
[C---:B------:R-:W-:Y:S02]  /*4bf0*/  ISETP.GE.AND P6, PT, R2.reuse, R35, PT ;  /* 0x000000230200720c */ /* 0x040fe40003fc6270 */
[----:B------:R-:W-:Y:S01]  /*4c00*/  ISETP.GE.AND P5, PT, R2, R34, PT ;  /* 0x000000220200720c */ /* 0x000fe20003fa6270 */
[----:B------:R-:W-:Y:S01]  /*4c10*/  VIADD R2, R0, 0x38 ;  /* 0x0000003800027836 */ /* 0x000fe20000000000 */
[----:B------:R-:W-:Y:S01]  /*4c20*/  FSEL R168, R69, -INF , !P3 ;  /* 0xff80000045a87808 */ /* 0x000fe20005800000 */
[----:B------:R-:W-:Y:S01]  /*4c30*/  MUFU.TANH R6, R6 ;  /* 0x0000000600067308 */ /* 0x000fe20000002400 */
[----:B------:R-:W-:-:S02]  /*4c40*/  FSEL R171, R49, -INF , !P1 ;  /* 0xff80000031ab7808 */ /* 0x000fc40004800000 */
[----:B----4-:R-:W-:Y:S02]  /*4c50*/  FSEL R181, R22, -INF , !P0 ;  /* 0xff80000016b57808 */ /* 0x010fe40004000000 */
[----:B------:R-:W-:Y:S02]  /*4c60*/  FSEL R191, R21, -INF , !P4 ;  /* 0xff80000015bf7808 */ /* 0x000fe40006000000 */
[C---:B------:R-:W-:Y:S02]  /*4c70*/  ISETP.GE.AND P3, PT, R4.reuse, R32, PT ;  /* 0x000000200400720c */ /* 0x040fe40003f66270 */
[C---:B------:R-:W-:Y:S02]  /*4c80*/  ISETP.GE.AND P1, PT, R4.reuse, R33, PT ;  /* 0x000000210400720c */ /* 0x040fe40003f26270 */
[C---:B------:R-:W-:Y:S02]  /*4c90*/  ISETP.GE.AND P0, PT, R4.reuse, R35, PT ;  /* 0x000000230400720c */ /* 0x040fe40003f06270 */
[----:B------:R-:W-:Y:S01]  /*4ca0*/  ISETP.GE.AND P4, PT, R4, R34, PT ;  /* 0x000000220400720c */ /* 0x000fe20003f86270 */
[----:B------:R-:W-:Y:S01]  /*4cb0*/  FMUL.FTZ R4, R42, UR29 ;  /* 0x0000001d2a047c20 */ /* 0x000fe20008410000 */
[----:B------:R-:W-:-:S02]  /*4cc0*/  FSEL R188, R9, -INF , !P2 ;  /* 0xff80000009bc7808 */ /* 0x000fc40005000000 */
[----:B------:R-:W-:Y:S02]  /*4cd0*/  FSEL R177, R28, -INF , !P6 ;  /* 0xff8000001cb17808 */ /* 0x000fe40007000000 */
[----:B------:R-:W-:Y:S01]  /*4ce0*/  FSEL R196, R30, -INF , !P5 ;  /* 0xff8000001ec47808 */ /* 0x000fe20006800000 */
[----:B------:R-:W1:Y:S01]  /*4cf0*/  MUFU.TANH R4, R4 ;  /* 0x0000000400047308 */ /* 0x000e620000002400 */
[----:B------:R-:W-:Y:S02]  /*4d00*/  FSEL R175, R20, -INF , !P3 ;  /* 0xff80000014af7808 */ /* 0x000fe40005800000 */
[C---:B------:R-:W-:Y:S02]  /*4d10*/  ISETP.GE.AND P2, PT, R2.reuse, R32, PT ;  /* 0x000000200200720c */ /* 0x040fe40003f46270 */
[C---:B------:R-:W-:Y:S02]  /*4d20*/  ISETP.GE.AND P6, PT, R2.reuse, R33, PT ;  /* 0x000000210200720c */ /* 0x040fe40003fc6270 */
[----:B------:R-:W-:-:S02]  /*4d30*/  ISETP.GE.AND P5, PT, R2, R35, PT ;  /* 0x000000230200720c */ /* 0x000fc40003fa6270 */
[----:B------:R-:W-:Y:S01]  /*4d40*/  ISETP.GE.AND P3, PT, R2, R34, PT ;  /* 0x000000220200720c */ /* 0x000fe20003f66270 */
[----:B------:R-:W-:Y:S01]  /*4d50*/  FMUL.FTZ R2, R43, UR29 ;  /* 0x0000001d2b027c20 */ /* 0x000fe20008410000 */
[----:B------:R-:W-:Y:S02]  /*4d60*/  FSEL R190, R29, -INF , !P0 ;  /* 0xff8000001dbe7808 */ /* 0x000fe40004000000 */
[----:B------:R-:W-:Y:S02]  /*4d70*/  ISETP.GE.AND P0, PT, R0, R33, PT ;  /* 0x000000210000720c */ /* 0x000fe40003f06270 */
[----:B------:R-:W-:Y:S01]  /*4d80*/  FSEL R176, R39, -INF , !P1 ;  /* 0xff80000027b07808 */ /* 0x000fe20004800000 */
[----:B------:R-:W3:Y:S01]  /*4d90*/  MUFU.TANH R2, R2 ;  /* 0x0000000200027308 */ /* 0x000ee20000002400 */
[----:B------:R-:W-:Y:S02]  /*4da0*/  FSEL R132, R151, -INF , !P0 ;  /* 0xff80000097847808 */ /* 0x000fe40004000000 */
[----:B------:R-:W-:-:S02]  /*4db0*/  PLOP3.LUT P0, PT, PT, PT, UP0, 0x80, 0x0 ;  /* 0x000000000000781c */ /* 0x000fc40003f0f008 */
[----:B------:R-:W-:Y:S02]  /*4dc0*/  FSEL R189, R31, -INF , !P4 ;  /* 0xff8000001fbd7808 */ /* 0x000fe40006000000 */
[----:B------:R-:W-:Y:S02]  /*4dd0*/  FSEL R246, R12, -INF , !P2 ;  /* 0xff8000000cf67808 */ /* 0x000fe40005000000 */
[C---:B------:R-:W-:Y:S02]  /*4de0*/  ISETP.GE.AND P1, PT, R0.reuse, R32, PT ;  /* 0x000000200000720c */ /* 0x040fe40003f26270 */
[C---:B------:R-:W-:Y:S02]  /*4df0*/  ISETP.GE.AND P4, PT, R0.reuse, R35, PT ;  /* 0x000000230000720c */ /* 0x040fe40003f86270 */
[C---:B------:R-:W-:Y:S01]  /*4e00*/  ISETP.GE.AND P2, PT, R0.reuse, R34, PT ;  /* 0x000000220000720c */ /* 0x040fe20003f46270 */
[----:B------:R-:W-:Y:S01]  /*4e10*/  VIADD R0, R0, 0x39 ;  /* 0x0000003900007836 */ /* 0x000fe20000000000 */
[----:B--2---:R-:W-:-:S02]  /*4e20*/  FSEL R252, R7, -INF , !P6 ;  /* 0xff80000007fc7808 */ /* 0x004fc40007000000 */
[----:B------:R-:W-:Y:S02]  /*4e30*/  FSEL R197, R40, -INF , !P5 ;  /* 0xff80000028c57808 */ /* 0x000fe40006800000 */
[----:B-1----:R-:W-:Y:S02]  /*4e40*/  FSEL R179, R4, -INF , !P3 ;  /* 0xff80000004b37808 */ /* 0x002fe40005800000 */
[----:B------:R-:W-:Y:S02]  /*4e50*/  FSEL R24, R152, -INF , !P1 ;  /* 0xff80000098187808 */ /* 0x000fe40004800000 */
        /* <DEDUP_REMOVED lines=10> */
[----:B---3--:R-:W-:Y:S01]  /*4f00*/  FSEL R215, R2, -INF , !P1 ;  /* 0xff80000002d77808 */ /* 0x008fe20004800000 */
        /* <DEDUP_REMOVED lines=28> */
[----:B------:R-:W3:Y:S01]  /*50d0*/  @!P2 LDC.64 R20, c[0x0][0x218] ;  /* 0x00008600ff14ab82 */ /* 0x000ee20000000a00 */
        /* <DEDUP_REMOVED lines=23> */
[----:B------:R-:W-:Y:S01]  /*5250*/  IADD3.X R7, R6, UR25, RZ, P5, !PT ;  /* 0x0000001906077c10 */ /* 0x000fe2000affe4ff */
[----:B------:R2:W-:Y:S01]  /*5260*/  @P3 STS.128 [R244+0x9000], RZ ;  /* 0x009000fff4003388 */ /* 0x0005e20000000c00 */
[C---:B------:R-:W-:Y:S02]  /*5270*/  @!P3 LEA.HI.X R13, R2.reuse, R13, R6, 0x1, P6 ;  /* 0x0000000d020db211 */ /* 0x040fe400030f0c06 */
[----:B---3--:R-:W-:-:S03]  /*5280*/  @!P2 LEA R8, P1, R2, R20, 0x1 ;  /* 0x000000140208a211 */ /* 0x008fc600078208ff */
        /* <DEDUP_REMOVED lines=26> */
.L_x_318:
[----:B------:R-:W-:Y:S05]  /*5430*/  BSYNC B0 ;  /* 0x0000000000007941 */ /* 0x000fea0003800000 */
.L_x_317:
[----:B------:R-:W0:Y:S02]  /*5440*/  LDGDEPBAR ;  /* 0x00000000000079af */ /* 0x000e240000000000 */
.L_x_316:
[----:B------:R-:W-:Y:S01]  /*5450*/  FMNMX.FTZ R2, R22, R60, !PT ;  /* 0x0000003c16027209 */ /* 0x000fe20007810000 */
[----:B------:R-:W-:Y:S01]  /*5460*/  STL [R1+0xb8], R244 ;  /* 0x0000b8f401007387 */ /* 0x000fe20000100800 */
[----:B--2---:R-:W-:Y:S01]  /*5470*/  MOV R15, R197 ;  /* 0x000000c5000f7202 */ /* 0x004fe20000000f00 */
[----:B------:R-:W-:Y:S01]  /*5480*/  ULDC UR10, c[0x0][0x2ec] ;  /* 0x0000bb00000a7ab9 */ /* 0x000fe20000000800 */
[----:B------:R-:W-:Y:S01]  /*5490*/  FMNMX.FTZ R2, R52, R2, !PT ;  /* 0x0000000234027209 */ /* 0x000fe20007810000 */
[----:B------:R-:W-:Y:S01]  /*54a0*/  STL [R1+0xb4], R243 ;  /* 0x0000b4f301007387 */ /* 0x000fe20000100800 */
[----:B------:R-:W-:Y:S02]  /*54b0*/  LEA R233, R0, UR4, 0x1 ;  /* 0x0000000400e97c11 */ /* 0x000fe4000f8e08ff */
[----:B------:R-:W-:Y:S01]  /*54c0*/  FMNMX.FTZ R2, R48, R2, !PT ;  /* 0x0000000230027209 */ /* 0x000fe20007810000 */
[----:B------:R-:W-:Y:S01]  /*54d0*/  STL [R1+0xb0], R242 ;  /* 0x0000b0f201007387 */ /* 0x000fe20000100800 */
[----:B------:R-:W-:Y:S01]  /*54e0*/  LEA R236, R3, R233, 0x1 ;  /* 0x000000e903ec7211 */ /* 0x000fe200078e08ff */
[----:B------:R-:W-:Y:S01]  /*54f0*/  IMAD R234, R5, 0x2, R233 ;  /* 0x0000000205ea7824 */ /* 0x000fe200078e02e9 */
[----:B------:R-:W-:Y:S01]  /*5500*/  FMNMX.FTZ R2, R56, R2, !PT ;  /* 0x0000000238027209 */ /* 0x000fe20007810000 */
[----:B------:R-:W-:Y:S02]  /*5510*/  STL [R1+0xac], R241 ;  /* 0x0000acf101007387 */ /* 0x000fe40000100800 */
[----:B------:R-:W-:Y:S01]  /*5520*/  IMAD R235, R3, 0x2, R234 ;  /* 0x0000000203eb7824 */ /* 0x000fe200078e02ea */
[----:B------:R-:W-:Y:S01]  /*5530*/  FMNMX.FTZ R2, R55, R2, !PT ;  /* 0x0000000237027209 */ /* 0x000fe20007810000 */
[----:B------:R-:W-:Y:S03]  /*5540*/  STL [R1+0xa8], R240 ;  /* 0x0000a8f001007387 */ /* 0x000fe60000100800 */
[----:B------:R-:W-:Y:S01]  /*5550*/  FMNMX.FTZ R4, R37, R2, !PT ;  /* 0x0000000225047209 */ /* 0x000fe20007810000 */
[----:B------:R-:W-:Y:S01]  /*5560*/  STL [R1+0xa4], R239 ;  /* 0x0000a4ef01007387 */ /* 0x000fe20000100800 */
[----:B------:R-:W-:-:S02]  /*5570*/  FMNMX.FTZ R2, R23, R61, !PT ;  /* 0x0000003d17027209 */ /* 0x000fc40007810000 */
[----:B------:R-:W-:Y:S01]  /*5580*/  FMNMX.FTZ R4, R36, R4, !PT ;  /* 0x0000000424047209 */ /* 0x000fe20007810000 */
[----:B------:R-:W-:Y:S01]  /*5590*/  STL [R1+0xa0], R238 ;  /* 0x0000a0ee01007387 */ /* 0x000fe20000100800 */
        /* <DEDUP_REMOVED lines=21> */
[----:B------:R-:W-:Y:S01]  /*56f0*/  FMNMX.FTZ R2, R193, R2, !PT ;  /* 0x00000002c1027209 */ /* 0x000fe20007810000 */
[----:B--2---:R-:W-:Y:S01]  /*5700*/  IMAD.MOV.U32 R237, RZ, RZ, R196 ;  /* 0x000000ffffed7224 */ /* 0x004fe200078e00c4 */
[----:B------:R-:W-:Y:S01]  /*5710*/  FMNMX.FTZ R134, R178, R134, !PT ;  /* 0x00000086b2867209 */ /* 0x000fe20007810000 */
[----:B------:R-:W-:Y:S01]  /*5720*/  STL [R1+0x80], R32 ;  /* 0x0000802001007387 */ /* 0x000fe20000100800 */
[----:B------:R-:W-:-:S03]  /*5730*/  FMNMX.FTZ R2, R183, R2, !PT ;  /* 0x00000002b7027209 */ /* 0x000fc60007810000 */
[----:B------:R-:W2:Y:S01]  /*5740*/  SHFL.BFLY PT, R4, R134, 0x2, 0x1f ;  /* 0x0c401f0086047f89 */ /* 0x000ea200000e0000 */
[----:B------:R-:W-:-:S03]  /*5750*/  FMNMX.FTZ R2, R181, R2, !PT ;  /* 0x00000002b5027209 */ /* 0x000fc60007810000 */
[----:B------:R-:W-:Y:S01]  /*5760*/  STL [R1+0xc4], R15 ;  /* 0x0000c40f01007387 */ /* 0x000fe20000100800 */
        /* <DEDUP_REMOVED lines=9> */
[----:B------:R-:W-:Y:S04]  /*5800*/  LDSM.16.MT88.4 R92, [R233+0xe000] ;  /* 0x00e00000e95c783b */ /* 0x000fe80000004200 */
[----:B------:R-:W2:Y:S04]  /*5810*/  SHFL.BFLY PT, R4, R2, 0x2, 0x1f ;  /* 0x0c401f0002047f89 */ /* 0x000ea800000e0000 */
[----:B-1----:R-:W1:Y:S04]  /*5820*/  SHFL.BFLY PT, R6, R134, 0x1, 0x1f ;  /* 0x0c201f0086067f89 */ /* 0x002e6800000e0000 */
[----:B------:R-:W-:Y:S04]  /*5830*/  LDSM.16.MT88.4 R96, [R234+0xe000] ;  /* 0x00e00000ea60783b */ /* 0x000fe80000004200 */
[----:B------:R-:W-:Y:S04]  /*5840*/  LDSM.16.MT88.4 R104, [R236+0xe000] ;  /* 0x00e00000ec68783b */ /* 0x000fe80000004200 */
[----:B------:R-:W-:Y:S04]  /*5850*/  LDSM.16.MT88.4 R120, [R235+0xe800] ;  /* 0x00e80000eb78783b */ /* 0x000fe80000004200 */
[----:B------:R-:W-:Y:S01]  /*5860*/  LDSM.16.MT88.4 R68, [R236+0xc800] ;  /* 0x00c80000ec44783b */ /* 0x000fe20000004200 */
[----:B--2---:R-:W-:-:S03]  /*5870*/  FMNMX.FTZ R2, R2, R4, !PT ;  /* 0x0000000402027209 */ /* 0x004fc60007810000 */
[----:B------:R-:W-:Y:S01]  /*5880*/  LDSM.16.MT88.4 R72, [R234+0xc800] ;  /* 0x00c80000ea48783b */ /* 0x000fe20000004200 */
[----:B-1----:R-:W-:-:S03]  /*5890*/  FMNMX.FTZ R134, R134, R6, !PT ;  /* 0x0000000686867209 */ /* 0x002fc60007810000 */
[----:B------:R-:W1:Y:S01]  /*58a0*/  SHFL.BFLY PT, R133, R2, 0x1, 0x1f ;  /* 0x0c201f0002857f89 */ /* 0x000e6200000e0000 */
[C---:B------:R-:W-:Y:S01]  /*58b0*/  FSETP.NEU.FTZ.AND P1, PT, R134.reuse, -INF , PT ;  /* 0xff8000008600780b */ /* 0x040fe20003f3d000 */
[----:B------:R-:W-:Y:S02]  /*58c0*/  FMUL.FTZ R13, R134, UR10 ;  /* 0x0000000a860d7c20 */ /* 0x000fe40008410000 */
[----:B------:R2:W-:Y:S03]  /*58d0*/  STL [R1+0xbc], R134 ;  /* 0x0000bc8601007387 */ /* 0x0005e60000100800 */
[----:B------:R-:W-:Y:S01]  /*58e0*/  FSEL R13, R13, RZ, P1 ;  /* 0x000000ff0d0d7208 */ /* 0x000fe20000800000 */
[----:B------:R-:W-:Y:S04]  /*58f0*/  LDSM.16.MT88.4 R64, [R235+0xc800] ;  /* 0x00c80000eb40783b */ /* 0x000fe80000004200 */
[--C-:B------:R-:W-:Y:S01]  /*5900*/  FFMA.FTZ R4, R22, UR10, -R13.reuse ;  /* 0x0000000a16047c23 */ /* 0x100fe2000801080d */
[--C-:B------:R-:W-:Y:S01]  /*5910*/  FFMA.FTZ R3, R56, UR10, -R13.reuse ;  /* 0x0000000a38037c23 */ /* 0x100fe2000801080d */
[----:B------:R-:W-:Y:S02]  /*5920*/  LDSM.16.MT88.4 R80, [R233+0xc800] ;  /* 0x00c80000e950783b */ /* 0x000fe40000004200 */
[----:B------:R3:W-:Y:S01]  /*5930*/  MUFU.EX2 R243, R4 ;  /* 0x0000000400f37308 */ /* 0x0007e20000000800 */
[----:B-1----:R-:W-:Y:S01]  /*5940*/  FMNMX.FTZ R133, R2, R133, !PT ;  /* 0x0000008502857209 */ /* 0x002fe20007810000 */
[----:B------:R-:W-:-:S06]  /*5950*/  FFMA.FTZ R2, R52, UR10, -R13 ;  /* 0x0000000a34027c23 */ /* 0x000fcc000801080d */
[----:B------:R1:W-:Y:S01]  /*5960*/  MUFU.EX2 R34, R3 ;  /* 0x0000000300227308 */ /* 0x0003e20000000800 */
[C---:B------:R-:W-:Y:S01]  /*5970*/  FSETP.NEU.FTZ.AND P1, PT, R133.reuse, -INF , PT ;  /* 0xff8000008500780b */ /* 0x040fe20003f3d000 */
[----:B------:R-:W-:Y:S01]  /*5980*/  FMUL.FTZ R12, R133, UR10 ;  /* 0x0000000a850c7c20 */ /* 0x000fe20008410000 */
[----:B--2---:R-:W-:Y:S01]  /*5990*/  MOV R134, R191 ;  /* 0x000000bf00867202 */ /* 0x004fe20000000f00 */
[----:B------:R2:W-:Y:S04]  /*59a0*/  STL [R1+0xc0], R133 ;  /* 0x0000c08501007387 */ /* 0x0005e80000100800 */
[----:B------:R-:W-:Y:S01]  /*59b0*/  MUFU.EX2 R214, R2 ;  /* 0x0000000200d67308 */ /* 0x000fe20000000800 */
[----:B---3--:R-:W-:Y:S01]  /*59c0*/  FFMA.FTZ R4, R60, UR10, -R13 ;  /* 0x0000000a3c047c23 */ /* 0x008fe2000801080d */
[----:B------:R-:W-:-:S06]  /*59d0*/  FSEL R12, R12, RZ, P1 ;  /* 0x000000ff0c0c7208 */ /* 0x000fcc0000800000 */
[----:B------:R3:W-:Y:S01]  /*59e0*/  MUFU.EX2 R242, R4 ;  /* 0x0000000400f27308 */ /* 0x0007e20000000800 */
[----:B-1----:R-:W-:-:S07]  /*59f0*/  FFMA.FTZ R3, R55, UR10, -R13 ;  /* 0x0000000a37037c23 */ /* 0x002fce000801080d */
[----:B------:R1:W-:Y:S01]  /*5a00*/  MUFU.EX2 R15, R3 ;  /* 0x00000003000f7308 */ /* 0x0003e20000000800 */
[----:B---3--:R-:W-:-:S04]  /*5a10*/  FMNMX.FTZ R4, R24, R164, !PT ;  /* 0x000000a418047209 */ /* 0x008fc80007810000 */
[----:B------:R-:W-:Y:S01]  /*5a20*/  FMNMX.FTZ R2, R165, R4, !PT ;  /* 0x00000004a5027209 */ /* 0x000fe20007810000 */
[--C-:B------:R-:W-:Y:S02]  /*5a30*/  FFMA.FTZ R4, R48, UR10, -R13.reuse ;  /* 0x0000000a30047c23 */ /* 0x100fe4000801080d */
[----:B------:R-:W-:Y:S01]  /*5a40*/  LDSM.16.MT88.4 R48, [R233+0xc000] ;  /* 0x00c00000e930783b */ /* 0x000fe20000004200 */
[----:B------:R-:W-:Y:S01]  /*5a50*/  FMNMX.FTZ R2, R162, R2, !PT ;  /* 0x00000002a2027209 */ /* 0x000fe20007810000 */
[----:B------:R3:W4:Y:S01]  /*5a60*/  MUFU.EX2 R35, R4 ;  /* 0x0000000400237308 */ /* 0x0007220000000800 */
[----:B-1----:R-:W-:Y:S02]  /*5a70*/  FFMA.FTZ R3, R37, UR10, -R13 ;  /* 0x0000000a25037c23 */ /* 0x002fe4000801080d */
[----:B------:R-:W-:-:S04]  /*5a80*/  FMNMX.FTZ R2, R160, R2, !PT ;  /* 0x00000002a0027209 */ /* 0x000fc80007810000 */
[----:B------:R-:W-:Y:S01]  /*5a90*/  FMNMX.FTZ R2, R135, R2, !PT ;  /* 0x0000000287027209 */ /* 0x000fe20007810000 */
[----:B--2---:R1:W-:Y:S03]  /*5aa0*/  MUFU.EX2 R133, R3 ;  /* 0x0000000300857308 */ /* 0x0043e60000000800 */
[----:B------:R-:W-:-:S04]  /*5ab0*/  FMNMX.FTZ R2, R157, R2, !PT ;  /* 0x000000029d027209 */ /* 0x000fc80007810000 */
[----:B------:R-:W-:Y:S01]  /*5ac0*/  FMNMX.FTZ R0, R137, R2, !PT ;  /* 0x0000000289007209 */ /* 0x000fe20007810000 */
[--C-:B------:R-:W-:Y:S01]  /*5ad0*/  FFMA.FTZ R2, R53, UR10, -R12.reuse ;  /* 0x0000000a35027c23 */ /* 0x100fe2000801080c */
[----:B---3--:R-:W-:Y:S01]  /*5ae0*/  FFMA.FTZ R4, R23, UR10, -R12 ;  /* 0x0000000a17047c23 */ /* 0x008fe2000801080c */
[----:B----4-:R-:W-:Y:S02]  /*5af0*/  F2FP.BF16.F32.PACK_AB R6, R35, R214 ;  /* 0x000000d62306723e */ /* 0x010fe400000010ff */
[----:B------:R-:W-:Y:S01]  /*5b00*/  FMNMX.FTZ R0, R194, R0, !PT ;  /* 0x00000000c2007209 */ /* 0x000fe20007810000 */
[----:B------:R2:W-:Y:S03]  /*5b10*/  MUFU.EX2 R232, R2 ;  /* 0x0000000200e87308 */ /* 0x0005e60000000800 */
[----:B------:R-:W-:Y:S01]  /*5b20*/  FMNMX.FTZ R0, R184, R0, !PT ;  /* 0x00000000b8007209 */ /* 0x000fe20007810000 */
[----:B-1----:R-:W-:-:S03]  /*5b30*/  FFMA.FTZ R3, R36, UR10, -R13 ;  /* 0x0000000a24037c23 */ /* 0x002fc6000801080d */
[----:B------:R-:W-:Y:S01]  /*5b40*/  FMNMX.FTZ R0, R182, R0, !PT ;  /* 0x00000000b6007209 */ /* 0x000fe20007810000 */
[----:B------:R1:W-:Y:S03]  /*5b50*/  MUFU.EX2 R240, R4 ;  /* 0x0000000400f07308 */ /* 0x0003e60000000800 */
[----:B------:R-:W-:-:S04]  /*5b60*/  FMNMX.FTZ R0, R169, R0, !PT ;  /* 0x00000000a9007209 */ /* 0x000fc80007810000 */
[----:B------:R-:W-:Y:S01]  /*5b70*/  FMNMX.FTZ R0, R134, R0, !PT ;  /* 0x0000000086007209 */ /* 0x000fe20007810000 */
[----:B------:R3:W4:Y:S01]  /*5b80*/  MUFU.EX2 R172, R3 ;  /* 0x0000000300ac7308 */ /* 0x0007220000000800 */
[--C-:B--2---:R-:W-:Y:S02]  /*5b90*/  FFMA.FTZ R2, R54, UR10, -R12.reuse ;  /* 0x0000000a36027c23 */ /* 0x104fe4000801080c */
[----:B------:R-:W-:Y:S01]  /*5ba0*/  FMNMX.FTZ R0, R175, R0, !PT ;  /* 0x00000000af007209 */ /* 0x000fe20007810000 */
[----:B------:R-:W-:Y:S03]  /*5bb0*/  LDSM.16.MT88.4 R52, [R236+0xe800] ;  /* 0x00e80000ec34783b */ /* 0x000fe60000004200 */
[----:B------:R-:W-:Y:S01]  /*5bc0*/  FMNMX.FTZ R0, R246, R0, !PT ;  /* 0x00000000f6007209 */ /* 0x000fe20007810000 */
[----:B------:R2:W2:Y:S01]  /*5bd0*/  MUFU.EX2 R212, R2 ;  /* 0x0000000200d47308 */ /* 0x0004a20000000800 */
[----:B-1----:R-:W-:-:S02]  /*5be0*/  FFMA.FTZ R4, R61, UR10, -R12 ;  /* 0x0000000a3d047c23 */ /* 0x002fc4000801080c */
[----:B------:R-:W-:Y:S01]  /*5bf0*/  FMNMX.FTZ R0, R245, R0, !PT ;  /* 0x00000000f5007209 */ /* 0x000fe20007810000 */
[----:B------:R-:W-:Y:S04]  /*5c00*/  LDSM.16.MT88.4 R60, [R233+0xe800] ;  /* 0x00e80000e93c783b */ /* 0x000fe80000004200 */
[----:B------:R-:W1:Y:S01]  /*5c10*/  SHFL.BFLY PT, R8, R0, 0x2, 0x1f ;  /* 0x0c401f0000087f89 */ /* 0x000e6200000e0000 */
[----:B------:R1:W1:Y:S01]  /*5c20*/  MUFU.EX2 R241, R4 ;  /* 0x0000000400f17308 */ /* 0x0002620000000800 */
[----:B---3--:R-:W-:Y:S01]  /*5c30*/  FFMA.FTZ R3, R57, UR10, -R12 ;  /* 0x0000000a39037c23 */ /* 0x008fe2000801080c */
[----:B----4-:R-:W-:Y:S02]  /*5c40*/  F2FP.BF16.F32.PACK_AB R10, R172, R133 ;  /* 0x00000085ac0a723e */ /* 0x010fe400000010ff */
[----:B--2---:R-:W-:-:S04]  /*5c50*/  FMNMX.FTZ R2, R132, R166, !PT ;  /* 0x000000a684027209 */ /* 0x004fc80007810000 */
[----:B------:R2:W-:Y:S01]  /*5c60*/  MUFU.EX2 R213, R3 ;  /* 0x0000000300d57308 */ /* 0x0005e20000000800 */
[----:B------:R-:W-:Y:S02]  /*5c70*/  F2FP.BF16.F32.PACK_AB R7, R212, R232 ;  /* 0x000000e8d407723e */ /* 0x000fe400000010ff */
[----:B------:R-:W-:-:S04]  /*5c80*/  FMNMX.FTZ R2, R167, R2, !PT ;  /* 0x00000002a7027209 */ /* 0x000fc80007810000 */
[----:B------:R-:W-:Y:S02]  /*5c90*/  FMNMX.FTZ R2, R163, R2, !PT ;  /* 0x00000002a3027209 */ /* 0x000fe40007810000 */
[----:B-1----:R-:W-:Y:S02]  /*5ca0*/  F2FP.BF16.F32.PACK_AB R4, R242, R243 ;  /* 0x000000f3f204723e */ /* 0x002fe400000010ff */
[----:B------:R-:W-:Y:S02]  /*5cb0*/  FMNMX.FTZ R2, R161, R2, !PT ;  /* 0x00000002a1027209 */ /* 0x000fe40007810000 */
[----:B------:R-:W-:Y:S02]  /*5cc0*/  F2FP.BF16.F32.PACK_AB R5, R241, R240 ;  /* 0x000000f0f105723e */ /* 0x000fe400000010ff */
[----:B------:R-:W-:Y:S02]  /*5cd0*/  FMNMX.FTZ R2, R159, R2, !PT ;  /* 0x000000029f027209 */ /* 0x000fe40007810000 */
[----:B------:R-:W-:Y:S01]  /*5ce0*/  FMNMX.FTZ R0, R0, R8, !PT ;  /* 0x0000000800007209 */ /* 0x000fe20007810000 */
[----:B--2---:R-:W-:Y:S01]  /*5cf0*/  FFMA.FTZ R3, R58, UR10, -R12 ;  /* 0x0000000a3a037c23 */ /* 0x004fe2000801080c */
[----:B------:R-:W-:Y:S01]  /*5d00*/  FMNMX.FTZ R2, R158, R2, !PT ;  /* 0x000000029e027209 */ /* 0x000fe20007810000 */
[C---:B------:R-:W-:Y:S02]  /*5d10*/  HMMA.16816.F32.BF16 R108, R4.reuse, R124, RZ ;  /* 0x0000007c046c723c */ /* 0x040fe400000418ff */
[----:B------:R-:W1:Y:S01]  /*5d20*/  SHFL.BFLY PT, R8, R0, 0x1, 0x1f ;  /* 0x0c201f0000087f89 */ /* 0x000e6200000e0000 */
[----:B------:R-:W-:Y:S01]  /*5d30*/  FMNMX.FTZ R2, R156, R2, !PT ;  /* 0x000000029c027209 */ /* 0x000fe20007810000 */
[----:B------:R2:W3:Y:S02]  /*5d40*/  MUFU.EX2 R173, R3 ;  /* 0x0000000300ad7308 */ /* 0x0004e40000000800 */
[----:B------:R-:W-:Y:S01]  /*5d50*/  HMMA.16816.F32.BF16 R144, R4, R84, RZ ;  /* 0x000000540490723c */ /* 0x000fe200000418ff */
[----:B------:R-:W-:-:S04]  /*5d60*/  FMNMX.FTZ R2, R187, R2, !PT ;  /* 0x00000002bb027209 */ /* 0x000fc80007810000 */
[----:B------:R-:W-:Y:S01]  /*5d70*/  FMNMX.FTZ R2, R185, R2, !PT ;  /* 0x00000002b9027209 */ /* 0x000fe20007810000 */
[----:B------:R-:W-:Y:S03]  /*5d80*/  HMMA.16816.F32.BF16 R152, R4, R48, RZ ;  /* 0x000000300498723c */ /* 0x000fe600000418ff */
[----:B------:R-:W-:-:S03]  /*5d90*/  FMNMX.FTZ R2, R170, R2, !PT ;  /* 0x00000002aa027209 */ /* 0x000fc60007810000 */
[C---:B------:R-:W-:Y:S01]  /*5da0*/  HMMA.16816.F32.BF16 R148, R4.reuse, R76, RZ ;  /* 0x0000004c0494723c */ /* 0x040fe200000418ff */
[----:B------:R-:W-:Y:S01]  /*5db0*/  FMNMX.FTZ R2, R168, R2, !PT ;  /* 0x00000002a8027209 */ /* 0x000fe20007810000 */
[----:B--2---:R-:W-:Y:S01]  /*5dc0*/  FFMA.FTZ R3, R38, UR10, -R12 ;  /* 0x0000000a26037c23 */ /* 0x004fe2000801080c */
[----:B---3--:R-:W-:Y:S02]  /*5dd0*/  F2FP.BF16.F32.PACK_AB R9, R173, R213 ;  /* 0x000000d5ad09723e */ /* 0x008fe400000010ff */
[----:B------:R-:W-:Y:S01]  /*5de0*/  FMNMX.FTZ R2, R188, R2, !PT ;  /* 0x00000002bc027209 */ /* 0x000fe20007810000 */
[----:B------:R2:W-:Y:S01]  /*5df0*/  MUFU.EX2 R32, R3 ;  /* 0x0000000300207308 */ /* 0x0005e20000000800 */
[----:B-1----:R-:W-:Y:S01]  /*5e00*/  FMNMX.FTZ R136, R0, R8, !PT ;  /* 0x0000000800887209 */ /* 0x002fe20007810000 */
[----:B------:R-:W-:Y:S01]  /*5e10*/  HMMA.16816.F32.BF16 R140, R4, R88, RZ ;  /* 0x00000058048c723c */ /* 0x000fe200000418ff */
[----:B------:R-:W-:Y:S02]  /*5e20*/  FMNMX.FTZ R2, R176, R2, !PT ;  /* 0x00000002b0027209 */ /* 0x000fe40007810000 */
[----:B------:R-:W-:-:S02]  /*5e30*/  FSETP.NEU.FTZ.AND P1, PT, R136, -INF , PT ;  /* 0xff8000008800780b */ /* 0x000fc40003f3d000 */
[----:B------:R-:W-:Y:S01]  /*5e40*/  FMNMX.FTZ R2, R252, R2, !PT ;  /* 0x00000002fc027209 */ /* 0x000fe20007810000 */
[C---:B------:R-:W-:Y:S01]  /*5e50*/  HMMA.16816.F32.BF16 R128, R4.reuse, R92, RZ ;  /* 0x0000005c0480723c */ /* 0x040fe200000418ff */
[----:B------:R-:W-:Y:S02]  /*5e60*/  F2FP.BF16.F32.PACK_AB R8, R15, R34 ;  /* 0x000000220f08723e */ /* 0x000fe400000010ff */
[----:B------:R-:W-:Y:S01]  /*5e70*/  FMNMX.FTZ R0, R247, R2, !PT ;  /* 0x00000002f7007209 */ /* 0x000fe20007810000 */
[----:B------:R-:W-:Y:S02]  /*5e80*/  FFMA.FTZ R2, R59, UR10, -R12 ;  /* 0x0000000a3b027c23 */ /* 0x000fe4000801080c */
[----:B------:R-:W-:Y:S01]  /*5e90*/  HMMA.16816.F32.BF16 R112, R4, R96, RZ ;  /* 0x000000600470723c */ /* 0x000fe200000418ff */
[----:B------:R-:W-:Y:S01]  /*5ea0*/  LDSM.16.MT88.4 R56, [R234+0xe800] ;  /* 0x00e80000ea38783b */ /* 0x000fe20000004200 */
[----:B------:R1:W3:Y:S01]  /*5eb0*/  MUFU.EX2 R138, R2 ;  /* 0x00000002008a7308 */ /* 0x0002e20000000800 */
[----:B--2---:R-:W-:-:S02]  /*5ec0*/  FMUL.FTZ R3, R136, UR10 ;  /* 0x0000000a88037c20 */ /* 0x004fc40008410000 */
[----:B------:R-:W2:Y:S01]  /*5ed0*/  SHFL.BFLY PT, R14, R0, 0x2, 0x1f ;  /* 0x0c401f00000e7f89 */ /* 0x000ea200000e0000 */
[C---:B------:R-:W-:Y:S06]  /*5ee0*/  HMMA.16816.F32.BF16 R116, R4.reuse, R104, RZ ;  /* 0x000000680474723c */ /* 0x040fec00000418ff */
[C---:B------:R-:W-:Y:S06]  /*5ef0*/  HMMA.16816.F32.BF16 R100, R4.reuse, R50, RZ ;  /* 0x000000320464723c */ /* 0x040fec00000418ff */
[----:B------:R-:W-:Y:S01]  /*5f00*/  HMMA.16816.F32.BF16 R44, R4, R78, RZ ;  /* 0x0000004e042c723c */ /* 0x000fe200000418ff */
[----:B-1----:R-:W-:-:S02]  /*5f10*/  FSEL R2, R3, RZ, P1 ;  /* 0x000000ff03027208 */ /* 0x002fc40000800000 */
[----:B---3--:R-:W-:-:S03]  /*5f20*/  F2FP.BF16.F32.PACK_AB R11, R138, R32 ;  /* 0x000000208a0b723e */ /* 0x008fc600000010ff */
[----:B------:R-:W-:Y:S01]  /*5f30*/  FFMA.FTZ R3, R24, UR10, -R2 ;  /* 0x0000000a18037c23 */ /* 0x000fe20008010802 */
[C---:B------:R-:W-:Y:S03]  /*5f40*/  HMMA.16816.F32.BF16 R40, R4.reuse, R86, RZ ;  /* 0x000000560428723c */ /* 0x040fe600000418ff */
[----:B------:R1:W3:Y:S01]  /*5f50*/  MUFU.EX2 R33, R3 ;  /* 0x0000000300217308 */ /* 0x0002e20000000800 */
[----:B--2---:R-:W-:Y:S02]  /*5f60*/  FMNMX.FTZ R0, R0, R14, !PT ;  /* 0x0000000e00007209 */ /* 0x004fe40007810000 */
[----:B------:R-:W-:Y:S01]  /*5f70*/  HMMA.16816.F32.BF16 R36, R4, R90, RZ ;  /* 0x0000005a0424723c */ /* 0x000fe200000418ff */
[----:B------:R-:W-:-:S05]  /*5f80*/  MOV R14, R175 ;  /* 0x000000af000e7202 */ /* 0x000fca0000000f00 */
[C---:B------:R-:W-:Y:S06]  /*5f90*/  HMMA.16816.F32.BF16 R28, R4.reuse, R94, RZ ;  /* 0x0000005e041c723c */ /* 0x040fec00000418ff */
[----:B------:R-:W-:Y:S01]  /*5fa0*/  HMMA.16816.F32.BF16 R20, R4, R98, RZ ;  /* 0x000000620414723c */ /* 0x000fe200000418ff */
[----:B-1----:R-:W-:Y:S01]  /*5fb0*/  FFMA.FTZ R3, R164, UR10, -R2 ;  /* 0x0000000aa4037c23 */ /* 0x002fe20008010802 */
[----:B------:R-:W-:-:S04]  /*5fc0*/  MOV R164, R190 ;  /* 0x000000be00a47202 */ /* 0x000fc80000000f00 */
[C---:B------:R-:W-:Y:S01]  /*5fd0*/  HMMA.16816.F32.BF16 R24, R4.reuse, R106, RZ ;  /* 0x0000006a0418723c */ /* 0x040fe200000418ff */
[----:B------:R1:W2:Y:S05]  /*5fe0*/  MUFU.EX2 R174, R3 ;  /* 0x0000000300ae7308 */ /* 0x0002aa0000000800 */
[----:B------:R-:W-:Y:S01]  /*5ff0*/  HMMA.16816.F32.BF16 R16, R4, R126, RZ ;  /* 0x0000007e0410723c */ /* 0x000fe200000418ff */
[----:B------:R-:W4:Y:S05]  /*6000*/  SHFL.BFLY PT, R4, R0, 0x1, 0x1f ;  /* 0x0c201f0000047f89 */ /* 0x000f2a00000e0000 */
[----:B------:R-:W-:Y:S01]  /*6010*/  HMMA.16816.F32.BF16 R108, R8, R120, R108 ;  /* 0x00000078086c723c */ /* 0x000fe2000004186c */
[----:B-1----:R-:W-:-:S05]  /*6020*/  FFMA.FTZ R3, R165, UR10, -R2 ;  /* 0x0000000aa5037c23 */ /* 0x002fca0008010802 */
[C---:B------:R-:W-:Y:S01]  /*6030*/  HMMA.16816.F32.BF16 R208, R8.reuse, R68, R144 ;  /* 0x0000004408d0723c */ /* 0x040fe20000041890 */
[----:B------:R-:W-:Y:S01]  /*6040*/  MOV R165, R189 ;  /* 0x000000bd00a57202 */ /* 0x000fe20000000f00 */
[----:B------:R1:W-:Y:S04]  /*6050*/  MUFU.EX2 R239, R3 ;  /* 0x0000000300ef7308 */ /* 0x0003e80000000800 */
[----:B------:R-:W-:Y:S01]  /*6060*/  HMMA.16816.F32.BF16 R196, R8, R72, R148 ;  /* 0x0000004808c4723c */ /* 0x000fe20000041894 */
[----:B---3--:R-:W-:Y:S01]  /*6070*/  MOV R144, R33 ;  /* 0x0000002100907202 */ /* 0x008fe20000000f00 */
[----:B------:R-:W-:-:S04]  /*6080*/  IMAD.MOV.U32 R147, RZ, RZ, R173 ;  /* 0x000000ffff937224 */ /* 0x000fc800078e00ad */
[C---:B------:R-:W-:Y:S01]  /*6090*/  HMMA.16816.F32.BF16 R228, R8.reuse, R56, R112 ;  /* 0x0000003808e4723c */ /* 0x040fe20000041870 */
[----:B------:R-:W-:Y:S01]  /*60a0*/  MOV R150, R138 ;  /* 0x0000008a00967202 */ /* 0x000fe20000000f00 */
[----:B------:R-:W-:Y:S02]  /*60b0*/  IMAD.MOV.U32 R151, RZ, RZ, R32 ;  /* 0x000000ffff977224 */ /* 0x000fe400078e0020 */
[----:B------:R-:W-:Y:S02]  /*60c0*/  IMAD.MOV.U32 R148, RZ, RZ, R188 ;  /* 0x000000ffff947224 */ /* 0x000fe400078e00bc */
[----:B------:R-:W-:Y:S01]  /*60d0*/  MOV R6, R111 ;  /* 0x0000006f00067202 */ /* 0x000fe20000000f00 */
[----:B------:R-:W-:Y:S01]  /*60e0*/  IMAD.MOV.U32 R5, RZ, RZ, R108 ;  /* 0x000000ffff057224 */ /* 0x000fe200078e006c */
[C---:B------:R-:W-:Y:S01]  /*60f0*/  HMMA.16816.F32.BF16 R220, R8.reuse, R64, R140 ;  /* 0x0000004008dc723c */ /* 0x040fe2000004188c */
[----:B-1----:R-:W-:Y:S01]  /*6100*/  FFMA.FTZ R3, R162, UR10, -R2 ;  /* 0x0000000aa2037c23 */ /* 0x002fe20008010802 */
[----:B------:R-:W-:Y:S01]  /*6110*/  IMAD.MOV.U32 R149, RZ, RZ, R172 ;  /* 0x000000ffff957224 */ /* 0x000fe200078e00ac */
[----:B------:R-:W-:Y:S01]  /*6120*/  MOV R114, R148 ;  /* 0x0000009400727202 */ /* 0x000fe20000000f00 */
[----:B------:R-:W-:Y:S01]  /*6130*/  IMAD.MOV.U32 R162, RZ, RZ, R151 ;  /* 0x000000ffffa27224 */ /* 0x000fe200078e0097 */
[----:B------:R1:W-:Y:S01]  /*6140*/  MUFU.EX2 R139, R3 ;  /* 0x00000003008b7308 */ /* 0x0003e20000000800 */
[----:B------:R-:W-:Y:S01]  /*6150*/  IMAD.MOV.U32 R115, RZ, RZ, R149 ;  /* 0x000000ffff737224 */ /* 0x000fe200078e0095 */
[----:B------:R-:W-:Y:S01]  /*6160*/  HMMA.16816.F32.BF16 R248, R8, R60, R128 ;  /* 0x0000003c08f8723c */ /* 0x000fe20000041880 */
[----:B------:R-:W-:Y:S01]  /*6170*/  IMAD.MOV.U32 R148, RZ, RZ, R215 ;  /* 0x000000ffff947224 */ /* 0x000fe200078e00d7 */
[----:B------:R-:W-:Y:S01]  /*6180*/  MOV R149, R214 ;  /* 0x000000d600957202 */ /* 0x000fe20000000f00 */
[----:B------:R-:W-:Y:S01]  /*6190*/  IMAD.MOV.U32 R7, RZ, RZ, R110 ;  /* 0x000000ffff077224 */ /* 0x000fe200078e006e */
[----:B------:R-:W-:-:S02]  /*61a0*/  MOV R151, R212 ;  /* 0x000000d400977202 */ /* 0x000fc40000000f00 */
[C---:B------:R-:W-:Y:S06]  /*61b0*/  HMMA.16816.F32.BF16 R152, R8.reuse, R80, R152 ;  /* 0x000000500898723c */ /* 0x040fec0000041898 */
[----:B------:R-:W-:Y:S01]  /*61c0*/  HMMA.16816.F32.BF16 R224, R8, R52, R116 ;  /* 0x0000003408e0723c */ /* 0x000fe20000041874 */
[----:B-1----:R-:W-:Y:S01]  /*61d0*/  FFMA.FTZ R3, R160, UR10, -R2 ;  /* 0x0000000aa0037c23 */ /* 0x002fe20008010802 */
[----:B------:R-:W-:Y:S01]  /*61e0*/  MOV R160, R150 ;  /* 0x0000009600a07202 */ /* 0x000fe20000000f00 */
[----:B------:R-:W-:-:S03]  /*61f0*/  IMAD.MOV.U32 R150, RZ, RZ, R213 ;  /* 0x000000ffff967224 */ /* 0x000fc600078e00d5 */
[C---:B------:R-:W-:Y:S01]  /*6200*/  HMMA.16816.F32.BF16 R128, R8.reuse, R82, R100 ;  /* 0x000000520880723c */ /* 0x040fe20000041864 */
[----:B------:R1:W-:Y:S05]  /*6210*/  MUFU.EX2 R33, R3 ;  /* 0x0000000300217308 */ /* 0x0003ea0000000800 */
[C---:B------:R-:W-:Y:S06]  /*6220*/  HMMA.16816.F32.BF16 R188, R8.reuse, R70, R40 ;  /* 0x0000004608bc723c */ /* 0x040fec0000041828 */
[----:B------:R-:W-:Y:S01]  /*6230*/  HMMA.16816.F32.BF16 R204, R8, R66, R36 ;  /* 0x0000004208cc723c */ /* 0x000fe20000041824 */
[----:B-1----:R-:W-:Y:S01]  /*6240*/  FFMA.FTZ R3, R135, UR10, -R2 ;  /* 0x0000000a87037c23 */ /* 0x002fe20008010802 */
[----:B----4-:R-:W-:-:S04]  /*6250*/  FMNMX.FTZ R135, R0, R4, !PT ;  /* 0x0000000400877209 */ /* 0x010fc80007810000 */
[C---:B------:R-:W-:Y:S01]  /*6260*/  HMMA.16816.F32.BF16 R216, R8.reuse, R62, R28 ;  /* 0x0000003e08d8723c */ /* 0x040fe2000004181c */
[----:B------:R-:W-:Y:S01]  /*6270*/  MOV R4, R109 ;  /* 0x0000006d00047202 */ /* 0x000fe20000000f00 */
[----:B------:R1:W3:Y:S01]  /*6280*/  MUFU.EX2 R146, R3 ;  /* 0x0000000300927308 */ /* 0x0002e20000000800 */
[C---:B------:R-:W-:Y:S01]  /*6290*/  FSETP.NEU.FTZ.AND P1, PT, R135.reuse, -INF , PT ;  /* 0xff8000008700780b */ /* 0x040fe20003f3d000 */
[----:B------:R-:W-:Y:S02]  /*62a0*/  FMUL.FTZ R0, R135, UR10 ;  /* 0x0000000a87007c20 */ /* 0x000fe40008410000 */
[----:B------:R-:W-:Y:S03]  /*62b0*/  HMMA.16816.F32.BF16 R200, R8, R58, R20 ;  /* 0x0000003a08c8723c */ /* 0x000fe60000041814 */
[----:B------:R-:W-:-:S03]  /*62c0*/  FSEL R0, R0, RZ, P1 ;  /* 0x000000ff00007208 */ /* 0x000fc60000800000 */
[C---:B------:R-:W-:Y:S06]  /*62d0*/  HMMA.16816.F32.BF16 R140, R8.reuse, R54, R24 ;  /* 0x00000036088c723c */ /* 0x040fec0000041818 */
[C---:B------:R-:W-:Y:S01]  /*62e0*/  HMMA.16816.F32.BF16 R212, R8.reuse, R122, R16 ;  /* 0x0000007a08d4723c */ /* 0x040fe20000041810 */
[----:B-1----:R-:W-:Y:S01]  /*62f0*/  FFMA.FTZ R3, R157, UR10, -R2 ;  /* 0x0000000a9d037c23 */ /* 0x002fe20008010802 */
[----:B--2---:R-:W-:Y:S02]  /*6300*/  IMAD.MOV.U32 R157, RZ, RZ, R174 ;  /* 0x000000ffff9d7224 */ /* 0x004fe400078e00ae */
[----:B---3--:R-:W-:Y:S01]  /*6310*/  IMAD.MOV.U32 R113, RZ, RZ, R146 ;  /* 0x000000ffff717224 */ /* 0x008fe200078e0092 */
[----:B------:R1:W-:Y:S01]  /*6320*/  MUFU.EX2 R244, R3 ;  /* 0x0000000300f47308 */ /* 0x0003e20000000800 */
[----:B------:R-:W-:Y:S01]  /*6330*/  HMMA.16816.F32.BF16 R172, R8, R74, R44 ;  /* 0x0000004a08ac723c */ /* 0x000fe2000004182c */
[----:B------:R-:W-:Y:S01]  /*6340*/  MOV R146, R147 ;  /* 0x0000009300927202 */ /* 0x000fe20000000f00 */
[----:B------:R-:W-:Y:S01]  /*6350*/  IMAD.MOV.U32 R147, RZ, RZ, R165 ;  /* 0x000000ffff937224 */ /* 0x000fe200078e00a5 */
[----:B------:R-:W-:-:S04]  /*6360*/  MOV R165, R134 ;  /* 0x0000008600a57202 */ /* 0x000fc80000000f00 */
[----:B------:R-:W-:Y:S02]  /*6370*/  F2FP.BF16.F32.PACK_AB R8, R157, R144 ;  /* 0x000000909d08723e */ /* 0x000fe400000010ff */
[----:B------:R-:W-:Y:S01]  /*6380*/  F2FP.BF16.F32.PACK_AB R10, R139, R239 ;  /* 0x000000ef8b0a723e */ /* 0x000fe200000010ff */
[----:B-1----:R-:W-:-:S04]  /*6390*/  FFMA.FTZ R3, R137, UR10, -R2 ;  /* 0x0000000a89037c23 */ /* 0x002fc80008010802 */
[----:B------:R1:W-:Y:S02]  /*63a0*/  MUFU.EX2 R108, R3 ;  /* 0x00000003006c7308 */ /* 0x0003e40000000800 */
[----:B-1----:R-:W-:Y:S01]  /*63b0*/  FFMA.FTZ R3, R132, UR10, -R0 ;  /* 0x0000000a84037c23 */ /* 0x002fe20008010800 */
[----:B------:R-:W-:-:S05]  /*63c0*/  IMAD.MOV.U32 R132, RZ, RZ, R179 ;  /* 0x000000ffff847224 */ /* 0x000fca00078e00b3 */
[----:B------:R1:W-:Y:S02]  /*63d0*/  MUFU.EX2 R145, R3 ;  /* 0x0000000300917308 */ /* 0x0003e40000000800 */
[----:B-1----:R-:W-:Y:S01]  /*63e0*/  FFMA.FTZ R3, R166, UR10, -R0 ;  /* 0x0000000aa6037c23 */ /* 0x002fe20008010800 */
[----:B------:R-:W-:Y:S01]  /*63f0*/  MOV R166, R164 ;  /* 0x000000a400a67202 */ /* 0x000fe20000000f00 */
[----:B------:R-:W-:-:S04]  /*6400*/  IMAD.MOV.U32 R164, RZ, RZ, R177 ;  /* 0x000000ffffa47224 */ /* 0x000fc800078e00b1 */
[----:B------:R1:W-:Y:S02]  /*6410*/  MUFU.EX2 R109, R3 ;  /* 0x00000003006d7308 */ /* 0x0003e40000000800 */
[----:B-1----:R-:W-:Y:S01]  /*6420*/  FFMA.FTZ R3, R167, UR10, -R0 ;  /* 0x0000000aa7037c23 */ /* 0x002fe20008010800 */
[----:B------:R-:W-:-:S05]  /*6430*/  IMAD.MOV.U32 R167, RZ, RZ, R151 ;  /* 0x000000ffffa77224 */ /* 0x000fca00078e0097 */
        /* <DEDUP_REMOVED lines=8> */
[----:B------:R1:W2:Y:S01]  /*64c0*/  MUFU.EX2 R137, R3 ;  /* 0x0000000300897308 */ /* 0x0002a20000000800 */
[----:B------:R-:W-:-:S07]  /*64d0*/  F2FP.BF16.F32.PACK_AB R9, R159, R145 ;  /* 0x000000919f09723e */ /* 0x000fce00000010ff */
[C---:B------:R-:W-:Y:S06]  /*64e0*/  HMMA.16816.F32.BF16 R40, R8.reuse, R76, RZ ;  /* 0x0000004c0828723c */ /* 0x040fec00000418ff */
[C---:B------:R-:W-:Y:S01]  /*64f0*/  HMMA.16816.F32.BF16 R16, R8.reuse, R104, RZ ;  /* 0x000000680810723c */ /* 0x040fe200000418ff */
[----:B------:R-:W-:Y:S01]  /*6500*/  MOV R76, R5 ;  /* 0x00000005004c7202 */ /* 0x000fe20000000f00 */
[----:B------:R-:W-:Y:S02]  /*6510*/  IMAD.MOV.U32 R77, RZ, RZ, R114 ;  /* 0x000000ffff4d7224 */ /* 0x000fe400078e0072 */
[----:B-1----:R-:W-:Y:S01]  /*6520*/  FFMA.FTZ R3, R158, UR10, -R0 ;  /* 0x0000000a9e037c23 */ /* 0x002fe20008010800 */
[----:B--2---:R-:W-:Y:S01]  /*6530*/  F2FP.BF16.F32.PACK_AB R5, R137, R32 ;  /* 0x000000208905723e */ /* 0x004fe200000010ff */
[----:B------:R-:W-:Y:S02]  /*6540*/  HMMA.16816.F32.BF16 R36, R8, R84, RZ ;  /* 0x000000540824723c */ /* 0x000fe400000418ff */
[----:B------:R1:W-:Y:S01]  /*6550*/  MUFU.EX2 R134, R3 ;  /* 0x0000000300867308 */ /* 0x0003e20000000800 */
[----:B------:R-:W-:-:S02]  /*6560*/  MOV R104, R113 ;  /* 0x0000007100687202 */ /* 0x000fc40000000f00 */
[----:B------:R-:W-:Y:S01]  /*6570*/  MOV R105, R115 ;  /* 0x0000007300697202 */ /* 0x000fe20000000f00 */
[C---:B------:R-:W-:Y:S01]  /*6580*/  HMMA.16816.F32.BF16 R44, R8.reuse, R48, RZ ;  /* 0x00000030082c723c */ /* 0x040fe200000418ff */
[----:B------:R-:W-:Y:S01]  /*6590*/  IMAD.MOV.U32 R84, RZ, RZ, R165 ;  /* 0x000000ffff547224 */ /* 0x000fe200078e00a5 */
[----:B------:R-:W-:Y:S02]  /*65a0*/  MOV R158, R150 ;  /* 0x00000096009e7202 */ /* 0x000fe40000000f00 */
[----:B------:R-:W-:Y:S02]  /*65b0*/  MOV R165, R178 ;  /* 0x000000b200a57202 */ /* 0x000fe40000000f00 */
[----:B------:R-:W-:Y:S01]  /*65c0*/  HMMA.16816.F32.BF16 R20, R8, R96, RZ ;  /* 0x000000600814723c */ /* 0x000fe200000418ff */
[----:B------:R-:W-:Y:S01]  /*65d0*/  MOV R85, R148 ;  /* 0x0000009400557202 */ /* 0x000fe20000000f00 */
[----:B-1----:R-:W-:-:S05]  /*65e0*/  FFMA.FTZ R3, R156, UR10, -R0 ;  /* 0x0000000a9c037c23 */ /* 0x002fca0008010800 */
[----:B------:R-:W-:Y:S01]  /*65f0*/  IMAD.MOV.U32 R97, RZ, RZ, R108 ;  /* 0x000000ffff617224 */ /* 0x000fe200078e006c */
[----:B------:R-:W-:Y:S01]  /*6600*/  HMMA.16816.F32.BF16 R28, R8, R88, RZ ;  /* 0x00000058081c723c */ /* 0x000fe200000418ff */
[----:B------:R-:W-:Y:S01]  /*6610*/  IMAD.MOV.U32 R96, RZ, RZ, R160 ;  /* 0x000000ffff607224 */ /* 0x000fe200078e00a0 */
[----:B------:R-:W1:Y:S01]  /*6620*/  MUFU.EX2 R100, R3 ;  /* 0x0000000300647308 */ /* 0x000e620000000800 */
[----:B------:R-:W-:-:S03]  /*6630*/  MOV R156, R176 ;  /* 0x000000b0009c7202 */ /* 0x000fc60000000f00 */
[----:B------:R-:W-:Y:S01]  /*6640*/  HMMA.16816.F32.BF16 R24, R8, R92, RZ ;  /* 0x0000005c0818723c */ /* 0x000fe200000418ff */
[----:B------:R-:W-:Y:S01]  /*6650*/  MOV R88, R7 ;  /* 0x0000000700587202 */ /* 0x000fe20000000f00 */
[----:B------:R-:W-:Y:S01]  /*6660*/  IMAD.MOV.U32 R89, RZ, RZ, R6 ;  /* 0x000000ffff597224 */ /* 0x000fe200078e0006 */
[----:B------:R-:W-:-:S03]  /*6670*/  F2FP.BF16.F32.PACK_AB R6, R97, R244 ;  /* 0x000000f46106723e */ /* 0x000fc600000010ff */
[----:B------:R-:W-:Y:S01]  /*6680*/  HMMA.16816.F32.BF16 R48, R8, R50, RZ ;  /* 0x000000320830723c */ /* 0x000fe200000418ff */
[----:B------:R-:W-:Y:S01]  /*6690*/  IMAD.MOV.U32 R93, RZ, RZ, R4 ;  /* 0x000000ffff5d7224 */ /* 0x000fe200078e0004 */
[----:B------:R-:W-:Y:S02]  /*66a0*/  F2FP.BF16.F32.PACK_AB R4, R104, R33 ;  /* 0x000000216804723e */ /* 0x000fe400000010ff */
[----:B------:R-:W-:Y:S02]  /*66b0*/  MOV R92, R162 ;  /* 0x000000a2005c7202 */ /* 0x000fe40000000f00 */
[----:B-1----:R-:W-:Y:S01]  /*66c0*/  F2FP.BF16.F32.PACK_AB R7, R100, R134 ;  /* 0x000000866407723e */ /* 0x002fe200000010ff */
[----:B------:R-:W-:-:S06]  /*66d0*/  IMAD.MOV.U32 R3, RZ, RZ, R149 ;  /* 0x000000ffff037224 */ /* 0x000fcc00078e0095 */
[C---:B------:R-:W-:Y:S06]  /*66e0*/  HMMA.16816.F32.BF16 R160, R4.reuse, R72, R40 ;  /* 0x0000004804a0723c */ /* 0x040fec0000041828 */
[----:B------:R-:W-:Y:S01]  /*66f0*/  HMMA.16816.F32.BF16 R108, R4, R52, R16 ;  /* 0x00000034046c723c */ /* 0x000fe20000041810 */
[----:B------:R-:W-:Y:S01]  /*6700*/  MOV R72, R96 ;  /* 0x0000006000487202 */ /* 0x000fe20000000f00 */
[----:B------:R-:W-:Y:S01]  /*6710*/  IMAD.MOV.U32 R73, RZ, RZ, R92 ;  /* 0x000000ffff497224 */ /* 0x000fe200078e005c */
[----:B------:R-:W-:Y:S01]  /*6720*/  MOV R96, R3 ;  /* 0x0000000300607202 */ /* 0x000fe20000000f00 */
[----:B------:R-:W-:Y:S01]  /*6730*/  FFMA.FTZ R3, R194, UR10, -R2 ;  /* 0x0000000ac2037c23 */ /* 0x000fe20008010802 */
[----:B------:R-:W-:Y:S01]  /*6740*/  MOV R92, R167 ;  /* 0x000000a7005c7202 */ /* 0x000fe20000000f00 */
[----:B------:R-:W-:Y:S01]  /*6750*/  HMMA.16816.F32.BF16 R16, R8, R124, RZ ;  /* 0x0000007c0810723c */ /* 0x000fe200000418ff */
[----:B------:R-:W-:Y:S01]  /*6760*/  IMAD.MOV.U32 R167, RZ, RZ, R166 ;  /* 0x000000ffffa77224 */ /* 0x000fe200078e00a6 */
[----:B------:R-:W-:-:S04]  /*6770*/  MOV R166, R132 ;  /* 0x0000008400a67202 */ /* 0x000fc80000000f00 */
[C---:B------:R-:W-:Y:S01]  /*6780*/  HMMA.16816.F32.BF16 R176, R4.reuse, R68, R36 ;  /* 0x0000004404b0723c */ /* 0x040fe20000041824 */
[----:B------:R-:W-:Y:S01]  /*6790*/  IMAD.MOV.U32 R125, RZ, RZ, R76 ;  /* 0x000000ffff7d7224 */ /* 0x000fe200078e004c */
[----:B------:R-:W-:Y:S01]  /*67a0*/  MOV R124, R77 ;  /* 0x0000004d007c7202 */ /* 0x000fe20000000f00 */
[----:B------:R-:W-:Y:S01]  /*67b0*/  IMAD.MOV.U32 R77, RZ, RZ, R146 ;  /* 0x000000ffff4d7224 */ /* 0x000fe200078e0092 */
[----:B------:R-:W-:Y:S02]  /*67c0*/  MOV R76, R145 ;  /* 0x00000091004c7202 */ /* 0x000fe40000000f00 */
[----:B------:R-:W-:Y:S06]  /*67d0*/  HMMA.16816.F32.BF16 R148, R4, R80, R44 ;  /* 0x000000500494723c */ /* 0x000fec000004182c */
[----:B------:R-:W-:Y:S01]  /*67e0*/  HMMA.16816.F32.BF16 R36, R8, R90, RZ ;  /* 0x0000005a0824723c */ /* 0x000fe200000418ff */
[----:B------:R1:W2:Y:S01]  /*67f0*/  MUFU.EX2 R91, R3 ;  /* 0x00000003005b7308 */ /* 0x0002a20000000800 */
[----:B------:R-:W-:Y:S01]  /*6800*/  IMAD.MOV.U32 R81, RZ, RZ, R100 ;  /* 0x000000ffff517224 */ /* 0x000fe200078e0064 */
[----:B------:R-:W-:-:S03]  /*6810*/  MOV R80, R84 ;  /* 0x0000005400507202 */ /* 0x000fc60000000f00 */
[----:B------:R-:W-:Y:S01]  /*6820*/  HMMA.16816.F32.BF16 R44, R8, R78, RZ ;  /* 0x0000004e082c723c */ /* 0x000fe200000418ff */
[----:B------:R-:W-:Y:S01]  /*6830*/  MOV R90, R89 ;  /* 0x00000059005a7202 */ /* 0x000fe20000000f00 */
[----:B------:R-:W-:-:S04]  /*6840*/  IMAD.MOV.U32 R89, RZ, RZ, R144 ;  /* 0x000000ffff597224 */ /* 0x000fc800078e0090 */
[C---:B------:R-:W-:Y:S01]  /*6850*/  HMMA.16816.F32.BF16 R100, R4.reuse, R64, R28 ;  /* 0x000000400464723c */ /* 0x040fe2000004181c */
[----:B------:R-:W-:Y:S01]  /*6860*/  IMAD.MOV.U32 R79, RZ, RZ, R105 ;  /* 0x000000ffff4f7224 */ /* 0x000fe200078e0069 */
[----:B------:R-:W-:Y:S01]  /*6870*/  MOV R78, R81 ;  /* 0x00000051004e7202 */ /* 0x000fe20000000f00 */
[----:B------:R-:W-:Y:S02]  /*6880*/  IMAD.MOV.U32 R105, RZ, RZ, R158 ;  /* 0x000000ffff697224 */ /* 0x000fe400078e009e */
[----:B------:R-:W-:Y:S02]  /*6890*/  IMAD.MOV.U32 R158, RZ, RZ, R165 ;  /* 0x000000ffff9e7224 */ /* 0x000fe400078e00a5 */
[--C-:B-1----:R-:W-:Y:S01]  /*68a0*/  FFMA.FTZ R3, R184, UR10, -R2.reuse ;  /* 0x0000000ab8037c23 */ /* 0x102fe20008010802 */
[----:B------:R-:W-:Y:S01]  /*68b0*/  MOV R165, R14 ;  /* 0x0000000e00a57202 */ /* 0x000fe20000000f00 */
[C---:B------:R-:W-:Y:S01]  /*68c0*/  HMMA.16816.F32.BF16 R116, R4.reuse, R60, R24 ;  /* 0x0000003c0474723c */ /* 0x040fe20000041818 */
[----:B------:R-:W-:Y:S01]  /*68d0*/  IMAD.MOV.U32 R81, RZ, RZ, R85 ;  /* 0x000000ffff517224 */ /* 0x000fe200078e0055 */
[----:B------:R1:W-:Y:S04]  /*68e0*/  MUFU.EX2 R14, R3 ;  /* 0x00000003000e7308 */ /* 0x0003e80000000800 */
[----:B------:R-:W-:Y:S06]  /*68f0*/  HMMA.16816.F32.BF16 R112, R4, R56, R20 ;  /* 0x000000380470723c */ /* 0x000fec0000041814 */
[C---:B------:R-:W-:Y:S06]  /*6900*/  HMMA.16816.F32.BF16 R40, R8.reuse, R86, RZ ;  /* 0x000000560828723c */ /* 0x040fec00000418ff */
[----:B------:R-:W-:Y:S01]  /*6910*/  HMMA.16816.F32.BF16 R28, R8, R94, RZ ;  /* 0x0000005e081c723c */ /* 0x000fe200000418ff */
[----:B-1----:R-:W-:-:S05]  /*6920*/  FFMA.FTZ R3, R182, UR10, -R2 ;  /* 0x0000000ab6037c23 */ /* 0x002fca0008010802 */
[C---:B------:R-:W-:Y:S01]  /*6930*/  HMMA.16816.F32.BF16 R24, R8.reuse, R98, RZ ;  /* 0x000000620818723c */ /* 0x040fe200000418ff */
[----:B------:R-:W-:Y:S01]  /*6940*/  MOV R94, R93 ;  /* 0x0000005d005e7202 */ /* 0x000fe20000000f00 */
[----:B------:R-:W-:Y:S01]  /*6950*/  IMAD.MOV.U32 R95, RZ, RZ, R88 ;  /* 0x000000ffff5f7224 */ /* 0x000fe200078e0058 */
[----:B------:R-:W-:Y:S01]  /*6960*/  MOV R88, R157 ;  /* 0x0000009d00587202 */ /* 0x000fe20000000f00 */
[----:B------:R-:W-:Y:S02]  /*6970*/  IMAD.MOV.U32 R93, RZ, RZ, R159 ;  /* 0x000000ffff5d7224 */ /* 0x000fe400078e009f */
[----:B------:R-:W-:Y:S01]  /*6980*/  HMMA.16816.F32.BF16 R20, R8, R106, RZ ;  /* 0x0000006a0814723c */ /* 0x000fe200000418ff */
[----:B------:R-:W-:-:S05]  /*6990*/  IMAD.MOV.U32 R98, RZ, RZ, R156 ;  /* 0x000000ffff627224 */ /* 0x000fca00078e009c */
[----:B------:R-:W-:Y:S01]  /*69a0*/  HMMA.16816.F32.BF16 R8, R8, R126, RZ ;  /* 0x0000007e0808723c */ /* 0x000fe200000418ff */
[----:B------:R1:W-:Y:S01]  /*69b0*/  MUFU.EX2 R126, R3 ;  /* 0x00000003007e7308 */ /* 0x0003e20000000800 */
[----:B------:R-:W-:Y:S01]  /*69c0*/  IMAD.MOV.U32 R106, RZ, RZ, R237 ;  /* 0x000000ffff6a7224 */ /* 0x000fe200078e00ed */
[----:B------:R-:W-:-:S03]  /*69d0*/  MOV R107, R158 ;  /* 0x0000009e006b7202 */ /* 0x000fc60000000f00 */
[----:B------:R-:W-:Y:S01]  /*69e0*/  HMMA.16816.F32.BF16 R84, R4, R120, R16 ;  /* 0x000000780454723c */ /* 0x000fe20000041810 */
[----:B------:R-:W-:-:S05]  /*69f0*/  MOV R127, R147 ;  /* 0x00000093007f7202 */ /* 0x000fca0000000f00 */
[C---:B------:R-:W-:Y:S01]  /*6a00*/  HMMA.16816.F32.BF16 R64, R4.reuse, R66, R36 ;  /* 0x000000420440723c */ /* 0x040fe20000041824 */
[----:B------:R-:W-:Y:S01]  /*6a10*/  MOV R120, R167 ;  /* 0x000000a700787202 */ /* 0x000fe20000000f00 */
[----:B------:R-:W-:Y:S02]  /*6a20*/  IMAD.MOV.U32 R121, RZ, RZ, R164 ;  /* 0x000000ffff797224 */ /* 0x000fe400078e00a4 */
[----:B-1----:R-:W-:Y:S02]  /*6a30*/  FFMA.FTZ R3, R169, UR10, -R2 ;  /* 0x0000000aa9037c23 */ /* 0x002fe40008010802 */
[C---:B------:R-:W-:Y:S02]  /*6a40*/  HMMA.16816.F32.BF16 R68, R4.reuse, R70, R40 ;  /* 0x000000460444723c */ /* 0x040fe40000041828 */
[----:B------:R1:W-:Y:S04]  /*6a50*/  MUFU.EX2 R132, R3 ;  /* 0x0000000300847308 */ /* 0x0003e80000000800 */
[C---:B------:R-:W-:Y:S01]  /*6a60*/  HMMA.16816.F32.BF16 R56, R4.reuse, R58, R24 ;  /* 0x0000003a0438723c */ /* 0x040fe20000041818 */
[----:B------:R-:W-:Y:S05]  /*6a70*/  LDSM.16.MT88.4 R24, [R233+0xd000] ;  /* 0x00d00000e918783b */ /* 0x000fea0000004200 */
[C---:B------:R-:W-:Y:S06]  /*6a80*/  HMMA.16816.F32.BF16 R48, R4.reuse, R82, R48 ;  /* 0x000000520430723c */ /* 0x040fec0000041830 */
[C---:B------:R-:W-:Y:S01]  /*6a90*/  HMMA.16816.F32.BF16 R44, R4.reuse, R74, R44 ;  /* 0x0000004a042c723c */ /* 0x040fe2000004182c */
[----:B------:R-:W-:Y:S01]  /*6aa0*/  MOV R83, R107 ;  /* 0x0000006b00537202 */ /* 0x000fe20000000f00 */
[----:B-1----:R-:W-:Y:S01]  /*6ab0*/  FFMA.FTZ R3, R187, UR10, -R0 ;  /* 0x0000000abb037c23 */ /* 0x002fe20008010800 */
[----:B--2---:R-:W-:Y:S01]  /*6ac0*/  IMAD.MOV.U32 R187, RZ, RZ, R91 ;  /* 0x000000ffffbb7224 */ /* 0x004fe200078e005b */
[----:B------:R-:W-:Y:S01]  /*6ad0*/  MOV R107, R124 ;  /* 0x0000007c006b7202 */ /* 0x000fe20000000f00 */
[----:B------:R-:W-:Y:S01]  /*6ae0*/  IMAD.MOV.U32 R91, RZ, RZ, R97 ;  /* 0x000000ffff5b7224 */ /* 0x000fe200078e0061 */
[----:B------:R1:W2:Y:S01]  /*6af0*/  MUFU.EX2 R16, R3 ;  /* 0x0000000300107308 */ /* 0x0002a20000000800 */
[----:B------:R-:W-:Y:S01]  /*6b00*/  HMMA.16816.F32.BF16 R60, R4, R62, R28 ;  /* 0x0000003e043c723c */ /* 0x000fe2000004181c */
[----:B------:R-:W-:Y:S01]  /*6b10*/  LDSM.16.MT88.4 R28, [R235+0xd000] ;  /* 0x00d00000eb1c783b */ /* 0x000fe20000004200 */
[----:B------:R-:W-:-:S02]  /*6b20*/  MOV R124, R94 ;  /* 0x0000005e007c7202 */ /* 0x000fc40000000f00 */
[----:B------:R-:W-:Y:S02]  /*6b30*/  MOV R94, R90 ;  /* 0x0000005a005e7202 */ /* 0x000fe40000000f00 */
[C---:B------:R-:W-:Y:S01]  /*6b40*/  HMMA.16816.F32.BF16 R52, R4.reuse, R54, R20 ;  /* 0x000000360434723c */ /* 0x040fe20000041814 */
[----:B------:R-:W3:Y:S01]  /*6b50*/  LDSM.16.MT88.4 R20, [R234+0xd000] ;  /* 0x00d00000ea14783b */ /* 0x000ee20000004200 */
[----:B------:R-:W-:Y:S02]  /*6b60*/  MOV R90, R78 ;  /* 0x0000004e005a7202 */ /* 0x000fe40000000f00 */
[----:B------:R-:W-:Y:S02]  /*6b70*/  MOV R78, R72 ;  /* 0x00000048004e7202 */ /* 0x000fe40000000f00 */
[----:B------:R-:W-:Y:S01]  /*6b80*/  HMMA.16816.F32.BF16 R40, R4, R122, R8 ;  /* 0x0000007a0428723c */ /* 0x000fe20000041808 */
[----:B------:R-:W-:Y:S01]  /*6b90*/  MOV R72, R80 ;  /* 0x0000005000487202 */ /* 0x000fe20000000f00 */
[----:B------:R-:W-:Y:S01]  /*6ba0*/  IMAD.MOV.U32 R80, RZ, RZ, R92 ;  /* 0x000000ffff507224 */ /* 0x000fe200078e005c */
[----:B------:R-:W-:Y:S01]  /*6bb0*/  MOV R92, R165 ;  /* 0x000000a5005c7202 */ /* 0x000fe20000000f00 */
[----:B-1----:R-:W-:Y:S01]  /*6bc0*/  FFMA.FTZ R3, R185, UR10, -R0 ;  /* 0x0000000ab9037c23 */ /* 0x002fe20008010800 */
[----:B--2---:R-:W-:Y:S01]  /*6bd0*/  MOV R185, R16 ;  /* 0x0000001000b97202 */ /* 0x004fe20000000f00 */
[----:B------:R-:W-:Y:S01]  /*6be0*/  IMAD.MOV.U32 R184, RZ, RZ, R78 ;  /* 0x000000ffffb87224 */ /* 0x000fe200078e004e */
[----:B------:R-:W-:Y:S01]  /*6bf0*/  F2FP.BF16.F32.PACK_AB R8, R14, R187 ;  /* 0x000000bb0e08723e */ /* 0x000fe200000010ff */
[----:B------:R1:W2:Y:S01]  /*6c00*/  MUFU.EX2 R16, R3 ;  /* 0x0000000300107308 */ /* 0x0002a20000000800 */
[----:B------:R-:W-:Y:S01]  /*6c10*/  F2FP.BF16.F32.PACK_AB R10, R132, R126 ;  /* 0x0000007e840a723e */ /* 0x000fe200000010ff */
[----:B-1----:R-:W-:Y:S01]  /*6c20*/  FFMA.FTZ R3, R170, UR10, -R0 ;  /* 0x0000000aaa037c23 */ /* 0x002fe20008010800 */
[----:B--2---:R-:W-:-:S05]  /*6c30*/  IMAD.MOV.U32 R170, RZ, RZ, R16 ;  /* 0x000000ffffaa7224 */ /* 0x004fca00078e0010 */
[----:B------:R1:W-:Y:S01]  /*6c40*/  MUFU.EX2 R37, R3 ;  /* 0x0000000300257308 */ /* 0x0003e20000000800 */
[----:B------:R-:W-:Y:S01]  /*6c50*/  F2FP.BF16.F32.PACK_AB R9, R170, R185 ;  /* 0x000000b9aa09723e */ /* 0x000fe200000010ff */
[----:B-1----:R-:W-:-:S06]  /*6c60*/  FFMA.FTZ R3, R168, UR10, -R0 ;  /* 0x0000000aa8037c23 */ /* 0x002fcc0008010800 */
[----:B------:R1:W2:Y:S02]  /*6c70*/  MUFU.EX2 R36, R3 ;  /* 0x0000000300247308 */ /* 0x0002a40000000800 */
[----:B-1----:R-:W-:Y:S01]  /*6c80*/  FFMA.FTZ R3, R192, UR10, -R13 ;  /* 0x0000000ac0037c23 */ /* 0x002fe2000801080d */
[----:B--2---:R-:W-:-:S05]  /*6c90*/  F2FP.BF16.F32.PACK_AB R11, R36, R37 ;  /* 0x00000025240b723e */ /* 0x004fca00000010ff */
[----:B------:R1:W2:Y:S02]  /*6ca0*/  MUFU.EX2 R16, R3 ;  /* 0x0000000300107308 */ /* 0x0002a40000000800 */
[C---:B---3--:R-:W-:Y:S06]  /*6cb0*/  HMMA.16816.F32.BF16 R160, R8.reuse, R20, R160 ;  /* 0x0000001408a0723c */ /* 0x048fec00000418a0 */
[C---:B------:R-:W-:Y:S06]  /*6cc0*/  HMMA.16816.F32.BF16 R44, R8.reuse, R22, R44 ;  /* 0x00000016082c723c */ /* 0x040fec000004182c */
[----:B------:R-:W-:Y:S01]  /*6cd0*/  HMMA.16816.F32.BF16 R148, R8, R24, R148 ;  /* 0x000000180894723c */ /* 0x000fe20000041894 */
[----:B-1----:R-:W-:Y:S01]  /*6ce0*/  FFMA.FTZ R3, R186, UR10, -R13 ;  /* 0x0000000aba037c23 */ /* 0x002fe2000801080d */
[----:B--2---:R-:W-:-:S02]  /*6cf0*/  MOV R186, R16 ;  /* 0x0000001000ba7202 */ /* 0x004fc40000000f00 */
[----:B------:R-:W1:Y:S01]  /*6d00*/  LDSM.16.MT88.4 R16, [R236+0xd000] ;  /* 0x00d00000ec10783b */ /* 0x000e620000004200 */
[----:B------:R2:W3:Y:S01]  /*6d10*/  MUFU.EX2 R168, R3 ;  /* 0x0000000300a87308 */ /* 0x0004e20000000800 */
[C---:B------:R-:W-:Y:S06]  /*6d20*/  HMMA.16816.F32.BF16 R48, R8.reuse, R26, R48 ;  /* 0x0000001a0830723c */ /* 0x040fec0000041830 */
[----:B------:R-:W-:Y:S01]  /*6d30*/  HMMA.16816.F32.BF16 R64, R8, R30, R64 ;  /* 0x0000001e0840723c */ /* 0x000fe20000041840 */
[----:B--2---:R-:W-:Y:S01]  /*6d40*/  FFMA.FTZ R3, R180, UR10, -R13 ;  /* 0x0000000ab4037c23 */ /* 0x004fe2000801080d */
[----:B---3--:R-:W-:-:S03]  /*6d50*/  F2FP.BF16.F32.PACK_AB R4, R168, R186 ;  /* 0x000000baa804723e */ /* 0x008fc600000010ff */
[----:B------:R2:W-:Y:S02]  /*6d60*/  MUFU.EX2 R38, R3 ;  /* 0x0000000300267308 */ /* 0x0005e40000000800 */
[----:B--2---:R-:W-:Y:S01]  /*6d70*/  FFMA.FTZ R3, R171, UR10, -R13 ;  /* 0x0000000aab037c23 */ /* 0x004fe2000801080d */
[C---:B-1----:R-:W-:Y:S05]  /*6d80*/  HMMA.16816.F32.BF16 R176, R8.reuse, R16, R176 ;  /* 0x0000001008b0723c */ /* 0x042fea00000418b0 */
[----:B------:R1:W2:Y:S01]  /*6d90*/  MUFU.EX2 R237, R3 ;  /* 0x0000000300ed7308 */ /* 0x0002a20000000800 */
[----:B------:R-:W-:Y:S01]  /*6da0*/  HMMA.16816.F32.BF16 R68, R8, R18, R68 ;  /* 0x000000120844723c */ /* 0x000fe20000041844 */
        /* <DEDUP_REMOVED lines=10> */
[----:B-1----:R-:W-:-:S06]  /*6e50*/  FFMA.FTZ R3, R181, UR10, -R12 ;  /* 0x0000000ab5037c23 */ /* 0x002fcc000801080c */
[----:B------:R-:W1:Y:S02]  /*6e60*/  MUFU.EX2 R97, R3 ;  /* 0x0000000300617308 */ /* 0x000e640000000800 */
[----:B-1----:R-:W-:Y:S01]  /*6e70*/  F2FP.BF16.F32.PACK_AB R7, R97, R39 ;  /* 0x000000276107723e */ /* 0x002fe200000010ff */
[----:B------:R-:W-:-:S04]  /*6e80*/  IMAD.MOV.U32 R3, RZ, RZ, R72 ;  /* 0x000000ffff037224 */ /* 0x000fc800078e0048 */
[----:B------:R-:W-:Y:S02]  /*6e90*/  FFMA.FTZ R3, R3, UR10, -R2 ;  /* 0x0000000a03037c23 */ /* 0x000fe40008010802 */
[C---:B------:R-:W-:Y:S06]  /*6ea0*/  HMMA.16816.F32.BF16 R180, R4.reuse, R16, R208 ;  /* 0x0000001004b4723c */ /* 0x040fec00000418d0 */
[C---:B------:R-:W-:Y:S01]  /*6eb0*/  HMMA.16816.F32.BF16 R188, R4.reuse, R18, R188 ;  /* 0x0000001204bc723c */ /* 0x040fe200000418bc */
[----:B------:R-:W1:Y:S05]  /*6ec0*/  LDSM.16.MT88.4 R16, [R234+0xf000] ;  /* 0x00f00000ea10783b */ /* 0x000e6a0000004200 */
[----:B------:R-:W-:Y:S06]  /*6ed0*/  HMMA.16816.F32.BF16 R156, R4, R26, R128 ;  /* 0x0000001a049c723c */ /* 0x000fec0000041880 */
[----:B------:R-:W-:Y:S01]  /*6ee0*/  HMMA.16816.F32.BF16 R208, R8, R28, R100 ;  /* 0x0000001c08d0723c */ /* 0x000fe20000041864 */
        /* <DEDUP_REMOVED lines=8> */
[C---:B------:R-:W-:Y:S01]  /*6f70*/  HMMA.16816.F32.BF16 R172, R4.reuse, R22, R172 ;  /* 0x0000001604ac723c */ /* 0x040fe200000418ac */
        /* <DEDUP_REMOVED lines=12> */
[----:B------:R-:W2:Y:S01]  /*7040*/  LDSM.16.MT88.4 R20, [R233+0xf000] ;  /* 0x00f00000e914783b */ /* 0x000ea20000004200 */
[----:B------:R-:W-:Y:S01]  /*7050*/  IMAD.MOV.U32 R152, RZ, RZ, R39 ;  /* 0x000000ffff987224 */ /* 0x000fe200078e0027 */
[----:B------:R-:W-:Y:S01]  /*7060*/  MOV R153, R38 ;  /* 0x0000002600997202 */ /* 0x000fe20000000f00 */
[----:B------:R-:W-:Y:S01]  /*7070*/  IMAD.MOV.U32 R154, RZ, RZ, R37 ;  /* 0x000000ffff9a7224 */ /* 0x000fe200078e0025 */
[----:B------:R-:W3:Y:S01]  /*7080*/  LDSM.16.MT88.4 R24, [R236+0xf000] ;  /* 0x00f00000ec18783b */ /* 0x000ee20000004200 */
[C---:B------:R-:W-:Y:S01]  /*7090*/  HMMA.16816.F32.BF16 R196, R4.reuse, R28, R220 ;  /* 0x0000001c04c4723c */ /* 0x040fe200000418dc */
[----:B------:R-:W-:Y:S01]  /*70a0*/  MOV R124, R73 ;  /* 0x00000049007c7202 */ /* 0x000fe20000000f00 */
[----:B------:R-:W-:Y:S01]  /*70b0*/  IMAD.MOV.U32 R102, RZ, RZ, R120 ;  /* 0x000000ffff667224 */ /* 0x000fe200078e0078 */
[----:B------:R-:W4:Y:S01]  /*70c0*/  LDSM.16.MT88.4 R36, [R235+0xf000] ;  /* 0x00f00000eb24783b */ /* 0x000f220000004200 */
        /* <DEDUP_REMOVED lines=8> */
[C---:B-1----:R-:W-:Y:S01]  /*7150*/  HMMA.16816.F32.BF16 R88, R4.reuse, R16, R228 ;  /* 0x000000100458723c */ /* 0x042fe200000418e4 */
[----:B------:R-:W-:Y:S01]  /*7160*/  IMAD.MOV.U32 R29, RZ, RZ, R92 ;  /* 0x000000ffff1d7224 */ /* 0x000fe200078e005c */
[----:B------:R-:W-:Y:S01]  /*7170*/  MOV R192, R98 ;  /* 0x0000006200c07202 */ /* 0x000fe20000000f00 */
[----:B------:R-:W-:Y:S01]  /*7180*/  IMAD.MOV.U32 R129, RZ, RZ, R93 ;  /* 0x000000ffff817224 */ /* 0x000fe200078e005d */
        /* <DEDUP_REMOVED lines=8> */
[----:B------:R-:W-:Y:S01]  /*7210*/  HMMA.16816.F32.BF16 R56, R8, R18, R56 ;  /* 0x000000120838723c */ /* 0x000fe20000041838 */
[----:B------:R-:W4:Y:S01]  /*7220*/  LDL.LU R15, [R1+0xc4] ;  /* 0x0000c400010f7983 */ /* 0x000f220000300800 */
[----:B------:R-:W-:Y:S01]  /*7230*/  IMAD.MOV.U32 R221, RZ, RZ, R124 ;  /* 0x000000ffffdd7224 */ /* 0x000fe200078e007c */
[----:B------:R-:W-:-:S02]  /*7240*/  MOV R124, R137 ;  /* 0x00000089007c7202 */ /* 0x000fc40000000f00 */
[----:B------:R-:W-:Y:S01]  /*7250*/  MOV R222, R76 ;  /* 0x0000004c00de7202 */ /* 0x000fe20000000f00 */
[C---:B------:R-:W-:Y:S06]  /*7260*/  HMMA.16816.F32.BF16 R204, R4.reuse, R30, R204 ;  /* 0x0000001e04cc723c */ /* 0x040fec00000418cc */
[C---:B--2---:R-:W-:Y:S06]  /*7270*/  HMMA.16816.F32.BF16 R72, R4.reuse, R20, R248 ;  /* 0x000000140448723c */ /* 0x044fec00000418f8 */
[----:B---3--:R-:W-:Y:S01]  /*7280*/  HMMA.16816.F32.BF16 R120, R4, R26, R140 ;  /* 0x0000001a0478723c */ /* 0x008fe2000004188c */
[----:B------:R-:W-:Y:S01]  /*7290*/  MOV R251, R29 ;  /* 0x0000001d00fb7202 */ /* 0x000fe20000000f00 */
[----:B------:R-:W-:Y:S01]  /*72a0*/  IMAD.MOV.U32 R249, RZ, RZ, R100 ;  /* 0x000000fffff97224 */ /* 0x000fe200078e0064 */
[----:B------:R-:W-:Y:S01]  /*72b0*/  MOV R248, R101 ;  /* 0x0000006500f87202 */ /* 0x000fe20000000f00 */
[----:B------:R-:W-:-:S02]  /*72c0*/  IMAD.MOV.U32 R250, RZ, RZ, R102 ;  /* 0x000000fffffa7224 */ /* 0x000fc400078e0066 */
[C---:B----4-:R-:W-:Y:S01]  /*72d0*/  HMMA.16816.F32.BF16 R140, R4.reuse, R38, R212 ;  /* 0x00000026048c723c */ /* 0x050fe200000418d4 */
[----:B------:R1:W-:Y:S05]  /*72e0*/  MUFU.EX2 R212, R3 ;  /* 0x0000000300d47308 */ /* 0x0003ea0000000800 */
[C---:B------:R-:W-:Y:S06]  /*72f0*/  HMMA.16816.F32.BF16 R104, R4.reuse, R24, R224 ;  /* 0x000000180468723c */ /* 0x040fec00000418e0 */
[----:B------:R-:W-:Y:S01]  /*7300*/  HMMA.16816.F32.BF16 R76, R4, R22, R216 ;  /* 0x00000016044c723c */ /* 0x000fe200000418d8 */
[----:B-1----:R-:W-:Y:S01]  /*7310*/  FFMA.FTZ R3, R251, UR10, -R2 ;  /* 0x0000000afb037c23 */ /* 0x002fe20008010802 */
[----:B------:R-:W-:-:S04]  /*7320*/  MOV R251, R103 ;  /* 0x0000006700fb7202 */ /* 0x000fc80000000f00 */
[C---:B------:R-:W-:Y:S01]  /*7330*/  HMMA.16816.F32.BF16 R28, R8.reuse, R20, R116 ;  /* 0x00000014081c723c */ /* 0x040fe20000041874 */
[----:B------:R1:W-:Y:S05]  /*7340*/  MUFU.EX2 R213, R3 ;  /* 0x0000000300d57308 */ /* 0x0003ea0000000800 */
[C---:B------:R-:W-:Y:S06]  /*7350*/  HMMA.16816.F32.BF16 R100, R8.reuse, R24, R108 ;  /* 0x000000180864723c */ /* 0x040fec000004186c */
[C---:B------:R-:W-:Y:S06]  /*7360*/  HMMA.16816.F32.BF16 R60, R8.reuse, R22, R60 ;  /* 0x00000016083c723c */ /* 0x040fec000004183c */
[----:B------:R-:W-:Y:S01]  /*7370*/  HMMA.16816.F32.BF16 R20, R8, R16, R112 ;  /* 0x000000100814723c */ /* 0x000fe20000041870 */
[--C-:B-1----:R-:W-:Y:S01]  /*7380*/  FFMA.FTZ R3, R246, UR10, -R2.reuse ;  /* 0x0000000af6037c23 */ /* 0x102fe20008010802 */
[----:B------:R-:W-:Y:S01]  /*7390*/  FFMA.FTZ R2, R245, UR10, -R2 ;  /* 0x0000000af5027c23 */ /* 0x000fe20008010802 */
[----:B------:R-:W1:Y:S03]  /*73a0*/  LDSM.16.MT88.4 R112, [R236+0xf800] ;  /* 0x00f80000ec70783b */ /* 0x000e660000004200 */
[----:B------:R2:W-:Y:S01]  /*73b0*/  MUFU.EX2 R137, R2 ;  /* 0x0000000200897308 */ /* 0x0005e20000000800 */
[----:B------:R-:W-:Y:S01]  /*73c0*/  HMMA.16816.F32.BF16 R192, R4, R36, R192 ;  /* 0x0000002404c0723c */ /* 0x000fe200000418c0 */
[----:B------:R-:W3:Y:S01]  /*73d0*/  LDSM.16.MT88.4 R4, [R235+0xf800] ;  /* 0x00f80000eb04783b */ /* 0x000ee20000004200 */
[----:B--2---:R-:W-:-:S05]  /*73e0*/  FFMA.FTZ R2, R230, UR10, -R0 ;  /* 0x0000000ae6027c23 */ /* 0x004fca0008010800 */
[----:B------:R2:W-:Y:S02]  /*73f0*/  MUFU.EX2 R24, R2 ;  /* 0x0000000200187308 */ /* 0x0005e40000000800 */
[----:B--2---:R-:W-:Y:S01]  /*7400*/  FFMA.FTZ R2, R231, UR10, -R0 ;  /* 0x0000000ae7027c23 */ /* 0x004fe20008010800 */
[----:B------:R-:W-:-:S05]  /*7410*/  MOV R231, R248 ;  /* 0x000000f800e77202 */ /* 0x000fca0000000f00 */
[----:B------:R2:W-:Y:S01]  /*7420*/  MUFU.EX2 R25, R2 ;  /* 0x0000000200197308 */ /* 0x0005e20000000800 */
[----:B------:R-:W-:Y:S01]  /*7430*/  IMAD.MOV.U32 R248, RZ, RZ, R250 ;  /* 0x000000fffff87224 */ /* 0x000fe200078e00fa */
[----:B------:R-:W-:Y:S01]  /*7440*/  MOV R250, R251 ;  /* 0x000000fb00fa7202 */ /* 0x000fe20000000f00 */
[--C-:B--2---:R-:W-:Y:S01]  /*7450*/  FFMA.FTZ R2, R252, UR10, -R0.reuse ;  /* 0x0000000afc027c23 */ /* 0x104fe20008010800 */
[----:B------:R-:W-:-:S04]  /*7460*/  FFMA.FTZ R0, R247, UR10, -R0 ;  /* 0x0000000af7007c23 */ /* 0x000fc80008010800 */
[----:B------:R2:W-:Y:S01]  /*7470*/  MUFU.EX2 R19, R0 ;  /* 0x0000000000137308 */ /* 0x0005e20000000800 */
[----:B------:R-:W-:Y:S01]  /*7480*/  IMAD.MOV.U32 R251, RZ, RZ, R220 ;  /* 0x000000fffffb7224 */ /* 0x000fe200078e00dc */
[----:B------:R-:W-:Y:S01]  /*7490*/  MOV R220, R221 ;  /* 0x000000dd00dc7202 */ /* 0x000fe20000000f00 */
[----:B------:R-:W-:Y:S01]  /*74a0*/  IMAD.MOV.U32 R221, RZ, RZ, R222 ;  /* 0x000000ffffdd7224 */ /* 0x000fe200078e00de */
[----:B------:R-:W-:Y:S01]  /*74b0*/  MOV R222, R223 ;  /* 0x000000df00de7202 */ /* 0x000fe20000000f00 */
[----:B--2---:R-:W-:Y:S01]  /*74c0*/  FFMA.FTZ R0, R231, UR10, -R13 ;  /* 0x0000000ae7007c23 */ /* 0x004fe2000801080d */
[----:B------:R-:W-:Y:S02]  /*74d0*/  IMAD.MOV.U32 R231, RZ, RZ, R248 ;  /* 0x000000ffffe77224 */ /* 0x000fe400078e00f8 */
[----:B------:R-:W-:Y:S01]  /*74e0*/  IMAD.MOV.U32 R223, RZ, RZ, R128 ;  /* 0x000000ffffdf7224 */ /* 0x000fe200078e0080 */
[----:B------:R-:W-:Y:S01]  /*74f0*/  MOV R128, R129 ;  /* 0x0000008100807202 */ /* 0x000fe20000000f00 */
[----:B------:R-:W-:Y:S01]  /*7500*/  IMAD.MOV.U32 R129, RZ, RZ, R130 ;  /* 0x000000ffff817224 */ /* 0x000fe200078e0082 */
[----:B------:R-:W-:Y:S01]  /*7510*/  MOV R130, R132 ;  /* 0x0000008400827202 */ /* 0x000fe20000000f00 */
[----:B------:R-:W-:Y:S01]  /*7520*/  IMAD.MOV.U32 R230, RZ, RZ, R249 ;  /* 0x000000ffffe67224 */ /* 0x000fe200078e00f9 */
[----:B------:R-:W-:-:S03]  /*7530*/  MOV R249, R221 ;  /* 0x000000dd00f97202 */ /* 0x000fc60000000f00 */
[----:B------:R-:W-:Y:S02]  /*7540*/  IMAD.MOV.U32 R221, RZ, RZ, R130 ;  /* 0x000000ffffdd7224 */ /* 0x000fe400078e0082 */
[----:B------:R-:W-:Y:S02]  /*7550*/  IMAD.MOV.U32 R130, RZ, RZ, R155 ;  /* 0x000000ffff827224 */ /* 0x000fe400078e009b */
[----:B------:R-:W-:Y:S01]  /*7560*/  IMAD.MOV.U32 R229, RZ, RZ, R249 ;  /* 0x000000ffffe57224 */ /* 0x000fe200078e00f9 */
[----:B------:R2:W-:Y:S02]  /*7570*/  MUFU.EX2 R132, R2 ;  /* 0x0000000200847308 */ /* 0x0005e40000000800 */
[----:B------:R-:W-:Y:S02]  /*7580*/  MOV R249, R130 ;  /* 0x0000008200f97202 */ /* 0x000fe40000000f00 */
[----:B------:R-:W-:Y:S01]  /*7590*/  MOV R130, R14 ;  /* 0x0000000e00827202 */ /* 0x000fe20000000f00 */
[C---:B------:R-:W-:Y:S03]  /*75a0*/  HMMA.16816.F32.BF16 R52, R8.reuse, R26, R52 ;  /* 0x0000001a0834723c */ /* 0x040fe60000041834 */
[----:B------:R-:W4:Y:S03]  /*75b0*/  MUFU.EX2 R214, R3 ;  /* 0x0000000300d67308 */ /* 0x000f260000000800 */
[----:B------:R-:W-:Y:S01]  /*75c0*/  HMMA.16816.F32.BF16 R116, R8, R36, R84 ;  /* 0x000000240874723c */ /* 0x000fe20000041854 */
[----:B--2---:R-:W-:-:S05]  /*75d0*/  FFMA.FTZ R2, R169, UR10, -R12 ;  /* 0x0000000aa9027c23 */ /* 0x004fca000801080c */
[----:B------:R-:W-:Y:S01]  /*75e0*/  HMMA.16816.F32.BF16 R40, R8, R38, R40 ;  /* 0x000000260828723c */ /* 0x000fe20000041828 */
[----:B------:R-:W-:Y:S01]  /*75f0*/  MUFU.EX2 R9, R2 ;  /* 0x0000000200097308 */ /* 0x000fe20000000800 */
[----:B------:R-:W-:Y:S02]  /*7600*/  MOV R219, R82 ;  /* 0x0000005200db7202 */ /* 0x000fe40000000f00 */
[----:B------:R-:W-:-:S03]  /*7610*/  MOV R82, R127 ;  /* 0x0000007f00527202 */ /* 0x000fc60000000f00 */
[----:B------:R-:W-:Y:S01]  /*7620*/  IMAD.MOV.U32 R38, RZ, RZ, R243 ;  /* 0x000000ffff267224 */ /* 0x000fe200078e00f3 */
[----:B------:R-:W-:Y:S01]  /*7630*/  MOV R11, R242 ;  /* 0x000000f2000b7202 */ /* 0x000fe20000000f00 */
[----:B------:R-:W-:Y:S01]  /*7640*/  IMAD.MOV.U32 R217, RZ, RZ, R229 ;  /* 0x000000ffffd97224 */ /* 0x000fe200078e00e5 */
[----:B------:R-:W-:Y:S02]  /*7650*/  MOV R127, R244 ;  /* 0x000000f4007f7202 */ /* 0x000fe40000000f00 */
[----:B------:R-:W-:Y:S02]  /*7660*/  MOV R37, R80 ;  /* 0x0000005000257202 */ /* 0x000fe40000000f00 */
[----:B------:R-:W-:Y:S01]  /*7670*/  MOV R39, R96 ;  /* 0x0000006000277202 */ /* 0x000fe20000000f00 */
[----:B------:R-:W-:Y:S01]  /*7680*/  IMAD.MOV.U32 R245, RZ, RZ, R127 ;  /* 0x000000fffff57224 */ /* 0x000fe200078e007f */
[----:B------:R-:W-:Y:S01]  /*7690*/  MOV R26, R125 ;  /* 0x0000007d001a7202 */ /* 0x000fe20000000f00 */
[----:B------:R-:W-:Y:S01]  /*76a0*/  IMAD.MOV.U32 R27, RZ, RZ, R124 ;  /* 0x000000ffff1b7224 */ /* 0x000fe200078e007c */
[----:B------:R-:W-:Y:S01]  /*76b0*/  MOV R229, R130 ;  /* 0x0000008200e57202 */ /* 0x000fe20000000f00 */
[----:B------:R-:W-:Y:S01]  /*76c0*/  FADD.FTZ R8, R240, R241 ;  /* 0x000000f1f0087221 */ /* 0x000fe20000010000 */
[----:B----4-:R-:W-:-:S02]  /*76d0*/  F2FP.BF16.F32.PACK_AB R130, R137, R214 ;  /* 0x000000d68982723e */ /* 0x010fc400000010ff */
[----:B------:R-:W-:Y:S01]  /*76e0*/  MOV R218, R83 ;  /* 0x0000005300da7202 */ /* 0x000fe20000000f00 */
[----:B------:R-:W-:Y:S01]  /*76f0*/  FADD.FTZ R8, R232, R8 ;  /* 0x00000008e8087221 */ /* 0x000fe20000010000 */
[----:B------:R-:W-:Y:S02]  /*7700*/  MOV R247, R99 ;  /* 0x0000006300f77202 */ /* 0x000fe40000000f00 */
        /* <DEDUP_REMOVED lines=8> */
[----:B------:R-:W-:-:S03]  /*7790*/  MOV R227, R186 ;  /* 0x000000ba00e37202 */ /* 0x000fc60000000f00 */
[----:B------:R-:W4:Y:S01]  /*77a0*/  LDSM.16.MT88.4 R184, [R236+0xd800] ;  /* 0x00d80000ecb8783b */ /* 0x000f220000004200 */
[----:B------:R-:W-:Y:S02]  /*77b0*/  MOV R248, R15 ;  /* 0x0000000f00f87202 */ /* 0x000fe40000000f00 */
[----:B------:R1:W-:Y:S02]  /*77c0*/  MUFU.EX2 R15, R0 ;  /* 0x00000000000f7308 */ /* 0x0003e40000000800 */
[----:B-1----:R-:W-:-:S06]  /*77d0*/  FFMA.FTZ R0, R231, UR10, -R13 ;  /* 0x0000000ae7007c23 */ /* 0x002fcc000801080d */
[----:B------:R1:W3:Y:S01]  /*77e0*/  MUFU.EX2 R16, R0 ;  /* 0x0000000000107308 */ /* 0x0002e20000000800 */
[----:B------:R-:W-:Y:S01]  /*77f0*/  MOV R231, R251 ;  /* 0x000000fb00e77202 */ /* 0x000fe20000000f00 */
[----:B-1----:R-:W-:-:S06]  /*7800*/  FFMA.FTZ R0, R248, UR10, -R13 ;  /* 0x0000000af8007c23 */ /* 0x002fcc000801080d */
[----:B------:R1:W-:Y:S01]  /*7810*/  MUFU.EX2 R17, R0 ;  /* 0x0000000000117308 */ /* 0x0003e20000000800 */
[----:B------:R-:W-:-:S05]  /*7820*/  IMAD.MOV.U32 R248, RZ, RZ, R220 ;  /* 0x000000fffff87224 */ /* 0x000fca00078e00dc */
[----:B------:R-:W-:Y:S01]  /*7830*/  MOV R228, R248 ;  /* 0x000000f800e47202 */ /* 0x000fe20000000f00 */
[----:B-1----:R-:W-:-:S04]  /*7840*/  FFMA.FTZ R0, R250, UR10, -R13 ;  /* 0x0000000afa007c23 */ /* 0x002fc8000801080d */
[----:B------:R1:W-:Y:S01]  /*7850*/  MUFU.EX2 R18, R0 ;  /* 0x0000000000127308 */ /* 0x0003e20000000800 */
[----:B------:R-:W-:Y:S01]  /*7860*/  MOV R251, R223 ;  /* 0x000000df00fb7202 */ /* 0x000fe20000000f00 */
[----:B------:R-:W-:Y:S01]  /*7870*/  IMAD.MOV.U32 R220, RZ, RZ, R128 ;  /* 0x000000ffffdc7224 */ /* 0x000fe200078e0080 */
[----:B------:R-:W-:Y:S01]  /*7880*/  MOV R223, R152 ;  /* 0x0000009800df7202 */ /* 0x000fe20000000f00 */
[----:B-1----:R-:W-:-:S04]  /*7890*/  FFMA.FTZ R0, R230, UR10, -R12 ;  /* 0x0000000ae6007c23 */ /* 0x002fc8000801080c */
[----:B------:R1:W-:Y:S01]  /*78a0*/  MUFU.EX2 R13, R0 ;  /* 0x00000000000d7308 */ /* 0x0003e20000000800 */
[----:B------:R-:W-:Y:S01]  /*78b0*/  IMAD.MOV.U32 R250, RZ, RZ, R222 ;  /* 0x000000fffffa7224 */ /* 0x000fe200078e00de */
[----:B------:R-:W-:Y:S01]  /*78c0*/  MOV R248, R220 ;  /* 0x000000dc00f87202 */ /* 0x000fe20000000f00 */
[----:B------:R-:W-:Y:S02]  /*78d0*/  IMAD.MOV.U32 R220, RZ, RZ, R223 ;  /* 0x000000ffffdc7224 */ /* 0x000fe400078e00df */
[----:B-1----:R-:W-:-:S04]  /*78e0*/  FFMA.FTZ R0, R231, UR10, -R12 ;  /* 0x0000000ae7007c23 */ /* 0x002fc8000801080c */
[----:B------:R1:W2:Y:S01]  /*78f0*/  MUFU.EX2 R14, R0 ;  /* 0x00000000000e7308 */ /* 0x0002a20000000800 */
        /* <DEDUP_REMOVED lines=10> */
[----:B------:R1:W4:Y:S01]  /*79a0*/  MUFU.EX2 R10, R0 ;  /* 0x00000000000a7308 */ /* 0x0003220000000800 */
[----:B------:R-:W-:Y:S01]  /*79b0*/  IMAD.MOV.U32 R248, RZ, RZ, R223 ;  /* 0x000000fffff87224 */ /* 0x000fe200078e00df */
[----:B------:R-:W-:Y:S01]  /*79c0*/  MOV R251, R128 ;  /* 0x0000008000fb7202 */ /* 0x000fe20000000f00 */
[----:B------:R-:W-:Y:S01]  /*79d0*/  IMAD.MOV.U32 R223, RZ, RZ, R126 ;  /* 0x000000ffffdf7224 */ /* 0x000fe200078e007e */
[----:B---3--:R-:W-:Y:S01]  /*79e0*/  F2FP.BF16.F32.PACK_AB R124, R16, R15 ;  /* 0x0000000f107c723e */ /* 0x008fe200000010ff */
[----:B------:R-:W-:Y:S01]  /*79f0*/  IMAD.MOV.U32 R126, RZ, RZ, R134 ;  /* 0x000000ffff7e7224 */ /* 0x000fe200078e0086 */
[----:B------:R-:W-:Y:S01]  /*7a00*/  MOV R128, R168 ;  /* 0x000000a800807202 */ /* 0x000fe20000000f00 */
[----:B------:R-:W-:-:S02]  /*7a10*/  IMAD.MOV.U32 R250, RZ, RZ, R129 ;  /* 0x000000fffffa7224 */ /* 0x000fc400078e0081 */
[----:B------:R-:W-:Y:S01]  /*7a20*/  FADD.FTZ R3, R203, R202 ;  /* 0x000000cacb037221 */ /* 0x000fe20000010000 */
[----:B------:R-:W-:Y:S02]  /*7a30*/  IMAD.MOV.U32 R129, RZ, RZ, R170 ;  /* 0x000000ffff817224 */ /* 0x000fe400078e00aa */
[----:B------:R-:W-:Y:S01]  /*7a40*/  FADD.FTZ R2, R217, R216 ;  /* 0x000000d8d9027221 */ /* 0x000fe20000010000 */
[----:B------:R-:W-:Y:S01]  /*7a50*/  MOV R246, R126 ;  /* 0x0000007e00f67202 */ /* 0x000fe20000000f00 */
[----:B------:R-:W-:Y:S01]  /*7a60*/  IMAD.MOV.U32 R228, RZ, RZ, R131 ;  /* 0x000000ffffe47224 */ /* 0x000fe200078e0083 */
[----:B------:R-:W-:Y:S01]  /*7a70*/  MOV R231, R128 ;  /* 0x0000008000e77202 */ /* 0x000fe20000000f00 */
[----:B------:R-:W-:Y:S01]  /*7a80*/  IMAD.MOV.U32 R230, RZ, RZ, R129 ;  /* 0x000000ffffe67224 */ /* 0x000fe200078e0081 */
[----:B--2---:R-:W-:Y:S01]  /*7a90*/  F2FP.BF16.F32.PACK_AB R125, R14, R13 ;  /* 0x0000000d0e7d723e */ /* 0x004fe200000010ff */
[----:B------:R-:W2:Y:S01]  /*7aa0*/  LDSM.16.MT88.4 R152, [R233+0xd800] ;  /* 0x00d80000e998783b */ /* 0x000ea20000004200 */
[----:B-1----:R-:W-:Y:S01]  /*7ab0*/  FADD.FTZ R0, R38, R11 ;  /* 0x0000000b26007221 */ /* 0x002fe20000010000 */
[----:B------:R-:W-:Y:S01]  /*7ac0*/  MOV R38, R39 ;  /* 0x0000002700267202 */ /* 0x000fe20000000f00 */
[----:B------:R-:W-:Y:S01]  /*7ad0*/  IMAD.MOV.U32 R39, RZ, RZ, R37 ;  /* 0x000000ffff277224 */ /* 0x000fe200078e0025 */
[----:B------:R-:W-:-:S02]  /*7ae0*/  F2FP.BF16.F32.PACK_AB R126, R18, R17 ;  /* 0x00000011127e723e */ /* 0x000fc400000010ff */
[----:B----4-:R-:W-:Y:S01]  /*7af0*/  F2FP.BF16.F32.PACK_AB R127, R10, R9 ;  /* 0x000000090a7f723e */ /* 0x010fe200000010ff */
[----:B------:R-:W-:Y:S01]  /*7b00*/  FADD.FTZ R3, R239, R3 ;  /* 0x00000003ef037221 */ /* 0x000fe20000010000 */
[----:B------:R-:W-:Y:S01]  /*7b10*/  F2FP.BF16.F32.PACK_AB R128, R213, R212 ;  /* 0x000000d4d580723e */ /* 0x000fe200000010ff */
[----:B------:R-:W1:Y:S01]  /*7b20*/  LDSM.16.MT88.4 R168, [R234+0xd800] ;  /* 0x00d80000eaa8783b */ /* 0x000e620000004200 */
[----:B------:R-:W-:Y:S02]  /*7b30*/  F2FP.BF16.F32.PACK_AB R129, R25, R24 ;  /* 0x000000181981723e */ /* 0x000fe400000010ff */
[----:B------:R-:W-:Y:S01]  /*7b40*/  F2FP.BF16.F32.PACK_AB R131, R19, R132 ;  /* 0x000000841383723e */ /* 0x000fe200000010ff */
[----:B------:R-:W-:Y:S01]  /*7b50*/  FADD.FTZ R2, R238, R2 ;  /* 0x00000002ee027221 */ /* 0x000fe20000010000 */
[----:B------:R-:W-:Y:S01]  /*7b60*/  FADD.FTZ R0, R38, R0 ;  /* 0x0000000026007221 */ /* 0x000fe20000010000 */
[----:B------:R-:W-:Y:S01]  /*7b70*/  MOV R38, R39 ;  /* 0x0000002700267202 */ /* 0x000fe20000000f00 */
[----:B------:R-:W-:Y:S01]  /*7b80*/  FADD.FTZ R3, R139, R3 ;  /* 0x000000038b037221 */ /* 0x000fe20000010000 */
[C---:B------:R-:W-:Y:S01]  /*7b90*/  HMMA.16816.F32.BF16 R108, R124.reuse, R114, R120 ;  /* 0x000000727c6c723c */ /* 0x040fe20000041878 */
[----:B------:R-:W-:Y:S01]  /*7ba0*/  FADD.FTZ R2, R138, R2 ;  /* 0x000000028a027221 */ /* 0x000fe20000010000 */
[----:B------:R-:W-:Y:S01]  /*7bb0*/  MOV R39, R34 ;  /* 0x0000002200277202 */ /* 0x000fe20000000f00 */
[----:B------:R-:W-:Y:S01]  /*7bc0*/  FADD.FTZ R0, R35, R0 ;  /* 0x0000000023007221 */ /* 0x000fe20000010000 */
[----:B------:R-:W-:Y:S01]  /*7bd0*/  MOV R37, R26 ;  /* 0x0000001a00257202 */ /* 0x000fe20000000f00 */
[----:B------:R-:W3:Y:S01]  /*7be0*/  LDSM.16.MT88.4 R200, [R235+0xd800] ;  /* 0x00d80000ebc8783b */ /* 0x000ee20000004200 */
[-C--:B------:R-:W-:Y:S01]  /*7bf0*/  HMMA.16816.F32.BF16 R120, R124, R4.reuse, R192 ;  /* 0x000000047c78723c */ /* 0x080fe200000418c0 */
[----:B------:R-:W-:Y:S01]  /*7c00*/  MOV R26, R27 ;  /* 0x0000001b001a7202 */ /* 0x000fe20000000f00 */
[----:B------:R-:W-:Y:S01]  /*7c10*/  FADD.FTZ R3, R33, R3 ;  /* 0x0000000321037221 */ /* 0x000fe20000010000 */
[----:B------:R-:W-:Y:S01]  /*7c20*/  IMAD.MOV.U32 R216, RZ, RZ, R82 ;  /* 0x000000ffffd87224 */ /* 0x000fe200078e0052 */
[----:B------:R4:W5:Y:S02]  /*7c30*/  LDL.LU R134, [R1+0xbc] ;  /* 0x0000bc0001867983 */ /* 0x0009640000300800 */
[----:B------:R-:W-:Y:S01]  /*7c40*/  HMMA.16816.F32.BF16 R116, R128, R4, R116 ;  /* 0x000000048074723c */ /* 0x000fe20000041874 */
[----:B------:R-:W-:-:S02]  /*7c50*/  IMAD.MOV.U32 R27, RZ, RZ, R247 ;  /* 0x000000ffff1b7224 */ /* 0x000fc400078e00f7 */
[----:B------:R-:W-:Y:S01]  /*7c60*/  FADD.FTZ R2, R32, R2 ;  /* 0x0000000220027221 */ /* 0x000fe20000010000 */
[----:B------:R-:W-:Y:S01]  /*7c70*/  MOV R217, R223 ;  /* 0x000000df00d97202 */ /* 0x000fe20000000f00 */
[----:B------:R-:W-:Y:S01]  /*7c80*/  FADD.FTZ R0, R39, R0 ;  /* 0x0000000027007221 */ /* 0x000fe20000010000 */
[----:B------:R-:W-:Y:S01]  /*7c90*/  FADD.FTZ R3, R37, R3 ;  /* 0x0000000325037221 */ /* 0x000fe20000010000 */
[----:B------:R-:W4:Y:S01]  /*7ca0*/  LDSM.16.MT88.4 R80, [R233+0xf800] ;  /* 0x00f80000e950783b */ /* 0x000f220000004200 */
[----:B------:R-:W-:Y:S01]  /*7cb0*/  FADD.FTZ R4, R38, R8 ;  /* 0x0000000826047221 */ /* 0x000fe20000010000 */
[----:B------:R-:W-:Y:S02]  /*7cc0*/  MOV R247, R252 ;  /* 0x000000fc00f77202 */ /* 0x000fe40000000f00 */
[----:B------:R-:W-:Y:S01]  /*7cd0*/  MOV R252, R245 ;  /* 0x000000f500fc7202 */ /* 0x000fe20000000f00 */
[----:B------:R-:W-:Y:S01]  /*7ce0*/  FADD.FTZ R4, R36, R4 ;  /* 0x0000000424047221 */ /* 0x000fe20000010000 */
[----:B------:R-:W-:Y:S01]  /*7cf0*/  IMAD.MOV.U32 R245, RZ, RZ, R246 ;  /* 0x000000fffff57224 */ /* 0x000fe200078e00f6 */
[----:B------:R-:W-:Y:S01]  /*7d00*/  MOV R246, R215 ;  /* 0x000000d700f67202 */ /* 0x000fe20000000f00 */
[----:B------:R-:W-:Y:S01]  /*7d10*/  FADD.FTZ R2, R26, R2 ;  /* 0x000000021a027221 */ /* 0x000fe20000010000 */
[----:B------:R-:W-:Y:S01]  /*7d20*/  MOV R215, R216 ;  /* 0x000000d800d77202 */ /* 0x000fe20000000f00 */
[----:B------:R-:W-:Y:S01]  /*7d30*/  FADD.FTZ R0, R27, R0 ;  /* 0x000000001b007221 */ /* 0x000fe20000010000 */
[----:B------:R-:W-:-:S02]  /*7d40*/  IMAD.MOV.U32 R216, RZ, RZ, R217 ;  /* 0x000000ffffd87224 */ /* 0x000fc400078e00d9 */
[----:B------:R-:W-:Y:S01]  /*7d50*/  FADD.FTZ R4, R247, R4 ;  /* 0x00000004f7047221 */ /* 0x000fe20000010000 */
[----:B------:R-:W-:Y:S01]  /*7d60*/  MOV R217, R218 ;  /* 0x000000da00d97202 */ /* 0x000fe20000000f00 */
[----:B------:R-:W-:Y:S01]  /*7d70*/  FADD.FTZ R5, R252, R3 ;  /* 0x00000003fc057221 */ /* 0x000fe20000010000 */
[----:B------:R-:W-:Y:S01]  /*7d80*/  MOV R218, R219 ;  /* 0x000000db00da7202 */ /* 0x000fe20000000f00 */
[----:B------:R-:W-:Y:S01]  /*7d90*/  FADD.FTZ R3, R245, R2 ;  /* 0x00000002f5037221 */ /* 0x000fe20000010000 */
[----:B------:R-:W-:Y:S02]  /*7da0*/  IMAD.MOV.U32 R219, RZ, RZ, R224 ;  /* 0x000000ffffdb7224 */ /* 0x000fe400078e00e0 */
        /* <DEDUP_REMOVED lines=15> */
[----:B------:R-:W-:Y:S01]  /*7ea0*/  FADD.FTZ R3, R225, R3 ;  /* 0x00000003e1037221 */ /* 0x000fe20000010000 */
        /* <DEDUP_REMOVED lines=16> */
[----:B------:R-:W4:Y:S01]  /*7fb0*/  LDSM.16.MT88.4 R96, [R234+0xf800] ;  /* 0x00f80000ea60783b */ /* 0x000f220000004200 */
        /* <DEDUP_REMOVED lines=41> */
[-C--:B------:R-:W-:Y:S06]  /*8250*/  HMMA.16816.F32.BF16 R176, R128, R184.reuse, R176 ;  /* 0x000000b880b0723c */ /* 0x080fec00000418b0 */
[C---:B------:R-:W-:Y:S06]  /*8260*/  HMMA.16816.F32.BF16 R180, R124.reuse, R184, R180 ;  /* 0x000000b87cb4723c */ /* 0x040fec00000418b4 */
[-C--:B------:R-:W-:Y:S06]  /*8270*/  HMMA.16816.F32.BF16 R188, R124, R186.reuse, R188 ;  /* 0x000000ba7cbc723c */ /* 0x080fec00000418bc */
[C---:B------:R-:W-:Y:S06]  /*8280*/  HMMA.16816.F32.BF16 R184, R128.reuse, R186, R68 ;  /* 0x000000ba80b8723c */ /* 0x040fec0000041844 */
[-C--:B--2---:R-:W-:Y:S06]  /*8290*/  HMMA.16816.F32.BF16 R148, R128, R152.reuse, R148 ;  /* 0x000000988094723c */ /* 0x084fec0000041894 */
[C---:B------:R-:W-:Y:S06]  /*82a0*/  HMMA.16816.F32.BF16 R144, R124.reuse, R152, R144 ;  /* 0x000000987c90723c */ /* 0x040fec0000041890 */
[----:B------:R-:W-:Y:S06]  /*82b0*/  HMMA.16816.F32.BF16 R156, R124, R154, R156 ;  /* 0x0000009a7c9c723c */ /* 0x000fec000004189c */
[-C--:B-1----:R-:W-:Y:S06]  /*82c0*/  HMMA.16816.F32.BF16 R160, R128, R168.reuse, R160 ;  /* 0x000000a880a0723c */ /* 0x082fec00000418a0 */
[C---:B------:R-:W-:Y:S06]  /*82d0*/  HMMA.16816.F32.BF16 R164, R124.reuse, R168, R164 ;  /* 0x000000a87ca4723c */ /* 0x040fec00000418a4 */
[C---:B------:R-:W-:Y:S06]  /*82e0*/  HMMA.16816.F32.BF16 R172, R124.reuse, R170, R172 ;  /* 0x000000aa7cac723c */ /* 0x040fec00000418ac */
[C---:B---3--:R-:W-:Y:S06]  /*82f0*/  HMMA.16816.F32.BF16 R196, R124.reuse, R200, R196 ;  /* 0x000000c87cc4723c */ /* 0x048fec00000418c4 */
[C---:B------:R-:W-:Y:S06]  /*8300*/  HMMA.16816.F32.BF16 R204, R124.reuse, R202, R204 ;  /* 0x000000ca7ccc723c */ /* 0x040fec00000418cc */
[C---:B----4-:R-:W-:Y:S06]  /*8310*/  HMMA.16816.F32.BF16 R72, R124.reuse, R80, R72 ;  /* 0x000000507c48723c */ /* 0x050fec0000041848 */
        /* <DEDUP_REMOVED lines=17> */
[----:B------:R-:W-:-:S15]  /*8430*/  @!P0 BRA `(.L_x_319) ;  /* 0x000000b8005c8947 */ /* 0x000fde0003800000 */
[----:B------:R-:W2:Y:S01]  /*8440*/  LDL R221, [R1+0x2c] ;  /* 0x00002c0001dd7983 */ /* 0x000ea20000100800 */
[----:B------:R-:W-:Y:S01]  /*8450*/  ULDC UR4, c[0x0][0x2d0] ;  /* 0x0000b40000047ab9 */ /* 0x000fe20000000800 */
[----:B------:R-:W-:-:S04]  /*8460*/  DEPBAR.LE SB0, 0x0 ;  /* 0x000080000000791a */ /* 0x000fc80000000000 */
[----:B------:R-:W3:Y:S01]  /*8470*/  LDL.64 R222, [R1+0x70] ;  /* 0x0000700001de7983 */ /* 0x000ee20000100a00 */
[----:B------:R-:W-:Y:S01]  /*8480*/  BAR.SYNC.DEFER_BLOCKING 0x0 ;  /* 0x0000000000007b1d */ /* 0x000fe20000010000 */
[----:B-----5:R-:W-:Y:S01]  /*8490*/  ISETP.GE.AND P3, PT, R138, UR4, PT ;  /* 0x000000048a007c0c */ /* 0x020fe2000bf66270 */
[----:B------:R-:W-:Y:S02]  /*84a0*/  UIADD3 UR12, UR18, -0x2, URZ ;  /* 0xfffffffe120c7890 */ /* 0x000fe4000fffe03f */
[----:B------:R-:W-:Y:S02]  /*84b0*/  UISETP.GE.AND UP0, UPT, UR18, 0x3, UPT ;  /* 0x000000031200788c */ /* 0x000fe4000bf06270 */
[----:B------:R-:W-:Y:S02]  /*84c0*/  USHF.R.S32.HI UR5, URZ, 0x1f, UR12 ;  /* 0x0000001f3f057899 */ /* 0x000fe4000801140c */
[----:B------:R-:W-:-:S06]  /*84d0*/  IMAD.U32 R2, RZ, RZ, UR12 ;  /* 0x0000000cff027e24 */ /* 0x000fcc000f8e00ff */
[----:B------:R-:W1:Y:S08]  /*84e0*/  @!P3 LDC.64 R4, c[0x0][0x220] ;  /* 0x00008800ff04bb82 */ /* 0x000e700000000a00 */
[----:B------:R-:W4:Y:S01]  /*84f0*/  @!P3 LDC.64 R8, c[0x0][0x220] ;  /* 0x00008800ff08bb82 */ /* 0x000f220000000a00 */
[----:B------:R-:W-:Y:S07]  /*8500*/  @P3 STS.128 [R244+0xc000], RZ ;  /* 0x00c000fff4003388 */ /* 0x000fee0000000c00 */
[----:B------:R-:W4:Y:S08]  /*8510*/  @!P3 LDC.64 R10, c[0x0][0x220] ;  /* 0x00008800ff0abb82 */ /* 0x000f300000000a00 */
[----:B------:R-:W4:Y:S01]  /*8520*/  @!P3 LDC.64 R16, c[0x0][0x220] ;  /* 0x00008800ff10bb82 */ /* 0x000f220000000a00 */
[----:B--2---:R-:W-:Y:S01]  /*8530*/  ISETP.GE.AND P2, PT, R221, UR4, PT ;  /* 0x00000004dd007c0c */ /* 0x004fe2000bf46270 */
[----:B------:R-:W-:-:S04]  /*8540*/  UIMAD UR4, UR22, UR12, URZ ;  /* 0x0000000c160472a4 */ /* 0x000fc8000f8e023f */
[----:B------:R-:W-:Y:S01]  /*8550*/  UIMAD UR4, UR5, UR27, UR4 ;  /* 0x0000001b050472a4 */ /* 0x000fe2000f8e0204 */
[----:B---3--:R-:W-:-:S05]  /*8560*/  IMAD.WIDE.U32 R2, R2, UR27, R222 ;  /* 0x0000001b02027c25 */ /* 0x008fca000f8e00de */
[----:B------:R-:W-:Y:S01]  /*8570*/  VIADD R0, R3, UR4 ;  /* 0x0000000403007c36 */ /* 0x000fe20008000000 */
[C---:B-1----:R-:W-:Y:S01]  /*8580*/  @!P3 LEA R4, P0, R2.reuse, R4, 0x1 ;  /* 0x000000040204b211 */ /* 0x042fe200078008ff */
[----:B------:R-:W1:Y:S01]  /*8590*/  @!P2 LDC.64 R6, c[0x0][0x220] ;  /* 0x00008800ff06ab82 */ /* 0x000e620000000a00 */
[C---:B------:R-:W-:Y:S02]  /*85a0*/  IADD3 R3, P1, R2.reuse, UR28, RZ ;  /* 0x0000001c02037c10 */ /* 0x040fe4000ff3e0ff */
[----:B------:R-:W-:-:S05]  /*85b0*/  @!P3 LEA.HI.X R5, R2, R5, R0, 0x1, P0 ;  /* 0x000000050205b211 */ /* 0x000fca00000f0c00 */
[----:B------:R-:W2:Y:S01]  /*85c0*/  @!P2 LDC.64 R12, c[0x0][0x220] ;  /* 0x00008800ff0cab82 */ /* 0x000ea20000000a00 */
[----:B------:R-:W-:Y:S01]  /*85d0*/  @!PT LDS RZ, [RZ] ;  /* 0x00000000fffff984 */ /* 0x000fe20000000800 */
[----:B------:R-:W-:Y:S01]  /*85e0*/  @!PT LDS RZ, [RZ] ;  /* 0x00000000fffff984 */ /* 0x000fe20000000800 */
[----:B------:R-:W-:Y:S01]  /*85f0*/  @!PT LDS RZ, [RZ] ;  /* 0x00000000fffff984 */ /* 0x000fe20000000800 */
[----:B------:R4:W-:Y:S04]  /*8600*/  @!P3 LDGSTS.E.BYPASS.LTC128B.128 [R244+0xc000], desc[UR20][R4.64] ;  /* 0x0c00000004f4bfae */ /* 0x0009e8000b901d54 */
[----:B------:R-:W-:Y:S03]  /*8610*/  @P2 STS.128 [R244+0xe000], RZ ;  /* 0x00e000fff4002388 */ /* 0x000fe60000000c00 */
[----:B------:R-:W3:Y:S08]  /*8620*/  @!P2 LDC.64 R14, c[0x0][0x220] ;  /* 0x00008800ff0eab82 */ /* 0x000ef00000000a00 */
[----:B------:R-:W3:Y:S01]  /*8630*/  @!P2 LDC.64 R18, c[0x0][0x220] ;  /* 0x00008800ff12ab82 */ /* 0x000ee20000000a00 */
[----:B-1----:R-:W-:-:S04]  /*8640*/  @!P2 LEA R6, P0, R2, R6, 0x1 ;  /* 0x000000060206a211 */ /* 0x002fc800078008ff */
[----:B------:R-:W-:Y:S02]  /*8650*/  @!P2 LEA.HI.X R7, R2, R7, R0, 0x1, P0 ;  /* 0x000000070207a211 */ /* 0x000fe400000f0c00 */
[----:B------:R-:W-:Y:S02]  /*8660*/  IADD3.X R2, R0, UR19, RZ, P1, !PT ;  /* 0x0000001300027c10 */ /* 0x000fe40008ffe4ff */
[C---:B--2---:R-:W-:Y:S01]  /*8670*/  @!P2 LEA R12, P0, R3.reuse, R12, 0x1 ;  /* 0x0000000c030ca211 */ /* 0x044fe200078008ff */
[----:B------:R-:W-:Y:S01]  /*8680*/  @!PT LDS RZ, [RZ] ;  /* 0x00000000fffff984 */ /* 0x000fe20000000800 */
[----:B------:R-:W-:Y:S01]  /*8690*/  @!PT LDS RZ, [RZ] ;  /* 0x00000000fffff984 */ /* 0x000fe20000000800 */
[----:B------:R-:W-:Y:S01]  /*86a0*/  @!PT LDS RZ, [RZ] ;  /* 0x00000000fffff984 */ /* 0x000fe20000000800 */
[----:B------:R3:W-:Y:S01]  /*86b0*/  @!P2 LDGSTS.E.BYPASS.LTC128B.128 [R244+0xe000], desc[UR20][R6.64+0x80] ;  /* 0x0e00008006f4afae */ /* 0x0007e2000b901d54 */
[C---:B------:R-:W-:Y:S02]  /*86c0*/  IADD3 R0, P1, R3.reuse, UR28, RZ ;  /* 0x0000001c03007c10 */ /* 0x040fe4000ff3e0ff */
[C---:B----4-:R-:W-:Y:S01]  /*86d0*/  @!P3 LEA R4, P4, R3.reuse, R8, 0x1 ;  /* 0x000000080304b211 */ /* 0x050fe200078808ff */
[----:B------:R-:W-:Y:S01]  /*86e0*/  @P3 STS.128 [R244+0xc800], RZ ;  /* 0x00c800fff4003388 */ /* 0x000fe20000000c00 */
[----:B------:R-:W-:-:S02]  /*86f0*/  @!P2 LEA.HI.X R13, R3, R13, R2, 0x1, P0 ;  /* 0x0000000d030da211 */ /* 0x000fc400000f0c02 */
[----:B------:R-:W-:Y:S02]  /*8700*/  @!P3 LEA.HI.X R5, R3, R9, R2, 0x1, P4 ;  /* 0x000000090305b211 */ /* 0x000fe400020f0c02 */
[----:B------:R-:W-:Y:S02]  /*8710*/  IADD3.X R3, R2, UR19, RZ, P1, !PT ;  /* 0x0000001302037c10 */ /* 0x000fe40008ffe4ff */
[C---:B------:R-:W-:Y:S01]  /*8720*/  @!P3 LEA R10, P1, R0.reuse, R10, 0x1 ;  /* 0x0000000a000ab211 */ /* 0x040fe200078208ff */
[----:B------:R-:W-:Y:S01]  /*8730*/  @!PT LDS RZ, [RZ] ;  /* 0x00000000fffff984 */ /* 0x000fe20000000800 */
[----:B------:R-:W-:Y:S01]  /*8740*/  @!PT LDS RZ, [RZ] ;  /* 0x00000000fffff984 */ /* 0x000fe20000000800 */
[----:B------:R-:W-:Y:S01]  /*8750*/  @!PT LDS RZ, [RZ] ;  /* 0x00000000fffff984 */ /* 0x000fe20000000800 */
[----:B------:R1:W-:Y:S01]  /*8760*/  @!P3 LDGSTS.E.BYPASS.LTC128B.128 [R244+0xc800], desc[UR20][R4.64] ;  /* 0x0c80000004f4bfae */ /* 0x0003e2000b901d54 */
[C---:B------:R-:W-:Y:S02]  /*8770*/  IADD3 R2, P0, R0.reuse, UR28, RZ ;  /* 0x0000001c00027c10 */ /* 0x040fe4000ff1e0ff */
[----:B------:R-:W-:Y:S01]  /*8780*/  @!P3 LEA.HI.X R11, R0, R11, R3, 0x1, P1 ;  /* 0x0000000b000bb211 */ /* 0x000fe200008f0c03 */
[----:B------:R-:W-:Y:S01]  /*8790*/  @P2 STS.128 [R244+0xe800], RZ ;  /* 0x00e800fff4002388 */ /* 0x000fe20000000c00 */
[----:B------:R-:W-:-:S03]  /*87a0*/  @!P3 LEA R8, P4, R2, R16, 0x1 ;  /* 0x000000100208b211 */ /* 0x000fc600078808ff */
[----:B------:R-:W-:Y:S01]  /*87b0*/  @!PT LDS RZ, [RZ] ;  /* 0x00000000fffff984 */ /* 0x000fe20000000800 */
[----:B------:R-:W-:Y:S01]  /*87c0*/  @!PT LDS RZ, [RZ] ;  /* 0x00000000fffff984 */ /* 0x000fe20000000800 */
[----:B------:R-:W-:Y:S01]  /*87d0*/  @!PT LDS RZ, [RZ] ;  /* 0x00000000fffff984 */ /* 0x000fe20000000800 */
[----:B------:R-:W-:Y:S04]  /*87e0*/  @!P2 LDGSTS.E.BYPASS.LTC128B.128 [R244+0xe800], desc[UR20][R12.64+0x80] ;  /* 0x0e8000800cf4afae */ /* 0x000fe8000b901d54 */
[----:B------:R-:W-:Y:S01]  /*87f0*/  @P3 STS.128 [R244+0xd000], RZ ;  /* 0x00d000fff4003388 */ /* 0x000fe20000000c00 */
[----:B---3--:R-:W-:-:S03]  /*8800*/  @!P2 LEA R6, P1, R0, R14, 0x1 ;  /* 0x0000000e0006a211 */ /* 0x008fc600078208ff */
[----:B------:R-:W-:Y:S01]  /*8810*/  @!PT LDS RZ, [RZ] ;  /* 0x00000000fffff984 */ /* 0x000fe20000000800 */
[----:B------:R-:W-:Y:S01]  /*8820*/  @!PT LDS RZ, [RZ] ;  /* 0x00000000fffff984 */ /* 0x000fe20000000800 */
[----:B------:R-:W-:Y:S01]  /*8830*/  @!PT LDS RZ, [RZ] ;  /* 0x00000000fffff984 */ /* 0x000fe20000000800 */
[----:B------:R-:W-:Y:S01]  /*8840*/  @!P3 LDGSTS.E.BYPASS.LTC128B.128 [R244+0xd000], desc[UR20][R10.64] ;  /* 0x0d0000000af4bfae */ /* 0x000fe2000b901d54 */
[----:B------:R-:W-:-:S03]  /*8850*/  @!P2 LEA.HI.X R7, R0, R15, R3, 0x1, P1 ;  /* 0x0000000f0007a211 */ /* 0x000fc600008f0c03 */
[----:B------:R-:W-:Y:S04]  /*8860*/  @P2 STS.128 [R244+0xf000], RZ ;  /* 0x00f000fff4002388 */ /* 0x000fe80000000c00 */
[----:B------:R-:W-:Y:S01]  /*8870*/  @!PT LDS RZ, [RZ] ;  /* 0x00000000fffff984 */ /* 0x000fe20000000800 */
[----:B------:R-:W-:Y:S01]  /*8880*/  @!PT LDS RZ, [RZ] ;  /* 0x00000000fffff984 */ /* 0x000fe20000000800 */
[----:B------:R-:W-:Y:S01]  /*8890*/  @!PT LDS RZ, [RZ] ;  /* 0x00000000fffff984 */ /* 0x000fe20000000800 */
[----:B------:R-:W-:Y:S01]  /*88a0*/  @!P2 LDGSTS.E.BYPASS.LTC128B.128 [R244+0xf000], desc[UR20][R6.64+0x80] ;  /* 0x0f00008006f4afae */ /* 0x000fe2000b901d54 */
[----:B-1----:R-:W-:-:S03]  /*88b0*/  IADD3.X R5, R3, UR19, RZ, P0, !PT ;  /* 0x0000001303057c10 */ /* 0x002fc600087fe4ff */
[----:B------:R-:W-:Y:S01]  /*88c0*/  @P3 STS.128 [R244+0xd800], RZ ;  /* 0x00d800fff4003388 */ /* 0x000fe20000000c00 */
[C---:B------:R-:W-:Y:S02]  /*88d0*/  @!P2 LEA R4, P0, R2.reuse, R18, 0x1 ;  /* 0x000000120204a211 */ /* 0x040fe400078008ff */
[C-C-:B------:R-:W-:Y:S02]  /*88e0*/  @!P3 LEA.HI.X R9, R2.reuse, R17, R5.reuse, 0x1, P4 ;  /* 0x000000110209b211 */ /* 0x140fe400020f0c05 */
[----:B------:R-:W-:-:S03]  /*88f0*/  @!P2 LEA.HI.X R5, R2, R19, R5, 0x1, P0 ;  /* 0x000000130205a211 */ /* 0x000fc600000f0c05 */
[----:B------:R-:W-:Y:S01]  /*8900*/  @!PT LDS RZ, [RZ] ;  /* 0x00000000fffff984 */ /* 0x000fe20000000800 */
[----:B------:R-:W-:Y:S01]  /*8910*/  @!PT LDS RZ, [RZ] ;  /* 0x00000000fffff984 */ /* 0x000fe20000000800 */
[----:B------:R-:W-:Y:S01]  /*8920*/  @!PT LDS RZ, [RZ] ;  /* 0x00000000fffff984 */ /* 0x000fe20000000800 */
[----:B------:R1:W-:Y:S04]  /*8930*/  @!P3 LDGSTS.E.BYPASS.LTC128B.128 [R244+0xd800], desc[UR20][R8.64] ;  /* 0x0d80000008f4bfae */ /* 0x0003e8000b901d54 */
[----:B------:R-:W-:Y:S04]  /*8940*/  @P2 STS.128 [R244+0xf800], RZ ;  /* 0x00f800fff4002388 */ /* 0x000fe80000000c00 */
[----:B------:R-:W-:Y:S01]  /*8950*/  @!PT LDS RZ, [RZ] ;  /* 0x00000000fffff984 */ /* 0x000fe20000000800 */
[----:B------:R-:W-:Y:S01]  /*8960*/  @!PT LDS RZ, [RZ] ;  /* 0x00000000fffff984 */ /* 0x000fe20000000800 */
[----:B------:R-:W-:Y:S01]  /*8970*/  @!PT LDS RZ, [RZ] ;  /* 0x00000000fffff984 */ /* 0x000fe20000000800 */
[----:B------:R2:W-:Y:S04]  /*8980*/  @!P2 LDGSTS.E.BYPASS.LTC128B.128 [R244+0xf800], desc[UR20][R4.64+0x80] ;  /* 0x0f80008004f4afae */ /* 0x0005e8000b901d54 */
[----:B------:R-:W-:Y:S04]  /*8990*/  LDSM.16.M88.4 R44, [R232+0x8800] ;  /* 0x00880000e82c783b */ /* 0x000fe80000000200 */
[----:B------:R-:W-:Y:S04]  /*89a0*/  LDSM.16.M88.4 R48, [R232+0x8000] ;  /* 0x00800000e830783b */ /* 0x000fe80000000200 */
[----:B------:R-:W-:Y:S04]  /*89b0*/  LDSM.16.M88.4 R40, [R232+0x9000] ;  /* 0x00900000e828783b */ /* 0x000fe80000000200 */
[----:B------:R-:W-:Y:S04]  /*89c0*/  LDSM.16.M88.4 R36, [R232+0x9800] ;  /* 0x00980000e824783b */ /* 0x000fe80000000200 */
[----:B-1----:R-:W-:Y:S04]  /*89d0*/  LDSM.16.M88.4 R8, [R241+0x2000] ;  /* 0x00200000f108783b */ /* 0x002fe80000000200 */
[----:B------:R-:W-:Y:S04]  /*89e0*/  LDSM.16.M88.4 R24, [R239+0x800] ;  /* 0x00080000ef18783b */ /* 0x000fe80000000200 */
[----:B--2---:R-:W1:Y:S04]  /*89f0*/  LDSM.16.M88.4 R4, [R240+0x2000] ;  /* 0x00200000f004783b */ /* 0x004e680000000200 */
[----:B------:R-:W2:Y:S04]  /*8a00*/  LDSM.16.M88.4 R28, [R239] ;  /* 0x00000000ef1c783b */ /* 0x000ea80000000200 */
[----:B------:R-:W3:Y:S04]  /*8a10*/  LDSM.16.M88.4 R20, [R239+0x1000] ;  /* 0x00100000ef14783b */ /* 0x000ee80000000200 */
[----:B------:R-:W4:Y:S04]  /*8a20*/  LDSM.16.M88.4 R16, [R239+0x1800] ;  /* 0x00180000ef10783b */ /* 0x000f280000000200 */
[----:B------:R-:W4:Y:S04]  /*8a30*/  LDSM.16.M88.4 R12, [R240] ;  /* 0x00000000f00c783b */ /* 0x000f280000000200 */
[----:B------:R-:W0:Y:S01]  /*8a40*/  LDGDEPBAR ;  /* 0x00000000000079af */ /* 0x000e220000000000 */
[C---:B-1----:R-:W-:Y:S06]  /*8a50*/  HMMA.16816.F32.BF16 R64, R4.reuse, R44, RZ ;  /* 0x0000002c0440723c */ /* 0x042fec00000418ff */
[C---:B------:R-:W-:Y:S06]  /*8a60*/  HMMA.16816.F32.BF16 R208, R4.reuse, R48, RZ ;  /* 0x0000003004d0723c */ /* 0x040fec00000418ff */
[C---:B------:R-:W-:Y:S06]  /*8a70*/  HMMA.16816.F32.BF16 R60, R4.reuse, R40, RZ ;  /* 0x00000028043c723c */ /* 0x040fec00000418ff */
[C---:B------:R-:W-:Y:S06]  /*8a80*/  HMMA.16816.F32.BF16 R56, R4.reuse, R36, RZ ;  /* 0x000000240438723c */ /* 0x040fec00000418ff */
[C---:B------:R-:W-:Y:S06]  /*8a90*/  HMMA.16816.F32.BF16 R140, R4.reuse, R50, RZ ;  /* 0x00000032048c723c */ /* 0x040fec00000418ff */
[C---:B------:R-:W-:Y:S06]  /*8aa0*/  HMMA.16816.F32.BF16 R216, R4.reuse, R46, RZ ;  /* 0x0000002e04d8723c */ /* 0x040fec00000418ff */
[C---:B------:R-:W-:Y:S06]  /*8ab0*/  HMMA.16816.F32.BF16 R212, R4.reuse, R42, RZ ;  /* 0x0000002a04d4723c */ /* 0x040fec00000418ff */
[----:B------:R-:W-:Y:S06]  /*8ac0*/  HMMA.16816.F32.BF16 R52, R4, R38, RZ ;  /* 0x000000260434723c */ /* 0x000fec00000418ff */
[C---:B------:R-:W-:Y:S06]  /*8ad0*/  HMMA.16816.F32.BF16 R4, R8.reuse, R24, R64 ;  /* 0x000000180804723c */ /* 0x040fec0000041840 */
[C---:B--2---:R-:W-:Y:S06]  /*8ae0*/  HMMA.16816.F32.BF16 R220, R8.reuse, R28, R208 ;  /* 0x0000001c08dc723c */ /* 0x044fec00000418d0 */
[C---:B---3--:R-:W-:Y:S06]  /*8af0*/  HMMA.16816.F32.BF16 R228, R8.reuse, R20, R60 ;  /* 0x0000001408e4723c */ /* 0x048fec000004183c */
[C---:B----4-:R-:W-:Y:S06]  /*8b00*/  HMMA.16816.F32.BF16 R208, R8.reuse, R16, R56 ;  /* 0x0000001008d0723c */ /* 0x050fec0000041838 */
[----:B------:R-:W-:Y:S01]  /*8b10*/  IMAD.MOV.U32 R67, RZ, RZ, R4 ;  /* 0x000000ffff437224 */ /* 0x000fe200078e0004 */
[----:B------:R-:W-:Y:S01]  /*8b20*/  HMMA.16816.F32.BF16 R248, R8, R18, R52 ;  /* 0x0000001208f8723c */ /* 0x000fe20000041834 */
[----:B------:R-:W-:-:S02]  /*8b30*/  IMAD.MOV.U32 R66, RZ, RZ, R5 ;  /* 0x000000ffff427224 */ /* 0x000fc400078e0005 */
[----:B------:R-:W-:Y:S02]  /*8b40*/  IMAD.MOV.U32 R65, RZ, RZ, R6 ;  /* 0x000000ffff417224 */ /* 0x000fe400078e0006 */
[----:B------:R-:W-:Y:S01]  /*8b50*/  IMAD.MOV.U32 R64, RZ, RZ, R7 ;  /* 0x000000ffff407224 */ /* 0x000fe200078e0007 */
[----:B------:R-:W-:Y:S01]  /*8b60*/  HMMA.16816.F32.BF16 R60, R12, R48, RZ ;  /* 0x000000300c3c723c */ /* 0x000fe200000418ff */
[----:B------:R-:W-:Y:S01]  /*8b70*/  IMAD.MOV.U32 R245, RZ, RZ, R220 ;  /* 0x000000fffff57224 */ /* 0x000fe200078e00dc */
[----:B------:R-:W-:Y:S01]  /*8b80*/  MOV R137, R223 ;  /* 0x000000df00897202 */ /* 0x000fe20000000f00 */
[----:B------:R-:W-:Y:S02]  /*8b90*/  IMAD.MOV.U32 R139, RZ, RZ, R221 ;  /* 0x000000ffff8b7224 */ /* 0x000fe400078e00dd */
[----:B------:R-:W-:Y:S01]  /*8ba0*/  IMAD.MOV.U32 R138, RZ, RZ, R222 ;  /* 0x000000ffff8a7224 */ /* 0x000fe200078e00de */
[----:B------:R-:W-:Y:S06]  /*8bb0*/  HMMA.16816.F32.BF16 R4, R8, R30, R140 ;  /* 0x0000001e0804723c */ /* 0x000fec000004188c */
[C---:B------:R-:W-:Y:S06]  /*8bc0*/  HMMA.16816.F32.BF16 R56, R12.reuse, R50, RZ ;  /* 0x000000320c38723c */ /* 0x040fec00000418ff */
[C---:B------:R-:W-:Y:S06]  /*8bd0*/  HMMA.16816.F32.BF16 R52, R12.reuse, R44, RZ ;  /* 0x0000002c0c34723c */ /* 0x040fec00000418ff */
[----:B------:R-:W-:Y:S06]  /*8be0*/  HMMA.16816.F32.BF16 R48, R12, R46, RZ ;  /* 0x0000002e0c30723c */ /* 0x000fec00000418ff */
[----:B------:R-:W-:Y:S01]  /*8bf0*/  IMAD.MOV.U32 R132, RZ, RZ, R4 ;  /* 0x000000ffff847224 */ /* 0x000fe200078e0004 */
[----:B------:R-:W-:Y:S01]  /*8c00*/  MOV R3, R5 ;  /* 0x0000000500037202 */ /* 0x000fe20000000f00 */
[----:B------:R-:W-:Y:S01]  /*8c10*/  IMAD.MOV.U32 R2, RZ, RZ, R6 ;  /* 0x000000ffff027224 */ /* 0x000fe200078e0006 */
[----:B------:R-:W-:Y:S01]  /*8c20*/  HMMA.16816.F32.BF16 R220, R8, R26, R216 ;  /* 0x0000001a08dc723c */ /* 0x000fe200000418d8 */
[----:B------:R-:W-:-:S02]  /*8c30*/  IMAD.MOV.U32 R0, RZ, RZ, R7 ;  /* 0x000000ffff007224 */ /* 0x000fc400078e0007 */
[----:B------:R-:W1:Y:S03]  /*8c40*/  LDSM.16.M88.4 R4, [R241] ;  /* 0x00000000f104783b */ /* 0x000e660000000200 */
[----:B------:R-:W-:Y:S01]  /*8c50*/  HMMA.16816.F32.BF16 R224, R8, R22, R212 ;  /* 0x0000001608e0723c */ /* 0x000fe200000418d4 */
[----:B------:R-:W-:Y:S01]  /*8c60*/  IMAD.MOV.U32 R216, RZ, RZ, R67 ;  /* 0x000000ffffd87224 */ /* 0x000fe200078e0043 */
[----:B------:R-:W-:Y:S01]  /*8c70*/  MOV R219, R64 ;  /* 0x0000004000db7202 */ /* 0x000fe20000000f00 */
[----:B------:R-:W-:Y:S02]  /*8c80*/  IMAD.MOV.U32 R217, RZ, RZ, R66 ;  /* 0x000000ffffd97224 */ /* 0x000fe400078e0042 */
[----:B------:R-:W-:Y:S01]  /*8c90*/  IMAD.MOV.U32 R218, RZ, RZ, R65 ;  /* 0x000000ffffda7224 */ /* 0x000fe200078e0041 */
[----:B------:R-:W-:Y:S01]  /*8ca0*/  HMMA.16816.F32.BF16 R44, R12, R40, RZ ;  /* 0x000000280c2c723c */ /* 0x000fe200000418ff */
[----:B------:R-:W-:-:S02]  /*8cb0*/  IMAD.MOV.U32 R212, RZ, RZ, R245 ;  /* 0x000000ffffd47224 */ /* 0x000fc400078e00f5 */
[----:B------:R-:W-:Y:S02]  /*8cc0*/  IMAD.MOV.U32 R213, RZ, RZ, R139 ;  /* 0x000000ffffd57224 */ /* 0x000fe400078e008b */
[----:B------:R-:W-:Y:S01]  /*8cd0*/  IMAD.MOV.U32 R214, RZ, RZ, R138 ;  /* 0x000000ffffd67224 */ /* 0x000fe200078e008a */
[----:B------:R-:W-:Y:S01]  /*8ce0*/  HMMA.16816.F32.BF16 R40, R12, R42, RZ ;  /* 0x0000002a0c28723c */ /* 0x000fe200000418ff */
[----:B------:R-:W-:-:S05]  /*8cf0*/  IMAD.MOV.U32 R215, RZ, RZ, R137 ;  /* 0x000000ffffd77224 */ /* 0x000fca00078e0089 */
[C---:B------:R-:W-:Y:S06]  /*8d00*/  HMMA.16816.F32.BF16 R8, R12.reuse, R36, RZ ;  /* 0x000000240c08723c */ /* 0x040fec00000418ff */
[----:B------:R-:W-:Y:S06]  /*8d10*/  HMMA.16816.F32.BF16 R12, R12, R38, RZ ;  /* 0x000000260c0c723c */ /* 0x000fec00000418ff */
[C---:B-1----:R-:W-:Y:S06]  /*8d20*/  HMMA.16816.F32.BF16 R64, R4.reuse, R20, R44 ;  /* 0x000000140440723c */ /* 0x042fec000004182c */
[C---:B------:R-:W-:Y:S06]  /*8d30*/  HMMA.16816.F32.BF16 R60, R4.reuse, R28, R60 ;  /* 0x0000001c043c723c */ /* 0x040fec000004183c */
[C---:B------:R-:W-:Y:S06]  /*8d40*/  HMMA.16816.F32.BF16 R44, R4.reuse, R30, R56 ;  /* 0x0000001e042c723c */ /* 0x040fec0000041838 */
[----:B------:R-:W-:Y:S01]  /*8d50*/  HMMA.16816.F32.BF16 R52, R4, R24, R52 ;  /* 0x000000180434723c */ /* 0x000fe20000041834 */
[----:B------:R-:W-:Y:S01]  /*8d60*/  IMAD.MOV.U32 R56, RZ, RZ, R132 ;  /* 0x000000ffff387224 */ /* 0x000fe200078e0084 */
[----:B------:R-:W-:Y:S01]  /*8d70*/  MOV R57, R3 ;  /* 0x0000000300397202 */ /* 0x000fe20000000f00 */
[----:B------:R-:W-:-:S02]  /*8d80*/  IMAD.MOV.U32 R58, RZ, RZ, R2 ;  /* 0x000000ffff3a7224 */ /* 0x000fc400078e0002 */
[----:B------:R-:W-:Y:S01]  /*8d90*/  IMAD.MOV.U32 R59, RZ, RZ, R0 ;  /* 0x000000ffff3b7224 */ /* 0x000fe200078e0000 */
[C---:B------:R-:W-:Y:S01]  /*8da0*/  HMMA.16816.F32.BF16 R140, R4.reuse, R16, R8 ;  /* 0x00000010048c723c */ /* 0x040fe20000041808 */
[----:B------:R-:W-:Y:S05]  /*8db0*/  LDSM.16.M88.4 R8, [R243] ;  /* 0x00000000f308783b */ /* 0x000fea0000000200 */
[C---:B------:R-:W-:Y:S01]  /*8dc0*/  HMMA.16816.F32.BF16 R36, R4.reuse, R26, R48 ;  /* 0x0000001a0424723c */ /* 0x040fe20000041830 */
[----:B------:R-:W1:Y:S05]  /*8dd0*/  LDSM.16.M88.4 R24, [R238+0x8000] ;  /* 0x00800000ee18783b */ /* 0x000e6a0000000200 */
[C---:B------:R-:W-:Y:S01]  /*8de0*/  HMMA.16816.F32.BF16 R40, R4.reuse, R22, R40 ;  /* 0x000000160428723c */ /* 0x040fe20000041828 */
[----:B------:R-:W2:Y:S05]  /*8df0*/  LDSM.16.M88.4 R20, [R238+0x8800] ;  /* 0x00880000ee14783b */ /* 0x000eaa0000000200 */
[----:B------:R-:W-:Y:S01]  /*8e00*/  HMMA.16816.F32.BF16 R28, R4, R18, R12 ;  /* 0x00000012041c723c */ /* 0x000fe2000004180c */
[----:B------:R-:W3:Y:S04]  /*8e10*/  LDSM.16.M88.4 R4, [R243+0x2000] ;  /* 0x00200000f304783b */ /* 0x000ee80000000200 */
[----:B------:R-:W4:Y:S04]  /*8e20*/  LDSM.16.M88.4 R12, [R238+0x9800] ;  /* 0x00980000ee0c783b */ /* 0x000f280000000200 */
[----:B------:R-:W4:Y:S01]  /*8e30*/  LDSM.16.M88.4 R16, [R238+0x9000] ;  /* 0x00900000ee10783b */ /* 0x000f220000000200 */
[C---:B-1----:R-:W-:Y:S06]  /*8e40*/  HMMA.16816.F32.BF16 R60, R8.reuse, R24, R60 ;  /* 0x00000018083c723c */ /* 0x042fec000004183c */
[----:B--2---:R-:W-:Y:S06]  /*8e50*/  HMMA.16816.F32.BF16 R52, R8, R20, R52 ;  /* 0x000000140834723c */ /* 0x004fec0000041834 */
[C---:B---3--:R-:W-:Y:S06]  /*8e60*/  HMMA.16816.F32.BF16 R212, R4.reuse, R24, R212 ;  /* 0x0000001804d4723c */ /* 0x048fec00000418d4 */
[C---:B----4-:R-:W-:Y:S06]  /*8e70*/  HMMA.16816.F32.BF16 R48, R4.reuse, R12, R208 ;  /* 0x0000000c0430723c */ /* 0x050fec00000418d0 */
[C---:B------:R-:W-:Y:S06]  /*8e80*/  HMMA.16816.F32.BF16 R208, R4.reuse, R26, R56 ;  /* 0x0000001a04d0723c */ /* 0x040fec0000041838 */
[C---:B------:R-:W-:Y:S06]  /*8e90*/  HMMA.16816.F32.BF16 R216, R4.reuse, R20, R216 ;  /* 0x0000001404d8723c */ /* 0x040fec00000418d8 */
[C---:B------:R-:W-:Y:S06]  /*8ea0*/  HMMA.16816.F32.BF16 R228, R4.reuse, R16, R228 ;  /* 0x0000001004e4723c */ /* 0x040fec00000418e4 */
[----:B------:R-:W-:Y:S01]  /*8eb0*/  IMAD.MOV.U32 R245, RZ, RZ, R48 ;  /* 0x000000fffff57224 */ /* 0x000fe200078e0030 */
[----:B------:R-:W-:Y:S01]  /*8ec0*/  MOV R137, R51 ;  /* 0x0000003300897202 */ /* 0x000fe20000000f00 */
[----:B------:R-:W-:Y:S01]  /*8ed0*/  IMAD.MOV.U32 R139, RZ, RZ, R49 ;  /* 0x000000ffff8b7224 */ /* 0x000fe200078e0031 */
[----:B------:R-:W-:Y:S01]  /*8ee0*/  HMMA.16816.F32.BF16 R220, R4, R22, R220 ;  /* 0x0000001604dc723c */ /* 0x000fe200000418dc */
[----:B------:R-:W-:-:S05]  /*8ef0*/  IMAD.MOV.U32 R138, RZ, RZ, R50 ;  /* 0x000000ffff8a7224 */ /* 0x000fca00078e0032 */
[C---:B------:R-:W-:Y:S06]  /*8f00*/  HMMA.16816.F32.BF16 R48, R4.reuse, R18, R224 ;  /* 0x000000120430723c */ /* 0x040fec00000418e0 */
[----:B------:R-:W-:Y:S01]  /*8f10*/  HMMA.16816.F32.BF16 R248, R4, R14, R248 ;  /* 0x0000000e04f8723c */ /* 0x000fe200000418f8 */
[----:B------:R-:W-:Y:S05]  /*8f20*/  LDSM.16.M88.4 R4, [R242+0x2000] ;  /* 0x00200000f204783b */ /* 0x000fea0000000200 */
[C---:B------:R-:W-:Y:S01]  /*8f30*/  HMMA.16816.F32.BF16 R56, R8.reuse, R26, R44 ;  /* 0x0000001a0838723c */ /* 0x040fe2000004182c */
[----:B------:R-:W1:Y:S05]  /*8f40*/  LDSM.16.M88.4 R24, [R237] ;  /* 0x00000000ed18783b */ /* 0x000e6a0000000200 */
[C---:B------:R-:W-:Y:S06]  /*8f50*/  HMMA.16816.F32.BF16 R44, R8.reuse, R16, R64 ;  /* 0x00000010082c723c */ /* 0x040fec0000041840 */
[----:B------:R-:W-:Y:S01]  /*8f60*/  IMAD.MOV.U32 R132, RZ, RZ, R48 ;  /* 0x000000ffff847224 */ /* 0x000fe200078e0030 */
[----:B------:R-:W-:Y:S01]  /*8f70*/  HMMA.16816.F32.BF16 R40, R8, R18, R40 ;  /* 0x000000120828723c */ /* 0x000fe20000041828 */
[----:B------:R-:W-:Y:S01]  /*8f80*/  IMAD.MOV.U32 R3, RZ, RZ, R49 ;  /* 0x000000ffff037224 */ /* 0x000fe200078e0031 */
[----:B------:R-:W-:Y:S01]  /*8f90*/  LDSM.16.M88.4 R16, [R237+0x1000] ;  /* 0x00100000ed10783b */ /* 0x000fe20000000200 */
[----:B------:R-:W-:-:S02]  /*8fa0*/  IMAD.MOV.U32 R2, RZ, RZ, R50 ;  /* 0x000000ffff027224 */ /* 0x000fc400078e0032 */
[----:B------:R-:W-:Y:S01]  /*8fb0*/  IMAD.MOV.U32 R0, RZ, RZ, R51 ;  /* 0x000000ffff007224 */ /* 0x000fe200078e0033 */
[C---:B------:R-:W-:Y:S06]  /*8fc0*/  HMMA.16816.F32.BF16 R28, R8.reuse, R14, R28 ;  /* 0x0000000e081c723c */ /* 0x040fec000004181c */
[C---:B------:R-:W-:Y:S01]  /*8fd0*/  HMMA.16816.F32.BF16 R48, R8.reuse, R22, R36 ;  /* 0x000000160830723c */ /* 0x040fe20000041824 */
[----:B------:R-:W2:Y:S05]  /*8fe0*/  LDSM.16.M88.4 R20, [R237+0x800] ;  /* 0x00080000ed14783b */ /* 0x000eaa0000000200 */
[----:B------:R-:W-:Y:S01]  /*8ff0*/  HMMA.16816.F32.BF16 R36, R8, R12, R140 ;  /* 0x0000000c0824723c */ /* 0x000fe2000004188c */
[----:B------:R-:W3:Y:S04]  /*9000*/  LDSM.16.M88.4 R12, [R237+0x1800] ;  /* 0x00180000ed0c783b */ /* 0x000ee80000000200 */
[----:B------:R-:W4:Y:S01]  /*9010*/  LDSM.16.M88.4 R8, [R242] ;  /* 0x00000000f208783b */ /* 0x000f220000000200 */
[C---:B-1----:R-:W-:Y:S06]  /*9020*/  HMMA.16816.F32.BF16 R64, R4.reuse, R26, R208 ;  /* 0x0000001a0440723c */ /* 0x042fec00000418d0 */
[----:B------:R-:W-:Y:S01]  /*9030*/  HMMA.16816.F32.BF16 R224, R4, R24, R212 ;  /* 0x0000001804e0723c */ /* 0x000fe200000418d4 */
[----:B------:R-:W-:Y:S01]  /*9040*/  IMAD.MOV.U32 R208, RZ, RZ, R245 ;  /* 0x000000ffffd07224 */ /* 0x000fe200078e00f5 */
[----:B------:R-:W-:Y:S01]  /*9050*/  MOV R209, R139 ;  /* 0x0000008b00d17202 */ /* 0x000fe20000000f00 */
[----:B------:R-:W-:-:S02]  /*9060*/  IMAD.MOV.U32 R210, RZ, RZ, R138 ;  /* 0x000000ffffd27224 */ /* 0x000fc400078e008a */
[----:B------:R-:W-:Y:S01]  /*9070*/  IMAD.MOV.U32 R211, RZ, RZ, R137 ;  /* 0x000000ffffd37224 */ /* 0x000fe200078e0089 */
[C---:B--2---:R-:W-:Y:S06]  /*9080*/  HMMA.16816.F32.BF16 R140, R4.reuse, R20, R216 ;  /* 0x00000014048c723c */ /* 0x044fec00000418d8 */
[----:B---3--:R-:W-:Y:S01]  /*9090*/  HMMA.16816.F32.BF16 R208, R4, R12, R208 ;  /* 0x0000000c04d0723c */ /* 0x008fe200000418d0 */
[----:B------:R-:W-:Y:S01]  /*90a0*/  IMAD.MOV.U32 R216, RZ, RZ, R132 ;  /* 0x000000ffffd87224 */ /* 0x000fe200078e0084 */
[----:B------:R-:W-:Y:S01]  /*90b0*/  MOV R219, R0 ;  /* 0x0000000000db7202 */ /* 0x000fe20000000f00 */
[----:B------:R-:W-:-:S02]  /*90c0*/  IMAD.MOV.U32 R217, RZ, RZ, R3 ;  /* 0x000000ffffd97224 */ /* 0x000fc400078e0003 */
[----:B------:R-:W-:Y:S01]  /*90d0*/  IMAD.MOV.U32 R218, RZ, RZ, R2 ;  /* 0x000000ffffda7224 */ /* 0x000fe200078e0002 */
[C---:B------:R-:W-:Y:S06]  /*90e0*/  HMMA.16816.F32.BF16 R212, R4.reuse, R22, R220 ;  /* 0x0000001604d4723c */ /* 0x040fec00000418dc */
[C---:B------:R-:W-:Y:S06]  /*90f0*/  HMMA.16816.F32.BF16 R216, R4.reuse, R18, R216 ;  /* 0x0000001204d8723c */ /* 0x040fec00000418d8 */
[C---:B------:R-:W-:Y:S06]  /*9100*/  HMMA.16816.F32.BF16 R220, R4.reuse, R16, R228 ;  /* 0x0000001004dc723c */ /* 0x040fec00000418e4 */
[----:B------:R-:W-:Y:S01]  /*9110*/  MOV R139, R209 ;  /* 0x000000d1008b7202 */ /* 0x000fe20000000f00 */
[----:B------:R-:W-:Y:S01]  /*9120*/  IMAD.MOV.U32 R228, RZ, RZ, R208 ;  /* 0x000000ffffe47224 */ /* 0x000fe200078e00d0 */
[----:B------:R-:W-:Y:S01]  /*9130*/  HMMA.16816.F32.BF16 R248, R4, R14, R248 ;  /* 0x0000000e04f8723c */ /* 0x000fe200000418f8 */
[----:B------:R-:W-:Y:S01]  /*9140*/  IMAD.MOV.U32 R138, RZ, RZ, R210 ;  /* 0x000000ffff8a7224 */ /* 0x000fe200078e00d2 */
[----:B------:R-:W-:Y:S01]  /*9150*/  LDSM.16.M88.4 R4, [R240+0x6000] ;  /* 0x00600000f004783b */ /* 0x000fe20000000200 */
[----:B------:R-:W-:-:S03]  /*9160*/  IMAD.MOV.U32 R137, RZ, RZ, R211 ;  /* 0x000000ffff897224 */ /* 0x000fc600078e00d3 */
[C---:B----4-:R-:W-:Y:S04]  /*9170*/  HMMA.16816.F32.BF16 R208, R8.reuse, R26, R56 ;  /* 0x0000001a08d0723c */ /* 0x050fe80000041838 */
[----:B------:R-:W-:Y:S02]  /*9180*/  IMAD.MOV.U32 R132, RZ, RZ, R216 ;  /* 0x000000ffff847224 */ /* 0x000fe400078e00d8 */
[----:B------:R-:W-:Y:S01]  /*9190*/  IMAD.MOV.U32 R3, RZ, RZ, R217 ;  /* 0x000000ffff037224 */ /* 0x000fe200078e00d9 */
[----:B------:R-:W-:Y:S01]  /*91a0*/  HMMA.16816.F32.BF16 R52, R8, R20, R52 ;  /* 0x000000140834723c */ /* 0x000fe20000041834 */
[----:B------:R-:W-:Y:S02]  /*91b0*/  IMAD.MOV.U32 R2, RZ, RZ, R218 ;  /* 0x000000ffff027224 */ /* 0x000fe400078e00da */
[----:B------:R-:W-:-:S02]  /*91c0*/  IMAD.MOV.U32 R0, RZ, RZ, R219 ;  /* 0x000000ffff007224 */ /* 0x000fc400078e00db */
[----:B------:R-:W-:Y:S01]  /*91d0*/  IMAD.MOV.U32 R56, RZ, RZ, R132 ;  /* 0x000000ffff387224 */ /* 0x000fe200078e0084 */
[C---:B------:R-:W-:Y:S01]  /*91e0*/  HMMA.16816.F32.BF16 R216, R8.reuse, R24, R60 ;  /* 0x0000001808d8723c */ /* 0x040fe2000004183c */
[----:B------:R-:W1:Y:S01]  /*91f0*/  LDSM.16.M88.4 R24, [R232+0xa000] ;  /* 0x00a00000e818783b */ /* 0x000e620000000200 */
[----:B------:R-:W-:Y:S01]  /*9200*/  IMAD.MOV.U32 R57, RZ, RZ, R3 ;  /* 0x000000ffff397224 */ /* 0x000fe200078e0003 */
[----:B------:R-:W-:Y:S01]  /*9210*/  MOV R59, R0 ;  /* 0x00000000003b7202 */ /* 0x000fe20000000f00 */
[----:B------:R-:W-:Y:S02]  /*9220*/  IMAD.MOV.U32 R58, RZ, RZ, R2 ;  /* 0x000000ffff3a7224 */ /* 0x000fe400078e0002 */
        /* <DEDUP_REMOVED lines=10> */
[----:B--2---:R-:W-:Y:S01]  /*92d0*/  HMMA.16816.F32.BF16 R140, R4, R20, R140 ;  /* 0x00000014048c723c */ /* 0x004fe2000004188c */
[----:B------:R-:W-:Y:S01]  /*92e0*/  IMAD.MOV.U32 R224, RZ, RZ, R228 ;  /* 0x000000ffffe07224 */ /* 0x000fe200078e00e4 */
[----:B------:R-:W-:Y:S01]  /*92f0*/  MOV R225, R139 ;  /* 0x0000008b00e17202 */ /* 0x000fe20000000f00 */
[----:B------:R-:W-:-:S02]  /*9300*/  IMAD.MOV.U32 R226, RZ, RZ, R138 ;  /* 0x000000ffffe27224 */ /* 0x000fc400078e008a */
[----:B------:R-:W-:Y:S01]  /*9310*/  IMAD.MOV.U32 R227, RZ, RZ, R137 ;  /* 0x000000ffffe37224 */ /* 0x000fe200078e0089 */
[C---:B------:R-:W-:Y:S06]  /*9320*/  HMMA.16816.F32.BF16 R228, R4.reuse, R26, R64 ;  /* 0x0000001a04e4723c */ /* 0x040fec0000041840 */
[C---:B------:R-:W-:Y:S06]  /*9330*/  HMMA.16816.F32.BF16 R64, R4.reuse, R22, R212 ;  /* 0x000000160440723c */ /* 0x040fec00000418d4 */
[----:B------:R-:W-:Y:S01]  /*9340*/  IMAD.MOV.U32 R132, RZ, RZ, R60 ;  /* 0x000000ffff847224 */ /* 0x000fe200078e003c */
[----:B---3--:R-:W-:Y:S01]  /*9350*/  HMMA.16816.F32.BF16 R212, R4, R12, R224 ;  /* 0x0000000c04d4723c */ /* 0x008fe200000418e0 */
[----:B------:R-:W-:-:S02]  /*9360*/  IMAD.MOV.U32 R3, RZ, RZ, R61 ;  /* 0x000000ffff037224 */ /* 0x000fc400078e003d */
[----:B------:R-:W-:Y:S02]  /*9370*/  IMAD.MOV.U32 R2, RZ, RZ, R62 ;  /* 0x000000ffff027224 */ /* 0x000fe400078e003e */
[----:B------:R-:W-:Y:S01]  /*9380*/  IMAD.MOV.U32 R0, RZ, RZ, R63 ;  /* 0x000000ffff007224 */ /* 0x000fe200078e003f */
[C---:B----4-:R-:W-:Y:S06]  /*9390*/  HMMA.16816.F32.BF16 R56, R4.reuse, R18, R56 ;  /* 0x000000120438723c */ /* 0x050fec0000041838 */
[C---:B------:R-:W-:Y:S06]  /*93a0*/  HMMA.16816.F32.BF16 R60, R4.reuse, R16, R220 ;  /* 0x00000010043c723c */ /* 0x040fec00000418dc */
[----:B------:R-:W-:Y:S01]  /*93b0*/  HMMA.16816.F32.BF16 R248, R4, R14, R248 ;  /* 0x0000000e04f8723c */ /* 0x000fe200000418f8 */
[----:B------:R-:W-:Y:S05]  /*93c0*/  LDSM.16.M88.4 R4, [R241+0x6000] ;  /* 0x00600000f104783b */ /* 0x000fea0000000200 */
[----:B------:R-:W-:Y:S01]  /*93d0*/  HMMA.16816.F32.BF16 R224, R8, R24, R216 ;  /* 0x0000001808e0723c */ /* 0x000fe200000418d8 */
[----:B------:R-:W-:Y:S01]  /*93e0*/  IMAD.MOV.U32 R245, RZ, RZ, R212 ;  /* 0x000000fffff57224 */ /* 0x000fe200078e00d4 */
[----:B------:R-:W-:Y:S01]  /*93f0*/  MOV R137, R215 ;  /* 0x000000d700897202 */ /* 0x000fe20000000f00 */
[----:B------:R-:W-:-:S02]  /*9400*/  IMAD.MOV.U32 R139, RZ, RZ, R213 ;  /* 0x000000ffff8b7224 */ /* 0x000fc400078e00d5 */
[----:B------:R-:W-:Y:S01]  /*9410*/  IMAD.MOV.U32 R138, RZ, RZ, R214 ;  /* 0x000000ffff8a7224 */ /* 0x000fe200078e00d6 */
[C---:B------:R-:W-:Y:S01]  /*9420*/  HMMA.16816.F32.BF16 R220, R8.reuse, R26, R208 ;  /* 0x0000001a08dc723c */ /* 0x040fe200000418d0 */
[----:B------:R-:W1:Y:S01]  /*9430*/  LDSM.16.M88.4 R24, [R239+0x2000] ;  /* 0x00200000ef18783b */ /* 0x000e620000000200 */
[----:B------:R-:W-:Y:S02]  /*9440*/  IMAD.MOV.U32 R216, RZ, RZ, R132 ;  /* 0x000000ffffd87224 */ /* 0x000fe400078e0084 */
[----:B------:R-:W-:Y:S02]  /*9450*/  IMAD.MOV.U32 R217, RZ, RZ, R3 ;  /* 0x000000ffffd97224 */ /* 0x000fe400078e0003 */
[----:B------:R-:W-:Y:S01]  /*9460*/  HMMA.16816.F32.BF16 R212, R8, R20, R52 ;  /* 0x0000001408d4723c */ /* 0x000fe20000041834 */
[----:B------:R-:W-:Y:S02]  /*9470*/  IMAD.MOV.U32 R218, RZ, RZ, R2 ;  /* 0x000000ffffda7224 */ /* 0x000fe400078e0002 */
[----:B------:R-:W-:-:S03]  /*9480*/  IMAD.MOV.U32 R219, RZ, RZ, R0 ;  /* 0x000000ffffdb7224 */ /* 0x000fc600078e0000 */
[C---:B------:R-:W-:Y:S01]  /*9490*/  HMMA.16816.F32.BF16 R208, R8.reuse, R22, R48 ;  /* 0x0000001608d0723c */ /* 0x040fe20000041830 */
[----:B------:R-:W2:Y:S05]  /*94a0*/  LDSM.16.M88.4 R20, [R239+0x2800] ;  /* 0x00280000ef14783b */ /* 0x000eaa0000000200 */
[C---:B------:R-:W-:Y:S06]  /*94b0*/  HMMA.16816.F32.BF16 R44, R8.reuse, R16, R44 ;  /* 0x00000010082c723c */ /* 0x040fec000004182c */
[C---:B------:R-:W-:Y:S01]  /*94c0*/  HMMA.16816.F32.BF16 R40, R8.reuse, R18, R40 ;  /* 0x000000120828723c */ /* 0x040fe20000041828 */
[----:B------:R-:W-:Y:S05]  /*94d0*/  LDSM.16.M88.4 R16, [R239+0x3000] ;  /* 0x00300000ef10783b */ /* 0x000fea0000000200 */
[C---:B------:R-:W-:Y:S06]  /*94e0*/  HMMA.16816.F32.BF16 R36, R8.reuse, R12, R36 ;  /* 0x0000000c0824723c */ /* 0x040fec0000041824 */
[----:B------:R-:W-:Y:S01]  /*94f0*/  HMMA.16816.F32.BF16 R28, R8, R14, R28 ;  /* 0x0000000e081c723c */ /* 0x000fe2000004181c */
[----:B------:R-:W-:Y:S04]  /*9500*/  LDSM.16.M88.4 R12, [R239+0x3800] ;  /* 0x00380000ef0c783b */ /* 0x000fe80000000200 */
[----:B------:R-:W3:Y:S01]  /*9510*/  LDSM.16.M88.4 R8, [R241+0x4000] ;  /* 0x00400000f108783b */ /* 0x000ee20000000200 */
[C---:B-1----:R-:W-:Y:S06]  /*9520*/  HMMA.16816.F32.BF16 R216, R4.reuse, R24, R216 ;  /* 0x0000001804d8723c */ /* 0x042fec00000418d8 */
[----:B--2---:R-:W-:-:S15]  /*9530*/  HMMA.16816.F32.BF16 R140, R4, R20, R140 ;  /* 0x00000014048c723c */ /* 0x004fde000004188c */
[----:B------:R-:W-:-:S03]  /*9540*/  NOP ;  /* 0x0000000000007918 */ /* 0x000fc60000000000 */
[----:B------:R-:W-:Y:S01]  /*9550*/  IMAD.MOV.U32 R52, RZ, RZ, R216 ;  /* 0x000000ffff347224 */ /* 0x000fe200078e00d8 */
[----:B------:R-:W-:Y:S01]  /*9560*/  MOV R51, R217 ;  /* 0x000000d900337202 */ /* 0x000fe20000000f00 */
[----:B------:R-:W-:Y:S02]  /*9570*/  IMAD.MOV.U32 R50, RZ, RZ, R218 ;  /* 0x000000ffff327224 */ /* 0x000fe400078e00da */
[----:B------:R-:W-:Y:S02]  /*9580*/  IMAD.MOV.U32 R49, RZ, RZ, R219 ;  /* 0x000000ffff317224 */ /* 0x000fe400078e00db */
[----:B------:R-:W-:Y:S01]  /*9590*/  HMMA.16816.F32.BF16 R216, R4, R26, R228 ;  /* 0x0000001a04d8723c */ /* 0x000fe200000418e4 */
[----:B------:R-:W-:-:S05]  /*95a0*/  MOV R53, R143 ;  /* 0x0000008f00357202 */ /* 0x000fca0000000f00 */
[----:B------:R-:W-:Y:S01]  /*95b0*/  HMMA.16816.F32.BF16 R228, R4, R22, R64 ;  /* 0x0000001604e4723c */ /* 0x000fe20000041840 */
[----:B------:R-:W-:Y:S02]  /*95c0*/  IMAD.MOV.U32 R55, RZ, RZ, R141 ;  /* 0x000000ffff377224 */ /* 0x000fe400078e008d */
[----:B------:R-:W-:Y:S02]  /*95d0*/  IMAD.MOV.U32 R54, RZ, RZ, R142 ;  /* 0x000000ffff367224 */ /* 0x000fe400078e008e */
[----:B------:R-:W-:Y:S01]  /*95e0*/  IMAD.MOV.U32 R132, RZ, RZ, R140 ;  /* 0x000000ffff847224 */ /* 0x000fe200078e008c */
[----:B---3--:R-:W-:Y:S01]  /*95f0*/  HMMA.16816.F32.BF16 R44, R8, R16, R44 ;  /* 0x00000010082c723c */ /* 0x008fe2000004182c */
[----:B------:R-:W-:Y:S02]  /*9600*/  IMAD.MOV.U32 R64, RZ, RZ, R245 ;  /* 0x000000ffff407224 */ /* 0x000fe400078e00f5 */
[----:B------:R-:W-:Y:S02]  /*9610*/  IMAD.MOV.U32 R65, RZ, RZ, R139 ;  /* 0x000000ffff417224 */ /* 0x000fe400078e008b */
[----:B------:R-:W-:Y:S01]  /*9620*/  IMAD.MOV.U32 R66, RZ, RZ, R138 ;  /* 0x000000ffff427224 */ /* 0x000fe200078e008a */
[----:B------:R-:W-:Y:S01]  /*9630*/  HMMA.16816.F32.BF16 R140, R4, R18, R56 ;  /* 0x00000012048c723c */ /* 0x000fe20000041838 */
[----:B------:R-:W-:-:S05]  /*9640*/  IMAD.MOV.U32 R67, RZ, RZ, R137 ;  /* 0x000000ffff437224 */ /* 0x000fca00078e0089 */
        /* <DEDUP_REMOVED lines=12> */
[----:B------:R-:W-:Y:S01]  /*9710*/  IMAD.MOV.U32 R249, RZ, RZ, R55 ;  /* 0x000000fffff97224 */ /* 0x000fe200078e0037 */
[----:B------:R-:W-:Y:S01]  /*9720*/  LDSM.16.M88.4 R4, [R243+0x6000] ;  /* 0x00600000f304783b */ /* 0x000fe20000000200 */
[----:B------:R-:W-:Y:S01]  /*9730*/  IMAD.MOV.U32 R250, RZ, RZ, R54 ;  /* 0x000000fffffa7224 */ /* 0x000fe200078e0036 */
[----:B------:R-:W-:Y:S01]  /*9740*/  MOV R248, R132 ;  /* 0x0000008400f87202 */ /* 0x000fe20000000f00 */
[----:B------:R-:W-:Y:S01]  /*9750*/  IMAD.MOV.U32 R251, RZ, RZ, R53 ;  /* 0x000000fffffb7224 */ /* 0x000fe200078e0035 */
[C---:B------:R-:W-:Y:S01]  /*9760*/  HMMA.16816.F32.BF16 R40, R8.reuse, R18, R40 ;  /* 0x000000120828723c */ /* 0x040fe20000041828 */
[----:B------:R-:W1:Y:S05]  /*9770*/  LDSM.16.M88.4 R16, [R238+0xa800] ;  /* 0x00a80000ee10783b */ /* 0x000e6a0000000200 */
[C---:B------:R-:W-:Y:S01]  /*9780*/  HMMA.16816.F32.BF16 R52, R8.reuse, R26, R220 ;  /* 0x0000001a0834723c */ /* 0x040fe200000418dc */
[----:B------:R-:W2:Y:S05]  /*9790*/  LDSM.16.M88.4 R24, [R238+0xb800] ;  /* 0x00b80000ee18783b */ /* 0x000eaa0000000200 */
[----:B------:R-:W-:Y:S01]  /*97a0*/  HMMA.16816.F32.BF16 R208, R8, R22, R208 ;  /* 0x0000001608d0723c */ /* 0x000fe200000418d0 */
[----:B------:R-:W-:Y:S01]  /*97b0*/  IMAD.MOV.U32 R220, RZ, RZ, R48 ;  /* 0x000000ffffdc7224 */ /* 0x000fe200078e0030 */
[----:B------:R-:W-:Y:S01]  /*97c0*/  MOV R222, R2 ;  /* 0x0000000200de7202 */ /* 0x000fe20000000f00 */
[----:B------:R-:W-:-:S02]  /*97d0*/  IMAD.MOV.U32 R221, RZ, RZ, R3 ;  /* 0x000000ffffdd7224 */ /* 0x000fc400078e0003 */
[----:B------:R-:W-:Y:S01]  /*97e0*/  IMAD.MOV.U32 R223, RZ, RZ, R0 ;  /* 0x000000ffffdf7224 */ /* 0x000fe200078e0000 */
        /* <DEDUP_REMOVED lines=9> */
[C---:B---3--:R-:W-:Y:S06]  /*9880*/  HMMA.16816.F32.BF16 R224, R4.reuse, R20, R224 ;  /* 0x0000001404e0723c */ /* 0x048fec00000418e0 */
[C---:B------:R-:W-:Y:S06]  /*9890*/  HMMA.16816.F32.BF16 R220, R4.reuse, R22, R220 ;  /* 0x0000001604dc723c */ /* 0x040fec00000418dc */
[C---:B----4-:R-:W-:Y:S06]  /*98a0*/  HMMA.16816.F32.BF16 R216, R4.reuse, R12, R216 ;  /* 0x0000000c04d8723c */ /* 0x050fec00000418d8 */
[----:B------:R-:W-:Y:S01]  /*98b0*/  HMMA.16816.F32.BF16 R248, R4, R14, R140 ;  /* 0x0000000e04f8723c */ /* 0x000fe2000004188c */
[----:B------:R-:W-:Y:S01]  /*98c0*/  IMAD.MOV.U32 R132, RZ, RZ, R64 ;  /* 0x000000ffff847224 */ /* 0x000fe200078e0040 */
[----:B------:R-:W-:Y:S01]  /*98d0*/  MOV R0, R67 ;  /* 0x0000004300007202 */ /* 0x000fe20000000f00 */
[----:B------:R-:W-:-:S02]  /*98e0*/  IMAD.MOV.U32 R3, RZ, RZ, R65 ;  /* 0x000000ffff037224 */ /* 0x000fc400078e0041 */
[----:B------:R-:W-:Y:S01]  /*98f0*/  IMAD.MOV.U32 R2, RZ, RZ, R66 ;  /* 0x000000ffff027224 */ /* 0x000fe200078e0042 */
[----:B------:R-:W-:Y:S06]  /*9900*/  HMMA.16816.F32.BF16 R4, R4, R26, R60 ;  /* 0x0000001a0404723c */ /* 0x000fec000004183c */
[C---:B------:R-:W-:Y:S06]  /*9910*/  HMMA.16816.F32.BF16 R64, R8.reuse, R20, R56 ;  /* 0x000000140840723c */ /* 0x040fec0000041838 */
[C---:B------:R-:W-:Y:S01]  /*9920*/  HMMA.16816.F32.BF16 R52, R8.reuse, R22, R52 ;  /* 0x000000160834723c */ /* 0x040fe20000041834 */
[----:B------:R-:W-:Y:S05]  /*9930*/  LDSM.16.M88.4 R20, [R237+0x2000] ;  /* 0x00200000ed14783b */ /* 0x000fea0000000200 */
[C---:B------:R-:W-:Y:S06]  /*9940*/  HMMA.16816.F32.BF16 R48, R8.reuse, R16, R48 ;  /* 0x000000100830723c */ /* 0x040fec0000041830 */
[----:B------:R-:W-:Y:S01]  /*9950*/  IMAD.MOV.U32 R139, RZ, RZ, R5 ;  /* 0x000000ffff8b7224 */ /* 0x000fe200078e0005 */
[----:B------:R-:W-:Y:S01]  /*9960*/  HMMA.16816.F32.BF16 R56, R8, R18, R208 ;  /* 0x000000120838723c */ /* 0x000fe200000418d0 */
[----:B------:R-:W-:Y:S01]  /*9970*/  IMAD.MOV.U32 R138, RZ, RZ, R6 ;  /* 0x000000ffff8a7224 */ /* 0x000fe200078e0006 */
[----:B------:R-:W-:Y:S01]  /*9980*/  LDSM.16.M88.4 R16, [R237+0x2800] ;  /* 0x00280000ed10783b */ /* 0x000fe20000000200 */
[----:B------:R-:W-:-:S02]  /*9990*/  IMAD.MOV.U32 R137, RZ, RZ, R4 ;  /* 0x000000ffff897224 */ /* 0x000fc400078e0004 */
[----:B------:R-:W-:Y:S01]  /*99a0*/  IMAD.MOV.U32 R252, RZ, RZ, R7 ;  /* 0x000000fffffc7224 */ /* 0x000fe200078e0007 */
[C---:B------:R-:W-:Y:S01]  /*99b0*/  HMMA.16816.F32.BF16 R36, R8.reuse, R24, R36 ;  /* 0x000000180824723c */ /* 0x040fe20000041824 */
[----:B------:R-:W1:Y:S05]  /*99c0*/  LDSM.16.M88.4 R4, [R242+0x4000] ;  /* 0x00400000f204783b */ /* 0x000e6a0000000200 */
[C---:B------:R-:W-:Y:S01]  /*99d0*/  HMMA.16816.F32.BF16 R28, R8.reuse, R26, R28 ;  /* 0x0000001a081c723c */ /* 0x040fe2000004181c */
[----:B------:R-:W2:Y:S05]  /*99e0*/  LDSM.16.M88.4 R24, [R237+0x3800] ;  /* 0x00380000ed18783b */ /* 0x000eaa0000000200 */
[C---:B------:R-:W-:Y:S06]  /*99f0*/  HMMA.16816.F32.BF16 R44, R8.reuse, R12, R44 ;  /* 0x0000000c082c723c */ /* 0x040fec000004182c */
[----:B------:R-:W-:Y:S01]  /*9a00*/  HMMA.16816.F32.BF16 R40, R8, R14, R40 ;  /* 0x0000000e0828723c */ /* 0x000fe20000041828 */
[----:B------:R-:W3:Y:S04]  /*9a10*/  LDSM.16.M88.4 R8, [R242+0x6000] ;  /* 0x00600000f208783b */ /* 0x000ee80000000200 */
[----:B------:R-:W4:Y:S01]  /*9a20*/  LDSM.16.M88.4 R12, [R237+0x3000] ;  /* 0x00300000ed0c783b */ /* 0x000f220000000200 */
[----:B------:R-:W-:-:S04]  /*9a30*/  DEPBAR.LE SB0, 0x0 ;  /* 0x000080000000791a */ /* 0x000fc80000000000 */
[C---:B-1----:R-:W-:Y:S06]  /*9a40*/  HMMA.16816.F32.BF16 R64, R4.reuse, R20, R64 ;  /* 0x000000140440723c */ /* 0x042fec0000041840 */
[C---:B------:R-:W-:Y:S06]  /*9a50*/  HMMA.16816.F32.BF16 R60, R4.reuse, R22, R52 ;  /* 0x00000016043c723c */ /* 0x040fec0000041834 */
[C---:B------:R-:W-:Y:S06]  /*9a60*/  HMMA.16816.F32.BF16 R52, R4.reuse, R16, R48 ;  /* 0x000000100434723c */ /* 0x040fec0000041830 */
[C---:B--2---:R-:W-:Y:S06]  /*9a70*/  HMMA.16816.F32.BF16 R140, R4.reuse, R24, R36 ;  /* 0x00000018048c723c */ /* 0x044fec0000041824 */
[----:B------:R-:W-:Y:S06]  /*9a80*/  HMMA.16816.F32.BF16 R48, R4, R18, R56 ;  /* 0x000000120430723c */ /* 0x000fec0000041838 */
[----:B---3--:R-:W-:Y:S06]  /*9a90*/  HMMA.16816.F32.BF16 R36, R8, R20, R224 ;  /* 0x000000140824723c */ /* 0x008fec00000418e0 */
[----:B------:R-:W-:Y:S01]  /*9aa0*/  HMMA.16816.F32.BF16 R56, R4, R26, R28 ;  /* 0x0000001a0438723c */ /* 0x000fe2000004181c */
[----:B------:R-:W-:Y:S01]  /*9ab0*/  IMAD.MOV.U32 R225, RZ, RZ, R137 ;  /* 0x000000ffffe17224 */ /* 0x000fe200078e0089 */
[----:B------:R-:W-:Y:S01]  /*9ac0*/  MOV R226, R139 ;  /* 0x0000008b00e27202 */ /* 0x000fe20000000f00 */
[----:B------:R-:W-:-:S03]  /*9ad0*/  IMAD.MOV.U32 R227, RZ, RZ, R138 ;  /* 0x000000ffffe37224 */ /* 0x000fc600078e008a */
[C---:B------:R-:W-:Y:S06]  /*9ae0*/  HMMA.16816.F32.BF16 R28, R8.reuse, R22, R220 ;  /* 0x00000016081c723c */ /* 0x040fec00000418dc */
[----:B------:R-:W-:Y:S01]  /*9af0*/  HMMA.16816.F32.BF16 R20, R8, R16, R212 ;  /* 0x000000100814723c */ /* 0x000fe200000418d4 */
[----:B------:R-:W-:Y:S02]  /*9b00*/  IMAD.MOV.U32 R223, RZ, RZ, R0 ;  /* 0x000000ffffdf7224 */ /* 0x000fe400078e0000 */
[----:B------:R-:W-:Y:S01]  /*9b10*/  FMUL.FTZ R0, R64, UR29 ;  /* 0x0000001d40007c20 */ /* 0x000fe20008410000 */
[----:B------:R-:W-:Y:S01]  /*9b20*/  IMAD.MOV.U32 R220, RZ, RZ, R132 ;  /* 0x000000ffffdc7224 */ /* 0x000fe200078e0084 */
[----:B------:R-:W-:Y:S01]  /*9b30*/  MOV R222, R2 ;  /* 0x0000000200de7202 */ /* 0x000fe20000000f00 */
[----:B------:R-:W-:Y:S01]  /*9b40*/  IMAD.MOV.U32 R221, RZ, RZ, R3 ;  /* 0x000000ffffdd7224 */ /* 0x000fe200078e0003 */
[----:B------:R1:W-:Y:S01]  /*9b50*/  MUFU.TANH R247, R0 ;  /* 0x0000000000f77308 */ /* 0x0003e20000002400 */
[----:B----4-:R-:W-:Y:S01]  /*9b60*/  HMMA.16816.F32.BF16 R44, R4, R12, R44 ;  /* 0x0000000c042c723c */ /* 0x010fe2000004182c */
[----:B------:R-:W2:Y:S03]  /*9b70*/  S2R R3, SR_TID.X ;  /* 0x0000000000037919 */ /* 0x000ea60000002100 */
[----:B------:R-:W-:-:S02]  /*9b80*/  FMUL.FTZ R59, R59, UR29 ;  /* 0x0000001d3b3b7c20 */ /* 0x000fc40008410000 */
[----:B------:R-:W-:Y:S04]  /*9b90*/  HMMA.16816.F32.BF16 R40, R4, R14, R40 ;  /* 0x0000000e0428723c */ /* 0x000fe80000041828 */
[----:B------:R-:W-:Y:S02]  /*9ba0*/  MUFU.TANH R59, R59 ;  /* 0x0000003b003b7308 */ /* 0x000fe40000002400 */
[----:B------:R-:W-:Y:S01]  /*9bb0*/  HMMA.16816.F32.BF16 R4, R8, R12, R216 ;  /* 0x0000000c0804723c */ /* 0x000fe200000418d8 */
[----:B-1----:R-:W-:-:S05]  /*9bc0*/  FMUL.FTZ R0, R65, UR29 ;  /* 0x0000001d41007c20 */ /* 0x002fca0008410000 */
[C---:B------:R-:W-:Y:S01]  /*9bd0*/  HMMA.16816.F32.BF16 R16, R8.reuse, R18, R228 ;  /* 0x000000120810723c */ /* 0x040fe200000418e4 */
[----:B------:R1:W3:Y:S05]  /*9be0*/  MUFU.TANH R211, R0 ;  /* 0x0000000000d37308 */ /* 0x0002ea0000002400 */
[----:B------:R-:W-:Y:S01]  /*9bf0*/  HMMA.16816.F32.BF16 R12, R8, R14, R248 ;  /* 0x0000000e080c723c */ /* 0x000fe200000418f8 */
[----:B--2---:R-:W-:-:S11]  /*9c00*/  IMAD.SHL.U32 R3, R3, 0x2, RZ ;  /* 0x0000000203037824 */ /* 0x004fd600078e00ff */
[----:B------:R-:W-:Y:S01]  /*9c10*/  FMUL.FTZ R2, R7, UR29 ;  /* 0x0000001d07027c20 */ /* 0x000fe20008410000 */
[----:B-1----:R-:W-:Y:S01]  /*9c20*/  FMUL.FTZ R0, R66, UR29 ;  /* 0x0000001d42007c20 */ /* 0x002fe20008410000 */
[----:B------:R-:W-:-:S03]  /*9c30*/  LOP3.LUT R3, R3, 0x6, RZ, 0xc0, !PT ;  /* 0x0000000603037812 */ /* 0x000fc600078ec0ff */
[----:B------:R1:W-:Y:S07]  /*9c40*/  MUFU.TANH R246, R0 ;  /* 0x0000000000f67308 */ /* 0x0003ee0000002400 */
[----:B------:R-:W-:Y:S01]  /*9c50*/  FMUL.FTZ R15, R15, UR29 ;  /* 0x0000001d0f0f7c20 */ /* 0x000fe20008410000 */
[----:B-1----:R-:W-:-:S04]  /*9c60*/  FMUL.FTZ R0, R67, UR29 ;  /* 0x0000001d43007c20 */ /* 0x002fc80008410000 */
[----:B------:R1:W2:Y:S02]  /*9c70*/  MUFU.TANH R209, R0 ;  /* 0x0000000000d17308 */ /* 0x0002a40000002400 */
        /* <DEDUP_REMOVED lines=69> */
[----:B-1----:R-:W-:Y:S02]  /*a0d0*/  FMUL.FTZ R0, R6, UR29 ;  /* 0x0000001d06007c20 */ /* 0x002fe40008410000 */
[----:B------:R-:W-:Y:S04]  /*a0e0*/  HMMA.16816.F32.BF16 R4, R8, R24, R220 ;  /* 0x000000180804723c */ /* 0x000fe800000418dc */
[----:B------:R-:W-:Y:S03]  /*a0f0*/  MUFU.TANH R24, R15 ;  /* 0x0000000f00187308 */ /* 0x000fe60000002400 */
[----:B------:R-:W-:Y:S01]  /*a100*/  IMAD.MOV.U32 R220, RZ, RZ, R225 ;  /* 0x000000ffffdc7224 */ /* 0x000fe200078e00e1 */
[----:B------:R-:W-:-:S04]  /*a110*/  MOV R221, R226 ;  /* 0x000000e200dd7202 */ /* 0x000fc80000000f00 */
[----:B------:R1:W4:Y:S01]  /*a120*/  MUFU.TANH R47, R0 ;  /* 0x00000000002f7308 */ /* 0x0003220000002400 */
[----:B------:R-:W-:Y:S02]  /*a130*/  IMAD.MOV.U32 R222, RZ, RZ, R227 ;  /* 0x000000ffffde7224 */ /* 0x000fe400078e00e3 */
[----:B------:R-:W-:-:S07]  /*a140*/  IMAD.MOV.U32 R223, RZ, RZ, R252 ;  /* 0x000000ffffdf7224 */ /* 0x000fce00078e00fc */
[----:B------:R-:W-:Y:S02]  /*a150*/  HMMA.16816.F32.BF16 R8, R8, R26, R220 ;  /* 0x0000001a0808723c */ /* 0x000fe400000418dc */
[----:B------:R-:W-:Y:S01]  /*a160*/  FMUL.FTZ R4, R4, UR29 ;  /* 0x0000001d04047c20 */ /* 0x000fe20008410000 */
[----:B------:R-:W-:Y:S01]  /*a170*/  FMUL.FTZ R7, R7, UR29 ;  /* 0x0000001d07077c20 */ /* 0x000fe20008410000 */
[----:B-1----:R-:W-:Y:S02]  /*a180*/  IMAD.U32 R0, RZ, RZ, UR12 ;  /* 0x0000000cff007e24 */ /* 0x002fe4000f8e00ff */
[----:B------:R-:W-:Y:S02]  /*a190*/  FMUL.FTZ R6, R6, UR29 ;  /* 0x0000001d06067c20 */ /* 0x000fe40008410000 */
[----:B------:R-:W-:Y:S02]  /*a1a0*/  IMAD R0, R0, 0x40, R3 ;  /* 0x0000004000007824 */ /* 0x000fe400078e0203 */
[----:B------:R-:W-:-:S02]  /*a1b0*/  FMUL.FTZ R3, R40, UR29 ;  /* 0x0000001d28037c20 */ /* 0x000fc40008410000 */
[----:B------:R-:W-:Y:S01]  /*a1c0*/  MUFU.TANH R6, R6 ;  /* 0x0000000600067308 */ /* 0x000fe20000002400 */
[----:B------:R-:W-:-:S04]  /*a1d0*/  IADD3 R2, R0, 0x1, RZ ;  /* 0x0000000100027810 */ /* 0x000fc80007ffe0ff */
[----:B------:R-:W-:-:S03]  /*a1e0*/  ISETP.GE.AND P6, PT, R2, R32, PT ;  /* 0x000000200200720c */ /* 0x000fc60003fc6270 */
[----:B------:R1:W1:Y:S01]  /*a1f0*/  MUFU.TANH R44, R3 ;  /* 0x00000003002c7308 */ /* 0x0002620000002400 */
[----:B------:R-:W-:-:S03]  /*a200*/  ISETP.GE.AND P5, PT, R2, R33, PT ;  /* 0x000000210200720c */ /* 0x000fc60003fa6270 */
[----:B------:R-:W-:Y:S01]  /*a210*/  FMUL.FTZ R10, R10, UR29 ;  /* 0x0000001d0a0a7c20 */ /* 0x000fe20008410000 */
[----:B------:R-:W-:Y:S01]  /*a220*/  BAR.SYNC.DEFER_BLOCKING 0x0 ;  /* 0x0000000000007b1d */ /* 0x000fe20000010000 */
[C---:B------:R-:W-:Y:S01]  /*a230*/  ISETP.GE.AND P4, PT, R2.reuse, R35, PT ;  /* 0x000000230200720c */ /* 0x040fe20003f86270 */
[----:B------:R-:W-:Y:S01]  /*a240*/  FMUL.FTZ R9, R9, UR29 ;  /* 0x0000001d09097c20 */ /* 0x000fe20008410000 */
[----:B------:R-:W-:Y:S01]  /*a250*/  ISETP.GE.AND P1, PT, R2, R34, PT ;  /* 0x000000220200720c */ /* 0x000fe20003f26270 */
[----:B------:R-:W-:Y:S01]  /*a260*/  VIADD R2, R0, 0x8 ;  /* 0x0000000800027836 */ /* 0x000fe20000000000 */
[----:B---3--:R-:W-:Y:S01]  /*a270*/  FSEL R22, R211, -INF , !P6 ;  /* 0xff800000d3167808 */ /* 0x008fe20007000000 */
[----:B------:R-:W-:Y:S01]  /*a280*/  FMUL.FTZ R11, R11, UR29 ;  /* 0x0000001d0b0b7c20 */ /* 0x000fe20008410000 */
[----:B--2---:R-:W-:Y:S02]  /*a290*/  FSEL R29, R209, -INF , !P5 ;  /* 0xff800000d11d7808 */ /* 0x004fe40006800000 */
[----:B----4-:R-:W-:-:S02]  /*a2a0*/  FSEL R36, R36, -INF , !P4 ;  /* 0xff80000024247808 */ /* 0x010fc40006000000 */
[C---:B------:R-:W-:Y:S02]  /*a2b0*/  ISETP.GE.AND P0, PT, R2.reuse, R32, PT ;  /* 0x000000200200720c */ /* 0x040fe40003f06270 */
[C---:B------:R-:W-:Y:S01]  /*a2c0*/  ISETP.GE.AND P6, PT, R2.reuse, R33, PT ;  /* 0x000000210200720c */ /* 0x040fe20003fc6270 */
[----:B-1----:R-:W-:Y:S01]  /*a2d0*/  FMUL.FTZ R3, R41, UR29 ;  /* 0x0000001d29037c20 */ /* 0x002fe20008410000 */
[C---:B------:R-:W-:Y:S02]  /*a2e0*/  ISETP.GE.AND P5, PT, R2.reuse, R35, PT ;  /* 0x000000230200720c */ /* 0x040fe40003fa6270 */
[----:B------:R-:W-:Y:S01]  /*a2f0*/  ISETP.GE.AND P4, PT, R2, R34, PT ;  /* 0x000000220200720c */ /* 0x000fe20003f86270 */
[----:B------:R1:W-:Y:S01]  /*a300*/  MUFU.TANH R48, R3 ;  /* 0x0000000300307308 */ /* 0x0003e20000002400 */
[----:B------:R-:W-:Y:S01]  /*a310*/  VIADD R2, R0, 0x9 ;  /* 0x0000000900027836 */ /* 0x000fe20000000000 */
[----:B------:R-:W-:Y:S02]  /*a320*/  FSEL R38, R38, -INF , !P1 ;  /* 0xff80000026267808 */ /* 0x000fe40004800000 */
[----:B------:R-:W-:-:S02]  /*a330*/  FSEL R21, R137, -INF , !P0 ;  /* 0xff80000089157808 */ /* 0x000fc40004000000 */
[----:B------:R-:W-:Y:S02]  /*a340*/  FSEL R28, R39, -INF , !P6 ;  /* 0xff800000271c7808 */ /* 0x000fe40007000000 */
[----:B------:R-:W-:Y:S02]  /*a350*/  FSEL R31, R37, -INF , !P5 ;  /* 0xff800000251f7808 */ /* 0x000fe40006800000 */
[C---:B------:R-:W-:Y:S02]  /*a360*/  ISETP.GE.AND P1, PT, R2.reuse, R32, PT ;  /* 0x000000200200720c */ /* 0x040fe40003f26270 */
[C---:B------:R-:W-:Y:S02]  /*a370*/  ISETP.GE.AND P0, PT, R2.reuse, R33, PT ;  /* 0x000000210200720c */ /* 0x040fe40003f06270 */
[C---:B------:R-:W-:Y:S02]  /*a380*/  ISETP.GE.AND P6, PT, R2.reuse, R35, PT ;  /* 0x000000230200720c */ /* 0x040fe40003fc6270 */
[----:B------:R-:W-:Y:S01]  /*a390*/  ISETP.GE.AND P5, PT, R2, R34, PT ;  /* 0x000000220200720c */ /* 0x000fe20003fa6270 */
[----:B-1----:R-:W-:Y:S01]  /*a3a0*/  FMUL.FTZ R3, R42, UR29 ;  /* 0x0000001d2a037c20 */ /* 0x002fe20008410000 */
[----:B------:R-:W-:Y:S01]  /*a3b0*/  VIADD R2, R0, 0x10 ;  /* 0x0000001000027836 */ /* 0x000fe20000000000 */
[----:B------:R-:W-:-:S02]  /*a3c0*/  FSEL R37, R30, -INF , !P4 ;  /* 0xff8000001e257808 */ /* 0x000fc40006000000 */
[----:B------:R1:W2:Y:S01]  /*a3d0*/  MUFU.TANH R41, R3 ;  /* 0x0000000300297308 */ /* 0x0002a20000002400 */
[----:B------:R-:W-:Y:S02]  /*a3e0*/  FSEL R20, R214, -INF , !P1 ;  /* 0xff800000d6147808 */ /* 0x000fe40004800000 */
[----:B------:R-:W-:Y:S02]  /*a3f0*/  FSEL R23, R210, -INF , !P0 ;  /* 0xff800000d2177808 */ /* 0x000fe40004000000 */
[C---:B------:R-:W-:Y:S02]  /*a400*/  ISETP.GE.AND P4, PT, R2.reuse, R32, PT ;  /* 0x000000200200720c */ /* 0x040fe40003f86270 */
[C---:B------:R-:W-:Y:S02]  /*a410*/  ISETP.GE.AND P1, PT, R2.reuse, R33, PT ;  /* 0x000000210200720c */ /* 0x040fe40003f26270 */
[----:B------:R-:W-:Y:S02]  /*a420*/  ISETP.GE.AND P0, PT, R2, R35, PT ;  /* 0x000000230200720c */ /* 0x000fe40003f06270 */
[----:B------:R-:W-:-:S02]  /*a430*/  FSEL R30, R138, -INF , !P6 ;  /* 0xff8000008a1e7808 */ /* 0x000fc40007000000 */
[----:B------:R-:W-:Y:S02]  /*a440*/  FSEL R39, R213, -INF , !P5 ;  /* 0xff800000d5277808 */ /* 0x000fe40006800000 */
[----:B------:R-:W-:Y:S01]  /*a450*/  FSEL R214, R212, -INF , !P4 ;  /* 0xff800000d4d67808 */ /* 0x000fe20006000000 */
[----:B-1----:R-:W-:Y:S01]  /*a460*/  FMUL.FTZ R3, R43, UR29 ;  /* 0x0000001d2b037c20 */ /* 0x002fe20008410000 */
[----:B------:R-:W-:Y:S02]  /*a470*/  FSEL R215, R208, -INF , !P1 ;  /* 0xff800000d0d77808 */ /* 0x000fe40004800000 */
[----:B------:R-:W-:Y:S01]  /*a480*/  FSEL R217, R67, -INF , !P0 ;  /* 0xff80000043d97808 */ /* 0x000fe20004000000 */
[----:B------:R1:W-:Y:S01]  /*a490*/  MUFU.TANH R43, R3 ;  /* 0x00000003002b7308 */ /* 0x0003e20000002400 */
[----:B------:R-:W-:Y:S01]  /*a4a0*/  ISETP.GE.AND P6, PT, R2, R34, PT ;  /* 0x000000220200720c */ /* 0x000fe20003fc6270 */
[----:B------:R-:W-:-:S03]  /*a4b0*/  VIADD R2, R0, 0x18 ;  /* 0x0000001800027836 */ /* 0x000fc60000000000 */
[----:B------:R-:W-:Y:S02]  /*a4c0*/  FSEL R218, R64, -INF , !P6 ;  /* 0xff80000040da7808 */ /* 0x000fe40007000000 */
[----:B------:R-:W-:Y:S01]  /*a4d0*/  ISETP.GE.AND P6, PT, R2, R32, PT ;  /* 0x000000200200720c */ /* 0x000fe20003fc6270 */
[----:B-1----:R-:W-:Y:S01]  /*a4e0*/  FMUL.FTZ R3, R12, UR29 ;  /* 0x0000001d0c037c20 */ /* 0x002fe20008410000 */
[----:B------:R-:W-:-:S03]  /*a4f0*/  FMUL.FTZ R12, R140, UR29 ;  /* 0x0000001d8c0c7c20 */ /* 0x000fc60008410000 */
[----:B------:R1:W3:Y:S08]  /*a500*/  MUFU.TANH R40, R3 ;  /* 0x0000000300287308 */ /* 0x0002f00000002400 */
[----:B------:R4:W-:Y:S01]  /*a510*/  MUFU.TANH R17, R12 ;  /* 0x0000000c00117308 */ /* 0x0009e20000002400 */
[----:B-1----:R-:W-:-:S07]  /*a520*/  FMUL.FTZ R3, R13, UR29 ;  /* 0x0000001d0d037c20 */ /* 0x002fce0008410000 */
[----:B------:R1:W-:Y:S01]  /*a530*/  MUFU.TANH R42, R3 ;  /* 0x00000003002a7308 */ /* 0x0003e20000002400 */
[----:B----4-:R-:W-:-:S07]  /*a540*/  FMUL.FTZ R12, R143, UR29 ;  /* 0x0000001d8f0c7c20 */ /* 0x010fce0008410000 */
[----:B------:R-:W-:Y:S08]  /*a550*/  MUFU.TANH R15, R12 ;  /* 0x0000000c000f7308 */ /* 0x000ff00000002400 */
[----:B------:R-:W-:Y:S01]  /*a560*/  MUFU.TANH R12, R7 ;  /* 0x00000007000c7308 */ /* 0x000fe20000002400 */
[----:B-1----:R-:W-:-:S07]  /*a570*/  FMUL.FTZ R3, R14, UR29 ;  /* 0x0000001d0e037c20 */ /* 0x002fce0008410000 */
[----:B------:R1:W4:Y:S08]  /*a580*/  MUFU.TANH R19, R3 ;  /* 0x0000000300137308 */ /* 0x0003300000002400 */
[----:B------:R2:W-:Y:S01]  /*a590*/  MUFU.TANH R14, R4 ;  /* 0x00000004000e7308 */ /* 0x0005e20000002400 */
[----:B-1----:R-:W-:-:S05]  /*a5a0*/  VIADD R3, R0, 0x11 ;  /* 0x0000001100037836 */ /* 0x002fca0000000000 */
[C---:B------:R-:W-:Y:S02]  /*a5b0*/  ISETP.GE.AND P5, PT, R3.reuse, R32, PT ;  /* 0x000000200300720c */ /* 0x040fe40003fa6270 */
[C---:B------:R-:W-:Y:S01]  /*a5c0*/  ISETP.GE.AND P4, PT, R3.reuse, R33, PT ;  /* 0x000000210300720c */ /* 0x040fe20003f86270 */
[----:B--2---:R-:W-:Y:S01]  /*a5d0*/  FMUL.FTZ R4, R58, UR29 ;  /* 0x0000001d3a047c20 */ /* 0x004fe20008410000 */
[C---:B------:R-:W-:Y:S02]  /*a5e0*/  ISETP.GE.AND P1, PT, R3.reuse, R35, PT ;  /* 0x000000230300720c */ /* 0x040fe40003f26270 */
[----:B------:R-:W-:Y:S01]  /*a5f0*/  ISETP.GE.AND P0, PT, R3, R34, PT ;  /* 0x000000220300720c */ /* 0x000fe20003f06270 */
[----:B------:R-:W-:Y:S01]  /*a600*/  FMUL.FTZ R3, R141, UR29 ;  /* 0x0000001d8d037c20 */ /* 0x000fe20008410000 */
[----:B------:R-:W-:Y:S01]  /*a610*/  FSEL R210, R216, -INF , !P5 ;  /* 0xff800000d8d27808 */ /* 0x000fe20006800000 */
[----:B------:R-:W-:Y:S01]  /*a620*/  MUFU.TANH R4, R4 ;  /* 0x0000000400047308 */ /* 0x000fe20000002400 */
[----:B------:R-:W-:-:S02]  /*a630*/  FSEL R212, R139, -INF , !P4 ;  /* 0xff8000008bd47808 */ /* 0x000fc40006000000 */
[----:B------:R-:W-:Y:S02]  /*a640*/  FSEL R213, R132, -INF , !P1 ;  /* 0xff80000084d57808 */ /* 0x000fe40004800000 */
[C---:B------:R-:W-:Y:S02]  /*a650*/  ISETP.GE.AND P5, PT, R2.reuse, R33, PT ;  /* 0x000000210200720c */ /* 0x040fe40003fa6270 */
[C---:B------:R-:W-:Y:S01]  /*a660*/  ISETP.GE.AND P4, PT, R2.reuse, R35, PT ;  /* 0x000000230200720c */ /* 0x040fe20003f86270 */
[----:B------:R1:W-:Y:S01]  /*a670*/  MUFU.TANH R18, R3 ;  /* 0x0000000300127308 */ /* 0x0003e20000002400 */
[----:B------:R-:W-:Y:S02]  /*a680*/  ISETP.GE.AND P1, PT, R2, R34, PT ;  /* 0x000000220200720c */ /* 0x000fe40003f26270 */
[----:B------:R-:W-:Y:S02]  /*a690*/  IADD3 R2, R0, 0x19, RZ ;  /* 0x0000001900027810 */ /* 0x000fe40007ffe0ff */
[----:B------:R-:W-:-:S02]  /*a6a0*/  FSEL R216, R66, -INF , !P0 ;  /* 0xff80000042d87808 */ /* 0x000fc40004000000 */
[----:B------:R-:W-:Y:S02]  /*a6b0*/  FSEL R143, R62, -INF , !P5 ;  /* 0xff8000003e8f7808 */ /* 0x000fe40006800000 */
[C---:B------:R-:W-:Y:S02]  /*a6c0*/  ISETP.GE.AND P0, PT, R2.reuse, R32, PT ;  /* 0x000000200200720c */ /* 0x040fe40003f06270 */
[----:B------:R-:W-:Y:S02]  /*a6d0*/  ISETP.GE.AND P5, PT, R2, R35, PT ;  /* 0x000000230200720c */ /* 0x000fe40003fa6270 */
[----:B------:R-:W-:Y:S02]  /*a6e0*/  FSEL R209, R60, -INF , !P4 ;  /* 0xff8000003cd17808 */ /* 0x000fe40006000000 */
[----:B------:R-:W-:Y:S01]  /*a6f0*/  FSEL R211, R54, -INF , !P1 ;  /* 0xff80000036d37808 */ /* 0x000fe20004800000 */
[----:B-1----:R-:W-:Y:S01]  /*a700*/  FMUL.FTZ R3, R142, UR29 ;  /* 0x0000001d8e037c20 */ /* 0x002fe20008410000 */
[----:B------:R-:W-:-:S02]  /*a710*/  FSEL R142, R65, -INF , !P6 ;  /* 0xff800000418e7808 */ /* 0x000fc40007000000 */
[C---:B------:R-:W-:Y:S01]  /*a720*/  ISETP.GE.AND P6, PT, R2.reuse, R33, PT ;  /* 0x000000210200720c */ /* 0x040fe20003fc6270 */
[----:B------:R1:W2:Y:S01]  /*a730*/  MUFU.TANH R16, R3 ;  /* 0x0000000300107308 */ /* 0x0002a20000002400 */
[----:B------:R-:W-:Y:S02]  /*a740*/  FSEL R132, R219, -INF , !P0 ;  /* 0xff800000db847808 */ /* 0x000fe40004000000 */
[----:B------:R-:W-:Y:S02]  /*a750*/  FSEL R140, R63, -INF , !P6 ;  /* 0xff8000003f8c7808 */ /* 0x000fe40007000000 */
[----:B------:R-:W-:Y:S02]  /*a760*/  FSEL R141, R61, -INF , !P5 ;  /* 0xff8000003d8d7808 */ /* 0x000fe40006800000 */
[----:B------:R-:W-:Y:S01]  /*a770*/  ISETP.GE.AND P4, PT, R2, R34, PT ;  /* 0x000000220200720c */ /* 0x000fe20003f86270 */
[----:B------:R-:W-:-:S03]  /*a780*/  VIADD R2, R0, 0x21 ;  /* 0x0000002100027836 */ /* 0x000fc60000000000 */
[----:B------:R-:W-:Y:S02]  /*a790*/  FSEL R208, R55, -INF , !P4 ;  /* 0xff80000037d07808 */ /* 0x000fe40006000000 */
[----:B------:R-:W-:Y:S01]  /*a7a0*/  ISETP.GE.AND P4, PT, R2, R32, PT ;  /* 0x000000200200720c */ /* 0x000fe20003f86270 */
[----:B-1----:R-:W-:-:S03]  /*a7b0*/  VIADD R3, R0, 0x20 ;  /* 0x0000002000037836 */ /* 0x002fc60000000000 */
[----:B------:R-:W-:Y:S02]  /*a7c0*/  FSEL R248, R53, -INF , !P4 ;  /* 0xff80000035f87808 */ /* 0x000fe40006000000 */
[C---:B------:R-:W-:Y:S02]  /*a7d0*/  ISETP.GE.AND P1, PT, R3.reuse, R32, PT ;  /* 0x000000200300720c */ /* 0x040fe40003f26270 */
[C---:B------:R-:W-:Y:S02]  /*a7e0*/  ISETP.GE.AND P0, PT, R3.reuse, R33, PT ;  /* 0x000000210300720c */ /* 0x040fe40003f06270 */
[C---:B------:R-:W-:Y:S02]  /*a7f0*/  ISETP.GE.AND P6, PT, R3.reuse, R35, PT ;  /* 0x000000230300720c */ /* 0x040fe40003fc6270 */
[----:B------:R-:W-:Y:S01]  /*a800*/  ISETP.GE.AND P5, PT, R3, R34, PT ;  /* 0x000000220300720c */ /* 0x000fe20003fa6270 */
[----:B------:R-:W-:Y:S01]  /*a810*/  FMUL.FTZ R3, R5, UR29 ;  /* 0x0000001d05037c20 */ /* 0x000fe20008410000 */
[----:B------:R-:W-:-:S02]  /*a820*/  FSEL R52, R52, -INF , !P1 ;  /* 0xff80000034347808 */ /* 0x000fc40004800000 */
[----:B------:R-:W-:Y:S01]  /*a830*/  FSEL R67, R50, -INF , !P0 ;  /* 0xff80000032437808 */ /* 0x000fe20004000000 */
[----:B------:R1:W-:Y:S01]  /*a840*/  MUFU.TANH R13, R3 ;  /* 0x00000003000d7308 */ /* 0x0003e20000002400 */
[C---:B------:R-:W-:Y:S02]  /*a850*/  ISETP.GE.AND P1, PT, R2.reuse, R33, PT ;  /* 0x000000210200720c */ /* 0x040fe40003f26270 */
[----:B------:R-:W-:Y:S02]  /*a860*/  ISETP.GE.AND P0, PT, R2, R35, PT ;  /* 0x000000230200720c */ /* 0x000fe40003f06270 */
[----:B------:R-:W-:Y:S02]  /*a870*/  FSEL R252, R46, -INF , !P6 ;  /* 0xff8000002efc7808 */ /* 0x000fe40007000000 */
[----:B------:R-:W-:Y:S01]  /*a880*/  ISETP.GE.AND P6, PT, R2, R34, PT ;  /* 0x000000220200720c */ /* 0x000fe20003fc6270 */
[----:B------:R-:W-:Y:S01]  /*a890*/  VIADD R2, R0, 0x29 ;  /* 0x0000002900027836 */ /* 0x000fe20000000000 */
[----:B------:R-:W-:-:S02]  /*a8a0*/  FSEL R47, R47, -INF , !P5 ;  /* 0xff8000002f2f7808 */ /* 0x000fc40006800000 */
[----:B------:R-:W-:Y:S02]  /*a8b0*/  FSEL R249, R51, -INF , !P1 ;  /* 0xff80000033f97808 */ /* 0x000fe40004800000 */
[----:B------:R-:W-:Y:S01]  /*a8c0*/  FSEL R138, R49, -INF , !P0 ;  /* 0xff800000318a7808 */ /* 0x000fe20004000000 */
[----:B-1----:R-:W-:-:S05]  /*a8d0*/  VIADD R3, R0, 0x28 ;  /* 0x0000002800037836 */ /* 0x002fca0000000000 */
[C---:B------:R-:W-:Y:S02]  /*a8e0*/  ISETP.GE.AND P5, PT, R3.reuse, R32, PT ;  /* 0x000000200300720c */ /* 0x040fe40003fa6270 */
[C---:B------:R-:W-:Y:S02]  /*a8f0*/  ISETP.GE.AND P4, PT, R3.reuse, R33, PT ;  /* 0x000000210300720c */ /* 0x040fe40003f86270 */
[C---:B------:R-:W-:Y:S02]  /*a900*/  ISETP.GE.AND P1, PT, R3.reuse, R35, PT ;  /* 0x000000230300720c */ /* 0x040fe40003f26270 */
[----:B------:R-:W-:Y:S02]  /*a910*/  ISETP.GE.AND P0, PT, R3, R34, PT ;  /* 0x000000220300720c */ /* 0x000fe40003f06270 */
[----:B------:R-:W-:Y:S02]  /*a920*/  FSEL R3, R45, -INF , !P6 ;  /* 0xff8000002d037808 */ /* 0x000fe40007000000 */
[----:B------:R-:W-:-:S02]  /*a930*/  FSEL R227, R44, -INF , !P5 ;  /* 0xff8000002ce37808 */ /* 0x000fc40006800000 */
[----:B------:R-:W-:Y:S01]  /*a940*/  FSEL R228, R41, -INF , !P4 ;  /* 0xff80000029e47808 */ /* 0x000fe20006000000 */
[----:B------:R1:W-:Y:S01]  /*a950*/  STL [R1+0x4], R3 ;  /* 0x0000040301007387 */ /* 0x0003e20000100800 */
[----:B---3--:R-:W-:Y:S02]  /*a960*/  FSEL R230, R40, -INF , !P1 ;  /* 0xff80000028e67808 */ /* 0x008fe40004800000 */
[C---:B------:R-:W-:Y:S02]  /*a970*/  ISETP.GE.AND P6, PT, R2.reuse, R32, PT ;  /* 0x000000200200720c */ /* 0x040fe40003fc6270 */
[C---:B------:R-:W-:Y:S02]  /*a980*/  ISETP.GE.AND P5, PT, R2.reuse, R33, PT ;  /* 0x000000210200720c */ /* 0x040fe40003fa6270 */
[C---:B------:R-:W-:Y:S02]  /*a990*/  ISETP.GE.AND P4, PT, R2.reuse, R35, PT ;  /* 0x000000230200720c */ /* 0x040fe40003f86270 */
[----:B------:R-:W-:-:S02]  /*a9a0*/  ISETP.GE.AND P1, PT, R2, R34, PT ;  /* 0x000000220200720c */ /* 0x000fc40003f26270 */
[----:B------:R-:W-:Y:S02]  /*a9b0*/  IADD3 R2, R0, 0x30, RZ ;  /* 0x0000003000027810 */ /* 0x000fe40007ffe0ff */
[----:B----4-:R-:W-:Y:S02]  /*a9c0*/  FSEL R250, R19, -INF , !P0 ;  /* 0xff80000013fa7808 */ /* 0x010fe40004000000 */
[----:B------:R-:W-:Y:S02]  /*a9d0*/  FSEL R49, R48, -INF , !P6 ;  /* 0xff80000030317808 */ /* 0x000fe40007000000 */
[----:B------:R-:W-:Y:S02]  /*a9e0*/  FSEL R220, R43, -INF , !P5 ;  /* 0xff8000002bdc7808 */ /* 0x000fe40006800000 */
[C---:B------:R-:W-:Y:S02]  /*a9f0*/  ISETP.GE.AND P0, PT, R2.reuse, R32, PT ;  /* 0x000000200200720c */ /* 0x040fe40003f06270 */
[----:B------:R-:W-:-:S02]  /*aa00*/  ISETP.GE.AND P6, PT, R2, R33, PT ;  /* 0x000000210200720c */ /* 0x000fc40003fc6270 */
[----:B------:R-:W-:Y:S01]  /*aa10*/  ISETP.GE.AND P5, PT, R2, R35, PT ;  /* 0x000000230200720c */ /* 0x000fe20003fa6270 */
[----:B-1----:R-:W-:Y:S01]  /*aa20*/  FMUL.FTZ R3, R56, UR29 ;  /* 0x0000001d38037c20 */ /* 0x002fe20008410000 */
[----:B------:R-:W-:Y:S02]  /*aa30*/  FSEL R231, R24, -INF , !P1 ;  /* 0xff80000018e77808 */ /* 0x000fe40004800000 */
[----:B------:R-:W-:Y:S01]  /*aa40*/  FSEL R221, R17, -INF , !P0 ;  /* 0xff80000011dd7808 */ /* 0x000fe20004000000 */
[----:B------:R1:W3:Y:S01]  /*aa50*/  MUFU.TANH R7, R3 ;  /* 0x0000000300077308 */ /* 0x0002e20000002400 */
[----:B--2---:R-:W-:Y:S02]  /*aa60*/  FSEL R225, R16, -INF , !P6 ;  /* 0xff80000010e17808 */ /* 0x004fe40007000000 */
[----:B------:R-:W-:Y:S02]  /*aa70*/  FSEL R251, R14, -INF , !P5 ;  /* 0xff8000000efb7808 */ /* 0x000fe40006800000 */
[----:B------:R-:W-:-:S02]  /*aa80*/  FSEL R223, R42, -INF , !P4 ;  /* 0xff8000002adf7808 */ /* 0x000fc40006000000 */
[----:B------:R-:W-:Y:S01]  /*aa90*/  ISETP.GE.AND P4, PT, R2, R34, PT ;  /* 0x000000220200720c */ /* 0x000fe20003f86270 */
[----:B------:R-:W-:-:S03]  /*aaa0*/  VIADD R2, R0, 0x38 ;  /* 0x0000003800027836 */ /* 0x000fc60000000000 */
[----:B------:R-:W-:Y:S02]  /*aab0*/  FSEL R46, R6, -INF , !P4 ;  /* 0xff800000062e7808 */ /* 0x000fe40006000000 */
[----:B------:R-:W-:Y:S01]  /*aac0*/  ISETP.GE.AND P4, PT, R2, R32, PT ;  /* 0x000000200200720c */ /* 0x000fe20003f86270 */
[----:B-1----:R-:W-:-:S03]  /*aad0*/  FMUL.FTZ R3, R57, UR29 ;  /* 0x0000001d39037c20 */ /* 0x002fc60008410000 */
[----:B---3--:R-:W-:Y:S02]  /*aae0*/  FSEL R50, R7, -INF , !P4 ;  /* 0xff80000007327808 */ /* 0x008fe40006000000 */
[C---:B------:R-:W-:Y:S01]  /*aaf0*/  ISETP.GE.AND P4, PT, R0.reuse, R33, PT ;  /* 0x000000210000720c */ /* 0x040fe20003f86270 */
[----:B------:R1:W-:Y:S02]  /*ab00*/  MUFU.TANH R5, R3 ;  /* 0x0000000300057308 */ /* 0x0003e40000002400 */
[----:B-1----:R-:W-:-:S05]  /*ab10*/  VIADD R3, R0, 0x31 ;  /* 0x0000003100037836 */ /* 0x002fca0000000000 */
[C---:B------:R-:W-:Y:S02]  /*ab20*/  ISETP.GE.AND P1, PT, R3.reuse, R32, PT ;  /* 0x000000200300720c */ /* 0x040fe40003f26270 */
[C---:B------:R-:W-:Y:S02]  /*ab30*/  ISETP.GE.AND P0, PT, R3.reuse, R33, PT ;  /* 0x000000210300720c */ /* 0x040fe40003f06270 */
[CC--:B------:R-:W-:Y:S02]  /*ab40*/  ISETP.GE.AND P6, PT, R3.reuse, R35.reuse, PT ;  /* 0x000000230300720c */ /* 0x0c0fe40003fc6270 */
[----:B------:R-:W-:Y:S01]  /*ab50*/  ISETP.GE.AND P5, PT, R3, R34, PT ;  /* 0x000000220300720c */ /* 0x000fe20003fa6270 */
[----:B------:R-:W-:Y:S01]  /*ab60*/  FMUL.FTZ R3, R8, UR29 ;  /* 0x0000001d08037c20 */ /* 0x000fe20008410000 */
[----:B------:R-:W-:Y:S02]  /*ab70*/  FSEL R222, R15, -INF , !P0 ;  /* 0xff8000000fde7808 */ /* 0x000fe40004000000 */
[----:B------:R-:W-:-:S02]  /*ab80*/  ISETP.GE.AND P0, PT, R2, R35, PT ;  /* 0x000000230200720c */ /* 0x000fc40003f06270 */
[----:B------:R-:W-:Y:S01]  /*ab90*/  FSEL R219, R18, -INF , !P1 ;  /* 0xff80000012db7808 */ /* 0x000fe20004800000 */
[----:B------:R-:W1:Y:S01]  /*aba0*/  MUFU.TANH R3, R3 ;  /* 0x0000000300037308 */ /* 0x000e620000002400 */
[----:B------:R-:W-:Y:S02]  /*abb0*/  FSEL R229, R13, -INF , !P6 ;  /* 0xff8000000de57808 */ /* 0x000fe40007000000 */
[C---:B------:R-:W-:Y:S02]  /*abc0*/  ISETP.GE.AND P1, PT, R2.reuse, R33, PT ;  /* 0x000000210200720c */ /* 0x040fe40003f26270 */
[----:B------:R-:W-:Y:S02]  /*abd0*/  ISETP.GE.AND P6, PT, R2, R34, PT ;  /* 0x000000220200720c */ /* 0x000fe40003fc6270 */
[----:B------:R-:W-:Y:S01]  /*abe0*/  FSEL R51, R4, -INF , !P1 ;  /* 0xff80000004337808 */ /* 0x000fe20004800000 */
[----:B------:R-:W2:Y:S01]  /*abf0*/  MUFU.TANH R2, R10 ;  /* 0x0000000a00027308 */ /* 0x000ea20000002400 */
[----:B------:R-:W-:-:S02]  /*ac00*/  FSEL R45, R12, -INF , !P5 ;  /* 0xff8000000c2d7808 */ /* 0x000fc40006800000 */
[C---:B------:R-:W-:Y:S02]  /*ac10*/  ISETP.GE.AND P5, PT, R0.reuse, R32, PT ;  /* 0x000000200000720c */ /* 0x040fe40003fa6270 */
[C---:B------:R-:W-:Y:S02]  /*ac20*/  ISETP.GE.AND P1, PT, R0.reuse, R35, PT ;  /* 0x000000230000720c */ /* 0x040fe40003f26270 */
[----:B------:R-:W-:Y:S01]  /*ac30*/  FSEL R12, R247, -INF , !P5 ;  /* 0xff800000f70c7808 */ /* 0x000fe20006800000 */
[----:B------:R-:W3:Y:S01]  /*ac40*/  MUFU.TANH R4, R9 ;  /* 0x0000000900047308 */ /* 0x000ee20000002400 */
[----:B-1----:R-:W-:Y:S02]  /*ac50*/  FSEL R226, R3, -INF , !P0 ;  /* 0xff80000003e27808 */ /* 0x002fe40004000000 */
[C---:B------:R-:W-:Y:S01]  /*ac60*/  ISETP.GE.AND P0, PT, R0.reuse, R34, PT ;  /* 0x000000220000720c */ /* 0x040fe20003f06270 */
[----:B------:R-:W-:Y:S01]  /*ac70*/  VIADD R0, R0, 0x39 ;  /* 0x0000003900007836 */ /* 0x000fe20000000000 */
[----:B------:R-:W-:-:S02]  /*ac80*/  FSEL R13, R246, -INF , !P4 ;  /* 0xff800000f60d7808 */ /* 0x000fc40006000000 */
[----:B------:R-:W-:Y:S01]  /*ac90*/  FSEL R19, R224, -INF , !P0 ;  /* 0xff800000e0137808 */ /* 0x000fe20004000000 */
[----:B------:R-:W1:Y:S01]  /*aca0*/  MUFU.TANH R3, R11 ;  /* 0x0000000b00037308 */ /* 0x000e620000002400 */
[----:B------:R-:W-:Y:S02]  /*acb0*/  PLOP3.LUT P0, PT, PT, PT, UP0, 0x80, 0x0 ;  /* 0x000000000000781c */ /* 0x000fe40003f0f008 */
[----:B--2---:R-:W-:Y:S02]  /*acc0*/  FSEL R137, R2, -INF , !P6 ;  /* 0xff80000002897808 */ /* 0x004fe40007000000 */
[----:B------:R-:W-:Y:S02]  /*acd0*/  FSEL R18, R245, -INF , !P1 ;  /* 0xff800000f5127808 */ /* 0x000fe40004800000 */
[C---:B------:R-:W-:Y:S02]  /*ace0*/  ISETP.GE.AND P6, PT, R0.reuse, R32, PT ;  /* 0x000000200000720c */ /* 0x040fe40003fc6270 */
[----:B------:R-:W-:-:S02]  /*acf0*/  ISETP.GE.AND P5, PT, R0, R33, PT ;  /* 0x000000210000720c */ /* 0x000fc40003fa6270 */
[C---:B------:R-:W-:Y:S02]  /*ad00*/  ISETP.GE.AND P4, PT, R0.reuse, R35, PT ;  /* 0x000000230000720c */ /* 0x040fe40003f86270 */
[----:B------:R-:W-:Y:S02]  /*ad10*/  ISETP.GE.AND P1, PT, R0, R34, PT ;  /* 0x000000220000720c */ /* 0x000fe40003f26270 */
[----:B------:R-:W-:Y:S02]  /*ad20*/  FSEL R27, R5, -INF , !P6 ;  /* 0xff800000051b7808 */ /* 0x000fe40007000000 */
[----:B------:R-:W-:Y:S02]  /*ad30*/  FSEL R48, R59, -INF , !P5 ;  /* 0xff8000003b307808 */ /* 0x000fe40006800000 */
[----:B---3--:R-:W-:Y:S02]  /*ad40*/  FSEL R224, R4, -INF , !P4 ;  /* 0xff80000004e07808 */ /* 0x008fe40006000000 */
[----:B-1----:R-:W-:Y:S01]  /*ad50*/  FSEL R44, R3, -INF , !P1 ;  /* 0xff800000032c7808 */ /* 0x002fe20004800000 */
[----:B------:R-:W-:Y:S06]  /*ad60*/  @!P0 BRA `(.L_x_320) ;  /* 0x00000004005c8947 */ /* 0x000fec0003800000 */
[----:B------:R-:W2:Y:S04]  /*ad70*/  LDL.64 R62, [R1+0x68] ;  /* 0x00006800013e7983 */ /* 0x000ea80000100a00 */
[----:B------:R-:W3:Y:S01]  /*ad80*/  LDL.64 R64, [R1+0x60] ;  /* 0x0000600001407983 */ /* 0x000ee20000100a00 */
[----:B------:R-:W-:Y:S01]  /*ad90*/  UIADD3 UR5, UR18, -0x3, URZ ;  /* 0xfffffffd12057890 */ /* 0x000fe2000fffe03f */
[----:B------:R-:W1:Y:S01]  /*ada0*/  @!P3 LDC.64 R6, c[0x0][0x218] ;  /* 0x00008600ff06bb82 */ /* 0x000e620000000a00 */
        /* <DEDUP_REMOVED lines=13> */
[----:B------:R-:W4:Y:S08]  /*ae80*/  @!P3 LDC.64 R8, c[0x0][0x218] ;  /* 0x00008600ff08bb82 */ /* 0x000f300000000a00 */
[----:B------:R-:W4:Y:S01]  /*ae90*/  @!P3 LDC.64 R14, c[0x0][0x218] ;  /* 0x00008600ff0ebb82 */ /* 0x000f220000000a00 */
[----:B--2---:R-:W-:-:S04]  /*aea0*/  LEA R0, P1, R0, R62, 0x6 ;  /* 0x0000003e00007211 */ /* 0x004fc800078230ff */
[----:B---3--:R-:W-:Y:S02]  /*aeb0*/  LEA.HI.X R3, R2, R65, R3, 0x6, P1 ;  /* 0x0000004102037211 */ /* 0x008fe400008f3403 */
[C---:B-1----:R-:W-:Y:S02]  /*aec0*/  @!P3 LEA R6, P4, R0.reuse, R6, 0x1 ;  /* 0x000000060006b211 */ /* 0x042fe400078808ff */
[C---:B-----5:R-:W-:Y:S02]  /*aed0*/  @!P2 LEA R4, P1, R0.reuse, R4, 0x1 ;  /* 0x000000040004a211 */ /* 0x060fe400078208ff */
[C-C-:B------:R-:W-:Y:S02]  /*aee0*/  @!P3 LEA.HI.X R7, R0.reuse, R7, R3.reuse, 0x1, P4 ;  /* 0x000000070007b211 */ /* 0x140fe400020f0c03 */
[C---:B------:R-:W-:Y:S02]  /*aef0*/  @!P2 LEA.HI.X R5, R0.reuse, R5, R3, 0x1, P1 ;  /* 0x000000050005a211 */ /* 0x040fe400008f0c03 */
[----:B------:R-:W-:Y:S01]  /*af00*/  IADD3 R2, P4, R0, UR26, RZ ;  /* 0x0000001a00027c10 */ /* 0x000fe2000ff9e0ff */
[----:B------:R-:W-:Y:S01]  /*af10*/  @!PT LDS RZ, [RZ] ;  /* 0x00000000fffff984 */ /* 0x000fe20000000800 */
[----:B------:R-:W-:Y:S01]  /*af20*/  @!PT LDS RZ, [RZ] ;  /* 0x00000000fffff984 */ /* 0x000fe20000000800 */
[----:B------:R-:W-:Y:S01]  /*af30*/  @!PT LDS RZ, [RZ] ;  /* 0x00000000fffff984 */ /* 0x000fe20000000800 */
[----:B------:R1:W-:Y:S03]  /*af40*/  @!P3 LDGSTS.E.BYPASS.LTC128B.128 [R244+0x8000], desc[UR20][R6.64] ;  /* 0x0800000006f4bfae */ /* 0x0003e6000b901d54 */
        /* <DEDUP_REMOVED lines=8> */
[----:B------:R2:W-:Y:S01]  /*afd0*/  @P3 STS.128 [R244+0x8800], RZ ;  /* 0x008800fff4003388 */ /* 0x0005e20000000c00 */
[----:B-1----:R-:W1:Y:S01]  /*afe0*/  @!P2 LDC.64 R6, c[0x0][0x218] ;  /* 0x00008600ff06ab82 */ /* 0x002e620000000a00 */
[----:B---3--:R-:W-:-:S04]  /*aff0*/  @!P3 LEA R4, P1, R2, R16, 0x1 ;  /* 0x000000100204b211 */ /* 0x008fc800078208ff */
[C---:B------:R-:W-:Y:S02]  /*b000*/  @!P3 LEA.HI.X R5, R2.reuse, R17, R3, 0x1, P1 ;  /* 0x000000110205b211 */ /* 0x040fe400008f0c03 */
[----:B------:R-:W-:-:S03]  /*b010*/  IADD3 R0, P1, R2, UR26, RZ ;  /* 0x0000001a02007c10 */ /* 0x000fc6000ff3e0ff */
[----:B------:R-:W-:Y:S01]  /*b020*/  @!PT LDS RZ, [RZ] ;  /* 0x00000000fffff984 */ /* 0x000fe20000000800 */
[----:B------:R-:W-:Y:S01]  /*b030*/  @!PT LDS RZ, [RZ] ;  /* 0x00000000fffff984 */ /* 0x000fe20000000800 */
[----:B------:R-:W-:Y:S01]  /*b040*/  @!PT LDS RZ, [RZ] ;  /* 0x00000000fffff984 */ /* 0x000fe20000000800 */
[----:B------:R3:W-:Y:S01]  /*b050*/  @!P3 LDGSTS.E.BYPASS.LTC128B.128 [R244+0x8800], desc[UR20][R4.64] ;  /* 0x0880000004f4bfae */ /* 0x0007e2000b901d54 */
[----:B------:R-:W-:Y:S02]  /*b060*/  IADD3.X R3, R3, UR25, RZ, P1, !PT ;  /* 0x0000001903037c10 */ /* 0x000fe40008ffe4ff */
[C---:B------:R-:W-:Y:S01]  /*b070*/  @!P3 LEA R8, P5, R0.reuse, R8, 0x1 ;  /* 0x000000080008b211 */ /* 0x040fe200078a08ff */
[----:B------:R2:W-:Y:S01]  /*b080*/  @P2 STS.128 [R244+0xa800], RZ ;  /* 0x00a800fff4002388 */ /* 0x0005e20000000c00 */
[C---:B------:R-:W-:Y:S02]  /*b090*/  IADD3 R2, P4, R0.reuse, UR26, RZ ;  /* 0x0000001a00027c10 */ /* 0x040fe4000ff9e0ff */
[C---:B-1----:R-:W-:Y:S01]  /*b0a0*/  @!P2 LEA R6, P1, R0.reuse, R6, 0x1 ;  /* 0x000000060006a211 */ /* 0x042fe200078208ff */
[----:B------:R-:W-:Y:S01]  /*b0b0*/  @!PT LDS RZ, [RZ] ;  /* 0x00000000fffff984 */ /* 0x000fe20000000800 */
[----:B------:R-:W-:Y:S01]  /*b0c0*/  @!PT LDS RZ, [RZ] ;  /* 0x00000000fffff984 */ /* 0x000fe20000000800 */
[----:B------:R-:W-:Y:S01]  /*b0d0*/  @!PT LDS RZ, [RZ] ;  /* 0x00000000fffff984 */ /* 0x000fe20000000800 */
[----:B------:R2:W-:Y:S01]  /*b0e0*/  @!P2 LDGSTS.E.BYPASS.LTC128B.128 [R244+0xa800], desc[UR20][R10.64+0x80] ;  /* 0x0a8000800af4afae */ /* 0x0005e2000b901d54 */
[C-C-:B------:R-:W-:Y:S02]  /*b0f0*/  @!P3 LEA.HI.X R9, R0.reuse, R9, R3.reuse, 0x1, P5 ;  /* 0x000000090009b211 */ /* 0x140fe400028f0c03 */
[----:B------:R-:W-:Y:S01]  /*b100*/  @!P2 LEA.HI.X R7, R0, R7, R3, 0x1, P1 ;  /* 0x000000070007a211 */ /* 0x000fe200008f0c03 */
[----:B------:R2:W-:Y:S01]  /*b110*/  @P3 STS.128 [R244+0x9000], RZ ;  /* 0x009000fff4003388 */ /* 0x0005e20000000c00 */
[----:B------:R-:W-:-:S03]  /*b120*/  IADD3.X R3, R3, UR25, RZ, P4, !PT ;  /* 0x0000001903037c10 */ /* 0x000fc6000a7fe4ff */
        /* <DEDUP_REMOVED lines=8> */
[----:B------:R2:W-:Y:S01]  /*b1b0*/  @!P2 LDGSTS.E.BYPASS.LTC128B.128 [R244+0xb000], desc[UR20][R6.64+0x80] ;  /* 0x0b00008006f4afae */ /* 0x0005e2000b901d54 */
[----:B---3--:R-:W-:-:S03]  /*b1c0*/  @!P3 LEA R4, P1, R2, R14, 0x1 ;  /* 0x0000000e0204b211 */ /* 0x008fc600078208ff */
[----:B------:R2:W-:Y:S01]  /*b1d0*/  @P3 STS.128 [R244+0x9800], RZ ;  /* 0x009800fff4003388 */ /* 0x0005e20000000c00 */
        /* <DEDUP_REMOVED lines=8> */
[----:B--2---:R-:W-:-:S04]  /*b260*/  LEA R4, P1, R2, UR4, 0x1 ;  /* 0x0000000402047c11 */ /* 0x004fc8000f8208ff */
[----:B------:R-:W-:-:S05]  /*b270*/  LEA.HI.X R5, R2, UR5, R3, 0x1, P1 ;  /* 0x0000000502057c11 */ /* 0x000fca00088f0c03 */
[----:B------:R-:W-:Y:S01]  /*b280*/  @!PT LDS RZ, [RZ] ;  /* 0x00000000fffff984 */ /* 0x000fe20000000800 */
[----:B------:R-:W-:Y:S01]  /*b290*/  @!PT LDS RZ, [RZ] ;  /* 0x00000000fffff984 */ /* 0x000fe20000000800 */
[----:B------:R-:W-:Y:S01]  /*b2a0*/  @!PT LDS RZ, [RZ] ;  /* 0x00000000fffff984 */ /* 0x000fe20000000800 */
[----:B------:R1:W-:Y:S04]  /*b2b0*/  LDGSTS.E.BYPASS.LTC128B.128 [R244+0xb800], desc[UR20][R4.64+0x80] ;  /* 0x0b80008004f47fae */ /* 0x0003e8000b901d54 */
.L_x_322:
[----:B------:R-:W-:Y:S05]  /*b2c0*/  BSYNC B0 ;  /* 0x0000000000007941 */ /* 0x000fea0003800000 */
.L_x_321:
[----:B------:R-:W0:Y:S02]  /*b2d0*/  LDGDEPBAR ;  /* 0x00000000000079af */ /* 0x000e240000000000 */
.L_x_320:
[----:B------:R-:W-:Y:S01]  /*b2e0*/  STL [R1+0x94], R237 ;  /* 0x000094ed01007387 */ /* 0x000fe20000100800 */
[----:B------:R-:W-:Y:S02]  /*b2f0*/  MOV R58, R52 ;  /* 0x00000034003a7202 */ /* 0x000fe40000000f00 */
[----:B------:R-:W-:Y:S01]  /*b300*/  MOV R56, R252 ;  /* 0x000000fc00387202 */ /* 0x000fe20000000f00 */
[----:B------:R3:W-:Y:S01]  /*b310*/  STL [R1+0x90], R232 ;  /* 0x000090e801007387 */ /* 0x0007e20000100800 */
[----:B------:R-:W-:-:S03]  /*b320*/  MOV R57, R138 ;  /* 0x0000008a00397202 */ /* 0x000fc60000000f00 */
[----:B---3--:R-:W3:Y:S01]  /*b330*/  LDL.LU R232, [R1+0x4] ;  /* 0x0000040001e87983 */ /* 0x008ee20000300800 */
[----:B------:R-:W-:-:S03]  /*b340*/  FMNMX.FTZ R0, R136, R12, !PT ;  /* 0x0000000c88007209 */ /* 0x000fc60007810000 */
[----:B------:R-:W-:Y:S01]  /*b350*/  STL [R1+0x8c], R35 ;  /* 0x00008c2301007387 */ /* 0x000fe20000100800 */
[----:B------:R-:W-:-:S03]  /*b360*/  FMNMX.FTZ R0, R22, R0, !PT ;  /* 0x0000000016007209 */ /* 0x000fc60007810000 */
[----:B------:R-:W-:Y:S01]  /*b370*/  STL [R1+0x88], R34 ;  /* 0x0000882201007387 */ /* 0x000fe20000100800 */
[----:B------:R-:W-:-:S03]  /*b380*/  FMNMX.FTZ R0, R21, R0, !PT ;  /* 0x0000000015007209 */ /* 0x000fc60007810000 */
[----:B------:R-:W-:Y:S01]  /*b390*/  STL [R1+0x84], R33 ;  /* 0x0000842101007387 */ /* 0x000fe20000100800 */
[----:B------:R-:W-:-:S03]  /*b3a0*/  FMNMX.FTZ R0, R20, R0, !PT ;  /* 0x0000000014007209 */ /* 0x000fc60007810000 */
[----:B------:R-:W-:Y:S01]  /*b3b0*/  STL [R1+0x80], R32 ;  /* 0x0000802001007387 */ /* 0x000fe20000100800 */
        /* <DEDUP_REMOVED lines=15> */
[----:B-12---:R-:W-:Y:S02]  /*b4b0*/  FMNMX.FTZ R5, R221, R3, !PT ;  /* 0x00000003dd057209 */ /* 0x006fe40007810000 */
        /* <DEDUP_REMOVED lines=10> */
[----:B------:R-:W-:Y:S01]  /*b560*/  FMNMX.FTZ R4, R249, R4, !PT ;  /* 0x00000004f9047209 */ /* 0x000fe20007810000 */
[----:B------:R-:W1:Y:S01]  /*b570*/  SHFL.BFLY PT, R6, R0, 0x2, 0x1f ;  /* 0x0c401f0000067f89 */ /* 0x000e6200000e0000 */
        /* <DEDUP_REMOVED lines=23> */
[----:B------:R-:W-:Y:S01]  /*b6f0*/  FMNMX.FTZ R4, R251, R4, !PT ;  /* 0x00000004fb047209 */ /* 0x000fe20007810000 */
[----:B------:R-:W2:Y:S01]  /*b700*/  SHFL.BFLY PT, R5, R3, 0x2, 0x1f ;  /* 0x0c401f0003057f89 */ /* 0x000ea200000e0000 */
[----:B------:R-:W-:-:S02]  /*b710*/  FMNMX.FTZ R2, R47, R2, !PT ;  /* 0x000000022f027209 */ /* 0x000fc40007810000 */
[----:B------:R-:W-:-:S04]  /*b720*/  FMNMX.FTZ R4, R229, R4, !PT ;  /* 0x00000004e5047209 */ /* 0x000fc80007810000 */
[----:B------:R-:W-:-:S04]  /*b730*/  FMNMX.FTZ R4, R226, R4, !PT ;  /* 0x00000004e2047209 */ /* 0x000fc80007810000 */
[----:B------:R-:W-:-:S05]  /*b740*/  FMNMX.FTZ R4, R224, R4, !PT ;  /* 0x00000004e0047209 */ /* 0x000fca0007810000 */
[----:B------:R-:W4:Y:S01]  /*b750*/  SHFL.BFLY PT, R8, R4, 0x2, 0x1f ;  /* 0x0c401f0004087f89 */ /* 0x000f2200000e0000 */
[----:B-1----:R-:W-:Y:S02]  /*b760*/  FMNMX.FTZ R252, R0, R6, !PT ;  /* 0x0000000600fc7209 */ /* 0x002fe40007810000 */
[----:B--2---:R-:W-:Y:S02]  /*b770*/  FMNMX.FTZ R3, R3, R5, !PT ;  /* 0x0000000503037209 */ /* 0x004fe40007810000 */
[----:B------:R-:W-:-:S03]  /*b780*/  FSETP.NEU.FTZ.AND P6, PT, R252, -INF , PT ;  /* 0xff800000fc00780b */ /* 0x000fc60003fdd000 */
[----:B------:R-:W1:Y:S01]  /*b790*/  SHFL.BFLY PT, R7, R3, 0x1, 0x1f ;  /* 0x0c201f0003077f89 */ /* 0x000e6200000e0000 */
[----:B----4-:R-:W-:-:S05]  /*b7a0*/  FMNMX.FTZ R4, R4, R8, !PT ;  /* 0x0000000804047209 */ /* 0x010fca0007810000 */
[----:B------:R-:W2:Y:S01]  /*b7b0*/  SHFL.BFLY PT, R8, R4, 0x1, 0x1f ;  /* 0x0c201f0004087f89 */ /* 0x000ea200000e0000 */
[----:B-1----:R-:W-:-:S04]  /*b7c0*/  FMNMX.FTZ R247, R3, R7, !PT ;  /* 0x0000000703f77209 */ /* 0x002fc80007810000 */
[C---:B------:R-:W-:Y:S01]  /*b7d0*/  FSETP.NEU.FTZ.AND P5, PT, R247.reuse, -INF , PT ;  /* 0xff800000f700780b */ /* 0x040fe20003fbd000 */
[----:B------:R-:W-:-:S05]  /*b7e0*/  FMUL.FTZ R3, R247, UR10 ;  /* 0x0000000af7037c20 */ /* 0x000fca0008410000 */
[----:B------:R-:W-:Y:S02]  /*b7f0*/  FSEL R3, R3, RZ, P5 ;  /* 0x000000ff03037208 */ /* 0x000fe40002800000 */
[----:B--2---:R-:W-:-:S03]  /*b800*/  FMNMX.FTZ R246, R4, R8, !PT ;  /* 0x0000000804f67209 */ /* 0x004fc60007810000 */
[--C-:B------:R-:W-:Y:S01]  /*b810*/  FFMA.FTZ R4, R29, UR10, -R3.reuse ;  /* 0x0000000a1d047c23 */ /* 0x100fe20008010803 */
[C---:B------:R-:W-:Y:S01]  /*b820*/  FSETP.NEU.FTZ.AND P4, PT, R246.reuse, -INF , PT ;  /* 0xff800000f600780b */ /* 0x040fe20003f9d000 */
[----:B------:R-:W-:Y:S02]  /*b830*/  FMUL.FTZ R24, R246, UR10 ;  /* 0x0000000af6187c20 */ /* 0x000fe40008410000 */
[----:B------:R1:W-:Y:S03]  /*b840*/  MUFU.EX2 R60, R4 ;  /* 0x00000004003c7308 */ /* 0x0003e60000000800 */
[----:B------:R-:W-:Y:S01]  /*b850*/  FSEL R24, R24, RZ, P4 ;  /* 0x000000ff18187208 */ /* 0x000fe20002000000 */
[----:B-1----:R-:W-:-:S04]  /*b860*/  FFMA.FTZ R4, R28, UR10, -R3 ;  /* 0x0000000a1c047c23 */ /* 0x002fc80008010803 */
[----:B------:R1:W-:Y:S02]  /*b870*/  MUFU.EX2 R40, R4 ;  /* 0x0000000400287308 */ /* 0x0003e40000000800 */
[----:B-1----:R-:W-:Y:S01]  /*b880*/  FFMA.FTZ R4, R23, UR10, -R3 ;  /* 0x0000000a17047c23 */ /* 0x002fe20008010803 */
[----:B---3--:R-:W-:-:S04]  /*b890*/  FMNMX.FTZ R2, R232, R2, !PT ;  /* 0x00000002e8027209 */ /* 0x008fc80007810000 */
[----:B------:R-:W-:-:S04]  /*b8a0*/  FMNMX.FTZ R2, R250, R2, !PT ;  /* 0x00000002fa027209 */ /* 0x000fc80007810000 */
[----:B------:R-:W-:-:S04]  /*b8b0*/  FMNMX.FTZ R2, R231, R2, !PT ;  /* 0x00000002e7027209 */ /* 0x000fc80007810000 */
[----:B------:R-:W-:Y:S01]  /*b8c0*/  FMNMX.FTZ R0, R46, R2, !PT ;  /* 0x000000022e007209 */ /* 0x000fe20007810000 */
[----:B------:R-:W-:-:S03]  /*b8d0*/  FMUL.FTZ R2, R252, UR10 ;  /* 0x0000000afc027c20 */ /* 0x000fc60008410000 */
[----:B------:R-:W-:Y:S02]  /*b8e0*/  FMNMX.FTZ R0, R45, R0, !PT ;  /* 0x000000002d007209 */ /* 0x000fe40007810000 */
[----:B------:R-:W-:Y:S02]  /*b8f0*/  FSEL R2, R2, RZ, P6 ;  /* 0x000000ff02027208 */ /* 0x000fe40003000000 */
[----:B------:R-:W-:-:S03]  /*b900*/  FMNMX.FTZ R0, R137, R0, !PT ;  /* 0x0000000089007209 */ /* 0x000fc60007810000 */
[----:B------:R-:W-:Y:S01]  /*b910*/  FFMA.FTZ R5, R12, UR10, -R2 ;  /* 0x0000000a0c057c23 */ /* 0x000fe20008010802 */
[----:B------:R-:W-:-:S03]  /*b920*/  FMNMX.FTZ R0, R44, R0, !PT ;  /* 0x000000002c007209 */ /* 0x000fc60007810000 */
[----:B------:R1:W-:Y:S02]  /*b930*/  MUFU.EX2 R237, R5 ;  /* 0x0000000500ed7308 */ /* 0x0003e40000000800 */
[----:B------:R-:W2:Y:S01]  /*b940*/  SHFL.BFLY PT, R6, R0, 0x2, 0x1f ;  /* 0x0c401f0000067f89 */ /* 0x000ea200000e0000 */
[----:B-1----:R-:W-:-:S05]  /*b950*/  FFMA.FTZ R5, R22, UR10, -R2 ;  /* 0x0000000a16057c23 */ /* 0x002fca0008010802 */
[----:B------:R1:W3:Y:S01]  /*b960*/  MUFU.EX2 R138, R5 ;  /* 0x00000005008a7308 */ /* 0x0002e20000000800 */
[----:B--2---:R-:W-:Y:S02]  /*b970*/  FMNMX.FTZ R0, R0, R6, !PT ;  /* 0x0000000600007209 */ /* 0x004fe40007810000 */
[----:B------:R-:W-:Y:S01]  /*b980*/  FSEL R6, R247, RZ, P5 ;  /* 0x000000fff7067208 */ /* 0x000fe20002800000 */
[----:B-1----:R-:W-:Y:S01]  /*b990*/  FFMA.FTZ R5, R21, UR10, -R2 ;  /* 0x0000000a15057c23 */ /* 0x002fe20008010802 */
[----:B---3--:R-:W-:-:S03]  /*b9a0*/  F2FP.BF16.F32.PACK_AB R8, R138, R237 ;  /* 0x000000ed8a08723e */ /* 0x008fc600000010ff */
[----:B------:R1:W2:Y:S08]  /*b9b0*/  MUFU.EX2 R21, R4 ;  /* 0x0000000400157308 */ /* 0x0002b00000000800 */
[----:B------:R3:W-:Y:S01]  /*b9c0*/  MUFU.EX2 R43, R5 ;  /* 0x00000005002b7308 */ /* 0x0007e20000000800 */
[----:B-1----:R-:W-:Y:S01]  /*b9d0*/  FFMA.FTZ R4, R18, UR10, -R24 ;  /* 0x0000000a12047c23 */ /* 0x002fe20008010818 */
[----:B--2---:R-:W-:-:S06]  /*b9e0*/  F2FP.BF16.F32.PACK_AB R11, R21, R40 ;  /* 0x00000028150b723e */ /* 0x004fcc00000010ff */
[----:B------:R1:W-:Y:S01]  /*b9f0*/  MUFU.EX2 R34, R4 ;  /* 0x0000000400227308 */ /* 0x0003e20000000800 */
[----:B---3--:R-:W-:Y:S01]  /*ba00*/  FFMA.FTZ R5, R20, UR10, -R2 ;  /* 0x0000000a14057c23 */ /* 0x008fe20008010802 */
[----:B------:R-:W-:-:S06]  /*ba10*/  MOV R20, R67 ;  /* 0x0000004300147202 */ /* 0x000fcc0000000f00 */
[----:B------:R2:W3:Y:S01]  /*ba20*/  MUFU.EX2 R22, R5 ;  /* 0x0000000500167308 */ /* 0x0004e20000000800 */
[----:B-1----:R-:W-:Y:S01]  /*ba30*/  FSEL R4, R252, RZ, P6 ;  /* 0x000000fffc047208 */ /* 0x002fe20003000000 */
[----:B--2---:R-:W-:Y:S01]  /*ba40*/  FFMA.FTZ R5, R13, UR10, -R3 ;  /* 0x0000000a0d057c23 */ /* 0x004fe20008010803 */
[----:B---3--:R-:W-:Y:S01]  /*ba50*/  F2FP.BF16.F32.PACK_AB R10, R22, R43 ;  /* 0x0000002b160a723e */ /* 0x008fe200000010ff */
[----:B------:R-:W-:Y:S04]  /*ba60*/  LDSM.16.MT88.4 R12, [R233+0xc000] ;  /* 0x00c00000e90c783b */ /* 0x000fe80000004200 */
[----:B------:R1:W2:Y:S02]  /*ba70*/  MUFU.EX2 R35, R5 ;  /* 0x0000000500237308 */ /* 0x0002a40000000800 */
[----:B-1----:R-:W1:Y:S01]  /*ba80*/  SHFL.BFLY PT, R5, R0, 0x1, 0x1f ;  /* 0x0c201f0000057f89 */ /* 0x002e6200000e0000 */
[----:B--2---:R-:W-:-:S02]  /*ba90*/  F2FP.BF16.F32.PACK_AB R9, R60, R35 ;  /* 0x000000233c09723e */ /* 0x004fc400000010ff */
[----:B-1----:R-:W-:Y:S01]  /*baa0*/  FMNMX.FTZ R245, R0, R5, !PT ;  /* 0x0000000500f57209 */ /* 0x002fe20007810000 */
[----:B------:R-:W-:Y:S01]  /*bab0*/  FFMA.FTZ R0, R36, UR10, -R24 ;  /* 0x0000000a24007c23 */ /* 0x000fe20008010818 */
[----:B------:R-:W-:Y:S01]  /*bac0*/  FADD.FTZ R5, R136, -R4 ;  /* 0x8000000488057221 */ /* 0x000fe20000010000 */
[----:B------:R-:W-:Y:S02]  /*bad0*/  FSEL R4, R246, RZ, P4 ;  /* 0x000000fff6047208 */ /* 0x000fe40002000000 */
[----:B------:R1:W-:Y:S01]  /*bae0*/  MUFU.EX2 R42, R0 ;  /* 0x00000000002a7308 */ /* 0x0003e20000000800 */
[C---:B------:R-:W-:Y:S01]  /*baf0*/  FMUL.FTZ R28, R245.reuse, UR10 ;  /* 0x0000000af51c7c20 */ /* 0x040fe20008410000 */
[----:B------:R-:W-:Y:S01]  /*bb00*/  FSETP.NEU.FTZ.AND P1, PT, R245, -INF , PT ;  /* 0xff800000f500780b */ /* 0x000fe20003f3d000 */
[----:B------:R-:W-:Y:S01]  /*bb10*/  FADD.FTZ R4, R134, -R4 ;  /* 0x8000000486047221 */ /* 0x000fe20000010000 */
[----:B------:R-:W-:Y:S01]  /*bb20*/  FMUL.FTZ R5, R5, UR10 ;  /* 0x0000000a05057c20 */ /* 0x000fe20008410000 */
[----:B------:R-:W-:-:S02]  /*bb30*/  MOV R134, R57 ;  /* 0x0000003900867202 */ /* 0x000fc40000000f00 */
[----:B------:R-:W-:Y:S01]  /*bb40*/  FSEL R28, R28, RZ, P1 ;  /* 0x000000ff1c1c7208 */ /* 0x000fe20000800000 */
[----:B------:R-:W-:Y:S01]  /*bb50*/  FMUL.FTZ R4, R4, UR10 ;  /* 0x0000000a04047c20 */ /* 0x000fe20008410000 */
[----:B------:R-:W2:Y:S01]  /*bb60*/  MUFU.EX2 R25, R5 ;  /* 0x0000000500197308 */ /* 0x000ea20000000800 */
[----:B------:R-:W-:Y:S01]  /*bb70*/  MOV R136, R44 ;  /* 0x0000002c00887202 */ /* 0x000fe20000000f00 */
[----:B-1----:R-:W-:-:S06]  /*bb80*/  FFMA.FTZ R0, R31, UR10, -R24 ;  /* 0x0000000a1f007c23 */ /* 0x002fcc0008010818 */
[----:B------:R-:W1:Y:S01]  /*bb90*/  MUFU.EX2 R29, R4 ;  /* 0x00000004001d7308 */ /* 0x000e620000000800 */
[----:B------:R-:W-:-:S07]  /*bba0*/  MOV R31, R46 ;  /* 0x0000002e001f7202 */ /* 0x000fce0000000f00 */
[----:B------:R3:W-:Y:S01]  /*bbb0*/  MUFU.EX2 R32, R0 ;  /* 0x0000000000207308 */ /* 0x0007e20000000800 */
        /* <DEDUP_REMOVED lines=8> */
[-C--:B-1----:R-:W-:Y:S01]  /*bc40*/  FMUL.FTZ R144, R144, R29.reuse ;  /* 0x0000001d90907220 */ /* 0x082fe20000410000 */
[-C--:B------:R-:W-:Y:S01]  /*bc50*/  FMUL.FTZ R145, R145, R29.reuse ;  /* 0x0000001d91917220 */ /* 0x080fe20000410000 */
[----:B------:R-:W-:Y:S01]  /*bc60*/  F2FP.BF16.F32.PACK_AB R4, R42, R34 ;  /* 0x000000222a04723e */ /* 0x000fe200000010ff */
[-C--:B------:R-:W-:Y:S01]  /*bc70*/  FMUL.FTZ R156, R156, R29.reuse ;  /* 0x0000001d9c9c7220 */ /* 0x080fe20000410000 */
[-C--:B------:R-:W-:Y:S01]  /*bc80*/  FMUL.FTZ R157, R157, R29.reuse ;  /* 0x0000001d9d9d7220 */ /* 0x080fe20000410000 */
[-C--:B------:R-:W-:Y:S01]  /*bc90*/  FMUL.FTZ R180, R180, R29.reuse ;  /* 0x0000001db4b47220 */ /* 0x080fe20000410000 */
[----:B------:R-:W-:Y:S01]  /*bca0*/  FMUL.FTZ R181, R181, R29 ;  /* 0x0000001db5b57220 */ /* 0x000fe20000410000 */
[-C--:B------:R-:W-:Y:S01]  /*bcb0*/  FMUL.FTZ R184, R184, R25.reuse ;  /* 0x00000019b8b87220 */ /* 0x080fe20000410000 */
[----:B---3--:R-:W-:Y:S01]  /*bcc0*/  FFMA.FTZ R0, R30, UR10, -R24 ;  /* 0x0000000a1e007c23 */ /* 0x008fe20008010818 */
[----:B------:R-:W-:Y:S01]  /*bcd0*/  FMUL.FTZ R185, R185, R25 ;  /* 0x00000019b9b97220 */ /* 0x000fe20000410000 */
[-C--:B------:R-:W-:Y:S01]  /*bce0*/  FMUL.FTZ R188, R188, R29.reuse ;  /* 0x0000001dbcbc7220 */ /* 0x080fe20000410000 */
[----:B------:R-:W-:Y:S01]  /*bcf0*/  FMUL.FTZ R189, R189, R29 ;  /* 0x0000001dbdbd7220 */ /* 0x000fe20000410000 */
[----:B------:R1:W-:Y:S01]  /*bd00*/  MUFU.EX2 R23, R0 ;  /* 0x0000000000177308 */ /* 0x0003e20000000800 */
        /* <DEDUP_REMOVED lines=16> */
[--C-:B-1----:R-:W-:Y:S01]  /*be10*/  FFMA.FTZ R0, R19, UR10, -R28.reuse ;  /* 0x0000000a13007c23 */ /* 0x102fe2000801081c */
[-C--:B------:R-:W-:Y:S01]  /*be20*/  FMUL.FTZ R196, R196, R29.reuse ;  /* 0x0000001dc4c47220 */ /* 0x080fe20000410000 */
[----:B------:R-:W1:Y:S01]  /*be30*/  LDSM.16.MT88.4 R16, [R234+0xc000] ;  /* 0x00c00000ea10783b */ /* 0x000e620000004200 */
[----:B------:R-:W-:Y:S01]  /*be40*/  FMUL.FTZ R197, R197, R29 ;  /* 0x0000001dc5c57220 */ /* 0x000fe20000410000 */
[----:B------:R2:W-:Y:S01]  /*be50*/  MUFU.EX2 R33, R0 ;  /* 0x0000000000217308 */ /* 0x0005e20000000800 */
[-C--:B------:R-:W-:Y:S01]  /*be60*/  FMUL.FTZ R200, R200, R25.reuse ;  /* 0x00000019c8c87220 */ /* 0x080fe20000410000 */
[----:B------:R-:W-:Y:S01]  /*be70*/  FMUL.FTZ R201, R201, R25 ;  /* 0x00000019c9c97220 */ /* 0x000fe20000410000 */
        /* <DEDUP_REMOVED lines=18> */
[----:B------:R2:W3:Y:S01]  /*bfa0*/  MUFU.EX2 R41, R0 ;  /* 0x0000000000297308 */ /* 0x0004e20000000800 */
        /* <DEDUP_REMOVED lines=9> */
[----:B--2---:R-:W-:Y:S01]  /*c040*/  FFMA.FTZ R0, R37, UR10, -R28 ;  /* 0x0000000a25007c23 */ /* 0x004fe2000801081c */
[----:B---3--:R-:W-:-:S03]  /*c050*/  F2FP.BF16.F32.PACK_AB R5, R41, R33 ;  /* 0x000000212905723e */ /* 0x008fc600000010ff */
[----:B------:R2:W-:Y:S02]  /*c060*/  MUFU.EX2 R139, R0 ;  /* 0x00000000008b7308 */ /* 0x0005e40000000800 */
[----:B--2---:R-:W-:Y:S01]  /*c070*/  FADD.FTZ R0, R135, -R6 ;  /* 0x8000000687007221 */ /* 0x004fe20000010000 */
[----:B------:R-:W-:Y:S02]  /*c080*/  F2FP.BF16.F32.PACK_AB R6, R23, R32 ;  /* 0x000000201706723e */ /* 0x000fe400000010ff */
[----:B------:R-:W-:Y:S01]  /*c090*/  MOV R135, R58 ;  /* 0x0000003a00877202 */ /* 0x000fe20000000f00 */
[----:B------:R-:W-:Y:S01]  /*c0a0*/  FMUL.FTZ R26, R0, UR10 ;  /* 0x0000000a001a7c20 */ /* 0x000fe20008410000 */
[----:B------:R-:W-:-:S05]  /*c0b0*/  FSEL R0, R245, RZ, P1 ;  /* 0x000000fff5007208 */ /* 0x000fca0000800000 */
[----:B------:R-:W-:Y:S01]  /*c0c0*/  FADD.FTZ R0, R133, -R0 ;  /* 0x8000000085007221 */ /* 0x000fe20000010000 */
[----:B------:R-:W2:Y:S01]  /*c0d0*/  MUFU.EX2 R26, R26 ;  /* 0x0000001a001a7308 */ /* 0x000ea20000000800 */
[----:B------:R-:W-:Y:S02]  /*c0e0*/  MOV R133, R56 ;  /* 0x0000003800857202 */ /* 0x000fe40000000f00 */
[----:B------:R-:W-:-:S05]  /*c0f0*/  FMUL.FTZ R0, R0, UR10 ;  /* 0x0000000a00007c20 */ /* 0x000fca0008410000 */
        /* <DEDUP_REMOVED lines=9> */
[----:B---3--:R-:W-:Y:S01]  /*c190*/  FFMA.FTZ R0, R39, UR10, -R28 ;  /* 0x0000000a27007c23 */ /* 0x008fe2000801081c */
[-C--:B----4-:R-:W-:Y:S01]  /*c1a0*/  FMUL.FTZ R146, R146, R30.reuse ;  /* 0x0000001e92927220 */ /* 0x090fe20000410000 */
[-C--:B------:R-:W-:Y:S01]  /*c1b0*/  FMUL.FTZ R147, R147, R30.reuse ;  /* 0x0000001e93937220 */ /* 0x080fe20000410000 */
[-C--:B------:R-:W-:Y:S01]  /*c1c0*/  FMUL.FTZ R158, R158, R30.reuse ;  /* 0x0000001e9e9e7220 */ /* 0x080fe20000410000 */
[----:B------:R-:W2:Y:S01]  /*c1d0*/  MUFU.EX2 R59, R0 ;  /* 0x00000000003b7308 */ /* 0x000ea20000000800 */
[-C--:B------:R-:W-:Y:S01]  /*c1e0*/  FMUL.FTZ R159, R159, R30.reuse ;  /* 0x0000001e9f9f7220 */ /* 0x080fe20000410000 */
[C---:B------:R-:W-:Y:S01]  /*c1f0*/  HMMA.16816.F32.BF16 R148, R8.reuse, R12, R148 ;  /* 0x0000000c0894723c */ /* 0x040fe20000041894 */
[-C--:B------:R-:W-:Y:S01]  /*c200*/  FMUL.FTZ R182, R182, R30.reuse ;  /* 0x0000001eb6b67220 */ /* 0x080fe20000410000 */
[----:B------:R-:W-:Y:S01]  /*c210*/  FMUL.FTZ R183, R183, R30 ;  /* 0x0000001eb7b77220 */ /* 0x000fe20000410000 */
[----:B------:R-:W-:Y:S01]  /*c220*/  FMUL.FTZ R186, R186, R26 ;  /* 0x0000001ababa7220 */ /* 0x000fe20000410000 */
[-C--:B------:R-:W-:Y:S01]  /*c230*/  FMUL.FTZ R190, R190, R30.reuse ;  /* 0x0000001ebebe7220 */ /* 0x080fe20000410000 */
[----:B------:R-:W-:Y:S01]  /*c240*/  FMUL.FTZ R191, R191, R30 ;  /* 0x0000001ebfbf7220 */ /* 0x000fe20000410000 */
[C---:B------:R-:W-:Y:S01]  /*c250*/  HMMA.16816.F32.BF16 R52, R8.reuse, R14, R152 ;  /* 0x0000000e0834723c */ /* 0x040fe20000041898 */
[-C--:B------:R-:W-:Y:S01]  /*c260*/  FMUL.FTZ R187, R187, R26.reuse ;  /* 0x0000001abbbb7220 */ /* 0x080fe20000410000 */
[-C--:B------:R-:W-:Y:S01]  /*c270*/  FMUL.FTZ R162, R162, R26.reuse ;  /* 0x0000001aa2a27220 */ /* 0x080fe20000410000 */
[----:B------:R-:W-:Y:S01]  /*c280*/  FMUL.FTZ R163, R163, R26 ;  /* 0x0000001aa3a37220 */ /* 0x000fe20000410000 */
[-C--:B------:R-:W-:Y:S01]  /*c290*/  FMUL.FTZ R166, R166, R30.reuse ;  /* 0x0000001ea6a67220 */ /* 0x080fe20000410000 */
[-C--:B------:R-:W-:Y:S01]  /*c2a0*/  FMUL.FTZ R167, R167, R30.reuse ;  /* 0x0000001ea7a77220 */ /* 0x080fe20000410000 */
[----:B------:R-:W-:Y:S01]  /*c2b0*/  FMUL.FTZ R174, R174, R30 ;  /* 0x0000001eaeae7220 */ /* 0x000fe20000410000 */
[----:B------:R-:W-:Y:S01]  /*c2c0*/  MOV R152, R60 ;  /* 0x0000003c00987202 */ /* 0x000fe20000000f00 */
[----:B------:R-:W-:Y:S01]  /*c2d0*/  FMUL.FTZ R175, R175, R30 ;  /* 0x0000001eafaf7220 */ /* 0x000fe20000410000 */
[----:B--2---:R-:W-:Y:S01]  /*c2e0*/  F2FP.BF16.F32.PACK_AB R7, R59, R139 ;  /* 0x0000008b3b07723e */ /* 0x004fe200000010ff */
[----:B-1----:R-:W-:Y:S01]  /*c2f0*/  HMMA.16816.F32.BF16 R60, R8, R18, R168 ;  /* 0x00000012083c723c */ /* 0x002fe200000418a8 */
[--C-:B------:R-:W-:Y:S01]  /*c300*/  FFMA.FTZ R0, R214, UR10, -R2.reuse ;  /* 0x0000000ad6007c23 */ /* 0x100fe20008010802 */
[-C--:B------:R-:W-:Y:S01]  /*c310*/  FMUL.FTZ R70, R70, R26.reuse ;  /* 0x0000001a46467220 */ /* 0x080fe20000410000 */
[----:B------:R-:W-:Y:S01]  /*c320*/  FMUL.FTZ R71, R71, R26 ;  /* 0x0000001a47477220 */ /* 0x000fe20000410000 */
[-C--:B------:R-:W-:Y:S01]  /*c330*/  FMUL.FTZ R74, R74, R30.reuse ;  /* 0x0000001e4a4a7220 */ /* 0x080fe20000410000 */
[----:B------:R1:W-:Y:S01]  /*c340*/  MUFU.EX2 R170, R0 ;  /* 0x0000000000aa7308 */ /* 0x0003e20000000800 */
[C---:B------:R-:W-:Y:S01]  /*c350*/  HMMA.16816.F32.BF16 R144, R4.reuse, R12, R144 ;  /* 0x0000000c0490723c */ /* 0x040fe20000041890 */
[----:B------:R-:W-:Y:S01]  /*c360*/  MOV R171, R59 ;  /* 0x0000003b00ab7202 */ /* 0x000fe20000000f00 */
[----:B------:R-:W-:Y:S01]  /*c370*/  FMUL.FTZ R75, R75, R30 ;  /* 0x0000001e4b4b7220 */ /* 0x000fe20000410000 */
[----:B------:R-:W-:Y:S01]  /*c380*/  FMUL.FTZ R82, R82, R26 ;  /* 0x0000001a52527220 */ /* 0x000fe20000410000 */
[-C--:B------:R-:W-:Y:S01]  /*c390*/  FMUL.FTZ R78, R78, R30.reuse ;  /* 0x0000001e4e4e7220 */ /* 0x080fe20000410000 */
[----:B------:R-:W-:Y:S01]  /*c3a0*/  FMUL.FTZ R79, R79, R30 ;  /* 0x0000001e4f4f7220 */ /* 0x000fe20000410000 */
[----:B------:R-:W-:Y:S01]  /*c3b0*/  HMMA.16816.F32.BF16 R156, R4, R14, R156 ;  /* 0x0000000e049c723c */ /* 0x000fe2000004189c */
[----:B------:R-:W2:Y:S01]  /*c3c0*/  LDSM.16.MT88.4 R12, [R236+0xc000] ;  /* 0x00c00000ec0c783b */ /* 0x000ea20000004200 */
[-C--:B------:R-:W-:Y:S01]  /*c3d0*/  FMUL.FTZ R83, R83, R26.reuse ;  /* 0x0000001a53537220 */ /* 0x080fe20000410000 */
[-C--:B------:R-:W-:Y:S01]  /*c3e0*/  FMUL.FTZ R194, R194, R26.reuse ;  /* 0x0000001ac2c27220 */ /* 0x080fe20000410000 */
[----:B------:R-:W-:Y:S01]  /*c3f0*/  FMUL.FTZ R195, R195, R26 ;  /* 0x0000001ac3c37220 */ /* 0x000fe20000410000 */
[-C--:B------:R-:W-:Y:S01]  /*c400*/  FMUL.FTZ R198, R198, R30.reuse ;  /* 0x0000001ec6c67220 */ /* 0x080fe20000410000 */
[-C--:B------:R-:W-:Y:S01]  /*c410*/  HMMA.16816.F32.BF16 R160, R8, R16.reuse, R160 ;  /* 0x0000001008a0723c */ /* 0x080fe200000418a0 */
[----:B------:R-:W-:Y:S01]  /*c420*/  FMUL.FTZ R199, R199, R30 ;  /* 0x0000001ec7c77220 */ /* 0x000fe20000410000 */
[----:B------:R-:W-:Y:S01]  /*c430*/  FMUL.FTZ R202, R202, R26 ;  /* 0x0000001acaca7220 */ /* 0x000fe20000410000 */
[-C--:B------:R-:W-:Y:S01]  /*c440*/  FMUL.FTZ R206, R206, R30.reuse ;  /* 0x0000001ecece7220 */ /* 0x080fe20000410000 */
[----:B-1----:R-:W-:Y:S01]  /*c450*/  FFMA.FTZ R0, R210, UR10, -R2 ;  /* 0x0000000ad2007c23 */ /* 0x002fe20008010802 */
[----:B------:R-:W-:Y:S01]  /*c460*/  FMUL.FTZ R207, R207, R30 ;  /* 0x0000001ecfcf7220 */ /* 0x000fe20000410000 */
[C---:B------:R-:W-:Y:S01]  /*c470*/  HMMA.16816.F32.BF16 R164, R4.reuse, R16, R164 ;  /* 0x0000001004a4723c */ /* 0x040fe200000418a4 */
[----:B------:R-:W-:Y:S01]  /*c480*/  FMUL.FTZ R203, R203, R26 ;  /* 0x0000001acbcb7220 */ /* 0x000fe20000410000 */
[----:B------:R-:W-:Y:S01]  /*c490*/  MOV R153, R43 ;  /* 0x0000002b00997202 */ /* 0x000fe20000000f00 */
[----:B------:R-:W-:Y:S01]  /*c4a0*/  FMUL.FTZ R90, R90, R30 ;  /* 0x0000001e5a5a7220 */ /* 0x000fe20000410000 */
[----:B------:R-:W-:Y:S01]  /*c4b0*/  MOV R154, R42 ;  /* 0x0000002a009a7202 */ /* 0x000fe20000000f00 */
[-C--:B------:R-:W-:Y:S01]  /*c4c0*/  FMUL.FTZ R91, R91, R30.reuse ;  /* 0x0000001e5b5b7220 */ /* 0x080fe20000410000 */
[----:B------:R-:W-:Y:S01]  /*c4d0*/  HMMA.16816.F32.BF16 R64, R4, R18, R172 ;  /* 0x000000120440723c */ /* 0x000fe200000418ac */
[----:B------:R-:W1:Y:S01]  /*c4e0*/  LDSM.16.MT88.4 R16, [R235+0xc000] ;  /* 0x00c00000eb10783b */ /* 0x000e620000004200 */
[----:B------:R-:W-:Y:S01]  /*c4f0*/  MOV R155, R41 ;  /* 0x00000029009b7202 */ /* 0x000fe20000000f00 */
[-C--:B------:R-:W-:Y:S01]  /*c500*/  FMUL.FTZ R94, R94, R30.reuse ;  /* 0x0000001e5e5e7220 */ /* 0x080fe20000410000 */
[----:B------:R-:W-:Y:S01]  /*c510*/  FMUL.FTZ R95, R95, R30 ;  /* 0x0000001e5f5f7220 */ /* 0x000fe20000410000 */
[-C--:B------:R-:W-:Y:S01]  /*c520*/  FMUL.FTZ R86, R86, R26.reuse ;  /* 0x0000001a56567220 */ /* 0x080fe20000410000 */
[-C--:B------:R-:W-:Y:S01]  /*c530*/  FMUL.FTZ R87, R87, R26.reuse ;  /* 0x0000001a57577220 */ /* 0x080fe20000410000 */
[----:B------:R-:W-:Y:S01]  /*c540*/  MOV R175, R139 ;  /* 0x0000008b00af7202 */ /* 0x000fe20000000f00 */
[-C--:B------:R-:W-:Y:S01]  /*c550*/  FMUL.FTZ R98, R98, R26.reuse ;  /* 0x0000001a62627220 */ /* 0x080fe20000410000 */
        /* <DEDUP_REMOVED lines=14> */
[-C--:B--2---:R-:W-:Y:S01]  /*c640*/  HMMA.16816.F32.BF16 R56, R8, R12.reuse, R176 ;  /* 0x0000000c0838723c */ /* 0x084fe200000418b0 */
[----:B------:R2:W-:Y:S01]  /*c650*/  MUFU.EX2 R176, R0 ;  /* 0x0000000000b07308 */ /* 0x0005e20000000800 */
[-C--:B------:R-:W-:Y:S01]  /*c660*/  FMUL.FTZ R114, R114, R26.reuse ;  /* 0x0000001a72727220 */ /* 0x080fe20000410000 */
[-C--:B------:R-:W-:Y:S01]  /*c670*/  FMUL.FTZ R115, R115, R26.reuse ;  /* 0x0000001a73737220 */ /* 0x080fe20000410000 */
[-C--:B------:R-:W-:Y:S01]  /*c680*/  FMUL.FTZ R118, R118, R26.reuse ;  /* 0x0000001a76767220 */ /* 0x080fe20000410000 */
[----:B------:R-:W-:Y:S01]  /*c690*/  FMUL.FTZ R119, R119, R26 ;  /* 0x0000001a77777220 */ /* 0x000fe20000410000 */
[C---:B------:R-:W-:Y:S01]  /*c6a0*/  HMMA.16816.F32.BF16 R36, R4.reuse, R12, R180 ;  /* 0x0000000c0424723c */ /* 0x040fe200000418b4 */
[----:B------:R-:W-:Y:S01]  /*c6b0*/  MOV R177, R20 ;  /* 0x0000001400b17202 */ /* 0x000fe20000000f00 */
[-C--:B------:R-:W-:Y:S01]  /*c6c0*/  FMUL.FTZ R130, R130, R26.reuse ;  /* 0x0000001a82827220 */ /* 0x080fe20000410000 */
[----:B------:R-:W-:Y:S01]  /*c6d0*/  MOV R20, R47 ;  /* 0x0000002f00147202 */ /* 0x000fe20000000f00 */
[----:B------:R-:W-:Y:S01]  /*c6e0*/  FMUL.FTZ R131, R131, R26 ;  /* 0x0000001a83837220 */ /* 0x000fe20000410000 */
[----:B------:R-:W-:Y:S01]  /*c6f0*/  MOV R179, R138 ;  /* 0x0000008a00b37202 */ /* 0x000fe20000000f00 */
[----:B------:R-:W-:Y:S01]  /*c700*/  HMMA.16816.F32.BF16 R188, R4, R14, R188 ;  /* 0x0000000e04bc723c */ /* 0x000fe200000418bc */
[----:B------:R-:W-:-:S02]  /*c710*/  MOV R181, R45 ;  /* 0x0000002d00b57202 */ /* 0x000fc40000000f00 */
[----:B------:R-:W-:-:S03]  /*c720*/  MOV R180, R40 ;  /* 0x0000002800b47202 */ /* 0x000fc60000000f00 */
[----:B------:R-:W-:Y:S01]  /*c730*/  HMMA.16816.F32.BF16 R184, R8, R14, R184 ;  /* 0x0000000e08b8723c */ /* 0x000fe200000418b8 */
[----:B------:R-:W3:Y:S01]  /*c740*/  LDSM.16.MT88.4 R12, [R233+0xe000] ;  /* 0x00e00000e90c783b */ /* 0x000ee20000004200 */
[----:B--2---:R-:W-:-:S04]  /*c750*/  FFMA.FTZ R0, R142, UR10, -R2 ;  /* 0x0000000a8e007c23 */ /* 0x004fc80008010802 */
[-C--:B-1----:R-:W-:Y:S06]  /*c760*/  HMMA.16816.F32.BF16 R192, R8, R16.reuse, R192 ;  /* 0x0000001008c0723c */ /* 0x082fec00000418c0 */
[C---:B------:R-:W-:Y:S06]  /*c770*/  HMMA.16816.F32.BF16 R196, R4.reuse, R16, R196 ;  /* 0x0000001004c4723c */ /* 0x040fec00000418c4 */
[-C--:B------:R-:W-:Y:S06]  /*c780*/  HMMA.16816.F32.BF16 R204, R4, R18.reuse, R204 ;  /* 0x0000001204cc723c */ /* 0x080fec00000418cc */
[C---:B------:R-:W-:Y:S01]  /*c790*/  HMMA.16816.F32.BF16 R200, R8.reuse, R18, R200 ;  /* 0x0000001208c8723c */ /* 0x040fe200000418c8 */
[----:B------:R-:W1:Y:S05]  /*c7a0*/  LDSM.16.MT88.4 R16, [R236+0xe000] ;  /* 0x00e00000ec10783b */ /* 0x000e6a0000004200 */
[----:B---3--:R-:W-:Y:S01]  /*c7b0*/  HMMA.16816.F32.BF16 R44, R8, R12, R68 ;  /* 0x0000000c082c723c */ /* 0x008fe20000041844 */
[----:B------:R2:W-:Y:S05]  /*c7c0*/  MUFU.EX2 R68, R0 ;  /* 0x0000000000447308 */ /* 0x0005ea0000000800 */
[----:B------:R-:W-:Y:S01]  /*c7d0*/  HMMA.16816.F32.BF16 R40, R4, R14, R76 ;  /* 0x0000000e0428723c */ /* 0x000fe2000004184c */
[----:B------:R-:W-:-:S02]  /*c7e0*/  MOV R71, R136 ;  /* 0x0000008800477202 */ /* 0x000fc40000000f00 */
[----:B------:R-:W-:Y:S02]  /*c7f0*/  MOV R69, R137 ;  /* 0x0000008900457202 */ /* 0x000fe40000000f00 */
[----:B------:R-:W-:Y:S01]  /*c800*/  MOV R70, R20 ;  /* 0x0000001400467202 */ /* 0x000fe20000000f00 */
[----:B------:R-:W-:Y:S01]  /*c810*/  HMMA.16816.F32.BF16 R136, R4, R12, R72 ;  /* 0x0000000c0488723c */ /* 0x000fe20000041848 */
[----:B------:R-:W3:Y:S01]  /*c820*/  LDSM.16.MT88.4 R20, [R235+0xe000] ;  /* 0x00e00000eb14783b */ /* 0x000ee20000004200 */
[----:B--2---:R-:W-:-:S04]  /*c830*/  FFMA.FTZ R0, R132, UR10, -R2 ;  /* 0x0000000a84007c23 */ /* 0x004fc80008010802 */
[----:B------:R-:W-:Y:S01]  /*c840*/  HMMA.16816.F32.BF16 R80, R8, R14, R80 ;  /* 0x0000000e0850723c */ /* 0x000fe20000041850 */
[----:B------:R-:W2:Y:S01]  /*c850*/  LDSM.16.MT88.4 R12, [R234+0xe000] ;  /* 0x00e00000ea0c783b */ /* 0x000ea20000004200 */
[----:B------:R-:W-:Y:S01]  /*c860*/  MOV R74, R69 ;  /* 0x00000045004a7202 */ /* 0x000fe20000000f00 */
[----:B------:R4:W2:Y:S01]  /*c870*/  MUFU.EX2 R183, R0 ;  /* 0x0000000000b77308 */ /* 0x0008a20000000800 */
[----:B------:R-:W-:Y:S02]  /*c880*/  MOV R69, R71 ;  /* 0x0000004700457202 */ /* 0x000fe40000000f00 */
[----:B------:R-:W-:Y:S01]  /*c890*/  MOV R71, R177 ;  /* 0x000000b100477202 */ /* 0x000fe20000000f00 */
[----:B-1----:R-:W-:Y:S01]  /*c8a0*/  HMMA.16816.F32.BF16 R104, R4, R16, R104 ;  /* 0x000000100468723c */ /* 0x002fe20000041868 */
[----:B------:R-:W-:-:S05]  /*c8b0*/  MOV R210, R74 ;  /* 0x0000004a00d27202 */ /* 0x000fca0000000f00 */
[----:B------:R-:W-:Y:S06]  /*c8c0*/  HMMA.16816.F32.BF16 R108, R4, R18, R108 ;  /* 0x00000012046c723c */ /* 0x000fec000004186c */
[----:B------:R-:W-:Y:S01]  /*c8d0*/  HMMA.16816.F32.BF16 R100, R8, R16, R100 ;  /* 0x000000100864723c */ /* 0x000fe20000041864 */
[----:B----4-:R-:W-:Y:S01]  /*c8e0*/  FFMA.FTZ R0, R215, UR10, -R3 ;  /* 0x0000000ad7007c23 */ /* 0x010fe20008010803 */
[----:B------:R-:W-:-:S03]  /*c8f0*/  MOV R215, R69 ;  /* 0x0000004500d77202 */ /* 0x000fc60000000f00 */
[----:B------:R1:W-:Y:S01]  /*c900*/  MUFU.EX2 R169, R0 ;  /* 0x0000000000a97308 */ /* 0x0003e20000000800 */
[----:B------:R-:W-:Y:S01]  /*c910*/  HMMA.16816.F32.BF16 R112, R8, R18, R112 ;  /* 0x000000120870723c */ /* 0x000fe20000041870 */
[----:B------:R-:W-:Y:S05]  /*c920*/  LDSM.16.MT88.4 R16, [R234+0xc800] ;  /* 0x00c80000ea10783b */ /* 0x000fea0000004200 */
[C---:B---3--:R-:W-:Y:S06]  /*c930*/  HMMA.16816.F32.BF16 R120, R4.reuse, R20, R120 ;  /* 0x000000140478723c */ /* 0x048fec0000041878 */
[----:B------:R-:W-:Y:S01]  /*c940*/  HMMA.16816.F32.BF16 R124, R4, R22, R124 ;  /* 0x00000016047c723c */ /* 0x000fe2000004187c */
[----:B-1----:R-:W-:-:S04]  /*c950*/  FFMA.FTZ R0, R212, UR10, -R3 ;  /* 0x0000000ad4007c23 */ /* 0x002fc80008010803 */
[----:B------:R1:W-:Y:S01]  /*c960*/  MUFU.EX2 R75, R0 ;  /* 0x00000000004b7308 */ /* 0x0003e20000000800 */
[C---:B--2---:R-:W-:Y:S06]  /*c970*/  HMMA.16816.F32.BF16 R88, R4.reuse, R12, R88 ;  /* 0x0000000c0458723c */ /* 0x044fec0000041858 */
[----:B------:R-:W-:Y:S06]  /*c980*/  HMMA.16816.F32.BF16 R92, R4, R14, R92 ;  /* 0x0000000e045c723c */ /* 0x000fec000004185c */
[----:B------:R-:W-:Y:S01]  /*c990*/  HMMA.16816.F32.BF16 R84, R8, R12, R84 ;  /* 0x0000000c0854723c */ /* 0x000fe20000041854 */
[----:B-1----:R-:W-:-:S05]  /*c9a0*/  FFMA.FTZ R0, R143, UR10, -R3 ;  /* 0x0000000a8f007c23 */ /* 0x002fca0008010803 */
[C---:B------:R-:W-:Y:S01]  /*c9b0*/  HMMA.16816.F32.BF16 R96, R8.reuse, R14, R96 ;  /* 0x0000000e0860723c */ /* 0x040fe20000041860 */
[----:B------:R-:W1:Y:S01]  /*c9c0*/  LDSM.16.MT88.4 R12, [R233+0xc800] ;  /* 0x00c80000e90c783b */ /* 0x000e620000004200 */
[----:B------:R2:W-:Y:S04]  /*c9d0*/  MUFU.EX2 R178, R0 ;  /* 0x0000000000b27308 */ /* 0x0005e80000000800 */
[C---:B------:R-:W-:Y:S06]  /*c9e0*/  HMMA.16816.F32.BF16 R116, R8.reuse, R20, R116 ;  /* 0x000000140874723c */ /* 0x040fec0000041874 */
[----:B------:R-:W-:Y:S01]  /*c9f0*/  HMMA.16816.F32.BF16 R128, R8, R22, R128 ;  /* 0x000000160880723c */ /* 0x000fe20000041880 */
[----:B------:R-:W3:Y:S01]  /*ca00*/  LDSM.16.MT88.4 R20, [R234+0xe800] ;  /* 0x00e80000ea14783b */ /* 0x000ee20000004200 */
[----:B--2---:R-:W-:-:S05]  /*ca10*/  FFMA.FTZ R0, R140, UR10, -R3 ;  /* 0x0000000a8c007c23 */ /* 0x004fca0008010803 */
[----:B------:R-:W-:Y:S01]  /*ca20*/  F2FP.BF16.F32.PACK_AB R10, R183, R68 ;  /* 0x00000044b70a723e */ /* 0x000fe200000010ff */
[----:B------:R2:W4:Y:S02]  /*ca30*/  MUFU.EX2 R182, R0 ;  /* 0x0000000000b67308 */ /* 0x0005240000000800 */
[----:B--2---:R-:W-:Y:S01]  /*ca40*/  FFMA.FTZ R0, R217, UR10, -R24 ;  /* 0x0000000ad9007c23 */ /* 0x004fe20008010818 */
[----:B----4-:R-:W-:Y:S02]  /*ca50*/  F2FP.BF16.F32.PACK_AB R11, R182, R178 ;  /* 0x000000b2b60b723e */ /* 0x010fe400000010ff */
[----:B------:R-:W-:-:S03]  /*ca60*/  MOV R217, R134 ;  /* 0x0000008600d97202 */ /* 0x000fc60000000f00 */
[----:B------:R2:W-:Y:S02]  /*ca70*/  MUFU.EX2 R168, R0 ;  /* 0x0000000000a87308 */ /* 0x0005e40000000800 */
[----:B--2---:R-:W-:Y:S01]  /*ca80*/  FFMA.FTZ R0, R213, UR10, -R24 ;  /* 0x0000000ad5007c23 */ /* 0x004fe20008010818 */
[----:B------:R-:W-:Y:S02]  /*ca90*/  MOV R213, R75 ;  /* 0x0000004b00d57202 */ /* 0x000fe40000000f00 */
[----:B------:R-:W-:-:S03]  /*caa0*/  MOV R75, R70 ;  /* 0x00000046004b7202 */ /* 0x000fc60000000f00 */
[----:B------:R2:W-:Y:S01]  /*cab0*/  MUFU.EX2 R212, R0 ;  /* 0x0000000000d47308 */ /* 0x0005e20000000800 */
[----:B------:R-:W-:Y:S02]  /*cac0*/  MOV R70, R181 ;  /* 0x000000b500467202 */ /* 0x000fe40000000f00 */
[----:B------:R-:W-:Y:S02]  /*cad0*/  F2FP.BF16.F32.PACK_AB R9, R213, R169 ;  /* 0x000000a9d509723e */ /* 0x000fe400000010ff */
[----:B------:R-:W-:Y:S01]  /*cae0*/  MOV R214, R70 ;  /* 0x0000004600d67202 */ /* 0x000fe20000000f00 */
[----:B--2---:R-:W-:-:S04]  /*caf0*/  FFMA.FTZ R0, R209, UR10, -R24 ;  /* 0x0000000ad1007c23 */ /* 0x004fc80008010818 */
[----:B------:R2:W-:Y:S02]  /*cb00*/  MUFU.EX2 R177, R0 ;  /* 0x0000000000b17308 */ /* 0x0005e40000000800 */
[----:B--2---:R-:W-:-:S06]  /*cb10*/  FFMA.FTZ R0, R141, UR10, -R24 ;  /* 0x0000000a8d007c23 */ /* 0x004fcc0008010818 */
[----:B------:R2:W4:Y:S02]  /*cb20*/  MUFU.EX2 R181, R0 ;  /* 0x0000000000b57308 */ /* 0x0005240000000800 */
[----:B--2---:R-:W-:Y:S01]  /*cb30*/  FFMA.FTZ R0, R218, UR10, -R28 ;  /* 0x0000000ada007c23 */ /* 0x004fe2000801081c */
[----:B----4-:R-:W-:Y:S02]  /*cb40*/  F2FP.BF16.F32.PACK_AB R6, R181, R177 ;  /* 0x000000b1b506723e */ /* 0x010fe400000010ff */
[----:B------:R-:W-:-:S03]  /*cb50*/  MOV R218, R133 ;  /* 0x0000008500da7202 */ /* 0x000fc60000000f00 */
[----:B------:R2:W-:Y:S02]  /*cb60*/  MUFU.EX2 R209, R0 ;  /* 0x0000000000d17308 */ /* 0x0005e40000000800 */
[----:B--2---:R-:W-:Y:S01]  /*cb70*/  FFMA.FTZ R0, R216, UR10, -R28 ;  /* 0x0000000ad8007c23 */ /* 0x004fe2000801081c */
[----:B------:R-:W-:-:S05]  /*cb80*/  MOV R216, R180 ;  /* 0x000000b400d87202 */ /* 0x000fca0000000f00 */
[----:B------:R2:W4:Y:S02]  /*cb90*/  MUFU.EX2 R4, R0 ;  /* 0x0000000000047308 */ /* 0x0005240000000800 */
[----:B--2---:R-:W-:Y:S01]  /*cba0*/  FFMA.FTZ R0, R211, UR10, -R28 ;  /* 0x0000000ad3007c23 */ /* 0x004fe2000801081c */
[----:B------:R-:W-:-:S05]  /*cbb0*/  MOV R211, R176 ;  /* 0x000000b000d37202 */ /* 0x000fca0000000f00 */
[----:B------:R2:W-:Y:S01]  /*cbc0*/  MUFU.EX2 R176, R0 ;  /* 0x0000000000b07308 */ /* 0x0005e20000000800 */
[----:B------:R-:W-:-:S07]  /*cbd0*/  F2FP.BF16.F32.PACK_AB R8, R211, R170 ;  /* 0x000000aad308723e */ /* 0x000fce00000010ff */
[C---:B-1----:R-:W-:Y:S06]  /*cbe0*/  HMMA.16816.F32.BF16 R148, R8.reuse, R12, R148 ;  /* 0x0000000c0894723c */ /* 0x042fec0000041894 */
[C---:B------:R-:W-:Y:S01]  /*cbf0*/  HMMA.16816.F32.BF16 R52, R8.reuse, R14, R52 ;  /* 0x0000000e0834723c */ /* 0x040fe20000041834 */
[----:B--2---:R-:W-:Y:S01]  /*cc00*/  FFMA.FTZ R0, R208, UR10, -R28 ;  /* 0x0000000ad0007c23 */ /* 0x004fe2000801081c */
[----:B----4-:R-:W-:Y:S02]  /*cc10*/  MOV R208, R4 ;  /* 0x0000000400d07202 */ /* 0x010fe40000000f00 */
[----:B------:R-:W-:Y:S01]  /*cc20*/  F2FP.BF16.F32.PACK_AB R4, R212, R168 ;  /* 0x000000a8d404723e */ /* 0x000fe200000010ff */
[----:B------:R-:W1:Y:S01]  /*cc30*/  MUFU.EX2 R180, R0 ;  /* 0x0000000000b47308 */ /* 0x000e620000000800 */
[----:B------:R-:W-:Y:S01]  /*cc40*/  F2FP.BF16.F32.PACK_AB R5, R208, R209 ;  /* 0x000000d1d005723e */ /* 0x000fe200000010ff */
[C---:B------:R-:W-:Y:S06]  /*cc50*/  HMMA.16816.F32.BF16 R76, R8.reuse, R16, R160 ;  /* 0x00000010084c723c */ /* 0x040fec00000418a0 */
[----:B------:R-:W-:Y:S01]  /*cc60*/  HMMA.16816.F32.BF16 R60, R8, R18, R60 ;  /* 0x00000012083c723c */ /* 0x000fe2000004183c */
[----:B------:R-:W-:-:S02]  /*cc70*/  MOV R162, R75 ;  /* 0x0000004b00a27202 */ /* 0x000fc40000000f00 */
[----:B------:R-:W-:Y:S02]  /*cc80*/  MOV R163, R68 ;  /* 0x0000004400a37202 */ /* 0x000fe40000000f00 */
[----:B------:R-:W-:Y:S01]  /*cc90*/  MOV R161, R71 ;  /* 0x0000004700a17202 */ /* 0x000fe20000000f00 */
[C---:B---3--:R-:W-:Y:S01]  /*cca0*/  HMMA.16816.F32.BF16 R84, R8.reuse, R20, R84 ;  /* 0x000000140854723c */ /* 0x048fe20000041854 */
[----:B------:R-:W-:Y:S02]  /*ccb0*/  MOV R160, R162 ;  /* 0x000000a200a07202 */ /* 0x000fe40000000f00 */
[----:B-1----:R-:W-:Y:S02]  /*ccc0*/  F2FP.BF16.F32.PACK_AB R7, R180, R176 ;  /* 0x000000b0b407723e */ /* 0x002fe400000010ff */
[----:B------:R-:W-:Y:S01]  /*ccd0*/  MOV R0, R135 ;  /* 0x0000008700007202 */ /* 0x000fe20000000f00 */
[----:B------:R-:W-:Y:S04]  /*cce0*/  HMMA.16816.F32.BF16 R96, R8, R22, R96 ;  /* 0x000000160860723c */ /* 0x000fe80000041860 */
[----:B------:R-:W-:-:S02]  /*ccf0*/  FFMA.FTZ R0, R0, UR10, -R2 ;  /* 0x0000000a00007c23 */ /* 0x000fc40008010802 */
        /* <DEDUP_REMOVED lines=8> */
[----:B------:R-:W-:Y:S01]  /*cd80*/  MOV R162, R216 ;  /* 0x000000d800a27202 */ /* 0x000fe20000000f00 */
[----:B------:R-:W-:Y:S04]  /*cd90*/  LDSM.16.MT88.4 R20, [R233+0xd000] ;  /* 0x00d00000e914783b */ /* 0x000fe80000004200 */
        /* <DEDUP_REMOVED lines=13> */
[----:B------:R-:W-:Y:S01]  /*ce70*/  HMMA.16816.F32.BF16 R80, R8, R14, R80 ;  /* 0x0000000e0850723c */ /* 0x000fe20000041850 */
[----:B------:R-:W1:Y:S05]  /*ce80*/  LDSM.16.MT88.4 R12, [R235+0xe800] ;  /* 0x00e80000eb0c783b */ /* 0x000e6a0000004200 */
[C---:B--2---:R-:W-:Y:S06]  /*ce90*/  HMMA.16816.F32.BF16 R104, R4.reuse, R16, R104 ;  /* 0x000000100468723c */ /* 0x044fec0000041868 */
[----:B------:R-:W-:Y:S06]  /*cea0*/  HMMA.16816.F32.BF16 R108, R4, R18, R108 ;  /* 0x00000012046c723c */ /* 0x000fec000004186c */
[C---:B------:R-:W-:Y:S06]  /*ceb0*/  HMMA.16816.F32.BF16 R100, R8.reuse, R16, R100 ;  /* 0x000000100864723c */ /* 0x040fec0000041864 */
[----:B------:R-:W-:Y:S01]  /*cec0*/  HMMA.16816.F32.BF16 R112, R8, R18, R112 ;  /* 0x000000120870723c */ /* 0x000fe20000041870 */
[----:B------:R-:W2:Y:S05]  /*ced0*/  LDSM.16.MT88.4 R16, [R234+0xd000] ;  /* 0x00d00000ea10783b */ /* 0x000eaa0000004200 */
[C---:B-1----:R-:W-:Y:S06]  /*cee0*/  HMMA.16816.F32.BF16 R120, R4.reuse, R12, R120 ;  /* 0x0000000c0478723c */ /* 0x042fec0000041878 */
[----:B------:R-:W-:Y:S01]  /*cef0*/  HMMA.16816.F32.BF16 R124, R4, R14, R124 ;  /* 0x0000000e047c723c */ /* 0x000fe2000004187c */
[----:B------:R1:W-:Y:S05]  /*cf00*/  MUFU.EX2 R4, R0 ;  /* 0x0000000000047308 */ /* 0x0003ea0000000800 */
[C---:B------:R-:W-:Y:S06]  /*cf10*/  HMMA.16816.F32.BF16 R116, R8.reuse, R12, R116 ;  /* 0x0000000c0874723c */ /* 0x040fec0000041874 */
[----:B------:R-:W-:Y:S01]  /*cf20*/  HMMA.16816.F32.BF16 R128, R8, R14, R128 ;  /* 0x0000000e0880723c */ /* 0x000fe20000041880 */
[----:B------:R-:W3:Y:S01]  /*cf30*/  LDSM.16.MT88.4 R12, [R236+0xd000] ;  /* 0x00d00000ec0c783b */ /* 0x000ee20000004200 */
[----:B-1----:R-:W-:-:S04]  /*cf40*/  FFMA.FTZ R0, R248, UR10, -R2 ;  /* 0x0000000af8007c23 */ /* 0x002fc80008010802 */
[----:B------:R1:W-:Y:S02]  /*cf50*/  MUFU.EX2 R5, R0 ;  /* 0x0000000000057308 */ /* 0x0003e40000000800 */
[----:B-1----:R-:W-:-:S06]  /*cf60*/  FFMA.FTZ R0, R227, UR10, -R2 ;  /* 0x0000000ae3007c23 */ /* 0x002fcc0008010802 */
[----:B------:R1:W-:Y:S02]  /*cf70*/  MUFU.EX2 R6, R0 ;  /* 0x0000000000067308 */ /* 0x0003e40000000800 */
[----:B-1----:R-:W-:-:S06]  /*cf80*/  FFMA.FTZ R0, R49, UR10, -R2 ;  /* 0x0000000a31007c23 */ /* 0x002fcc0008010802 */
[----:B------:R1:W4:Y:S02]  /*cf90*/  MUFU.EX2 R7, R0 ;  /* 0x0000000000077308 */ /* 0x0003240000000800 */
[--C-:B-1----:R-:W-:Y:S02]  /*cfa0*/  FFMA.FTZ R0, R161, UR10, -R3.reuse ;  /* 0x0000000aa1007c23 */ /* 0x102fe40008010803 */
[----:B------:R-:W2:Y:S04]  /*cfb0*/  LDL.LU R161, [R1+0x20] ;  /* 0x0000200001a17983 */ /* 0x000ea80000300800 */
[----:B------:R1:W-:Y:S02]  /*cfc0*/  MUFU.EX2 R227, R0 ;  /* 0x0000000000e37308 */ /* 0x0003e40000000800 */
[----:B-1----:R-:W-:-:S06]  /*cfd0*/  FFMA.FTZ R0, R249, UR10, -R3 ;  /* 0x0000000af9007c23 */ /* 0x002fcc0008010803 */
[----:B------:R1:W3:Y:S02]  /*cfe0*/  MUFU.EX2 R248, R0 ;  /* 0x0000000000f87308 */ /* 0x0002e40000000800 */
[----:B-1----:R-:W-:-:S06]  /*cff0*/  FFMA.FTZ R0, R228, UR10, -R3 ;  /* 0x0000000ae4007c23 */ /* 0x002fcc0008010803 */
[----:B------:R1:W-:Y:S02]  /*d000*/  MUFU.EX2 R228, R0 ;  /* 0x0000000000e47308 */ /* 0x0003e40000000800 */
[----:B-1----:R-:W-:-:S06]  /*d010*/  FFMA.FTZ R0, R220, UR10, -R3 ;  /* 0x0000000adc007c23 */ /* 0x002fcc0008010803 */
[----:B------:R1:W3:Y:S02]  /*d020*/  MUFU.EX2 R249, R0 ;  /* 0x0000000000f97308 */ /* 0x0002e40000000800 */
[----:B-1----:R-:W-:-:S06]  /*d030*/  FFMA.FTZ R0, R218, UR10, -R24 ;  /* 0x0000000ada007c23 */ /* 0x002fcc0008010818 */
[----:B------:R1:W-:Y:S02]  /*d040*/  MUFU.EX2 R216, R0 ;  /* 0x0000000000d87308 */ /* 0x0003e40000000800 */
[----:B-1----:R-:W-:-:S06]  /*d050*/  FFMA.FTZ R0, R217, UR10, -R24 ;  /* 0x0000000ad9007c23 */ /* 0x002fcc0008010818 */
[----:B------:R1:W-:Y:S02]  /*d060*/  MUFU.EX2 R217, R0 ;  /* 0x0000000000d97308 */ /* 0x0003e40000000800 */
[----:B-1----:R-:W-:Y:S01]  /*d070*/  FFMA.FTZ R0, R230, UR10, -R24 ;  /* 0x0000000ae6007c23 */ /* 0x002fe20008010818 */
[--C-:B------:R-:W-:Y:S01]  /*d080*/  FFMA.FTZ R47, R221, UR10, -R2.reuse ;  /* 0x0000000add2f7c23 */ /* 0x100fe20008010802 */
[--C-:B------:R-:W-:Y:S01]  /*d090*/  FFMA.FTZ R46, R219, UR10, -R2.reuse ;  /* 0x0000000adb2e7c23 */ /* 0x100fe20008010802 */
[----:B------:R-:W-:-:S03]  /*d0a0*/  FFMA.FTZ R45, R50, UR10, -R2 ;  /* 0x0000000a322d7c23 */ /* 0x000fc60008010802 */
[----:B------:R1:W-:Y:S01]  /*d0b0*/  MUFU.EX2 R218, R0 ;  /* 0x0000000000da7308 */ /* 0x0003e20000000800 */
[----:B------:R-:W-:Y:S01]  /*d0c0*/  FFMA.FTZ R44, R27, UR10, -R2 ;  /* 0x0000000a1b2c7c23 */ /* 0x000fe20008010802 */
[----:B--2---:R-:W-:Y:S01]  /*d0d0*/  FFMA.FTZ R49, R161, R25, R237 ;  /* 0x00000019a1317223 */ /* 0x004fe200000100ed */
[----:B-1----:R-:W-:Y:S01]  /*d0e0*/  FFMA.FTZ R0, R223, UR10, -R24 ;  /* 0x0000000adf007c23 */ /* 0x002fe20008010818 */
[----:B------:R1:W5:Y:S01]  /*d0f0*/  LDL.LU R237, [R1+0x94] ;  /* 0x0000940001ed7983 */ /* 0x0003620000300800 */
[----:B------:R-:W-:-:S03]  /*d100*/  MOV R161, R163 ;  /* 0x000000a300a17202 */ /* 0x000fc60000000f00 */
[----:B------:R2:W1:Y:S01]  /*d110*/  MUFU.EX2 R220, R0 ;  /* 0x0000000000dc7308 */ /* 0x0004620000000800 */
[----:B------:R-:W3:Y:S01]  /*d120*/  LDL.LU R167, [R1+0x24] ;  /* 0x0000240001a77983 */ /* 0x000ee20000300800 */
[----:B------:R-:W-:Y:S01]  /*d130*/  MOV R163, R214 ;  /* 0x000000d600a37202 */ /* 0x000fe20000000f00 */
[--C-:B------:R-:W-:Y:S01]  /*d140*/  FFMA.FTZ R2, R231, UR10, -R28.reuse ;  /* 0x0000000ae7027c23 */ /* 0x100fe2000801081c */
[----:B------:R-:W-:Y:S01]  /*d150*/  FFMA.FTZ R40, R48, UR10, -R3 ;  /* 0x0000000a30287c23 */ /* 0x000fe20008010803 */
[----:B------:R-:W-:Y:S02]  /*d160*/  MOV R166, R213 ;  /* 0x000000d500a67202 */ /* 0x000fe40000000f00 */
[----:B----4-:R-:W-:Y:S02]  /*d170*/  MOV R230, R7 ;  /* 0x0000000700e67202 */ /* 0x010fe40000000f00 */
[----:B------:R-:W-:Y:S01]  /*d180*/  MOV R223, R6 ;  /* 0x0000000600df7202 */ /* 0x000fe20000000f00 */
[----:B--2---:R-:W-:Y:S01]  /*d190*/  FFMA.FTZ R0, R160, UR10, -R28 ;  /* 0x0000000aa0007c23 */ /* 0x004fe2000801081c */
[----:B------:R-:W-:-:S02]  /*d1a0*/  MOV R160, R162 ;  /* 0x000000a200a07202 */ /* 0x000fc40000000f00 */
[----:B------:R-:W-:Y:S02]  /*d1b0*/  MOV R162, R215 ;  /* 0x000000d700a27202 */ /* 0x000fe40000000f00 */
[----:B------:R2:W-:Y:S08]  /*d1c0*/  MUFU.EX2 R215, R0 ;  /* 0x0000000000d77308 */ /* 0x0005f00000000800 */
[----:B------:R-:W-:Y:S01]  /*d1d0*/  MUFU.EX2 R213, R2 ;  /* 0x0000000200d57308 */ /* 0x000fe20000000800 */
[----:B--2---:R-:W-:Y:S01]  /*d1e0*/  FFMA.FTZ R0, R232, UR10, -R28 ;  /* 0x0000000ae8007c23 */ /* 0x004fe2000801081c */
[----:B------:R-:W-:-:S02]  /*d1f0*/  MOV R221, R5 ;  /* 0x0000000500dd7202 */ /* 0x000fc40000000f00 */
[----:B------:R-:W-:-:S04]  /*d200*/  MOV R165, R211 ;  /* 0x000000d300a57202 */ /* 0x000fc80000000f00 */
[----:B------:R2:W4:Y:S01]  /*d210*/  MUFU.EX2 R214, R0 ;  /* 0x0000000000d67308 */ /* 0x0005220000000800 */
[----:B------:R-:W-:Y:S01]  /*d220*/  MOV R219, R4 ;  /* 0x0000000400db7202 */ /* 0x000fe20000000f00 */
[----:B------:R-:W-:Y:S01]  /*d230*/  FFMA.FTZ R43, R225, UR10, -R3 ;  /* 0x0000000ae12b7c23 */ /* 0x000fe20008010803 */
[----:B---3--:R-:W-:Y:S02]  /*d240*/  F2FP.BF16.F32.PACK_AB R9, R248, R227 ;  /* 0x000000e3f809723e */ /* 0x008fe400000010ff */
[----:B------:R-:W-:Y:S02]  /*d250*/  F2FP.BF16.F32.PACK_AB R10, R230, R223 ;  /* 0x000000dfe60a723e */ /* 0x000fe400000010ff */
[----:B------:R-:W-:Y:S02]  /*d260*/  F2FP.BF16.F32.PACK_AB R11, R249, R228 ;  /* 0x000000e4f90b723e */ /* 0x000fe400000010ff */
[----:B-1----:R-:W-:Y:S02]  /*d270*/  F2FP.BF16.F32.PACK_AB R6, R220, R218 ;  /* 0x000000dadc06723e */ /* 0x002fe400000010ff */
[----:B------:R-:W-:-:S02]  /*d280*/  MOV R185, R160 ;  /* 0x000000a000b97202 */ /* 0x000fc40000000f00 */
[----:B------:R-:W-:Y:S02]  /*d290*/  MOV R186, R161 ;  /* 0x000000a100ba7202 */ /* 0x000fe40000000f00 */
[----:B------:R-:W-:Y:S02]  /*d2a0*/  MOV R187, R162 ;  /* 0x000000a200bb7202 */ /* 0x000fe40000000f00 */
[----:B------:R-:W-:Y:S01]  /*d2b0*/  MOV R164, R163 ;  /* 0x000000a300a47202 */ /* 0x000fe20000000f00 */
[----:B--2---:R-:W-:Y:S01]  /*d2c0*/  FFMA.FTZ R0, R250, UR10, -R28 ;  /* 0x0000000afa007c23 */ /* 0x004fe2000801081c */
[----:B------:R-:W-:Y:S01]  /*d2d0*/  F2FP.BF16.F32.PACK_AB R8, R221, R219 ;  /* 0x000000dbdd08723e */ /* 0x000fe200000010ff */
[--C-:B------:R-:W-:Y:S01]  /*d2e0*/  FFMA.FTZ R42, R222, UR10, -R3.reuse ;  /* 0x0000000ade2a7c23 */ /* 0x100fe20008010803 */
[----:B------:R-:W-:Y:S01]  /*d2f0*/  F2FP.BF16.F32.PACK_AB R4, R217, R216 ;  /* 0x000000d8d904723e */ /* 0x000fe200000010ff */
[----:B------:R-:W-:Y:S01]  /*d300*/  FFMA.FTZ R41, R51, UR10, -R3 ;  /* 0x0000000a33297c23 */ /* 0x000fe20008010803 */
[----:B----4-:R-:W-:Y:S01]  /*d310*/  F2FP.BF16.F32.PACK_AB R5, R214, R215 ;  /* 0x000000d7d605723e */ /* 0x010fe200000010ff */
[--C-:B------:R-:W-:Y:S01]  /*d320*/  FFMA.FTZ R2, R226, UR10, -R24.reuse ;  /* 0x0000000ae2027c23 */ /* 0x100fe20008010818 */
[----:B------:R-:W-:Y:S01]  /*d330*/  MOV R211, R31 ;  /* 0x0000001f00d37202 */ /* 0x000fe20000000f00 */
[C---:B------:R-:W-:Y:S01]  /*d340*/  HMMA.16816.F32.BF16 R160, R8.reuse, R16, R76 ;  /* 0x0000001008a0723c */ /* 0x040fe2000004184c */
[----:B------:R-:W-:Y:S01]  /*d350*/  MOV R50, R186 ;  /* 0x000000ba00327202 */ /* 0x000fe20000000f00 */
[--C-:B------:R-:W-:Y:S01]  /*d360*/  FFMA.FTZ R31, R251, UR10, -R24.reuse ;  /* 0x0000000afb1f7c23 */ /* 0x100fe20008010818 */
[----:B------:R-:W-:Y:S01]  /*d370*/  MOV R186, R165 ;  /* 0x000000a500ba7202 */ /* 0x000fe20000000f00 */
[----:B------:R-:W-:Y:S01]  /*d380*/  FFMA.FTZ R3, R229, UR10, -R24 ;  /* 0x0000000ae5037c23 */ /* 0x000fe20008010818 */
[----:B------:R-:W-:Y:S01]  /*d390*/  MOV R226, R210 ;  /* 0x000000d200e27202 */ /* 0x000fe20000000f00 */
[----:B------:R-:W-:Y:S01]  /*d3a0*/  HMMA.16816.F32.BF16 R148, R8, R20, R148 ;  /* 0x000000140894723c */ /* 0x000fe20000041894 */
[----:B------:R-:W-:Y:S01]  /*d3b0*/  MOV R79, R185 ;  /* 0x000000b9004f7202 */ /* 0x000fe20000000f00 */
[----:B------:R1:W5:Y:S01]  /*d3c0*/  LDL.LU R232, [R1+0x90] ;  /* 0x0000900001e87983 */ /* 0x0003620000300800 */
[----:B------:R-:W-:-:S02]  /*d3d0*/  MOV R76, R187 ;  /* 0x000000bb004c7202 */ /* 0x000fc40000000f00 */
[----:B------:R-:W-:Y:S01]  /*d3e0*/  MOV R77, R164 ;  /* 0x000000a4004d7202 */ /* 0x000fe20000000f00 */
[----:B------:R-:W-:Y:S01]  /*d3f0*/  HMMA.16816.F32.BF16 R52, R8, R22, R52 ;  /* 0x000000160834723c */ /* 0x000fe20000041834 */
[----:B------:R-:W-:Y:S02]  /*d400*/  MOV R185, R166 ;  /* 0x000000a600b97202 */ /* 0x000fe40000000f00 */
[----:B------:R-:W-:Y:S02]  /*d410*/  MOV R78, R208 ;  /* 0x000000d0004e7202 */ /* 0x000fe40000000f00 */
[----:B------:R-:W-:Y:S02]  /*d420*/  MOV R187, R209 ;  /* 0x000000d100bb7202 */ /* 0x000fe40000000f00 */
[----:B------:R-:W-:Y:S02]  /*d430*/  MOV R225, R180 ;  /* 0x000000b400e17202 */ /* 0x000fe40000000f00 */
[----:B------:R-:W-:-:S02]  /*d440*/  MOV R222, R181 ;  /* 0x000000b500de7202 */ /* 0x000fc40000000f00 */
[----:B------:R-:W-:Y:S02]  /*d450*/  MOV R250, R182 ;  /* 0x000000b600fa7202 */ /* 0x000fe40000000f00 */
[----:B------:R-:W-:Y:S02]  /*d460*/  MOV R231, R183 ;  /* 0x000000b700e77202 */ /* 0x000fe40000000f00 */
[----:B------:R-:W-:Y:S02]  /*d470*/  MOV R251, R176 ;  /* 0x000000b000fb7202 */ /* 0x000fe40000000f00 */
[----:B------:R-:W-:Y:S02]  /*d480*/  MOV R229, R177 ;  /* 0x000000b100e57202 */ /* 0x000fe40000000f00 */
[----:B------:R-:W-:Y:S01]  /*d490*/  MOV R51, R178 ;  /* 0x000000b200337202 */ /* 0x000fe20000000f00 */
[----:B------:R-:W-:Y:S01]  /*d4a0*/  FFMA.FTZ R48, R167, R26, R35 ;  /* 0x0000001aa7307223 */ /* 0x000fe20000010023 */
[----:B------:R-:W-:Y:S01]  /*d4b0*/  MOV R167, R212 ;  /* 0x000000d400a77202 */ /* 0x000fe20000000f00 */
[----:B------:R1:W5:Y:S01]  /*d4c0*/  LDL.LU R35, [R1+0x8c] ;  /* 0x00008c0001237983 */ /* 0x0003620000300800 */
[----:B------:R-:W2:Y:S02]  /*d4d0*/  MUFU.EX2 R212, R0 ;  /* 0x0000000000d47308 */ /* 0x000ea40000000800 */
[----:B------:R-:W-:-:S02]  /*d4e0*/  MOV R184, R167 ;  /* 0x000000a700b87202 */ /* 0x000fc40000000f00 */
[----:B--2---:R-:W-:Y:S01]  /*d4f0*/  F2FP.BF16.F32.PACK_AB R7, R213, R212 ;  /* 0x000000d4d507723e */ /* 0x004fe200000010ff */
[----:B------:R-:W-:Y:S01]  /*d500*/  FFMA.FTZ R0, R224, UR10, -R24 ;  /* 0x0000000ae0007c23 */ /* 0x000fe20008010818 */
[----:B------:R-:W-:Y:S01]  /*d510*/  MOV R224, R211 ;  /* 0x000000d300e07202 */ /* 0x000fe20000000f00 */
[----:B------:R-:W-:Y:S01]  /*d520*/  LDSM.16.MT88.4 R24, [R235+0xd000] ;  /* 0x00d00000eb18783b */ /* 0x000fe20000004200 */
[----:B------:R-:W-:Y:S06]  /*d530*/  HMMA.16816.F32.BF16 R208, R8, R18, R60 ;  /* 0x0000001208d0723c */ /* 0x000fec000004183c */
[C---:B------:R-:W-:Y:S06]  /*d540*/  HMMA.16816.F32.BF16 R144, R4.reuse, R20, R144 ;  /* 0x000000140490723c */ /* 0x040fec0000041890 */
[C---:B------:R-:W-:Y:S01]  /*d550*/  HMMA.16816.F32.BF16 R156, R4.reuse, R22, R156 ;  /* 0x00000016049c723c */ /* 0x040fe2000004189c */
[----:B------:R-:W2:Y:S05]  /*d560*/  LDSM.16.MT88.4 R20, [R233+0xf000] ;  /* 0x00f00000e914783b */ /* 0x000eaa0000004200 */
[C---:B------:R-:W-:Y:S06]  /*d570*/  HMMA.16816.F32.BF16 R164, R4.reuse, R16, R68 ;  /* 0x0000001004a4723c */ /* 0x040fec0000041844 */
[----:B------:R-:W-:Y:S01]  /*d580*/  HMMA.16816.F32.BF16 R64, R4, R18, R64 ;  /* 0x000000120440723c */ /* 0x000fe20000041840 */
[----:B------:R-:W-:Y:S01]  /*d590*/  MOV R71, R179 ;  /* 0x000000b300477202 */ /* 0x000fe20000000f00 */
[----:B------:R-:W3:Y:S04]  /*d5a0*/  LDSM.16.MT88.4 R16, [R234+0xf000] ;  /* 0x00f00000ea10783b */ /* 0x000ee80000004200 */
[-C--:B------:R-:W-:Y:S06]  /*d5b0*/  HMMA.16816.F32.BF16 R176, R8, R12.reuse, R56 ;  /* 0x0000000c08b0723c */ /* 0x080fec0000041838 */
[C---:B------:R-:W-:Y:S01]  /*d5c0*/  HMMA.16816.F32.BF16 R180, R4.reuse, R12, R36 ;  /* 0x0000000c04b4723c */ /* 0x040fe20000041824 */
[----:B------:R-:W-:Y:S05]  /*d5d0*/  LDSM.16.MT88.4 R36, [R235+0xf000] ;  /* 0x00f00000eb24783b */ /* 0x000fea0000004200 */
[-C--:B------:R-:W-:Y:S06]  /*d5e0*/  HMMA.16816.F32.BF16 R188, R4, R14.reuse, R188 ;  /* 0x0000000e04bc723c */ /* 0x080fec00000418bc */
[----:B------:R-:W-:Y:S01]  /*d5f0*/  HMMA.16816.F32.BF16 R60, R8, R14, R72 ;  /* 0x0000000e083c723c */ /* 0x000fe20000041848 */
[----:B------:R-:W4:Y:S01]  /*d600*/  LDSM.16.MT88.4 R12, [R236+0xf000] ;  /* 0x00f00000ec0c783b */ /* 0x000f220000004200 */
[----:B------:R-:W-:-:S02]  /*d610*/  MOV R69, R76 ;  /* 0x0000004c00457202 */ /* 0x000fc40000000f00 */
[----:B------:R-:W-:Y:S02]  /*d620*/  MOV R70, R77 ;  /* 0x0000004d00467202 */ /* 0x000fe40000000f00 */
[C---:B--2---:R-:W-:Y:S07]  /*d630*/  HMMA.16816.F32.BF16 R72, R4.reuse, R20, R136 ;  /* 0x000000140448723c */ /* 0x044fee0000041888 */
[----:B------:R-:W-:Y:S01]  /*d640*/  MOV R137, R71 ;  /* 0x0000004700897202 */ /* 0x000fe20000000f00 */
[----:B------:R-:W-:Y:S01]  /*d650*/  HMMA.16816.F32.BF16 R196, R4, R24, R196 ;  /* 0x0000001804c4723c */ /* 0x000fe200000418c4 */
[----:B------:R-:W-:-:S02]  /*d660*/  MOV R71, R78 ;  /* 0x0000004e00477202 */ /* 0x000fc40000000f00 */
[----:B------:R-:W-:-:S03]  /*d670*/  MOV R138, R79 ;  /* 0x0000004f008a7202 */ /* 0x000fc60000000f00 */
[C---:B------:R-:W-:Y:S06]  /*d680*/  HMMA.16816.F32.BF16 R204, R4.reuse, R26, R204 ;  /* 0x0000001a04cc723c */ /* 0x040fec00000418cc */
[C---:B------:R-:W-:Y:S06]  /*d690*/  HMMA.16816.F32.BF16 R76, R4.reuse, R22, R132 ;  /* 0x00000016044c723c */ /* 0x040fec0000041884 */
[C---:B---3--:R-:W-:Y:S06]  /*d6a0*/  HMMA.16816.F32.BF16 R88, R4.reuse, R16, R88 ;  /* 0x000000100458723c */ /* 0x048fec0000041858 */
[C---:B------:R-:W-:Y:S06]  /*d6b0*/  HMMA.16816.F32.BF16 R92, R4.reuse, R18, R92 ;  /* 0x00000012045c723c */ /* 0x040fec000004185c */
[C---:B----4-:R-:W-:Y:S06]  /*d6c0*/  HMMA.16816.F32.BF16 R104, R4.reuse, R12, R104 ;  /* 0x0000000c0468723c */ /* 0x050fec0000041868 */
[C---:B------:R-:W-:Y:S06]  /*d6d0*/  HMMA.16816.F32.BF16 R108, R4.reuse, R14, R108 ;  /* 0x0000000e046c723c */ /* 0x040fec000004186c */
[C---:B------:R-:W-:Y:S06]  /*d6e0*/  HMMA.16816.F32.BF16 R120, R4.reuse, R36, R120 ;  /* 0x000000240478723c */ /* 0x040fec0000041878 */
[----:B------:R-:W-:Y:S01]  /*d6f0*/  HMMA.16816.F32.BF16 R56, R4, R38, R124 ;  /* 0x000000260438723c */ /* 0x000fe2000004187c */
[----:B------:R-:W2:Y:S04]  /*d700*/  LDL.LU R6, [R1+0x28] ;  /* 0x0000280001067983 */ /* 0x000ea80000300800 */
[----:B------:R-:W3:Y:S02]  /*d710*/  LDL.LU R7, [R1+0x30] ;  /* 0x0000300001077983 */ /* 0x000ee40000300800 */
[----:B------:R-:W-:Y:S01]  /*d720*/  MOV R124, R224 ;  /* 0x000000e0007c7202 */ /* 0x000fe20000000f00 */
[----:B------:R-:W-:Y:S01]  /*d730*/  MUFU.EX2 R135, R44 ;  /* 0x0000002c00877308 */ /* 0x000fe20000000800 */
[----:B------:R-:W-:-:S02]  /*d740*/  MOV R126, R70 ;  /* 0x00000046007e7202 */ /* 0x000fc40000000f00 */
[----:B------:R-:W-:Y:S02]  /*d750*/  MOV R125, R226 ;  /* 0x000000e2007d7202 */ /* 0x000fe40000000f00 */
[----:B------:R-:W-:-:S03]  /*d760*/  MOV R226, R51 ;  /* 0x0000003300e27202 */ /* 0x000fc60000000f00 */
[----:B------:R4:W-:Y:S01]  /*d770*/  MUFU.EX2 R44, R0 ;  /* 0x00000000002c7308 */ /* 0x0009e20000000800 */
[----:B------:R-:W-:Y:S02]  /*d780*/  MOV R4, R125 ;  /* 0x0000007d00047202 */ /* 0x000fe40000000f00 */
[----:B------:R-:W-:-:S05]  /*d790*/  MOV R127, R69 ;  /* 0x00000045007f7202 */ /* 0x000fca0000000f00 */
[----:B------:R-:W-:Y:S01]  /*d7a0*/  MUFU.EX2 R51, R43 ;  /* 0x0000002b00337308 */ /* 0x000fe20000000800 */
[----:B----4-:R-:W-:-:S07]  /*d7b0*/  FFMA.FTZ R0, R124, UR10, -R28 ;  /* 0x0000000a7c007c23 */ /* 0x010fce000801081c */
[----:B------:R-:W-:Y:S01]  /*d7c0*/  MUFU.EX2 R43, R31 ;  /* 0x0000001f002b7308 */ /* 0x000fe20000000800 */
[----:B------:R-:W-:-:S07]  /*d7d0*/  MOV R124, R137 ;  /* 0x00000089007c7202 */ /* 0x000fce0000000f00 */
[----:B------:R4:W-:Y:S01]  /*d7e0*/  MUFU.EX2 R31, R0 ;  /* 0x00000000001f7308 */ /* 0x0009e20000000800 */
[----:B------:R-:W-:Y:S02]  /*d7f0*/  MOV R5, R127 ;  /* 0x0000007f00057202 */ /* 0x000fe40000000f00 */
[----:B------:R-:W-:-:S05]  /*d800*/  MOV R137, R153 ;  /* 0x0000009900897202 */ /* 0x000fca0000000f00 */
[----:B------:R-:W-:Y:S01]  /*d810*/  MUFU.EX2 R132, R40 ;  /* 0x0000002800847308 */ /* 0x000fe20000000800 */
[----:B----4-:R-:W-:-:S07]  /*d820*/  FFMA.FTZ R0, R126, UR10, -R28 ;  /* 0x0000000a7e007c23 */ /* 0x010fce000801081c */
[----:B------:R4:W-:Y:S08]  /*d830*/  MUFU.EX2 R40, R0 ;  /* 0x0000000000287308 */ /* 0x0009f00000000800 */
[----:B------:R-:W-:Y:S01]  /*d840*/  MUFU.EX2 R134, R47 ;  /* 0x0000002f00867308 */ /* 0x000fe20000000800 */
[----:B----4-:R-:W-:Y:S01]  /*d850*/  FFMA.FTZ R0, R4, UR10, -R28 ;  /* 0x0000000a04007c23 */ /* 0x010fe2000801081c */
[----:B------:R-:W-:-:S06]  /*d860*/  FADD.FTZ R4, R124, R49 ;  /* 0x000000317c047221 */ /* 0x000fcc0000010000 */
[----:B------:R-:W-:Y:S08]  /*d870*/  MUFU.EX2 R136, R46 ;  /* 0x0000002e00887308 */ /* 0x000ff00000000800 */
[----:B------:R-:W-:Y:S08]  /*d880*/  MUFU.EX2 R133, R45 ;  /* 0x0000002d00857308 */ /* 0x000ff00000000800 */
[----:B------:R-:W-:Y:S08]  /*d890*/  MUFU.EX2 R47, R42 ;  /* 0x0000002a002f7308 */ /* 0x000ff00000000800 */
[----:B------:R-:W-:Y:S08]  /*d8a0*/  MUFU.EX2 R46, R2 ;  /* 0x00000002002e7308 */ /* 0x000ff00000000800 */
[----:B------:R4:W1:Y:S08]  /*d8b0*/  MUFU.EX2 R45, R3 ;  /* 0x00000003002d7308 */ /* 0x0008700000000800 */
[----:B------:R-:W-:Y:S01]  /*d8c0*/  MUFU.EX2 R42, R0 ;  /* 0x00000000002a7308 */ /* 0x000fe20000000800 */
[----:B----4-:R-:W-:Y:S01]  /*d8d0*/  FFMA.FTZ R3, R5, UR10, -R28 ;  /* 0x0000000a05037c23 */ /* 0x010fe2000801081c */
[----:B------:R-:W-:Y:S01]  /*d8e0*/  MOV R224, R50 ;  /* 0x0000003200e07202 */ /* 0x000fe20000000f00 */
[----:B------:R-:W-:Y:S05]  /*d8f0*/  HMMA.16816.F32.BF16 R116, R8, R36, R116 ;  /* 0x000000240874723c */ /* 0x000fea0000041874 */
[----:B------:R-:W4:Y:S08]  /*d900*/  MUFU.EX2 R50, R41 ;  /* 0x0000002900327308 */ /* 0x000f300000000800 */
[----:B------:R4:W3:Y:S01]  /*d910*/  MUFU.EX2 R41, R3 ;  /* 0x0000000300297308 */ /* 0x0008e20000000800 */
[----:B------:R-:W-:-:S02]  /*d920*/  MOV R126, R154 ;  /* 0x0000009a007e7202 */ /* 0x000fc40000000f00 */
[----:B------:R-:W-:Y:S02]  /*d930*/  MOV R125, R152 ;  /* 0x00000098007d7202 */ /* 0x000fe40000000f00 */
[----:B------:R-:W-:Y:S01]  /*d940*/  MOV R127, R155 ;  /* 0x0000009b007f7202 */ /* 0x000fe20000000f00 */
[----:B------:R-:W-:Y:S01]  /*d950*/  HMMA.16816.F32.BF16 R192, R8, R24, R192 ;  /* 0x0000001808c0723c */ /* 0x000fe200000418c0 */
[----:B------:R-:W-:Y:S01]  /*d960*/  MOV R139, R71 ;  /* 0x00000047008b7202 */ /* 0x000fe20000000f00 */
[----:B------:R-:W-:Y:S01]  /*d970*/  LDSM.16.MT88.4 R152, [R233+0xd800] ;  /* 0x00d80000e998783b */ /* 0x000fe20000004200 */
[----:B-1----:R-:W-:-:S03]  /*d980*/  F2FP.BF16.F32.PACK_AB R124, R45, R43 ;  /* 0x0000002b2d7c723e */ /* 0x002fc600000010ff */
[C---:B------:R-:W-:Y:S06]  /*d990*/  HMMA.16816.F32.BF16 R68, R8.reuse, R20, R140 ;  /* 0x000000140844723c */ /* 0x040fec000004188c */
[----:B------:R-:W-:Y:S01]  /*d9a0*/  HMMA.16816.F32.BF16 R84, R8, R16, R84 ;  /* 0x000000100854723c */ /* 0x000fe20000041854 */
[----:B----4-:R-:W-:Y:S01]  /*d9b0*/  FADD.FTZ R3, R125, R48 ;  /* 0x000000307d037221 */ /* 0x010fe20000010000 */
[----:B------:R-:W-:-:S04]  /*d9c0*/  F2FP.BF16.F32.PACK_AB R125, R40, R31 ;  /* 0x0000001f287d723e */ /* 0x000fc800000010ff */
[----:B------:R-:W-:Y:S01]  /*d9d0*/  HMMA.16816.F32.BF16 R100, R8, R12, R100 ;  /* 0x0000000c0864723c */ /* 0x000fe20000041864 */
[----:B------:R-:W-:-:S05]  /*d9e0*/  FADD.FTZ R28, R138, R3 ;  /* 0x000000038a1c7221 */ /* 0x000fca0000010000 */
[C---:B------:R-:W-:Y:S06]  /*d9f0*/  HMMA.16816.F32.BF16 R24, R8.reuse, R26, R200 ;  /* 0x0000001a0818723c */ /* 0x040fec00000418c8 */
[C---:B------:R-:W-:Y:S06]  /*da00*/  HMMA.16816.F32.BF16 R20, R8.reuse, R22, R80 ;  /* 0x000000160814723c */ /* 0x040fec0000041850 */
[C---:B------:R-:W-:Y:S06]  /*da10*/  HMMA.16816.F32.BF16 R16, R8.reuse, R18, R96 ;  /* 0x000000120810723c */ /* 0x040fec0000041860 */
[C---:B------:R-:W-:Y:S01]  /*da20*/  HMMA.16816.F32.BF16 R12, R8.reuse, R14, R112 ;  /* 0x0000000e080c723c */ /* 0x040fe20000041870 */
[----:B------:R-:W-:Y:S01]  /*da30*/  MOV R3, R174 ;  /* 0x000000ae00037202 */ /* 0x000fe20000000f00 */
[----:B------:R-:W-:Y:S04]  /*da40*/  LDSM.16.MT88.4 R200, [R235+0xd800] ;  /* 0x00d80000ebc8783b */ /* 0x000fe80000004200 */
[----:B------:R-:W-:Y:S01]  /*da50*/  HMMA.16816.F32.BF16 R8, R8, R38, R128 ;  /* 0x000000260808723c */ /* 0x000fe20000041880 */
[----:B------:R-:W-:Y:S01]  /*da60*/  MOV R36, R173 ;  /* 0x000000ad00247202 */ /* 0x000fe20000000f00 */
[----:B------:R-:W-:Y:S01]  /*da70*/  LDSM.16.MT88.4 R80, [R233+0xf800] ;  /* 0x00f80000e950783b */ /* 0x000fe20000004200 */
[----:B------:R-:W-:-:S02]  /*da80*/  MOV R37, R172 ;  /* 0x000000ac00257202 */ /* 0x000fc40000000f00 */
[----:B------:R-:W-:Y:S01]  /*da90*/  MOV R48, R171 ;  /* 0x000000ab00307202 */ /* 0x000fe20000000f00 */
[----:B------:R-:W-:Y:S01]  /*daa0*/  LDSM.16.MT88.4 R96, [R234+0xf800] ;  /* 0x00f80000ea60783b */ /* 0x000fe20000004200 */
[----:B------:R-:W-:Y:S02]  /*dab0*/  F2FP.BF16.F32.PACK_AB R128, R136, R134 ;  /* 0x000000868880723e */ /* 0x000fe400000010ff */
[----:B------:R-:W-:Y:S01]  /*dac0*/  F2FP.BF16.F32.PACK_AB R129, R47, R51 ;  /* 0x000000332f81723e */ /* 0x000fe200000010ff */
[----:B------:R-:W-:Y:S01]  /*dad0*/  LDSM.16.MT88.4 R112, [R236+0xf800] ;  /* 0x00f80000ec70783b */ /* 0x000fe20000004200 */
[----:B------:R-:W-:Y:S02]  /*dae0*/  F2FP.BF16.F32.PACK_AB R130, R135, R133 ;  /* 0x000000858782723e */ /* 0x000fe400000010ff */
[----:B------:R-:W-:Y:S02]  /*daf0*/  F2FP.BF16.F32.PACK_AB R131, R132, R50 ;  /* 0x000000328483723e */ /* 0x000fe400000010ff */
[----:B------:R-:W-:-:S02]  /*db00*/  MOV R49, R170 ;  /* 0x000000aa00317202 */ /* 0x000fc40000000f00 */
[----:B------:R-:W-:Y:S02]  /*db10*/  MOV R140, R169 ;  /* 0x000000a9008c7202 */ /* 0x000fe40000000f00 */
[----:B------:R-:W-:Y:S02]  /*db20*/  MOV R141, R168 ;  /* 0x000000a8008d7202 */ /* 0x000fe40000000f00 */
[----:B------:R-:W-:Y:S01]  /*db30*/  MOV R142, R187 ;  /* 0x000000bb008e7202 */ /* 0x000fe20000000f00 */
[----:B------:R-:W-:Y:S01]  /*db40*/  LDSM.16.MT88.4 R168, [R234+0xd800] ;  /* 0x00d80000eaa8783b */ /* 0x000fe20000004200 */
[----:B------:R-:W-:Y:S02]  /*db50*/  MOV R143, R186 ;  /* 0x000000ba008f7202 */ /* 0x000fe40000000f00 */
[----:B------:R-:W-:Y:S01]  /*db60*/  MOV R138, R184 ;  /* 0x000000b8008a7202 */ /* 0x000fe20000000f00 */
[----:B--2---:R-:W-:Y:S01]  /*db70*/  FFMA.FTZ R2, R6, R29, R34 ;  /* 0x0000001d06027223 */ /* 0x004fe20000010022 */
[----:B------:R-:W-:Y:S01]  /*db80*/  FADD.FTZ R29, R137, R4 ;  /* 0x00000004891d7221 */ /* 0x000fe20000010000 */
[----:B------:R1:W5:Y:S01]  /*db90*/  LDL.LU R34, [R1+0x88] ;  /* 0x0000880001227983 */ /* 0x0003620000300800 */
[----:B---3--:R-:W-:-:S03]  /*dba0*/  FFMA.FTZ R0, R7, R30, R33 ;  /* 0x0000001e07007223 */ /* 0x008fc60000010021 */
[----:B------:R-:W2:Y:S01]  /*dbb0*/  LDSM.16.MT88.4 R4, [R235+0xf800] ;  /* 0x00f80000eb04783b */ /* 0x000ea20000004200 */
[----:B------:R-:W-:Y:S01]  /*dbc0*/  FADD.FTZ R2, R126, R2 ;  /* 0x000000027e027221 */ /* 0x000fe20000010000 */
[----:B------:R-:W-:Y:S01]  /*dbd0*/  FADD.FTZ R30, R127, R0 ;  /* 0x000000007f1e7221 */ /* 0x000fe20000010000 */
[----:B------:R-:W-:Y:S01]  /*dbe0*/  F2FP.BF16.F32.PACK_AB R126, R44, R46 ;  /* 0x0000002e2c7e723e */ /* 0x000fe200000010ff */
[----:B------:R-:W-:Y:S01]  /*dbf0*/  FADD.FTZ R3, R3, R29 ;  /* 0x0000001d03037221 */ /* 0x000fe20000010000 */
[----:B------:R-:W-:Y:S01]  /*dc00*/  F2FP.BF16.F32.PACK_AB R127, R41, R42 ;  /* 0x0000002a297f723e */ /* 0x000fe200000010ff */
[----:B------:R-:W-:Y:S01]  /*dc10*/  FADD.FTZ R0, R32, R2 ;  /* 0x0000000220007221 */ /* 0x000fe20000010000 */
[----:B------:R-:W-:Y:S01]  /*dc20*/  MOV R2, R175 ;  /* 0x000000af00027202 */ /* 0x000fe20000000f00 */
[----:B------:R-:W-:Y:S01]  /*dc30*/  FADD.FTZ R3, R49, R3 ;  /* 0x0000000331037221 */ /* 0x000fe20000010000 */
[----:B------:R-:W-:Y:S01]  /*dc40*/  MOV R137, R185 ;  /* 0x000000b900897202 */ /* 0x000fe20000000f00 */
[----:B------:R-:W-:Y:S01]  /*dc50*/  FADD.FTZ R0, R37, R0 ;  /* 0x0000000025007221 */ /* 0x000fe20000010000 */
[----:B------:R-:W3:Y:S01]  /*dc60*/  LDSM.16.MT88.4 R184, [R236+0xd800] ;  /* 0x00d80000ecb8783b */ /* 0x000ee20000004200 */
[----:B------:R-:W-:-:S02]  /*dc70*/  FADD.FTZ R3, R143, R3 ;  /* 0x000000038f037221 */ /* 0x000fc40000010000 */
[----:B------:R-:W-:Y:S01]  /*dc80*/  FADD.FTZ R0, R141, R0 ;  /* 0x000000008d007221 */ /* 0x000fe20000010000 */
[----:B------:R1:W5:Y:S03]  /*dc90*/  LDL.LU R33, [R1+0x84] ;  /* 0x0000840001217983 */ /* 0x0003660000300800 */
[----:B------:R-:W-:Y:S01]  /*dca0*/  FADD.FTZ R0, R138, R0 ;  /* 0x000000008a007221 */ /* 0x000fe20000010000 */
[----:B------:R1:W5:Y:S01]  /*dcb0*/  LDL.LU R32, [R1+0x80] ;  /* 0x0000800001207983 */ /* 0x0003620000300800 */
[-C--:B--2---:R-:W-:Y:S06]  /*dcc0*/  HMMA.16816.F32.BF16 R120, R124, R4.reuse, R120 ;  /* 0x000000047c78723c */ /* 0x084fec0000041878 */
[----:B------:R-:W-:Y:S07]  /*dcd0*/  HMMA.16816.F32.BF16 R116, R128, R4, R116 ;  /* 0x000000048074723c */ /* 0x000fee0000041874 */
[----:B------:R-:W-:Y:S01]  /*dce0*/  FADD.FTZ R4, R2, R30 ;  /* 0x0000001e02047221 */ /* 0x000fe20000010000 */
[----:B------:R-:W-:-:S03]  /*dcf0*/  FADD.FTZ R2, R36, R28 ;  /* 0x0000001c24027221 */ /* 0x000fc60000010000 */
[----:B------:R-:W-:Y:S01]  /*dd00*/  FADD.FTZ R4, R48, R4 ;  /* 0x0000000430047221 */ /* 0x000fe20000010000 */
[----:B------:R-:W-:-:S03]  /*dd10*/  FADD.FTZ R2, R140, R2 ;  /* 0x000000028c027221 */ /* 0x000fc60000010000 */
        /* <DEDUP_REMOVED lines=47> */
[----:B------:R-:W-:Y:S01]  /*e010*/  HMMA.16816.F32.BF16 R148, R128, R152, R148 ;  /* 0x000000988094723c */ /* 0x000fe20000041894 */
[----:B------:R-:W-:-:S05]  /*e020*/  MOV R135, R247 ;  /* 0x000000f700877202 */ /* 0x000fca0000000f00 */
[----:B------:R-:W-:Y:S01]  /*e030*/  HMMA.16816.F32.BF16 R144, R124, R152, R144 ;  /* 0x000000987c90723c */ /* 0x000fe20000041890 */
[----:B------:R-:W-:-:S05]  /*e040*/  MOV R136, R252 ;  /* 0x000000fc00887202 */ /* 0x000fca0000000f00 */
[----:B------:R-:W-:Y:S01]  /*e050*/  HMMA.16816.F32.BF16 R156, R124, R154, R156 ;  /* 0x0000009a7c9c723c */ /* 0x000fe2000004189c */
[----:B------:R-:W-:-:S05]  /*e060*/  MOV R133, R245 ;  /* 0x000000f500857202 */ /* 0x000fca0000000f00 */
[----:B------:R-:W-:Y:S01]  /*e070*/  HMMA.16816.F32.BF16 R164, R124, R168, R164 ;  /* 0x000000a87ca4723c */ /* 0x000fe200000418a4 */
[----:B------:R-:W-:-:S05]  /*e080*/  MOV R134, R246 ;  /* 0x000000f600867202 */ /* 0x000fca0000000f00 */
[C---:B------:R-:W-:Y:S06]  /*e090*/  HMMA.16816.F32.BF16 R172, R124.reuse, R170, R64 ;  /* 0x000000aa7cac723c */ /* 0x040fec0000041840 */
        /* <DEDUP_REMOVED lines=30> */
[----:B------:R-:W1:Y:S01]  /*e280*/  @!P3 LDC.64 R6, c[0x0][0x220] ;  /* 0x00008800ff06bb82 */ /* 0x000e620000000a00 */
[----:B------:R-:W-:-:S04]  /*e290*/  DEPBAR.LE SB0, 0x0 ;  /* 0x000080000000791a */ /* 0x000fc80000000000 */
[----:B------:R-:W-:-:S03]  /*e2a0*/  USHF.R.S32.HI UR5, URZ, 0x1f, UR4 ;  /* 0x0000001f3f057899 */ /* 0x000fc60008011404 */
[----:B------:R-:W-:Y:S01]  /*e2b0*/  BAR.SYNC.DEFER_BLOCKING 0x0 ;  /* 0x0000000000007b1d */ /* 0x000fe20000010000 */
[----:B------:R-:W-:-:S07]  /*e2c0*/  UIMAD UR5, UR5, UR6, URZ ;  /* 0x00000006050572a4 */ /* 0x000fce000f8e023f */
[----:B------:R-:W4:Y:S01]  /*e2d0*/  @!P2 LDC.64 R8, c[0x0][0x220] ;  /* 0x00008800ff08ab82 */ /* 0x000f220000000a00 */
[----:B------:R-:W-:Y:S02]  /*e2e0*/  UIMAD.WIDE.U32 UR12, UR4, UR6, URZ ;  /* 0x00000006040c72a5 */ /* 0x000fe4000f8e003f */
[----:B------:R-:W-:-:S05]  /*e2f0*/  UIMAD UR5, UR4, UR7, UR5 ;  /* 0x00000007040572a4 */ /* 0x000fca000f8e0205 */
[----:B------:R-:W4:Y:S01]  /*e300*/  @!P3 LDC.64 R10, c[0x0][0x220] ;  /* 0x00008800ff0abb82 */ /* 0x000f220000000a00 */
[----:B------:R-:W-:Y:S01]  /*e310*/  UIADD3 UR5, UR13, UR5, URZ ;  /* 0x000000050d057290 */ /* 0x000fe2000fffe03f */
[----:B------:R-:W-:-:S06]  /*e320*/  IMAD.U32 R2, RZ, RZ, UR12 ;  /* 0x0000000cff027e24 */ /* 0x000fcc000f8e00ff */
[----:B------:R-:W4:Y:S01]  /*e330*/  @!P3 LDC.64 R14, c[0x0][0x220] ;  /* 0x00008800ff0ebb82 */ /* 0x000f220000000a00 */
[----:B------:R-:W-:Y:S02]  /*e340*/  IMAD.U32 R3, RZ, RZ, UR13 ;  /* 0x0000000dff037e24 */ /* 0x000fe4000f8e00ff */
[----:B------:R-:W-:-:S05]  /*e350*/  IMAD.U32 R3, RZ, RZ, UR5 ;  /* 0x00000005ff037e24 */ /* 0x000fca000f8e00ff */
[----:B------:R-:W4:Y:S08]  /*e360*/  @!P2 LDC.64 R12, c[0x0][0x220] ;  /* 0x00008800ff0cab82 */ /* 0x000f300000000a00 */
[----:B------:R-:W4:Y:S08]  /*e370*/  @!P2 LDC.64 R16, c[0x0][0x220] ;  /* 0x00008800ff10ab82 */ /* 0x000f300000000a00 */
[----:B------:R-:W4:Y:S08]  /*e380*/  @!P3 LDC.64 R18, c[0x0][0x220] ;  /* 0x00008800ff12bb82 */ /* 0x000f300000000a00 */
[----:B------:R-:W4:Y:S01]  /*e390*/  @!P2 LDC.64 R20, c[0x0][0x220] ;  /* 0x00008800ff14ab82 */ /* 0x000f220000000a00 */
[----:B------:R-:W-:Y:S01]  /*e3a0*/  @P3 STS.128 [R244+0xc000], RZ ;  /* 0x00c000fff4003388 */ /* 0x000fe20000000c00 */
[----:B--2---:R-:W-:-:S04]  /*e3b0*/  LEA R0, P0, R2, R230, 0x6 ;  /* 0x000000e602007211 */ /* 0x004fc800078030ff */
[----:B---3--:R-:W-:Y:S02]  /*e3c0*/  LEA.HI.X R3, R2, R223, R3, 0x6, P0 ;  /* 0x000000df02037211 */ /* 0x008fe400000f3403 */
[C---:B-1----:R-:W-:Y:S02]  /*e3d0*/  @!P3 LEA R6, P1, R0.reuse, R6, 0x1 ;  /* 0x000000060006b211 */ /* 0x042fe400078208ff */
[C---:B----4-:R-:W-:Y:S02]  /*e3e0*/  @!P2 LEA R8, P0, R0.reuse, R8, 0x1 ;  /* 0x000000080008a211 */ /* 0x050fe400078008ff */
[C-C-:B------:R-:W-:Y:S02]  /*e3f0*/  @!P3 LEA.HI.X R7, R0.reuse, R7, R3.reuse, 0x1, P1 ;  /* 0x000000070007b211 */ /* 0x140fe400008f0c03 */
[C---:B------:R-:W-:Y:S02]  /*e400*/  IADD3 R2, P1, R0.reuse, UR28, RZ ;  /* 0x0000001c00027c10 */ /* 0x040fe4000ff3e0ff */
[----:B------:R-:W-:Y:S01]  /*e410*/  @!P2 LEA.HI.X R9, R0, R9, R3, 0x1, P0 ;  /* 0x000000090009a211 */ /* 0x000fe200000f0c03 */
[----:B------:R-:W-:Y:S01]  /*e420*/  @!PT LDS RZ, [RZ] ;  /* 0x00000000fffff984 */ /* 0x000fe20000000800 */
[----:B------:R-:W-:Y:S01]  /*e430*/  @!PT LDS RZ, [RZ] ;  /* 0x00000000fffff984 */ /* 0x000fe20000000800 */
[----:B------:R-:W-:Y:S01]  /*e440*/  @!PT LDS RZ, [RZ] ;  /* 0x00000000fffff984 */ /* 0x000fe20000000800 */
[----:B------:R1:W-:Y:S01]  /*e450*/  @!P3 LDGSTS.E.BYPASS.LTC128B.128 [R244+0xc000], desc[UR20][R6.64] ;  /* 0x0c00000006f4bfae */ /* 0x0003e2000b901d54 */
[----:B------:R-:W-:-:S02]  /*e460*/  @!P3 LEA R10, P0, R2, R10, 0x1 ;  /* 0x0000000a020ab211 */ /* 0x000fc400078008ff */
[----:B------:R-:W-:Y:S02]  /*e470*/  IADD3.X R5, R3, UR19, RZ, P1, !PT ;  /* 0x0000001303057c10 */ /* 0x000fe40008ffe4ff */
[C---:B------:R-:W-:Y:S02]  /*e480*/  IADD3 R0, P4, R2.reuse, UR28, RZ ;  /* 0x0000001c02007c10 */ /* 0x040fe4000ff9e0ff */
[----:B------:R-:W-:Y:S02]  /*e490*/  @!P3 LEA.HI.X R11, R2, R11, R5, 0x1, P0 ;  /* 0x0000000b020bb211 */ /* 0x000fe400000f0c05 */
[----:B------:R-:W-:Y:S02]  /*e4a0*/  @!P3 LEA R14, P1, R0, R14, 0x1 ;  /* 0x0000000e000eb211 */ /* 0x000fe400078208ff */
[----:B------:R-:W-:Y:S02]  /*e4b0*/  IADD3.X R4, R5, UR19, RZ, P4, !PT ;  /* 0x0000001305047c10 */ /* 0x000fe4000a7fe4ff */
[----:B------:R-:W-:-:S02]  /*e4c0*/  @!P2 LEA R12, P0, R2, R12, 0x1 ;  /* 0x0000000c020ca211 */ /* 0x000fc400078008ff */
[C---:B------:R-:W-:Y:S01]  /*e4d0*/  IADD3 R3, P5, R0.reuse, UR28, RZ ;  /* 0x0000001c00037c10 */ /* 0x040fe2000ffbe0ff */
[----:B------:R-:W-:Y:S01]  /*e4e0*/  @P2 STS.128 [R244+0xe000], RZ ;  /* 0x00e000fff4002388 */ /* 0x000fe20000000c00 */
[----:B------:R-:W-:Y:S02]  /*e4f0*/  @!P3 LEA.HI.X R15, R0, R15, R4, 0x1, P1 ;  /* 0x0000000f000fb211 */ /* 0x000fe400008f0c04 */
[----:B------:R-:W-:Y:S01]  /*e500*/  @!P2 LEA.HI.X R13, R2, R13, R5, 0x1, P0 ;  /* 0x0000000d020da211 */ /* 0x000fe200000f0c05 */
[----:B------:R-:W-:Y:S01]  /*e510*/  @!PT LDS RZ, [RZ] ;  /* 0x00000000fffff984 */ /* 0x000fe20000000800 */
[----:B------:R-:W-:Y:S01]  /*e520*/  @!PT LDS RZ, [RZ] ;  /* 0x00000000fffff984 */ /* 0x000fe20000000800 */
[----:B------:R-:W-:Y:S01]  /*e530*/  @!PT LDS RZ, [RZ] ;  /* 0x00000000fffff984 */ /* 0x000fe20000000800 */
[----:B------:R2:W-:Y:S01]  /*e540*/  @!P2 LDGSTS.E.BYPASS.LTC128B.128 [R244+0xe000], desc[UR20][R8.64+0x80] ;  /* 0x0e00008008f4afae */ /* 0x0005e2000b901d54 */
[----:B------:R-:W-:-:S03]  /*e550*/  IADD3.X R5, R4, UR19, RZ, P5, !PT ;  /* 0x0000001304057c10 */ /* 0x000fc6000affe4ff */
[----:B------:R-:W-:Y:S01]  /*e560*/  @P3 STS.128 [R244+0xc800], RZ ;  /* 0x00c800fff4003388 */ /* 0x000fe20000000c00 */
[----:B-1----:R-:W-:-:S03]  /*e570*/  @!P2 LEA R6, P1, R0, R16, 0x1 ;  /* 0x000000100006a211 */ /* 0x002fc600078208ff */
[----:B------:R-:W-:Y:S01]  /*e580*/  @!PT LDS RZ, [RZ] ;  /* 0x00000000fffff984 */ /* 0x000fe20000000800 */
[----:B------:R-:W-:Y:S01]  /*e590*/  @!PT LDS RZ, [RZ] ;  /* 0x00000000fffff984 */ /* 0x000fe20000000800 */
[----:B------:R-:W-:Y:S01]  /*e5a0*/  @!PT LDS RZ, [RZ] ;  /* 0x00000000fffff984 */ /* 0x000fe20000000800 */
[----:B------:R-:W-:Y:S01]  /*e5b0*/  @!P3 LDGSTS.E.BYPASS.LTC128B.128 [R244+0xc800], desc[UR20][R10.64] ;  /* 0x0c8000000af4bfae */ /* 0x000fe2000b901d54 */
[C---:B------:R-:W-:Y:S02]  /*e5c0*/  @!P2 LEA R2, P0, R3.reuse, R20, 0x1 ;  /* 0x000000140302a211 */ /* 0x040fe400078008ff */
        /* <DEDUP_REMOVED lines=10> */
[----:B------:R-:W-:Y:S01]  /*e670*/  @!P3 LDGSTS.E.BYPASS.LTC128B.128 [R244+0xd000], desc[UR20][R14.64] ;  /* 0x0d0000000ef4bfae */ /* 0x000fe2000b901d54 */
[----:B--2---:R-:W-:-:S03]  /*e680*/  @!P3 LEA R8, P4, R3, R18, 0x1 ;  /* 0x000000120308b211 */ /* 0x004fc600078808ff */
[----:B------:R-:W-:Y:S01]  /*e690*/  @P2 STS.128 [R244+0xf000], RZ ;  /* 0x00f000fff4002388 */ /* 0x000fe20000000c00 */
[----:B------:R-:W-:-:S03]  /*e6a0*/  @!P3 LEA.HI.X R9, R3, R19, R5, 0x1, P4 ;  /* 0x000000130309b211 */ /* 0x000fc600020f0c05 */
[----:B------:R-:W-:Y:S01]  /*e6b0*/  @!PT LDS RZ, [RZ] ;  /* 0x00000000fffff984 */ /* 0x000fe20000000800 */
[----:B------:R-:W-:Y:S01]  /*e6c0*/  @!PT LDS RZ, [RZ] ;  /* 0x00000000fffff984 */ /* 0x000fe20000000800 */
[----:B------:R-:W-:Y:S01]  /*e6d0*/  @!PT LDS RZ, [RZ] ;  /* 0x00000000fffff984 */ /* 0x000fe20000000800 */
[----:B------:R1:W-:Y:S01]  /*e6e0*/  @!P2 LDGSTS.E.BYPASS.LTC128B.128 [R244+0xf000], desc[UR20][R6.64+0x80] ;  /* 0x0f00008006f4afae */ /* 0x0003e2000b901d54 */
[----:B------:R-:W-:-:S03]  /*e6f0*/  @!P2 LEA.HI.X R3, R3, R21, R5, 0x1, P0 ;  /* 0x000000150303a211 */ /* 0x000fc600000f0c05 */
[----:B------:R-:W-:Y:S04]  /*e700*/  @P3 STS.128 [R244+0xd800], RZ ;  /* 0x00d800fff4003388 */ /* 0x000fe80000000c00 */
        /* <DEDUP_REMOVED lines=9> */
[----:B-----5:R-:W-:Y:S04]  /*e7a0*/  LDSM.16.M88.4 R48, [R232+0x8000] ;  /* 0x00800000e830783b */ /* 0x020fe80000000200 */
[----:B------:R-:W-:Y:S04]  /*e7b0*/  LDSM.16.M88.4 R36, [R232+0x9800] ;  /* 0x00980000e824783b */ /* 0x000fe80000000200 */
[----:B-1----:R-:W1:Y:S04]  /*e7c0*/  LDSM.16.M88.4 R4, [R240+0x2000] ;  /* 0x00200000f004783b */ /* 0x002e680000000200 */
[----:B------:R-:W-:Y:S04]  /*e7d0*/  LDSM.16.M88.4 R28, [R239] ;  /* 0x00000000ef1c783b */ /* 0x000fe80000000200 */
[----:B--2---:R-:W-:Y:S04]  /*e7e0*/  LDSM.16.M88.4 R8, [R241+0x2000] ;  /* 0x00200000f108783b */ /* 0x004fe80000000200 */
[----:B------:R-:W2:Y:S04]  /*e7f0*/  LDSM.16.M88.4 R44, [R232+0x8800] ;  /* 0x00880000e82c783b */ /* 0x000ea80000000200 */
[----:B------:R-:W4:Y:S04]  /*e800*/  LDSM.16.M88.4 R40, [R232+0x9000] ;  /* 0x00900000e828783b */ /* 0x000f280000000200 */
[----:B------:R-:W3:Y:S04]  /*e810*/  LDSM.16.M88.4 R16, [R239+0x1800] ;  /* 0x00180000ef10783b */ /* 0x000ee80000000200 */
[----:B------:R-:W-:Y:S04]  /*e820*/  LDSM.16.M88.4 R24, [R239+0x800] ;  /* 0x00080000ef18783b */ /* 0x000fe80000000200 */
[----:B------:R-:W3:Y:S04]  /*e830*/  LDSM.16.M88.4 R20, [R239+0x1000] ;  /* 0x00100000ef14783b */ /* 0x000ee80000000200 */
[----:B------:R-:W3:Y:S01]  /*e840*/  LDSM.16.M88.4 R12, [R240] ;  /* 0x00000000f00c783b */ /* 0x000ee20000000200 */
[----:B------:R-:W-:-:S03]  /*e850*/  UIADD3 UR12, UR18, -0x3, URZ ;  /* 0xfffffffd120c7890 */ /* 0x000fc6000fffe03f */
[----:B------:R-:W0:Y:S01]  /*e860*/  LDGDEPBAR ;  /* 0x00000000000079af */ /* 0x000e220000000000 */
[C---:B-1----:R-:W-:Y:S06]  /*e870*/  HMMA.16816.F32.BF16 R132, R4.reuse, R50, RZ ;  /* 0x000000320484723c */ /* 0x042fec00000418ff */
[C---:B------:R-:W-:Y:S06]  /*e880*/  HMMA.16816.F32.BF16 R136, R4.reuse, R48, RZ ;  /* 0x000000300488723c */ /* 0x040fec00000418ff */
[C---:B------:R-:W-:Y:S06]  /*e890*/  HMMA.16816.F32.BF16 R56, R4.reuse, R36, RZ ;  /* 0x000000240438723c */ /* 0x040fec00000418ff */
[----:B--2---:R-:W-:Y:S06]  /*e8a0*/  HMMA.16816.F32.BF16 R208, R4, R46, RZ ;  /* 0x0000002e04d0723c */ /* 0x004fec00000418ff */
[----:B------:R-:W-:Y:S06]  /*e8b0*/  HMMA.16816.F32.BF16 R212, R8, R30, R132 ;  /* 0x0000001e08d4723c */ /* 0x000fec0000041884 */
[C---:B----4-:R-:W-:Y:S06]  /*e8c0*/  HMMA.16816.F32.BF16 R60, R4.reuse, R40, RZ ;  /* 0x00000028043c723c */ /* 0x050fec00000418ff */
[C---:B------:R-:W-:Y:S06]  /*e8d0*/  HMMA.16816.F32.BF16 R52, R4.reuse, R38, RZ ;  /* 0x000000260434723c */ /* 0x040fec00000418ff */
[C---:B------:R-:W-:Y:S06]  /*e8e0*/  HMMA.16816.F32.BF16 R64, R4.reuse, R44, RZ ;  /* 0x0000002c0440723c */ /* 0x040fec00000418ff */
[----:B------:R-:W-:Y:S01]  /*e8f0*/  HMMA.16816.F32.BF16 R140, R4, R42, RZ ;  /* 0x0000002a048c723c */ /* 0x000fe200000418ff */
[----:B------:R-:W1:Y:S01]  /*e900*/  LDSM.16.M88.4 R4, [R241] ;  /* 0x00000000f104783b */ /* 0x000e620000000200 */
[----:B---3--:R-:W-:-:S04]  /*e910*/  IMAD.MOV.U32 R3, RZ, RZ, R213 ;  /* 0x000000ffff037224 */ /* 0x008fc800078e00d5 */
[----:B------:R-:W-:Y:S01]  /*e920*/  HMMA.16816.F32.BF16 R248, R8, R28, R136 ;  /* 0x0000001c08f8723c */ /* 0x000fe20000041888 */
[----:B------:R-:W-:Y:S02]  /*e930*/  IMAD.MOV.U32 R2, RZ, RZ, R214 ;  /* 0x000000ffff027224 */ /* 0x000fe400078e00d6 */
[----:B------:R-:W-:-:S03]  /*e940*/  IMAD.MOV.U32 R0, RZ, RZ, R215 ;  /* 0x000000ffff007224 */ /* 0x000fc600078e00d7 */
[C---:B------:R-:W-:Y:S07]  /*e950*/  HMMA.16816.F32.BF16 R136, R8.reuse, R16, R56 ;  /* 0x000000100888723c */ /* 0x040fee0000041838 */
[----:B------:R-:W-:Y:S01]  /*e960*/  IMAD.MOV.U32 R56, RZ, RZ, R212 ;  /* 0x000000ffff387224 */ /* 0x000fe200078e00d4 */
[C---:B------:R-:W-:Y:S06]  /*e970*/  HMMA.16816.F32.BF16 R220, R8.reuse, R20, R60 ;  /* 0x0000001408dc723c */ /* 0x040fec000004183c */
[C---:B------:R-:W-:Y:S06]  /*e980*/  HMMA.16816.F32.BF16 R212, R8.reuse, R26, R208 ;  /* 0x0000001a08d4723c */ /* 0x040fec00000418d0 */
[----:B------:R-:W-:Y:S01]  /*e990*/  HMMA.16816.F32.BF16 R228, R8, R18, R52 ;  /* 0x0000001208e4723c */ /* 0x000fe20000041834 */
[----:B------:R-:W-:-:S05]  /*e9a0*/  IMAD.MOV.U32 R211, RZ, RZ, R56 ;  /* 0x000000ffffd37224 */ /* 0x000fca00078e0038 */
[C---:B------:R-:W-:Y:S06]  /*e9b0*/  HMMA.16816.F32.BF16 R60, R12.reuse, R48, RZ ;  /* 0x000000300c3c723c */ /* 0x040fec00000418ff */
[C---:B------:R-:W-:Y:S06]  /*e9c0*/  HMMA.16816.F32.BF16 R56, R12.reuse, R50, RZ ;  /* 0x000000320c38723c */ /* 0x040fec00000418ff */
[C---:B------:R-:W-:Y:S06]  /*e9d0*/  HMMA.16816.F32.BF16 R52, R12.reuse, R44, RZ ;  /* 0x0000002c0c34723c */ /* 0x040fec00000418ff */
[----:B------:R-:W-:Y:S06]  /*e9e0*/  HMMA.16816.F32.BF16 R48, R12, R46, RZ ;  /* 0x0000002e0c30723c */ /* 0x000fec00000418ff */
[C---:B------:R-:W-:Y:S06]  /*e9f0*/  HMMA.16816.F32.BF16 R216, R8.reuse, R24, R64 ;  /* 0x0000001808d8723c */ /* 0x040fec0000041840 */
[----:B------:R-:W-:Y:S06]  /*ea00*/  HMMA.16816.F32.BF16 R224, R8, R22, R140 ;  /* 0x0000001608e0723c */ /* 0x000fec000004188c */
[C---:B------:R-:W-:Y:S06]  /*ea10*/  HMMA.16816.F32.BF16 R44, R12.reuse, R40, RZ ;  /* 0x000000280c2c723c */ /* 0x040fec00000418ff */
[C---:B------:R-:W-:Y:S06]  /*ea20*/  HMMA.16816.F32.BF16 R40, R12.reuse, R42, RZ ;  /* 0x0000002a0c28723c */ /* 0x040fec00000418ff */
[C---:B------:R-:W-:Y:S06]  /*ea30*/  HMMA.16816.F32.BF16 R8, R12.reuse, R36, RZ ;  /* 0x000000240c08723c */ /* 0x040fec00000418ff */
[----:B------:R-:W-:Y:S06]  /*ea40*/  HMMA.16816.F32.BF16 R12, R12, R38, RZ ;  /* 0x000000260c0c723c */ /* 0x000fec00000418ff */
[C---:B-1----:R-:W-:Y:S06]  /*ea50*/  HMMA.16816.F32.BF16 R64, R4.reuse, R20, R44 ;  /* 0x000000140440723c */ /* 0x042fec000004182c */
[C---:B------:R-:W-:Y:S06]  /*ea60*/  HMMA.16816.F32.BF16 R60, R4.reuse, R28, R60 ;  /* 0x0000001c043c723c */ /* 0x040fec000004183c */
[C---:B------:R-:W-:Y:S06]  /*ea70*/  HMMA.16816.F32.BF16 R44, R4.reuse, R30, R56 ;  /* 0x0000001e042c723c */ /* 0x040fec0000041838 */
[C---:B------:R-:W-:Y:S06]  /*ea80*/  HMMA.16816.F32.BF16 R52, R4.reuse, R24, R52 ;  /* 0x000000180434723c */ /* 0x040fec0000041834 */
        /* <DEDUP_REMOVED lines=10> */
[----:B------:R-:W-:-:S02]  /*eb30*/  IMAD.MOV.U32 R56, RZ, RZ, R211 ;  /* 0x000000ffff387224 */ /* 0x000fc400078e00d3 */
[----:B------:R-:W-:Y:S02]  /*eb40*/  IMAD.MOV.U32 R57, RZ, RZ, R3 ;  /* 0x000000ffff397224 */ /* 0x000fe400078e0003 */
[----:B------:R-:W-:Y:S02]  /*eb50*/  IMAD.MOV.U32 R58, RZ, RZ, R2 ;  /* 0x000000ffff3a7224 */ /* 0x000fe400078e0002 */
[----:B------:R-:W-:Y:S01]  /*eb60*/  IMAD.MOV.U32 R59, RZ, RZ, R0 ;  /* 0x000000ffff3b7224 */ /* 0x000fe200078e0000 */
[C---:B-1----:R-:W-:Y:S06]  /*eb70*/  HMMA.16816.F32.BF16 R60, R8.reuse, R24, R60 ;  /* 0x00000018083c723c */ /* 0x042fec000004183c */
[----:B--2---:R-:W-:Y:S06]  /*eb80*/  HMMA.16816.F32.BF16 R52, R8, R20, R52 ;  /* 0x000000140834723c */ /* 0x004fec0000041834 */
[C---:B---3--:R-:W-:Y:S06]  /*eb90*/  HMMA.16816.F32.BF16 R140, R4.reuse, R24, R248 ;  /* 0x00000018048c723c */ /* 0x048fec00000418f8 */
[C---:B----4-:R-:W-:Y:S06]  /*eba0*/  HMMA.16816.F32.BF16 R248, R4.reuse, R12, R136 ;  /* 0x0000000c04f8723c */ /* 0x050fec0000041888 */
[C---:B------:R-:W-:Y:S06]  /*ebb0*/  HMMA.16816.F32.BF16 R136, R4.reuse, R26, R56 ;  /* 0x0000001a0488723c */ /* 0x040fec0000041838 */
[C---:B------:R-:W-:Y:S06]  /*ebc0*/  HMMA.16816.F32.BF16 R208, R4.reuse, R20, R216 ;  /* 0x0000001404d0723c */ /* 0x040fec00000418d8 */
[C---:B------:R-:W-:Y:S06]  /*ebd0*/  HMMA.16816.F32.BF16 R220, R4.reuse, R16, R220 ;  /* 0x0000001004dc723c */ /* 0x040fec00000418dc */
[C---:B------:R-:W-:Y:S06]  /*ebe0*/  HMMA.16816.F32.BF16 R212, R4.reuse, R22, R212 ;  /* 0x0000001604d4723c */ /* 0x040fec00000418d4 */
[C---:B------:R-:W-:Y:S06]  /*ebf0*/  HMMA.16816.F32.BF16 R224, R4.reuse, R18, R224 ;  /* 0x0000001204e0723c */ /* 0x040fec00000418e0 */
[----:B------:R-:W-:Y:S01]  /*ec00*/  HMMA.16816.F32.BF16 R228, R4, R14, R228 ;  /* 0x0000000e04e4723c */ /* 0x000fe200000418e4 */
[----:B------:R-:W-:Y:S05]  /*ec10*/  LDSM.16.M88.4 R4, [R242+0x2000] ;  /* 0x00200000f204783b */ /* 0x000fea0000000200 */
[C---:B------:R-:W-:Y:S01]  /*ec20*/  HMMA.16816.F32.BF16 R56, R8.reuse, R26, R44 ;  /* 0x0000001a0838723c */ /* 0x040fe2000004182c */
[----:B------:R-:W1:Y:S05]  /*ec30*/  LDSM.16.M88.4 R24, [R237] ;  /* 0x00000000ed18783b */ /* 0x000e6a0000000200 */
        /* <DEDUP_REMOVED lines=10> */
[C---:B--2---:R-:W-:Y:S06]  /*ece0*/  HMMA.16816.F32.BF16 R140, R4.reuse, R22, R212 ;  /* 0x00000016048c723c */ /* 0x044fec00000418d4 */
[C---:B------:R-:W-:Y:S06]  /*ecf0*/  HMMA.16816.F32.BF16 R64, R4.reuse, R26, R136 ;  /* 0x0000001a0440723c */ /* 0x040fec0000041888 */
        /* <DEDUP_REMOVED lines=43> */
[----:B--2---:R-:W-:-:S12]  /*efb0*/  HMMA.16816.F32.BF16 R248, R4, R20, R132 ;  /* 0x0000001404f8723c */ /* 0x004fd80000041884 */
[----:B------:R-:W-:Y:S02]  /*efc0*/  IMAD.MOV.U32 R208, RZ, RZ, R216 ;  /* 0x000000ffffd07224 */ /* 0x000fe400078e00d8 */
[----:B------:R-:W-:Y:S02]  /*efd0*/  IMAD.MOV.U32 R39, RZ, RZ, R217 ;  /* 0x000000ffff277224 */ /* 0x000fe400078e00d9 */
[----:B------:R-:W-:Y:S02]  /*efe0*/  IMAD.MOV.U32 R38, RZ, RZ, R218 ;  /* 0x000000ffff267224 */ /* 0x000fe400078e00da */
[----:B------:R-:W-:Y:S02]  /*eff0*/  IMAD.MOV.U32 R36, RZ, RZ, R224 ;  /* 0x000000ffff247224 */ /* 0x000fe400078e00e0 */
[----:B------:R-:W-:Y:S02]  /*f000*/  IMAD.MOV.U32 R3, RZ, RZ, R225 ;  /* 0x000000ffff037224 */ /* 0x000fe400078e00e1 */
[----:B------:R-:W-:-:S02]  /*f010*/  IMAD.MOV.U32 R2, RZ, RZ, R226 ;  /* 0x000000ffff027224 */ /* 0x000fc400078e00e2 */
[----:B------:R-:W-:Y:S02]  /*f020*/  IMAD.MOV.U32 R0, RZ, RZ, R227 ;  /* 0x000000ffff007224 */ /* 0x000fe400078e00e3 */
[----:B------:R-:W-:Y:S01]  /*f030*/  HMMA.16816.F32.BF16 R224, R4, R22, R64 ;  /* 0x0000001604e0723c */ /* 0x000fe20000041840 */
[----:B------:R-:W-:-:S05]  /*f040*/  IMAD.MOV.U32 R37, RZ, RZ, R219 ;  /* 0x000000ffff257224 */ /* 0x000fca00078e00db */
[----:B---3--:R-:W-:Y:S01]  /*f050*/  HMMA.16816.F32.BF16 R216, R4, R16, R60 ;  /* 0x0000001004d8723c */ /* 0x008fe2000004183c */
[----:B------:R-:W-:-:S05]  /*f060*/  IMAD.MOV.U32 R67, RZ, RZ, R208 ;  /* 0x000000ffff437224 */ /* 0x000fca00078e00d0 */
        /* <DEDUP_REMOVED lines=8> */
[----:B------:R-:W-:Y:S01]  /*f0f0*/  HMMA.16816.F32.BF16 R44, R8, R18, R44 ;  /* 0x00000012082c723c */ /* 0x000fe2000004182c */
[----:B------:R-:W2:Y:S01]  /*f100*/  LDSM.16.M88.4 R16, [R238+0xa800] ;  /* 0x00a80000ee10783b */ /* 0x000ea20000000200 */
[----:B------:R-:W-:-:S04]  /*f110*/  IMAD.MOV.U32 R228, RZ, RZ, R67 ;  /* 0x000000ffffe47224 */ /* 0x000fc800078e0043 */
[----:B------:R-:W-:Y:S07]  /*f120*/  HMMA.16816.F32.BF16 R64, R8, R24, R220 ;  /* 0x000000180840723c */ /* 0x000fee00000418dc */
[----:B------:R-:W-:Y:S02]  /*f130*/  IMAD.MOV.U32 R220, RZ, RZ, R36 ;  /* 0x000000ffffdc7224 */ /* 0x000fe400078e0024 */
[----:B------:R-:W-:Y:S02]  /*f140*/  IMAD.MOV.U32 R221, RZ, RZ, R3 ;  /* 0x000000ffffdd7224 */ /* 0x000fe400078e0003 */
[----:B------:R-:W-:-:S02]  /*f150*/  IMAD.MOV.U32 R222, RZ, RZ, R2 ;  /* 0x000000ffffde7224 */ /* 0x000fc400078e0002 */
[----:B------:R-:W-:-:S07]  /*f160*/  IMAD.MOV.U32 R223, RZ, RZ, R0 ;  /* 0x000000ffffdf7224 */ /* 0x000fce00078e0000 */
[----:B-1----:R-:W-:Y:S01]  /*f170*/  HMMA.16816.F32.BF16 R220, R4, R20, R220 ;  /* 0x0000001404dc723c */ /* 0x002fe200000418dc */
[----:B------:R-:W-:Y:S02]  /*f180*/  IMAD.MOV.U32 R229, RZ, RZ, R39 ;  /* 0x000000ffffe57224 */ /* 0x000fe400078e0027 */
[----:B------:R-:W-:Y:S02]  /*f190*/  IMAD.MOV.U32 R230, RZ, RZ, R38 ;  /* 0x000000ffffe67224 */ /* 0x000fe400078e0026 */
[----:B------:R-:W-:Y:S01]  /*f1a0*/  IMAD.MOV.U32 R231, RZ, RZ, R37 ;  /* 0x000000ffffe77224 */ /* 0x000fe200078e0025 */
[C---:B------:R-:W-:Y:S06]  /*f1b0*/  HMMA.16816.F32.BF16 R40, R8.reuse, R12, R40 ;  /* 0x0000000c0828723c */ /* 0x040fec0000041828 */
[C---:B------:R-:W-:Y:S01]  /*f1c0*/  HMMA.16816.F32.BF16 R36, R8.reuse, R14, R28 ;  /* 0x0000000e0824723c */ /* 0x040fe2000004181c */
[----:B------:R-:W1:Y:S05]  /*f1d0*/  LDSM.16.M88.4 R12, [R238+0xb000] ;  /* 0x00b00000ee0c783b */ /* 0x000e6a0000000200 */
[----:B------:R-:W-:Y:S01]  /*f1e0*/  HMMA.16816.F32.BF16 R136, R8, R26, R136 ;  /* 0x0000001a0888723c */ /* 0x000fe20000041888 */
[----:B------:R-:W3:Y:S04]  /*f1f0*/  LDSM.16.M88.4 R24, [R238+0xb800] ;  /* 0x00b80000ee18783b */ /* 0x000ee80000000200 */
[----:B------:R-:W4:Y:S01]  /*f200*/  LDSM.16.M88.4 R8, [R243+0x4000] ;  /* 0x00400000f308783b */ /* 0x000f220000000200 */
[----:B------:R-:W-:Y:S01]  /*f210*/  IMAD.MOV.U32 R28, RZ, RZ, R220 ;  /* 0x000000ffff1c7224 */ /* 0x000fe200078e00dc */
[----:B------:R-:W-:Y:S01]  /*f220*/  HMMA.16816.F32.BF16 R212, R4, R22, R228 ;  /* 0x0000001604d4723c */ /* 0x000fe200000418e4 */
[----:B------:R-:W-:-:S02]  /*f230*/  IMAD.MOV.U32 R3, RZ, RZ, R221 ;  /* 0x000000ffff037224 */ /* 0x000fc400078e00dd */
[----:B------:R-:W-:Y:S02]  /*f240*/  IMAD.MOV.U32 R2, RZ, RZ, R222 ;  /* 0x000000ffff027224 */ /* 0x000fe400078e00de */
[----:B------:R-:W-:Y:S02]  /*f250*/  IMAD.MOV.U32 R0, RZ, RZ, R223 ;  /* 0x000000ffff007224 */ /* 0x000fe400078e00df */
[C---:B--2---:R-:W-:Y:S06]  /*f260*/  HMMA.16816.F32.BF16 R220, R4.reuse, R16, R248 ;  /* 0x0000001004dc723c */ /* 0x044fec00000418f8 */
[C---:B------:R-:W-:Y:S11]  /*f270*/  HMMA.16816.F32.BF16 R248, R4.reuse, R18, R224 ;  /* 0x0000001204f8723c */ /* 0x040ff600000418e0 */
[----:B------:R-:W-:Y:S01]  /*f280*/  IMAD.MOV.U32 R48, RZ, RZ, R212 ;  /* 0x000000ffff307224 */ /* 0x000fe200078e00d4 */
[----:B-1----:R-:W-:Y:S06]  /*f290*/  HMMA.16816.F32.BF16 R228, R4, R12, R216 ;  /* 0x0000000c04e4723c */ /* 0x002fec00000418d8 */
[----:B------:R-:W-:-:S02]  /*f2a0*/  IMAD.MOV.U32 R212, RZ, RZ, R220 ;  /* 0x000000ffffd47224 */ /* 0x000fc400078e00dc */
[----:B------:R-:W-:Y:S02]  /*f2b0*/  IMAD.MOV.U32 R51, RZ, RZ, R221 ;  /* 0x000000ffff337224 */ /* 0x000fe400078e00dd */
[----:B------:R-:W-:Y:S02]  /*f2c0*/  IMAD.MOV.U32 R50, RZ, RZ, R222 ;  /* 0x000000ffff327224 */ /* 0x000fe400078e00de */
[----:B------:R-:W-:Y:S01]  /*f2d0*/  IMAD.MOV.U32 R49, RZ, RZ, R223 ;  /* 0x000000ffff317224 */ /* 0x000fe200078e00df */
[----:B---3--:R-:W-:Y:S01]  /*f2e0*/  HMMA.16816.F32.BF16 R216, R4, R26, R132 ;  /* 0x0000001a04d8723c */ /* 0x008fe20000041884 */
[----:B------:R-:W-:Y:S02]  /*f2f0*/  IMAD.MOV.U32 R31, RZ, RZ, R213 ;  /* 0x000000ffff1f7224 */ /* 0x000fe400078e00d5 */
[----:B------:R-:W-:Y:S02]  /*f300*/  IMAD.MOV.U32 R30, RZ, RZ, R214 ;  /* 0x000000ffff1e7224 */ /* 0x000fe400078e00d6 */
[----:B------:R-:W-:-:S02]  /*f310*/  IMAD.MOV.U32 R29, RZ, RZ, R215 ;  /* 0x000000ffff1d7224 */ /* 0x000fc400078e00d7 */
[----:B------:R-:W-:Y:S02]  /*f320*/  IMAD.MOV.U32 R132, RZ, RZ, R212 ;  /* 0x000000ffff847224 */ /* 0x000fe400078e00d4 */
[----:B------:R-:W-:Y:S02]  /*f330*/  IMAD.MOV.U32 R133, RZ, RZ, R51 ;  /* 0x000000ffff857224 */ /* 0x000fe400078e0033 */
[----:B------:R-:W-:Y:S02]  /*f340*/  IMAD.MOV.U32 R134, RZ, RZ, R50 ;  /* 0x000000ffff867224 */ /* 0x000fe400078e0032 */
[----:B------:R-:W-:Y:S01]  /*f350*/  IMAD.MOV.U32 R135, RZ, RZ, R49 ;  /* 0x000000ffff877224 */ /* 0x000fe200078e0031 */
[C---:B------:R-:W-:Y:S06]  /*f360*/  HMMA.16816.F32.BF16 R224, R4.reuse, R14, R208 ;  /* 0x0000000e04e0723c */ /* 0x040fec00000418d0 */
[----:B------:R-:W-:Y:S06]  /*f370*/  HMMA.16816.F32.BF16 R220, R4, R24, R140 ;  /* 0x0000001804dc723c */ /* 0x000fec000004188c */
[----:B----4-:R-:W-:Y:S01]  /*f380*/  HMMA.16816.F32.BF16 R140, R8, R18, R56 ;  /* 0x00000012088c723c */ /* 0x010fe20000041838 */
[----:B------:R-:W-:-:S05]  /*f390*/  IMAD.MOV.U32 R7, RZ, RZ, R48 ;  /* 0x000000ffff077224 */ /* 0x000fca00078e0030 */
[C---:B------:R-:W-:Y:S01]  /*f3a0*/  HMMA.16816.F32.BF16 R48, R8.reuse, R20, R64 ;  /* 0x000000140830723c */ /* 0x040fe20000041840 */
[----:B------:R-:W-:Y:S02]  /*f3b0*/  IMAD.MOV.U32 R56, RZ, RZ, R132 ;  /* 0x000000ffff387224 */ /* 0x000fe400078e0084 */
[----:B------:R-:W-:Y:S02]  /*f3c0*/  IMAD.MOV.U32 R57, RZ, RZ, R133 ;  /* 0x000000ffff397224 */ /* 0x000fe400078e0085 */
[----:B------:R-:W-:Y:S01]  /*f3d0*/  IMAD.MOV.U32 R58, RZ, RZ, R134 ;  /* 0x000000ffff3a7224 */ /* 0x000fe200078e0086 */
[C---:B------:R-:W-:Y:S01]  /*f3e0*/  HMMA.16816.F32.BF16 R212, R8.reuse, R22, R136 ;  /* 0x0000001608d4723c */ /* 0x040fe20000041888 */
[----:B------:R-:W-:Y:S01]  /*f3f0*/  IMAD.MOV.U32 R59, RZ, RZ, R135 ;  /* 0x000000ffff3b7224 */ /* 0x000fe200078e0087 */
[----:B------:R-:W-:Y:S04]  /*f400*/  LDSM.16.M88.4 R20, [R237+0x3800] ;  /* 0x00380000ed14783b */ /* 0x000fe80000000200 */
[C---:B------:R-:W-:Y:S06]  /*f410*/  HMMA.16816.F32.BF16 R132, R8.reuse, R14, R44 ;  /* 0x0000000e0884723c */ /* 0x040fec000004182c */
[----:B------:R-:W-:Y:S01]  /*f420*/  HMMA.16816.F32.BF16 R64, R8, R24, R40 ;  /* 0x000000180840723c */ /* 0x000fe20000041828 */
[----:B------:R-:W-:-:S02]  /*f430*/  IMAD.MOV.U32 R45, RZ, RZ, R31 ;  /* 0x000000ffff2d7224 */ /* 0x000fc400078e001f */
[----:B------:R-:W-:Y:S02]  /*f440*/  IMAD.MOV.U32 R46, RZ, RZ, R30 ;  /* 0x000000ffff2e7224 */ /* 0x000fe400078e001e */
[----:B------:R-:W-:Y:S01]  /*f450*/  IMAD.MOV.U32 R47, RZ, RZ, R29 ;  /* 0x000000ffff2f7224 */ /* 0x000fe200078e001d */
[----:B------:R-:W-:Y:S01]  /*f460*/  HMMA.16816.F32.BF16 R136, R8, R12, R52 ;  /* 0x0000000c0888723c */ /* 0x000fe20000041834 */
[----:B------:R-:W-:Y:S01]  /*f470*/  IMAD.MOV.U32 R40, RZ, RZ, R28 ;  /* 0x000000ffff287224 */ /* 0x000fe200078e001c */
[----:B------:R-:W-:Y:S04]  /*f480*/  LDSM.16.M88.4 R12, [R242+0x4000] ;  /* 0x00400000f20c783b */ /* 0x000fe80000000200 */
[----:B------:R-:W1:Y:S01]  /*f490*/  LDSM.16.M88.4 R28, [R237+0x2000] ;  /* 0x00200000ed1c783b */ /* 0x000e620000000200 */
[----:B------:R-:W-:-:S03]  /*f4a0*/  IMAD.MOV.U32 R44, RZ, RZ, R7 ;  /* 0x000000ffff2c7224 */ /* 0x000fc600078e0007 */
[----:B------:R-:W2:Y:S01]  /*f4b0*/  LDSM.16.M88.4 R4, [R242+0x6000] ;  /* 0x00600000f204783b */ /* 0x000ea20000000200 */
[C---:B------:R-:W-:Y:S03]  /*f4c0*/  HMMA.16816.F32.BF16 R208, R8.reuse, R16, R60 ;  /* 0x0000001008d0723c */ /* 0x040fe6000004183c */
[----:B------:R-:W3:Y:S03]  /*f4d0*/  LDSM.16.M88.4 R16, [R237+0x2800] ;  /* 0x00280000ed10783b */ /* 0x000ee60000000200 */
[----:B------:R-:W-:Y:S01]  /*f4e0*/  HMMA.16816.F32.BF16 R60, R8, R26, R36 ;  /* 0x0000001a083c723c */ /* 0x000fe20000041824 */
[----:B------:R-:W4:Y:S01]  /*f4f0*/  LDSM.16.M88.4 R8, [R237+0x3000] ;  /* 0x00300000ed08783b */ /* 0x000f220000000200 */
[----:B------:R-:W-:Y:S01]  /*f500*/  IMAD.MOV.U32 R41, RZ, RZ, R3 ;  /* 0x000000ffff297224 */ /* 0x000fe200078e0003 */
[----:B------:R-:W-:Y:S01]  /*f510*/  UISETP.GE.AND UP0, UPT, UR18, 0x4, UPT ;  /* 0x000000041200788c */ /* 0x000fe2000bf06270 */
[----:B------:R-:W-:Y:S01]  /*f520*/  IMAD.MOV.U32 R42, RZ, RZ, R2 ;  /* 0x000000ffff2a7224 */ /* 0x000fe200078e0002 */
[----:B------:R-:W-:-:S04]  /*f530*/  DEPBAR.LE SB0, 0x0 ;  /* 0x000080000000791a */ /* 0x000fc80000000000 */
[----:B------:R-:W-:Y:S01]  /*f540*/  IMAD.MOV.U32 R43, RZ, RZ, R0 ;  /* 0x000000ffff2b7224 */ /* 0x000fe200078e0000 */
[-C--:B-1----:R-:W-:Y:S06]  /*f550*/  HMMA.16816.F32.BF16 R52, R12, R28.reuse, R48 ;  /* 0x0000001c0c34723c */ /* 0x082fec0000041830 */
[C---:B--2---:R-:W-:Y:S06]  /*f560*/  HMMA.16816.F32.BF16 R48, R4.reuse, R28, R40 ;  /* 0x0000001c0430723c */ /* 0x044fec0000041828 */
[C---:B---3--:R-:W-:Y:S06]  /*f570*/  HMMA.16816.F32.BF16 R40, R4.reuse, R16, R56 ;  /* 0x000000100428723c */ /* 0x048fec0000041838 */
[C---:B------:R-:W-:Y:S06]  /*f580*/  HMMA.16816.F32.BF16 R44, R4.reuse, R30, R44 ;  /* 0x0000001e042c723c */ /* 0x040fec000004182c */
[----:B------:R-:W-:Y:S01]  /*f590*/  FMUL.FTZ R0, R52, UR29 ;  /* 0x0000001d34007c20 */ /* 0x000fe20008410000 */
[C---:B------:R-:W-:Y:S06]  /*f5a0*/  HMMA.16816.F32.BF16 R36, R4.reuse, R18, R248 ;  /* 0x000000120424723c */ /* 0x040fec00000418f8 */
[C---:B----4-:R-:W-:Y:S06]  /*f5b0*/  HMMA.16816.F32.BF16 R56, R4.reuse, R8, R228 ;  /* 0x000000080438723c */ /* 0x050fec00000418e4 */
[C---:B------:R-:W-:Y:S06]  /*f5c0*/  HMMA.16816.F32.BF16 R224, R4.reuse, R10, R224 ;  /* 0x0000000a04e0723c */ /* 0x040fec00000418e0 */
[C---:B------:R-:W-:Y:S06]  /*f5d0*/  HMMA.16816.F32.BF16 R220, R4.reuse, R20, R220 ;  /* 0x0000001404dc723c */ /* 0x040fec00000418dc */
[----:B------:R-:W-:Y:S06]  /*f5e0*/  HMMA.16816.F32.BF16 R216, R4, R22, R216 ;  /* 0x0000001604d8723c */ /* 0x000fec00000418d8 */
[C---:B------:R-:W-:Y:S01]  /*f5f0*/  HMMA.16816.F32.BF16 R4, R12.reuse, R8, R136 ;  /* 0x000000080c04723c */ /* 0x040fe20000041888 */
[----:B------:R1:W2:Y:S05]  /*f600*/  MUFU.TANH R138, R0 ;  /* 0x00000000008a7308 */ /* 0x0002aa0000002400 */
[----:B------:R-:W-:Y:S01]  /*f610*/  HMMA.16816.F32.BF16 R28, R12, R30, R212 ;  /* 0x0000001e0c1c723c */ /* 0x000fe200000418d4 */
[----:B-1----:R-:W-:-:S04]  /*f620*/  FMUL.FTZ R0, R53, UR29 ;  /* 0x0000001d35007c20 */ /* 0x002fc80008410000 */
[----:B------:R1:W3:Y:S01]  /*f630*/  MUFU.TANH R136, R0 ;  /* 0x0000000000887308 */ /* 0x0002e20000002400 */
[----:B------:R-:W-:Y:S01]  /*f640*/  HMMA.16816.F32.BF16 R24, R12, R16, R208 ;  /* 0x000000100c18723c */ /* 0x000fe200000418d0 */
        /* <DEDUP_REMOVED lines=11> */
[----:B------:R1:W-:Y:S01]  /*f700*/  MUFU.TANH R248, R0 ;  /* 0x0000000000f87308 */ /* 0x0003e20000002400 */
[----:B------:R-:W-:Y:S01]  /*f710*/  HMMA.16816.F32.BF16 R16, R12, R18, R140 ;  /* 0x000000120c10723c */ /* 0x000fe2000004188c */
        /* <DEDUP_REMOVED lines=44> */
[----:B------:R-:W2:Y:S01]  /*f9e0*/  S2R R3, SR_TID.X ;  /* 0x0000000000037919 */ /* 0x000ea20000002100 */
        /* <DEDUP_REMOVED lines=9> */
[----:B------:R1:W-:Y:S01]  /*fa80*/  MUFU.TANH R40, R0 ;  /* 0x0000000000287308 */ /* 0x0003e20000002400 */
[----:B------:R-:W-:Y:S01]  /*fa90*/  HMMA.16816.F32.BF16 R8, R12, R10, R132 ;  /* 0x0000000a0c08723c */ /* 0x000fe20000041884 */
[----:B-1----:R-:W-:-:S06]  /*faa0*/  FMUL.FTZ R0, R7, UR29 ;  /* 0x0000001d07007c20 */ /* 0x002fcc0008410000 */
[----:B------:R1:W-:Y:S01]  /*fab0*/  MUFU.TANH R39, R0 ;  /* 0x0000000000277308 */ /* 0x0003e20000002400 */
[----:B--2---:R-:W-:Y:S02]  /*fac0*/  IMAD.SHL.U32 R3, R3, 0x2, RZ ;  /* 0x0000000203037824 */ /* 0x004fe400078e00ff */
[----:B-1----:R-:W-:-:S05]  /*fad0*/  FMUL.FTZ R0, R56, UR29 ;  /* 0x0000001d38007c20 */ /* 0x002fca0008410000 */
[----:B------:R1:W-:Y:S01]  /*fae0*/  MUFU.TANH R54, R0 ;  /* 0x0000000000367308 */ /* 0x0003e20000002400 */
[----:B------:R-:W-:Y:S01]  /*faf0*/  HMMA.16816.F32.BF16 R16, R12, R20, R64 ;  /* 0x000000140c10723c */ /* 0x000fe20000041840 */
[----:B------:R-:W-:Y:S01]  /*fb00*/  LOP3.LUT R3, R3, 0x6, RZ, 0xc0, !PT ;  /* 0x0000000603037812 */ /* 0x000fe200078ec0ff */
[----:B-1----:R-:W-:-:S05]  /*fb10*/  FMUL.FTZ R0, R57, UR29 ;  /* 0x0000001d39007c20 */ /* 0x002fca0008410000 */
[----:B------:R1:W-:Y:S02]  /*fb20*/  MUFU.TANH R53, R0 ;  /* 0x0000000000357308 */ /* 0x0003e40000002400 */
[----:B-1----:R-:W-:-:S06]  /*fb30*/  FMUL.FTZ R0, R58, UR29 ;  /* 0x0000001d3a007c20 */ /* 0x002fcc0008410000 */
[----:B------:R1:W-:Y:S01]  /*fb40*/  MUFU.TANH R52, R0 ;  /* 0x0000000000347308 */ /* 0x0003e20000002400 */
[----:B------:R-:W-:Y:S01]  /*fb50*/  HMMA.16816.F32.BF16 R20, R12, R22, R60 ;  /* 0x000000160c14723c */ /* 0x000fe2000004183c */
[----:B-1----:R-:W-:-:S06]  /*fb60*/  FMUL.FTZ R0, R59, UR29 ;  /* 0x0000001d3b007c20 */ /* 0x002fcc0008410000 */
[----:B------:R1:W-:Y:S01]  /*fb70*/  MUFU.TANH R47, R0 ;  /* 0x00000000002f7308 */ /* 0x0003e20000002400 */
[----:B------:R-:W-:Y:S01]  /*fb80*/  FMUL.FTZ R2, R8, UR29 ;  /* 0x0000001d08027c20 */ /* 0x000fe20008410000 */
[----:B-1----:R-:W-:-:S04]  /*fb90*/  IMAD.U32 R0, RZ, RZ, UR12 ;  /* 0x0000000cff007e24 */ /* 0x002fc8000f8e00ff */
[----:B------:R-:W-:-:S04]  /*fba0*/  IMAD R0, R0, 0x40, R3 ;  /* 0x0000004000007824 */ /* 0x000fc800078e0203 */
[C---:B------:R-:W-:Y:S01]  /*fbb0*/  VIADD R15, R0.reuse, 0x1 ;  /* 0x00000001000f7836 */ /* 0x040fe20000000000 */
[CC--:B------:R-:W-:Y:S01]  /*fbc0*/  ISETP.GE.AND P0, PT, R0.reuse, R32.reuse, PT ;  /* 0x000000200000720c */ /* 0x0c0fe20003f06270 */
[C---:B------:R-:W-:Y:S02]  /*fbd0*/  VIADD R14, R0.reuse, 0x8 ;  /* 0x00000008000e7836 */ /* 0x040fe40000000000 */
[----:B------:R-:W-:Y:S01]  /*fbe0*/  VIADD R13, R0, 0x9 ;  /* 0x00000009000d7836 */ /* 0x000fe20000000000 */
[-C--:B------:R-:W-:Y:S01]  /*fbf0*/  ISETP.GE.AND P6, PT, R15, R32.reuse, PT ;  /* 0x000000200f00720c */ /* 0x080fe20003fc6270 */
[----:B------:R1:W2:Y:S01]  /*fc00*/  MUFU.TANH R37, R2 ;  /* 0x0000000200257308 */ /* 0x0002a20000002400 */
[----:B------:R-:W-:Y:S01]  /*fc10*/  FMUL.FTZ R31, R11, UR29 ;  /* 0x0000001d0b1f7c20 */ /* 0x000fe20008410000 */
[----:B------:R-:W-:Y:S01]  /*fc20*/  FSEL R24, R138, -INF , !P0 ;  /* 0xff8000008a187808 */ /* 0x000fe20004000000 */
[----:B------:R-:W-:Y:S01]  /*fc30*/  VIADD R12, R0, 0x10 ;  /* 0x00000010000c7836 */ /* 0x000fe20000000000 */
[----:B---3--:R-:W-:Y:S01]  /*fc40*/  FSEL R25, R136, -INF , !P6 ;  /* 0xff80000088197808 */ /* 0x008fe20007000000 */
[----:B------:R-:W-:Y:S01]  /*fc50*/  VIADD R11, R0, 0x11 ;  /* 0x00000011000b7836 */ /* 0x000fe20000000000 */
[----:B------:R-:W-:-:S02]  /*fc60*/  ISETP.GE.AND P0, PT, R14, R32, PT ;  /* 0x000000200e00720c */ /* 0x000fc40003f06270 */
[----:B------:R-:W-:Y:S01]  /*fc70*/  ISETP.GE.AND P6, PT, R13, R32, PT ;  /* 0x000000200d00720c */ /* 0x000fe20003fc6270 */
[----:B------:R-:W-:Y:S01]  /*fc80*/  FMUL.FTZ R3, R10, UR29 ;  /* 0x0000001d0a037c20 */ /* 0x000fe20008410000 */
[----:B----4-:R-:W-:Y:S01]  /*fc90*/  FSEL R26, R48, -INF , !P0 ;  /* 0xff800000301a7808 */ /* 0x010fe20004000000 */
[----:B-1----:R-:W-:Y:S01]  /*fca0*/  FMUL.FTZ R2, R9, UR29 ;  /* 0x0000001d09027c20 */ /* 0x002fe20008410000 */
[----:B------:R-:W-:-:S03]  /*fcb0*/  FSEL R27, R28, -INF , !P6 ;  /* 0xff8000001c1b7808 */ /* 0x000fc60007000000 */
[----:B------:R1:W3:Y:S01]  /*fcc0*/  MUFU.TANH R30, R2 ;  /* 0x00000002001e7308 */ /* 0x0002e20000002400 */
[----:B------:R-:W-:Y:S01]  /*fcd0*/  VIADD R10, R0, 0x18 ;  /* 0x00000018000a7836 */ /* 0x000fe20000000000 */
[-C--:B------:R-:W-:Y:S01]  /*fce0*/  ISETP.GE.AND P0, PT, R12, R32.reuse, PT ;  /* 0x000000200c00720c */ /* 0x080fe20003f06270 */
[C---:B------:R-:W-:Y:S01]  /*fcf0*/  VIADD R9, R0.reuse, 0x19 ;  /* 0x0000001900097836 */ /* 0x040fe20000000000 */
[-C--:B------:R-:W-:Y:S01]  /*fd00*/  ISETP.GE.AND P6, PT, R11, R32.reuse, PT ;  /* 0x000000200b00720c */ /* 0x080fe20003fc6270 */
[C---:B------:R-:W-:Y:S01]  /*fd10*/  VIADD R8, R0.reuse, 0x20 ;  /* 0x0000002000087836 */ /* 0x040fe20000000000 */
[----:B------:R-:W-:Y:S01]  /*fd20*/  FSEL R229, R45, -INF , !P0 ;  /* 0xff8000002de57808 */ /* 0x000fe20004000000 */
[----:B------:R-:W-:Y:S01]  /*fd30*/  VIADD R7, R0, 0x21 ;  /* 0x0000002100077836 */ /* 0x000fe20000000000 */
[----:B------:R-:W-:Y:S02]  /*fd40*/  FSEL R228, R44, -INF , !P6 ;  /* 0xff8000002ce47808 */ /* 0x000fe40007000000 */
[-C--:B------:R-:W-:Y:S01]  /*fd50*/  ISETP.GE.AND P0, PT, R10, R32.reuse, PT ;  /* 0x000000200a00720c */ /* 0x080fe20003f06270 */
[----:B-1----:R-:W-:Y:S01]  /*fd60*/  FMUL.FTZ R2, R16, UR29 ;  /* 0x0000001d10027c20 */ /* 0x002fe20008410000 */
[----:B------:R-:W-:-:S03]  /*fd70*/  ISETP.GE.AND P6, PT, R9, R32, PT ;  /* 0x000000200900720c */ /* 0x000fc60003fc6270 */
[----:B------:R1:W4:Y:S01]  /*fd80*/  MUFU.TANH R29, R2 ;  /* 0x00000002001d7308 */ /* 0x0003220000002400 */
[----:B------:R-:W-:Y:S01]  /*fd90*/  FSEL R139, R41, -INF , !P0 ;  /* 0xff800000298b7808 */ /* 0x000fe20004000000 */
[----:B------:R-:W-:Y:S01]  /*fda0*/  VIADD R6, R0, 0x28 ;  /* 0x0000002800067836 */ /* 0x000fe20000000000 */
[----:B------:R-:W-:Y:S01]  /*fdb0*/  FSEL R138, R42, -INF , !P6 ;  /* 0xff8000002a8a7808 */ /* 0x000fe20007000000 */
[----:B------:R-:W-:Y:S01]  /*fdc0*/  VIADD R5, R0, 0x29 ;  /* 0x0000002900057836 */ /* 0x000fe20000000000 */
[----:B------:R-:W-:-:S03]  /*fdd0*/  ISETP.GE.AND P0, PT, R8, R32, PT ;  /* 0x000000200800720c */ /* 0x000fc60003f06270 */
[----:B------:R2:W-:Y:S01]  /*fde0*/  MUFU.TANH R36, R3 ;  /* 0x0000000300247308 */ /* 0x0005e20000002400 */
[----:B------:R-:W-:Y:S01]  /*fdf0*/  ISETP.GE.AND P6, PT, R7, R32, PT ;  /* 0x000000200700720c */ /* 0x000fe20003fc6270 */
[----:B-1----:R-:W-:-:S06]  /*fe00*/  FMUL.FTZ R2, R17, UR29 ;  /* 0x0000001d11027c20 */ /* 0x002fcc0008410000 */
[----:B------:R1:W4:Y:S01]  /*fe10*/  MUFU.TANH R28, R2 ;  /* 0x00000002001c7308 */ /* 0x0003220000002400 */
[----:B--2---:R-:W-:Y:S01]  /*fe20*/  FMUL.FTZ R3, R21, UR29 ;  /* 0x0000001d15037c20 */ /* 0x004fe20008410000 */
[----:B------:R-:W-:-:S06]  /*fe30*/  FSEL R45, R4, -INF , !P0 ;  /* 0xff800000042d7808 */ /* 0x000fcc0004000000 */
[----:B------:R2:W-:Y:S01]  /*fe40*/  MUFU.TANH R17, R3 ;  /* 0x0000000300117308 */ /* 0x0005e20000002400 */
[----:B------:R-:W-:Y:S01]  /*fe50*/  FSEL R58, R38, -INF , !P6 ;  /* 0xff800000263a7808 */ /* 0x000fe20007000000 */
[----:B------:R-:W-:Y:S02]  /*fe60*/  VIADD R4, R0, 0x30 ;  /* 0x0000003000047836 */ /* 0x000fe40000000000 */
[----:B-1----:R-:W-:Y:S01]  /*fe70*/  FMUL.FTZ R2, R20, UR29 ;  /* 0x0000001d14027c20 */ /* 0x002fe20008410000 */
[----:B------:R-:W-:-:S03]  /*fe80*/  ISETP.GE.AND P0, PT, R6, R32, PT ;  /* 0x000000200600720c */ /* 0x000fc60003f06270 */
[----:B------:R1:W4:Y:S01]  /*fe90*/  MUFU.TANH R16, R2 ;  /* 0x0000000200107308 */ /* 0x0003220000002400 */
[----:B------:R-:W-:Y:S01]  /*fea0*/  ISETP.GE.AND P6, PT, R5, R32, PT ;  /* 0x000000200500720c */ /* 0x000fe20003fc6270 */
[C---:B--2---:R-:W-:Y:S01]  /*feb0*/  VIADD R3, R0.reuse, 0x31 ;  /* 0x0000003100037836 */ /* 0x044fe20000000000 */
[C---:B------:R-:W-:Y:S02]  /*fec0*/  ISETP.GE.AND P5, PT, R0.reuse, R33, PT ;  /* 0x000000210000720c */ /* 0x040fe40003fa6270 */
[C---:B------:R-:W-:Y:S02]  /*fed0*/  ISETP.GE.AND P4, PT, R0.reuse, R35, PT ;  /* 0x000000230000720c */ /* 0x040fe40003f86270 */
[----:B------:R-:W-:Y:S02]  /*fee0*/  ISETP.GE.AND P1, PT, R0, R34, PT ;  /* 0x000000220000720c */ /* 0x000fe40003f26270 */
[----:B------:R-:W-:Y:S02]  /*fef0*/  FSEL R59, R37, -INF , !P0 ;  /* 0xff800000253b7808 */ /* 0x000fe40004000000 */
[----:B---3--:R-:W-:-:S02]  /*ff00*/  FSEL R56, R30, -INF , !P6 ;  /* 0xff8000001e387808 */ /* 0x008fc40007000000 */
[-C--:B------:R-:W-:Y:S01]  /*ff10*/  ISETP.GE.AND P0, PT, R4, R32.reuse, PT ;  /* 0x000000200400720c */ /* 0x080fe20003f06270 */
[C---:B-1----:R-:W-:Y:S01]  /*ff20*/  VIADD R2, R0.reuse, 0x38 ;  /* 0x0000003800027836 */ /* 0x042fe20000000000 */
[-C--:B------:R-:W-:Y:S01]  /*ff30*/  ISETP.GE.AND P6, PT, R3, R32.reuse, PT ;  /* 0x000000200300720c */ /* 0x080fe20003fc6270 */
[----:B------:R-:W-:Y:S01]  /*ff40*/  VIADD R0, R0, 0x39 ;  /* 0x0000003900007836 */ /* 0x000fe20000000000 */
[----:B----4-:R-:W-:Y:S02]  /*ff50*/  FSEL R133, R29, -INF , !P0 ;  /* 0xff8000001d857808 */ /* 0x010fe40004000000 */
[----:B------:R-:W-:Y:S01]  /*ff60*/  FSEL R57, R28, -INF , !P6 ;  /* 0xff8000001c397808 */ /* 0x000fe20007000000 */
[----:B------:R-:W-:Y:S01]  /*ff70*/  BAR.SYNC.DEFER_BLOCKING 0x0 ;  /* 0x0000000000007b1d */ /* 0x000fe20000010000 */
[-C--:B------:R-:W-:Y:S02]  /*ff80*/  ISETP.GE.AND P0, PT, R2, R32.reuse, PT ;  /* 0x000000200200720c */ /* 0x080fe40003f06270 */
[----:B------:R-:W-:Y:S01]  /*ff90*/  ISETP.GE.AND P6, PT, R0, R32, PT ;  /* 0x000000200000720c */ /* 0x000fe20003fc6270 */
[----:B------:R-:W-:Y:S01]  /*ffa0*/  FMUL.FTZ R18, R18, UR29 ;  /* 0x0000001d12127c20 */ /* 0x000fe20008410000 */
[----:B------:R-:W-:-:S02]  /*ffb0*/  FSEL R135, R16, -INF , !P0 ;  /* 0xff80000010877808 */ /* 0x000fc40004000000 */
[----:B------:R-:W-:Y:S01]  /*ffc0*/  FSEL R134, R17, -INF , !P6 ;  /* 0xff80000011867808 */ /* 0x000fe20007000000 */
[----:B------:R1:W-:Y:S01]  /*ffd0*/  MUFU.TANH R29, R18 ;  /* 0x00000012001d7308 */ /* 0x0003e20000002400 */
[-C--:B------:R-:W-:Y:S01]  /*ffe0*/  ISETP.GE.AND P0, PT, R15, R33.reuse, PT ;  /* 0x000000210f00720c */ /* 0x080fe20003f06270 */
[----:B------:R-:W-:Y:S01]  /*fff0*/  FMUL.FTZ R19, R19, UR29 ;  /* 0x0000001d13137c20 */ /* 0x000fe20008410000 */
[----:B------:R-:W-:Y:S01]  /*10000*/  ISETP.GE.AND P6, PT, R14, R33, PT ;  /* 0x000000210e00720c */ /* 0x000fe20003fc6270 */
[----:B------:R-:W-:Y:S01]  /*10010*/  FMUL.FTZ R22, R22, UR29 ;  /* 0x0000001d16167c20 */ /* 0x000fe20008410000 */
[----:B------:R-:W-:-:S03]  /*10020*/  FSEL R20, R211, -INF , !P0 ;  /* 0xff800000d3147808 */ /* 0x000fc60004000000 */
[----:B------:R-:W2:Y:S01]  /*10030*/  MUFU.TANH R31, R31 ;  /* 0x0000001f001f7308 */ /* 0x000ea20000002400 */
[----:B------:R-:W-:Y:S01]  /*10040*/  FSEL R21, R142, -INF , !P6 ;  /* 0xff8000008e157808 */ /* 0x000fe20007000000 */
[----:B------:R-:W-:Y:S01]  /*10050*/  FMUL.FTZ R23, R23, UR29 ;  /* 0x0000001d17177c20 */ /* 0x000fe20008410000 */
[-C--:B------:R-:W-:Y:S02]  /*10060*/  ISETP.GE.AND P0, PT, R12, R33.reuse, PT ;  /* 0x000000210c00720c */ /* 0x080fe40003f06270 */
[-C--:B------:R-:W-:Y:S02]  /*10070*/  ISETP.GE.AND P6, PT, R11, R33.reuse, PT ;  /* 0x000000210b00720c */ /* 0x080fe40003fc6270 */
[----:B-1----:R-:W-:Y:S02]  /*10080*/  FSEL R18, R212, -INF , !P5 ;  /* 0xff800000d4127808 */ /* 0x002fe40006800000 */
[----:B------:R-:W-:Y:S01]  /*10090*/  ISETP.GE.AND P5, PT, R13, R33, PT ;  /* 0x000000210d00720c */ /* 0x000fe20003fa6270 */
[----:B------:R-:W1:Y:S01]  /*100a0*/  MUFU.TANH R19, R19 ;  /* 0x0000001300137308 */ /* 0x000e620000002400 */
[----:B------:R-:W-:-:S02]  /*100b0*/  FSEL R67, R49, -INF , !P0 ;  /* 0xff80000031437808 */ /* 0x000fc40004000000 */
[----:B------:R-:W-:Y:S02]  /*100c0*/  FSEL R28, R141, -INF , !P5 ;  /* 0xff8000008d1c7808 */ /* 0x000fe40006800000 */
[----:B------:R-:W-:-:S03]  /*100d0*/  ISETP.GE.AND P5, PT, R10, R33, PT ;  /* 0x000000210a00720c */ /* 0x000fc60003fa6270 */
[----:B------:R3:W4:Y:S01]  /*100e0*/  MUFU.TANH R17, R22 ;  /* 0x0000001600117308 */ /* 0x0007220000002400 */
[----:B------:R-:W-:Y:S02]  /*100f0*/  FSEL R137, R137, -INF , !P6 ;  /* 0xff80000089897808 */ /* 0x000fe40007000000 */
[-C--:B------:R-:W-:Y:S02]  /*10100*/  ISETP.GE.AND P0, PT, R9, R33.reuse, PT ;  /* 0x000000210900720c */ /* 0x080fe40003f06270 */
[----:B------:R-:W-:-:S03]  /*10110*/  ISETP.GE.AND P6, PT, R8, R33, PT ;  /* 0x000000210800720c */ /* 0x000fc60003fc6270 */
[----:B------:R1:W4:Y:S01]  /*10120*/  MUFU.TANH R16, R23 ;  /* 0x0000001700107308 */ /* 0x0003220000002400 */
[----:B------:R-:W-:Y:S02]  /*10130*/  FSEL R132, R46, -INF , !P5 ;  /* 0xff8000002e847808 */ /* 0x000fe40006800000 */
[-C--:B------:R-:W-:Y:S02]  /*10140*/  ISETP.GE.AND P5, PT, R7, R33.reuse, PT ;  /* 0x000000210700720c */ /* 0x080fe40003fa6270 */
[----:B------:R-:W-:Y:S02]  /*10150*/  FSEL R66, R43, -INF , !P0 ;  /* 0xff8000002b427808 */ /* 0x000fe40004000000 */
[----:B------:R-:W-:Y:S02]  /*10160*/  FSEL R40, R40, -INF , !P6 ;  /* 0xff80000028287808 */ /* 0x000fe40007000000 */
[-C--:B------:R-:W-:Y:S01]  /*10170*/  ISETP.GE.AND P0, PT, R6, R33.reuse, PT ;  /* 0x000000210600720c */ /* 0x080fe20003f06270 */
[----:B---3--:R-:W-:Y:S01]  /*10180*/  FMUL.FTZ R22, R224, UR29 ;  /* 0x0000001de0167c20 */ /* 0x008fe20008410000 */
[----:B------:R-:W-:-:S02]  /*10190*/  ISETP.GE.AND P6, PT, R5, R33, PT ;  /* 0x000000210500720c */ /* 0x000fc40003fc6270 */
[----:B------:R-:W-:Y:S01]  /*101a0*/  FSEL R41, R36, -INF , !P0 ;  /* 0xff80000024297808 */ /* 0x000fe20004000000 */
[----:B------:R3:W4:Y:S01]  /*101b0*/  MUFU.TANH R37, R22 ;  /* 0x0000001600257308 */ /* 0x0007220000002400 */
[----:B--2---:R-:W-:Y:S02]  /*101c0*/  FSEL R251, R31, -INF , !P6 ;  /* 0xff8000001ffb7808 */ /* 0x004fe40007000000 */
[----:B-1----:R-:W-:Y:S02]  /*101d0*/  FSEL R23, R39, -INF , !P5 ;  /* 0xff80000027177808 */ /* 0x002fe40006800000 */
[-C--:B------:R-:W-:Y:S02]  /*101e0*/  ISETP.GE.AND P5, PT, R4, R33.reuse, PT ;  /* 0x000000210400720c */ /* 0x080fe40003fa6270 */
[-C--:B------:R-:W-:Y:S02]  /*101f0*/  ISETP.GE.AND P0, PT, R3, R33.reuse, PT ;  /* 0x000000210300720c */ /* 0x080fe40003f06270 */
[----:B------:R-:W-:-:S02]  /*10200*/  ISETP.GE.AND P6, PT, R2, R33, PT ;  /* 0x000000210200720c */ /* 0x000fc40003fc6270 */
[----:B------:R-:W-:Y:S02]  /*10210*/  FSEL R44, R29, -INF , !P5 ;  /* 0xff8000001d2c7808 */ /* 0x000fe40006800000 */
[----:B------:R-:W-:Y:S01]  /*10220*/  ISETP.GE.AND P5, PT, R0, R33, PT ;  /* 0x000000210000720c */ /* 0x000fe20003fa6270 */
[----:B---3--:R-:W-:Y:S01]  /*10230*/  FMUL.FTZ R22, R225, UR29 ;  /* 0x0000001de1167c20 */ /* 0x008fe20008410000 */
[----:B------:R-:W-:Y:S02]  /*10240*/  FSEL R43, R19, -INF , !P0 ;  /* 0xff800000132b7808 */ /* 0x000fe40004000000 */
[----:B----4-:R-:W-:Y:S01]  /*10250*/  FSEL R42, R17, -INF , !P6 ;  /* 0xff800000112a7808 */ /* 0x010fe20007000000 */
[----:B------:R1:W-:Y:S01]  /*10260*/  MUFU.TANH R36, R22 ;  /* 0x0000001600247308 */ /* 0x0003e20000002400 */
[C---:B------:R-:W-:Y:S02]  /*10270*/  ISETP.GE.AND P0, PT, R15.reuse, R35, PT ;  /* 0x000000230f00720c */ /* 0x040fe40003f06270 */
[----:B------:R-:W-:Y:S01]  /*10280*/  ISETP.GE.AND P6, PT, R15, R34, PT ;  /* 0x000000220f00720c */ /* 0x000fe20003fc6270 */
[----:B------:R-:W-:Y:S01]  /*10290*/  FMUL.FTZ R15, R227, UR29 ;  /* 0x0000001de30f7c20 */ /* 0x000fe20008410000 */
[----:B------:R-:W-:-:S02]  /*102a0*/  FSEL R227, R16, -INF , !P5 ;  /* 0xff80000010e37808 */ /* 0x000fc40006800000 */
[----:B------:R-:W-:Y:S02]  /*102b0*/  FSEL R19, R249, -INF , !P4 ;  /* 0xff800000f9137808 */ /* 0x000fe40006000000 */
[C---:B------:R-:W-:Y:S02]  /*102c0*/  ISETP.GE.AND P5, PT, R14.reuse, R35, PT ;  /* 0x000000230e00720c */ /* 0x040fe40003fa6270 */
[----:B------:R-:W-:Y:S01]  /*102d0*/  ISETP.GE.AND P4, PT, R14, R34, PT ;  /* 0x000000220e00720c */ /* 0x000fe20003f86270 */
[----:B------:R2:W-:Y:S01]  /*102e0*/  STL [R1], R23 ;  /* 0x0000001701007387 */ /* 0x0005e20000100800 */
[----:B-1----:R-:W-:Y:S01]  /*102f0*/  FMUL.FTZ R22, R226, UR29 ;  /* 0x0000001de2167c20 */ /* 0x002fe20008410000 */
[----:B------:R-:W-:-:S03]  /*10300*/  FSEL R29, R215, -INF , !P5 ;  /* 0xff800000d71d7808 */ /* 0x000fc60006800000 */
[----:B------:R1:W3:Y:S01]  /*10310*/  MUFU.TANH R17, R22 ;  /* 0x0000001600117308 */ /* 0x0002e20000002400 */
[----:B------:R-:W-:Y:S02]  /*10320*/  FSEL R32, R213, -INF , !P4 ;  /* 0xff800000d5207808 */ /* 0x000fe40006000000 */
[----:B------:R-:W-:Y:S02]  /*10330*/  ISETP.GE.AND P5, PT, R12, R34, PT ;  /* 0x000000220c00720c */ /* 0x000fe40003fa6270 */
[----:B------:R-:W-:Y:S02]  /*10340*/  ISETP.GE.AND P4, PT, R11, R35, PT ;  /* 0x000000230b00720c */ /* 0x000fe40003f86270 */
[----:B------:R-:W-:Y:S02]  /*10350*/  FSEL R31, R248, -INF , !P6 ;  /* 0xff800000f81f7808 */ /* 0x000fe40007000000 */
[----:B------:R-:W-:Y:S02]  /*10360*/  FSEL R65, R143, -INF , !P5 ;  /* 0xff8000008f417808 */ /* 0x000fe40006800000 */
[----:B--2---:R-:W-:-:S02]  /*10370*/  FSEL R23, R250, -INF , !P0 ;  /* 0xff800000fa177808 */ /* 0x004fc40004000000 */
[----:B-1----:R-:W-:Y:S02]  /*10380*/  FSEL R22, R231, -INF , !P1 ;  /* 0xff800000e7167808 */ /* 0x002fe40004800000 */
[C---:B------:R-:W-:Y:S02]  /*10390*/  ISETP.GE.AND P1, PT, R13.reuse, R35, PT ;  /* 0x000000230d00720c */ /* 0x040fe40003f26270 */
[-C--:B------:R-:W-:Y:S02]  /*103a0*/  ISETP.GE.AND P0, PT, R13, R34.reuse, PT ;  /* 0x000000220d00720c */ /* 0x080fe40003f06270 */
[----:B------:R-:W-:Y:S02]  /*103b0*/  FSEL R30, R230, -INF , !P1 ;  /* 0xff800000e61e7808 */ /* 0x000fe40004800000 */
[----:B------:R-:W-:Y:S02]  /*103c0*/  FSEL R33, R214, -INF , !P0 ;  /* 0xff800000d6217808 */ /* 0x000fe40004000000 */
[----:B------:R-:W-:-:S02]  /*103d0*/  ISETP.GE.AND P1, PT, R11, R34, PT ;  /* 0x000000220b00720c */ /* 0x000fc40003f26270 */
[-C--:B------:R-:W-:Y:S02]  /*103e0*/  ISETP.GE.AND P0, PT, R10, R35.reuse, PT ;  /* 0x000000230a00720c */ /* 0x080fe40003f06270 */
[----:B------:R-:W-:Y:S02]  /*103f0*/  FSEL R38, R210, -INF , !P4 ;  /* 0xff800000d2267808 */ /* 0x000fe40006000000 */
[-C--:B------:R-:W-:Y:S02]  /*10400*/  ISETP.GE.AND P6, PT, R12, R35.reuse, PT ;  /* 0x000000230c00720c */ /* 0x080fe40003fc6270 */
[C---:B------:R-:W-:Y:S02]  /*10410*/  ISETP.GE.AND P5, PT, R9.reuse, R35, PT ;  /* 0x000000230900720c */ /* 0x040fe40003fa6270 */
[----:B------:R-:W-:Y:S01]  /*10420*/  ISETP.GE.AND P4, PT, R9, R34, PT ;  /* 0x000000220900720c */ /* 0x000fe20003f86270 */
[----:B------:R-:W-:Y:S01]  /*10430*/  FMUL.FTZ R9, R223, UR29 ;  /* 0x0000001ddf097c20 */ /* 0x000fe20008410000 */
[----:B------:R-:W-:-:S02]  /*10440*/  FSEL R64, R208, -INF , !P1 ;  /* 0xff800000d0407808 */ /* 0x000fc40004800000 */
[----:B------:R-:W-:Y:S02]  /*10450*/  FSEL R48, R55, -INF , !P0 ;  /* 0xff80000037307808 */ /* 0x000fe40004000000 */
[----:B------:R-:W-:Y:S02]  /*10460*/  FSEL R39, R209, -INF , !P6 ;  /* 0xff800000d1277808 */ /* 0x000fe40007000000 */
[C---:B------:R-:W-:Y:S02]  /*10470*/  ISETP.GE.AND P1, PT, R8.reuse, R35, PT ;  /* 0x000000230800720c */ /* 0x040fe40003f26270 */
[-C--:B------:R-:W-:Y:S02]  /*10480*/  ISETP.GE.AND P0, PT, R8, R34.reuse, PT ;  /* 0x000000220800720c */ /* 0x080fe40003f06270 */
[----:B------:R-:W-:Y:S01]  /*10490*/  ISETP.GE.AND P6, PT, R10, R34, PT ;  /* 0x000000220a00720c */ /* 0x000fe20003fc6270 */
[----:B------:R-:W1:Y:S01]  /*104a0*/  MUFU.TANH R8, R9 ;  /* 0x0000000900087308 */ /* 0x000e620000002400 */
[----:B------:R-:W-:Y:S01]  /*104b0*/  FMUL.FTZ R13, R220, UR29 ;  /* 0x0000001ddc0d7c20 */ /* 0x000fe20008410000 */
[----:B------:R-:W-:Y:S01]  /*104c0*/  FMUL.FTZ R12, R221, UR29 ;  /* 0x0000001ddd0c7c20 */ /* 0x000fe20008410000 */
[----:B------:R-:W-:-:S02]  /*104d0*/  FSEL R50, R50, -INF , !P4 ;  /* 0xff80000032327808 */ /* 0x000fc40006000000 */
[----:B------:R-:W-:Y:S02]  /*104e0*/  ISETP.GE.AND P4, PT, R6, R35, PT ;  /* 0x000000230600720c */ /* 0x000fe40003f86270 */
[----:B------:R-:W-:Y:S02]  /*104f0*/  FSEL R220, R54, -INF , !P1 ;  /* 0xff80000036dc7808 */ /* 0x000fe40004800000 */
[----:B------:R-:W-:Y:S02]  /*10500*/  FSEL R221, R52, -INF , !P0 ;  /* 0xff80000034dd7808 */ /* 0x000fe40004000000 */
[----:B------:R-:W-:Y:S02]  /*10510*/  FSEL R51, R51, -INF , !P6 ;  /* 0xff80000033337808 */ /* 0x000fe40007000000 */
[----:B------:R-:W-:Y:S02]  /*10520*/  FSEL R49, R140, -INF , !P5 ;  /* 0xff8000008c317808 */ /* 0x000fe40006800000 */
[----:B------:R-:W-:-:S02]  /*10530*/  ISETP.GE.AND P1, PT, R6, R34, PT ;  /* 0x000000220600720c */ /* 0x000fc40003f26270 */
[-C--:B------:R-:W-:Y:S02]  /*10540*/  ISETP.GE.AND P0, PT, R5, R35.reuse, PT ;  /* 0x000000230500720c */ /* 0x080fe40003f06270 */
[C---:B------:R-:W-:Y:S02]  /*10550*/  ISETP.GE.AND P6, PT, R7.reuse, R35, PT ;  /* 0x000000230700720c */ /* 0x040fe40003fc6270 */
[----:B------:R-:W-:Y:S01]  /*10560*/  ISETP.GE.AND P5, PT, R7, R34, PT ;  /* 0x000000220700720c */ /* 0x000fe20003fa6270 */
[----:B------:R-:W-:Y:S01]  /*10570*/  FMUL.FTZ R7, R216, UR29 ;  /* 0x0000001dd8077c20 */ /* 0x000fe20008410000 */
[----:B------:R-:W-:Y:S01]  /*10580*/  FMUL.FTZ R11, R222, UR29 ;  /* 0x0000001dde0b7c20 */ /* 0x000fe20008410000 */
[----:B------:R-:W-:Y:S01]  /*10590*/  FMUL.FTZ R6, R217, UR29 ;  /* 0x0000001dd9067c20 */ /* 0x000fe20008410000 */
[----:B------:R-:W-:Y:S02]  /*105a0*/  FSEL R216, R37, -INF , !P4 ;  /* 0xff80000025d87808 */ /* 0x000fe40006000000 */
[----:B---3--:R-:W-:-:S02]  /*105b0*/  FSEL R223, R17, -INF , !P1 ;  /* 0xff80000011df7808 */ /* 0x008fc40004800000 */
[----:B------:R-:W-:Y:S02]  /*105c0*/  FSEL R37, R36, -INF , !P0 ;  /* 0xff80000024257808 */ /* 0x000fe40004000000 */
[----:B------:R-:W-:Y:S02]  /*105d0*/  FSEL R217, R53, -INF , !P6 ;  /* 0xff80000035d97808 */ /* 0x000fe40007000000 */
[C---:B------:R-:W-:Y:S02]  /*105e0*/  ISETP.GE.AND P1, PT, R3.reuse, R35, PT ;  /* 0x000000230300720c */ /* 0x040fe40003f26270 */
[-C--:B------:R-:W-:Y:S01]  /*105f0*/  ISETP.GE.AND P0, PT, R3, R34.reuse, PT ;  /* 0x000000220300720c */ /* 0x080fe20003f06270 */
[----:B------:R-:W-:Y:S01]  /*10600*/  FMUL.FTZ R3, R219, UR29 ;  /* 0x0000001ddb037c20 */ /* 0x000fe20008410000 */
[----:B------:R-:W-:Y:S01]  /*10610*/  ISETP.GE.AND P6, PT, R5, R34, PT ;  /* 0x000000220500720c */ /* 0x000fe20003fc6270 */
[----:B------:R-:W2:Y:S01]  /*10620*/  MUFU.TANH R15, R15 ;  /* 0x0000000f000f7308 */ /* 0x000ea20000002400 */
[----:B------:R-:W-:-:S02]  /*10630*/  FSEL R222, R47, -INF , !P5 ;  /* 0xff8000002fde7808 */ /* 0x000fc40006800000 */
[----:B------:R-:W-:-:S05]  /*10640*/  ISETP.GE.AND P5, PT, R4, R35, PT ;  /* 0x000000230400720c */ /* 0x000fca0003fa6270 */
[----:B------:R-:W3:Y:S01]  /*10650*/  MUFU.TANH R13, R13 ;  /* 0x0000000d000d7308 */ /* 0x000ee20000002400 */
[----:B------:R-:W-:-:S07]  /*10660*/  ISETP.GE.AND P4, PT, R4, R34, PT ;  /* 0x000000220400720c */ /* 0x000fce0003f86270 */
[----:B------:R-:W-:Y:S01]  /*10670*/  MUFU.TANH R12, R12 ;  /* 0x0000000c000c7308 */ /* 0x000fe20000002400 */
[----:B-1----:R-:W-:-:S07]  /*10680*/  FSEL R230, R8, -INF , !P0 ;  /* 0xff80000008e67808 */ /* 0x002fce0004000000 */
[----:B------:R-:W1:Y:S01]  /*10690*/  MUFU.TANH R10, R11 ;  /* 0x0000000b000a7308 */ /* 0x000e620000002400 */
[----:B------:R-:W-:-:S07]  /*106a0*/  PLOP3.LUT P0, PT, PT, PT, UP0, 0x80, 0x0 ;  /* 0x000000000000781c */ /* 0x000fce0003f0f008 */
[----:B------:R4:W-:Y:S08]  /*106b0*/  MUFU.TANH R5, R6 ;  /* 0x0000000600057308 */ /* 0x0009f00000002400 */
[----:B------:R-:W1:Y:S01]  /*106c0*/  MUFU.TANH R7, R7 ;  /* 0x0000000700077308 */ /* 0x000e620000002400 */
[----:B----4-:R-:W-:-:S07]  /*106d0*/  FMUL.FTZ R6, R218, UR29 ;  /* 0x0000001dda067c20 */ /* 0x010fce0008410000 */
[----:B------:R-:W-:Y:S08]  /*106e0*/  MUFU.TANH R3, R3 ;  /* 0x0000000300037308 */ /* 0x000ff00000002400 */
[----:B------:R-:W4:Y:S01]  /*106f0*/  MUFU.TANH R4, R6 ;  /* 0x0000000600047308 */ /* 0x000f220000002400 */
[----:B--2---:R-:W-:Y:S02]  /*10700*/  FSEL R218, R15, -INF , !P6 ;  /* 0xff8000000fda7808 */ /* 0x004fe40007000000 */
[----:B---3--:R-:W-:-:S02]  /*10710*/  FSEL R226, R13, -INF , !P5 ;  /* 0xff8000000de27808 */ /* 0x008fc40006800000 */
[----:B-1----:R-:W-:Y:S02]  /*10720*/  FSEL R248, R10, -INF , !P4 ;  /* 0xff8000000af87808 */ /* 0x002fe40006000000 */
[----:B------:R-:W-:Y:S02]  /*10730*/  FSEL R225, R12, -INF , !P1 ;  /* 0xff8000000ce17808 */ /* 0x000fe40004800000 */
[-C--:B------:R-:W-:Y:S02]  /*10740*/  ISETP.GE.AND P6, PT, R2, R35.reuse, PT ;  /* 0x000000230200720c */ /* 0x080fe40003fc6270 */
[----:B------:R-:W-:Y:S02]  /*10750*/  ISETP.GE.AND P5, PT, R0, R35, PT ;  /* 0x000000230000720c */ /* 0x000fe40003fa6270 */
[-C--:B------:R-:W-:Y:S02]  /*10760*/  ISETP.GE.AND P4, PT, R2, R34.reuse, PT ;  /* 0x000000220200720c */ /* 0x080fe40003f86270 */
[----:B------:R-:W-:-:S02]  /*10770*/  ISETP.GE.AND P1, PT, R0, R34, PT ;  /* 0x000000220000720c */ /* 0x000fc40003f26270 */
[----:B------:R-:W-:Y:S02]  /*10780*/  FSEL R224, R7, -INF , !P6 ;  /* 0xff80000007e07808 */ /* 0x000fe40007000000 */
[----:B------:R-:W-:Y:S02]  /*10790*/  FSEL R219, R5, -INF , !P5 ;  /* 0xff80000005db7808 */ /* 0x000fe40006800000 */
[----:B----4-:R-:W-:Y:S02]  /*107a0*/  FSEL R231, R4, -INF , !P4 ;  /* 0xff80000004e77808 */ /* 0x010fe40006000000 */
[----:B------:R-:W-:Y:S01]  /*107b0*/  FSEL R249, R3, -INF , !P1 ;  /* 0xff80000003f97808 */ /* 0x000fe20004800000 */
        /* <DEDUP_REMOVED lines=19> */
[----:B------:R-:W4:Y:S08]  /*108f0*/  @!P2 LDC.64 R16, c[0x0][0x218] ;  /* 0x00008600ff10ab82 */ /* 0x000f300000000a00 */
[----:B------:R-:W4:Y:S01]  /*10900*/  @!P3 LDC.64 R14, c[0x0][0x218] ;  /* 0x00008600ff0ebb82 */ /* 0x000f220000000a00 */
[----:B--2---:R-:W-:-:S04]  /*10910*/  LEA R0, P1, R0, R60, 0x6 ;  /* 0x0000003c00007211 */ /* 0x004fc800078230ff */
[----:B---3--:R-:W-:Y:S02]  /*10920*/  LEA.HI.X R3, R2, R63, R3, 0x6, P1 ;  /* 0x0000003f02037211 */ /* 0x008fe400008f3403 */
[C---:B-1----:R-:W-:Y:S02]  /*10930*/  @!P3 LEA R4, P1, R0.reuse, R4, 0x1 ;  /* 0x000000040004b211 */ /* 0x042fe400078208ff */
[C---:B------:R-:W-:Y:S02]  /*10940*/  IADD3 R2, P4, R0.reuse, UR26, RZ ;  /* 0x0000001a00027c10 */ /* 0x040fe4000ff9e0ff */
[----:B------:R-:W-:-:S05]  /*10950*/  @!P3 LEA.HI.X R5, R0, R5, R3, 0x1, P1 ;  /* 0x000000050005b211 */ /* 0x000fca00008f0c03 */
[----:B------:R-:W-:Y:S01]  /*10960*/  @!PT LDS RZ, [RZ] ;  /* 0x00000000fffff984 */ /* 0x000fe20000000800 */
[----:B------:R-:W-:Y:S01]  /*10970*/  @!PT LDS RZ, [RZ] ;  /* 0x00000000fffff984 */ /* 0x000fe20000000800 */
[----:B------:R-:W-:Y:S01]  /*10980*/  @!PT LDS RZ, [RZ] ;  /* 0x00000000fffff984 */ /* 0x000fe20000000800 */
[----:B------:R5:W-:Y:S04]  /*10990*/  @!P3 LDGSTS.E.BYPASS.LTC128B.128 [R244+0x8000], desc[UR20][R4.64] ;  /* 0x0800000004f4bfae */ /* 0x000be8000b901d54 */
[----:B------:R1:W-:Y:S01]  /*109a0*/  @P2 STS.128 [R244+0xa000], RZ ;  /* 0x00a000fff4002388 */ /* 0x0003e20000000c00 */
[----:B-----5:R-:W-:-:S04]  /*109b0*/  @!P2 LEA R4, P1, R0, R6, 0x1 ;  /* 0x000000060004a211 */ /* 0x020fc800078208ff */
[----:B------:R-:W-:Y:S02]  /*109c0*/  @!P2 LEA.HI.X R5, R0, R7, R3, 0x1, P1 ;  /* 0x000000070005a211 */ /* 0x000fe400008f0c03 */
[C---:B----4-:R-:W-:Y:S02]  /*109d0*/  @!P3 LEA R6, P1, R2.reuse, R8, 0x1 ;  /* 0x000000080206b211 */ /* 0x050fe400078208ff */
[----:B------:R-:W-:Y:S01]  /*109e0*/  IADD3.X R3, R3, UR25, RZ, P4, !PT ;  /* 0x0000001903037c10 */ /* 0x000fe2000a7fe4ff */
[----:B------:R-:W-:Y:S01]  /*109f0*/  @!PT LDS RZ, [RZ] ;  /* 0x00000000fffff984 */ /* 0x000fe20000000800 */
[----:B------:R-:W-:Y:S01]  /*10a00*/  @!PT LDS RZ, [RZ] ;  /* 0x00000000fffff984 */ /* 0x000fe20000000800 */
[----:B------:R-:W-:Y:S01]  /*10a10*/  @!PT LDS RZ, [RZ] ;  /* 0x00000000fffff984 */ /* 0x000fe20000000800 */
[----:B------:R2:W-:Y:S01]  /*10a20*/  @!P2 LDGSTS.E.BYPASS.LTC128B.128 [R244+0xa000], desc[UR20][R4.64+0x80] ;  /* 0x0a00008004f4afae */ /* 0x0005e2000b901d54 */
[C---:B------:R-:W-:Y:S02]  /*10a30*/  @!P2 LEA R10, P4, R2.reuse, R10, 0x1 ;  /* 0x0000000a020aa211 */ /* 0x040fe400078808ff */
[C---:B------:R-:W-:Y:S01]  /*10a40*/  @!P3 LEA.HI.X R7, R2.reuse, R9, R3, 0x1, P1 ;  /* 0x000000090207b211 */ /* 0x040fe200008f0c03 */
[----:B------:R1:W-:Y:S01]  /*10a50*/  @P3 STS.128 [R244+0x8800], RZ ;  /* 0x008800fff4003388 */ /* 0x0003e20000000c00 */
[----:B------:R-:W-:-:S02]  /*10a60*/  IADD3 R0, P1, R2, UR26, RZ ;  /* 0x0000001a02007c10 */ /* 0x000fc4000ff3e0ff */
[----:B------:R-:W-:Y:S01]  /*10a70*/  @!P2 LEA.HI.X R11, R2, R11, R3, 0x1, P4 ;  /* 0x0000000b020ba211 */ /* 0x000fe200020f0c03 */
[----:B------:R-:W-:Y:S01]  /*10a80*/  @!PT LDS RZ, [RZ] ;  /* 0x00000000fffff984 */ /* 0x000fe20000000800 */
[----:B------:R-:W-:Y:S01]  /*10a90*/  @!PT LDS RZ, [RZ] ;  /* 0x00000000fffff984 */ /* 0x000fe20000000800 */
[----:B------:R-:W-:Y:S01]  /*10aa0*/  @!PT LDS RZ, [RZ] ;  /* 0x00000000fffff984 */ /* 0x000fe20000000800 */
[----:B------:R3:W-:Y:S01]  /*10ab0*/  @!P3 LDGSTS.E.BYPASS.LTC128B.128 [R244+0x8800], desc[UR20][R6.64] ;  /* 0x0880000006f4bfae */ /* 0x0007e2000b901d54 */
[C---:B------:R-:W-:Y:S02]  /*10ac0*/  IADD3 R2, P5, R0.reuse, UR26, RZ ;  /* 0x0000001a00027c10 */ /* 0x040fe4000ffbe0ff */
[----:B------:R-:W-:Y:S01]  /*10ad0*/  IADD3.X R3, R3, UR25, RZ, P1, !PT ;  /* 0x0000001903037c10 */ /* 0x000fe20008ffe4ff */
[----:B------:R1:W-:Y:S01]  /*10ae0*/  @P2 STS.128 [R244+0xa800], RZ ;  /* 0x00a800fff4002388 */ /* 0x0003e20000000c00 */
[C---:B------:R-:W-:Y:S02]  /*10af0*/  @!P3 LEA R8, P6, R0.reuse, R12, 0x1 ;  /* 0x0000000c0008b211 */ /* 0x040fe400078c08ff */
[----:B------:R-:W-:Y:S01]  /*10b00*/  IADD3.X R12, R3, UR25, RZ, P5, !PT ;  /* 0x00000019030c7c10 */ /* 0x000fe2000affe4ff */
        /* <DEDUP_REMOVED lines=9> */
[----:B------:R1:W-:Y:S01]  /*10ba0*/  @!P3 LDGSTS.E.BYPASS.LTC128B.128 [R244+0x9000], desc[UR20][R8.64] ;  /* 0x0900000008f4bfae */ /* 0x0003e2000b901d54 */
[----:B--2---:R-:W-:-:S03]  /*10bb0*/  @!P2 LEA R4, P1, R0, R16, 0x1 ;  /* 0x000000100004a211 */ /* 0x004fc600078208ff */
[----:B------:R1:W-:Y:S01]  /*10bc0*/  @P2 STS.128 [R244+0xb000], RZ ;  /* 0x00b000fff4002388 */ /* 0x0003e20000000c00 */
[----:B------:R-:W-:Y:S02]  /*10bd0*/  @!P2 LEA.HI.X R5, R0, R17, R3, 0x1, P1 ;  /* 0x000000110005a211 */ /* 0x000fe400008f0c03 */
[----:B---3--:R-:W-:-:S03]  /*10be0*/  @!P3 LEA R6, P4, R2, R14, 0x1 ;  /* 0x0000000e0206b211 */ /* 0x008fc600078808ff */
        /* <DEDUP_REMOVED lines=19> */
.L_x_325:
[----:B------:R-:W-:Y:S05]  /*10d20*/  BSYNC B0 ;  /* 0x0000000000007941 */ /* 0x000fea0003800000 */
.L_x_324:
[----:B------:R-:W0:Y:S02]  /*10d30*/  LDGDEPBAR ;  /* 0x00000000000079af */ /* 0x000e240000000000 */
.L_x_323:
[----:B------:R-:W3:Y:S01]  /*10d40*/  LDL.LU R250, [R1] ;  /* 0x0000000001fa7983 */ /* 0x000ee20000300800 */
[----:B------:R-:W-:Y:S02]  /*10d50*/  FMNMX.FTZ R0, R252, R24, !PT ;  /* 0x00000018fc007209 */ /* 0x000fe40007810000 */
[----:B------:R-:W-:Y:S01]  /*10d60*/  MOV R140, R58 ;  /* 0x0000003a008c7202 */ /* 0x000fe20000000f00 */
[----:B------:R-:W-:Y:S01]  /*10d70*/  LDSM.16.MT88.4 R12, [R234+0xc000] ;  /* 0x00c00000ea0c783b */ /* 0x000fe20000004200 */
[----:B------:R-:W-:Y:S02]  /*10d80*/  FMNMX.FTZ R0, R25, R0, !PT ;  /* 0x0000000019007209 */ /* 0x000fe40007810000 */
[----:B------:R-:W-:Y:S02]  /*10d90*/  MOV R143, R59 ;  /* 0x0000003b008f7202 */ /* 0x000fe40000000f00 */
        /* <DEDUP_REMOVED lines=35> */
[----:B------:R-:W-:Y:S01]  /*10fd0*/  FMNMX.FTZ R2, R48, R2, !PT ;  /* 0x0000000230027209 */ /* 0x000fe20007810000 */
[----:B-12---:R-:W1:Y:S01]  /*10fe0*/  SHFL.BFLY PT, R5, R136, 0x2, 0x1f ;  /* 0x0c401f0088057f89 */ /* 0x006e6200000e0000 */
[----:B------:R-:W-:Y:S02]  /*10ff0*/  FMNMX.FTZ R0, R32, R0, !PT ;  /* 0x0000000020007209 */ /* 0x000fe40007810000 */
[----:B------:R-:W-:Y:S02]  /*11000*/  FMNMX.FTZ R2, R49, R2, !PT ;  /* 0x0000000231027209 */ /* 0x000fe40007810000 */
[----:B------:R-:W-:Y:S02]  /*11010*/  FMNMX.FTZ R0, R33, R0, !PT ;  /* 0x0000000021007209 */ /* 0x000fe40007810000 */
[----:B------:R-:W-:-:S02]  /*11020*/  FMNMX.FTZ R2, R220, R2, !PT ;  /* 0x00000002dc027209 */ /* 0x000fc40007810000 */
[----:B-1----:R-:W-:Y:S01]  /*11030*/  FMNMX.FTZ R136, R136, R5, !PT ;  /* 0x0000000588887209 */ /* 0x002fe20007810000 */
[----:B------:R-:W-:Y:S04]  /*11040*/  STL [R1+0x8c], R239 ;  /* 0x00008cef01007387 */ /* 0x000fe80000100800 */
[----:B------:R-:W-:Y:S04]  /*11050*/  STL [R1+0x88], R238 ;  /* 0x000088ee01007387 */ /* 0x000fe80000100800 */
[----:B------:R-:W-:Y:S04]  /*11060*/  STL [R1+0x84], R237 ;  /* 0x000084ed01007387 */ /* 0x000fe80000100800 */
[----:B------:R-:W-:Y:S01]  /*11070*/  STL [R1+0x80], R232 ;  /* 0x000080e801007387 */ /* 0x000fe20000100800 */
[----:B---3--:R-:W-:-:S04]  /*11080*/  FMNMX.FTZ R3, R250, R3, !PT ;  /* 0x00000003fa037209 */ /* 0x008fc80007810000 */
        /* <DEDUP_REMOVED lines=11> */
[----:B------:R-:W-:Y:S01]  /*11140*/  FMNMX.FTZ R134, R37, R134, !PT ;  /* 0x0000008625867209 */ /* 0x000fe20007810000 */
[----:B------:R-:W1:Y:S01]  /*11150*/  SHFL.BFLY PT, R3, R0, 0x2, 0x1f ;  /* 0x0c401f0000037f89 */ /* 0x000e6200000e0000 */
[----:B------:R-:W-:Y:S02]  /*11160*/  FMNMX.FTZ R2, R50, R2, !PT ;  /* 0x0000000232027209 */ /* 0x000fe40007810000 */
[----:B------:R-:W-:-:S02]  /*11170*/  FMNMX.FTZ R134, R226, R134, !PT ;  /* 0x00000086e2867209 */ /* 0x000fc40007810000 */
[----:B------:R-:W-:Y:S02]  /*11180*/  FMNMX.FTZ R2, R221, R2, !PT ;  /* 0x00000002dd027209 */ /* 0x000fe40007810000 */
[----:B------:R-:W-:Y:S01]  /*11190*/  FMNMX.FTZ R134, R225, R134, !PT ;  /* 0x00000086e1867209 */ /* 0x000fe20007810000 */
[----:B------:R-:W2:Y:S01]  /*111a0*/  SHFL.BFLY PT, R4, R136, 0x1, 0x1f ;  /* 0x0c201f0088047f89 */ /* 0x000ea200000e0000 */
[----:B------:R-:W-:Y:S02]  /*111b0*/  FMNMX.FTZ R2, R222, R2, !PT ;  /* 0x00000002de027209 */ /* 0x000fe40007810000 */
[----:B------:R-:W-:Y:S02]  /*111c0*/  FMNMX.FTZ R134, R224, R134, !PT ;  /* 0x00000086e0867209 */ /* 0x000fe40007810000 */
[----:B------:R-:W-:Y:S02]  /*111d0*/  FMNMX.FTZ R2, R223, R2, !PT ;  /* 0x00000002df027209 */ /* 0x000fe40007810000 */
[----:B------:R-:W-:-:S02]  /*111e0*/  FMNMX.FTZ R134, R219, R134, !PT ;  /* 0x00000086db867209 */ /* 0x000fc40007810000 */
[----:B------:R-:W-:-:S03]  /*111f0*/  FMNMX.FTZ R2, R218, R2, !PT ;  /* 0x00000002da027209 */ /* 0x000fc60007810000 */
[----:B------:R-:W3:Y:S01]  /*11200*/  SHFL.BFLY PT, R5, R134, 0x2, 0x1f ;  /* 0x0c401f0086057f89 */ /* 0x000ee200000e0000 */
[----:B------:R-:W-:Y:S02]  /*11210*/  FMNMX.FTZ R2, R248, R2, !PT ;  /* 0x00000002f8027209 */ /* 0x000fe40007810000 */
[----:B-1----:R-:W-:Y:S02]  /*11220*/  FMNMX.FTZ R0, R0, R3, !PT ;  /* 0x0000000300007209 */ /* 0x002fe40007810000 */
[----:B------:R-:W-:-:S03]  /*11230*/  FMNMX.FTZ R2, R230, R2, !PT ;  /* 0x00000002e6027209 */ /* 0x000fc60007810000 */
[----:B------:R-:W1:Y:S01]  /*11240*/  SHFL.BFLY PT, R135, R0, 0x1, 0x1f ;  /* 0x0c201f0000877f89 */ /* 0x000e6200000e0000 */
[----:B------:R-:W-:Y:S02]  /*11250*/  FMNMX.FTZ R2, R231, R2, !PT ;  /* 0x00000002e7027209 */ /* 0x000fe40007810000 */
[----:B--2---:R-:W-:Y:S02]  /*11260*/  FMNMX.FTZ R136, R136, R4, !PT ;  /* 0x0000000488887209 */ /* 0x004fe40007810000 */
[----:B------:R-:W-:Y:S02]  /*11270*/  FMNMX.FTZ R133, R249, R2, !PT ;  /* 0x00000002f9857209 */ /* 0x000fe40007810000 */
[C---:B------:R-:W-:Y:S01]  /*11280*/  FSETP.NEU.FTZ.AND P4, PT, R136.reuse, -INF , PT ;  /* 0xff8000008800780b */ /* 0x040fe20003f9d000 */
[----:B------:R-:W-:Y:S02]  /*11290*/  FMUL.FTZ R3, R136, UR10 ;  /* 0x0000000a88037c20 */ /* 0x000fe40008410000 */
[----:B------:R-:W2:Y:S03]  /*112a0*/  SHFL.BFLY PT, R4, R133, 0x2, 0x1f ;  /* 0x0c401f0085047f89 */ /* 0x000ea600000e0000 */
[----:B------:R-:W-:-:S02]  /*112b0*/  FSEL R3, R3, RZ, P4 ;  /* 0x000000ff03037208 */ /* 0x000fc40002000000 */
[----:B---3--:R-:W-:-:S03]  /*112c0*/  FMNMX.FTZ R134, R134, R5, !PT ;  /* 0x0000000586867209 */ /* 0x008fc60007810000 */
[--C-:B------:R-:W-:Y:S02]  /*112d0*/  FFMA.FTZ R2, R24, UR10, -R3.reuse ;  /* 0x0000000a18027c23 */ /* 0x100fe40008010803 */
[----:B------:R-:W3:Y:S02]  /*112e0*/  SHFL.BFLY PT, R5, R134, 0x1, 0x1f ;  /* 0x0c201f0086057f89 */ /* 0x000ee400000e0000 */
[----:B------:R4:W-:Y:S01]  /*112f0*/  MUFU.EX2 R239, R2 ;  /* 0x0000000200ef7308 */ /* 0x0009e20000000800 */
[----:B-1----:R-:W-:Y:S01]  /*11300*/  FMNMX.FTZ R135, R0, R135, !PT ;  /* 0x0000008700877209 */ /* 0x002fe20007810000 */
[----:B------:R-:W-:-:S03]  /*11310*/  FFMA.FTZ R0, R26, UR10, -R3 ;  /* 0x0000000a1a007c23 */ /* 0x000fc60008010803 */
[----:B------:R-:W-:-:S03]  /*11320*/  FSETP.NEU.FTZ.AND P3, PT, R135, -INF , PT ;  /* 0xff8000008700780b */ /* 0x000fc60003f7d000 */
[----:B------:R1:W-:Y:S01]  /*11330*/  MUFU.EX2 R55, R0 ;  /* 0x0000000000377308 */ /* 0x0003e20000000800 */
[----:B----4-:R-:W-:-:S07]  /*11340*/  FFMA.FTZ R2, R25, UR10, -R3 ;  /* 0x0000000a19027c23 */ /* 0x010fce0008010803 */
[----:B------:R4:W-:Y:S01]  /*11350*/  MUFU.EX2 R7, R2 ;  /* 0x0000000200077308 */ /* 0x0009e20000000800 */
[----:B--2---:R-:W-:Y:S01]  /*11360*/  FMNMX.FTZ R133, R133, R4, !PT ;  /* 0x0000000485857209 */ /* 0x004fe20007810000 */
[----:B-1----:R-:W-:-:S04]  /*11370*/  FFMA.FTZ R0, R27, UR10, -R3 ;  /* 0x0000000a1b007c23 */ /* 0x002fc80008010803 */
[----:B------:R-:W1:Y:S02]  /*11380*/  SHFL.BFLY PT, R4, R133, 0x1, 0x1f ;  /* 0x0c201f0085047f89 */ /* 0x000e6400000e0000 */
[----:B------:R2:W-:Y:S01]  /*11390*/  MUFU.EX2 R52, R0 ;  /* 0x0000000000347308 */ /* 0x0005e20000000800 */
[----:B----4-:R-:W-:-:S05]  /*113a0*/  FMUL.FTZ R2, R135, UR10 ;  /* 0x0000000a87027c20 */ /* 0x010fca0008410000 */
[----:B------:R-:W-:-:S05]  /*113b0*/  FSEL R2, R2, RZ, P3 ;  /* 0x000000ff02027208 */ /* 0x000fca0001800000 */
[----:B--2---:R-:W-:Y:S01]  /*113c0*/  FFMA.FTZ R0, R18, UR10, -R2 ;  /* 0x0000000a12007c23 */ /* 0x004fe20008010802 */
[----:B---3--:R-:W-:-:S03]  /*113d0*/  FMNMX.FTZ R134, R134, R5, !PT ;  /* 0x0000000586867209 */ /* 0x008fc60007810000 */
[----:B------:R2:W-:Y:S01]  /*113e0*/  MUFU.EX2 R238, R0 ;  /* 0x0000000000ee7308 */ /* 0x0005e20000000800 */
[C---:B------:R-:W-:Y:S01]  /*113f0*/  FSETP.NEU.FTZ.AND P2, PT, R134.reuse, -INF , PT ;  /* 0xff8000008600780b */ /* 0x040fe20003f5d000 */
[----:B------:R-:W-:-:S05]  /*11400*/  FMUL.FTZ R24, R134, UR10 ;  /* 0x0000000a86187c20 */ /* 0x000fca0008410000 */
[----:B------:R-:W-:Y:S01]  /*11410*/  FSEL R24, R24, RZ, P2 ;  /* 0x000000ff18187208 */ /* 0x000fe20001000000 */
[----:B--2---:R-:W-:-:S04]  /*11420*/  FFMA.FTZ R0, R20, UR10, -R2 ;  /* 0x0000000a14007c23 */ /* 0x004fc80008010802 */
[----:B------:R2:W3:Y:S01]  /*11430*/  MUFU.EX2 R8, R0 ;  /* 0x0000000000087308 */ /* 0x0004e20000000800 */
[----:B-1----:R-:W-:Y:S01]  /*11440*/  FMNMX.FTZ R133, R133, R4, !PT ;  /* 0x0000000485857209 */ /* 0x002fe20007810000 */
[----:B--2---:R-:W-:-:S06]  /*11450*/  FFMA.FTZ R0, R21, UR10, -R2 ;  /* 0x0000000a15007c23 */ /* 0x004fcc0008010802 */
[----:B------:R1:W-:Y:S01]  /*11460*/  MUFU.EX2 R54, R0 ;  /* 0x0000000000367308 */ /* 0x0003e20000000800 */
[----:B------:R-:W-:Y:S01]  /*11470*/  FSETP.NEU.FTZ.AND P1, PT, R133, -INF , PT ;  /* 0xff8000008500780b */ /* 0x000fe20003f3d000 */
[----:B-1----:R-:W-:-:S06]  /*11480*/  FFMA.FTZ R0, R28, UR10, -R2 ;  /* 0x0000000a1c007c23 */ /* 0x002fcc0008010802 */
[----:B------:R1:W-:Y:S01]  /*11490*/  MUFU.EX2 R53, R0 ;  /* 0x0000000000357308 */ /* 0x0003e20000000800 */
[----:B------:R-:W-:Y:S01]  /*114a0*/  FMUL.FTZ R28, R133, UR10 ;  /* 0x0000000a851c7c20 */ /* 0x000fe20008410000 */
[----:B-1----:R-:W-:-:S04]  /*114b0*/  FFMA.FTZ R0, R19, UR10, -R24 ;  /* 0x0000000a13007c23 */ /* 0x002fc80008010818 */
[----:B------:R-:W-:Y:S01]  /*114c0*/  FSEL R28, R28, RZ, P1 ;  /* 0x000000ff1c1c7208 */ /* 0x000fe20000800000 */
[----:B------:R-:W1:Y:S01]  /*114d0*/  LDSM.16.MT88.4 R16, [R233+0xc000] ;  /* 0x00c00000e910783b */ /* 0x000e620000004200 */
[----:B------:R2:W-:Y:S02]  /*114e0*/  MUFU.EX2 R237, R0 ;  /* 0x0000000000ed7308 */ /* 0x0005e40000000800 */
[----:B--2---:R-:W-:-:S06]  /*114f0*/  FFMA.FTZ R0, R23, UR10, -R24 ;  /* 0x0000000a17007c23 */ /* 0x004fcc0008010818 */
[----:B------:R2:W-:Y:S02]  /*11500*/  MUFU.EX2 R27, R0 ;  /* 0x00000000001b7308 */ /* 0x0005e40000000800 */
[----:B--2---:R-:W-:-:S06]  /*11510*/  FFMA.FTZ R0, R29, UR10, -R24 ;  /* 0x0000000a1d007c23 */ /* 0x004fcc0008010818 */
[----:B------:R2:W-:Y:S02]  /*11520*/  MUFU.EX2 R142, R0 ;  /* 0x00000000008e7308 */ /* 0x0005e40000000800 */
[----:B--2---:R-:W-:-:S06]  /*11530*/  FFMA.FTZ R0, R30, UR10, -R24 ;  /* 0x0000000a1e007c23 */ /* 0x004fcc0008010818 */
[----:B------:R2:W4:Y:S02]  /*11540*/  MUFU.EX2 R6, R0 ;  /* 0x0000000000067308 */ /* 0x0005240000000800 */
[----:B--2---:R-:W-:-:S06]  /*11550*/  FFMA.FTZ R0, R22, UR10, -R28 ;  /* 0x0000000a16007c23 */ /* 0x004fcc000801081c */
[----:B------:R2:W-:Y:S01]  /*11560*/  MUFU.EX2 R232, R0 ;  /* 0x0000000000e87308 */ /* 0x0005e20000000800 */
[----:B------:R-:W-:Y:S01]  /*11570*/  FSEL R4, R136, RZ, P4 ;  /* 0x000000ff88047208 */ /* 0x000fe20002000000 */
[----:B--2---:R-:W-:-:S06]  /*11580*/  FFMA.FTZ R0, R31, UR10, -R28 ;  /* 0x0000000a1f007c23 */ /* 0x004fcc000801081c */
[----:B------:R2:W-:Y:S01]  /*11590*/  MUFU.EX2 R141, R0 ;  /* 0x00000000008d7308 */ /* 0x0005e20000000800 */
[----:B------:R-:W-:Y:S01]  /*115a0*/  FADD.FTZ R4, R252, -R4 ;  /* 0x80000004fc047221 */ /* 0x000fe20000010000 */
[----:B--2---:R-:W-:-:S06]  /*115b0*/  FFMA.FTZ R0, R32, UR10, -R28 ;  /* 0x0000000a20007c23 */ /* 0x004fcc000801081c */
[----:B------:R2:W-:Y:S01]  /*115c0*/  MUFU.EX2 R20, R0 ;  /* 0x0000000000147308 */ /* 0x0005e20000000800 */
[----:B------:R-:W-:Y:S01]  /*115d0*/  FMUL.FTZ R29, R4, UR10 ;  /* 0x0000000a041d7c20 */ /* 0x000fe20008410000 */
[----:B------:R-:W-:Y:S02]  /*115e0*/  FSEL R4, R134, RZ, P2 ;  /* 0x000000ff86047208 */ /* 0x000fe40001000000 */
[----:B--2---:R-:W-:-:S05]  /*115f0*/  FSEL R0, R135, RZ, P3 ;  /* 0x000000ff87007208 */ /* 0x004fca0001800000 */
[----:B------:R-:W-:-:S04]  /*11600*/  FADD.FTZ R0, R247, -R0 ;  /* 0x80000000f7007221 */ /* 0x000fc80000010000 */
[----:B------:R-:W-:Y:S01]  /*11610*/  FMUL.FTZ R30, R0, UR10 ;  /* 0x0000000a001e7c20 */ /* 0x000fe20008410000 */
[----:B------:R-:W-:-:S05]  /*11620*/  FSEL R0, R133, RZ, P1 ;  /* 0x000000ff85007208 */ /* 0x000fca0000800000 */
[----:B------:R-:W-:Y:S01]  /*11630*/  FADD.FTZ R0, R245, -R0 ;  /* 0x80000000f5007221 */ /* 0x000fe20000010000 */
[----:B------:R-:W-:-:S03]  /*11640*/  FADD.FTZ R4, R246, -R4 ;  /* 0x80000004f6047221 */ /* 0x000fc60000010000 */
[----:B------:R-:W-:Y:S01]  /*11650*/  FMUL.FTZ R0, R0, UR10 ;  /* 0x0000000a00007c20 */ /* 0x000fe20008410000 */
[----:B------:R-:W-:-:S03]  /*11660*/  FMUL.FTZ R4, R4, UR10 ;  /* 0x0000000a04047c20 */ /* 0x000fc60008410000 */
[----:B------:R2:W-:Y:S08]  /*11670*/  MUFU.EX2 R36, R0 ;  /* 0x0000000000247308 */ /* 0x0005f00000000800 */
[----:B------:R-:W1:Y:S01]  /*11680*/  MUFU.EX2 R29, R29 ;  /* 0x0000001d001d7308 */ /* 0x000e620000000800 */
[----:B--2---:R-:W-:-:S07]  /*11690*/  FFMA.FTZ R0, R33, UR10, -R28 ;  /* 0x0000000a21007c23 */ /* 0x004fce000801081c */
[----:B------:R-:W2:Y:S08]  /*116a0*/  MUFU.EX2 R30, R30 ;  /* 0x0000001e001e7308 */ /* 0x000eb00000000800 */
[----:B------:R-:W2:Y:S08]  /*116b0*/  MUFU.EX2 R31, R4 ;  /* 0x00000004001f7308 */ /* 0x000eb00000000800 */
[----:B------:R-:W2:Y:S01]  /*116c0*/  MUFU.EX2 R21, R0 ;  /* 0x0000000000157308 */ /* 0x000ea20000000800 */
[----:B---3--:R-:W-:-:S02]  /*116d0*/  MOV R252, R8 ;  /* 0x0000000800fc7202 */ /* 0x008fc40000000f00 */
[----:B------:R-:W-:Y:S02]  /*116e0*/  MOV R246, R7 ;  /* 0x0000000700f67202 */ /* 0x000fe40000000f00 */
[----:B----4-:R-:W-:Y:S01]  /*116f0*/  MOV R245, R6 ;  /* 0x0000000600f57202 */ /* 0x010fe20000000f00 */
[----:B-1----:R-:W-:Y:S01]  /*11700*/  FMUL.FTZ R148, R148, R29 ;  /* 0x0000001d94947220 */ /* 0x002fe20000410000 */
[----:B------:R-:W-:Y:S01]  /*11710*/  F2FP.BF16.F32.PACK_AB R8, R246, R239 ;  /* 0x000000eff608723e */ /* 0x000fe200000010ff */
[----:B------:R-:W-:Y:S01]  /*11720*/  FMUL.FTZ R149, R149, R29 ;  /* 0x0000001d95957220 */ /* 0x000fe20000410000 */
[-C--:B--2---:R-:W-:Y:S01]  /*11730*/  FMUL.FTZ R150, R150, R30.reuse ;  /* 0x0000001e96967220 */ /* 0x084fe20000410000 */
[----:B------:R-:W-:Y:S01]  /*11740*/  FMUL.FTZ R151, R151, R30 ;  /* 0x0000001e97977220 */ /* 0x000fe20000410000 */
[----:B------:R-:W-:Y:S01]  /*11750*/  F2FP.BF16.F32.PACK_AB R9, R252, R238 ;  /* 0x000000eefc09723e */ /* 0x000fe200000010ff */
[----:B------:R-:W-:Y:S01]  /*11760*/  FMUL.FTZ R144, R144, R31 ;  /* 0x0000001f90907220 */ /* 0x000fe20000410000 */
[----:B------:R-:W-:Y:S01]  /*11770*/  F2FP.BF16.F32.PACK_AB R10, R52, R55 ;  /* 0x00000037340a723e */ /* 0x000fe200000010ff */
[----:B------:R-:W-:Y:S01]  /*11780*/  FMUL.FTZ R145, R145, R31 ;  /* 0x0000001f91917220 */ /* 0x000fe20000410000 */
[----:B------:R-:W-:Y:S01]  /*11790*/  F2FP.BF16.F32.PACK_AB R11, R53, R54 ;  /* 0x00000036350b723e */ /* 0x000fe200000010ff */
[-C--:B------:R-:W-:Y:S01]  /*117a0*/  FMUL.FTZ R146, R146, R36.reuse ;  /* 0x0000002492927220 */ /* 0x080fe20000410000 */
        /* <DEDUP_REMOVED lines=29> */
[-C--:B------:R-:W-:Y:S06]  /*11980*/  HMMA.16816.F32.BF16 R148, R8, R16.reuse, R148 ;  /* 0x000000100894723c */ /* 0x080fec0000041894 */
[C---:B------:R-:W-:Y:S06]  /*11990*/  HMMA.16816.F32.BF16 R144, R4.reuse, R16, R144 ;  /* 0x000000100490723c */ /* 0x040fec0000041890 */
[-C--:B------:R-:W-:Y:S06]  /*119a0*/  HMMA.16816.F32.BF16 R156, R4, R18.reuse, R156 ;  /* 0x00000012049c723c */ /* 0x080fec000004189c */
[C---:B------:R-:W-:Y:S01]  /*119b0*/  HMMA.16816.F32.BF16 R208, R8.reuse, R18, R152 ;  /* 0x0000001208d0723c */ /* 0x040fe20000041898 */
[----:B------:R-:W1:Y:S05]  /*119c0*/  LDSM.16.MT88.4 R16, [R236+0xc000] ;  /* 0x00c00000ec10783b */ /* 0x000e6a0000004200 */
[-C--:B------:R-:W-:Y:S06]  /*119d0*/  HMMA.16816.F32.BF16 R212, R8, R12.reuse, R160 ;  /* 0x0000000c08d4723c */ /* 0x080fec00000418a0 */
[C---:B------:R-:W-:Y:S06]  /*119e0*/  HMMA.16816.F32.BF16 R164, R4.reuse, R12, R164 ;  /* 0x0000000c04a4723c */ /* 0x040fec00000418a4 */
[-C--:B------:R-:W-:Y:S06]  /*119f0*/  HMMA.16816.F32.BF16 R172, R4, R14.reuse, R172 ;  /* 0x0000000e04ac723c */ /* 0x080fec00000418ac */
[----:B------:R-:W-:Y:S01]  /*11a00*/  HMMA.16816.F32.BF16 R60, R8, R14, R168 ;  /* 0x0000000e083c723c */ /* 0x000fe200000418a8 */
[----:B------:R-:W2:Y:S01]  /*11a10*/  LDSM.16.MT88.4 R12, [R235+0xc000] ;  /* 0x00c00000eb0c783b */ /* 0x000ea20000004200 */
        /* <DEDUP_REMOVED lines=33> */
[----:B-1----:R-:W-:Y:S01]  /*11c30*/  HMMA.16816.F32.BF16 R56, R8, R16, R176 ;  /* 0x000000100838723c */ /* 0x002fe200000418b0 */
[----:B------:R-:W-:Y:S02]  /*11c40*/  MOV R170, R55 ;  /* 0x0000003700aa7202 */ /* 0x000fe40000000f00 */
[----:B------:R-:W-:-:S03]  /*11c50*/  MOV R168, R54 ;  /* 0x0000003600a87202 */ /* 0x000fc60000000f00 */
[----:B------:R-:W-:Y:S01]  /*11c60*/  HMMA.16816.F32.BF16 R188, R4, R18, R188 ;  /* 0x0000001204bc723c */ /* 0x000fe200000418bc */
[----:B------:R-:W-:Y:S02]  /*11c70*/  MOV R178, R53 ;  /* 0x0000003500b27202 */ /* 0x000fe40000000f00 */
[----:B------:R-:W-:-:S03]  /*11c80*/  MOV R177, R52 ;  /* 0x0000003400b17202 */ /* 0x000fc60000000f00 */
[----:B------:R-:W-:Y:S06]  /*11c90*/  HMMA.16816.F32.BF16 R52, R4, R16, R180 ;  /* 0x000000100434723c */ /* 0x000fec00000418b4 */
[C---:B------:R-:W-:Y:S01]  /*11ca0*/  HMMA.16816.F32.BF16 R184, R8.reuse, R18, R184 ;  /* 0x0000001208b8723c */ /* 0x040fe200000418b8 */
[----:B------:R-:W1:Y:S05]  /*11cb0*/  LDSM.16.MT88.4 R16, [R234+0xe000] ;  /* 0x00e00000ea10783b */ /* 0x000e6a0000004200 */
[-C--:B--2---:R-:W-:Y:S06]  /*11cc0*/  HMMA.16816.F32.BF16 R192, R8, R12.reuse, R192 ;  /* 0x0000000c08c0723c */ /* 0x084fec00000418c0 */
[C---:B------:R-:W-:Y:S06]  /*11cd0*/  HMMA.16816.F32.BF16 R196, R4.reuse, R12, R196 ;  /* 0x0000000c04c4723c */ /* 0x040fec00000418c4 */
[-C--:B------:R-:W-:Y:S06]  /*11ce0*/  HMMA.16816.F32.BF16 R204, R4, R14.reuse, R204 ;  /* 0x0000000e04cc723c */ /* 0x080fec00000418cc */
[----:B------:R-:W-:Y:S01]  /*11cf0*/  HMMA.16816.F32.BF16 R200, R8, R14, R200 ;  /* 0x0000000e08c8723c */ /* 0x000fe200000418c8 */
[----:B------:R-:W2:Y:S01]  /*11d00*/  LDSM.16.MT88.4 R12, [R233+0xe000] ;  /* 0x00e00000e90c783b */ /* 0x000ea20000004200 */
        /* <DEDUP_REMOVED lines=12> */
[----:B------:R-:W-:Y:S01]  /*11dd0*/  FFMA.FTZ R0, R229, UR10, -R3 ;  /* 0x0000000ae5007c23 */ /* 0x000fe20008010803 */
[-C--:B------:R-:W-:Y:S01]  /*11de0*/  FMUL.FTZ R92, R92, R31.reuse ;  /* 0x0000001f5c5c7220 */ /* 0x080fe20000410000 */
[----:B------:R-:W-:Y:S01]  /*11df0*/  FMUL.FTZ R93, R93, R31 ;  /* 0x0000001f5d5d7220 */ /* 0x000fe20000410000 */
[-C--:B------:R-:W-:Y:S01]  /*11e00*/  FMUL.FTZ R94, R94, R36.reuse ;  /* 0x000000245e5e7220 */ /* 0x080fe20000410000 */
[----:B------:R-:W-:Y:S01]  /*11e10*/  FMUL.FTZ R95, R95, R36 ;  /* 0x000000245f5f7220 */ /* 0x000fe20000410000 */
[----:B------:R3:W-:Y:S01]  /*11e20*/  MUFU.EX2 R169, R0 ;  /* 0x0000000000a97308 */ /* 0x0007e20000000800 */
[----:B------:R-:W-:Y:S01]  /*11e30*/  MOV R179, R143 ;  /* 0x0000008f00b37202 */ /* 0x000fe20000000f00 */
[----:B-1----:R-:W-:Y:S01]  /*11e40*/  HMMA.16816.F32.BF16 R152, R4, R16, R88 ;  /* 0x000000100498723c */ /* 0x002fe20000041858 */
[----:B------:R-:W-:-:S02]  /*11e50*/  MOV R183, R142 ;  /* 0x0000008e00b77202 */ /* 0x000fc40000000f00 */
[----:B------:R-:W-:Y:S02]  /*11e60*/  MOV R181, R141 ;  /* 0x0000008d00b57202 */ /* 0x000fe40000000f00 */
[----:B------:R-:W-:Y:S02]  /*11e70*/  MOV R180, R140 ;  /* 0x0000008c00b47202 */ /* 0x000fe40000000f00 */
[----:B------:R-:W-:Y:S02]  /*11e80*/  MOV R90, R46 ;  /* 0x0000002e005a7202 */ /* 0x000fe40000000f00 */
[----:B------:R-:W-:Y:S02]  /*11e90*/  MOV R91, R44 ;  /* 0x0000002c005b7202 */ /* 0x000fe40000000f00 */
[----:B------:R-:W-:Y:S01]  /*11ea0*/  MOV R25, R35 ;  /* 0x0000002300197202 */ /* 0x000fe20000000f00 */
[----:B---3--:R-:W-:Y:S01]  /*11eb0*/  FFMA.FTZ R0, R228, UR10, -R3 ;  /* 0x0000000ae4007c23 */ /* 0x008fe20008010803 */
[C---:B--2---:R-:W-:Y:S06]  /*11ec0*/  HMMA.16816.F32.BF16 R160, R4.reuse, R12, R72 ;  /* 0x0000000c04a0723c */ /* 0x044fec0000041848 */
[----:B------:R-:W-:Y:S01]  /*11ed0*/  HMMA.16816.F32.BF16 R140, R4, R14, R76 ;  /* 0x0000000e048c723c */ /* 0x000fe2000004184c */
[----:B------:R-:W-:-:S06]  /*11ee0*/  MOV R74, R45 ;  /* 0x0000002d004a7202 */ /* 0x000fcc0000000f00 */
[----:B------:R-:W-:Y:S02]  /*11ef0*/  MOV R76, R47 ;  /* 0x0000002f004c7202 */ /* 0x000fe40000000f00 */
[----:B------:R-:W-:Y:S01]  /*11f00*/  HMMA.16816.F32.BF16 R44, R4, R18, R92 ;  /* 0x00000012042c723c */ /* 0x000fe2000004185c */
[----:B------:R1:W-:Y:S01]  /*11f10*/  MUFU.EX2 R93, R0 ;  /* 0x00000000005d7308 */ /* 0x0003e20000000800 */
[----:B------:R-:W-:Y:S02]  /*11f20*/  MOV R77, R25 ;  /* 0x00000019004d7202 */ /* 0x000fe40000000f00 */
[----:B------:R-:W-:Y:S02]  /*11f30*/  MOV R247, R34 ;  /* 0x0000002200f77202 */ /* 0x000fe40000000f00 */
[----:B------:R-:W2:Y:S01]  /*11f40*/  LDSM.16.MT88.4 R32, [R235+0xe000] ;  /* 0x00e00000eb20783b */ /* 0x000ea20000004200 */
[----:B------:R-:W-:Y:S01]  /*11f50*/  MOV R78, R27 ;  /* 0x0000001b004e7202 */ /* 0x000fe20000000f00 */
[----:B-1----:R-:W-:-:S04]  /*11f60*/  FFMA.FTZ R0, R139, UR10, -R3 ;  /* 0x0000000a8b007c23 */ /* 0x002fc80008010803 */
[----:B------:R1:W-:Y:S02]  /*11f70*/  MUFU.EX2 R25, R0 ;  /* 0x0000000000197308 */ /* 0x0003e40000000800 */
[----:B-1----:R-:W-:-:S06]  /*11f80*/  FFMA.FTZ R0, R138, UR10, -R3 ;  /* 0x0000000a8a007c23 */ /* 0x002fcc0008010803 */
[----:B------:R1:W-:Y:S01]  /*11f90*/  MUFU.EX2 R27, R0 ;  /* 0x00000000001b7308 */ /* 0x0003e20000000800 */
[----:B------:R-:W-:Y:S02]  /*11fa0*/  MOV R176, R20 ;  /* 0x0000001400b07202 */ /* 0x000fe40000000f00 */
[----:B------:R-:W-:Y:S01]  /*11fb0*/  MOV R229, R177 ;  /* 0x000000b100e57202 */ /* 0x000fe20000000f00 */
[----:B-1----:R-:W-:-:S04]  /*11fc0*/  FFMA.FTZ R0, R67, UR10, -R2 ;  /* 0x0000000a43007c23 */ /* 0x002fc80008010802 */
[----:B------:R1:W-:Y:S01]  /*11fd0*/  MUFU.EX2 R182, R0 ;  /* 0x0000000000b67308 */ /* 0x0003e20000000800 */
[----:B------:R-:W-:Y:S01]  /*11fe0*/  MOV R228, R176 ;  /* 0x000000b000e47202 */ /* 0x000fe20000000f00 */
[----:B-1----:R-:W-:-:S06]  /*11ff0*/  FFMA.FTZ R0, R137, UR10, -R2 ;  /* 0x0000000a89007c23 */ /* 0x002fcc0008010802 */
[----:B------:R1:W3:Y:S02]  /*12000*/  MUFU.EX2 R88, R0 ;  /* 0x0000000000587308 */ /* 0x0002e40000000800 */
[----:B-1----:R-:W-:-:S06]  /*12010*/  FFMA.FTZ R0, R132, UR10, -R2 ;  /* 0x0000000a84007c23 */ /* 0x002fcc0008010802 */
[----:B------:R1:W-:Y:S01]  /*12020*/  MUFU.EX2 R177, R0 ;  /* 0x0000000000b17308 */ /* 0x0003e20000000800 */
[----:B------:R-:W-:Y:S01]  /*12030*/  FMUL.FTZ R120, R120, R31 ;  /* 0x0000001f78787220 */ /* 0x000fe20000410000 */
[----:B-1----:R-:W-:-:S06]  /*12040*/  FFMA.FTZ R0, R66, UR10, -R2 ;  /* 0x0000000a42007c23 */ /* 0x002fcc0008010802 */
[----:B------:R1:W-:Y:S01]  /*12050*/  MUFU.EX2 R176, R0 ;  /* 0x0000000000b07308 */ /* 0x0003e20000000800 */
[----:B------:R-:W-:Y:S01]  /*12060*/  FMUL.FTZ R121, R121, R31 ;  /* 0x0000001f79797220 */ /* 0x000fe20000410000 */
[-C--:B------:R-:W-:Y:S01]  /*12070*/  FMUL.FTZ R122, R122, R36.reuse ;  /* 0x000000247a7a7220 */ /* 0x080fe20000410000 */
[----:B------:R-:W-:Y:S01]  /*12080*/  FMUL.FTZ R123, R123, R36 ;  /* 0x000000247b7b7220 */ /* 0x000fe20000410000 */
[-C--:B------:R-:W-:Y:S01]  /*12090*/  FMUL.FTZ R116, R116, R29.reuse ;  /* 0x0000001d74747220 */ /* 0x080fe20000410000 */
[----:B------:R-:W-:Y:S01]  /*120a0*/  FMUL.FTZ R117, R117, R29 ;  /* 0x0000001d75757220 */ /* 0x000fe20000410000 */
[----:B------:R-:W-:Y:S01]  /*120b0*/  FMUL.FTZ R118, R118, R30 ;  /* 0x0000001e76767220 */ /* 0x000fe20000410000 */
[----:B-1----:R-:W-:-:S04]  /*120c0*/  FFMA.FTZ R0, R39, UR10, -R24 ;  /* 0x0000000a27007c23 */ /* 0x002fc80008010818 */
[----:B------:R1:W-:Y:S01]  /*120d0*/  MUFU.EX2 R137, R0 ;  /* 0x0000000000897308 */ /* 0x0003e20000000800 */
[----:B------:R-:W-:Y:S01]  /*120e0*/  FMUL.FTZ R119, R119, R30 ;  /* 0x0000001e77777220 */ /* 0x000fe20000410000 */
[----:B------:R-:W-:Y:S02]  /*120f0*/  MOV R92, R180 ;  /* 0x000000b4005c7202 */ /* 0x000fe40000000f00 */
[----:B------:R-:W-:Y:S02]  /*12100*/  MOV R180, R183 ;  /* 0x000000b700b47202 */ /* 0x000fe40000000f00 */
[----:B------:R-:W-:Y:S01]  /*12110*/  MOV R183, R178 ;  /* 0x000000b200b77202 */ /* 0x000fe20000000f00 */
[----:B------:R-:W-:Y:S01]  /*12120*/  FMUL.FTZ R68, R68, R29 ;  /* 0x0000001d44447220 */ /* 0x000fe20000410000 */
[----:B------:R-:W-:Y:S01]  /*12130*/  MOV R171, R21 ;  /* 0x0000001500ab7202 */ /* 0x000fe20000000f00 */
[----:B------:R-:W-:Y:S01]  /*12140*/  FMUL.FTZ R69, R69, R29 ;  /* 0x0000001d45457220 */ /* 0x000fe20000410000 */
[----:B------:R-:W4:Y:S01]  /*12150*/  LDSM.16.MT88.4 R20, [R236+0xe000] ;  /* 0x00e00000ec14783b */ /* 0x000f220000004200 */
[----:B-1----:R-:W-:-:S04]  /*12160*/  FFMA.FTZ R0, R38, UR10, -R24 ;  /* 0x0000000a26007c23 */ /* 0x002fc80008010818 */
[----:B------:R1:W4:Y:S01]  /*12170*/  MUFU.EX2 R138, R0 ;  /* 0x00000000008a7308 */ /* 0x0003220000000800 */
[-C--:B------:R-:W-:Y:S01]  /*12180*/  FMUL.FTZ R70, R70, R30.reuse ;  /* 0x0000001e46467220 */ /* 0x080fe20000410000 */
[-C--:B------:R-:W-:Y:S01]  /*12190*/  FMUL.FTZ R71, R71, R30.reuse ;  /* 0x0000001e47477220 */ /* 0x080fe20000410000 */
[-C--:B------:R-:W-:Y:S01]  /*121a0*/  FMUL.FTZ R80, R80, R29.reuse ;  /* 0x0000001d50507220 */ /* 0x080fe20000410000 */
[----:B------:R-:W-:Y:S01]  /*121b0*/  FMUL.FTZ R81, R81, R29 ;  /* 0x0000001d51517220 */ /* 0x000fe20000410000 */
[-C--:B------:R-:W-:Y:S01]  /*121c0*/  FMUL.FTZ R82, R82, R30.reuse ;  /* 0x0000001e52527220 */ /* 0x080fe20000410000 */
[----:B------:R-:W-:Y:S01]  /*121d0*/  FMUL.FTZ R83, R83, R30 ;  /* 0x0000001e53537220 */ /* 0x000fe20000410000 */
[----:B--2---:R-:W-:Y:S01]  /*121e0*/  HMMA.16816.F32.BF16 R120, R4, R32, R120 ;  /* 0x000000200478723c */ /* 0x004fe20000041878 */
[----:B-1----:R-:W-:-:S04]  /*121f0*/  FFMA.FTZ R0, R48, UR10, -R24 ;  /* 0x0000000a30007c23 */ /* 0x002fc80008010818 */
[----:B------:R1:W-:Y:S01]  /*12200*/  MUFU.EX2 R178, R0 ;  /* 0x0000000000b27308 */ /* 0x0003e20000000800 */
[C---:B------:R-:W-:Y:S01]  /*12210*/  HMMA.16816.F32.BF16 R116, R8.reuse, R32, R116 ;  /* 0x000000200874723c */ /* 0x040fe20000041874 */
[----:B------:R-:W-:Y:S02]  /*12220*/  MOV R79, R247 ;  /* 0x000000f7004f7202 */ /* 0x000fe40000000f00 */
[----:B------:R-:W-:Y:S02]  /*12230*/  MOV R72, R43 ;  /* 0x0000002b00487202 */ /* 0x000fe40000000f00 */
[----:B------:R-:W-:Y:S01]  /*12240*/  MOV R73, R42 ;  /* 0x0000002a00497202 */ /* 0x000fe20000000f00 */
[----:B------:R-:W-:Y:S01]  /*12250*/  HMMA.16816.F32.BF16 R80, R8, R14, R80 ;  /* 0x0000000e0850723c */ /* 0x000fe20000041850 */
[----:B------:R-:W-:Y:S02]  /*12260*/  MOV R75, R41 ;  /* 0x00000029004b7202 */ /* 0x000fe40000000f00 */
[----:B------:R-:W-:Y:S01]  /*12270*/  MOV R247, R40 ;  /* 0x0000002800f77202 */ /* 0x000fe20000000f00 */
[----:B-1----:R-:W-:-:S02]  /*12280*/  FFMA.FTZ R0, R49, UR10, -R24 ;  /* 0x0000000a31007c23 */ /* 0x002fc40008010818 */
[----:B------:R-:W-:Y:S01]  /*12290*/  HMMA.16816.F32.BF16 R40, R8, R12, R68 ;  /* 0x0000000c0828723c */ /* 0x000fe20000041844 */
[----:B------:R-:W1:Y:S01]  /*122a0*/  LDSM.16.MT88.4 R12, [R233+0xc800] ;  /* 0x00c80000e90c783b */ /* 0x000e620000004200 */
[----:B------:R2:W-:Y:S01]  /*122b0*/  MUFU.EX2 R32, R0 ;  /* 0x0000000000207308 */ /* 0x0005e20000000800 */
[----:B------:R-:W-:Y:S02]  /*122c0*/  MOV R67, R26 ;  /* 0x0000001a00437202 */ /* 0x000fe40000000f00 */
[----:B------:R-:W-:Y:S01]  /*122d0*/  MOV R139, R179 ;  /* 0x000000b3008b7202 */ /* 0x000fe20000000f00 */
[----:B--2---:R-:W-:-:S04]  /*122e0*/  FFMA.FTZ R0, R65, UR10, -R28 ;  /* 0x0000000a41007c23 */ /* 0x004fc8000801081c */
[----:B------:R2:W-:Y:S02]  /*122f0*/  MUFU.EX2 R33, R0 ;  /* 0x0000000000217308 */ /* 0x0005e40000000800 */
[----:B--2---:R-:W-:-:S06]  /*12300*/  FFMA.FTZ R0, R64, UR10, -R28 ;  /* 0x0000000a40007c23 */ /* 0x004fcc000801081c */
[----:B------:R2:W1:Y:S02]  /*12310*/  MUFU.EX2 R26, R0 ;  /* 0x00000000001a7308 */ /* 0x0004640000000800 */
[----:B--2---:R-:W-:-:S06]  /*12320*/  FFMA.FTZ R0, R51, UR10, -R28 ;  /* 0x0000000a33007c23 */ /* 0x004fcc000801081c */
[----:B------:R2:W-:Y:S01]  /*12330*/  MUFU.EX2 R179, R0 ;  /* 0x0000000000b37308 */ /* 0x0005e20000000800 */
[-C--:B------:R-:W-:Y:S01]  /*12340*/  FMUL.FTZ R104, R104, R31.reuse ;  /* 0x0000001f68687220 */ /* 0x080fe20000410000 */
[-C--:B------:R-:W-:Y:S01]  /*12350*/  FMUL.FTZ R105, R105, R31.reuse ;  /* 0x0000001f69697220 */ /* 0x080fe20000410000 */
[-C--:B------:R-:W-:Y:S01]  /*12360*/  FMUL.FTZ R108, R108, R31.reuse ;  /* 0x0000001f6c6c7220 */ /* 0x080fe20000410000 */
[----:B------:R-:W-:Y:S01]  /*12370*/  FMUL.FTZ R109, R109, R31 ;  /* 0x0000001f6d6d7220 */ /* 0x000fe20000410000 */
[----:B--2---:R-:W-:-:S04]  /*12380*/  FFMA.FTZ R0, R50, UR10, -R28 ;  /* 0x0000000a32007c23 */ /* 0x004fc8000801081c */
[----:B------:R-:W2:Y:S01]  /*12390*/  MUFU.EX2 R38, R0 ;  /* 0x0000000000267308 */ /* 0x000ea20000000800 */
        /* <DEDUP_REMOVED lines=28> */
[----:B---3--:R-:W-:Y:S01]  /*12560*/  MOV R132, R88 ;  /* 0x0000005800847202 */ /* 0x008fe20000000f00 */
[C---:B----4-:R-:W-:Y:S06]  /*12570*/  HMMA.16816.F32.BF16 R104, R4.reuse, R20, R104 ;  /* 0x000000140468723c */ /* 0x050fec0000041868 */
[C---:B------:R-:W-:Y:S06]  /*12580*/  HMMA.16816.F32.BF16 R108, R4.reuse, R22, R108 ;  /* 0x00000016046c723c */ /* 0x040fec000004186c */
[----:B------:R-:W-:Y:S06]  /*12590*/  HMMA.16816.F32.BF16 R124, R4, R34, R124 ;  /* 0x00000022047c723c */ /* 0x000fec000004187c */
[----:B------:R-:W-:Y:S01]  /*125a0*/  HMMA.16816.F32.BF16 R84, R8, R16, R84 ;  /* 0x000000100854723c */ /* 0x000fe20000041854 */
[----:B------:R-:W-:-:S02]  /*125b0*/  F2FP.BF16.F32.PACK_AB R4, R138, R137 ;  /* 0x000000898a04723e */ /* 0x000fc400000010ff */
[----:B-1----:R-:W-:Y:S02]  /*125c0*/  F2FP.BF16.F32.PACK_AB R5, R26, R33 ;  /* 0x000000211a05723e */ /* 0x002fe400000010ff */
[----:B------:R-:W-:Y:S01]  /*125d0*/  F2FP.BF16.F32.PACK_AB R6, R32, R178 ;  /* 0x000000b22006723e */ /* 0x000fe200000010ff */
[C---:B------:R-:W-:Y:S01]  /*125e0*/  HMMA.16816.F32.BF16 R96, R8.reuse, R18, R96 ;  /* 0x000000120860723c */ /* 0x040fe20000041860 */
[----:B--2---:R-:W-:Y:S01]  /*125f0*/  F2FP.BF16.F32.PACK_AB R7, R38, R179 ;  /* 0x000000b32607723e */ /* 0x004fe200000010ff */
[----:B------:R-:W-:Y:S04]  /*12600*/  LDSM.16.MT88.4 R16, [R236+0xc800] ;  /* 0x00c80000ec10783b */ /* 0x000fe80000004200 */
[C---:B------:R-:W-:Y:S06]  /*12610*/  HMMA.16816.F32.BF16 R100, R8.reuse, R20, R100 ;  /* 0x000000140864723c */ /* 0x040fec0000041864 */
[C---:B------:R-:W-:Y:S01]  /*12620*/  HMMA.16816.F32.BF16 R112, R8.reuse, R22, R112 ;  /* 0x000000160870723c */ /* 0x040fe20000041870 */
[----:B------:R-:W1:Y:S05]  /*12630*/  LDSM.16.MT88.4 R20, [R234+0xc800] ;  /* 0x00c80000ea14783b */ /* 0x000e6a0000004200 */
[----:B------:R-:W-:Y:S07]  /*12640*/  HMMA.16816.F32.BF16 R128, R8, R34, R128 ;  /* 0x000000220880723c */ /* 0x000fee0000041880 */
[----:B------:R-:W-:-:S02]  /*12650*/  F2FP.BF16.F32.PACK_AB R8, R93, R169 ;  /* 0x000000a95d08723e */ /* 0x000fc400000010ff */
[----:B------:R-:W-:Y:S02]  /*12660*/  F2FP.BF16.F32.PACK_AB R9, R132, R182 ;  /* 0x000000b68409723e */ /* 0x000fe400000010ff */
[----:B------:R-:W-:Y:S02]  /*12670*/  F2FP.BF16.F32.PACK_AB R10, R27, R25 ;  /* 0x000000191b0a723e */ /* 0x000fe400000010ff */
[----:B------:R-:W-:Y:S01]  /*12680*/  F2FP.BF16.F32.PACK_AB R11, R176, R177 ;  /* 0x000000b1b00b723e */ /* 0x000fe200000010ff */
[-C--:B------:R-:W-:Y:S06]  /*12690*/  HMMA.16816.F32.BF16 R144, R4, R12.reuse, R144 ;  /* 0x0000000c0490723c */ /* 0x080fec0000041890 */
[----:B------:R-:W-:Y:S06]  /*126a0*/  HMMA.16816.F32.BF16 R148, R8, R12, R148 ;  /* 0x0000000c0894723c */ /* 0x000fec0000041894 */
[-C--:B------:R-:W-:Y:S06]  /*126b0*/  HMMA.16816.F32.BF16 R156, R4, R14.reuse, R156 ;  /* 0x0000000e049c723c */ /* 0x080fec000004189c */
[----:B------:R-:W-:Y:S01]  /*126c0*/  HMMA.16816.F32.BF16 R48, R8, R14, R208 ;  /* 0x0000000e0830723c */ /* 0x000fe200000418d0 */
[----:B------:R-:W2:Y:S01]  /*126d0*/  LDSM.16.MT88.4 R12, [R235+0xc800] ;  /* 0x00c80000eb0c783b */ /* 0x000ea20000004200 */
[----:B------:R-:W-:-:S02]  /*126e0*/  MOV R89, R76 ;  /* 0x0000004c00597202 */ /* 0x000fc40000000f00 */
[----:B------:R-:W-:Y:S02]  /*126f0*/  MOV R88, R77 ;  /* 0x0000004d00587202 */ /* 0x000fe40000000f00 */
[-C--:B-1----:R-:W-:Y:S01]  /*12700*/  HMMA.16816.F32.BF16 R68, R4, R20.reuse, R164 ;  /* 0x000000140444723c */ /* 0x082fe200000418a4 */
[----:B------:R-:W-:Y:S02]  /*12710*/  MOV R95, R78 ;  /* 0x0000004e005f7202 */ /* 0x000fe40000000f00 */
[----:B------:R-:W-:Y:S02]  /*12720*/  MOV R94, R79 ;  /* 0x0000004f005e7202 */ /* 0x000fe40000000f00 */
[----:B------:R-:W-:Y:S01]  /*12730*/  MOV R210, R72 ;  /* 0x0000004800d27202 */ /* 0x000fe20000000f00 */
[----:B------:R-:W-:Y:S01]  /*12740*/  HMMA.16816.F32.BF16 R76, R8, R20, R212 ;  /* 0x00000014084c723c */ /* 0x000fe200000418d4 */
[----:B------:R-:W-:Y:S02]  /*12750*/  MOV R165, R67 ;  /* 0x0000004300a57202 */ /* 0x000fe40000000f00 */
[----:B------:R-:W-:-:S02]  /*12760*/  MOV R39, R73 ;  /* 0x0000004900277202 */ /* 0x000fc40000000f00 */
[----:B------:R-:W-:Y:S01]  /*12770*/  MOV R0, R74 ;  /* 0x0000004a00007202 */ /* 0x000fe20000000f00 */
[----:B------:R-:W-:Y:S01]  /*12780*/  HMMA.16816.F32.BF16 R64, R4, R22, R172 ;  /* 0x000000160440723c */ /* 0x000fe200000418ac */
[----:B------:R-:W-:-:S05]  /*12790*/  MOV R166, R75 ;  /* 0x0000004b00a67202 */ /* 0x000fca0000000f00 */
[C---:B------:R-:W-:Y:S01]  /*127a0*/  HMMA.16816.F32.BF16 R60, R8.reuse, R22, R60 ;  /* 0x00000016083c723c */ /* 0x040fe2000004183c */
[----:B------:R-:W1:Y:S05]  /*127b0*/  LDSM.16.MT88.4 R20, [R233+0xe800] ;  /* 0x00e80000e914783b */ /* 0x000e6a0000004200 */
[----:B------:R-:W-:Y:S01]  /*127c0*/  HMMA.16816.F32.BF16 R56, R8, R16, R56 ;  /* 0x000000100838723c */ /* 0x000fe20000041838 */
[----:B------:R-:W-:-:S05]  /*127d0*/  MOV R208, R33 ;  /* 0x0000002100d07202 */ /* 0x000fca0000000f00 */
[C---:B------:R-:W-:Y:S01]  /*127e0*/  HMMA.16816.F32.BF16 R52, R4.reuse, R16, R52 ;  /* 0x000000100434723c */ /* 0x040fe20000041834 */
[----:B------:R-:W-:Y:S02]  /*127f0*/  MOV R211, R32 ;  /* 0x0000002000d37202 */ /* 0x000fe40000000f00 */
[----:B------:R-:W-:Y:S03]  /*12800*/  LDSM.16.MT88.4 R32, [R235+0xe800] ;  /* 0x00e80000eb20783b */ /* 0x000fe60000004200 */
[-C--:B------:R-:W-:Y:S06]  /*12810*/  HMMA.16816.F32.BF16 R188, R4, R18.reuse, R188 ;  /* 0x0000001204bc723c */ /* 0x080fec00000418bc */
[C---:B------:R-:W-:Y:S01]  /*12820*/  HMMA.16816.F32.BF16 R72, R8.reuse, R18, R184 ;  /* 0x000000120848723c */ /* 0x040fe200000418b8 */
[----:B------:R-:W3:Y:S05]  /*12830*/  LDSM.16.MT88.4 R16, [R234+0xe800] ;  /* 0x00e80000ea10783b */ /* 0x000eea0000004200 */
[-C--:B--2---:R-:W-:Y:S06]  /*12840*/  HMMA.16816.F32.BF16 R192, R8, R12.reuse, R192 ;  /* 0x0000000c08c0723c */ /* 0x084fec00000418c0 */
[C---:B------:R-:W-:Y:S06]  /*12850*/  HMMA.16816.F32.BF16 R196, R4.reuse, R12, R196 ;  /* 0x0000000c04c4723c */ /* 0x040fec00000418c4 */
[-C--:B------:R-:W-:Y:S06]  /*12860*/  HMMA.16816.F32.BF16 R204, R4, R14.reuse, R204 ;  /* 0x0000000e04cc723c */ /* 0x080fec00000418cc */
[----:B------:R-:W-:Y:S01]  /*12870*/  HMMA.16816.F32.BF16 R200, R8, R14, R200 ;  /* 0x0000000e08c8723c */ /* 0x000fe200000418c8 */
[----:B------:R-:W2:Y:S01]  /*12880*/  LDSM.16.MT88.4 R12, [R236+0xe800] ;  /* 0x00e80000ec0c783b */ /* 0x000ea20000004200 */
[----:B------:R-:W-:Y:S01]  /*12890*/  MOV R164, R139 ;  /* 0x0000008b00a47202 */ /* 0x000fe20000000f00 */
[----:B------:R-:W-:Y:S01]  /*128a0*/  FFMA.FTZ R0, R0, UR10, -R3 ;  /* 0x0000000a00007c23 */ /* 0x000fe20008010803 */
[----:B------:R-:W-:-:S02]  /*128b0*/  MOV R175, R92 ;  /* 0x0000005c00af7202 */ /* 0x000fc40000000f00 */
[----:B------:R-:W-:Y:S02]  /*128c0*/  MOV R209, R93 ;  /* 0x0000005d00d17202 */ /* 0x000fe40000000f00 */
[----:B------:R-:W-:Y:S02]  /*128d0*/  MOV R215, R94 ;  /* 0x0000005e00d77202 */ /* 0x000fe40000000f00 */
[----:B------:R-:W-:Y:S02]  /*128e0*/  MOV R139, R95 ;  /* 0x0000005f008b7202 */ /* 0x000fe40000000f00 */
[----:B-1----:R-:W-:Y:S01]  /*128f0*/  HMMA.16816.F32.BF16 R92, R4, R22, R140 ;  /* 0x00000016045c723c */ /* 0x002fe2000004188c */
[----:B------:R-:W-:-:S05]  /*12900*/  MOV R214, R88 ;  /* 0x0000005800d67202 */ /* 0x000fca0000000f00 */
[C---:B---3--:R-:W-:Y:S01]  /*12910*/  HMMA.16816.F32.BF16 R140, R4.reuse, R18, R44 ;  /* 0x00000012048c723c */ /* 0x048fe2000004182c */
[----:B------:R1:W-:Y:S01]  /*12920*/  MUFU.EX2 R46, R0 ;  /* 0x00000000002e7308 */ /* 0x0003e20000000800 */
[----:B------:R-:W-:Y:S02]  /*12930*/  MOV R213, R89 ;  /* 0x0000005900d57202 */ /* 0x000fe40000000f00 */
[----:B------:R-:W-:Y:S02]  /*12940*/  MOV R212, R90 ;  /* 0x0000005a00d47202 */ /* 0x000fe40000000f00 */
[----:B------:R-:W-:Y:S01]  /*12950*/  MOV R167, R91 ;  /* 0x0000005b00a77202 */ /* 0x000fe20000000f00 */
[C---:B------:R-:W-:Y:S06]  /*12960*/  HMMA.16816.F32.BF16 R152, R4.reuse, R16, R152 ;  /* 0x000000100498723c */ /* 0x040fec0000041898 */
[----:B------:R-:W-:Y:S01]  /*12970*/  HMMA.16816.F32.BF16 R88, R4, R20, R160 ;  /* 0x000000140458723c */ /* 0x000fe200000418a0 */
[----:B-1----:R-:W-:-:S05]  /*12980*/  FFMA.FTZ R0, R175, UR10, -R3 ;  /* 0x0000000aaf007c23 */ /* 0x002fca0008010803 */
[C---:B------:R-:W-:Y:S06]  /*12990*/  HMMA.16816.F32.BF16 R120, R4.reuse, R32, R120 ;  /* 0x000000200478723c */ /* 0x040fec0000041878 */
[C---:B--2---:R-:W-:Y:S06]  /*129a0*/  HMMA.16816.F32.BF16 R104, R4.reuse, R12, R104 ;  /* 0x0000000c0468723c */ /* 0x044fec0000041868 */
[C---:B------:R-:W-:Y:S06]  /*129b0*/  HMMA.16816.F32.BF16 R108, R4.reuse, R14, R108 ;  /* 0x0000000e046c723c */ /* 0x040fec000004186c */
[----:B------:R-:W-:Y:S01]  /*129c0*/  HMMA.16816.F32.BF16 R124, R4, R34, R124 ;  /* 0x00000022047c723c */ /* 0x000fe2000004187c */
[----:B------:R1:W-:Y:S02]  /*129d0*/  MUFU.EX2 R4, R0 ;  /* 0x0000000000047308 */ /* 0x0003e40000000800 */
[----:B-1----:R-:W-:-:S06]  /*129e0*/  FFMA.FTZ R0, R164, UR10, -R3 ;  /* 0x0000000aa4007c23 */ /* 0x002fcc0008010803 */
[----:B------:R1:W-:Y:S01]  /*129f0*/  MUFU.EX2 R5, R0 ;  /* 0x0000000000057308 */ /* 0x0003e20000000800 */
[----:B------:R-:W-:Y:S01]  /*12a00*/  MOV R175, R214 ;  /* 0x000000d600af7202 */ /* 0x000fe20000000f00 */
[----:B-1----:R-:W-:-:S06]  /*12a10*/  FFMA.FTZ R0, R165, UR10, -R3 ;  /* 0x0000000aa5007c23 */ /* 0x002fcc0008010803 */
[----:B------:R1:W2:Y:S01]  /*12a20*/  MUFU.EX2 R6, R0 ;  /* 0x0000000000067308 */ /* 0x0002a20000000800 */
[----:B------:R-:W-:Y:S02]  /*12a30*/  MOV R214, R138 ;  /* 0x0000008a00d67202 */ /* 0x000fe40000000f00 */
        /* <DEDUP_REMOVED lines=9> */
[----:B------:R-:W-:Y:S02]  /*12ad0*/  MOV R166, R167 ;  /* 0x000000a700a67202 */ /* 0x000fe40000000f00 */
[----:B------:R-:W-:Y:S02]  /*12ae0*/  MOV R165, R212 ;  /* 0x000000d400a57202 */ /* 0x000fe40000000f00 */
[----:B------:R-:W-:Y:S01]  /*12af0*/  MOV R167, R208 ;  /* 0x000000d000a77202 */ /* 0x000fe20000000f00 */
[----:B-1----:R-:W-:-:S04]  /*12b00*/  FFMA.FTZ R0, R251, UR10, -R2 ;  /* 0x0000000afb007c23 */ /* 0x002fc80008010802 */
[----:B------:R1:W-:Y:S01]  /*12b10*/  MUFU.EX2 R251, R0 ;  /* 0x0000000000fb7308 */ /* 0x0003e20000000800 */
[----:B------:R-:W-:Y:S02]  /*12b20*/  MOV R212, R209 ;  /* 0x000000d100d47202 */ /* 0x000fe40000000f00 */
[----:B------:R-:W-:Y:S02]  /*12b30*/  MOV R208, R229 ;  /* 0x000000e500d07202 */ /* 0x000fe40000000f00 */
        /* <DEDUP_REMOVED lines=8> */
[----:B------:R1:W3:Y:S01]  /*12bc0*/  MUFU.EX2 R229, R0 ;  /* 0x0000000000e57308 */ /* 0x0002e20000000800 */
[----:B------:R-:W-:Y:S01]  /*12bd0*/  MOV R164, R213 ;  /* 0x000000d500a47202 */ /* 0x000fe20000000f00 */
[----:B------:R-:W-:Y:S01]  /*12be0*/  HMMA.16816.F32.BF16 R84, R8, R16, R84 ;  /* 0x000000100854723c */ /* 0x000fe20000041854 */
[----:B------:R-:W-:Y:S02]  /*12bf0*/  MOV R213, R132 ;  /* 0x0000008400d57202 */ /* 0x000fe40000000f00 */
[----:B------:R-:W-:-:S03]  /*12c00*/  MOV R132, R246 ;  /* 0x000000f600847202 */ /* 0x000fc60000000f00 */
[----:B------:R-:W-:Y:S01]  /*12c10*/  HMMA.16816.F32.BF16 R96, R8, R18, R96 ;  /* 0x000000120860723c */ /* 0x000fe20000041860 */
[----:B------:R-:W4:Y:S01]  /*12c20*/  LDSM.16.MT88.4 R16, [R234+0xd000] ;  /* 0x00d00000ea10783b */ /* 0x000f220000004200 */
[----:B-1----:R-:W-:-:S04]  /*12c30*/  FFMA.FTZ R0, R216, UR10, -R24 ;  /* 0x0000000ad8007c23 */ /* 0x002fc80008010818 */
[----:B------:R1:W-:Y:S01]  /*12c40*/  MUFU.EX2 R245, R0 ;  /* 0x0000000000f57308 */ /* 0x0003e20000000800 */
[C---:B------:R-:W-:Y:S06]  /*12c50*/  HMMA.16816.F32.BF16 R160, R8.reuse, R20, R40 ;  /* 0x0000001408a0723c */ /* 0x040fec0000041828 */
[C---:B------:R-:W-:Y:S01]  /*12c60*/  HMMA.16816.F32.BF16 R80, R8.reuse, R22, R80 ;  /* 0x000000160850723c */ /* 0x040fe20000041850 */
[----:B------:R-:W4:Y:S05]  /*12c70*/  LDSM.16.MT88.4 R20, [R233+0xd000] ;  /* 0x00d00000e914783b */ /* 0x000f2a0000004200 */
[----:B------:R-:W-:Y:S01]  /*12c80*/  HMMA.16816.F32.BF16 R100, R8, R12, R100 ;  /* 0x0000000c0864723c */ /* 0x000fe20000041864 */
[----:B-1----:R-:W-:-:S05]  /*12c90*/  FFMA.FTZ R0, R37, UR10, -R24 ;  /* 0x0000000a25007c23 */ /* 0x002fca0008010818 */
[----:B------:R-:W-:Y:S01]  /*12ca0*/  HMMA.16816.F32.BF16 R112, R8, R14, R112 ;  /* 0x0000000e0870723c */ /* 0x000fe20000041870 */
[----:B------:R-:W1:Y:S01]  /*12cb0*/  LDSM.16.MT88.4 R12, [R236+0xd000] ;  /* 0x00d00000ec0c783b */ /* 0x000e620000004200 */
[----:B------:R2:W-:Y:S01]  /*12cc0*/  MUFU.EX2 R246, R0 ;  /* 0x0000000000f67308 */ /* 0x0005e20000000800 */
[--C-:B------:R-:W-:Y:S01]  /*12cd0*/  FFMA.FTZ R40, R210, UR10, -R2.reuse ;  /* 0x0000000ad2287c23 */ /* 0x100fe20008010802 */
[----:B------:R-:W-:Y:S01]  /*12ce0*/  MOV R210, R38 ;  /* 0x0000002600d27202 */ /* 0x000fe20000000f00 */
[--C-:B------:R-:W-:Y:S01]  /*12cf0*/  FFMA.FTZ R41, R166, UR10, -R2.reuse ;  /* 0x0000000aa6297c23 */ /* 0x100fe20008010802 */
[--C-:B------:R-:W-:Y:S01]  /*12d00*/  FFMA.FTZ R39, R39, UR10, -R2.reuse ;  /* 0x0000000a27277c23 */ /* 0x100fe20008010802 */
[----:B------:R-:W-:Y:S01]  /*12d10*/  FFMA.FTZ R38, R227, UR10, -R2 ;  /* 0x0000000ae3267c23 */ /* 0x000fe20008010802 */
[--C-:B------:R-:W-:Y:S01]  /*12d20*/  FFMA.FTZ R2, R218, UR10, -R28.reuse ;  /* 0x0000000ada027c23 */ /* 0x100fe2000801081c */
[----:B--2---:R-:W-:-:S04]  /*12d30*/  FFMA.FTZ R0, R221, UR10, -R28 ;  /* 0x0000000add007c23 */ /* 0x004fc8000801081c */
[----:B------:R2:W-:Y:S01]  /*12d40*/  MUFU.EX2 R221, R0 ;  /* 0x0000000000dd7308 */ /* 0x0005e20000000800 */
[----:B------:R-:W-:Y:S02]  /*12d50*/  MOV R172, R138 ;  /* 0x0000008a00ac7202 */ /* 0x000fe40000000f00 */
[----:B------:R-:W-:-:S05]  /*12d60*/  MOV R47, R139 ;  /* 0x0000008b002f7202 */ /* 0x000fca0000000f00 */
[----:B------:R-:W-:Y:S01]  /*12d70*/  MUFU.EX2 R139, R2 ;  /* 0x00000002008b7308 */ /* 0x000fe20000000800 */
[----:B--2---:R-:W-:-:S07]  /*12d80*/  FFMA.FTZ R0, R222, UR10, -R28 ;  /* 0x0000000ade007c23 */ /* 0x004fce000801081c */
[----:B------:R2:W4:Y:S02]  /*12d90*/  MUFU.EX2 R220, R0 ;  /* 0x0000000000dc7308 */ /* 0x0005240000000800 */
[----:B--2---:R-:W-:-:S06]  /*12da0*/  FFMA.FTZ R0, R223, UR10, -R28 ;  /* 0x0000000adf007c23 */ /* 0x004fcc000801081c */
[----:B------:R-:W2:Y:S01]  /*12db0*/  MUFU.EX2 R138, R0 ;  /* 0x00000000008a7308 */ /* 0x000ea20000000800 */
[----:B------:R-:W-:Y:S02]  /*12dc0*/  MOV R222, R6 ;  /* 0x0000000600de7202 */ /* 0x000fe40000000f00 */
[----:B------:R-:W-:Y:S02]  /*12dd0*/  MOV R227, R5 ;  /* 0x0000000500e37202 */ /* 0x000fe40000000f00 */
[----:B------:R-:W-:Y:S01]  /*12de0*/  MOV R223, R4 ;  /* 0x0000000400df7202 */ /* 0x000fe20000000f00 */
[C---:B------:R-:W-:Y:S01]  /*12df0*/  HMMA.16816.F32.BF16 R116, R8.reuse, R32, R116 ;  /* 0x000000200874723c */ /* 0x040fe20000041874 */
[----:B---3--:R-:W-:Y:S02]  /*12e00*/  F2FP.BF16.F32.PACK_AB R4, R229, R228 ;  /* 0x000000e4e504723e */ /* 0x008fe400000010ff */
[----:B----4-:R-:W-:Y:S02]  /*12e10*/  F2FP.BF16.F32.PACK_AB R5, R220, R221 ;  /* 0x000000dddc05723e */ /* 0x010fe400000010ff */
[----:B------:R-:W-:Y:S01]  /*12e20*/  F2FP.BF16.F32.PACK_AB R6, R246, R245 ;  /* 0x000000f5f606723e */ /* 0x000fe200000010ff */
[----:B------:R-:W-:Y:S01]  /*12e30*/  HMMA.16816.F32.BF16 R128, R8, R34, R128 ;  /* 0x000000220880723c */ /* 0x000fe20000041880 */
[--C-:B------:R-:W-:Y:S01]  /*12e40*/  FFMA.FTZ R45, R174, UR10, -R3.reuse ;  /* 0x0000000aae2d7c23 */ /* 0x100fe20008010803 */
[----:B--2---:R-:W-:Y:S01]  /*12e50*/  F2FP.BF16.F32.PACK_AB R7, R139, R138 ;  /* 0x0000008a8b07723e */ /* 0x004fe200000010ff */
[----:B------:R-:W-:-:S04]  /*12e60*/  FFMA.FTZ R44, R175, UR10, -R3 ;  /* 0x0000000aaf2c7c23 */ /* 0x000fc80008010803 */
[----:B------:R-:W-:Y:S01]  /*12e70*/  F2FP.BF16.F32.PACK_AB R8, R223, R46 ;  /* 0x0000002edf08723e */ /* 0x000fe200000010ff */
[--C-:B------:R-:W-:Y:S01]  /*12e80*/  FFMA.FTZ R43, R164, UR10, -R3.reuse ;  /* 0x0000000aa42b7c23 */ /* 0x100fe20008010803 */
[----:B------:R-:W-:Y:S01]  /*12e90*/  F2FP.BF16.F32.PACK_AB R9, R250, R247 ;  /* 0x000000f7fa09723e */ /* 0x000fe200000010ff */
[----:B------:R-:W-:Y:S01]  /*12ea0*/  FFMA.FTZ R42, R165, UR10, -R3 ;  /* 0x0000000aa52a7c23 */ /* 0x000fe20008010803 */
[----:B------:R-:W-:Y:S02]  /*12eb0*/  F2FP.BF16.F32.PACK_AB R10, R222, R227 ;  /* 0x000000e3de0a723e */ /* 0x000fe400000010ff */
[----:B------:R-:W-:Y:S01]  /*12ec0*/  F2FP.BF16.F32.PACK_AB R11, R251, R252 ;  /* 0x000000fcfb0b723e */ /* 0x000fe200000010ff */
[--C-:B------:R-:W-:Y:S01]  /*12ed0*/  FFMA.FTZ R37, R226, UR10, -R24.reuse ;  /* 0x0000000ae2257c23 */ /* 0x100fe20008010818 */
[----:B------:R-:W-:Y:S01]  /*12ee0*/  MOV R187, R167 ;  /* 0x000000a700bb7202 */ /* 0x000fe20000000f00 */
[--C-:B------:R-:W-:Y:S01]  /*12ef0*/  FFMA.FTZ R3, R225, UR10, -R24.reuse ;  /* 0x0000000ae1037c23 */ /* 0x100fe20008010818 */
[----:B------:R-:W-:Y:S01]  /*12f00*/  MOV R186, R212 ;  /* 0x000000d400ba7202 */ /* 0x000fe20000000f00 */
[--C-:B------:R-:W-:Y:S01]  /*12f10*/  FFMA.FTZ R2, R224, UR10, -R24.reuse ;  /* 0x0000000ae0027c23 */ /* 0x100fe20008010818 */
[----:B------:R-:W-:Y:S01]  /*12f20*/  MOV R185, R213 ;  /* 0x000000d500b97202 */ /* 0x000fe20000000f00 */
[----:B------:R-:W-:Y:S01]  /*12f30*/  HMMA.16816.F32.BF16 R164, R4, R16, R68 ;  /* 0x0000001004a4723c */ /* 0x000fe20000041844 */
[----:B------:R-:W-:Y:S01]  /*12f40*/  MOV R184, R214 ;  /* 0x000000d600b87202 */ /* 0x000fe20000000f00 */
[----:B------:R-:W-:Y:S01]  /*12f50*/  FFMA.FTZ R0, R219, UR10, -R24 ;  /* 0x0000000adb007c23 */ /* 0x000fe20008010818 */
[----:B------:R-:W-:Y:S01]  /*12f60*/  MOV R175, R215 ;  /* 0x000000d700af7202 */ /* 0x000fe20000000f00 */
[----:B------:R-:W-:Y:S01]  /*12f70*/  LDSM.16.MT88.4 R32, [R235+0xf000] ;  /* 0x00f00000eb20783b */ /* 0x000fe20000004200 */
        /* <DEDUP_REMOVED lines=9> */
[----:B------:R-:W-:Y:S01]  /*13010*/  HMMA.16816.F32.BF16 R156, R4, R22, R156 ;  /* 0x00000016049c723c */ /* 0x000fe2000004189c */
[----:B------:R-:W-:-:S02]  /*13020*/  MOV R70, R179 ;  /* 0x000000b300467202 */ /* 0x000fc40000000f00 */
[----:B------:R-:W-:-:S03]  /*13030*/  MOV R71, R27 ;  /* 0x0000001b00477202 */ /* 0x000fc60000000f00 */
[C---:B------:R-:W-:Y:S01]  /*13040*/  HMMA.16816.F32.BF16 R48, R8.reuse, R22, R48 ;  /* 0x000000160830723c */ /* 0x040fe20000041830 */
[----:B------:R-:W2:Y:S05]  /*13050*/  LDSM.16.MT88.4 R20, [R233+0xf000] ;  /* 0x00f00000e914783b */ /* 0x000eaa0000004200 */
[C---:B------:R-:W-:Y:S06]  /*13060*/  HMMA.16816.F32.BF16 R212, R8.reuse, R18, R60 ;  /* 0x0000001208d4723c */ /* 0x040fec000004183c */
[----:B------:R-:W-:Y:S01]  /*13070*/  HMMA.16816.F32.BF16 R216, R8, R16, R76 ;  /* 0x0000001008d8723c */ /* 0x000fe2000004184c */
[----:B------:R-:W-:-:S02]  /*13080*/  MOV R62, R26 ;  /* 0x0000001a003e7202 */ /* 0x000fc40000000f00 */
[----:B------:R-:W-:Y:S02]  /*13090*/  MOV R63, R25 ;  /* 0x00000019003f7202 */ /* 0x000fe40000000f00 */
[----:B------:R-:W3:Y:S01]  /*130a0*/  LDSM.16.MT88.4 R24, [R235+0xd000] ;  /* 0x00d00000eb18783b */ /* 0x000ee20000004200 */
[----:B------:R-:W-:Y:S03]  /*130b0*/  HMMA.16816.F32.BF16 R64, R4, R18, R64 ;  /* 0x000000120440723c */ /* 0x000fe60000041840 */
[----:B------:R-:W4:Y:S03]  /*130c0*/  LDSM.16.MT88.4 R16, [R234+0xf000] ;  /* 0x00f00000ea10783b */ /* 0x000f260000004200 */
[-C--:B-1----:R-:W-:Y:S06]  /*130d0*/  HMMA.16816.F32.BF16 R176, R8, R12.reuse, R56 ;  /* 0x0000000c08b0723c */ /* 0x082fec0000041838 */
[C---:B------:R-:W-:Y:S06]  /*130e0*/  HMMA.16816.F32.BF16 R52, R4.reuse, R12, R52 ;  /* 0x0000000c0434723c */ /* 0x040fec0000041834 */
[-C--:B------:R-:W-:Y:S06]  /*130f0*/  HMMA.16816.F32.BF16 R188, R4, R14.reuse, R188 ;  /* 0x0000000e04bc723c */ /* 0x080fec00000418bc */
[----:B------:R-:W-:Y:S01]  /*13100*/  HMMA.16816.F32.BF16 R208, R8, R14, R72 ;  /* 0x0000000e08d0723c */ /* 0x000fe20000041848 */
[----:B------:R-:W1:Y:S05]  /*13110*/  LDSM.16.MT88.4 R12, [R236+0xf000] ;  /* 0x00f00000ec0c783b */ /* 0x000e6a0000004200 */
[C---:B--2---:R-:W-:Y:S06]  /*13120*/  HMMA.16816.F32.BF16 R72, R4.reuse, R20, R88 ;  /* 0x000000140448723c */ /* 0x044fec0000041858 */
[C---:B------:R-:W-:Y:S06]  /*13130*/  HMMA.16816.F32.BF16 R76, R4.reuse, R22, R92 ;  /* 0x00000016044c723c */ /* 0x040fec000004185c */
[C---:B---3--:R-:W-:Y:S06]  /*13140*/  HMMA.16816.F32.BF16 R196, R4.reuse, R24, R196 ;  /* 0x0000001804c4723c */ /* 0x048fec00000418c4 */
[C---:B------:R-:W-:Y:S06]  /*13150*/  HMMA.16816.F32.BF16 R204, R4.reuse, R26, R204 ;  /* 0x0000001a04cc723c */ /* 0x040fec00000418cc */
[C---:B----4-:R-:W-:Y:S01]  /*13160*/  HMMA.16816.F32.BF16 R88, R4.reuse, R16, R152 ;  /* 0x000000100458723c */ /* 0x050fe20000041898 */
[----:B------:R-:W2:Y:S05]  /*13170*/  LDSM.16.MT88.4 R152, [R233+0xd800] ;  /* 0x00d80000e998783b */ /* 0x000eaa0000004200 */
[C---:B------:R-:W-:Y:S06]  /*13180*/  HMMA.16816.F32.BF16 R92, R4.reuse, R18, R140 ;  /* 0x00000012045c723c */ /* 0x040fec000004188c */
[C---:B-1----:R-:W-:Y:S06]  /*13190*/  HMMA.16816.F32.BF16 R104, R4.reuse, R12, R104 ;  /* 0x0000000c0468723c */ /* 0x042fec0000041868 */
[C---:B------:R-:W-:Y:S06]  /*131a0*/  HMMA.16816.F32.BF16 R108, R4.reuse, R14, R108 ;  /* 0x0000000e046c723c */ /* 0x040fec000004186c */
[C---:B------:R-:W-:Y:S06]  /*131b0*/  HMMA.16816.F32.BF16 R120, R4.reuse, R32, R120 ;  /* 0x000000200478723c */ /* 0x040fec0000041878 */
[----:B------:R-:W-:Y:S01]  /*131c0*/  HMMA.16816.F32.BF16 R56, R4, R34, R124 ;  /* 0x000000220438723c */ /* 0x000fe2000004187c */
[----:B------:R-:W3:Y:S06]  /*131d0*/  LDL.LU R5, [R1+0x20] ;  /* 0x0000200001057983 */ /* 0x000eec0000300800 */
[----:B------:R-:W-:-:S02]  /*131e0*/  MOV R6, R132 ;  /* 0x0000008400067202 */ /* 0x000fc40000000f00 */
[----:B------:R-:W-:Y:S01]  /*131f0*/  MUFU.EX2 R132, R42 ;  /* 0x0000002a00847308 */ /* 0x000fe20000000800 */
[----:B------:R-:W-:Y:S02]  /*13200*/  MOV R127, R62 ;  /* 0x0000003e007f7202 */ /* 0x000fe40000000f00 */
[----:B------:R-:W-:Y:S02]  /*13210*/  MOV R126, R63 ;  /* 0x0000003f007e7202 */ /* 0x000fe40000000f00 */
[----:B------:R-:W-:Y:S03]  /*13220*/  HMMA.16816.F32.BF16 R60, R8, R26, R200 ;  /* 0x0000001a083c723c */ /* 0x000fe600000418c8 */
[----:B------:R-:W-:Y:S08]  /*13230*/  MUFU.EX2 R42, R40 ;  /* 0x00000028002a7308 */ /* 0x000ff00000000800 */
[----:B------:R3:W-:Y:S02]  /*13240*/  MUFU.EX2 R40, R3 ;  /* 0x0000000300287308 */ /* 0x0007e40000000800 */
[----:B---3--:R-:W-:-:S02]  /*13250*/  FFMA.FTZ R3, R5, R29, R239 ;  /* 0x0000001d05037223 */ /* 0x008fc400000100ef */
[----:B------:R1:W5:Y:S04]  /*13260*/  LDL.LU R239, [R1+0x8c] ;  /* 0x00008c0001ef7983 */ /* 0x0003680000300800 */
[----:B------:R-:W3:Y:S04]  /*13270*/  LDL.LU R203, [R1+0x24] ;  /* 0x0000240001cb7983 */ /* 0x000ee80000300800 */
[----:B------:R-:W4:Y:S04]  /*13280*/  LDL.LU R4, [R1+0x28] ;  /* 0x0000280001047983 */ /* 0x000f280000300800 */
[----:B------:R-:W4:Y:S01]  /*13290*/  LDL.LU R5, [R1+0x30] ;  /* 0x0000300001057983 */ /* 0x000f220000300800 */
[----:B------:R-:W-:-:S02]  /*132a0*/  MOV R143, R224 ;  /* 0x000000e0008f7202 */ /* 0x000fc40000000f00 */
[----:B------:R-:W-:Y:S02]  /*132b0*/  MOV R224, R225 ;  /* 0x000000e100e07202 */ /* 0x000fe40000000f00 */
[----:B------:R-:W-:Y:S02]  /*132c0*/  MOV R225, R226 ;  /* 0x000000e200e17202 */ /* 0x000fe40000000f00 */
[----:B------:R-:W-:Y:S02]  /*132d0*/  MOV R226, R46 ;  /* 0x0000002e00e27202 */ /* 0x000fe40000000f00 */
[----:B------:R-:W-:Y:S01]  /*132e0*/  MUFU.EX2 R46, R43 ;  /* 0x0000002b002e7308 */ /* 0x000fe20000000800 */
[C---:B------:R-:W-:Y:S07]  /*132f0*/  HMMA.16816.F32.BF16 R100, R8.reuse, R12, R100 ;  /* 0x0000000c0864723c */ /* 0x040fee0000041864 */
[----:B------:R-:W-:Y:S01]  /*13300*/  MUFU.EX2 R43, R39 ;  /* 0x00000027002b7308 */ /* 0x000fe20000000800 */
[----:B------:R-:W-:Y:S01]  /*13310*/  MOV R125, R68 ;  /* 0x00000044007d7202 */ /* 0x000fe20000000f00 */
[C---:B------:R-:W-:Y:S06]  /*13320*/  HMMA.16816.F32.BF16 R192, R8.reuse, R24, R192 ;  /* 0x0000001808c0723c */ /* 0x040fec00000418c0 */
[----:B------:R2:W-:Y:S01]  /*13330*/  MUFU.EX2 R39, R0 ;  /* 0x0000000000277308 */ /* 0x0005e20000000800 */
[----:B------:R-:W-:Y:S01]  /*13340*/  MOV R140, R69 ;  /* 0x00000045008c7202 */ /* 0x000fe20000000f00 */
[----:B------:R-:W-:Y:S01]  /*13350*/  HMMA.16816.F32.BF16 R24, R8, R22, R80 ;  /* 0x000000160818723c */ /* 0x000fe20000041850 */
[----:B------:R-:W-:-:S02]  /*13360*/  MOV R141, R70 ;  /* 0x00000046008d7202 */ /* 0x000fc40000000f00 */
[----:B------:R-:W-:-:S03]  /*13370*/  MOV R142, R71 ;  /* 0x00000047008e7202 */ /* 0x000fc60000000f00 */
[----:B------:R-:W-:Y:S01]  /*13380*/  HMMA.16816.F32.BF16 R84, R8, R16, R84 ;  /* 0x000000100854723c */ /* 0x000fe20000041854 */
[----:B------:R-:W-:Y:S02]  /*13390*/  MOV R124, R47 ;  /* 0x0000002f007c7202 */ /* 0x000fe40000000f00 */
[----:B------:R-:W-:-:S03]  /*133a0*/  MOV R7, R172 ;  /* 0x000000ac00077202 */ /* 0x000fc60000000f00 */
[C---:B------:R-:W-:Y:S01]  /*133b0*/  HMMA.16816.F32.BF16 R116, R8.reuse, R32, R116 ;  /* 0x000000200874723c */ /* 0x040fe20000041874 */
[----:B--2---:R-:W-:Y:S01]  /*133c0*/  FFMA.FTZ R0, R248, UR10, -R28 ;  /* 0x0000000af8007c23 */ /* 0x004fe2000801081c */
[----:B------:R-:W-:Y:S01]  /*133d0*/  FADD.FTZ R3, R6, R3 ;  /* 0x0000000306037221 */ /* 0x000fe20000010000 */
[----:B------:R-:W-:Y:S01]  /*133e0*/  MOV R29, R186 ;  /* 0x000000ba001d7202 */ /* 0x000fe20000000f00 */
[----:B------:R-:W2:Y:S01]  /*133f0*/  LDSM.16.MT88.4 R80, [R233+0xf800] ;  /* 0x00f80000e950783b */ /* 0x000ea20000004200 */
[----:B------:R1:W-:Y:S01]  /*13400*/  MUFU.EX2 R13, R0 ;  /* 0x00000000000d7308 */ /* 0x0003e20000000800 */
[----:B------:R-:W-:Y:S01]  /*13410*/  HMMA.16816.F32.BF16 R68, R8, R20, R160 ;  /* 0x000000140844723c */ /* 0x000fe200000418a0 */
[----:B------:R-:W-:-:S05]  /*13420*/  MOV R172, R137 ;  /* 0x0000008900ac7202 */ /* 0x000fca0000000f00 */
[C---:B------:R-:W-:Y:S01]  /*13430*/  HMMA.16816.F32.BF16 R20, R8.reuse, R18, R96 ;  /* 0x000000120814723c */ /* 0x040fe20000041860 */
[----:B------:R-:W-:Y:S05]  /*13440*/  MUFU.EX2 R47, R45 ;  /* 0x0000002d002f7308 */ /* 0x000fea0000000800 */
[----:B------:R-:W-:Y:S01]  /*13450*/  HMMA.16816.F32.BF16 R32, R8, R34, R128 ;  /* 0x000000220820723c */ /* 0x000fe20000041880 */
[----:B------:R-:W-:Y:S01]  /*13460*/  MOV R248, R125 ;  /* 0x0000007d00f87202 */ /* 0x000fe20000000f00 */
[----:B------:R-:W2:Y:S01]  /*13470*/  LDSM.16.MT88.4 R96, [R234+0xf800] ;  /* 0x00f80000ea60783b */ /* 0x000ea20000004200 */
[----:B-1----:R-:W-:-:S03]  /*13480*/  FFMA.FTZ R0, R230, UR10, -R28 ;  /* 0x0000000ae6007c23 */ /* 0x002fc6000801081c */
[----:B------:R-:W-:Y:S01]  /*13490*/  HMMA.16816.F32.BF16 R16, R8, R14, R112 ;  /* 0x0000000e0810723c */ /* 0x000fe20000041870 */
[----:B------:R-:W-:Y:S08]  /*134a0*/  MUFU.EX2 R45, R38 ;  /* 0x00000026002d7308 */ /* 0x000ff00000000800 */
[----:B------:R-:W1:Y:S01]  /*134b0*/  MUFU.EX2 R137, R44 ;  /* 0x0000002c00897308 */ /* 0x000e620000000800 */
[----:B------:R-:W-:Y:S01]  /*134c0*/  MOV R11, R169 ;  /* 0x000000a9000b7202 */ /* 0x000fe20000000f00 */
[----:B------:R-:W2:Y:S01]  /*134d0*/  LDSM.16.MT88.4 R112, [R236+0xf800] ;  /* 0x00f80000ec70783b */ /* 0x000ea20000004200 */
[----:B------:R-:W-:-:S02]  /*134e0*/  MOV R10, R170 ;  /* 0x000000aa000a7202 */ /* 0x000fc40000000f00 */
[----:B------:R-:W-:-:S03]  /*134f0*/  MOV R9, R171 ;  /* 0x000000ab00097202 */ /* 0x000fc60000000f00 */
[----:B------:R1:W-:Y:S08]  /*13500*/  MUFU.EX2 R14, R0 ;  /* 0x00000000000e7308 */ /* 0x0003f00000000800 */
[----:B------:R-:W-:Y:S01]  /*13510*/  MUFU.EX2 R38, R37 ;  /* 0x0000002500267308 */ /* 0x000fe20000000800 */
[----:B-1----:R-:W-:-:S07]  /*13520*/  FFMA.FTZ R0, R231, UR10, -R28 ;  /* 0x0000000ae7007c23 */ /* 0x002fce000801081c */
[----:B------:R-:W1:Y:S08]  /*13530*/  MUFU.EX2 R44, R41 ;  /* 0x00000029002c7308 */ /* 0x000e700000000800 */
[----:B------:R2:W-:Y:S08]  /*13540*/  MUFU.EX2 R37, R0 ;  /* 0x0000000000257308 */ /* 0x0005f00000000800 */
[----:B------:R-:W1:Y:S01]  /*13550*/  MUFU.EX2 R41, R2 ;  /* 0x0000000200297308 */ /* 0x000e620000000800 */
[----:B--2---:R-:W-:-:S07]  /*13560*/  FFMA.FTZ R0, R249, UR10, -R28 ;  /* 0x0000000af9007c23 */ /* 0x004fce000801081c */
[----:B------:R-:W2:Y:S01]  /*13570*/  MUFU.EX2 R15, R0 ;  /* 0x00000000000f7308 */ /* 0x000ea20000000800 */
[----:B------:R-:W-:Y:S02]  /*13580*/  MOV R230, R126 ;  /* 0x0000007e00e67202 */ /* 0x000fe40000000f00 */
[----:B------:R-:W-:Y:S02]  /*13590*/  MOV R231, R127 ;  /* 0x0000007f00e77202 */ /* 0x000fe40000000f00 */
[----:B------:R-:W-:Y:S02]  /*135a0*/  F2FP.BF16.F32.PACK_AB R128, R137, R47 ;  /* 0x0000002f8980723e */ /* 0x000fe400000010ff */
[----:B-1----:R-:W-:Y:S02]  /*135b0*/  F2FP.BF16.F32.PACK_AB R129, R42, R44 ;  /* 0x0000002c2a81723e */ /* 0x002fe400000010ff */
[----:B------:R-:W-:Y:S02]  /*135c0*/  F2FP.BF16.F32.PACK_AB R125, R14, R13 ;  /* 0x0000000d0e7d723e */ /* 0x000fe400000010ff */
[----:B------:R-:W-:-:S02]  /*135d0*/  F2FP.BF16.F32.PACK_AB R130, R132, R46 ;  /* 0x0000002e8482723e */ /* 0x000fc400000010ff */
[----:B------:R-:W-:Y:S02]  /*135e0*/  F2FP.BF16.F32.PACK_AB R131, R45, R43 ;  /* 0x0000002b2d83723e */ /* 0x000fe400000010ff */
[----:B------:R-:W-:Y:S02]  /*135f0*/  F2FP.BF16.F32.PACK_AB R126, R39, R41 ;  /* 0x00000029277e723e */ /* 0x000fe400000010ff */
[----:B--2---:R-:W-:-:S03]  /*13600*/  F2FP.BF16.F32.PACK_AB R127, R15, R37 ;  /* 0x000000250f7f723e */ /* 0x004fc600000010ff */
[C---:B------:R-:W-:Y:S01]  /*13610*/  HMMA.16816.F32.BF16 R148, R128.reuse, R152, R148 ;  /* 0x000000988094723c */ /* 0x040fe20000041894 */
[----:B------:R-:W-:Y:S02]  /*13620*/  MOV R8, R181 ;  /* 0x000000b500087202 */ /* 0x000fe40000000f00 */
[----:B------:R-:W-:Y:S02]  /*13630*/  MOV R249, R185 ;  /* 0x000000b900f97202 */ /* 0x000fe40000000f00 */
[----:B------:R-:W-:Y:S01]  /*13640*/  MOV R28, R184 ;  /* 0x000000b8001c7202 */ /* 0x000fe20000000f00 */
[----:B------:R-:W-:Y:S01]  /*13650*/  HMMA.16816.F32.BF16 R68, R128, R80, R68 ;  /* 0x000000508044723c */ /* 0x000fe20000041844 */
[----:B------:R-:W-:-:S05]  /*13660*/  @UP0 UIADD3 UR18, UR18, -0x4, URZ ;  /* 0xfffffffc12120890 */ /* 0x000fca000fffe03f */
[C---:B------:R-:W-:Y:S06]  /*13670*/  HMMA.16816.F32.BF16 R84, R128.reuse, R96, R84 ;  /* 0x000000608054723c */ /* 0x040fec0000041854 */
[----:B------:R-:W-:Y:S01]  /*13680*/  HMMA.16816.F32.BF16 R100, R128, R112, R100 ;  /* 0x000000708064723c */ /* 0x000fe20000041864 */
[----:B---3--:R-:W-:Y:S01]  /*13690*/  FFMA.FTZ R2, R203, R30, R238 ;  /* 0x0000001ecb027223 */ /* 0x008fe200000100ee */
[----:B----4-:R-:W-:Y:S01]  /*136a0*/  FFMA.FTZ R12, R5, R36, R232 ;  /* 0x00000024050c7223 */ /* 0x010fe200000100e8 */
[----:B------:R-:W-:Y:S01]  /*136b0*/  MOV R36, R182 ;  /* 0x000000b600247202 */ /* 0x000fe20000000f00 */
[----:B------:R-:W-:Y:S01]  /*136c0*/  FFMA.FTZ R0, R4, R31, R237 ;  /* 0x0000001f04007223 */ /* 0x000fe200000100ed */
[----:B------:R-:W-:Y:S01]  /*136d0*/  MOV R182, R168 ;  /* 0x000000a800b67202 */ /* 0x000fe20000000f00 */
[----:B------:R-:W-:Y:S04]  /*136e0*/  LDSM.16.MT88.4 R200, [R235+0xd800] ;  /* 0x00d80000ebc8783b */ /* 0x000fe80000004200 */
[----:B------:R-:W1:Y:S01]  /*136f0*/  LDSM.16.MT88.4 R168, [R234+0xd800] ;  /* 0x00d80000eaa8783b */ /* 0x000e620000004200 */
[----:B------:R-:W-:-:S03]  /*13700*/  FADD.FTZ R2, R7, R2 ;  /* 0x0000000207027221 */ /* 0x000fc60000010000 */
[----:B------:R-:W2:Y:S01]  /*13710*/  LDSM.16.MT88.4 R4, [R235+0xf800] ;  /* 0x00f80000eb04783b */ /* 0x000ea20000004200 */
[----:B------:R-:W-:Y:S01]  /*13720*/  FADD.FTZ R0, R124, R0 ;  /* 0x000000007c007221 */ /* 0x000fe20000010000 */
[----:B------:R-:W-:Y:S02]  /*13730*/  F2FP.BF16.F32.PACK_AB R124, R40, R38 ;  /* 0x00000026287c723e */ /* 0x000fe400000010ff */
[----:B------:R-:W-:Y:S01]  /*13740*/  MOV R31, R172 ;  /* 0x000000ac001f7202 */ /* 0x000fe20000000f00 */
[----:B------:R3:W5:Y:S04]  /*13750*/  LDL.LU R238, [R1+0x88] ;  /* 0x0000880001ee7983 */ /* 0x0007680000300800 */
[C---:B------:R-:W-:Y:S01]  /*13760*/  HMMA.16816.F32.BF16 R144, R124.reuse, R152, R144 ;  /* 0x000000987c90723c */ /* 0x040fe20000041890 */
[----:B------:R-:W-:Y:S01]  /*13770*/  FADD.FTZ R8, R8, R12 ;  /* 0x0000000c08087221 */ /* 0x000fe20000010000 */
[----:B------:R-:W-:Y:S01]  /*13780*/  MOV R30, R187 ;  /* 0x000000bb001e7202 */ /* 0x000fe20000000f00 */
[----:B------:R3:W5:Y:S03]  /*13790*/  LDL.LU R237, [R1+0x84] ;  /* 0x0000840001ed7983 */ /* 0x0007660000300800 */
[-C--:B------:R-:W-:Y:S01]  /*137a0*/  HMMA.16816.F32.BF16 R156, R124, R154.reuse, R156 ;  /* 0x0000009a7c9c723c */ /* 0x080fe2000004189c */
[----:B------:R-:W4:Y:S04]  /*137b0*/  LDSM.16.MT88.4 R184, [R236+0xd800] ;  /* 0x00d80000ecb8783b */ /* 0x000f280000004200 */
[----:B------:R3:W5:Y:S01]  /*137c0*/  LDL.LU R232, [R1+0x80] ;  /* 0x0000800001e87983 */ /* 0x0007620000300800 */
[----:B------:R-:W-:Y:S07]  /*137d0*/  HMMA.16816.F32.BF16 R152, R128, R154, R48 ;  /* 0x0000009a8098723c */ /* 0x000fee0000041830 */
[----:B------:R-:W-:-:S02]  /*137e0*/  MOV R51, R173 ;  /* 0x000000ad00337202 */ /* 0x000fc40000000f00 */
[----:B------:R-:W-:Y:S02]  /*137f0*/  MOV R50, R174 ;  /* 0x000000ae00327202 */ /* 0x000fe40000000f00 */
[----:B------:R-:W-:Y:S02]  /*13800*/  MOV R49, R175 ;  /* 0x000000af00317202 */ /* 0x000fe40000000f00 */
[----:B-1----:R-:W-:Y:S01]  /*13810*/  HMMA.16816.F32.BF16 R172, R124, R170, R64 ;  /* 0x000000aa7cac723c */ /* 0x002fe20000041840 */
[----:B------:R-:W-:-:S06]  /*13820*/  MOV R48, R180 ;  /* 0x000000b400307202 */ /* 0x000fcc0000000f00 */
[----:B------:R-:W-:Y:S02]  /*13830*/  MOV R66, R182 ;  /* 0x000000b600427202 */ /* 0x000fe40000000f00 */
[----:B------:R-:W-:Y:S01]  /*13840*/  MOV R67, R183 ;  /* 0x000000b700437202 */ /* 0x000fe20000000f00 */
[-C--:B--2---:R-:W-:Y:S02]  /*13850*/  HMMA.16816.F32.BF16 R120, R124, R4.reuse, R120 ;  /* 0x000000047c78723c */ /* 0x084fe40000041878 */
[----:B------:R-:W-:Y:S01]  /*13860*/  FADD.FTZ R3, R66, R3 ;  /* 0x0000000342037221 */ /* 0x000fe20000010000 */
[----:B------:R-:W-:Y:S01]  /*13870*/  FADD.FTZ R0, R48, R0 ;  /* 0x0000000030007221 */ /* 0x000fe20000010000 */
[----:B------:R-:W-:Y:S02]  /*13880*/  FADD.FTZ R2, R67, R2 ;  /* 0x0000000243027221 */ /* 0x000fe40000010000 */
[----:B------:R-:W-:Y:S01]  /*13890*/  HMMA.16816.F32.BF16 R116, R128, R4, R116 ;  /* 0x000000048074723c */ /* 0x000fe20000041874 */
[----:B------:R-:W-:Y:S01]  /*138a0*/  FADD.FTZ R3, R50, R3 ;  /* 0x0000000332037221 */ /* 0x000fe20000010000 */
[----:B------:R-:W-:Y:S01]  /*138b0*/  FADD.FTZ R2, R51, R2 ;  /* 0x0000000233027221 */ /* 0x000fe20000010000 */
[----:B------:R-:W-:-:S04]  /*138c0*/  FADD.FTZ R0, R9, R0 ;  /* 0x0000000009007221 */ /* 0x000fc80000010000 */
        /* <DEDUP_REMOVED lines=54> */
[C---:B------:R-:W-:Y:S06]  /*13c30*/  HMMA.16816.F32.BF16 R164, R124.reuse, R168, R164 ;  /* 0x000000a87ca4723c */ /* 0x040fec00000418a4 */
[C---:B----4-:R-:W-:Y:S06]  /*13c40*/  HMMA.16816.F32.BF16 R180, R124.reuse, R184, R52 ;  /* 0x000000b87cb4723c */ /* 0x050fec0000041834 */
        /* <DEDUP_REMOVED lines=21> */
[----:B---3--:R-:W-:-:S15]  /*13da0*/  @P0 BRA `(.L_x_326) ;  /* 0x0000000000040947 */ /* 0x008fde0003800000 */
.L_x_319:
[----:B------:R-:W-:-:S12]  /*13db0*/  UIADD3 UR18, UR12, -0x1, URZ ;  /* 0xffffffff0c127890 */ /* 0x000fd8000fffe03f */
.L_x_326:
[----:B------:R-:W-:-:S13]  /*13dc0*/  ISETP.LE.AND P0, PT, RZ, UR18, PT ;  /* 0x00000012ff007c0c */ /* 0x000fda000bf03270 */
[----:B------:R-:W-:Y:S05]  /*13dd0*/  @!P0 BRA `(.L_x_327) ;  /* 0x0000004c00e08947 */ /* 0x000fea0003800000 */
[----:B------:R-:W1:Y:S01]  /*13de0*/  S2R R2, SR_TID.X ;  /* 0x0000000000027919 */ /* 0x000e620000002100 */
[----:B------:R-:W-:Y:S01]  /*13df0*/  ULDC UR4, c[0x0][0x2d0] ;  /* 0x0000b40000047ab9 */ /* 0x000fe20000000800 */
[----:B------:R-:W-:Y:S01]  /*13e00*/  MOV R132, R135 ;  /* 0x0000008700847202 */ /* 0x000fe20000000f00 */
[----:B-----5:R-:W-:Y:S01]  /*13e10*/  IMAD.MOV.U32 R139, RZ, RZ, R134 ;  /* 0x000000ffff8b7224 */ /* 0x020fe200078e0086 */
[----:B------:R-:W-:Y:S01]  /*13e20*/  MOV R140, R133 ;  /* 0x00000085008c7202 */ /* 0x000fe20000000f00 */
[----:B------:R-:W-:Y:S01]  /*13e30*/  ULDC UR8, c[0x0][0x2d0] ;  /* 0x0000b40000087ab9 */ /* 0x000fe20000000800 */
        /* <DEDUP_REMOVED lines=13> */
[----:B--2---:R-:W-:Y:S04]  /*13f10*/  @!P3 STL.64 [R1+0x50], R6 ;  /* 0x000050060100b387 */ /* 0x004fe80000100a00 */
[----:B---3--:R2:W-:Y:S01]  /*13f20*/  @!P3 STL.64 [R1+0x48], R2 ;  /* 0x000048020100b387 */ /* 0x0085e20000100a00 */
[----:B-1----:R-:W1:Y:S01]  /*13f30*/  @!P3 LDC.64 R4, c[0x0][0x220] ;  /* 0x00008800ff04bb82 */ /* 0x002e620000000a00 */
[----:B--2---:R-:W-:-:S02]  /*13f40*/  IMAD.MOV.U32 R3, RZ, RZ, R136 ;  /* 0x000000ffff037224 */ /* 0x004fc400078e0088 */
[----:B-1----:R1:W-:Y:S04]  /*13f50*/  @!P3 STL.64 [R1+0x40], R4 ;  /* 0x000040040100b387 */ /* 0x0023e80000100a00 */
[----:B------:R-:W2:Y:S04]  /*13f60*/  LDL.LU.64 R6, [R1+0x70] ;  /* 0x0000700001067983 */ /* 0x000ea80000300a00 */
[----:B-1----:R-:W2:Y:S02]  /*13f70*/  LDL.LU.64 R4, [R1+0x78] ;  /* 0x0000780001047983 */ /* 0x002ea40000300a00 */
[----:B--2---:R-:W-:-:S05]  /*13f80*/  MOV R5, R7 ;  /* 0x0000000700057202 */ /* 0x004fca0000000f00 */
[----:B------:R1:W-:Y:S01]  /*13f90*/  STL.64 [R1+0x38], R4 ;  /* 0x0000380401007387 */ /* 0x0003e20000100a00 */
[----:B------:R-:W-:Y:S05]  /*13fa0*/  BRA `(.L_x_328) ;  /* 0x0000000400547947 */ /* 0x000fea0003800000 */
.L_x_330:
[----:B------:R-:W2:Y:S01]  /*13fb0*/  LDL.64 R16, [R1+0x68] ;  /* 0x0000680001107983 */ /* 0x000ea20000100a00 */
[----:B---3--:R-:W1:Y:S01]  /*13fc0*/  @!P3 LDC.64 R8, c[0x0][0x218] ;  /* 0x00008600ff08bb82 */ /* 0x008e620000000a00 */
[----:B------:R-:W-:Y:S02]  /*13fd0*/  UIADD3 UR10, UR18, -0x1, URZ ;  /* 0xffffffff120a7890 */ /* 0x000fe4000fffe03f */
[----:B------:R-:W3:Y:S02]  /*13fe0*/  LDL.64 R14, [R1+0x60] ;  /* 0x00006000010e7983 */ /* 0x000ee40000100a00 */
[----:B------:R-:W-:Y:S02]  /*13ff0*/  USHF.R.S32.HI UR9, URZ, 0x1f, UR10 ;  /* 0x0000001f3f097899 */ /* 0x000fe4000801140a */
[----:B------:R1:W-:Y:S01]  /*14000*/  @P3 STS.128 [R244+0x8000], RZ ;  /* 0x008000fff4003388 */ /* 0x0003e20000000c00 */
[----:B------:R-:W-:Y:S01]  /*14010*/  UIMAD.WIDE.U32 UR12, UR10, UR6, URZ ;  /* 0x000000060a0c72a5 */ /* 0x000fe2000f8e003f */
[----:B------:R-:W5:Y:S01]  /*14020*/  @!P2 LDC.64 R10, c[0x0][0x218] ;  /* 0x00008600ff0aab82 */ /* 0x000f620000000a00 */
[----:B------:R-:W-:Y:S04]  /*14030*/  UIMAD UR9, UR9, UR6, URZ ;  /* 0x00000006090972a4 */ /* 0x000fe8000f8e023f */
[----:B------:R-:W-:Y:S01]  /*14040*/  UIMAD UR9, UR10, UR7, UR9 ;  /* 0x000000070a0972a4 */ /* 0x000fe2000f8e0209 */
[----:B------:R-:W-:Y:S02]  /*14050*/  IMAD.U32 R0, RZ, RZ, UR12 ;  /* 0x0000000cff007e24 */ /* 0x000fe4000f8e00ff */
[----:B------:R-:W4:Y:S01]  /*14060*/  @!P3 LDC.64 R12, c[0x0][0x218] ;  /* 0x00008600ff0cbb82 */ /* 0x000f220000000a00 */
[----:B------:R-:W-:Y:S01]  /*14070*/  UIADD3 UR9, UR13, UR9, URZ ;  /* 0x000000090d097290 */ /* 0x000fe2000fffe03f */
[----:B------:R-:W-:Y:S05]  /*14080*/  IMAD.U32 R2, RZ, RZ, UR12 ;  /* 0x0000000cff027e24 */ /* 0x000fea000f8e00ff */
[----:B------:R-:W-:Y:S01]  /*14090*/  IMAD.U32 R4, RZ, RZ, UR9 ;  /* 0x00000009ff047e24 */ /* 0x000fe2000f8e00ff */
[----:B------:R-:W4:Y:S08]  /*140a0*/  @!P2 LDC.64 R18, c[0x0][0x218] ;  /* 0x00008600ff12ab82 */ /* 0x000f300000000a00 */
[----:B------:R-:W4:Y:S08]  /*140b0*/  @!P3 LDC.64 R22, c[0x0][0x218] ;  /* 0x00008600ff16bb82 */ /* 0x000f300000000a00 */
[----:B------:R-:W4:Y:S01]  /*140c0*/  @!P2 LDC.64 R20, c[0x0][0x218] ;  /* 0x00008600ff14ab82 */ /* 0x000f220000000a00 */
[----:B--2---:R-:W-:Y:S07]  /*140d0*/  LEA R0, P0, R0, R16, 0x6 ;  /* 0x0000001000007211 */ /* 0x004fee00078030ff */
[----:B------:R-:W2:Y:S01]  /*140e0*/  @!P3 LDC.64 R16, c[0x0][0x218] ;  /* 0x00008600ff10bb82 */ /* 0x000ea20000000a00 */
[----:B---3--:R-:W-:Y:S02]  /*140f0*/  LEA.HI.X R4, R2, R15, R4, 0x6, P0 ;  /* 0x0000000f02047211 */ /* 0x008fe400000f3404 */
[C---:B-1----:R-:W-:Y:S02]  /*14100*/  @!P3 LEA R8, P1, R0.reuse, R8, 0x1 ;  /* 0x000000080008b211 */ /* 0x042fe400078208ff */
[C---:B-----5:R-:W-:Y:S03]  /*14110*/  @!P2 LEA R10, P0, R0.reuse, R10, 0x1 ;  /* 0x0000000a000aa211 */ /* 0x060fe600078008ff */
[----:B------:R-:W1:Y:S01]  /*14120*/  @!P2 LDC.64 R14, c[0x0][0x218] ;  /* 0x00008600ff0eab82 */ /* 0x000e620000000a00 */
[C-C-:B------:R-:W-:Y:S02]  /*14130*/  @!P3 LEA.HI.X R9, R0.reuse, R9, R4.reuse, 0x1, P1 ;  /* 0x000000090009b211 */ /* 0x140fe400008f0c04 */
[C---:B------:R-:W-:Y:S02]  /*14140*/  @!P2 LEA.HI.X R11, R0.reuse, R11, R4, 0x1, P0 ;  /* 0x0000000b000ba211 */ /* 0x040fe400000f0c04 */
[----:B------:R-:W-:Y:S01]  /*14150*/  IADD3 R2, P1, R0, UR26, RZ ;  /* 0x0000001a00027c10 */ /* 0x000fe2000ff3e0ff */
[----:B------:R-:W-:Y:S01]  /*14160*/  @!PT LDS RZ, [RZ] ;  /* 0x00000000fffff984 */ /* 0x000fe20000000800 */
[----:B------:R-:W-:Y:S01]  /*14170*/  @!PT LDS RZ, [RZ] ;  /* 0x00000000fffff984 */ /* 0x000fe20000000800 */
[----:B------:R-:W-:Y:S01]  /*14180*/  @!PT LDS RZ, [RZ] ;  /* 0x00000000fffff984 */ /* 0x000fe20000000800 */
[----:B------:R3:W-:Y:S03]  /*14190*/  @!P3 LDGSTS.E.BYPASS.LTC128B.128 [R244+0x8000], desc[UR20][R8.64] ;  /* 0x0800000008f4bfae */ /* 0x0007e6000b901d54 */
[----:B----4-:R-:W-:Y:S01]  /*141a0*/  @!P3 LEA R12, P0, R2, R12, 0x1 ;  /* 0x0000000c020cb211 */ /* 0x010fe200078008ff */
[----:B------:R4:W-:Y:S01]  /*141b0*/  @P2 STS.128 [R244+0xa000], RZ ;  /* 0x00a000fff4002388 */ /* 0x0009e20000000c00 */
[----:B------:R-:W-:Y:S02]  /*141c0*/  IADD3.X R6, R4, UR25, RZ, P1, !PT ;  /* 0x0000001904067c10 */ /* 0x000fe40008ffe4ff */
[C---:B------:R-:W-:Y:S01]  /*141d0*/  IADD3 R0, P5, R2.reuse, UR26, RZ ;  /* 0x0000001a02007c10 */ /* 0x040fe2000ffbe0ff */
[----:B------:R-:W-:Y:S01]  /*141e0*/  @!PT LDS RZ, [RZ] ;  /* 0x00000000fffff984 */ /* 0x000fe20000000800 */
[----:B------:R-:W-:Y:S01]  /*141f0*/  @!PT LDS RZ, [RZ] ;  /* 0x00000000fffff984 */ /* 0x000fe20000000800 */
[----:B------:R-:W-:Y:S01]  /*14200*/  @!PT LDS RZ, [RZ] ;  /* 0x00000000fffff984 */ /* 0x000fe20000000800 */
[----:B------:R5:W-:Y:S01]  /*14210*/  @!P2 LDGSTS.E.BYPASS.LTC128B.128 [R244+0xa000], desc[UR20][R10.64+0x80] ;  /* 0x0a0000800af4afae */ /* 0x000be2000b901d54 */
[--C-:B------:R-:W-:Y:S02]  /*14220*/  @!P3 LEA.HI.X R13, R2, R13, R6.reuse, 0x1, P0 ;  /* 0x0000000d020db211 */ /* 0x100fe400000f0c06 */
[----:B--2---:R-:W-:Y:S01]  /*14230*/  @!P3 LEA R16, P1, R0, R16, 0x1 ;  /* 0x000000100010b211 */ /* 0x004fe200078208ff */
        /* <DEDUP_REMOVED lines=8> */
[C---:B-1----:R-:W-:Y:S01]  /*142c0*/  @!P2 LEA R14, P0, R2.reuse, R14, 0x1 ;  /* 0x0000000e020ea211 */ /* 0x042fe200078008ff */
[----:B------:R4:W-:Y:S03]  /*142d0*/  @P2 STS.128 [R244+0xa800], RZ ;  /* 0x00a800fff4002388 */ /* 0x0009e60000000c00 */
[----:B------:R-:W-:Y:S02]  /*142e0*/  @!P2 LEA.HI.X R15, R2, R15, R6, 0x1, P0 ;  /* 0x0000000f020fa211 */ /* 0x000fe400000f0c06 */
[----:B------:R-:W-:Y:S02]  /*142f0*/  @!P2 LEA R6, P0, R4, R20, 0x1 ;  /* 0x000000140406a211 */ /* 0x000fe400078008ff */
[C---:B---3--:R-:W-:Y:S01]  /*14300*/  @!P2 LEA R8, P1, R0.reuse, R18, 0x1 ;  /* 0x000000120008a211 */ /* 0x048fe200078208ff */
[----:B------:R-:W-:Y:S01]  /*14310*/  @!PT LDS RZ, [RZ] ;  /* 0x00000000fffff984 */ /* 0x000fe20000000800 */
[----:B------:R-:W-:Y:S01]  /*14320*/  @!PT LDS RZ, [RZ] ;  /* 0x00000000fffff984 */ /* 0x000fe20000000800 */
[----:B------:R-:W-:Y:S01]  /*14330*/  @!PT LDS RZ, [RZ] ;  /* 0x00000000fffff984 */ /* 0x000fe20000000800 */
[----:B------:R4:W-:Y:S01]  /*14340*/  @!P2 LDGSTS.E.BYPASS.LTC128B.128 [R244+0xa800], desc[UR20][R14.64+0x80] ;  /* 0x0a8000800ef4afae */ /* 0x0009e2000b901d54 */
[----:B------:R-:W-:Y:S02]  /*14350*/  IADD3.X R2, R5, UR25, RZ, P6, !PT ;  /* 0x0000001905027c10 */ /* 0x000fe4000b7fe4ff */
[----:B------:R-:W-:Y:S01]  /*14360*/  @!P2 LEA.HI.X R9, R0, R19, R5, 0x1, P1 ;  /* 0x000000130009a211 */ /* 0x000fe200008f0c05 */
[----:B------:R4:W-:Y:S01]  /*14370*/  @P3 STS.128 [R244+0x9000], RZ ;  /* 0x009000fff4003388 */ /* 0x0009e20000000c00 */
[C-C-:B------:R-:W-:Y:S02]  /*14380*/  @!P2 LEA.HI.X R7, R4.reuse, R21, R2.reuse, 0x1, P0 ;  /* 0x000000150407a211 */ /* 0x140fe400000f0c02 */
[C---:B-----5:R-:W-:Y:S01]  /*14390*/  @!P3 LEA R10, P5, R4.reuse, R22, 0x1 ;  /* 0x00000016040ab211 */ /* 0x060fe200078a08ff */
[----:B------:R-:W-:Y:S01]  /*143a0*/  @!PT LDS RZ, [RZ] ;  /* 0x00000000fffff984 */ /* 0x000fe20000000800 */
[----:B------:R-:W-:Y:S01]  /*143b0*/  @!PT LDS RZ, [RZ] ;  /* 0x00000000fffff984 */ /* 0x000fe20000000800 */
[----:B------:R-:W-:Y:S01]  /*143c0*/  @!PT LDS RZ, [RZ] ;  /* 0x00000000fffff984 */ /* 0x000fe20000000800 */
[----:B------:R4:W-:Y:S03]  /*143d0*/  @!P3 LDGSTS.E.BYPASS.LTC128B.128 [R244+0x9000], desc[UR20][R16.64] ;  /* 0x0900000010f4bfae */ /* 0x0009e6000b901d54 */
[----:B------:R-:W-:Y:S01]  /*143e0*/  @!P3 LEA.HI.X R11, R4, R23, R2, 0x1, P5 ;  /* 0x00000017040bb211 */ /* 0x000fe200028f0c02 */
        /* <DEDUP_REMOVED lines=17> */
.L_x_328:
[----:B--2---:R-:W2:Y:S01]  /*14500*/  LDL R0, [R1+0x2c] ;  /* 0x00002c0001007983 */ /* 0x004ea20000100800 */
[----:B------:R-:W-:Y:S04]  /*14510*/  DEPBAR.LE SB0, 0x0 ;  /* 0x000080000000791a */ /* 0x000fe80000000000 */
[----:B------:R-:W3:Y:S01]  /*14520*/  LDL.64 R10, [R1+0x38] ;  /* 0x00003800010a7983 */ /* 0x000ee20000100a00 */
[----:B------:R-:W-:Y:S01]  /*14530*/  USHF.R.S32.HI UR10, URZ, 0x1f, UR18 ;  /* 0x0000001f3f0a7899 */ /* 0x000fe20008011412 */
[----:B-1----:R-:W-:Y:S01]  /*14540*/  IMAD.U32 R4, RZ, RZ, UR18 ;  /* 0x00000012ff047e24 */ /* 0x002fe2000f8e00ff */
[----:B------:R-:W-:Y:S03]  /*14550*/  UIMAD UR9, UR22, UR18, URZ ;  /* 0x00000012160972a4 */ /* 0x000fe6000f8e023f */
[----:B------:R-:W4:Y:S01]  /*14560*/  LDL R2, [R1+0x58] ;  /* 0x0000580001027983 */ /* 0x000f220000100800 */
[----:B------:R-:W-:Y:S03]  /*14570*/  UIMAD UR9, UR10, UR27, UR9 ;  /* 0x0000001b0a0972a4 */ /* 0x000fe6000f8e0209 */
[----:B-----5:R-:W5:Y:S04]  /*14580*/  LDL R6, [R1+0x5c] ;  /* 0x00005c0001067983 */ /* 0x020f680000100800 */
[----:B------:R-:W5:Y:S04]  /*14590*/  LDL R22, [R1+0x50] ;  /* 0x0000500001167983 */ /* 0x000f680000100800 */
[----:B------:R-:W5:Y:S04]  /*145a0*/  LDL R13, [R1+0x54] ;  /* 0x00005400010d7983 */ /* 0x000f680000100800 */
[----:B------:R-:W5:Y:S04]  /*145b0*/  LDL R12, [R1+0x48] ;  /* 0x00004800010c7983 */ /* 0x000f680000100800 */
[----:B------:R-:W5:Y:S04]  /*145c0*/  LDL R7, [R1+0x4c] ;  /* 0x00004c0001077983 */ /* 0x000f680000100800 */
[----:B------:R-:W5:Y:S04]  /*145d0*/  LDL R21, [R1+0x40] ;  /* 0x0000400001157983 */ /* 0x000f680000100800 */
[----:B------:R-:W5:Y:S01]  /*145e0*/  LDL R20, [R1+0x44] ;  /* 0x0000440001147983 */ /* 0x000f620000100800 */
[----:B------:R-:W-:Y:S06]  /*145f0*/  BAR.SYNC.DEFER_BLOCKING 0x0 ;  /* 0x0000000000007b1d */ /* 0x000fec0000010000 */
[----:B------:R-:W-:Y:S01]  /*14600*/  @P3 STS.128 [R244+0xc000], RZ ;  /* 0x00c000fff4003388 */ /* 0x000fe20000000c00 */
[----:B--2---:R-:W-:Y:S01]  /*14610*/  ISETP.GE.AND P2, PT, R0, UR8, PT ;  /* 0x0000000800007c0c */ /* 0x004fe2000bf46270 */
[----:B---3--:R-:W-:Y:S04]  /*14620*/  IMAD.WIDE.U32 R4, R4, UR27, R10 ;  /* 0x0000001b04047c25 */ /* 0x008fe8000f8e000a */
[----:B------:R-:W-:Y:S01]  /*14630*/  VIADD R0, R5, UR9 ;  /* 0x0000000905007c36 */ /* 0x000fe20008000000 */
[C---:B----4-:R-:W-:Y:S07]  /*14640*/  @!P3 LEA R10, P4, R4.reuse, R2, 0x1 ;  /* 0x00000002040ab211 */ /* 0x050fee00078808ff */
[----:B------:R-:W1:Y:S01]  /*14650*/  @!P2 LDC.64 R8, c[0x0][0x220] ;  /* 0x00008800ff08ab82 */ /* 0x000e620000000a00 */
[C---:B------:R-:W-:Y:S02]  /*14660*/  IADD3 R2, P1, R4.reuse, UR28, RZ ;  /* 0x0000001c04027c10 */ /* 0x040fe4000ff3e0ff */
[--C-:B-----5:R-:W-:Y:S02]  /*14670*/  @!P3 LEA.HI.X R11, R4, R6, R0.reuse, 0x1, P4 ;  /* 0x00000006040bb211 */ /* 0x120fe400020f0c00 */
[----:B------:R-:W-:Y:S03]  /*14680*/  IADD3.X R6, R0, UR19, RZ, P1, !PT ;  /* 0x0000001300067c10 */ /* 0x000fe60008ffe4ff */
[----:B------:R-:W2:Y:S01]  /*14690*/  @!P2 LDC.64 R14, c[0x0][0x220] ;  /* 0x00008800ff0eab82 */ /* 0x000ea20000000a00 */
[----:B------:R-:W-:Y:S01]  /*146a0*/  @!PT LDS RZ, [RZ] ;  /* 0x00000000fffff984 */ /* 0x000fe20000000800 */
[----:B------:R-:W-:Y:S01]  /*146b0*/  @!PT LDS RZ, [RZ] ;  /* 0x00000000fffff984 */ /* 0x000fe20000000800 */
[----:B------:R-:W-:Y:S01]  /*146c0*/  @!PT LDS RZ, [RZ] ;  /* 0x00000000fffff984 */ /* 0x000fe20000000800 */
[----:B------:R-:W-:Y:S07]  /*146d0*/  @!P3 LDGSTS.E.BYPASS.LTC128B.128 [R244+0xc000], desc[UR20][R10.64] ;  /* 0x0c0000000af4bfae */ /* 0x000fee000b901d54 */
[----:B------:R-:W3:Y:S01]  /*146e0*/  @!P2 LDC.64 R16, c[0x0][0x220] ;  /* 0x00008800ff10ab82 */ /* 0x000ee20000000a00 */
[----:B------:R-:W-:Y:S07]  /*146f0*/  @P2 STS.128 [R244+0xe000], RZ ;  /* 0x00e000fff4002388 */ /* 0x000fee0000000c00 */
[----:B------:R-:W4:Y:S01]  /*14700*/  @!P2 LDC.64 R18, c[0x0][0x220] ;  /* 0x00008800ff12ab82 */ /* 0x000f220000000a00 */
[C---:B-1----:R-:W-:Y:S04]  /*14710*/  @!P2 LEA R8, P0, R4.reuse, R8, 0x1 ;  /* 0x000000080408a211 */ /* 0x042fe800078008ff */
[----:B------:R-:W-:Y:S02]  /*14720*/  @!P2 LEA.HI.X R9, R4, R9, R0, 0x1, P0 ;  /* 0x000000090409a211 */ /* 0x000fe400000f0c00 */
[C---:B------:R-:W-:Y:S02]  /*14730*/  @!P3 LEA R4, P0, R2.reuse, R22, 0x1 ;  /* 0x000000160204b211 */ /* 0x040fe400078008ff */
[C---:B------:R-:W-:Y:S01]  /*14740*/  IADD3 R0, P1, R2.reuse, UR28, RZ ;  /* 0x0000001c02007c10 */ /* 0x040fe2000ff3e0ff */
[----:B------:R-:W-:Y:S01]  /*14750*/  @!PT LDS RZ, [RZ] ;  /* 0x00000000fffff984 */ /* 0x000fe20000000800 */
[----:B------:R-:W-:Y:S01]  /*14760*/  @!PT LDS RZ, [RZ] ;  /* 0x00000000fffff984 */ /* 0x000fe20000000800 */
[----:B------:R-:W-:Y:S01]  /*14770*/  @!PT LDS RZ, [RZ] ;  /* 0x00000000fffff984 */ /* 0x000fe20000000800 */
[----:B------:R-:W-:Y:S01]  /*14780*/  @!P2 LDGSTS.E.BYPASS.LTC128B.128 [R244+0xe000], desc[UR20][R8.64+0x80] ;  /* 0x0e00008008f4afae */ /* 0x000fe2000b901d54 */
[C-C-:B------:R-:W-:Y:S02]  /*14790*/  @!P3 LEA.HI.X R5, R2.reuse, R13, R6.reuse, 0x1, P0 ;  /* 0x0000000d0205b211 */ /* 0x140fe400000f0c06 */
[C---:B--2---:R-:W-:Y:S04]  /*147a0*/  @!P2 LEA R14, P0, R2.reuse, R14, 0x1 ;  /* 0x0000000e020ea211 */ /* 0x044fe800078008ff */
[----:B------:R-:W-:Y:S01]  /*147b0*/  @!P2 LEA.HI.X R15, R2, R15, R6, 0x1, P0 ;  /* 0x0000000f020fa211 */ /* 0x000fe200000f0c06 */
[----:B------:R-:W-:Y:S01]  /*147c0*/  @P3 STS.128 [R244+0xc800], RZ ;  /* 0x00c800fff4003388 */ /* 0x000fe20000000c00 */
[----:B------:R-:W-:Y:S07]  /*147d0*/  @!P3 LEA R12, P0, R0, R12, 0x1 ;  /* 0x0000000c000cb211 */ /* 0x000fee00078008ff */
[----:B------:R-:W-:Y:S01]  /*147e0*/  @!PT LDS RZ, [RZ] ;  /* 0x00000000fffff984 */ /* 0x000fe20000000800 */
[----:B------:R-:W-:Y:S01]  /*147f0*/  @!PT LDS RZ, [RZ] ;  /* 0x00000000fffff984 */ /* 0x000fe20000000800 */
[----:B------:R-:W-:Y:S01]  /*14800*/  @!PT LDS RZ, [RZ] ;  /* 0x00000000fffff984 */ /* 0x000fe20000000800 */
[----:B------:R1:W-:Y:S08]  /*14810*/  @!P3 LDGSTS.E.BYPASS.LTC128B.128 [R244+0xc800], desc[UR20][R4.64] ;  /* 0x0c80000004f4bfae */ /* 0x0003f0000b901d54 */
[----:B------:R-:W-:Y:S08]  /*14820*/  @P2 STS.128 [R244+0xe800], RZ ;  /* 0x00e800fff4002388 */ /* 0x000ff00000000c00 */
[----:B------:R-:W-:Y:S01]  /*14830*/  @!PT LDS RZ, [RZ] ;  /* 0x00000000fffff984 */ /* 0x000fe20000000800 */
[----:B------:R-:W-:Y:S01]  /*14840*/  @!PT LDS RZ, [RZ] ;  /* 0x00000000fffff984 */ /* 0x000fe20000000800 */
[----:B------:R-:W-:Y:S01]  /*14850*/  @!PT LDS RZ, [RZ] ;  /* 0x00000000fffff984 */ /* 0x000fe20000000800 */
[----:B------:R-:W-:Y:S08]  /*14860*/  @!P2 LDGSTS.E.BYPASS.LTC128B.128 [R244+0xe800], desc[UR20][R14.64+0x80] ;  /* 0x0e8000800ef4afae */ /* 0x000ff0000b901d54 */
[----:B------:R-:W-:Y:S01]  /*14870*/  @P3 STS.128 [R244+0xd000], RZ ;  /* 0x00d000fff4003388 */ /* 0x000fe20000000c00 */
[----:B-1----:R-:W-:Y:S02]  /*14880*/  IADD3.X R5, R6, UR19, RZ, P1, !PT ;  /* 0x0000001306057c10 */ /* 0x002fe40008ffe4ff */
[C---:B---3--:R-:W-:Y:S02]  /*14890*/  @!P2 LEA R8, P1, R0.reuse, R16, 0x1 ;  /* 0x000000100008a211 */ /* 0x048fe400078208ff */
[C-C-:B------:R-:W-:Y:S02]  /*148a0*/  @!P3 LEA.HI.X R13, R0.reuse, R7, R5.reuse, 0x1, P0 ;  /* 0x00000007000db211 */ /* 0x140fe400000f0c05 */
[C---:B------:R-:W-:Y:S02]  /*148b0*/  @!P2 LEA.HI.X R9, R0.reuse, R17, R5, 0x1, P1 ;  /* 0x000000110009a211 */ /* 0x040fe400008f0c05 */
[----:B------:R-:W-:Y:S01]  /*148c0*/  IADD3 R4, P4, R0, UR28, RZ ;  /* 0x0000001c00047c10 */ /* 0x000fe2000ff9e0ff */
[----:B------:R-:W-:Y:S01]  /*148d0*/  @!PT LDS RZ, [RZ] ;  /* 0x00000000fffff984 */ /* 0x000fe20000000800 */
[----:B------:R-:W-:Y:S01]  /*148e0*/  @!PT LDS RZ, [RZ] ;  /* 0x00000000fffff984 */ /* 0x000fe20000000800 */
[----:B------:R-:W-:Y:S01]  /*148f0*/  @!PT LDS RZ, [RZ] ;  /* 0x00000000fffff984 */ /* 0x000fe20000000800 */
[----:B------:R-:W-:Y:S03]  /*14900*/  @!P3 LDGSTS.E.BYPASS.LTC128B.128 [R244+0xd000], desc[UR20][R12.64] ;  /* 0x0d0000000cf4bfae */ /* 0x000fe6000b901d54 */
[----:B------:R-:W-:Y:S02]  /*14910*/  IADD3.X R2, R5, UR19, RZ, P4, !PT ;  /* 0x0000001305027c10 */ /* 0x000fe4000a7fe4ff */
[C---:B------:R-:W-:Y:S02]  /*14920*/  @!P3 LEA R10, P4, R4.reuse, R21, 0x1 ;  /* 0x00000015040ab211 */ /* 0x040fe400078808ff */
[C---:B----4-:R-:W-:Y:S01]  /*14930*/  @!P2 LEA R6, P0, R4.reuse, R18, 0x1 ;  /* 0x000000120406a211 */ /* 0x050fe200078008ff */
[----:B------:R-:W-:Y:S01]  /*14940*/  @P2 STS.128 [R244+0xf000], RZ ;  /* 0x00f000fff4002388 */ /* 0x000fe20000000c00 */
[C-C-:B------:R-:W-:Y:S02]  /*14950*/  @!P3 LEA.HI.X R11, R4.reuse, R20, R2.reuse, 0x1, P4 ;  /* 0x00000014040bb211 */ /* 0x140fe400020f0c02 */
[----:B------:R-:W-:Y:S02]  /*14960*/  @!P2 LEA.HI.X R7, R4, R19, R2, 0x1, P0 ;  /* 0x000000130407a211 */ /* 0x000fe400000f0c02 */
[----:B------:R-:W-:Y:S03]  /*14970*/  ISETP.LT.AND P4, PT, RZ, UR18, PT ;  /* 0x00000012ff007c0c */ /* 0x000fe6000bf81270 */
[----:B------:R-:W-:Y:S01]  /*14980*/  @!PT LDS RZ, [RZ] ;  /* 0x00000000fffff984 */ /* 0x000fe20000000800 */
[----:B------:R-:W-:Y:S01]  /*14990*/  @!PT LDS RZ, [RZ] ;  /* 0x00000000fffff984 */ /* 0x000fe20000000800 */
[----:B------:R-:W-:Y:S01]  /*149a0*/  @!PT LDS RZ, [RZ] ;  /* 0x00000000fffff984 */ /* 0x000fe20000000800 */
[----:B------:R-:W-:Y:S08]  /*149b0*/  @!P2 LDGSTS.E.BYPASS.LTC128B.128 [R244+0xf000], desc[UR20][R8.64+0x80] ;  /* 0x0f00008008f4afae */ /* 0x000ff0000b901d54 */
[----:B------:R-:W-:Y:S08]  /*149c0*/  @P3 STS.128 [R244+0xd800], RZ ;  /* 0x00d800fff4003388 */ /* 0x000ff00000000c00 */
        /* <DEDUP_REMOVED lines=8> */
[----:B------:R1:W-:Y:S08]  /*14a50*/  @!P2 LDGSTS.E.BYPASS.LTC128B.128 [R244+0xf800], desc[UR20][R6.64+0x80] ;  /* 0x0f80008006f4afae */ /* 0x0003f0000b901d54 */
[----:B------:R-:W-:Y:S08]  /*14a60*/  LDSM.16.M88.4 R64, [R240] ;  /* 0x00000000f040783b */ /* 0x000ff00000000200 */
        /* <DEDUP_REMOVED lines=14> */
[----:B------:R-:W-:Y:S03]  /*14b50*/  LDSM.16.M88.4 R224, [R239+0x1000] ;  /* 0x00100000efe0783b */ /* 0x000fe60000000200 */
[C---:B------:R-:W-:Y:S05]  /*14b60*/  HMMA.16816.F32.BF16 R24, R60.reuse, R32, RZ ;  /* 0x000000203c18723c */ /* 0x040fea00000418ff */
[----:B------:R-:W-:Y:S01]  /*14b70*/  LDSM.16.M88.4 R228, [R239+0x1800] ;  /* 0x00180000efe4783b */ /* 0x000fe20000000200 */
        /* <DEDUP_REMOVED lines=10> */
[----:B------:R-:W3:Y:S05]  /*14c20*/  LDSM.16.M88.4 R208, [R239+0x800] ;  /* 0x00080000efd0783b */ /* 0x000eea0000000200 */
        /* <DEDUP_REMOVED lines=137> */
[----:B------:R-:W-:Y:S01]  /*154c0*/  MUFU.TANH R210, R4 ;  /* 0x0000000400d27308 */ /* 0x000fe20000002400 */
        /* <DEDUP_REMOVED lines=11> */
[----:B------:R-:W-:Y:S01]  /*15580*/  FMUL.FTZ R18, R18, UR5 ;  /* 0x0000000512127c20 */ /* 0x000fe20008410000 */
[----:B------:R-:W-:Y:S01]  /*15590*/  FMUL.FTZ R17, R17, UR5 ;  /* 0x0000000511117c20 */ /* 0x000fe20008410000 */
[----:B------:R-:W-:Y:S07]  /*155a0*/  FMUL.FTZ R19, R19, UR5 ;  /* 0x0000000513137c20 */ /* 0x000fee0008410000 */
[----:B------:R-:W-:Y:S10]  /*155b0*/  MUFU.TANH R220, R8 ;  /* 0x0000000800dc7308 */ /* 0x000ff40000002400 */
[----:B------:R-:W-:Y:S01]  /*155c0*/  MUFU.TANH R221, R10 ;  /* 0x0000000a00dd7308 */ /* 0x000fe20000002400 */
[----:B-1----:R-:W1:Y:S09]  /*155d0*/  LDSM.16.M88.4 R4, [R237+0x2800] ;  /* 0x00280000ed04783b */ /* 0x002e720000000200 */
[----:B------:R-:W-:Y:S10]  /*155e0*/  MUFU.TANH R229, R9 ;  /* 0x0000000900e57308 */ /* 0x000ff40000002400 */
[----:B------:R2:W-:Y:S10]  /*155f0*/  MUFU.TANH R225, R11 ;  /* 0x0000000b00e17308 */ /* 0x0005f40000002400 */
[----:B------:R-:W-:Y:S10]  /*15600*/  MUFU.TANH R223, R12 ;  /* 0x0000000c00df7308 */ /* 0x000ff40000002400 */
[----:B------:R-:W-:Y:S01]  /*15610*/  MUFU.TANH R227, R13 ;  /* 0x0000000d00e37308 */ /* 0x000fe20000002400 */
[----:B--2---:R-:W2:Y:S09]  /*15620*/  LDSM.16.M88.4 R8, [R237+0x3000] ;  /* 0x00300000ed08783b */ /* 0x004eb20000000200 */
[----:B------:R-:W-:Y:S01]  /*15630*/  MUFU.TANH R224, R224 ;  /* 0x000000e000e07308 */ /* 0x000fe20000002400 */
[-C--:B-1----:R-:W-:Y:S06]  /*15640*/  HMMA.16816.F32.BF16 R20, R216, R4.reuse, R20 ;  /* 0x00000004d814723c */ /* 0x082fec0000041814 */
[C---:B------:R-:W-:Y:S03]  /*15650*/  HMMA.16816.F32.BF16 R24, R212.reuse, R4, R24 ;  /* 0x00000004d418723c */ /* 0x040fe60000041818 */
[----:B------:R-:W-:Y:S03]  /*15660*/  MUFU.TANH R143, R16 ;  /* 0x00000010008f7308 */ /* 0x000fe60000002400 */
        /* <DEDUP_REMOVED lines=11> */
[----:B------:R-:W3:Y:S01]  /*15720*/  MUFU.TANH R246, R20 ;  /* 0x0000001400f67308 */ /* 0x000ee20000002400 */
[----:B------:R-:W-:Y:S01]  /*15730*/  BAR.SYNC.DEFER_BLOCKING 0x0 ;  /* 0x0000000000007b1d */ /* 0x000fe20000010000 */
[-C--:B--2---:R-:W-:Y:S05]  /*15740*/  HMMA.16816.F32.BF16 R36, R216, R8.reuse, R36 ;  /* 0x00000008d824723c */ /* 0x084fea0000041824 */
        /* <DEDUP_REMOVED lines=9> */
[----:B------:R3:W-:Y:S01]  /*157e0*/  MUFU.TANH R249, R34 ;  /* 0x0000002200f97308 */ /* 0x0007e20000002400 */
[----:B------:R-:W-:Y:S01]  /*157f0*/  FMUL.FTZ R37, R37, UR5 ;  /* 0x0000000525257c20 */ /* 0x000fe20008410000 */
[-C--:B-1----:R-:W-:Y:S08]  /*15800*/  HMMA.16816.F32.BF16 R52, R216, R4.reuse, R52 ;  /* 0x00000004d834723c */ /* 0x082ff00000041834 */
[----:B------:R-:W1:Y:S03]  /*15810*/  MUFU.TANH R0, R31 ;  /* 0x0000001f00007308 */ /* 0x000e660000002400 */
[----:B------:R-:W-:Y:S01]  /*15820*/  FMUL.FTZ R43, R43, UR5 ;  /* 0x000000052b2b7c20 */ /* 0x000fe20008410000 */
[----:B------:R-:W-:Y:S01]  /*15830*/  FMUL.FTZ R42, R42, UR5 ;  /* 0x000000052a2a7c20 */ /* 0x000fe20008410000 */
[C---:B------:R-:W-:Y:S04]  /*15840*/  HMMA.16816.F32.BF16 R56, R212.reuse, R4, R56 ;  /* 0x00000004d438723c */ /* 0x040fe80000041838 */
[----:B------:R-:W-:Y:S01]  /*15850*/  FMUL.FTZ R46, R46, UR5 ;  /* 0x000000052e2e7c20 */ /* 0x000fe20008410000 */
[----:B------:R-:W4:Y:S01]  /*15860*/  MUFU.TANH R2, R37 ;  /* 0x0000002500027308 */ /* 0x000f220000002400 */
[----:B------:R-:W-:Y:S01]  /*15870*/  FMUL.FTZ R44, R44, UR5 ;  /* 0x000000052c2c7c20 */ /* 0x000fe20008410000 */
[----:B------:R-:W-:Y:S01]  /*15880*/  FMUL.FTZ R47, R47, UR5 ;  /* 0x000000052f2f7c20 */ /* 0x000fe20008410000 */
[----:B------:R-:W-:Y:S01]  /*15890*/  FMUL.FTZ R45, R45, UR5 ;  /* 0x000000052d2d7c20 */ /* 0x000fe20008410000 */
[-C--:B------:R-:W-:Y:S03]  /*158a0*/  HMMA.16816.F32.BF16 R60, R212, R6.reuse, R60 ;  /* 0x00000006d43c723c */ /* 0x080fe6000004183c */
[----:B---3--:R-:W-:Y:S03]  /*158b0*/  IMAD.MOV.U32 R34, RZ, RZ, R246 ;  /* 0x000000ffff227224 */ /* 0x008fe600078e00f6 */
[----:B------:R2:W-:Y:S01]  /*158c0*/  MUFU.TANH R12, R46 ;  /* 0x0000002e000c7308 */ /* 0x0005e20000002400 */
[----:B------:R-:W-:Y:S01]  /*158d0*/  FMUL.FTZ R48, R48, UR5 ;  /* 0x0000000530307c20 */ /* 0x000fe20008410000 */
[----:B------:R-:W-:Y:S03]  /*158e0*/  FMUL.FTZ R50, R50, UR5 ;  /* 0x0000000532327c20 */ /* 0x000fe60008410000 */
[----:B------:R-:W-:Y:S01]  /*158f0*/  FMUL.FTZ R52, R52, UR5 ;  /* 0x0000000534347c20 */ /* 0x000fe20008410000 */
[----:B------:R-:W-:Y:S01]  /*15900*/  FMUL.FTZ R51, R51, UR5 ;  /* 0x0000000533337c20 */ /* 0x000fe20008410000 */
[----:B------:R-:W-:Y:S03]  /*15910*/  HMMA.16816.F32.BF16 R64, R216, R6, R64 ;  /* 0x00000006d840723c */ /* 0x000fe60000041840 */
[----:B------:R3:W-:Y:S01]  /*15920*/  MUFU.TANH R246, R33 ;  /* 0x0000002100f67308 */ /* 0x0007e20000002400 */
[----:B------:R-:W-:Y:S01]  /*15930*/  FMUL.FTZ R26, R26, UR5 ;  /* 0x000000051a1a7c20 */ /* 0x000fe20008410000 */
[----:B------:R-:W-:Y:S01]  /*15940*/  FMUL.FTZ R32, R32, UR5 ;  /* 0x0000000520207c20 */ /* 0x000fe20008410000 */
[----:B------:R-:W-:Y:S01]  /*15950*/  FMUL.FTZ R21, R21, UR5 ;  /* 0x0000000515157c20 */ /* 0x000fe20008410000 */
[----:B------:R-:W-:Y:S01]  /*15960*/  FMNMX.FTZ R4, R210, R3, !PT ;  /* 0x00000003d2047209 */ /* 0x000fe20007810000 */
[----:B------:R-:W-:Y:S05]  /*15970*/  FMUL.FTZ R27, R27, UR5 ;  /* 0x000000051b1b7c20 */ /* 0x000fea0008410000 */
[----:B------:R-:W-:Y:S01]  /*15980*/  MUFU.TANH R13, R44 ;  /* 0x0000002c000d7308 */ /* 0x000fe20000002400 */
[----:B--2---:R-:W-:Y:S02]  /*15990*/  IMAD.MOV.U32 R46, RZ, RZ, R245 ;  /* 0x000000ffff2e7224 */ /* 0x004fe400078e00f5 */
[----:B------:R-:W-:Y:S01]  /*159a0*/  FMUL.FTZ R28, R28, UR5 ;  /* 0x000000051c1c7c20 */ /* 0x000fe20008410000 */
[----:B------:R-:W-:Y:S01]  /*159b0*/  FMNMX.FTZ R5, R220, R139, !PT ;  /* 0x0000008bdc057209 */ /* 0x000fe20007810000 */
[----:B------:R-:W-:Y:S01]  /*159c0*/  FMUL.FTZ R49, R49, UR5 ;  /* 0x0000000531317c20 */ /* 0x000fe20008410000 */
[----:B------:R-:W-:Y:S01]  /*159d0*/  FMNMX.FTZ R7, R226, R4, !PT ;  /* 0x00000004e2077209 */ /* 0x000fe20007810000 */
[----:B------:R-:W-:Y:S01]  /*159e0*/  FMUL.FTZ R36, R36, UR5 ;  /* 0x0000000524247c20 */ /* 0x000fe20008410000 */
[----:B------:R-:W-:Y:S02]  /*159f0*/  FMNMX.FTZ R6, R221, R140, !PT ;  /* 0x0000008cdd067209 */ /* 0x000fe40007810000 */
[----:B------:R1:W-:Y:S01]  /*15a00*/  MUFU.TANH R245, R52 ;  /* 0x0000003400f57308 */ /* 0x0003e20000002400 */
[----:B---3--:R-:W-:Y:S01]  /*15a10*/  IMAD.MOV.U32 R33, RZ, RZ, R250 ;  /* 0x000000ffff217224 */ /* 0x008fe200078e00fa */
        /* <DEDUP_REMOVED lines=14> */
[----:B------:R-:W2:Y:S01]  /*15b00*/  MUFU.TANH R137, R25 ;  /* 0x0000001900897308 */ /* 0x000ea20000002400 */
[----:B-1----:R-:W-:Y:S02]  /*15b10*/  IMAD.MOV.U32 R52, RZ, RZ, R0 ;  /* 0x000000ffff347224 */ /* 0x002fe400078e0000 */
[----:B------:R-:W-:Y:S01]  /*15b20*/  FMUL.FTZ R0, R63, UR5 ;  /* 0x000000053f007c20 */ /* 0x000fe20008410000 */
[----:B------:R-:W-:Y:S01]  /*15b30*/  FMUL.FTZ R58, R58, UR5 ;  /* 0x000000053a3a7c20 */ /* 0x000fe20008410000 */
[----:B------:R-:W-:Y:S01]  /*15b40*/  FMUL.FTZ R59, R59, UR5 ;  /* 0x000000053b3b7c20 */ /* 0x000fe20008410000 */
[----:B------:R-:W-:Y:S01]  /*15b50*/  FMUL.FTZ R60, R60, UR5 ;  /* 0x000000053c3c7c20 */ /* 0x000fe20008410000 */
[----:B------:R-:W-:Y:S01]  /*15b60*/  FMUL.FTZ R61, R61, UR5 ;  /* 0x000000053d3d7c20 */ /* 0x000fe20008410000 */
[----:B------:R-:W-:Y:S02]  /*15b70*/  FMUL.FTZ R62, R62, UR5 ;  /* 0x000000053e3e7c20 */ /* 0x000fe40008410000 */
[----:B------:R2:W-:Y:S01]  /*15b80*/  MUFU.TANH R44, R50 ;  /* 0x00000032002c7308 */ /* 0x0005e20000002400 */
[----:B----4-:R-:W-:Y:S01]  /*15b90*/  IMAD.MOV.U32 R48, RZ, RZ, R2 ;  /* 0x000000ffff307224 */ /* 0x010fe200078e0002 */
[----:B------:R-:W-:Y:S01]  /*15ba0*/  FMNMX.FTZ R2, R211, R132, !PT ;  /* 0x00000084d3027209 */ /* 0x000fe20007810000 */
[----:B------:R-:W-:Y:S01]  /*15bb0*/  FMUL.FTZ R66, R66, UR5 ;  /* 0x0000000542427c20 */ /* 0x000fe20008410000 */
[----:B------:R-:W-:Y:S01]  /*15bc0*/  FMUL.FTZ R65, R65, UR5 ;  /* 0x0000000541417c20 */ /* 0x000fe20008410000 */
[----:B------:R-:W-:Y:S01]  /*15bd0*/  FMUL.FTZ R67, R67, UR5 ;  /* 0x0000000543437c20 */ /* 0x000fe20008410000 */
[----:B------:R-:W-:Y:S04]  /*15be0*/  FMNMX.FTZ R4, R224, R2, !PT ;  /* 0x00000002e0047209 */ /* 0x000fe80007810000 */
[----:B------:R-:W1:Y:S01]  /*15bf0*/  MUFU.TANH R142, R17 ;  /* 0x00000011008e7308 */ /* 0x000e620000002400 */
[----:B------:R-:W-:Y:S02]  /*15c00*/  FMNMX.FTZ R2, R229, R5, !PT ;  /* 0x00000005e5027209 */ /* 0x000fe40007810000 */
[----:B------:R-:W-:Y:S02]  /*15c10*/  FMNMX.FTZ R5, R225, R6, !PT ;  /* 0x00000006e1057209 */ /* 0x000fe40007810000 */
[----:B------:R-:W-:Y:S02]  /*15c20*/  FMNMX.FTZ R6, R209, R4, !PT ;  /* 0x00000004d1067209 */ /* 0x000fe40007810000 */
[----:B------:R-:W-:Y:S03]  /*15c30*/  FMNMX.FTZ R4, R223, R2, !PT ;  /* 0x00000002df047209 */ /* 0x000fe60007810000 */
[----:B------:R-:W-:Y:S01]  /*15c40*/  MUFU.TANH R14, R43 ;  /* 0x0000002b000e7308 */ /* 0x000fe20000002400 */
[----:B--2---:R-:W-:Y:S01]  /*15c50*/  IMAD.MOV.U32 R50, RZ, RZ, R137 ;  /* 0x000000ffff327224 */ /* 0x004fe200078e0089 */
[----:B------:R-:W-:Y:S02]  /*15c60*/  FMNMX.FTZ R2, R228, R5, !PT ;  /* 0x00000005e4027209 */ /* 0x000fe40007810000 */
[----:B------:R-:W-:Y:S06]  /*15c70*/  FMNMX.FTZ R4, R227, R4, !PT ;  /* 0x00000004e3047209 */ /* 0x000fec0007810000 */
[----:B------:R-:W2:Y:S01]  /*15c80*/  MUFU.TANH R135, R24 ;  /* 0x0000001800877308 */ /* 0x000ea20000002400 */
[----:B-1----:R-:W-:Y:S09]  /*15c90*/  FMNMX.FTZ R7, R142, R7, !PT ;  /* 0x000000078e077209 */ /* 0x002ff20007810000 */
[----:B------:R2:W-:Y:S10]  /*15ca0*/  MUFU.TANH R43, R51 ;  /* 0x00000033002b7308 */ /* 0x0005f40000002400 */
[----:B------:R-:W1:Y:S10]  /*15cb0*/  MUFU.TANH R141, R19 ;  /* 0x00000013008d7308 */ /* 0x000e740000002400 */
[----:B------:R-:W3:Y:S01]  /*15cc0*/  MUFU.TANH R222, R15 ;  /* 0x0000000f00de7308 */ /* 0x000ee20000002400 */
[----:B--2---:R-:W-:Y:S09]  /*15cd0*/  IMAD.MOV.U32 R51, RZ, RZ, R135 ;  /* 0x000000ffff337224 */ /* 0x004ff200078e0087 */
[----:B------:R-:W2:Y:S01]  /*15ce0*/  MUFU.TANH R134, R26 ;  /* 0x0000001a00867308 */ /* 0x000ea20000002400 */
[----:B-1----:R-:W-:Y:S02]  /*15cf0*/  FMNMX.FTZ R5, R141, R6, !PT ;  /* 0x000000068d057209 */ /* 0x002fe40007810000 */
[----:B------:R-:W-:Y:S02]  /*15d00*/  FMNMX.FTZ R6, R34, R7, !PT ;  /* 0x0000000722067209 */ /* 0x000fe40007810000 */
[----:B------:R-:W-:Y:S05]  /*15d10*/  FMNMX.FTZ R5, R33, R5, !PT ;  /* 0x0000000521057209 */ /* 0x000fea0007810000 */
[----:B------:R-:W1:Y:S01]  /*15d20*/  MUFU.TANH R247, R23 ;  /* 0x0000001700f77308 */ /* 0x000e620000002400 */
[----:B---3--:R-:W-:Y:S02]  /*15d30*/  FMNMX.FTZ R8, R222, R2, !PT ;  /* 0x00000002de087209 */ /* 0x008fe40007810000 */
[----:B------:R-:W-:Y:S07]  /*15d40*/  FMNMX.FTZ R2, R51, R4, !PT ;  /* 0x0000000433027209 */ /* 0x000fee0007810000 */
[----:B------:R1:W-:Y:S01]  /*15d50*/  MUFU.TANH R230, R32 ;  /* 0x0000002000e67308 */ /* 0x0003e20000002400 */
[----:B--2---:R-:W-:Y:S09]  /*15d60*/  IMAD.MOV.U32 R30, RZ, RZ, R134 ;  /* 0x000000ffff1e7224 */ /* 0x004ff200078e0086 */
[----:B------:R-:W2:Y:S10]  /*15d70*/  MUFU.TANH R248, R21 ;  /* 0x0000001500f87308 */ /* 0x000eb40000002400 */
[----:B------:R-:W3:Y:S01]  /*15d80*/  MUFU.TANH R15, R42 ;  /* 0x0000002a000f7308 */ /* 0x000ee20000002400 */
[----:B-1----:R-:W-:Y:S05]  /*15d90*/  IMAD.MOV.U32 R32, RZ, RZ, R247 ;  /* 0x000000ffff207224 */ /* 0x002fea00078e00f7 */
[----:B------:R-:W-:Y:S04]  /*15da0*/  FMNMX.FTZ R5, R32, R5, !PT ;  /* 0x0000000520057209 */ /* 0x000fe80007810000 */
[----:B------:R-:W1:Y:S01]  /*15db0*/  MUFU.TANH R133, R27 ;  /* 0x0000001b00857308 */ /* 0x000e620000002400 */
[----:B--2---:R-:W-:Y:S02]  /*15dc0*/  FMNMX.FTZ R4, R248, R6, !PT ;  /* 0x00000006f8047209 */ /* 0x004fe40007810000 */
[----:B------:R-:W-:Y:S02]  /*15dd0*/  FMNMX.FTZ R6, R50, R2, !PT ;  /* 0x0000000232067209 */ /* 0x000fe40007810000 */
[----:B------:R-:W-:Y:S02]  /*15de0*/  FMNMX.FTZ R4, R230, R4, !PT ;  /* 0x00000004e6047209 */ /* 0x000fe40007810000 */
[----:B------:R-:W-:Y:S03]  /*15df0*/  FMNMX.FTZ R2, R249, R5, !PT ;  /* 0x00000005f9027209 */ /* 0x000fe60007810000 */
[----:B------:R1:W2:Y:S01]  /*15e00*/  MUFU.TANH R136, R28 ;  /* 0x0000001c00887308 */ /* 0x0002a20000002400 */
[----:B---3--:R3:W-:Y:S01]  /*15e10*/  STL [R1+0x14], R15 ;  /* 0x0000140f01007387 */ /* 0x0087e20000100800 */
[----:B------:R-:W-:Y:S03]  /*15e20*/  FMNMX.FTZ R4, R246, R4, !PT ;  /* 0x00000004f6047209 */ /* 0x000fe60007810000 */
[----:B------:R3:W-:Y:S05]  /*15e30*/  STL [R1+0x18], R14 ;  /* 0x0000180e01007387 */ /* 0x0007ea0000100800 */
[----:B------:R4:W-:Y:S01]  /*15e40*/  MUFU.TANH R137, R0 ;  /* 0x0000000000897308 */ /* 0x0009e20000002400 */
[----:B------:R3:W-:Y:S04]  /*15e50*/  STL [R1+0xc], R13 ;  /* 0x00000c0d01007387 */ /* 0x0007e80000100800 */
[----:B------:R3:W-:Y:S05]  /*15e60*/  STL [R1+0x1c], R12 ;  /* 0x00001c0c01007387 */ /* 0x0007ea0000100800 */
[----:B------:R2:W-:Y:S01]  /*15e70*/  MUFU.TANH R252, R49 ;  /* 0x0000003100fc7308 */ /* 0x0005e20000002400 */
[----:B-1----:R-:W-:Y:S09]  /*15e80*/  IMAD.MOV.U32 R28, RZ, RZ, R133 ;  /* 0x000000ffff1c7224 */ /* 0x002ff200078e0085 */
[----:B------:R-:W1:Y:S01]  /*15e90*/  MUFU.TANH R16, R36 ;  /* 0x0000002400107308 */ /* 0x000e620000002400 */
[----:B----4-:R-:W-:Y:S04]  /*15ea0*/  FMNMX.FTZ R0, R30, R8, !PT ;  /* 0x000000081e007209 */ /* 0x010fe80007810000 */
[----:B------:R-:W-:Y:S05]  /*15eb0*/  FMNMX.FTZ R0, R28, R0, !PT ;  /* 0x000000001c007209 */ /* 0x000fea0007810000 */
[----:B------:R1:W-:Y:S01]  /*15ec0*/  MUFU.TANH R9, R47 ;  /* 0x0000002f00097308 */ /* 0x0003e20000002400 */
[----:B--2---:R-:W-:Y:S05]  /*15ed0*/  IMAD.MOV.U32 R49, RZ, RZ, R136 ;  /* 0x000000ffff317224 */ /* 0x004fea00078e0088 */
[----:B------:R-:W-:Y:S04]  /*15ee0*/  FMNMX.FTZ R5, R49, R6, !PT ;  /* 0x0000000631057209 */ /* 0x000fe80007810000 */
[----:B------:R-:W2:Y:S01]  /*15ef0*/  MUFU.TANH R251, R35 ;  /* 0x0000002300fb7308 */ /* 0x000ea20000002400 */
[----:B------:R-:W-:Y:S09]  /*15f00*/  FMNMX.FTZ R6, R46, R0, !PT ;  /* 0x000000002e067209 */ /* 0x000ff20007810000 */
[----:B------:R-:W-:Y:S01]  /*15f10*/  MUFU.TANH R138, R29 ;  /* 0x0000001d008a7308 */ /* 0x000fe20000002400 */
[----:B-1----:R-:W-:Y:S05]  /*15f20*/  IMAD.MOV.U32 R47, RZ, RZ, R16 ;  /* 0x000000ffff2f7224 */ /* 0x002fea00078e0010 */
[----:B------:R-:W-:Y:S04]  /*15f30*/  FMNMX.FTZ R4, R47, R4, !PT ;  /* 0x000000042f047209 */ /* 0x000fe80007810000 */
[----:B------:R-:W1:Y:S01]  /*15f40*/  MUFU.TANH R10, R45 ;  /* 0x0000002d000a7308 */ /* 0x000e620000002400 */
[----:B--2---:R-:W-:Y:S02]  /*15f50*/  FMNMX.FTZ R0, R251, R2, !PT ;  /* 0x00000002fb007209 */ /* 0x004fe40007810000 */
[----:B------:R-:W-:Y:S04]  /*15f60*/  FMNMX.FTZ R4, R48, R4, !PT ;  /* 0x0000000430047209 */ /* 0x000fe80007810000 */
[----:B------:R-:W-:Y:S03]  /*15f70*/  FMNMX.FTZ R4, R250, R4, !PT ;  /* 0x00000004fa047209 */ /* 0x000fe60007810000 */
[----:B------:R-:W2:Y:S01]  /*15f80*/  MUFU.TANH R29, R38 ;  /* 0x00000026001d7308 */ /* 0x000ea20000002400 */
[----:B------:R-:W-:Y:S04]  /*15f90*/  FMNMX.FTZ R4, R252, R4, !PT ;  /* 0x00000004fc047209 */ /* 0x000fe80007810000 */
[----:B------:R-:W-:Y:S05]  /*15fa0*/  FMNMX.FTZ R4, R245, R4, !PT ;  /* 0x00000004f5047209 */ /* 0x000fea0007810000 */
[----:B------:R-:W4:Y:S01]  /*15fb0*/  MUFU.TANH R27, R39 ;  /* 0x00000027001b7308 */ /* 0x000f220000002400 */
[----:B-1----:R3:W-:Y:S01]  /*15fc0*/  STL [R1+0x8], R10 ;  /* 0x0000080a01007387 */ /* 0x0027e20000100800 */
[----:B------:R-:W-:Y:S03]  /*15fd0*/  IMAD.MOV.U32 R45, RZ, RZ, R138 ;  /* 0x000000ffff2d7224 */ /* 0x000fe600078e008a */
[----:B------:R3:W-:Y:S02]  /*15fe0*/  STL [R1+0x10], R9 ;  /* 0x0000100901007387 */ /* 0x0007e40000100800 */
[----:B------:R-:W-:Y:S03]  /*15ff0*/  FMNMX.FTZ R5, R45, R5, !PT ;  /* 0x000000052d057209 */ /* 0x000fe60007810000 */
[----:B------:R-:W1:Y:S01]  /*16000*/  MUFU.TANH R31, R40 ;  /* 0x00000028001f7308 */ /* 0x000e620000002400 */
[----:B--2---:R-:W-:Y:S02]  /*16010*/  FMNMX.FTZ R2, R29, R0, !PT ;  /* 0x000000001d027209 */ /* 0x004fe40007810000 */
[----:B------:R-:W-:Y:S04]  /*16020*/  FMNMX.FTZ R0, R52, R6, !PT ;  /* 0x0000000634007209 */ /* 0x000fe80007810000 */
[----:B------:R-:W-:Y:S03]  /*16030*/  FMNMX.FTZ R0, R15, R0, !PT ;  /* 0x000000000f007209 */ /* 0x000fe60007810000 */
[----:B------:R-:W2:Y:S01]  /*16040*/  MUFU.TANH R35, R41 ;  /* 0x0000002900237308 */ /* 0x000ea20000002400 */
[----:B----4-:R-:W-:Y:S02]  /*16050*/  FMNMX.FTZ R2, R27, R2, !PT ;  /* 0x000000021b027209 */ /* 0x010fe40007810000 */
[----:B------:R-:W-:Y:S02]  /*16060*/  FMNMX.FTZ R6, R14, R0, !PT ;  /* 0x000000000e067209 */ /* 0x000fe40007810000 */
[----:B------:R-:W-:Y:S05]  /*16070*/  FMNMX.FTZ R2, R44, R2, !PT ;  /* 0x000000022c027209 */ /* 0x000fea0007810000 */
[----:B------:R-:W4:Y:S01]  /*16080*/  MUFU.TANH R41, R54 ;  /* 0x0000003600297308 */ /* 0x000f220000002400 */
[----:B-1----:R-:W-:Y:S02]  /*16090*/  FMNMX.FTZ R5, R31, R5, !PT ;  /* 0x000000051f057209 */ /* 0x002fe40007810000 */
[----:B------:R-:W-:Y:S07]  /*160a0*/  FMNMX.FTZ R0, R43, R2, !PT ;  /* 0x000000022b007209 */ /* 0x000fee0007810000 */
[----:B------:R-:W1:Y:S01]  /*160b0*/  MUFU.TANH R231, R53 ;  /* 0x0000003500e77308 */ /* 0x000e620000002400 */
[----:B--2---:R-:W-:Y:S04]  /*160c0*/  FMNMX.FTZ R5, R35, R5, !PT ;  /* 0x0000000523057209 */ /* 0x004fe80007810000 */
[----:B------:R-:W-:Y:S02]  /*160d0*/  FMNMX.FTZ R2, R13, R5, !PT ;  /* 0x000000050d027209 */ /* 0x000fe40007810000 */
[----:B------:R-:W-:Y:S03]  /*160e0*/  FMNMX.FTZ R5, R12, R6, !PT ;  /* 0x000000060c057209 */ /* 0x000fe60007810000 */
[----:B------:R-:W2:Y:S01]  /*160f0*/  MUFU.TANH R247, R55 ;  /* 0x0000003700f77308 */ /* 0x000ea20000002400 */
[----:B----4-:R-:W-:Y:S02]  /*16100*/  FMNMX.FTZ R0, R41, R0, !PT ;  /* 0x0000000029007209 */ /* 0x010fe40007810000 */
[----:B------:R-:W-:Y:S02]  /*16110*/  FMNMX.FTZ R2, R10, R2, !PT ;  /* 0x000000020a027209 */ /* 0x000fe40007810000 */
[----:B------:R-:W-:Y:S05]  /*16120*/  FMNMX.FTZ R26, R9, R5, !PT ;  /* 0x00000005091a7209 */ /* 0x000fea0007810000 */
[----:B------:R-:W4:Y:S01]  /*16130*/  MUFU.TANH R214, R64 ;  /* 0x0000004000d67308 */ /* 0x000f220000002400 */
[----:B-1----:R-:W-:Y:S09]  /*16140*/  FMNMX.FTZ R4, R231, R4, !PT ;  /* 0x00000004e7047209 */ /* 0x002ff20007810000 */
[----:B------:R-:W1:Y:S01]  /*16150*/  MUFU.TANH R219, R56 ;  /* 0x0000003800db7308 */ /* 0x000e620000002400 */
[----:B--2---:R-:W-:Y:S09]  /*16160*/  FMNMX.FTZ R0, R247, R0, !PT ;  /* 0x00000000f7007209 */ /* 0x004ff20007810000 */
[----:B------:R-:W-:Y:S01]  /*16170*/  MUFU.TANH R218, R57 ;  /* 0x0000003900da7308 */ /* 0x000fe20000002400 */
[----:B----4-:R-:W-:Y:S09]  /*16180*/  FMNMX.FTZ R136, R214, R4, !PT ;  /* 0x00000004d6887209 */ /* 0x010ff20007810000 */
[----:B------:R-:W-:Y:S01]  /*16190*/  MUFU.TANH R40, R58 ;  /* 0x0000003a00287308 */ /* 0x000fe20000002400 */
[----:B-1----:R-:W-:Y:S09]  /*161a0*/  FMNMX.FTZ R24, R219, R2, !PT ;  /* 0x00000002db187209 */ /* 0x002ff20007810000 */
[----:B------:R-:W-:Y:S10]  /*161b0*/  MUFU.TANH R42, R59 ;  /* 0x0000003b002a7308 */ /* 0x000ff40000002400 */
[----:B------:R-:W-:Y:S10]  /*161c0*/  MUFU.TANH R217, R60 ;  /* 0x0000003c00d97308 */ /* 0x000ff40000002400 */
[----:B------:R-:W-:Y:S10]  /*161d0*/  MUFU.TANH R216, R61 ;  /* 0x0000003d00d87308 */ /* 0x000ff40000002400 */
[----:B------:R-:W-:Y:S10]  /*161e0*/  MUFU.TANH R138, R62 ;  /* 0x0000003e008a7308 */ /* 0x000ff40000002400 */
[----:B------:R-:W1:Y:S10]  /*161f0*/  MUFU.TANH R215, R66 ;  /* 0x0000004200d77308 */ /* 0x000e740000002400 */
[----:B------:R-:W2:Y:S10]  /*16200*/  MUFU.TANH R212, R65 ;  /* 0x0000004100d47308 */ /* 0x000eb40000002400 */
[----:B------:R3:W4:Y:S01]  /*16210*/  MUFU.TANH R213, R67 ;  /* 0x0000004300d57308 */ /* 0x0007220000002400 */
[----:B-1----:R-:W-:Y:S02]  /*16220*/  FMNMX.FTZ R25, R215, R0, !PT ;  /* 0x00000000d7197209 */ /* 0x002fe40007810000 */
[----:B--2---:R-:W-:Y:S01]  /*16230*/  FMNMX.FTZ R136, R212, R136, !PT ;  /* 0x00000088d4887209 */ /* 0x004fe20007810000 */
[----:B------:R-:W-:Y:S06]  /*16240*/  @P4 BRA `(.L_x_330) ;  /* 0xffffffdc00584947 */ /* 0x000fec000383ffff */
.L_x_329:
[----:B----4-:R-:W-:Y:S01]  /*16250*/  SHFL.BFLY PT, R6, R136, 0x2, 0x1f ;  /* 0x0c401f0088067f89 */ /* 0x010fe200000e0000 */
[----:B------:R-:W-:Y:S01]  /*16260*/  FMNMX.FTZ R5, R213, R25, !PT ;  /* 0x00000019d5057209 */ /* 0x000fe20007810000 */
[----:B------:R-:W-:Y:S01]  /*16270*/  UIADD3 UR18, UR18, -0x1, URZ ;  /* 0xffffffff12127890 */ /* 0x000fe2000fffe03f */
[----:B------:R-:W-:Y:S05]  /*16280*/  FMNMX.FTZ R2, R218, R24, !PT ;  /* 0x00000018da027209 */ /* 0x000fea0007810000 */
[----:B------:R-:W-:Y:S01]  /*16290*/  STL [R1+0xa0], R244 ;  /* 0x0000a0f401007387 */ /* 0x000fe20000100800 */
[----:B------:R-:W-:Y:S02]  /*162a0*/  FMNMX.FTZ R0, R40, R26, !PT ;  /* 0x0000001a28007209 */ /* 0x000fe40007810000 */
[----:B------:R-:W-:Y:S01]  /*162b0*/  FMNMX.FTZ R2, R217, R2, !PT ;  /* 0x00000002d9027209 */ /* 0x000fe20007810000 */
[----:B------:R-:W-:Y:S01]  /*162c0*/  SHFL.BFLY PT, R7, R5, 0x2, 0x1f ;  /* 0x0c401f0005077f89 */ /* 0x000fe200000e0000 */
[----:B------:R-:W-:Y:S02]  /*162d0*/  FMNMX.FTZ R0, R42, R0, !PT ;  /* 0x000000002a007209 */ /* 0x000fe40007810000 */
[----:B------:R-:W-:Y:S05]  /*162e0*/  FMNMX.FTZ R4, R216, R2, !PT ;  /* 0x00000002d8047209 */ /* 0x000fea0007810000 */
[----:B------:R-:W-:Y:S01]  /*162f0*/  STL [R1+0x9c], R243 ;  /* 0x00009cf301007387 */ /* 0x000fe20000100800 */
[----:B------:R-:W-:Y:S03]  /*16300*/  FMNMX.FTZ R0, R138, R0, !PT ;  /* 0x000000008a007209 */ /* 0x000fe60007810000 */
[----:B------:R-:W-:Y:S01]  /*16310*/  SHFL.BFLY PT, R134, R4, 0x2, 0x1f ;  /* 0x0c401f0004867f89 */ /* 0x000fe200000e0000 */
[----:B------:R-:W-:Y:S07]  /*16320*/  FMNMX.FTZ R0, R137, R0, !PT ;  /* 0x0000000089007209 */ /* 0x000fee0007810000 */
[----:B------:R-:W-:Y:S04]  /*16330*/  STL [R1+0x98], R242 ;  /* 0x000098f201007387 */ /* 0x000fe80000100800 */
[----:B------:R-:W1:Y:S08]  /*16340*/  SHFL.BFLY PT, R2, R0, 0x2, 0x1f ;  /* 0x0c401f0000027f89 */ /* 0x000e7000000e0000 */
[----:B------:R-:W-:Y:S04]  /*16350*/  STL [R1+0x94], R241 ;  /* 0x000094f101007387 */ /* 0x000fe80000100800 */
[----:B------:R-:W-:Y:S04]  /*16360*/  STL [R1+0x90], R240 ;  /* 0x000090f001007387 */ /* 0x000fe80000100800 */
[----:B------:R-:W-:Y:S04]  /*16370*/  STL [R1+0x8c], R239 ;  /* 0x00008cef01007387 */ /* 0x000fe80000100800 */
[----:B------:R-:W-:Y:S04]  /*16380*/  STL [R1+0x88], R238 ;  /* 0x000088ee01007387 */ /* 0x000fe80000100800 */
[----:B------:R-:W-:Y:S01]  /*16390*/  STL [R1+0x84], R237 ;  /* 0x000084ed01007387 */ /* 0x000fe20000100800 */
[----:B-1----:R-:W-:Y:S03]  /*163a0*/  FMNMX.FTZ R2, R0, R2, !PT ;  /* 0x0000000200027209 */ /* 0x002fe60007810000 */
[----:B------:R1:W-:Y:S01]  /*163b0*/  STL [R1+0x80], R232 ;  /* 0x000080e801007387 */ /* 0x0003e20000100800 */
[----:B------:R-:W-:Y:S02]  /*163c0*/  FMNMX.FTZ R136, R136, R6, !PT ;  /* 0x0000000688887209 */ /* 0x000fe40007810000 */
[----:B------:R-:W-:Y:S01]  /*163d0*/  FMNMX.FTZ R5, R5, R7, !PT ;  /* 0x0000000705057209 */ /* 0x000fe20007810000 */
[----:B------:R-:W-:Y:S01]  /*163e0*/  LDSM.16.MT88.4 R20, [R233+0xc000] ;  /* 0x00c00000e914783b */ /* 0x000fe20000004200 */
[----:B------:R-:W-:Y:S07]  /*163f0*/  FMNMX.FTZ R134, R4, R134, !PT ;  /* 0x0000008604867209 */ /* 0x000fee0007810000 */
[----:B------:R-:W2:Y:S08]  /*16400*/  SHFL.BFLY PT, R6, R136, 0x1, 0x1f ;  /* 0x0c201f0088067f89 */ /* 0x000eb000000e0000 */
[----:B------:R-:W4:Y:S08]  /*16410*/  SHFL.BFLY PT, R135, R5, 0x1, 0x1f ;  /* 0x0c201f0005877f89 */ /* 0x000f3000000e0000 */
[----:B------:R-:W3:Y:S08]  /*16420*/  SHFL.BFLY PT, R7, R134, 0x1, 0x1f ;  /* 0x0c201f0086077f89 */ /* 0x000ef000000e0000 */
[----:B------:R-:W3:Y:S01]  /*16430*/  SHFL.BFLY PT, R4, R2, 0x1, 0x1f ;  /* 0x0c201f0002047f89 */ /* 0x000ee200000e0000 */
[----:B-1----:R-:W-:Y:S07]  /*16440*/  MOV R232, R34 ;  /* 0x0000002200e87202 */ /* 0x002fee0000000f00 */
[----:B------:R-:W1:Y:S01]  /*16450*/  LDSM.16.MT88.4 R36, [R234+0xc000] ;  /* 0x00c00000ea24783b */ /* 0x000e620000004200 */
[----:B--2---:R-:W-:Y:S02]  /*16460*/  FMNMX.FTZ R136, R136, R6, !PT ;  /* 0x0000000688887209 */ /* 0x004fe40007810000 */
[----:B----4-:R-:W-:Y:S03]  /*16470*/  FMNMX.FTZ R135, R5, R135, !PT ;  /* 0x0000008705877209 */ /* 0x010fe60007810000 */
[C---:B------:R-:W-:Y:S01]  /*16480*/  FADD.FTZ R0, -R136.reuse, R3 ;  /* 0x0000000388007221 */ /* 0x040fe20000010100 */
[----:B------:R-:W-:Y:S01]  /*16490*/  FSETP.NEU.FTZ.AND P0, PT, R136, -INF , PT ;  /* 0xff8000008800780b */ /* 0x000fe20003f1d000 */
[----:B------:R2:W-:Y:S01]  /*164a0*/  STL [R1+0xa4], R136 ;  /* 0x0000a48801007387 */ /* 0x0005e20000100800 */
[----:B---3--:R-:W-:Y:S01]  /*164b0*/  FMNMX.FTZ R134, R134, R7, !PT ;  /* 0x0000000786867209 */ /* 0x008fe20007810000 */
[----:B------:R-:W-:Y:S01]  /*164c0*/  FMUL.FTZ R3, R0, UR4 ;  /* 0x0000000400037c20 */ /* 0x000fe20008410000 */
[C---:B------:R-:W-:Y:S01]  /*164d0*/  FADD.FTZ R0, -R135.reuse, R132 ;  /* 0x0000008487007221 */ /* 0x040fe20000010100 */
[----:B------:R-:W-:Y:S01]  /*164e0*/  FMUL.FTZ R208, R135, UR4 ;  /* 0x0000000487d07c20 */ /* 0x000fe20008410000 */
[----:B------:R-:W-:Y:S01]  /*164f0*/  FMNMX.FTZ R133, R2, R4, !PT ;  /* 0x0000000402857209 */ /* 0x000fe20007810000 */
[----:B------:R3:W4:Y:S02]  /*16500*/  MUFU.EX2 R132, R3 ;  /* 0x0000000300847308 */ /* 0x0007240000000800 */
        /* <DEDUP_REMOVED lines=8> */
[----:B------:R-:W3:Y:S01]  /*16590*/  MUFU.EX2 R3, R3 ;  /* 0x0000000300037308 */ /* 0x000ee20000000800 */
[----:B------:R-:W-:Y:S01]  /*165a0*/  FSETP.NEU.FTZ.AND P0, PT, R135, -INF , PT ;  /* 0xff8000008700780b */ /* 0x000fe20003f1d000 */
[----:B------:R-:W-:Y:S01]  /*165b0*/  FMUL.FTZ R0, R0, UR4 ;  /* 0x0000000400007c20 */ /* 0x000fe20008410000 */
[----:B------:R-:W-:Y:S01]  /*165c0*/  FMUL.FTZ R65, R132, R201 ;  /* 0x000000c984417220 */ /* 0x000fe20000410000 */
[--C-:B------:R-:W-:Y:S01]  /*165d0*/  FFMA.FTZ R4, R210, UR4, -R139.reuse ;  /* 0x00000004d2047c23 */ /* 0x100fe2000801088b */
[----:B------:R-:W-:Y:S01]  /*165e0*/  FSEL R208, R208, RZ, P0 ;  /* 0x000000ffd0d07208 */ /* 0x000fe20000000000 */
[----:B------:R-:W-:Y:S01]  /*165f0*/  FMUL.FTZ R210, R133, UR4 ;  /* 0x0000000485d27c20 */ /* 0x000fe20008410000 */
        /* <DEDUP_REMOVED lines=10> */
[C---:B---3--:R-:W-:Y:S01]  /*166a0*/  FMUL.FTZ R18, R3.reuse, R154 ;  /* 0x0000009a03127220 */ /* 0x048fe20000410000 */
[C---:B------:R-:W-:Y:S01]  /*166b0*/  FMUL.FTZ R19, R3.reuse, R155 ;  /* 0x0000009b03137220 */ /* 0x040fe20000410000 */
[C---:B------:R-:W-:Y:S01]  /*166c0*/  FMUL.FTZ R34, R3.reuse, R170 ;  /* 0x000000aa03227220 */ /* 0x040fe20000410000 */
[----:B------:R-:W-:Y:S01]  /*166d0*/  LDSM.16.MT88.4 R152, [R233+0xe000] ;  /* 0x00e00000e998783b */ /* 0x000fe20000004200 */
[C---:B------:R-:W-:Y:S01]  /*166e0*/  FMUL.FTZ R66, R3.reuse, R202 ;  /* 0x000000ca03427220 */ /* 0x040fe20000410000 */
[C---:B------:R-:W-:Y:S01]  /*166f0*/  FMUL.FTZ R67, R3.reuse, R203 ;  /* 0x000000cb03437220 */ /* 0x040fe20000410000 */
[C---:B------:R-:W-:Y:S03]  /*16700*/  FMUL.FTZ R70, R3.reuse, R70 ;  /* 0x0000004603467220 */ /* 0x040fe60000410000 */
[----:B------:R-:W3:Y:S01]  /*16710*/  MUFU.EX2 R2, R2 ;  /* 0x0000000200027308 */ /* 0x000ee20000000800 */
[--C-:B----4-:R-:W-:Y:S01]  /*16720*/  FFMA.FTZ R4, R226, UR4, -R139.reuse ;  /* 0x00000004e2047c23 */ /* 0x110fe2000801088b */
[C---:B------:R-:W-:Y:S01]  /*16730*/  FMUL.FTZ R71, R3.reuse, R71 ;  /* 0x0000004703477220 */ /* 0x040fe20000410000 */
[C---:B------:R-:W-:Y:S01]  /*16740*/  FMUL.FTZ R82, R3.reuse, R82 ;  /* 0x0000005203527220 */ /* 0x040fe20000410000 */
[C---:B------:R-:W-:Y:S01]  /*16750*/  FMUL.FTZ R83, R3.reuse, R83 ;  /* 0x0000005303537220 */ /* 0x040fe20000410000 */
[C---:B------:R-:W-:Y:S01]  /*16760*/  FMUL.FTZ R85, R132.reuse, R85 ;  /* 0x0000005584557220 */ /* 0x040fe20000410000 */
[C---:B------:R-:W-:Y:S01]  /*16770*/  FMUL.FTZ R86, R3.reuse, R86 ;  /* 0x0000005603567220 */ /* 0x040fe20000410000 */
[C---:B------:R-:W-:Y:S03]  /*16780*/  FMUL.FTZ R87, R3.reuse, R87 ;  /* 0x0000005703577220 */ /* 0x040fe60000410000 */
[----:B--2---:R2:W-:Y:S01]  /*16790*/  MUFU.EX2 R136, R4 ;  /* 0x0000000400887308 */ /* 0x0045e20000000800 */
[C---:B-1----:R-:W-:Y:S01]  /*167a0*/  FMUL.FTZ R6, R3.reuse, R150 ;  /* 0x0000009603067220 */ /* 0x042fe20000410000 */
[C---:B------:R-:W-:Y:S01]  /*167b0*/  FMUL.FTZ R96, R132.reuse, R96 ;  /* 0x0000006084607220 */ /* 0x040fe20000410000 */
[C---:B------:R-:W-:Y:S01]  /*167c0*/  FMUL.FTZ R97, R132.reuse, R97 ;  /* 0x0000006184617220 */ /* 0x040fe20000410000 */
[C---:B------:R-:W-:Y:S01]  /*167d0*/  FMUL.FTZ R98, R3.reuse, R98 ;  /* 0x0000006203627220 */ /* 0x040fe20000410000 */
[----:B------:R-:W-:Y:S01]  /*167e0*/  FMUL.FTZ R99, R3, R99 ;  /* 0x0000006303637220 */ /* 0x000fe20000410000 */
[C---:B------:R-:W-:Y:S01]  /*167f0*/  FMUL.FTZ R100, R132.reuse, R100 ;  /* 0x0000006484647220 */ /* 0x040fe20000410000 */
[----:B------:R-:W-:Y:S03]  /*16800*/  FMUL.FTZ R101, R132, R101 ;  /* 0x0000006584657220 */ /* 0x000fe60000410000 */
[----:B------:R-:W1:Y:S01]  /*16810*/  MUFU.EX2 R0, R0 ;  /* 0x0000000000007308 */ /* 0x000e620000000800 */
[C---:B---3--:R-:W-:Y:S01]  /*16820*/  FMUL.FTZ R9, R2.reuse, R145 ;  /* 0x0000009102097220 */ /* 0x048fe20000410000 */
[C---:B------:R-:W-:Y:S01]  /*16830*/  FMUL.FTZ R13, R2.reuse, R157 ;  /* 0x0000009d020d7220 */ /* 0x040fe20000410000 */
[C---:B------:R-:W-:Y:S01]  /*16840*/  FMUL.FTZ R24, R2.reuse, R164 ;  /* 0x000000a402187220 */ /* 0x040fe20000410000 */
[C---:B------:R-:W-:Y:S01]  /*16850*/  FMUL.FTZ R25, R2.reuse, R165 ;  /* 0x000000a502197220 */ /* 0x040fe20000410000 */
[----:B------:R-:W-:Y:S01]  /*16860*/  MOV R165, R45 ;  /* 0x0000002d00a57202 */ /* 0x000fe20000000f00 */
[C---:B------:R-:W-:Y:S01]  /*16870*/  FMUL.FTZ R45, R2.reuse, R189 ;  /* 0x000000bd022d7220 */ /* 0x040fe20000410000 */
[----:B------:R-:W-:Y:S01]  /*16880*/  MOV R164, R46 ;  /* 0x0000002e00a47202 */ /* 0x000fe20000000f00 */
[----:B------:R-:W-:Y:S01]  /*16890*/  FMUL.FTZ R56, R2, R196 ;  /* 0x000000c402387220 */ /* 0x000fe20000410000 */
[--C-:B--2---:R-:W-:Y:S01]  /*168a0*/  FFMA.FTZ R4, R211, UR4, -R208.reuse ;  /* 0x00000004d3047c23 */ /* 0x104fe200080108d0 */
[----:B------:R-:W-:Y:S01]  /*168b0*/  MOV R157, R48 ;  /* 0x00000030009d7202 */ /* 0x000fe20000000f00 */
[----:B------:R-:W-:Y:S01]  /*168c0*/  FMUL.FTZ R48, R132, R184 ;  /* 0x000000b884307220 */ /* 0x000fe20000410000 */
[C---:B------:R-:W-:Y:S01]  /*168d0*/  FMUL.FTZ R57, R2.reuse, R197 ;  /* 0x000000c502397220 */ /* 0x040fe20000410000 */
[----:B------:R2:W-:Y:S01]  /*168e0*/  MUFU.EX2 R226, R4 ;  /* 0x0000000400e27308 */ /* 0x0005e20000000800 */
[C---:B------:R-:W-:Y:S01]  /*168f0*/  FMUL.FTZ R60, R2.reuse, R204 ;  /* 0x000000cc023c7220 */ /* 0x040fe20000410000 */
[C---:B------:R-:W-:Y:S01]  /*16900*/  FMUL.FTZ R61, R2.reuse, R205 ;  /* 0x000000cd023d7220 */ /* 0x040fe20000410000 */
[----:B------:R-:W-:Y:S01]  /*16910*/  FMUL.FTZ R72, R2, R72 ;  /* 0x0000004802487220 */ /* 0x000fe20000410000 */
[C---:B-1----:R-:W-:Y:S01]  /*16920*/  FMUL.FTZ R11, R0.reuse, R147 ;  /* 0x00000093000b7220 */ /* 0x042fe20000410000 */
[C---:B------:R-:W-:Y:S01]  /*16930*/  FMUL.FTZ R14, R0.reuse, R158 ;  /* 0x0000009e000e7220 */ /* 0x040fe20000410000 */
[C---:B------:R-:W-:Y:S01]  /*16940*/  FMUL.FTZ R15, R0.reuse, R159 ;  /* 0x0000009f000f7220 */ /* 0x040fe20000410000 */
[C---:B------:R-:W-:Y:S01]  /*16950*/  FMUL.FTZ R26, R0.reuse, R166 ;  /* 0x000000a6001a7220 */ /* 0x040fe20000410000 */
[----:B------:R-:W-:Y:S01]  /*16960*/  MOV R166, R52 ;  /* 0x0000003400a67202 */ /* 0x000fe20000000f00 */
[----:B------:R-:W-:Y:S01]  /*16970*/  FMUL.FTZ R46, R0, R190 ;  /* 0x000000be002e7220 */ /* 0x000fe20000410000 */
[----:B------:R-:W1:Y:S01]  /*16980*/  LDSM.16.MT88.4 R52, [R236+0xc000] ;  /* 0x00c00000ec34783b */ /* 0x000e620000004200 */
[----:B------:R-:W-:Y:S01]  /*16990*/  MOV R159, R41 ;  /* 0x00000029009f7202 */ /* 0x000fe20000000f00 */
[----:B------:R-:W-:Y:S01]  /*169a0*/  FMUL.FTZ R41, R2, R181 ;  /* 0x000000b502297220 */ /* 0x000fe20000410000 */
[----:B------:R-:W-:Y:S01]  /*169b0*/  MOV R158, R47 ;  /* 0x0000002f009e7202 */ /* 0x000fe20000000f00 */
[C---:B------:R-:W-:Y:S01]  /*169c0*/  FMUL.FTZ R47, R0.reuse, R191 ;  /* 0x000000bf002f7220 */ /* 0x040fe20000410000 */
[C---:B------:R-:W-:Y:S01]  /*169d0*/  FMUL.FTZ R58, R0.reuse, R198 ;  /* 0x000000c6003a7220 */ /* 0x040fe20000410000 */
[----:B------:R-:W-:Y:S01]  /*169e0*/  FMUL.FTZ R59, R0, R199 ;  /* 0x000000c7003b7220 */ /* 0x000fe20000410000 */
[--C-:B--2---:R-:W-:Y:S01]  /*169f0*/  FFMA.FTZ R4, R224, UR4, -R208.reuse ;  /* 0x00000004e0047c23 */ /* 0x104fe200080108d0 */
[----:B------:R-:W-:Y:S01]  /*16a00*/  MOV R224, R8 ;  /* 0x0000000800e07202 */ /* 0x000fe20000000f00 */
[----:B------:R-:W-:Y:S01]  /*16a10*/  FMUL.FTZ R8, R2, R144 ;  /* 0x0000009002087220 */ /* 0x000fe20000410000 */
[----:B------:R-:W-:Y:S01]  /*16a20*/  FMUL.FTZ R62, R0, R206 ;  /* 0x000000ce003e7220 */ /* 0x000fe20000410000 */
[----:B------:R2:W3:Y:S01]  /*16a30*/  MUFU.EX2 R244, R4 ;  /* 0x0000000400f47308 */ /* 0x0004e20000000800 */
[----:B------:R-:W-:Y:S01]  /*16a40*/  F2FP.BF16.F32.PACK_AB R140, R136, R224 ;  /* 0x000000e0888c723e */ /* 0x000fe200000010ff */
        /* <DEDUP_REMOVED lines=15> */
[--C-:B--2---:R-:W-:Y:S01]  /*16b40*/  FFMA.FTZ R4, R143, UR4, -R139.reuse ;  /* 0x000000048f047c23 */ /* 0x104fe2000801088b */
[----:B---3--:R-:W-:Y:S01]  /*16b50*/  F2FP.BF16.F32.PACK_AB R141, R244, R226 ;  /* 0x000000e2f48d723e */ /* 0x008fe200000010ff */
[----:B------:R-:W-:Y:S01]  /*16b60*/  FMUL.FTZ R95, R0, R95 ;  /* 0x0000005f005f7220 */ /* 0x000fe20000410000 */
[C---:B------:R-:W-:Y:S01]  /*16b70*/  FMUL.FTZ R102, R3.reuse, R102 ;  /* 0x0000006603667220 */ /* 0x040fe20000410000 */
[----:B------:R2:W-:Y:S01]  /*16b80*/  MUFU.EX2 R242, R4 ;  /* 0x0000000400f27308 */ /* 0x0005e20000000800 */
[C---:B------:R-:W-:Y:S01]  /*16b90*/  FMUL.FTZ R103, R3.reuse, R103 ;  /* 0x0000006703677220 */ /* 0x040fe20000410000 */
[C---:B------:R-:W-:Y:S01]  /*16ba0*/  FMUL.FTZ R104, R2.reuse, R104 ;  /* 0x0000006802687220 */ /* 0x040fe20000410000 */
[----:B------:R-:W-:Y:S01]  /*16bb0*/  FMUL.FTZ R105, R2, R105 ;  /* 0x0000006902697220 */ /* 0x000fe20000410000 */
[C---:B------:R-:W-:Y:S01]  /*16bc0*/  FMUL.FTZ R106, R0.reuse, R106 ;  /* 0x0000006a006a7220 */ /* 0x040fe20000410000 */
[----:B------:R-:W-:Y:S01]  /*16bd0*/  FMUL.FTZ R107, R0, R107 ;  /* 0x0000006b006b7220 */ /* 0x000fe20000410000 */
[----:B------:R-:W3:Y:S01]  /*16be0*/  LDL.LU R170, [R1+0x14] ;  /* 0x0000140001aa7983 */ /* 0x000ee20000300800 */
[C---:B------:R-:W-:Y:S01]  /*16bf0*/  FMUL.FTZ R108, R2.reuse, R108 ;  /* 0x0000006c026c7220 */ /* 0x040fe20000410000 */
[----:B------:R-:W-:Y:S01]  /*16c00*/  FMUL.FTZ R109, R2, R109 ;  /* 0x0000006d026d7220 */ /* 0x000fe20000410000 */
[C---:B------:R-:W-:Y:S01]  /*16c10*/  FMUL.FTZ R110, R0.reuse, R110 ;  /* 0x0000006e006e7220 */ /* 0x040fe20000410000 */
[----:B------:R-:W-:Y:S01]  /*16c20*/  FMUL.FTZ R111, R0, R111 ;  /* 0x0000006f006f7220 */ /* 0x000fe20000410000 */
[C---:B------:R-:W-:Y:S01]  /*16c30*/  FMUL.FTZ R112, R132.reuse, R112 ;  /* 0x0000007084707220 */ /* 0x040fe20000410000 */
[C---:B------:R-:W-:Y:S01]  /*16c40*/  FMUL.FTZ R113, R132.reuse, R113 ;  /* 0x0000007184717220 */ /* 0x040fe20000410000 */
[C---:B------:R-:W-:Y:S01]  /*16c50*/  FMUL.FTZ R114, R3.reuse, R114 ;  /* 0x0000007203727220 */ /* 0x040fe20000410000 */
[C---:B------:R-:W-:Y:S01]  /*16c60*/  FMUL.FTZ R115, R3.reuse, R115 ;  /* 0x0000007303737220 */ /* 0x040fe20000410000 */
[C---:B------:R-:W-:Y:S01]  /*16c70*/  FMUL.FTZ R116, R132.reuse, R116 ;  /* 0x0000007484747220 */ /* 0x040fe20000410000 */
[----:B------:R-:W-:Y:S01]  /*16c80*/  FMUL.FTZ R117, R132, R117 ;  /* 0x0000007584757220 */ /* 0x000fe20000410000 */
[--C-:B--2---:R-:W-:Y:S01]  /*16c90*/  FFMA.FTZ R4, R142, UR4, -R139.reuse ;  /* 0x000000048e047c23 */ /* 0x104fe2000801088b */
[C---:B------:R-:W-:Y:S01]  /*16ca0*/  FMUL.FTZ R118, R3.reuse, R118 ;  /* 0x0000007603767220 */ /* 0x040fe20000410000 */
[C---:B------:R-:W-:Y:S01]  /*16cb0*/  FMUL.FTZ R119, R3.reuse, R119 ;  /* 0x0000007703777220 */ /* 0x040fe20000410000 */
[C---:B------:R-:W-:Y:S01]  /*16cc0*/  FMUL.FTZ R120, R2.reuse, R120 ;  /* 0x0000007802787220 */ /* 0x040fe20000410000 */
[----:B------:R2:W4:Y:S01]  /*16cd0*/  MUFU.EX2 R239, R4 ;  /* 0x0000000400ef7308 */ /* 0x0005220000000800 */
        /* <DEDUP_REMOVED lines=16> */
[----:B--2---:R-:W-:Y:S01]  /*16de0*/  FFMA.FTZ R4, R209, UR4, -R208 ;  /* 0x00000004d1047c23 */ /* 0x004fe200080108d0 */
[----:B------:R-:W-:Y:S01]  /*16df0*/  FMUL.FTZ R209, R134, UR4 ;  /* 0x0000000486d17c20 */ /* 0x000fe20008410000 */
[----:B----4-:R-:W-:Y:S02]  /*16e00*/  F2FP.BF16.F32.PACK_AB R142, R239, R242 ;  /* 0x000000f2ef8e723e */ /* 0x010fe400000010ff */
[----:B------:R2:W4:Y:S02]  /*16e10*/  MUFU.EX2 R241, R4 ;  /* 0x0000000400f17308 */ /* 0x0005240000000800 */
[----:B------:R-:W-:Y:S02]  /*16e20*/  FSEL R209, R209, RZ, P0 ;  /* 0x000000ffd1d17208 */ /* 0x000fe40000000000 */
[----:B------:R-:W-:Y:S03]  /*16e30*/  FSETP.NEU.FTZ.AND P0, PT, R133, -INF , PT ;  /* 0xff8000008500780b */ /* 0x000fe60003f1d000 */
[--C-:B------:R-:W-:Y:S01]  /*16e40*/  FFMA.FTZ R5, R220, UR4, -R209.reuse ;  /* 0x00000004dc057c23 */ /* 0x100fe200080108d1 */
[----:B------:R-:W-:Y:S01]  /*16e50*/  FSEL R210, R210, RZ, P0 ;  /* 0x000000ffd2d27208 */ /* 0x000fe20000000000 */
[--C-:B------:R-:W-:Y:S01]  /*16e60*/  FFMA.FTZ R10, R227, UR4, -R209.reuse ;  /* 0x00000004e30a7c23 */ /* 0x100fe200080108d1 */
[----:B------:R-:W-:Y:S01]  /*16e70*/  MOV R227, R31 ;  /* 0x0000001f00e37202 */ /* 0x000fe20000000f00 */
[----:B------:R1:W-:Y:S01]  /*16e80*/  MUFU.EX2 R211, R5 ;  /* 0x0000000500d37308 */ /* 0x0003e20000000800 */
[----:B------:R-:W-:Y:S01]  /*16e90*/  FMUL.FTZ R31, R0, R175 ;  /* 0x000000af001f7220 */ /* 0x000fe20000410000 */
[--C-:B------:R-:W-:Y:S01]  /*16ea0*/  FFMA.FTZ R12, R228, UR4, -R210.reuse ;  /* 0x00000004e40c7c23 */ /* 0x100fe200080108d2 */
[----:B------:R-:W-:Y:S01]  /*16eb0*/  MOV R175, R32 ;  /* 0x0000002000af7202 */ /* 0x000fe20000000f00 */
[----:B------:R-:W-:Y:S01]  /*16ec0*/  FMUL.FTZ R32, R132, R168 ;  /* 0x000000a884207220 */ /* 0x000fe20000410000 */
[----:B------:R-:W-:Y:S01]  /*16ed0*/  MOV R228, R35 ;  /* 0x0000002300e47202 */ /* 0x000fe20000000f00 */
[--C-:B--2---:R-:W-:Y:S01]  /*16ee0*/  FFMA.FTZ R4, R229, UR4, -R209.reuse ;  /* 0x00000004e5047c23 */ /* 0x104fe200080108d1 */
[----:B----4-:R-:W-:Y:S03]  /*16ef0*/  F2FP.BF16.F32.PACK_AB R143, R238, R241 ;  /* 0x000000f1ee8f723e */ /* 0x010fe600000010ff */
[----:B------:R2:W-:Y:S01]  /*16f00*/  MUFU.EX2 R7, R10 ;  /* 0x0000000a00077308 */ /* 0x0005e20000000800 */
[----:B------:R-:W-:Y:S01]  /*16f10*/  MOV R168, R33 ;  /* 0x0000002100a87202 */ /* 0x000fe20000000f00 */
[----:B------:R-:W-:Y:S01]  /*16f20*/  FMUL.FTZ R33, R132, R169 ;  /* 0x000000a984217220 */ /* 0x000fe20000410000 */
[----:B------:R-:W-:Y:S01]  /*16f30*/  FMUL.FTZ R35, R3, R171 ;  /* 0x000000ab03237220 */ /* 0x000fe20000410000 */
[----:B------:R-:W-:Y:S01]  /*16f40*/  MOV R229, R42 ;  /* 0x0000002a00e57202 */ /* 0x000fe20000000f00 */
[----:B------:R-:W-:Y:S01]  /*16f50*/  FMUL.FTZ R42, R0, R182 ;  /* 0x000000b6002a7220 */ /* 0x000fe20000410000 */
[----:B------:R-:W4:Y:S01]  /*16f60*/  LDL.LU R169, [R1+0xc] ;  /* 0x00000c0001a97983 */ /* 0x000f220000300800 */
[----:B------:R-:W-:Y:S03]  /*16f70*/  MOV R181, R228 ;  /* 0x000000e400b57202 */ /* 0x000fe60000000f00 */
[----:B------:R2:W2:Y:S01]  /*16f80*/  MUFU.EX2 R243, R4 ;  /* 0x0000000400f37308 */ /* 0x0004a20000000800 */
[----:B-1----:R-:W-:Y:S01]  /*16f90*/  FMUL.FTZ R5, R132, R149 ;  /* 0x0000009584057220 */ /* 0x002fe20000410000 */
[----:B------:R-:W-:Y:S08]  /*16fa0*/  MOV R182, R227 ;  /* 0x000000e300b67202 */ /* 0x000ff00000000f00 */
[----:B------:R-:W-:Y:S01]  /*16fb0*/  MUFU.EX2 R245, R245 ;  /* 0x000000f500f57308 */ /* 0x000fe20000000800 */
[----:B--2---:R-:W-:Y:S09]  /*16fc0*/  FMUL.FTZ R10, R0, R146 ;  /* 0x00000092000a7220 */ /* 0x004ff20000410000 */
[----:B------:R-:W-:Y:S01]  /*16fd0*/  MUFU.EX2 R247, R247 ;  /* 0x000000f700f77308 */ /* 0x000fe20000000800 */
[--C-:B------:R-:W-:Y:S01]  /*16fe0*/  FFMA.FTZ R4, R221, UR4, -R210.reuse ;  /* 0x00000004dd047c23 */ /* 0x100fe200080108d2 */
[----:B------:R-:W-:Y:S08]  /*16ff0*/  F2FP.BF16.F32.PACK_AB R144, R243, R211 ;  /* 0x000000d3f390723e */ /* 0x000ff000000010ff */
[----:B------:R1:W-:Y:S02]  /*17000*/  MUFU.EX2 R220, R4 ;  /* 0x0000000400dc7308 */ /* 0x0003e40000000800 */
[--C-:B-1----:R-:W-:Y:S01]  /*17010*/  FFMA.FTZ R4, R225, UR4, -R210.reuse ;  /* 0x00000004e1047c23 */ /* 0x102fe200080108d2 */
[----:B------:R-:W-:Y:S01]  /*17020*/  MOV R225, R40 ;  /* 0x0000002800e17202 */ /* 0x000fe20000000f00 */
[C---:B------:R-:W-:Y:S06]  /*17030*/  FMUL.FTZ R40, R2.reuse, R180 ;  /* 0x000000b402287220 */ /* 0x040fec0000410000 */
[----:B------:R1:W2:Y:S02]  /*17040*/  MUFU.EX2 R221, R4 ;  /* 0x0000000400dd7308 */ /* 0x0002a40000000800 */
[--C-:B-1----:R-:W-:Y:S01]  /*17050*/  FFMA.FTZ R4, R223, UR4, -R209.reuse ;  /* 0x00000004df047c23 */ /* 0x102fe200080108d1 */
[----:B--2---:R-:W-:Y:S07]  /*17060*/  F2FP.BF16.F32.PACK_AB R145, R221, R220 ;  /* 0x000000dcdd91723e */ /* 0x004fee00000010ff */
[----:B------:R1:W-:Y:S10]  /*17070*/  MUFU.EX2 R223, R12 ;  /* 0x0000000c00df7308 */ /* 0x0003f40000000800 */
[----:B------:R2:W2:Y:S01]  /*17080*/  MUFU.EX2 R240, R4 ;  /* 0x0000000400f07308 */ /* 0x0004a20000000800 */
[----:B-1----:R-:W-:Y:S01]  /*17090*/  FMUL.FTZ R12, R2, R156 ;  /* 0x0000009c020c7220 */ /* 0x002fe20000410000 */
[----:B------:R-:W-:Y:S01]  /*170a0*/  MOV R156, R49 ;  /* 0x00000031009c7202 */ /* 0x000fe20000000f00 */
[----:B------:R-:W-:Y:S04]  /*170b0*/  FMUL.FTZ R49, R132, R185 ;  /* 0x000000b984317220 */ /* 0x000fe80000410000 */
[--C-:B------:R-:W-:Y:S01]  /*170c0*/  FFMA.FTZ R156, R156, UR4, -R209.reuse ;  /* 0x000000049c9c7c23 */ /* 0x100fe200080108d1 */
[----:B--2---:R-:W-:Y:S01]  /*170d0*/  FFMA.FTZ R4, R222, UR4, -R210 ;  /* 0x00000004de047c23 */ /* 0x004fe200080108d2 */
[----:B------:R-:W-:Y:S01]  /*170e0*/  MOV R222, R7 ;  /* 0x0000000700de7202 */ /* 0x000fe20000000f00 */
[----:B------:R-:W-:Y:S01]  /*170f0*/  FMUL.FTZ R7, R3, R151 ;  /* 0x0000009703077220 */ /* 0x000fe20000410000 */
[----:B------:R-:W-:Y:S02]  /*17100*/  MUFU.EX2 R185, R156 ;  /* 0x0000009c00b97308 */ /* 0x000fe40000000800 */
[----:B------:R-:W-:Y:S08]  /*17110*/  F2FP.BF16.F32.PACK_AB R146, R222, R240 ;  /* 0x000000f0de92723e */ /* 0x000ff000000010ff */
        /* <DEDUP_REMOVED lines=12> */
[----:B------:R-:W-:Y:S03]  /*171e0*/  FMUL.FTZ R23, R3, R163 ;  /* 0x000000a303177220 */ /* 0x000fe60000410000 */
[----:B------:R-:W-:Y:S01]  /*171f0*/  MOV R162, R27 ;  /* 0x0000001b00a27202 */ /* 0x000fe20000000f00 */
[----:B------:R-:W-:Y:S01]  /*17200*/  FMUL.FTZ R27, R0, R167 ;  /* 0x000000a7001b7220 */ /* 0x000fe20000410000 */
[--C-:B------:R-:W-:Y:S01]  /*17210*/  FFMA.FTZ R161, R161, UR4, -R208.reuse ;  /* 0x00000004a1a17c23 */ /* 0x100fe200080108d0 */
[----:B------:R-:W-:Y:S01]  /*17220*/  MOV R167, R28 ;  /* 0x0000001c00a77202 */ /* 0x000fe20000000f00 */
[-C--:B------:R-:W-:Y:S02]  /*17230*/  HMMA.16816.F32.BF16 R20, R140, R36.reuse, R20 ;  /* 0x000000248c14723c */ /* 0x080fe40000041814 */
[----:B------:R-:W-:Y:S01]  /*17240*/  MUFU.EX2 R196, R161 ;  /* 0x000000a100c47308 */ /* 0x000fe20000000800 */
[C---:B------:R-:W-:Y:S01]  /*17250*/  FMUL.FTZ R28, R2.reuse, R172 ;  /* 0x000000ac021c7220 */ /* 0x040fe20000410000 */
[----:B------:R-:W-:Y:S01]  /*17260*/  MOV R163, R29 ;  /* 0x0000001d00a37202 */ /* 0x000fe20000000f00 */
[----:B------:R-:W-:Y:S01]  /*17270*/  FMUL.FTZ R29, R2, R173 ;  /* 0x000000ad021d7220 */ /* 0x000fe20000410000 */
[C---:B------:R-:W-:Y:S05]  /*17280*/  HMMA.16816.F32.BF16 R24, R144.reuse, R36, R24 ;  /* 0x000000249018723c */ /* 0x040fea0000041818 */
[----:B------:R-:W-:Y:S01]  /*17290*/  MOV R172, R30 ;  /* 0x0000001e00ac7202 */ /* 0x000fe20000000f00 */
[----:B------:R-:W-:Y:S01]  /*172a0*/  FMUL.FTZ R30, R0, R174 ;  /* 0x000000ae001e7220 */ /* 0x000fe20000410000 */
[--C-:B------:R-:W-:Y:S01]  /*172b0*/  FFMA.FTZ R163, R163, UR4, -R208.reuse ;  /* 0x00000004a3a37c23 */ /* 0x100fe200080108d0 */
[--C-:B------:R-:W-:Y:S03]  /*172c0*/  FFMA.FTZ R162, R162, UR4, -R208.reuse ;  /* 0x00000004a2a27c23 */ /* 0x100fe600080108d0 */
[C---:B------:R-:W-:Y:S01]  /*172d0*/  FMUL.FTZ R36, R132.reuse, R176 ;  /* 0x000000b084247220 */ /* 0x040fe20000410000 */
[----:B------:R-:W-:Y:S01]  /*172e0*/  FMUL.FTZ R37, R132, R177 ;  /* 0x000000b184257220 */ /* 0x000fe20000410000 */
[-C--:B------:R-:W-:Y:S03]  /*172f0*/  HMMA.16816.F32.BF16 R28, R144, R38.reuse, R28 ;  /* 0x00000026901c723c */ /* 0x080fe6000004181c */
[----:B------:R-:W-:Y:S01]  /*17300*/  FMUL.FTZ R43, R0, R183 ;  /* 0x000000b7002b7220 */ /* 0x000fe20000410000 */
[----:B------:R-:W-:Y:S01]  /*17310*/  MOV R160, R44 ;  /* 0x0000002c00a07202 */ /* 0x000fe20000000f00 */
[----:B------:R-:W-:Y:S01]  /*17320*/  FMUL.FTZ R44, R2, R188 ;  /* 0x000000bc022c7220 */ /* 0x000fe20000410000 */
[C---:B------:R-:W-:Y:S01]  /*17330*/  HMMA.16816.F32.BF16 R32, R140.reuse, R38, R32 ;  /* 0x000000268c20723c */ /* 0x040fe20000041820 */
[----:B------:R-:W-:Y:S04]  /*17340*/  MUFU.EX2 R188, R162 ;  /* 0x000000a200bc7308 */ /* 0x000fe80000000800 */
[----:B------:R-:W-:Y:S01]  /*17350*/  MOV R174, R51 ;  /* 0x0000003300ae7202 */ /* 0x000fe20000000f00 */
[C---:B------:R-:W-:Y:S01]  /*17360*/  FMUL.FTZ R51, R3.reuse, R187 ;  /* 0x000000bb03337220 */ /* 0x040fe20000410000 */
[C---:B------:R-:W-:Y:S01]  /*17370*/  FMUL.FTZ R38, R3.reuse, R178 ;  /* 0x000000b203267220 */ /* 0x040fe20000410000 */
[C---:B------:R-:W-:Y:S03]  /*17380*/  FMUL.FTZ R39, R3.reuse, R179 ;  /* 0x000000b303277220 */ /* 0x040fe60000410000 */
[----:B------:R-:W-:Y:S01]  /*17390*/  MOV R173, R50 ;  /* 0x0000003200ad7202 */ /* 0x000fe20000000f00 */
[C---:B------:R-:W-:Y:S01]  /*173a0*/  FMUL.FTZ R50, R3.reuse, R186 ;  /* 0x000000ba03327220 */ /* 0x040fe20000410000 */
[----:B------:R-:W-:Y:S02]  /*173b0*/  FFMA.FTZ R160, R160, UR4, -R208 ;  /* 0x00000004a0a07c23 */ /* 0x000fe400080108d0 */
[-C--:B------:R-:W-:Y:S02]  /*173c0*/  HMMA.16816.F32.BF16 R36, R140, R52.reuse, R36 ;  /* 0x000000348c24723c */ /* 0x080fe40000041824 */
[----:B------:R4:W-:Y:S04]  /*173d0*/  MUFU.EX2 R178, R160 ;  /* 0x000000a000b27308 */ /* 0x0009e80000000800 */
[C---:B------:R-:W-:Y:S06]  /*173e0*/  HMMA.16816.F32.BF16 R40, R144.reuse, R52, R40 ;  /* 0x000000349028723c */ /* 0x040fec0000041828 */
[-C--:B------:R-:W-:Y:S05]  /*173f0*/  HMMA.16816.F32.BF16 R44, R144, R54.reuse, R44 ;  /* 0x00000036902c723c */ /* 0x080fea000004182c */
[C---:B------:R-:W-:Y:S01]  /*17400*/  FMUL.FTZ R52, R132.reuse, R192 ;  /* 0x000000c084347220 */ /* 0x040fe20000410000 */
[C---:B------:R-:W-:Y:S01]  /*17410*/  HMMA.16816.F32.BF16 R48, R140.reuse, R54, R48 ;  /* 0x000000368c30723c */ /* 0x040fe20000041830 */
[----:B------:R-:W-:Y:S04]  /*17420*/  MUFU.EX2 R192, R163 ;  /* 0x000000a300c07308 */ /* 0x000fe80000000800 */
[----:B------:R-:W-:Y:S02]  /*17430*/  FMUL.FTZ R53, R132, R193 ;  /* 0x000000c184357220 */ /* 0x000fe40000410000 */
[C---:B------:R-:W-:Y:S01]  /*17440*/  FMUL.FTZ R54, R3.reuse, R194 ;  /* 0x000000c203367220 */ /* 0x040fe20000410000 */
[----:B------:R-:W-:Y:S07]  /*17450*/  FMUL.FTZ R55, R3, R195 ;  /* 0x000000c303377220 */ /* 0x000fee0000410000 */
[-C--:B-1----:R-:W-:Y:S06]  /*17460*/  HMMA.16816.F32.BF16 R52, R140, R148.reuse, R52 ;  /* 0x000000948c34723c */ /* 0x082fec0000041834 */
        /* <DEDUP_REMOVED lines=10> */
[C---:B------:R-:W-:Y:S05]  /*17510*/  HMMA.16816.F32.BF16 R88, R144.reuse, R148, R88 ;  /* 0x000000949058723c */ /* 0x040fea0000041858 */
[----:B----4-:R-:W-:Y:S01]  /*17520*/  FFMA.FTZ R160, R169, UR4, -R209 ;  /* 0x00000004a9a07c23 */ /* 0x010fe200080108d1 */
[-C--:B------:R-:W-:Y:S05]  /*17530*/  HMMA.16816.F32.BF16 R92, R144, R150.reuse, R92 ;  /* 0x00000096905c723c */ /* 0x080fea000004185c */
[--C-:B------:R-:W-:Y:S01]  /*17540*/  FFMA.FTZ R148, R232, UR4, -R139.reuse ;  /* 0x00000004e8947c23 */ /* 0x100fe2000801088b */
[C---:B------:R-:W-:Y:S03]  /*17550*/  HMMA.16816.F32.BF16 R96, R140.reuse, R150, R96 ;  /* 0x000000968c60723c */ /* 0x040fe60000041860 */
[----:B------:R1:W-:Y:S02]  /*17560*/  MUFU.EX2 R232, R148 ;  /* 0x0000009400e87308 */ /* 0x0003e40000000800 */
[--C-:B------:R-:W-:Y:S01]  /*17570*/  FFMA.FTZ R149, R230, UR4, -R139.reuse ;  /* 0x00000004e6957c23 */ /* 0x100fe2000801088b */
[-C--:B--2---:R-:W-:Y:S07]  /*17580*/  HMMA.16816.F32.BF16 R100, R140, R152.reuse, R100 ;  /* 0x000000988c64723c */ /* 0x084fee0000041864 */
[----:B------:R-:W-:Y:S01]  /*17590*/  MUFU.EX2 R206, R149 ;  /* 0x0000009500ce7308 */ /* 0x000fe20000000800 */
[C---:B------:R-:W-:Y:S04]  /*175a0*/  HMMA.16816.F32.BF16 R104, R144.reuse, R152, R104 ;  /* 0x000000989068723c */ /* 0x040fe80000041868 */
[----:B------:R-:W-:Y:S02]  /*175b0*/  FFMA.FTZ R169, R229, UR4, -R210 ;  /* 0x00000004e5a97c23 */ /* 0x000fe400080108d2 */
[-C--:B------:R-:W-:Y:S05]  /*175c0*/  HMMA.16816.F32.BF16 R108, R144, R154.reuse, R108 ;  /* 0x0000009a906c723c */ /* 0x080fea000004186c */
[----:B-1----:R-:W-:Y:S01]  /*175d0*/  FFMA.FTZ R148, R248, UR4, -R139 ;  /* 0x00000004f8947c23 */ /* 0x002fe2000801088b */
[C---:B------:R-:W-:Y:S01]  /*175e0*/  HMMA.16816.F32.BF16 R112, R140.reuse, R154, R112 ;  /* 0x0000009a8c70723c */ /* 0x040fe20000041870 */
[----:B------:R-:W-:Y:S04]  /*175f0*/  MUFU.EX2 R248, R215 ;  /* 0x000000d700f87308 */ /* 0x000fe80000000800 */
[--C-:B------:R-:W-:Y:S06]  /*17600*/  FFMA.FTZ R152, R249, UR4, -R208.reuse ;  /* 0x00000004f9987c23 */ /* 0x100fec00080108d0 */
[----:B------:R1:W2:Y:S10]  /*17610*/  MUFU.EX2 R177, R148 ;  /* 0x0000009400b17308 */ /* 0x0002b40000000800 */
[----:B------:R4:W-:Y:S10]  /*17620*/  MUFU.EX2 R207, R152 ;  /* 0x0000009800cf7308 */ /* 0x0009f40000000800 */
[----:B------:R-:W-:Y:S01]  /*17630*/  MUFU.EX2 R249, R214 ;  /* 0x000000d600f97308 */ /* 0x000fe20000000800 */
[--C-:B-1----:R-:W-:Y:S02]  /*17640*/  FFMA.FTZ R148, R168, UR4, -R208.reuse ;  /* 0x00000004a8947c23 */ /* 0x102fe400080108d0 */
[----:B------:R-:W3:Y:S07]  /*17650*/  LDL.LU R168, [R1+0x8] ;  /* 0x0000080001a87983 */ /* 0x000eee0000300800 */
[----:B------:R1:W-:Y:S01]  /*17660*/  MUFU.EX2 R204, R148 ;  /* 0x0000009400cc7308 */ /* 0x0003e20000000800 */
[--C-:B----4-:R-:W-:Y:S01]  /*17670*/  FFMA.FTZ R152, R251, UR4, -R208.reuse ;  /* 0x00000004fb987c23 */ /* 0x110fe200080108d0 */
[----:B-1----:R-:W-:Y:S01]  /*17680*/  FFMA.FTZ R148, R175, UR4, -R208 ;  /* 0x00000004af947c23 */ /* 0x002fe200080108d0 */
[----:B------:R-:W-:Y:S07]  /*17690*/  MOV R175, R174 ;  /* 0x000000ae00af7202 */ /* 0x000fee0000000f00 */
[----:B------:R1:W4:Y:S01]  /*176a0*/  MUFU.EX2 R176, R148 ;  /* 0x0000009400b07308 */ /* 0x0003220000000800 */
[----:B------:R-:W-:Y:S09]  /*176b0*/  FFMA.FTZ R153, R175, UR4, -R209 ;  /* 0x00000004af997c23 */ /* 0x000ff200080108d1 */
[----:B------:R2:W-:Y:S10]  /*176c0*/  MUFU.EX2 R175, R152 ;  /* 0x0000009800af7308 */ /* 0x0005f40000000800 */
[----:B------:R4:W-:Y:S01]  /*176d0*/  MUFU.EX2 R180, R153 ;  /* 0x0000009900b47308 */ /* 0x0009e20000000800 */
[----:B-1----:R-:W-:Y:S09]  /*176e0*/  FFMA.FTZ R148, R246, UR4, -R139 ;  /* 0x00000004f6947c23 */ /* 0x002ff2000801088b */
[----:B------:R1:W1:Y:S01]  /*176f0*/  MUFU.EX2 R174, R148 ;  /* 0x0000009400ae7308 */ /* 0x0002620000000800 */
[----:B--2---:R-:W-:Y:S01]  /*17700*/  FFMA.FTZ R152, R173, UR4, -R209 ;  /* 0x00000004ad987c23 */ /* 0x004fe200080108d1 */
[----:B------:R-:W-:Y:S01]  /*17710*/  MOV R173, R166 ;  /* 0x000000a600ad7202 */ /* 0x000fe20000000f00 */
[--C-:B------:R-:W-:Y:S07]  /*17720*/  FFMA.FTZ R166, R157, UR4, -R139.reuse ;  /* 0x000000049da67c23 */ /* 0x100fee000801088b */
[----:B------:R2:W-:Y:S01]  /*17730*/  MUFU.EX2 R199, R152 ;  /* 0x0000009800c77308 */ /* 0x0005e20000000800 */
[--C-:B----4-:R-:W-:Y:S01]  /*17740*/  FFMA.FTZ R153, R167, UR4, -R210.reuse ;  /* 0x00000004a7997c23 */ /* 0x110fe200080108d2 */
[----:B------:R-:W-:Y:S08]  /*17750*/  FFMA.FTZ R167, R158, UR4, -R139 ;  /* 0x000000049ea77c23 */ /* 0x000ff0000801088b */
[----:B------:R-:W-:Y:S01]  /*17760*/  MUFU.EX2 R205, R153 ;  /* 0x0000009900cd7308 */ /* 0x000fe20000000800 */
[----:B-1----:R-:W1:Y:S09]  /*17770*/  LDSM.16.MT88.4 R148, [R235+0xe000] ;  /* 0x00e00000eb94783b */ /* 0x002e720000004200 */
[----:B------:R-:W-:Y:S01]  /*17780*/  MUFU.EX2 R246, R231 ;  /* 0x000000e700f67308 */ /* 0x000fe20000000800 */
[----:B--2---:R-:W-:Y:S01]  /*17790*/  FFMA.FTZ R152, R172, UR4, -R210 ;  /* 0x00000004ac987c23 */ /* 0x004fe200080108d2 */
[----:B------:R-:W-:Y:S02]  /*177a0*/  MOV R172, R159 ;  /* 0x0000009f00ac7202 */ /* 0x000fe40000000f00 */
[----:B------:R-:W-:Y:S03]  /*177b0*/  LDSM.16.MT88.4 R156, [R234+0xc800] ;  /* 0x00c80000ea9c783b */ /* 0x000fe60000004200 */
[--C-:B------:R-:W-:Y:S03]  /*177c0*/  FFMA.FTZ R171, R172, UR4, -R208.reuse ;  /* 0x00000004acab7c23 */ /* 0x100fe600080108d0 */
[----:B------:R2:W4:Y:S01]  /*177d0*/  MUFU.EX2 R183, R152 ;  /* 0x0000009800b77308 */ /* 0x0005220000000800 */
[----:B------:R-:W-:Y:S01]  /*177e0*/  FFMA.FTZ R208, R213, UR4, -R208 ;  /* 0x00000004d5d07c23 */ /* 0x000fe200080108d0 */
[----:B------:R-:W3:Y:S04]  /*177f0*/  LDL.LU R172, [R1+0x18] ;  /* 0x0000180001ac7983 */ /* 0x000ee80000300800 */
[----:B------:R-:W3:Y:S04]  /*17800*/  LDL.LU R228, [R1+0x1c] ;  /* 0x00001c0001e47983 */ /* 0x000ee80000300800 */
[----:B------:R-:W-:Y:S01]  /*17810*/  MUFU.EX2 R231, R171 ;  /* 0x000000ab00e77308 */ /* 0x000fe20000000800 */
[----:B------:R-:W3:Y:S04]  /*17820*/  LDL.LU R227, [R1+0x10] ;  /* 0x0000100001e37983 */ /* 0x000ee80000300800 */
[----:B------:R-:W3:Y:S05]  /*17830*/  LDL.LU R201, [R1+0x20] ;  /* 0x0000200001c97983 */ /* 0x000eea0000300800 */
[----:B------:R4:W-:Y:S01]  /*17840*/  MUFU.EX2 R189, R166 ;  /* 0x000000a600bd7308 */ /* 0x0009e20000000800 */
[----:B------:R-:W3:Y:S04]  /*17850*/  LDL.LU R187, [R1+0x24] ;  /* 0x0000240001bb7983 */ /* 0x000ee80000300800 */
[----:B------:R-:W3:Y:S01]  /*17860*/  LDL.LU R186, [R1+0x28] ;  /* 0x0000280001ba7983 */ /* 0x000ee20000300800 */
[-C--:B-1----:R-:W-:Y:S03]  /*17870*/  HMMA.16816.F32.BF16 R116, R140, R148.reuse, R116 ;  /* 0x000000948c74723c */ /* 0x082fe60000041874 */
[----:B--2---:R-:W1:Y:S03]  /*17880*/  LDSM.16.MT88.4 R152, [R233+0xc800] ;  /* 0x00c80000e998783b */ /* 0x004e660000004200 */
[C---:B------:R-:W-:Y:S05]  /*17890*/  HMMA.16816.F32.BF16 R120, R144.reuse, R148, R120 ;  /* 0x000000949078723c */ /* 0x040fea0000041878 */
[--C-:B----4-:R-:W-:Y:S01]  /*178a0*/  FFMA.FTZ R166, R219, UR4, -R209.reuse ;  /* 0x00000004dba67c23 */ /* 0x110fe200080108d1 */
[-C--:B------:R-:W-:Y:S03]  /*178b0*/  HMMA.16816.F32.BF16 R124, R144, R150.reuse, R124 ;  /* 0x00000096907c723c */ /* 0x080fe6000004187c */
[----:B------:R-:W-:Y:S02]  /*178c0*/  MUFU.EX2 R230, R166 ;  /* 0x000000a600e67308 */ /* 0x000fe40000000800 */
[----:B------:R-:W-:Y:S01]  /*178d0*/  FFMA.FTZ R148, R165, UR4, -R209 ;  /* 0x00000004a5947c23 */ /* 0x000fe200080108d1 */
[----:B------:R-:W-:Y:S05]  /*178e0*/  HMMA.16816.F32.BF16 R128, R140, R150, R128 ;  /* 0x000000968c80723c */ /* 0x000fea0000041880 */
[--C-:B------:R-:W-:Y:S01]  /*178f0*/  FFMA.FTZ R149, R164, UR4, -R210.reuse ;  /* 0x00000004a4957c23 */ /* 0x100fe200080108d2 */
[--C-:B------:R-:W-:Y:S01]  /*17900*/  FFMA.FTZ R144, R173, UR4, -R210.reuse ;  /* 0x00000004ad907c23 */ /* 0x100fe200080108d2 */
[----:B------:R-:W2:Y:S01]  /*17910*/  MUFU.EX2 R200, R148 ;  /* 0x0000009400c87308 */ /* 0x000ea20000000800 */
[----:B------:R-:W-:Y:S03]  /*17920*/  F2FP.BF16.F32.PACK_AB R140, R177, R232 ;  /* 0x000000e8b18c723e */ /* 0x000fe600000010ff */
[----:B------:R-:W-:Y:S01]  /*17930*/  F2FP.BF16.F32.PACK_AB R141, R176, R204 ;  /* 0x000000ccb08d723e */ /* 0x000fe200000010ff */
[--C-:B------:R-:W-:Y:S01]  /*17940*/  FFMA.FTZ R165, R250, UR4, -R139.reuse ;  /* 0x00000004faa57c23 */ /* 0x100fe2000801088b */
[----:B------:R-:W-:Y:S01]  /*17950*/  F2FP.BF16.F32.PACK_AB R142, R174, R206 ;  /* 0x000000ceae8e723e */ /* 0x000fe200000010ff */
[--C-:B------:R-:W-:Y:S03]  /*17960*/  FFMA.FTZ R164, R252, UR4, -R139.reuse ;  /* 0x00000004fca47c23 */ /* 0x100fe6000801088b */
[----:B------:R4:W-:Y:S01]  /*17970*/  MUFU.EX2 R184, R149 ;  /* 0x0000009500b87308 */ /* 0x0009e20000000800 */
[----:B------:R-:W-:Y:S01]  /*17980*/  F2FP.BF16.F32.PACK_AB R143, R175, R207 ;  /* 0x000000cfaf8f723e */ /* 0x000fe200000010ff */
[----:B------:R-:W-:Y:S01]  /*17990*/  FFMA.FTZ R139, R212, UR4, -R139 ;  /* 0x00000004d48b7c23 */ /* 0x000fe2000801088b */
[----:B------:R-:W-:Y:S01]  /*179a0*/  F2FP.BF16.F32.PACK_AB R145, R205, R183 ;  /* 0x000000b7cd91723e */ /* 0x000fe200000010ff */
[----:B------:R-:W-:Y:S01]  /*179b0*/  LDSM.16.MT88.4 R212, [R233+0xf800] ;  /* 0x00f80000e9d4783b */ /* 0x000fe20000004200 */
[-C--:B------:R-:W-:Y:S05]  /*179c0*/  MOV R219, R185.reuse ;  /* 0x000000b900db7202 */ /* 0x080fea0000000f00 */
[----:B------:R-:W4:Y:S01]  /*179d0*/  MUFU.EX2 R193, R144 ;  /* 0x0000009000c17308 */ /* 0x000f220000000800 */
[----:B--2---:R-:W-:Y:S01]  /*179e0*/  F2FP.BF16.F32.PACK_AB R146, R200, R185 ;  /* 0x000000b9c892723e */ /* 0x004fe200000010ff */
[-C--:B-1----:R-:W-:Y:S08]  /*179f0*/  HMMA.16816.F32.BF16 R4, R140, R152.reuse, R4 ;  /* 0x000000988c04723c */ /* 0x082ff00000041804 */
[----:B------:R-:W-:Y:S01]  /*17a00*/  MUFU.EX2 R179, R165 ;  /* 0x000000a500b37308 */ /* 0x000fe20000000800 */
[----:B----4-:R-:W1:Y:S09]  /*17a10*/  LDSM.16.MT88.4 R148, [R236+0xc800] ;  /* 0x00c80000ec94783b */ /* 0x010e720000004200 */
[----:B------:R-:W-:Y:S01]  /*17a20*/  MUFU.EX2 R195, R164 ;  /* 0x000000a400c37308 */ /* 0x000fe20000000800 */
[----:B------:R-:W-:Y:S02]  /*17a30*/  F2FP.BF16.F32.PACK_AB R147, R193, R184 ;  /* 0x000000b8c193723e */ /* 0x000fe400000010ff */
[----:B------:R-:W-:Y:S07]  /*17a40*/  F2FP.BF16.F32.PACK_AB R144, R199, R180 ;  /* 0x000000b4c790723e */ /* 0x000fee00000010ff */
[----:B------:R2:W-:Y:S01]  /*17a50*/  MUFU.EX2 R252, R160 ;  /* 0x000000a000fc7308 */ /* 0x0005e20000000800 */
[C---:B------:R-:W-:Y:S06]  /*17a60*/  HMMA.16816.F32.BF16 R8, R144.reuse, R152, R8 ;  /* 0x000000989008723c */ /* 0x040fec0000041808 */
[-C--:B------:R-:W-:Y:S03]  /*17a70*/  HMMA.16816.F32.BF16 R12, R144, R154.reuse, R12 ;  /* 0x0000009a900c723c */ /* 0x080fe6000004180c */
[----:B------:R-:W-:Y:S03]  /*17a80*/  MUFU.EX2 R251, R139 ;  /* 0x0000008b00fb7308 */ /* 0x000fe60000000800 */
[C---:B------:R-:W-:Y:S01]  /*17a90*/  HMMA.16816.F32.BF16 R16, R140.reuse, R154, R16 ;  /* 0x0000009a8c10723c */ /* 0x040fe20000041810 */
[----:B------:R-:W4:Y:S06]  /*17aa0*/  LDSM.16.MT88.4 R152, [R235+0xc800] ;  /* 0x00c80000eb98783b */ /* 0x000f2c0000004200 */
[----:B------:R-:W-:Y:S01]  /*17ab0*/  MUFU.EX2 R250, R208 ;  /* 0x000000d000fa7308 */ /* 0x000fe20000000800 */
[-C--:B------:R-:W-:Y:S01]  /*17ac0*/  HMMA.16816.F32.BF16 R20, R140, R156.reuse, R20 ;  /* 0x0000009c8c14723c */ /* 0x080fe20000041814 */
[----:B--2---:R-:W-:Y:S08]  /*17ad0*/  LDSM.16.MT88.4 R160, [R236+0xd000] ;  /* 0x00d00000eca0783b */ /* 0x004ff00000004200 */
[----:B------:R2:W-:Y:S01]  /*17ae0*/  MUFU.EX2 R173, R167 ;  /* 0x000000a700ad7308 */ /* 0x0005e20000000800 */
[C---:B------:R-:W-:Y:S06]  /*17af0*/  HMMA.16816.F32.BF16 R24, R144.reuse, R156, R24 ;  /* 0x0000009c9018723c */ /* 0x040fec0000041818 */
[-C--:B------:R-:W-:Y:S06]  /*17b00*/  HMMA.16816.F32.BF16 R28, R144, R158.reuse, R28 ;  /* 0x0000009e901c723c */ /* 0x080fec000004181c */
[C---:B------:R-:W-:Y:S01]  /*17b10*/  HMMA.16816.F32.BF16 R32, R140.reuse, R158, R32 ;  /* 0x0000009e8c20723c */ /* 0x040fe20000041820 */
[----:B------:R-:W-:Y:S04]  /*17b20*/  LDSM.16.MT88.4 R156, [R234+0xd000] ;  /* 0x00d00000ea9c783b */ /* 0x000fe80000004200 */
[--C-:B--2---:R-:W-:Y:S01]  /*17b30*/  FFMA.FTZ R167, R225, UR4, -R210.reuse ;  /* 0x00000004e1a77c23 */ /* 0x104fe200080108d2 */
[-C--:B-1----:R-:W-:Y:S06]  /*17b40*/  HMMA.16816.F32.BF16 R36, R140, R148.reuse, R36 ;  /* 0x000000948c24723c */ /* 0x082fec0000041824 */
[C---:B------:R-:W-:Y:S06]  /*17b50*/  HMMA.16816.F32.BF16 R40, R144.reuse, R148, R40 ;  /* 0x000000949028723c */ /* 0x040fec0000041828 */
        /* <DEDUP_REMOVED lines=13> */
[-C--:B--2---:R-:W-:Y:S05]  /*17c30*/  HMMA.16816.F32.BF16 R84, R140, R152.reuse, R84 ;  /* 0x000000988c54723c */ /* 0x084fea0000041854 */
[--C-:B---3--:R-:W-:Y:S01]  /*17c40*/  FFMA.FTZ R165, R168, UR4, -R209.reuse ;  /* 0x00000004a8a57c23 */ /* 0x108fe200080108d1 */
[C---:B------:R-:W-:Y:S03]  /*17c50*/  HMMA.16816.F32.BF16 R88, R144.reuse, R152, R88 ;  /* 0x000000989058723c */ /* 0x040fe60000041858 */
[----:B------:R2:W-:Y:S02]  /*17c60*/  MUFU.EX2 R197, R165 ;  /* 0x000000a500c57308 */ /* 0x0005e40000000800 */
[--C-:B------:R-:W-:Y:S01]  /*17c70*/  FFMA.FTZ R168, R218, UR4, -R209.reuse ;  /* 0x00000004daa87c23 */ /* 0x100fe200080108d1 */
[-C--:B------:R-:W-:Y:S07]  /*17c80*/  HMMA.16816.F32.BF16 R92, R144, R154.reuse, R92 ;  /* 0x0000009a905c723c */ /* 0x080fee000004185c */
[----:B------:R-:W3:Y:S01]  /*17c90*/  MUFU.EX2 R229, R168 ;  /* 0x000000a800e57308 */ /* 0x000ee20000000800 */
[C---:B------:R-:W-:Y:S01]  /*17ca0*/  HMMA.16816.F32.BF16 R96, R140.reuse, R154, R96 ;  /* 0x0000009a8c60723c */ /* 0x040fe20000041860 */
[----:B------:R-:W4:Y:S03]  /*17cb0*/  LDSM.16.MT88.4 R152, [R235+0xe800] ;  /* 0x00e80000eb98783b */ /* 0x000f260000004200 */
[----:B--2---:R-:W-:Y:S02]  /*17cc0*/  MOV R165, R200 ;  /* 0x000000c800a57202 */ /* 0x004fe40000000f00 */
[----:B---3--:R-:W-:Y:S01]  /*17cd0*/  F2FP.BF16.F32.PACK_AB R208, R229, R230 ;  /* 0x000000e6e5d0723e */ /* 0x008fe200000010ff */
[-C--:B-1----:R-:W-:Y:S06]  /*17ce0*/  HMMA.16816.F32.BF16 R100, R140, R148.reuse, R100 ;  /* 0x000000948c64723c */ /* 0x082fec0000041864 */
[C---:B------:R-:W-:Y:S06]  /*17cf0*/  HMMA.16816.F32.BF16 R104, R144.reuse, R148, R104 ;  /* 0x000000949068723c */ /* 0x040fec0000041868 */
[-C--:B------:R-:W-:Y:S05]  /*17d00*/  HMMA.16816.F32.BF16 R108, R144, R150.reuse, R108 ;  /* 0x00000096906c723c */ /* 0x080fea000004186c */
[--C-:B------:R-:W-:Y:S01]  /*17d10*/  FFMA.FTZ R148, R182, UR4, -R209.reuse ;  /* 0x00000004b6947c23 */ /* 0x100fe200080108d1 */
[C---:B------:R-:W-:Y:S03]  /*17d20*/  HMMA.16816.F32.BF16 R112, R140.reuse, R150, R112 ;  /* 0x000000968c70723c */ /* 0x040fe60000041870 */
[----:B------:R1:W-:Y:S03]  /*17d30*/  MUFU.EX2 R191, R148 ;  /* 0x0000009400bf7308 */ /* 0x0003e60000000800 */
[-C--:B----4-:R-:W-:Y:S06]  /*17d40*/  HMMA.16816.F32.BF16 R116, R140, R152.reuse, R116 ;  /* 0x000000988c74723c */ /* 0x090fec0000041874 */
[C---:B------:R-:W-:Y:S06]  /*17d50*/  HMMA.16816.F32.BF16 R120, R144.reuse, R152, R120 ;  /* 0x000000989078723c */ /* 0x040fec0000041878 */
[-C--:B------:R-:W-:Y:S05]  /*17d60*/  HMMA.16816.F32.BF16 R124, R144, R154.reuse, R124 ;  /* 0x0000009a907c723c */ /* 0x080fea000004187c */
[--C-:B-1----:R-:W-:Y:S01]  /*17d70*/  FFMA.FTZ R148, R181, UR4, -R209.reuse ;  /* 0x00000004b5947c23 */ /* 0x102fe200080108d1 */
[----:B------:R-:W-:Y:S03]  /*17d80*/  HMMA.16816.F32.BF16 R128, R140, R154, R128 ;  /* 0x0000009a8c80723c */ /* 0x000fe60000041880 */
[----:B------:R1:W2:Y:S02]  /*17d90*/  MUFU.EX2 R182, R148 ;  /* 0x0000009400b67308 */ /* 0x0002a40000000800 */
[----:B------:R-:W-:Y:S02]  /*17da0*/  F2FP.BF16.F32.PACK_AB R146, R197, R252 ;  /* 0x000000fcc592723e */ /* 0x000fe400000010ff */
[----:B------:R-:W-:Y:S01]  /*17db0*/  F2FP.BF16.F32.PACK_AB R140, R189, R173 ;  /* 0x000000adbd8c723e */ /* 0x000fe200000010ff */
[--C-:B------:R-:W-:Y:S03]  /*17dc0*/  FFMA.FTZ R152, R172, UR4, -R210.reuse ;  /* 0x00000004ac987c23 */ /* 0x100fe600080108d2 */
[--C-:B------:R-:W-:Y:S01]  /*17dd0*/  FFMA.FTZ R172, R138, UR4, -R210.reuse ;  /* 0x000000048aac7c23 */ /* 0x100fe200080108d2 */
[----:B------:R-:W-:Y:S01]  /*17de0*/  F2FP.BF16.F32.PACK_AB R141, R188, R192 ;  /* 0x000000c0bc8d723e */ /* 0x000fe200000010ff */
[--C-:B------:R-:W-:Y:S01]  /*17df0*/  FFMA.FTZ R164, R228, UR4, -R210.reuse ;  /* 0x00000004e4a47c23 */ /* 0x100fe200080108d2 */
[----:B------:R-:W-:Y:S01]  /*17e00*/  MUFU.EX2 R181, R152 ;  /* 0x0000009800b57308 */ /* 0x000fe20000000800 */
[----:B------:R-:W-:Y:S01]  /*17e10*/  F2FP.BF16.F32.PACK_AB R142, R195, R179 ;  /* 0x000000b3c38e723e */ /* 0x000fe200000010ff */
[--C-:B------:R-:W-:Y:S01]  /*17e20*/  FFMA.FTZ R153, R227, UR4, -R210.reuse ;  /* 0x00000004e3997c23 */ /* 0x100fe200080108d2 */
[----:B------:R-:W-:Y:S01]  /*17e30*/  F2FP.BF16.F32.PACK_AB R143, R196, R178 ;  /* 0x000000b2c48f723e */ /* 0x000fe200000010ff */
[--C-:B-1----:R-:W-:Y:S01]  /*17e40*/  FFMA.FTZ R148, R170, UR4, -R210.reuse ;  /* 0x00000004aa947c23 */ /* 0x102fe200080108d2 */
[----:B--2---:R-:W-:Y:S01]  /*17e50*/  F2FP.BF16.F32.PACK_AB R144, R182, R191 ;  /* 0x000000bfb690723e */ /* 0x004fe200000010ff */
[--C-:B------:R-:W-:Y:S04]  /*17e60*/  FFMA.FTZ R170, R217, UR4, -R209.reuse ;  /* 0x00000004d9aa7c23 */ /* 0x100fe800080108d1 */
[----:B------:R1:W-:Y:S01]  /*17e70*/  MUFU.EX2 R198, R153 ;  /* 0x0000009900c67308 */ /* 0x0003e20000000800 */
[----:B------:R-:W-:Y:S01]  /*17e80*/  FFMA.FTZ R210, R137, UR4, -R210 ;  /* 0x0000000489d27c23 */ /* 0x000fe200080108d2 */
[----:B------:R-:W-:Y:S01]  /*17e90*/  FFMA.FTZ R209, R216, UR4, -R209 ;  /* 0x00000004d8d17c23 */ /* 0x000fe200080108d1 */
[----:B------:R-:W-:Y:S01]  /*17ea0*/  FFMA.FTZ R137, R3, R187, R226 ;  /* 0x000000bb03897223 */ /* 0x000fe200000100e2 */
[----:B------:R-:W-:Y:S02]  /*17eb0*/  FFMA.FTZ R132, R132, R201, R224 ;  /* 0x000000c984847223 */ /* 0x000fe400000100e0 */
[----:B------:R-:W-:Y:S01]  /*17ec0*/  LDSM.16.MT88.4 R200, [R235+0xd800] ;  /* 0x00d80000ebc8783b */ /* 0x000fe20000004200 */
[----:B------:R-:W-:Y:S03]  /*17ed0*/  FFMA.FTZ R138, R2, R186, R211 ;  /* 0x000000ba028a7223 */ /* 0x000fe600000100d3 */
[----:B------:R-:W2:Y:S01]  /*17ee0*/  MUFU.EX2 R190, R148 ;  /* 0x0000009400be7308 */ /* 0x000ea20000000800 */
[----:B------:R-:W-:Y:S01]  /*17ef0*/  FADD.FTZ R3, R136, R132 ;  /* 0x0000008488037221 */ /* 0x000fe20000010000 */
[----:B------:R-:W-:Y:S03]  /*17f00*/  FADD.FTZ R132, R243, R138 ;  /* 0x0000008af3847221 */ /* 0x000fe60000010000 */
[----:B------:R-:W-:Y:S01]  /*17f10*/  FADD.FTZ R3, R242, R3 ;  /* 0x00000003f2037221 */ /* 0x000fe20000010000 */
[----:B------:R-:W3:Y:S01]  /*17f20*/  LDL.LU R2, [R1+0x30] ;  /* 0x0000300001027983 */ /* 0x000ee20000300800 */
[----:B------:R-:W-:Y:S03]  /*17f30*/  FADD.FTZ R138, R240, R132 ;  /* 0x00000084f08a7221 */ /* 0x000fe60000010000 */
[----:B------:R-:W4:Y:S01]  /*17f40*/  MUFU.EX2 R194, R164 ;  /* 0x000000a400c27308 */ /* 0x000f220000000800 */
[----:B-1----:R-:W-:Y:S09]  /*17f50*/  LDSM.16.MT88.4 R152, [R235+0xd000] ;  /* 0x00d00000eb98783b */ /* 0x002ff20000004200 */
[----:B------:R-:W-:Y:S01]  /*17f60*/  MUFU.EX2 R227, R169 ;  /* 0x000000a900e37308 */ /* 0x000fe20000000800 */
[----:B--2---:R-:W-:Y:S01]  /*17f70*/  F2FP.BF16.F32.PACK_AB R145, R181, R190 ;  /* 0x000000beb591723e */ /* 0x004fe200000010ff */
[----:B------:R-:W1:Y:S08]  /*17f80*/  LDSM.16.MT88.4 R148, [R233+0xd000] ;  /* 0x00d00000e994783b */ /* 0x000e700000004200 */
[----:B------:R2:W-:Y:S01]  /*17f90*/  MUFU.EX2 R226, R170 ;  /* 0x000000aa00e27308 */ /* 0x0005e20000000800 */
[----:B----4-:R-:W-:Y:S01]  /*17fa0*/  F2FP.BF16.F32.PACK_AB R147, R198, R194 ;  /* 0x000000c2c693723e */ /* 0x010fe200000010ff */
[----:B------:R-:W4:Y:S01]  /*17fb0*/  LDL.LU R136, [R1+0xa4] ;  /* 0x0000a40001887983 */ /* 0x000f220000300800 */
[----:B------:R-:W-:Y:S03]  /*17fc0*/  MOV R164, R184 ;  /* 0x000000b800a47202 */ /* 0x000fe60000000f00 */
[----:B------:R-:W-:Y:S04]  /*17fd0*/  LDSM.16.MT88.4 R184, [R236+0xd800] ;  /* 0x00d80000ecb8783b */ /* 0x000fe80000004200 */
[----:B------:R-:W1:Y:S10]  /*17fe0*/  MUFU.EX2 R225, R209 ;  /* 0x000000d100e17308 */ /* 0x000e740000000800 */
[----:B------:R1:W-:Y:S01]  /*17ff0*/  MUFU.EX2 R139, R210 ;  /* 0x000000d2008b7308 */ /* 0x0003e20000000800 */
[----:B--2---:R-:W-:Y:S09]  /*18000*/  LDSM.16.MT88.4 R168, [R234+0xd800] ;  /* 0x00d80000eaa8783b */ /* 0x004ff20000004200 */
[----:B------:R-:W2:Y:S10]  /*18010*/  MUFU.EX2 R224, R172 ;  /* 0x000000ac00e07308 */ /* 0x000eb40000000800 */
[----:B------:R-:W2:Y:S01]  /*18020*/  MUFU.EX2 R228, R167 ;  /* 0x000000a700e47308 */ /* 0x000ea20000000800 */
[----:B-1----:R-:W-:Y:S01]  /*18030*/  F2FP.BF16.F32.PACK_AB R210, R225, R226 ;  /* 0x000000e2e1d2723e */ /* 0x002fe200000010ff */
[-C--:B------:R-:W-:Y:S06]  /*18040*/  HMMA.16816.F32.BF16 R4, R140, R148.reuse, R4 ;  /* 0x000000948c04723c */ /* 0x080fec0000041804 */
[C---:B------:R-:W-:Y:S05]  /*18050*/  HMMA.16816.F32.BF16 R8, R144.reuse, R148, R8 ;  /* 0x000000949008723c */ /* 0x040fea0000041808 */
[----:B--2---:R-:W-:Y:S01]  /*18060*/  F2FP.BF16.F32.PACK_AB R211, R139, R224 ;  /* 0x000000e08bd3723e */ /* 0x004fe200000010ff */
[-C--:B------:R-:W-:Y:S05]  /*18070*/  HMMA.16816.F32.BF16 R12, R144, R150.reuse, R12 ;  /* 0x00000096900c723c */ /* 0x080fea000004180c */
[----:B------:R-:W-:Y:S01]  /*18080*/  F2FP.BF16.F32.PACK_AB R209, R227, R228 ;  /* 0x000000e4e3d1723e */ /* 0x000fe200000010ff */
[C---:B------:R-:W-:Y:S01]  /*18090*/  HMMA.16816.F32.BF16 R16, R140.reuse, R150, R16 ;  /* 0x000000968c10723c */ /* 0x040fe20000041810 */
[----:B------:R-:W1:Y:S05]  /*180a0*/  LDSM.16.MT88.4 R148, [R233+0xf000] ;  /* 0x00f00000e994783b */ /* 0x000e6a0000004200 */
[-C--:B------:R-:W-:Y:S06]  /*180b0*/  HMMA.16816.F32.BF16 R20, R140, R156.reuse, R20 ;  /* 0x0000009c8c14723c */ /* 0x080fec0000041814 */
[C---:B------:R-:W-:Y:S06]  /*180c0*/  HMMA.16816.F32.BF16 R24, R144.reuse, R156, R24 ;  /* 0x0000009c9018723c */ /* 0x040fec0000041818 */
[-C--:B------:R-:W-:Y:S06]  /*180d0*/  HMMA.16816.F32.BF16 R28, R144, R158.reuse, R28 ;  /* 0x0000009e901c723c */ /* 0x080fec000004181c */
[C---:B------:R-:W-:Y:S01]  /*180e0*/  HMMA.16816.F32.BF16 R32, R140.reuse, R158, R32 ;  /* 0x0000009e8c20723c */ /* 0x040fe20000041820 */
[----:B------:R-:W2:Y:S05]  /*180f0*/  LDSM.16.MT88.4 R156, [R234+0xf000] ;  /* 0x00f00000ea9c783b */ /* 0x000eaa0000004200 */
        /* <DEDUP_REMOVED lines=13> */
[C---:B------:R-:W-:Y:S06]  /*181d0*/  HMMA.16816.F32.BF16 R80, R140.reuse, R150, R80 ;  /* 0x000000968c50723c */ /* 0x040fec0000041850 */
[-C--:B--2---:R-:W-:Y:S06]  /*181e0*/  HMMA.16816.F32.BF16 R84, R140, R156.reuse, R84 ;  /* 0x0000009c8c54723c */ /* 0x084fec0000041854 */
[C---:B------:R-:W-:Y:S06]  /*181f0*/  HMMA.16816.F32.BF16 R88, R144.reuse, R156, R88 ;  /* 0x0000009c9058723c */ /* 0x040fec0000041858 */
[-C--:B------:R-:W-:Y:S06]  /*18200*/  HMMA.16816.F32.BF16 R92, R144, R158.reuse, R92 ;  /* 0x0000009e905c723c */ /* 0x080fec000004185c */
[C---:B------:R-:W-:Y:S06]  /*18210*/  HMMA.16816.F32.BF16 R96, R140.reuse, R158, R96 ;  /* 0x0000009e8c60723c */ /* 0x040fec0000041860 */
        /* <DEDUP_REMOVED lines=11> */
[----:B------:R-:W-:Y:S02]  /*182d0*/  F2FP.BF16.F32.PACK_AB R142, R251, R249 ;  /* 0x000000f9fb8e723e */ /* 0x000fe400000010ff */
[----:B------:R-:W-:Y:S07]  /*182e0*/  F2FP.BF16.F32.PACK_AB R143, R250, R248 ;  /* 0x000000f8fa8f723e */ /* 0x000fee00000010ff */
[-C--:B-1----:R-:W-:Y:S06]  /*182f0*/  HMMA.16816.F32.BF16 R148, R140, R160.reuse, R4 ;  /* 0x000000a08c94723c */ /* 0x082fec0000041804 */
[C---:B------:R-:W-:Y:S05]  /*18300*/  HMMA.16816.F32.BF16 R144, R208.reuse, R160, R8 ;  /* 0x000000a0d090723c */ /* 0x040fea0000041808 */
[----:B------:R-:W-:Y:S01]  /*18310*/  MOV R7, R164 ;  /* 0x000000a400077202 */ /* 0x000fe20000000f00 */
[-C--:B------:R-:W-:Y:S05]  /*18320*/  HMMA.16816.F32.BF16 R156, R208, R162.reuse, R12 ;  /* 0x000000a2d09c723c */ /* 0x080fea000004180c */
[----:B------:R-:W-:Y:S01]  /*18330*/  MOV R8, R165 ;  /* 0x000000a500087202 */ /* 0x000fe20000000f00 */
[C---:B------:R-:W-:Y:S05]  /*18340*/  HMMA.16816.F32.BF16 R152, R140.reuse, R162, R16 ;  /* 0x000000a28c98723c */ /* 0x040fea0000041810 */
[----:B------:R-:W-:Y:S01]  /*18350*/  MOV R11, R198 ;  /* 0x000000c6000b7202 */ /* 0x000fe20000000f00 */
[-C--:B------:R-:W-:Y:S05]  /*18360*/  HMMA.16816.F32.BF16 R160, R140, R168.reuse, R20 ;  /* 0x000000a88ca0723c */ /* 0x080fea0000041814 */
[----:B------:R-:W-:Y:S01]  /*18370*/  MOV R15, R197 ;  /* 0x000000c5000f7202 */ /* 0x000fe20000000f00 */
[C---:B------:R-:W-:Y:S05]  /*18380*/  HMMA.16816.F32.BF16 R164, R208.reuse, R168, R24 ;  /* 0x000000a8d0a4723c */ /* 0x040fea0000041818 */
[----:B------:R-:W-:Y:S02]  /*18390*/  MOV R19, R178 ;  /* 0x000000b200137202 */ /* 0x000fe40000000f00 */
[----:B------:R-:W-:Y:S04]  /*183a0*/  MOV R25, R175 ;  /* 0x000000af00197202 */ /* 0x000fe80000000f00 */
[----:B------:R-:W-:Y:S01]  /*183b0*/  MOV R24, R174 ;  /* 0x000000ae00187202 */ /* 0x000fe20000000f00 */
[----:B---3--:R-:W-:Y:S01]  /*183c0*/  FFMA.FTZ R0, R0, R2, R220 ;  /* 0x0000000200007223 */ /* 0x008fe200000100dc */
[----:B------:R-:W-:Y:S01]  /*183d0*/  MOV R26, R173 ;  /* 0x000000ad001a7202 */ /* 0x000fe20000000f00 */
[----:B------:R-:W-:Y:S01]  /*183e0*/  FADD.FTZ R2, R244, R137 ;  /* 0x00000089f4027221 */ /* 0x000fe20000010000 */
[-C--:B------:R-:W-:Y:S01]  /*183f0*/  HMMA.16816.F32.BF16 R172, R208, R170.reuse, R28 ;  /* 0x000000aad0ac723c */ /* 0x080fe2000004181c */
[----:B------:R2:W5:Y:S02]  /*18400*/  LDL.LU R244, [R1+0xa0] ;  /* 0x0000a00001f47983 */ /* 0x0005640000300800 */
[----:B------:R-:W-:Y:S01]  /*18410*/  FADD.FTZ R0, R221, R0 ;  /* 0x00000000dd007221 */ /* 0x000fe20000010000 */
[----:B------:R-:W-:Y:S01]  /*18420*/  FADD.FTZ R2, R241, R2 ;  /* 0x00000002f1027221 */ /* 0x000fe20000010000 */
[----:B------:R2:W5:Y:S01]  /*18430*/  LDL.LU R243, [R1+0x9c] ;  /* 0x00009c0001f37983 */ /* 0x0005620000300800 */
[C---:B------:R-:W-:Y:S03]  /*18440*/  HMMA.16816.F32.BF16 R168, R140.reuse, R170, R32 ;  /* 0x000000aa8ca8723c */ /* 0x040fe60000041820 */
[----:B------:R2:W5:Y:S02]  /*18450*/  LDL.LU R242, [R1+0x98] ;  /* 0x0000980001f27983 */ /* 0x0005640000300800 */
[----:B------:R-:W-:Y:S01]  /*18460*/  MOV R18, R179 ;  /* 0x000000b300127202 */ /* 0x000fe20000000f00 */
[----:B------:R-:W-:Y:S01]  /*18470*/  FADD.FTZ R132, R223, R0 ;  /* 0x00000000df847221 */ /* 0x000fe20000010000 */
[----:B------:R-:W-:Y:S01]  /*18480*/  MOV R10, R177 ;  /* 0x000000b1000a7202 */ /* 0x000fe20000000f00 */
[----:B------:R2:W5:Y:S03]  /*18490*/  LDL.LU R241, [R1+0x94] ;  /* 0x0000940001f17983 */ /* 0x0005660000300800 */
[----:B------:R-:W-:Y:S01]  /*184a0*/  MOV R9, R176 ;  /* 0x000000b000097202 */ /* 0x000fe20000000f00 */
[----:B------:R2:W5:Y:S01]  /*184b0*/  LDL.LU R240, [R1+0x90] ;  /* 0x0000900001f07983 */ /* 0x0005620000300800 */
[-C--:B------:R-:W-:Y:S03]  /*184c0*/  HMMA.16816.F32.BF16 R176, R140, R184.reuse, R36 ;  /* 0x000000b88cb0723c */ /* 0x080fe60000041824 */
[----:B------:R-:W-:Y:S01]  /*184d0*/  MOV R32, R183 ;  /* 0x000000b700207202 */ /* 0x000fe20000000f00 */
[----:B------:R-:W-:Y:S01]  /*184e0*/  FADD.FTZ R137, R239, R3 ;  /* 0x00000003ef897221 */ /* 0x000fe20000010000 */
[----:B------:R-:W-:Y:S01]  /*184f0*/  MOV R33, R199 ;  /* 0x000000c700217202 */ /* 0x000fe20000000f00 */
[----:B------:R2:W5:Y:S01]  /*18500*/  LDL.LU R239, [R1+0x8c] ;  /* 0x00008c0001ef7983 */ /* 0x0005620000300800 */
[----:B------:R-:W-:Y:S01]  /*18510*/  MOV R39, R180 ;  /* 0x000000b400277202 */ /* 0x000fe20000000f00 */
[----:B------:R-:W-:Y:S02]  /*18520*/  FADD.FTZ R3, R238, R2 ;  /* 0x00000002ee037221 */ /* 0x000fe40000010000 */
[----:B------:R2:W5:Y:S01]  /*18530*/  LDL.LU R238, [R1+0x88] ;  /* 0x0000880001ee7983 */ /* 0x0005620000300800 */
[----:B------:R-:W-:Y:S02]  /*18540*/  MOV R0, R219 ;  /* 0x000000db00007202 */ /* 0x000fe40000000f00 */
[----:B------:R-:W-:Y:S01]  /*18550*/  MOV R34, R204 ;  /* 0x000000cc00227202 */ /* 0x000fe20000000f00 */
[----:B------:R-:W1:Y:S01]  /*18560*/  LDSM.16.MT88.4 R216, [R234+0xf800] ;  /* 0x00f80000ead8783b */ /* 0x000e620000004200 */
        /* <DEDUP_REMOVED lines=10> */
[----:B------:R-:W-:Y:S01]  /*18610*/  LDSM.16.MT88.4 R4, [R235+0xf800] ;  /* 0x00f80000eb04783b */ /* 0x000fe20000004200 */
[----:B------:R-:W-:Y:S02]  /*18620*/  MOV R35, R28 ;  /* 0x0000001c00237202 */ /* 0x000fe40000000f00 */
        /* <DEDUP_REMOVED lines=8> */
[----:B------:R-:W-:Y:S01]  /*186b0*/  FADD.FTZ R9, R9, R3 ;  /* 0x0000000309097221 */ /* 0x000fe20000010000 */
[----:B------:R-:W-:Y:S02]  /*186c0*/  MOV R34, R35 ;  /* 0x0000002300227202 */ /* 0x000fe40000000f00 */
[----:B------:R-:W-:Y:S02]  /*186d0*/  MOV R24, R25 ;  /* 0x0000001900187202 */ /* 0x000fe40000000f00 */
[----:B------:R-:W-:Y:S02]  /*186e0*/  MOV R35, R28 ;  /* 0x0000001c00237202 */ /* 0x000fe40000000f00 */
[----:B------:R-:W-:Y:S02]  /*186f0*/  MOV R25, R8 ;  /* 0x0000000800197202 */ /* 0x000fe40000000f00 */
[----:B------:R-:W-:Y:S01]  /*18700*/  MOV R28, R29 ;  /* 0x0000001d001c7202 */ /* 0x000fe20000000f00 */
[----:B------:R-:W-:Y:S01]  /*18710*/  FADD.FTZ R9, R35, R9 ;  /* 0x0000000923097221 */ /* 0x000fe20000010000 */
        /* <DEDUP_REMOVED lines=14> */
[C---:B------:R-:W-:Y:S04]  /*18800*/  HMMA.16816.F32.BF16 R180, R208.reuse, R184, R40 ;  /* 0x000000b8d0b4723c */ /* 0x040fe80000041828 */
[----:B------:R-:W-:Y:S01]  /*18810*/  MOV R21, R190 ;  /* 0x000000be00157202 */ /* 0x000fe20000000f00 */
[----:B------:R-:W-:Y:S01]  /*18820*/  FADD.FTZ R10, R10, R8 ;  /* 0x000000080a0a7221 */ /* 0x000fe20000010000 */
[----:B------:R-:W-:Y:S02]  /*18830*/  MOV R23, R188 ;  /* 0x000000bc00177202 */ /* 0x000fe40000000f00 */
[----:B------:R-:W-:Y:S03]  /*18840*/  MOV R20, R191 ;  /* 0x000000bf00147202 */ /* 0x000fe60000000f00 */
[----:B------:R-:W-:Y:S01]  /*18850*/  MOV R22, R189 ;  /* 0x000000bd00167202 */ /* 0x000fe20000000f00 */
[----:B------:R-:W-:Y:S01]  /*18860*/  FADD.FTZ R3, R34, R10 ;  /* 0x0000000a22037221 */ /* 0x000fe20000010000 */
[-C--:B------:R-:W-:Y:S03]  /*18870*/  HMMA.16816.F32.BF16 R188, R208, R186.reuse, R44 ;  /* 0x000000bad0bc723c */ /* 0x080fe6000004182c */
[----:B------:R-:W-:Y:S02]  /*18880*/  MOV R193, R222 ;  /* 0x000000de00c17202 */ /* 0x000fe40000000f00 */
[----:B------:R-:W3:Y:S01]  /*18890*/  LDSM.16.MT88.4 R220, [R236+0xf800] ;  /* 0x00f80000ecdc783b */ /* 0x000ee20000004200 */
[C---:B------:R-:W-:Y:S05]  /*188a0*/  HMMA.16816.F32.BF16 R184, R140.reuse, R186, R48 ;  /* 0x000000ba8cb8723c */ /* 0x040fea0000041830 */
[----:B------:R-:W-:Y:S02]  /*188b0*/  MOV R13, R195 ;  /* 0x000000c3000d7202 */ /* 0x000fe40000000f00 */
[----:B------:R-:W-:Y:S04]  /*188c0*/  MOV R12, R194 ;  /* 0x000000c2000c7202 */ /* 0x000fe80000000f00 */
[----:B------:R-:W-:Y:S02]  /*188d0*/  MOV R27, R192 ;  /* 0x000000c0001b7202 */ /* 0x000fe40000000f00 */
[----:B------:R-:W-:Y:S02]  /*188e0*/  MOV R0, R193 ;  /* 0x000000c100007202 */ /* 0x000fe40000000f00 */
[-C--:B------:R-:W-:Y:S03]  /*188f0*/  HMMA.16816.F32.BF16 R192, R140, R200.reuse, R52 ;  /* 0x000000c88cc0723c */ /* 0x080fe60000041834 */
[----:B------:R-:W-:Y:S01]  /*18900*/  MOV R14, R196 ;  /* 0x000000c4000e7202 */ /* 0x000fe20000000f00 */
[----:B------:R-:W-:Y:S01]  /*18910*/  FADD.FTZ R0, R0, R138 ;  /* 0x0000008a00007221 */ /* 0x000fe20000010000 */
        /* <DEDUP_REMOVED lines=46> */
[----:B------:R-:W-:Y:S03]  /*18c00*/  MOV R140, R133 ;  /* 0x00000085008c7202 */ /* 0x000fe60000000f00 */
        /* <DEDUP_REMOVED lines=18> */
[----:B------:R2:W-:Y:S01]  /*18d30*/  STL [R1+0x30], R0 ;  /* 0x0000300001007387 */ /* 0x0005e20000100800 */
[----:B----4-:R-:W-:Y:S01]  /*18d40*/  MOV R3, R136 ;  /* 0x0000008800037202 */ /* 0x010fe20000000f00 */
[----:B------:R-:W-:Y:S06]  /*18d50*/  @P4 BRA `(.L_x_328) ;  /* 0xffffffb400e84947 */ /* 0x000fec000383ffff */
.L_x_327:
[----:B------:R-:W2:Y:S04]  /*18d60*/  LDL.LU R8, [R1+0x20] ;  /* 0x0000200001087983 */ /* 0x000ea80000300800 */
[----:B------:R-:W3:Y:S04]  /*18d70*/  LDL.LU R7, [R1+0x24] ;  /* 0x0000240001077983 */ /* 0x000ee80000300800 */
[----:B------:R-:W4:Y:S04]  /*18d80*/  LDL.LU R6, [R1+0x28] ;  /* 0x0000280001067983 */ /* 0x000f280000300800 */
[----:B------:R-:W4:Y:S01]  /*18d90*/  LDL.LU R5, [R1+0x30] ;  /* 0x0000300001057983 */ /* 0x000f220000300800 */
[----:B------:R-:W1:Y:S01]  /*18da0*/  S2UR UR7, SR_CTAID.X ;  /* 0x00000000000779c3 */ /* 0x000e620000002500 */
[----:B------:R-:W-:Y:S01]  /*18db0*/  UISETP.NE.AND UP0, UPT, UR15, -0x1, UPT ;  /* 0xffffffff0f00788c */ /* 0x000fe2000bf05270 */
[----:B------:R-:W-:Y:S01]  /*18dc0*/  MOV R67, 0x40 ;  /* 0x0000004000437802 */ /* 0x000fe20000000f00 */
[----:B------:R-:W1:Y:S01]  /*18dd0*/  S2R R140, SR_TID.X ;  /* 0x00000000008c7919 */ /* 0x000e620000002100 */
[----:B------:R-:W1:Y:S04]  /*18de0*/  S2R R142, SR_TID.X ;  /* 0x00000000008e7919 */ /* 0x000e680000002100 */
[----:B------:R-:W1:Y:S04]  /*18df0*/  S2UR UR8, SR_CgaCtaId ;  /* 0x00000000000879c3 */ /* 0x000e680000008800 */
[----:B------:R-:W-:-:S02]  /*18e00*/  @UP0 ULDC.64 UR4, c[0x0][0x298] ;  /* 0x0000a60000040ab9 */ /* 0x000fc40000000a00 */
[----:B------:R-:W-:-:S03]  /*18e10*/  @UP0 UIMAD.WIDE.U32 UR10, UR15, UR4, URZ ;  /* 0x000000040f0a02a5 */ /* 0x000fc6000f8e003f */
[----:B------:R-:W-:Y:S01]  /*18e20*/  UMOV UR4, 0x400 ;  /* 0x0000040000047882 */ /* 0x000fe20000000000 */
[----:B-1----:R-:W-:Y:S02]  /*18e30*/  UIMAD UR6, UR7, -0x80, UR17 ;  /* 0xffffff80070678a4 */ /* 0x002fe4000f8e0211 */
[----:B------:R-:W-:Y:S02]  /*18e40*/  ULEA UR4, UR8, UR4, 0x18 ;  /* 0x0000000408047291 */ /* 0x000fe4000f8ec03f */
[----:B------:R-:W-:Y:S01]  /*18e50*/  @UP0 UIMAD UR8, UR15, UR5, UR11 ;  /* 0x000000050f0802a4 */ /* 0x000fe2000f8e020b */
[----:B------:R-:W-:Y:S02]  /*18e60*/  SHF.R.S32.HI R132, RZ, 0x1f, R140 ;  /* 0x0000001fff847819 */ /* 0x000fe4000001148c */
[----:B------:R-:W-:-:S04]  /*18e70*/  SHF.R.S32.HI R141, RZ, 0x1f, R142 ;  /* 0x0000001fff8d7819 */ /* 0x000fc8000001148e */
[----:B------:R-:W-:Y:S01]  /*18e80*/  LEA.HI R141, R141, R142, RZ, 0x3 ;  /* 0x0000008e8d8d7211 */ /* 0x000fe200078f18ff */
[----:B--2---:R-:W1:Y:S04]  /*18e90*/  SHFL.BFLY PT, R2, R8, 0x2, 0x1f ;  /* 0x0c401f0008027f89 */ /* 0x004e6800000e0000 */
[----:B---3--:R-:W2:Y:S04]  /*18ea0*/  SHFL.BFLY PT, R4, R7, 0x2, 0x1f ;  /* 0x0c401f0007047f89 */ /* 0x008ea800000e0000 */
[----:B----4-:R-:W3:Y:S04]  /*18eb0*/  SHFL.BFLY PT, R3, R6, 0x2, 0x1f ;  /* 0x0c401f0006037f89 */ /* 0x010ee800000e0000 */
[----:B------:R-:W4:Y:S01]  /*18ec0*/  SHFL.BFLY PT, R0, R5, 0x2, 0x1f ;  /* 0x0c401f0005007f89 */ /* 0x000f2200000e0000 */
[----:B-1----:R-:W-:Y:S01]  /*18ed0*/  FADD.FTZ R2, R2, R8 ;  /* 0x0000000802027221 */ /* 0x002fe20000010000 */
[----:B--2---:R-:W-:-:S04]  /*18ee0*/  FADD.FTZ R4, R4, R7 ;  /* 0x0000000704047221 */ /* 0x004fc80000010000 */
[----:B------:R-:W1:Y:S01]  /*18ef0*/  SHFL.BFLY PT, R8, R2, 0x1, 0x1f ;  /* 0x0c201f0002087f89 */ /* 0x000e6200000e0000 */
[----:B---3--:R-:W-:-:S03]  /*18f00*/  FADD.FTZ R3, R3, R6 ;  /* 0x0000000603037221 */ /* 0x008fc60000010000 */
[----:B------:R-:W2:Y:S01]  /*18f10*/  SHFL.BFLY PT, R7, R4, 0x1, 0x1f ;  /* 0x0c201f0004077f89 */ /* 0x000ea200000e0000 */
[----:B----4-:R-:W-:-:S03]  /*18f20*/  FADD.FTZ R0, R0, R5 ;  /* 0x0000000500007221 */ /* 0x010fc60000010000 */
[----:B------:R-:W3:Y:S04]  /*18f30*/  SHFL.BFLY PT, R6, R3, 0x1, 0x1f ;  /* 0x0c201f0003067f89 */ /* 0x000ee800000e0000 */
[----:B------:R-:W4:Y:S01]  /*18f40*/  SHFL.BFLY PT, R5, R0, 0x1, 0x1f ;  /* 0x0c201f0000057f89 */ /* 0x000f2200000e0000 */
[----:B-1----:R-:W-:Y:S01]  /*18f50*/  FADD.FTZ R2, R2, R8 ;  /* 0x0000000802027221 */ /* 0x002fe20000010000 */
[----:B--2---:R-:W-:-:S04]  /*18f60*/  FADD.FTZ R137, R4, R7 ;  /* 0x0000000704897221 */ /* 0x004fc80000010000 */
[----:B------:R-:W-:Y:S02]  /*18f70*/  FSETP.NE.FTZ.AND P6, PT, R2, RZ, PT ;  /* 0x000000ff0200720b */ /* 0x000fe40003fd5000 */
[----:B------:R-:W-:Y:S01]  /*18f80*/  LOP3.LUT R4, R141, 0xfffffff8, RZ, 0xc0, !PT ;  /* 0xfffffff88d047812 */ /* 0x000fe200078ec0ff */
[----:B---3-5:R-:W-:Y:S01]  /*18f90*/  FADD.FTZ R138, R3, R6 ;  /* 0x00000006038a7221 */ /* 0x028fe20000010000 */
[----:B------:R-:W-:Y:S02]  /*18fa0*/  LEA.HI R3, R132, R140, RZ, 0x2 ;  /* 0x0000008c84037211 */ /* 0x000fe400078f10ff */
[----:B------:R-:W-:Y:S01]  /*18fb0*/  IADD3 R142, -R4, R142, RZ ;  /* 0x0000008e048e7210 */ /* 0x000fe20007ffe1ff */
[----:B----4-:R-:W-:Y:S01]  /*18fc0*/  FADD.FTZ R139, R0, R5 ;  /* 0x00000005008b7221 */ /* 0x010fe20000010000 */
[----:B------:R-:W-:Y:S02]  /*18fd0*/  MOV R0, 0x3f800000 ;  /* 0x3f80000000007802 */ /* 0x000fe40000000f00 */
[----:B------:R-:W-:-:S02]  /*18fe0*/  LEA.HI R5, R132, R140, RZ, 0x5 ;  /* 0x0000008c84057211 */ /* 0x000fc400078f28ff */
[----:B------:R-:W-:Y:S02]  /*18ff0*/  LOP3.LUT R8, R3, 0x3ffffffc, RZ, 0xc0, !PT ;  /* 0x3ffffffc03087812 */ /* 0x000fe400078ec0ff */
[----:B------:R-:W1:Y:S01]  /*19000*/  @P6 MUFU.RCP R0, R2 ;  /* 0x0000000200006308 */ /* 0x000e620000001000 */
[----:B------:R-:W-:Y:S02]  /*19010*/  LOP3.LUT R6, R5, 0xffffffe0, RZ, 0xc0, !PT ;  /* 0xffffffe005067812 */ /* 0x000fe400078ec0ff */
[-C--:B------:R-:W-:Y:S02]  /*19020*/  LEA.HI R132, R132, R140.reuse, RZ, 0x3 ;  /* 0x0000008c84847211 */ /* 0x080fe400078f18ff */
[-C--:B------:R-:W-:Y:S02]  /*19030*/  IADD3 R8, -R8, R140.reuse, RZ ;  /* 0x0000008c08087210 */ /* 0x080fe40007ffe1ff */
[----:B------:R-:W-:Y:S02]  /*19040*/  IADD3 R140, -R6, R140, RZ ;  /* 0x0000008c068c7210 */ /* 0x000fe40007ffe1ff */
[----:B------:R-:W-:-:S02]  /*19050*/  SHF.R.S32.HI R4, RZ, 0x2, R3 ;  /* 0x00000002ff047819 */ /* 0x000fc40000011403 */
[----:B------:R-:W-:Y:S02]  /*19060*/  SHF.R.S32.HI R6, RZ, 0x1f, R3 ;  /* 0x0000001fff067819 */ /* 0x000fe40000011403 */
[----:B------:R-:W-:Y:S02]  /*19070*/  SHF.R.S32.HI R5, RZ, 0x5, R5 ;  /* 0x00000005ff057819 */ /* 0x000fe40000011405 */
[----:B------:R-:W-:Y:S02]  /*19080*/  LEA.HI R6, R6, R4, RZ, 0x3 ;  /* 0x0000000406067211 */ /* 0x000fe400078f18ff */
[----:B------:R-:W-:Y:S01]  /*19090*/  FSETP.NE.FTZ.AND P3, PT, R137, RZ, PT ;  /* 0x000000ff8900720b */ /* 0x000fe20003f75000 */
[C---:B-1----:R-:W-:Y:S01]  /*190a0*/  FMUL.FTZ R148, R0.reuse, R148 ;  /* 0x0000009400947220 */ /* 0x042fe20000410000 */
[----:B------:R-:W-:Y:S01]  /*190b0*/  SHF.R.S32.HI R7, RZ, 0x3, R132 ;  /* 0x00000003ff077819 */ /* 0x000fe20000011484 */
[C---:B------:R-:W-:Y:S01]  /*190c0*/  FMUL.FTZ R149, R0.reuse, R149 ;  /* 0x0000009500957220 */ /* 0x040fe20000410000 */
[----:B------:R-:W-:Y:S01]  /*190d0*/  LEA R8, R5, R8, 0x9 ;  /* 0x0000000805087211 */ /* 0x000fe200078e48ff */
[----:B------:R-:W-:Y:S01]  /*190e0*/  FMUL.FTZ R152, R0, R152 ;  /* 0x0000009800987220 */ /* 0x000fe20000410000 */
[----:B------:R-:W-:Y:S01]  /*190f0*/  LOP3.LUT R5, R6, 0xfffffff8, RZ, 0xc0, !PT ;  /* 0xfffffff806057812 */ /* 0x000fe200078ec0ff */
[C---:B------:R-:W-:Y:S01]  /*19100*/  FMUL.FTZ R153, R0.reuse, R153 ;  /* 0x0000009900997220 */ /* 0x040fe20000410000 */
[----:B------:R-:W-:Y:S01]  /*19110*/  ISETP.GE.AND P0, PT, R7, UR6, PT ;  /* 0x0000000607007c0c */ /* 0x000fe2000bf06270 */
        /* <DEDUP_REMOVED lines=28> */
[----:B------:R-:W-:-:S02]  /*192e0*/  MOV R3, 0x3f800000 ;  /* 0x3f80000000037802 */ /* 0x000fc40000000f00 */
[----:B------:R-:W-:Y:S02]  /*192f0*/  IADD3 R0, R4, -R5, RZ ;  /* 0x8000000504007210 */ /* 0x000fe40007ffe0ff */
[----:B------:R-:W1:Y:S01]  /*19300*/  @P6 LDC R5, c[0x0][0x2e8] ;  /* 0x0000ba00ff056b82 */ /* 0x000e620000000800 */
[----:B------:R-:W-:Y:S01]  /*19310*/  MOV R80, 0x20 ;  /* 0x0000002000507802 */ /* 0x000fe20000000f00 */
[----:B------:R-:W2:Y:S01]  /*19320*/  @P3 MUFU.RCP R3, R137 ;  /* 0x0000008900033308 */ /* 0x000ea20000001000 */
[C---:B------:R-:W-:Y:S02]  /*19330*/  SHF.L.U32 R21, R0.reuse, 0x6, RZ ;  /* 0x0000000600157819 */ /* 0x040fe400000006ff */
[----:B------:R-:W-:Y:S02]  /*19340*/  R2P PR, R0, 0x6 ;  /* 0x0000000600007804 */ /* 0x000fe40000000000 */
[----:B------:R-:W-:Y:S02]  /*19350*/  LOP3.LUT R21, R21, 0x1c0, RZ, 0xc0, !PT ;  /* 0x000001c015157812 */ /* 0x000fe400078ec0ff */
[----:B------:R-:W-:-:S02]  /*19360*/  PLOP3.LUT P5, PT, PT, PT, UP0, 0x80, 0x0 ;  /* 0x000000000000781c */ /* 0x000fc40003faf008 */
[----:B------:R-:W-:Y:S02]  /*19370*/  LOP3.LUT R4, R0, 0x1, RZ, 0xc0, !PT ;  /* 0x0000000100047812 */ /* 0x000fe400078ec0ff */
[----:B------:R3:W4:Y:S01]  /*19380*/  @P6 MUFU.LG2 R0, R2 ;  /* 0x0000000200006308 */ /* 0x0007220000000c00 */
[----:B------:R-:W-:Y:S02]  /*19390*/  LEA.HI R21, R21, R21, RZ, 0x1d ;  /* 0x0000001515157211 */ /* 0x000fe400078fe8ff */
[----:B------:R-:W-:Y:S02]  /*193a0*/  ISETP.NE.U32.AND P4, PT, R4, 0x1, PT ;  /* 0x000000010400780c */ /* 0x000fe40003f85070 */
[----:B------:R-:W-:Y:S01]  /*193b0*/  LEA R21, R8, R21, 0x1 ;  /* 0x0000001508157211 */ /* 0x000fe200078e08ff */
[C---:B--2---:R-:W-:Y:S01]  /*193c0*/  FMUL.FTZ R150, R3.reuse, R150 ;  /* 0x0000009603967220 */ /* 0x044fe20000410000 */
[C---:B------:R-:W-:Y:S01]  /*193d0*/  FMUL.FTZ R151, R3.reuse, R151 ;  /* 0x0000009703977220 */ /* 0x040fe20000410000 */
[----:B------:R-:W-:Y:S01]  /*193e0*/  FMUL.FTZ R154, R3, R154 ;  /* 0x0000009a039a7220 */ /* 0x000fe20000410000 */
[----:B------:R-:W-:Y:S01]  /*193f0*/  LEA R21, R21, UR4, 0x1 ;  /* 0x0000000415157c11 */ /* 0x000fe2000f8e08ff */
[C---:B------:R-:W-:Y:S01]  /*19400*/  FMUL.FTZ R155, R3.reuse, R155 ;  /* 0x0000009b039b7220 */ /* 0x040fe20000410000 */
[C---:B------:R-:W-:Y:S01]  /*19410*/  FMUL.FTZ R162, R3.reuse, R162 ;  /* 0x000000a203a27220 */ /* 0x040fe20000410000 */
[C---:B------:R-:W-:Y:S01]  /*19420*/  FMUL.FTZ R9, R3.reuse, R163 ;  /* 0x000000a303097220 */ /* 0x040fe20000410000 */
[C---:B------:R-:W-:Y:S01]  /*19430*/  FMUL.FTZ R170, R3.reuse, R170 ;  /* 0x000000aa03aa7220 */ /* 0x040fe20000410000 */
[----:B------:R-:W-:Y:S01]  /*19440*/  FMUL.FTZ R6, R3, R171 ;  /* 0x000000ab03067220 */ /* 0x000fe20000410000 */
[----:B------:R-:W-:-:S02]  /*19450*/  SEL R80, R80, 0xffffffe0, !P1 ;  /* 0xffffffe050507807 */ /* 0x000fc40004800000 */
[----:B------:R-:W-:Y:S01]  /*19460*/  SEL R67, R67, 0xffffffc0, !P2 ;  /* 0xffffffc043437807 */ /* 0x000fe20005000000 */
[----:B---34-:R-:W-:Y:S06]  /*19470*/  @P5 BRA `(.L_x_331) ;  /* 0x00000000001c5947 */ /* 0x018fec0003800000 */
[----:B------:R-:W2:Y:S01]  /*19480*/  S2UR UR9, SR_CTAID.Y ;  /* 0x00000000000979c3 */ /* 0x000ea20000002600 */
[----:B------:R-:W-:Y:S01]  /*19490*/  ULDC.64 UR4, c[0x0][0x290] ;  /* 0x0000a40000047ab9 */ /* 0x000fe20000000a00 */
[----:B--2---:R-:W-:Y:S02]  /*194a0*/  USHF.R.S32.HI UR8, URZ, 0x1f, UR9 ;  /* 0x0000001f3f087899 */ /* 0x004fe40008011409 */
[----:B------:R-:W-:Y:S02]  /*194b0*/  UIMAD.WIDE.U32 UR10, UR9, UR4, URZ ;  /* 0x00000004090a72a5 */ /* 0x000fe4000f8e003f */
[----:B------:R-:W-:-:S04]  /*194c0*/  UIMAD UR8, UR8, UR4, URZ ;  /* 0x00000004080872a4 */ /* 0x000fc8000f8e023f */
[----:B------:R-:W-:-:S04]  /*194d0*/  UIMAD UR8, UR9, UR5, UR8 ;  /* 0x00000005090872a4 */ /* 0x000fc8000f8e0208 */
[----:B------:R-:W-:-:S12]  /*194e0*/  UIADD3 UR8, UR11, UR8, URZ ;  /* 0x000000080b087290 */ /* 0x000fd8000fffe03f */
.L_x_331:
[----:B------:R-:W-:Y:S01]  /*194f0*/  ULDC.U8 UR4, c[0x0][0x3d8] ;  /* 0x0000f60000047ab9 */ /* 0x000fe20000000000 */
[----:B------:R-:W-:Y:S01]  /*19500*/  ULDC.U8 UR9, c[0x0][0x3d9] ;  /* 0x0000f64000097ab9 */ /* 0x000fe20000000000 */
[----:B------:R-:W-:Y:S01]  /*19510*/  ISETP.NE.AND P2, PT, RZ, UR4, PT ;  /* 0x00000004ff007c0c */ /* 0x000fe2000bf45270 */
[----:B------:R-:W-:Y:S01]  /*19520*/  @P6 FMUL.FTZ R0, R0, 0.69314718246459960938 ;  /* 0x3f31721800006820 */ /* 0x000fe20000410000 */
[----:B------:R-:W-:Y:S01]  /*19530*/  MOV R81, 0x7f800000 ;  /* 0x7f80000000517802 */ /* 0x000fe20000000f00 */
[C---:B------:R-:W-:Y:S01]  /*19540*/  FMUL.FTZ R178, R3.reuse, R178 ;  /* 0x000000b203b27220 */ /* 0x040fe20000410000 */
[----:B------:R-:W-:Y:S01]  /*19550*/  ISETP.NE.OR P1, PT, RZ, UR9, !P2 ;  /* 0x00000009ff007c0c */ /* 0x000fe2000d725670 */
[----:B-1----:R-:W-:Y:S01]  /*19560*/  @P6 FFMA.FTZ R81, R136, R5, R0 ;  /* 0x0000000588516223 */ /* 0x002fe20000010000 */
        /* <DEDUP_REMOVED lines=16> */
.L_x_332:
[----:B------:R-:W-:Y:S01]  /*19670*/  ISETP.NE.AND P1, PT, RZ, UR9, PT ;  /* 0x00000009ff007c0c */ /* 0x000fe2000bf25270 */
[----:B------:R-:W-:Y:S01]  /*19680*/  FMUL.FTZ R26, R3, R195 ;  /* 0x000000c3031a7220 */ /* 0x000fe20000410000 */
[----:B------:R-:W-:Y:S01]  /*19690*/  IADD3 R20, R21, -0x10, RZ ;  /* 0xfffffff015147810 */ /* 0x000fe20007ffe0ff */
[----:B------:R-:W-:Y:S01]  /*196a0*/  FMUL.FTZ R202, R3, R202 ;  /* 0x000000ca03ca7220 */ /* 0x000fe20000410000 */
        /* <DEDUP_REMOVED lines=8> */
[C---:B------:R-:W-:Y:S01]  /*19730*/  FMUL.FTZ R46, R3.reuse, R83 ;  /* 0x00000053032e7220 */ /* 0x040fe20000410000 */
[----:B------:R-:W-:Y:S01]  /*19740*/  @!P1 PLOP3.LUT P4, PT, P2, PT, PT, 0x80, 0x0 ;  /* 0x000000000000981c */ /* 0x000fe2000178f070 */
[----:B------:R-:W-:Y:S01]  /*19750*/  FMUL.FTZ R86, R3, R86 ;  /* 0x0000005603567220 */ /* 0x000fe20000410000 */
[----:B------:R-:W-:Y:S01]  /*19760*/  FSETP.NE.FTZ.AND P2, PT, R139, RZ, PT ;  /* 0x000000ff8b00720b */ /* 0x000fe20003f55000 */
        /* <DEDUP_REMOVED lines=12> */
[----:B------:R-:W2:Y:S01]  /*19830*/  @P2 MUFU.RCP R0, R139 ;  /* 0x0000008b00002308 */ /* 0x000ea20000001000 */
[----:B------:R-:W-:Y:S01]  /*19840*/  F2FP.BF16.F32.PACK_AB R5, R149, R148 ;  /* 0x000000949505723e */ /* 0x000fe200000010ff */
[----:B------:R-:W-:Y:S01]  /*19850*/  BSSY B0, `(.L_x_333) ;  /* 0x000012c000007945 */ /* 0x000fe20003800000 */
        /* <DEDUP_REMOVED lines=66> */
[----:B------:R1:W-:Y:S01]  /*19c80*/  STS [R21], R5 ;  /* 0x0000000515007388 */ /* 0x0003e20000000800 */
        /* <DEDUP_REMOVED lines=22> */
[----:B------:R-:W-:Y:S02]  /*19df0*/  F2FP.BF16.F32.PACK_AB R16, R16, R184 ;  /* 0x000000b81010723e */ /* 0x000fe400000010ff */
[----:B------:R-:W-:Y:S02]  /*19e00*/  F2FP.BF16.F32.PACK_AB R15, R15, R186 ;  /* 0x000000ba0f0f723e */ /* 0x000fe400000010ff */
[----:B-1----:R-:W-:Y:S02]  /*19e10*/  IADD3 R5, R67, R20, RZ ;  /* 0x0000001443057210 */ /* 0x002fe40007ffe0ff */
[----:B--2---:R-:W-:-:S02]  /*19e20*/  IADD3 R0, R21, R80, RZ ;  /* 0x0000005015007210 */ /* 0x004fc40007ffe0ff */
[----:B------:R-:W-:Y:S02]  /*19e30*/  F2FP.BF16.F32.PACK_AB R17, R17, R180 ;  /* 0x000000b41111723e */ /* 0x000fe400000010ff */
[----:B---3--:R-:W-:Y:S01]  /*19e40*/  IADD3 R13, R80, R20, RZ ;  /* 0x00000014500d7210 */ /* 0x008fe20007ffe0ff */
[----:B------:R1:W-:Y:S01]  /*19e50*/  STS [R0], R10 ;  /* 0x0000000a00007388 */ /* 0x0003e20000000800 */
[----:B------:R-:W-:Y:S01]  /*19e60*/  F2FP.BF16.F32.PACK_AB R25, R183, R25 ;  /* 0x00000019b719723e */ /* 0x000fe200000010ff */
[----:B------:R-:W-:Y:S01]  /*19e70*/  IMAD.IADD R2, R0, 0x1, R67 ;  /* 0x0000000100027824 */ /* 0x000fe200078e0243 */
[----:B----4-:R-:W-:Y:S01]  /*19e80*/  IADD3 R3, R21, R67, RZ ;  /* 0x0000004315037210 */ /* 0x010fe20007ffe0ff */
[----:B------:R-:W-:Y:S01]  /*19e90*/  STS [R0+0x400], R9 ;  /* 0x0004000900007388 */ /* 0x000fe20000000800 */
[----:B------:R-:W-:Y:S02]  /*19ea0*/  F2FP.BF16.F32.PACK_AB R24, R24, R188 ;  /* 0x000000bc1818723e */ /* 0x000fe400000010ff */
[----:B------:R-:W-:Y:S01]  /*19eb0*/  F2FP.BF16.F32.PACK_AB R28, R191, R28 ;  /* 0x0000001cbf1c723e */ /* 0x000fe200000010ff */
[----:B------:R2:W-:Y:S01]  /*19ec0*/  STS [R13], R7 ;  /* 0x000000070d007388 */ /* 0x0005e20000000800 */
[----:B------:R-:W-:Y:S01]  /*19ed0*/  F2FP.BF16.F32.PACK_AB R27, R27, R192 ;  /* 0x000000c01b1b723e */ /* 0x000fe200000010ff */
[----:B-----5:R-:W3:Y:S01]  /*19ee0*/  @P2 LDC R12, c[0x0][0x2e8] ;  /* 0x0000ba00ff0c2b82 */ /* 0x020ee20000000800 */
[----:B------:R-:W-:Y:S01]  /*19ef0*/  F2FP.BF16.F32.PACK_AB R26, R26, R194 ;  /* 0x000000c21a1a723e */ /* 0x000fe200000010ff */
[----:B------:R4:W-:Y:S01]  /*19f00*/  STS [R13+0x400], R6 ;  /* 0x000400060d007388 */ /* 0x0009e20000000800 */
[----:B------:R-:W-:-:S02]  /*19f10*/  F2FP.BF16.F32.PACK_AB R55, R55, R200 ;  /* 0x000000c83737723e */ /* 0x000fc400000010ff */
[----:B------:R-:W-:Y:S01]  /*19f20*/  F2FP.BF16.F32.PACK_AB R54, R54, R202 ;  /* 0x000000ca3636723e */ /* 0x000fe200000010ff */
[----:B------:R5:W-:Y:S01]  /*19f30*/  STS [R0+0x2000], R8 ;  /* 0x0020000800007388 */ /* 0x000be20000000800 */
[----:B------:R-:W-:Y:S01]  /*19f40*/  IADD3 R4, R13, R67, RZ ;  /* 0x000000430d047210 */ /* 0x000fe20007ffe0ff */
[----:B------:R-:W3:Y:S01]  /*19f50*/  @!P1 LDC R11, c[0x0][0x270] ;  /* 0x00009c00ff0b9b82 */ /* 0x000ee20000000800 */
[----:B------:R-:W-:Y:S01]  /*19f60*/  F2FP.BF16.F32.PACK_AB R57, R57, R196 ;  /* 0x000000c43939723e */ /* 0x000fe200000010ff */
[----:B------:R-:W-:Y:S01]  /*19f70*/  STS [R0+0x2400], R14 ;  /* 0x0024000e00007388 */ /* 0x000fe20000000800 */
[----:B------:R-:W-:Y:S02]  /*19f80*/  F2FP.BF16.F32.PACK_AB R56, R199, R56 ;  /* 0x00000038c738723e */ /* 0x000fe400000010ff */
[----:B------:R-:W-:Y:S01]  /*19f90*/  F2FP.BF16.F32.PACK_AB R53, R53, R204 ;  /* 0x000000cc3535723e */ /* 0x000fe200000010ff */
[----:B------:R-:W-:Y:S01]  /*19fa0*/  STS [R13+0x2000], R23 ;  /* 0x002000170d007388 */ /* 0x000fe20000000800 */
[----:B------:R-:W-:Y:S01]  /*19fb0*/  F2FP.BF16.F32.PACK_AB R52, R207, R52 ;  /* 0x00000034cf34723e */ /* 0x000fe200000010ff */
[----:B-1----:R-:W1:Y:S01]  /*19fc0*/  @P3 LDC R10, c[0x0][0x2e8] ;  /* 0x0000ba00ff0a3b82 */ /* 0x002e620000000800 */
[----:B------:R-:W-:Y:S01]  /*19fd0*/  F2FP.BF16.F32.PACK_AB R51, R51, R31 ;  /* 0x0000001f3333723e */ /* 0x000fe200000010ff */
[----:B------:R-:W-:Y:S01]  /*19fe0*/  STS [R13+0x2400], R22 ;  /* 0x002400160d007388 */ /* 0x000fe20000000800 */
[----:B------:R-:W-:-:S02]  /*19ff0*/  F2FP.BF16.F32.PACK_AB R50, R50, R70 ;  /* 0x000000463232723e */ /* 0x000fc400000010ff */
[----:B------:R-:W-:Y:S01]  /*1a000*/  F2FP.BF16.F32.PACK_AB R47, R47, R35 ;  /* 0x000000232f2f723e */ /* 0x000fe200000010ff */
[----:B------:R3:W-:Y:S01]  /*1a010*/  STS [R3], R19 ;  /* 0x0000001303007388 */ /* 0x0007e20000000800 */
[----:B------:R-:W-:Y:S01]  /*1a020*/  F2FP.BF16.F32.PACK_AB R46, R46, R82 ;  /* 0x000000522e2e723e */ /* 0x000fe200000010ff */
[----:B--2---:R-:W2:Y:S01]  /*1a030*/  @P1 LDC R7, c[0x0][0x2c0] ;  /* 0x0000b000ff071b82 */ /* 0x004ea20000000800 */
[----:B------:R-:W-:Y:S01]  /*1a040*/  F2FP.BF16.F32.PACK_AB R49, R49, R72 ;  /* 0x000000483131723e */ /* 0x000fe200000010ff */
[----:B------:R-:W-:Y:S01]  /*1a050*/  STS [R3+0x400], R18 ;  /* 0x0004001203007388 */ /* 0x000fe20000000800 */
[----:B------:R-:W-:Y:S02]  /*1a060*/  F2FP.BF16.F32.PACK_AB R48, R75, R48 ;  /* 0x000000304b30723e */ /* 0x000fe400000010ff */
[----:B------:R-:W-:Y:S01]  /*1a070*/  F2FP.BF16.F32.PACK_AB R45, R45, R76 ;  /* 0x0000004c2d2d723e */ /* 0x000fe200000010ff */
[----:B------:R3:W-:Y:S01]  /*1a080*/  STS [R5], R16 ;  /* 0x0000001005007388 */ /* 0x0007e20000000800 */
[----:B------:R-:W-:Y:S01]  /*1a090*/  F2FP.BF16.F32.PACK_AB R44, R79, R44 ;  /* 0x0000002c4f2c723e */ /* 0x000fe200000010ff */
[----:B----4-:R-:W4:Y:S01]  /*1a0a0*/  @!P1 LDC R6, c[0x0][0x2c4] ;  /* 0x0000b100ff069b82 */ /* 0x010f220000000800 */
[----:B------:R-:W-:Y:S01]  /*1a0b0*/  F2FP.BF16.F32.PACK_AB R43, R43, R84 ;  /* 0x000000542b2b723e */ /* 0x000fe200000010ff */
[----:B------:R-:W-:Y:S01]  /*1a0c0*/  STS [R5+0x400], R15 ;  /* 0x0004000f05007388 */ /* 0x000fe20000000800 */
        /* <DEDUP_REMOVED lines=11> */
[----:B------:R-:W-:Y:S01]  /*1a180*/  @!P1 IMAD.MOV.U32 R7, RZ, RZ, 0x1 ;  /* 0x00000001ff079424 */ /* 0x000fe200078e00ff */
[----:B------:R-:W-:Y:S01]  /*1a190*/  F2FP.BF16.F32.PACK_AB R35, R101, R100 ;  /* 0x000000646523723e */ /* 0x000fe200000010ff */
[----:B------:R-:W-:Y:S01]  /*1a1a0*/  STS [R5+0x2400], R28 ;  /* 0x0024001c05007388 */ /* 0x000fe20000000800 */
[----:B------:R-:W-:-:S02]  /*1a1b0*/  F2FP.BF16.F32.PACK_AB R34, R34, R102 ;  /* 0x000000662222723e */ /* 0x000fc400000010ff */
[----:B------:R-:W-:Y:S01]  /*1a1c0*/  F2FP.BF16.F32.PACK_AB R31, R113, R112 ;  /* 0x00000070711f723e */ /* 0x000fe200000010ff */
[----:B------:R-:W-:Y:S01]  /*1a1d0*/  STS [R2], R27 ;  /* 0x0000001b02007388 */ /* 0x000fe20000000800 */
[----:B------:R-:W-:Y:S01]  /*1a1e0*/  F2FP.BF16.F32.PACK_AB R30, R30, R114 ;  /* 0x000000721e1e723e */ /* 0x000fe200000010ff */
[----:B----4-:R-:W4:Y:S01]  /*1a1f0*/  @P4 LDC R6, c[0x0][0x2e4] ;  /* 0x0000b900ff064b82 */ /* 0x010f220000000800 */
[----:B------:R-:W-:Y:S01]  /*1a200*/  F2FP.BF16.F32.PACK_AB R33, R33, R104 ;  /* 0x000000682121723e */ /* 0x000fe200000010ff */
[----:B------:R-:W-:Y:S01]  /*1a210*/  STS [R2+0x400], R26 ;  /* 0x0004001a02007388 */ /* 0x000fe20000000800 */
[----:B------:R-:W-:Y:S02]  /*1a220*/  F2FP.BF16.F32.PACK_AB R32, R107, R32 ;  /* 0x000000206b20723e */ /* 0x000fe400000010ff */
[----:B------:R-:W-:Y:S01]  /*1a230*/  F2FP.BF16.F32.PACK_AB R29, R29, R108 ;  /* 0x0000006c1d1d723e */ /* 0x000fe200000010ff */
[----:B------:R-:W-:Y:S01]  /*1a240*/  STS [R4], R55 ;  /* 0x0000003704007388 */ /* 0x000fe20000000800 */
        /* <DEDUP_REMOVED lines=16> */
[----:B-1----:R-:W-:Y:S01]  /*1a350*/  MOV R17, 0x7f800000 ;  /* 0x7f80000000117802 */ /* 0x002fe20000000f00 */
[----:B------:R-:W-:Y:S01]  /*1a360*/  STS [R21+0x4000], R51 ;  /* 0x0040003315007388 */ /* 0x000fe20000000800 */
[----:B------:R-:W-:-:S03]  /*1a370*/  SHF.L.U32 R23, R142, 0x3, RZ ;  /* 0x000000038e177819 */ /* 0x000fc600000006ff */
[----:B------:R-:W-:Y:S04]  /*1a380*/  STS [R21+0x4400], R50 ;  /* 0x0044003215007388 */ /* 0x000fe80000000800 */
        /* <DEDUP_REMOVED lines=8> */
[----:B------:R-:W-:Y:S04]  /*1a410*/  STS [R13+0x4000], R39 ;  /* 0x004000270d007388 */ /* 0x000fe80000000800 */
[----:B------:R-:W-:Y:S04]  /*1a420*/  STS [R13+0x4400], R38 ;  /* 0x004400260d007388 */ /* 0x000fe80000000800 */
[----:B------:R-:W-:Y:S04]  /*1a430*/  STS [R0+0x6000], R41 ;  /* 0x0060002900007388 */ /* 0x000fe80000000800 */
[----:B------:R3:W-:Y:S01]  /*1a440*/  STS [R0+0x6400], R40 ;  /* 0x0064002800007388 */ /* 0x0007e20000000800 */
[----:B-1----:R-:W-:-:S03]  /*1a450*/  SHF.R.S32.HI R20, RZ, 0x3, R141 ;  /* 0x00000003ff147819 */ /* 0x002fc6000001148d */
[----:B------:R-:W-:Y:S04]  /*1a460*/  STS [R13+0x6000], R37 ;  /* 0x006000250d007388 */ /* 0x000fe80000000800 */
[----:B------:R-:W-:Y:S04]  /*1a470*/  STS [R13+0x6400], R36 ;  /* 0x006400240d007388 */ /* 0x000fe80000000800 */
[----:B------:R-:W-:Y:S04]  /*1a480*/  STS [R3+0x4000], R35 ;  /* 0x0040002303007388 */ /* 0x000fe80000000800 */
[----:B------:R-:W-:Y:S04]  /*1a490*/  STS [R3+0x4400], R34 ;  /* 0x0044002203007388 */ /* 0x000fe80000000800 */
[----:B------:R-:W-:Y:S04]  /*1a4a0*/  STS [R5+0x4000], R31 ;  /* 0x0040001f05007388 */ /* 0x000fe80000000800 */
[----:B------:R-:W-:Y:S01]  /*1a4b0*/  STS [R5+0x4400], R30 ;  /* 0x0044001e05007388 */ /* 0x000fe20000000800 */
[----:B---3--:R-:W-:Y:S01]  /*1a4c0*/  @P1 MOV R0, 0x1 ;  /* 0x0000000100001802 */ /* 0x008fe20000000f00 */
[----:B----4-:R-:W-:-:S02]  /*1a4d0*/  @!P1 IMAD R0, R6, R11, RZ ;  /* 0x0000000b06009224 */ /* 0x010fc400078e02ff */
[----:B------:R-:W-:Y:S01]  /*1a4e0*/  STS [R3+0x6000], R33 ;  /* 0x0060002103007388 */ /* 0x000fe20000000800 */
[----:B------:R-:W1:Y:S03]  /*1a4f0*/  @P5 LDC R11, c[0x0][0x2e8] ;  /* 0x0000ba00ff0b5b82 */ /* 0x000e660000000800 */
        /* <DEDUP_REMOVED lines=9> */
[----:B---3--:R-:W3:Y:S01]  /*1a590*/  @P3 MUFU.LG2 R5, R137 ;  /* 0x0000008900053308 */ /* 0x008ee20000000c00 */
[----:B------:R-:W5:Y:S02]  /*1a5a0*/  S2R R14, SR_CTAID.Y ;  /* 0x00000000000e7919 */ /* 0x000f640000002600 */
[----:B------:R-:W-:Y:S04]  /*1a5b0*/  STS [R4+0x6000], R64 ;  /* 0x0060004004007388 */ /* 0x000fe80000000800 */
[----:B------:R1:W-:Y:S01]  /*1a5c0*/  STS [R4+0x6400], R63 ;  /* 0x0064003f04007388 */ /* 0x0003e20000000800 */
[----:B------:R-:W-:Y:S06]  /*1a5d0*/  BAR.SYNC.DEFER_BLOCKING 0x0 ;  /* 0x0000000000007b1d */ /* 0x000fec0000010000 */
[----:B------:R-:W1:Y:S01]  /*1a5e0*/  S2R R28, SR_CTAID.Z ;  /* 0x00000000001c7919 */ /* 0x000e620000002700 */
[----:B----4-:R-:W-:-:S04]  /*1a5f0*/  LEA.HI.SX32 R2, R132, 0x10, 0x1d ;  /* 0x0000001084027811 */ /* 0x010fc800078feaff */
[----:B------:R-:W-:Y:S01]  /*1a600*/  ISETP.GE.AND P4, PT, R2, UR6, PT ;  /* 0x0000000602007c0c */ /* 0x000fe2000bf86270 */
[----:B---3--:R-:W-:Y:S01]  /*1a610*/  @P3 FMUL.FTZ R2, R5, 0.69314718246459960938 ;  /* 0x3f31721805023820 */ /* 0x008fe20000410000 */
[----:B------:R-:W-:-:S03]  /*1a620*/  LEA.HI.SX32 R5, R132, 0x20, 0x1d ;  /* 0x0000002084057811 */ /* 0x000fc600078feaff */
[----:B------:R-:W-:Y:S01]  /*1a630*/  @P3 FFMA.FTZ R19, R135, R10, R2 ;  /* 0x0000000a87133223 */ /* 0x000fe20000010002 */
[----:B--2---:R-:W-:Y:S01]  /*1a640*/  IMAD R2, R7, UR7, RZ ;  /* 0x0000000707027c24 */ /* 0x004fe2000f8e02ff */
[----:B------:R-:W-:Y:S01]  /*1a650*/  ISETP.GE.AND P3, PT, R5, UR6, PT ;  /* 0x0000000605007c0c */ /* 0x000fe2000bf66270 */
[----:B-----5:R-:W-:Y:S01]  /*1a660*/  IMAD R3, R14, R0, RZ ;  /* 0x000000000e037224 */ /* 0x020fe200078e02ff */
[----:B-1----:R-:W1:Y:S01]  /*1a670*/  @P5 MUFU.LG2 R4, R138 ;  /* 0x0000008a00045308 */ /* 0x002e620000000c00 */
[----:B------:R-:W-:Y:S01]  /*1a680*/  @P1 IMAD R0, R9, R8, RZ ;  /* 0x0000000809001224 */ /* 0x000fe200078e02ff */
[----:B------:R2:W3:Y:S01]  /*1a690*/  LDS.128 R24, [R244+0x3800] ;  /* 0x00380000f4187984 */ /* 0x0004e20000000c00 */
[----:B------:R-:W-:Y:S02]  /*1a6a0*/  @!P1 MOV R0, R6 ;  /* 0x0000000600009202 */ /* 0x000fe40000000f00 */
[----:B------:R-:W-:Y:S02]  /*1a6b0*/  SEL R3, R3, RZ, !P6 ;  /* 0x000000ff03037207 */ /* 0x000fe40007000000 */
[----:B------:R-:W-:Y:S01]  /*1a6c0*/  LOP3.LUT P6, RZ, R140, 0x3, RZ, 0xc0, !PT ;  /* 0x000000038cff7812 */ /* 0x000fe200078cc0ff */
[----:B------:R-:W4:Y:S01]  /*1a6d0*/  @P2 MUFU.LG2 R8, R139 ;  /* 0x0000008b00082308 */ /* 0x000f220000000c00 */
[----:B------:R-:W-:Y:S01]  /*1a6e0*/  SHF.L.U32 R2, R2, 0x7, RZ ;  /* 0x0000000702027819 */ /* 0x000fe200000006ff */
[----:B-1----:R-:W-:Y:S01]  /*1a6f0*/  @P5 FMUL.FTZ R4, R4, 0.69314718246459960938 ;  /* 0x3f31721804045820 */ /* 0x002fe20000410000 */
[----:B------:R-:W-:Y:S01]  /*1a700*/  IMAD R3, R28, R0, R3 ;  /* 0x000000001c037224 */ /* 0x000fe200078e0203 */
[----:B------:R-:W-:-:S02]  /*1a710*/  IADD3 R0, R20, 0x30, RZ ;  /* 0x0000003014007810 */ /* 0x000fc40007ffe0ff */
[----:B------:R-:W-:Y:S02]  /*1a720*/  @P5 FFMA.FTZ R16, R134, R11, R4 ;  /* 0x0000000b86105223 */ /* 0x000fe40000010004 */
[----:B------:R-:W-:Y:S01]  /*1a730*/  ISETP.GE.AND P1, PT, R0, UR14, PT ;  /* 0x0000000e00007c0c */ /* 0x000fe2000bf26270 */
[----:B----4-:R-:W-:Y:S01]  /*1a740*/  @P2 FMUL.FTZ R5, R8, 0.69314718246459960938 ;  /* 0x3f31721808052820 */ /* 0x010fe20000410000 */
[----:B------:R-:W-:-:S03]  /*1a750*/  SHF.R.S32.HI R0, RZ, 0x1f, R2 ;  /* 0x0000001fff007819 */ /* 0x000fc60000011402 */
[----:B------:R-:W-:Y:S01]  /*1a760*/  @P2 FFMA.FTZ R17, R133, R12, R5 ;  /* 0x0000000c85112223 */ /* 0x000fe20000010005 */
[--C-:B------:R-:W-:Y:S02]  /*1a770*/  IADD3 R5, P5, P2, R2, R68, R3.reuse ;  /* 0x0000004402057210 */ /* 0x100fe40007abe003 */
        /* <DEDUP_REMOVED lines=20> */
[----:B------:R-:W-:-:S04]  /*1a8c0*/  ISETP.GE.AND P0, PT, R2, UR14, PT ;  /* 0x0000000e02007c0c */ /* 0x000fc8000bf06270 */
[----:B------:R-:W-:-:S09]  /*1a8d0*/  ISETP.GE.AND P1, PT, R11, UR14, PT ;  /* 0x0000000e0b007c0c */ /* 0x000fd2000bf26270 */
[----:B------:R-:W-:-:S04]  /*1a8e0*/  @!P0 IMAD R0, R2, R7, RZ ;  /* 0x0000000702008224 */ /* 0x000fc800078e02ff */
[----:B------:R-:W-:Y:S01]  /*1a8f0*/  @!P1 IMAD R3, R11, R7, RZ ;  /* 0x000000070b039224 */ /* 0x000fe200078e02ff */
[----:B------:R-:W-:-:S04]  /*1a900*/  @!P0 IADD3 R6, P2, R0, R5, RZ ;  /* 0x0000000500068210 */ /* 0x000fc80007f5e0ff */
[----:B------:R-:W-:Y:S01]  /*1a910*/  @!P0 LEA.HI.X.SX32 R9, R0, R4, 0x1, P2 ;  /* 0x0000000400098211 */ /* 0x000fe200010f0eff */
[----:B------:R-:W-:Y:S01]  /*1a920*/  VIADD R0, R2, 0x40 ;  /* 0x0000004002007836 */ /* 0x000fe20000000000 */
[----:B------:R-:W-:-:S04]  /*1a930*/  @!P1 IADD3 R10, P2, R3, R5, RZ ;  /* 0x00000005030a9210 */ /* 0x000fc80007f5e0ff */
[----:B------:R-:W-:Y:S02]  /*1a940*/  ISETP.GE.AND P6, PT, R0, UR14, PT ;  /* 0x0000000e00007c0c */ /* 0x000fe4000bfc6270 */
[----:B------:R-:W-:-:S11]  /*1a950*/  @!P1 LEA.HI.X.SX32 R14, R3, R4, 0x1, P2 ;  /* 0x00000004030e9211 */ /* 0x000fd600010f0eff */
        /* <DEDUP_REMOVED lines=27> */
.L_x_334:
[----:B------:R-:W-:Y:S05]  /*1ab10*/  BSYNC B0 ;  /* 0x0000000000007941 */ /* 0x000fea0003800000 */
.L_x_333:
[----:B------:R1:W5:Y:S01]  /*1ab20*/  LDL R29, [R1+0x2c] ;  /* 0x00002c00011d7983 */ /* 0x0003620000100800 */
[C---:B--2---:R-:W-:Y:S01]  /*1ab30*/  VIADD R3, R20.reuse, 0x40 ;  /* 0x0000004014037836 */ /* 0x044fe20000000000 */
[----:B------:R-:W-:Y:S01]  /*1ab40*/  SHF.R.S32.HI R4, RZ, 0x1f, R23 ;  /* 0x0000001fff047819 */ /* 0x000fe20000011417 */
[----:B------:R-:W-:Y:S01]  /*1ab50*/  VIADD R0, R20, 0x50 ;  /* 0x0000005014007836 */ /* 0x000fe20000000000 */
[----:B------:R1:W2:Y:S01]  /*1ab60*/  LDS.128 R16, [R244] ;  /* 0x00000000f4107984 */ /* 0x0002a20000000c00 */
[----:B------:R-:W-:Y:S01]  /*1ab70*/  IADD3 R2, P2, R23, UR10, RZ ;  /* 0x0000000a17027c10 */ /* 0x000fe2000ff5e0ff */
[----:B------:R-:W-:Y:S01]  /*1ab80*/  ULDC.64 UR4, c[0x0][0x2a0] ;  /* 0x0000a80000047ab9 */ /* 0x000fe20000000a00 */
[----:B------:R-:W-:Y:S01]  /*1ab90*/  SHF.R.S32.HI R5, RZ, 0x1f, R28 ;  /* 0x0000001fff057819 */ /* 0x000fe2000001141c */
[----:B------:R1:W4:Y:S01]  /*1aba0*/  LDS.128 R12, [R244+0x4000] ;  /* 0x00400000f40c7984 */ /* 0x0003220000000c00 */
[----:B------:R-:W-:Y:S01]  /*1abb0*/  ISETP.GE.AND P5, PT, R3, UR14, PT ;  /* 0x0000000e03007c0c */ /* 0x000fe2000bfa6270 */
[----:B------:R-:W-:Y:S01]  /*1abc0*/  BSSY B0, `(.L_x_335) ;  /* 0x000001a000007945 */ /* 0x000fe20003800000 */
[----:B------:R-:W-:Y:S01]  /*1abd0*/  IADD3.X R3, R4, UR8, RZ, P2, !PT ;  /* 0x0000000804037c10 */ /* 0x000fe200097fe4ff */
[----:B------:R-:W-:Y:S01]  /*1abe0*/  VIADD R22, R20, 0x60 ;  /* 0x0000006014167836 */ /* 0x000fe20000000000 */
[----:B------:R-:W-:Y:S01]  /*1abf0*/  ISETP.GE.AND P2, PT, R0, UR14, PT ;  /* 0x0000000e00007c0c */ /* 0x000fe2000bf46270 */
[----:B------:R-:W-:Y:S01]  /*1ac00*/  IMAD R0, R5, UR4, RZ ;  /* 0x0000000405007c24 */ /* 0x000fe2000f8e02ff */
[----:B------:R-:W-:Y:S01]  /*1ac10*/  SHF.R.S32.HI R21, RZ, 0x1f, R20 ;  /* 0x0000001fff157819 */ /* 0x000fe20000011414 */
[----:B------:R-:W-:Y:S01]  /*1ac20*/  IMAD.WIDE.U32 R10, R28, UR4, R2 ;  /* 0x000000041c0a7c25 */ /* 0x000fe2000f8e0002 */
[----:B------:R-:W-:-:S03]  /*1ac30*/  MOV R6, UR16 ;  /* 0x0000001000067c02 */ /* 0x000fc60008000f00 */
[----:B------:R-:W-:Y:S02]  /*1ac40*/  IMAD R0, R28, UR5, R0 ;  /* 0x000000051c007c24 */ /* 0x000fe4000f8e0200 */
[----:B------:R-:W-:-:S03]  /*1ac50*/  IMAD.WIDE R6, R6, 0x80, R20 ;  /* 0x0000008006067825 */ /* 0x000fc600078e0214 */
[----:B------:R-:W-:Y:S01]  /*1ac60*/  IADD3 R9, R11, R0, RZ ;  /* 0x000000000b097210 */ /* 0x000fe20007ffe0ff */
[----:B------:R-:W-:Y:S06]  /*1ac70*/  @P0 BRA `(.L_x_336) ;  /* 0x0000000000380947 */ /* 0x000fec0003800000 */
[----:B------:R-:W-:Y:S01]  /*1ac80*/  ULDC.64 UR4, c[0x0][0x298] ;  /* 0x0000a60000047ab9 */ /* 0x000fe20000000a00 */
[----:B------:R-:W-:Y:S02]  /*1ac90*/  IMAD.MOV.U32 R8, RZ, RZ, R10 ;  /* 0x000000ffff087224 */ /* 0x000fe400078e000a */
[----:B------:R-:W-:Y:S02]  /*1aca0*/  IMAD R0, R7, UR4, RZ ;  /* 0x0000000407007c24 */ /* 0x000fe4000f8e02ff */
[----:B------:R-:W-:-:S04]  /*1acb0*/  IMAD.WIDE.U32 R4, R6, UR4, R8 ;  /* 0x0000000406047c25 */ /* 0x000fc8000f8e0008 */
[----:B------:R-:W-:Y:S01]  /*1acc0*/  IMAD R0, R6, UR5, R0 ;  /* 0x0000000506007c24 */ /* 0x000fe2000f8e0200 */
[----:B------:R-:W-:Y:S02]  /*1acd0*/  ULDC.64 UR4, c[0x0][0x280] ;  /* 0x0000a00000047ab9 */ /* 0x000fe40000000a00 */
[C---:B------:R-:W-:Y:S01]  /*1ace0*/  LEA R2, P0, R4.reuse, UR4, 0x1 ;  /* 0x0000000404027c11 */ /* 0x040fe2000f8008ff */
[----:B------:R-:W-:Y:S01]  /*1acf0*/  ULDC UR4, c[0x0][0x2d0] ;  /* 0x0000b40000047ab9 */ /* 0x000fe20000000800 */
[----:B------:R-:W-:Y:S02]  /*1ad00*/  IADD3 R0, R5, R0, RZ ;  /* 0x0000000005007210 */ /* 0x000fe40007ffe0ff */
[----:B------:R-:W-:Y:S02]  /*1ad10*/  ISETP.GE.AND P6, PT, R23, UR4, PT ;  /* 0x0000000417007c0c */ /* 0x000fe4000bfc6270 */
[----:B------:R-:W-:Y:S02]  /*1ad20*/  LEA.HI.X R3, R4, UR5, R0, 0x1, P0 ;  /* 0x0000000504037c11 */ /* 0x000fe400080f0c00 */
[----:B-----5:R-:W-:-:S09]  /*1ad30*/  ISETP.GE.AND P0, PT, R29, UR4, PT ;  /* 0x000000041d007c0c */ /* 0x020fd2000bf06270 */
[----:B--2---:R2:W-:Y:S04]  /*1ad40*/  @!P6 STG.E.128 desc[UR20][R2.64], R16 ;  /* 0x000000100200e986 */ /* 0x0045e8000c101d14 */
[----:B----4-:R2:W-:Y:S02]  /*1ad50*/  @!P0 STG.E.128 desc[UR20][R2.64+0x80], R12 ;  /* 0x0000800c02008986 */ /* 0x0105e4000c101d14 */
.L_x_336:
[----:B------:R-:W-:Y:S05]  /*1ad60*/  BSYNC B0 ;  /* 0x0000000000007941 */ /* 0x000fea0003800000 */
.L_x_335:
[----:B--2---:R2:W1:Y:S01]  /*1ad70*/  LDS.128 R16, [R244+0x800] ;  /* 0x00080000f4107984 */ /* 0x0044620000000c00 */
[----:B------:R-:W-:Y:S01]  /*1ad80*/  BSSY B0, `(.L_x_337) ;  /* 0x0000016000007945 */ /* 0x000fe20003800000 */
[----:B------:R-:W-:Y:S02]  /*1ad90*/  ISETP.GE.AND P0, PT, R22, UR14, PT ;  /* 0x0000000e16007c0c */ /* 0x000fe4000bf06270 */
[----:B----4-:R2:W4:Y:S01]  /*1ada0*/  LDS.128 R12, [R244+0x4800] ;  /* 0x00480000f40c7984 */ /* 0x0105220000000c00 */
[----:B------:R-:W-:Y:S01]  /*1adb0*/  IADD3 R20, R20, 0x70, RZ ;  /* 0x0000007014147810 */ /* 0x000fe20007ffe0ff */
        /* <DEDUP_REMOVED lines=10> */
[C---:B------:R-:W-:Y:S01]  /*1ae60*/  LEA R2, P4, R4.reuse, UR4, 0x1 ;  /* 0x0000000404027c11 */ /* 0x040fe2000f8808ff */
[----:B------:R-:W-:Y:S01]  /*1ae70*/  IMAD.IADD R0, R5, 0x1, R0 ;  /* 0x0000000105007824 */ /* 0x000fe200078e0200 */
[----:B------:R-:W-:Y:S02]  /*1ae80*/  ULDC UR4, c[0x0][0x2d0] ;  /* 0x0000b40000047ab9 */ /* 0x000fe40000000800 */
[----:B------:R-:W-:Y:S02]  /*1ae90*/  ISETP.GE.AND P6, PT, R23, UR4, PT ;  /* 0x0000000417007c0c */ /* 0x000fe4000bfc6270 */
[----:B------:R-:W-:Y:S02]  /*1aea0*/  LEA.HI.X R3, R4, UR5, R0, 0x1, P4 ;  /* 0x0000000504037c11 */ /* 0x000fe4000a0f0c00 */
[----:B-----5:R-:W-:-:S09]  /*1aeb0*/  ISETP.GE.AND P4, PT, R29, UR4, PT ;  /* 0x000000041d007c0c */ /* 0x020fd2000bf86270 */
[----:B-1----:R1:W-:Y:S04]  /*1aec0*/  @!P6 STG.E.128 desc[UR20][R2.64], R16 ;  /* 0x000000100200e986 */ /* 0x0023e8000c101d14 */
[----:B----4-:R1:W-:Y:S02]  /*1aed0*/  @!P4 STG.E.128 desc[UR20][R2.64+0x80], R12 ;  /* 0x0000800c0200c986 */ /* 0x0103e4000c101d14 */
.L_x_338:
[----:B------:R-:W-:Y:S05]  /*1aee0*/  BSYNC B0 ;  /* 0x0000000000007941 */ /* 0x000fea0003800000 */
.L_x_337:
[----:B-1----:R1:W1:Y:S01]  /*1aef0*/  LDS.128 R16, [R244+0x1000] ;  /* 0x00100000f4107984 */ /* 0x0022620000000c00 */
[----:B------:R-:W-:Y:S01]  /*1af00*/  BSSY B0, `(.L_x_339) ;  /* 0x0000015000007945 */ /* 0x000fe20003800000 */
[----:B------:R-:W-:Y:S02]  /*1af10*/  ISETP.GE.AND P4, PT, R20, UR14, PT ;  /* 0x0000000e14007c0c */ /* 0x000fe4000bf86270 */
[----:B----4-:R4:W1:Y:S01]  /*1af20*/  LDS.128 R12, [R244+0x5000] ;  /* 0x00500000f40c7984 */ /* 0x0108620000000c00 */
[----:B------:R-:W-:Y:S10]  /*1af30*/  @P3 BRA `(.L_x_340) ;  /* 0x0000000000443947 */ /* 0x000ff40003800000 */
        /* <DEDUP_REMOVED lines=16> */
[----:B------:R1:W-:Y:S02]  /*1b040*/  @!P3 STG.E.128 desc[UR20][R2.64+0x80], R12 ;  /* 0x0000800c0200b986 */ /* 0x0003e4000c101d14 */
.L_x_340:
[----:B------:R-:W-:Y:S05]  /*1b050*/  BSYNC B0 ;  /* 0x0000000000007941 */ /* 0x000fea0003800000 */
.L_x_339:
[----:B-1----:R1:W1:Y:S01]  /*1b060*/  LDS.128 R16, [R244+0x1800] ;  /* 0x00180000f4107984 */ /* 0x0022620000000c00 */
[----:B------:R-:W-:Y:S03]  /*1b070*/  BSSY B0, `(.L_x_341) ;  /* 0x0000014000007945 */ /* 0x000fe60003800000 */
[----:B------:R1:W1:Y:S01]  /*1b080*/  LDS.128 R12, [R244+0x5800] ;  /* 0x00580000f40c7984 */ /* 0x0002620000000c00 */
[----:B------:R-:W-:Y:S05]  /*1b090*/  @P1 BRA `(.L_x_342) ;  /* 0x0000000000441947 */ /* 0x000fea0003800000 */
[----:B------:R-:W-:Y:S01]  /*1b0a0*/  IADD3 R0, P1, R6, 0x30, RZ ;  /* 0x0000003006007810 */ /* 0x000fe20007f3e0ff */
[----:B------:R-:W-:Y:S01]  /*1b0b0*/  ULDC.64 UR4, c[0x0][0x298] ;  /* 0x0000a60000047ab9 */ /* 0x000fe20000000a00 */
[----:B------:R-:W-:Y:S01]  /*1b0c0*/  MOV R3, R9 ;  /* 0x0000000900037202 */ /* 0x000fe20000000f00 */
[----:B------:R-:W-:Y:S02]  /*1b0d0*/  ULDC UR6, c[0x0][0x2d0] ;  /* 0x0000b40000067ab9 */ /* 0x000fe40000000800 */
[----:B------:R-:W-:Y:S01]  /*1b0e0*/  IMAD.X R2, RZ, RZ, R7, P1 ;  /* 0x000000ffff027224 */ /* 0x000fe200008e0607 */
[----:B------:R-:W-:Y:S02]  /*1b0f0*/  ISETP.GE.AND P3, PT, R23, UR6, PT ;  /* 0x0000000617007c0c */ /* 0x000fe4000bf66270 */
[----:B-----5:R-:W-:Y:S01]  /*1b100*/  ISETP.GE.AND P1, PT, R29, UR6, PT ;  /* 0x000000061d007c0c */ /* 0x020fe2000bf26270 */
[----:B------:R-:W-:Y:S02]  /*1b110*/  IMAD R20, R2, UR4, RZ ;  /* 0x0000000402147c24 */ /* 0x000fe4000f8e02ff */
[----:B------:R-:W-:-:S04]  /*1b120*/  IMAD.MOV.U32 R2, RZ, RZ, R10 ;  /* 0x000000ffff027224 */ /* 0x000fc800078e000a */
[----:B------:R-:W-:-:S04]  /*1b130*/  IMAD.WIDE.U32 R4, R0, UR4, R2 ;  /* 0x0000000400047c25 */ /* 0x000fc8000f8e0002 */
[----:B------:R-:W-:Y:S01]  /*1b140*/  IMAD R0, R0, UR5, R20 ;  /* 0x0000000500007c24 */ /* 0x000fe2000f8e0214 */
[----:B------:R-:W-:Y:S02]  /*1b150*/  ULDC.64 UR4, c[0x0][0x280] ;  /* 0x0000a00000047ab9 */ /* 0x000fe40000000a00 */
[----:B------:R-:W-:Y:S01]  /*1b160*/  LEA R2, P6, R4, UR4, 0x1 ;  /* 0x0000000404027c11 */ /* 0x000fe2000f8c08ff */
[----:B------:R-:W-:-:S05]  /*1b170*/  IMAD.IADD R0, R5, 0x1, R0 ;  /* 0x0000000105007824 */ /* 0x000fca00078e0200 */
[----:B------:R-:W-:-:S05]  /*1b180*/  LEA.HI.X R3, R4, UR5, R0, 0x1, P6 ;  /* 0x0000000504037c11 */ /* 0x000fca000b0f0c00 */
[----:B-1----:R1:W-:Y:S04]  /*1b190*/  @!P3 STG.E.128 desc[UR20][R2.64], R16 ;  /* 0x000000100200b986 */ /* 0x0023e8000c101d14 */
[----:B------:R1:W-:Y:S02]  /*1b1a0*/  @!P1 STG.E.128 desc[UR20][R2.64+0x80], R12 ;  /* 0x0000800c02009986 */ /* 0x0003e4000c101d14 */
.L_x_342:
[----:B------:R-:W-:Y:S05]  /*1b1b0*/  BSYNC B0 ;  /* 0x0000000000007941 */ /* 0x000fea0003800000 */
.L_x_341:
        /* <DEDUP_REMOVED lines=21> */
.L_x_344:
[----:B------:R-:W-:Y:S05]  /*1b310*/  BSYNC B0 ;  /* 0x0000000000007941 */ /* 0x000fea0003800000 */
.L_x_343:
        /* <DEDUP_REMOVED lines=21> */
.L_x_346:
[----:B------:R-:W-:Y:S05]  /*1b470*/  BSYNC B0 ;  /* 0x0000000000007941 */ /* 0x000fea0003800000 */
.L_x_345:
        /* <DEDUP_REMOVED lines=21> */
.L_x_348:
[----:B------:R-:W-:Y:S05]  /*1b5d0*/  BSYNC B0 ;  /* 0x0000000000007941 */ /* 0x000fea0003800000 */
.L_x_347:
[----:B-12-4-:R-:W1:Y:S01]  /*1b5e0*/  LDS.128 R244, [R244+0x7800] ;  /* 0x00780000f4f47984 */ /* 0x016e620000000c00 */
        /* <DEDUP_REMOVED lines=16> */
[----:B---3--:R2:W-:Y:S01]  /*1b6f0*/  @!P1 STG.E.128 desc[UR20][R2.64], R24 ;  /* 0x0000001802009986 */ /* 0x0085e2000c101d14 */
[----:B------:R-:W-:Y:S05]  /*1b700*/  @P0 EXIT ;  /* 0x000000000000094d */ /* 0x000fea0003800000 */
[----:B-1----:R-:W-:Y:S01]  /*1b710*/  STG.E.128 desc[UR20][R2.64+0x80], R244 ;  /* 0x000080f402007986 */ /* 0x002fe2000c101d14 */
[----:B------:R-:W-:Y:S05]  /*1b720*/  EXIT ;  /* 0x000000000000794d */ /* 0x000fea0003800000 */
.L_x_281:
        /* <DEDUP_REMOVED lines=27> */
[----:B------:R-:W-:Y:S01]  /*1b8e0*/  VIADD R18, R8, 0x20 ;  /* 0x0000002008127836 */ /* 0x000fe20000000000 */
[----:B------:R-:W-:Y:S01]  /*1b8f0*/  @!UP0 UMOV UR12, UR18 ;  /* 0x00000012000c8c82 */ /* 0x000fe20008000000 */
[----:B------:R-:W-:Y:S01]  /*1b900*/  UISETP.NE.AND UP0, UPT, UR10, URZ, !UP2 ;  /* 0x0000003f0a00728c */ /* 0x000fe2000d705270 */
[----:B------:R-:W-:Y:S01]  /*1b910*/  IADD3 R2, P0, R14, UR12, RZ ;  /* 0x0000000c0e027c10 */ /* 0x000fe2000ff1e0ff */
        /* <DEDUP_REMOVED lines=56> */
.L_x_350:
[----:B------:R-:W-:Y:S05]  /*1bca0*/  BSYNC B0 ;  /* 0x0000000000007941 */ /* 0x000fea0003800000 */
.L_x_349:
[----:B------:R-:W-:Y:S01]  /*1bcb0*/  BSSY B0, `(.L_x_351) ;  /* 0x0000015000007945 */ /* 0x000fe20003800000 */
[----:B------:R-:W-:Y:S02]  /*1bcc0*/  ISETP.GE.AND P4, PT, R22, UR17, PT ;  /* 0x0000001116007c0c */ /* 0x000fe4000bf86270 */
[----:B------:R-:W-:Y:S01]  /*1bcd0*/  IADD3 R21, R8, 0x50, RZ ;  /* 0x0000005008157810 */ /* 0x000fe20007ffe0ff */
[----:B------:R-:W-:Y:S05]  /*1bce0*/  @P0 BRA `(.L_x_352) ;  /* 0x0000000000440947 */ /* 0x000fea0003800000 */
[----:B------:R-:W-:Y:S01]  /*1bcf0*/  IADD3 R0, P0, R6, 0x10, RZ ;  /* 0x0000001006007810 */ /* 0x000fe20007f1e0ff */
[----:B------:R-:W-:Y:S01]  /*1bd00*/  ULDC.64 UR4, c[0x0][0x298] ;  /* 0x0000a60000047ab9 */ /* 0x000fe20000000a00 */
[----:B------:R-:W-:Y:S01]  /*1bd10*/  MOV R5, R11 ;  /* 0x0000000b00057202 */ /* 0x000fe20000000f00 */
[----:B------:R-:W-:Y:S01]  /*1bd20*/  IMAD.MOV.U32 R4, RZ, RZ, R12 ;  /* 0x000000ffff047224 */ /* 0x000fe200078e000c */
[----:B------:R-:W-:Y:S01]  /*1bd30*/  ULDC UR7, c[0x0][0x2d0] ;  /* 0x0000b40000077ab9 */ /* 0x000fe20000000800 */
[----:B-1----:R-:W-:Y:S01]  /*1bd40*/  IMAD.X R2, RZ, RZ, R7, P0 ;  /* 0x000000ffff027224 */ /* 0x002fe200000e0607 */
        /* <DEDUP_REMOVED lines=11> */
.L_x_352:
[----:B------:R-:W-:Y:S05]  /*1be00*/  BSYNC B0 ;  /* 0x0000000000007941 */ /* 0x000fea0003800000 */
.L_x_351:
        /* <DEDUP_REMOVED lines=9> */
[----:B-12---:R-:W-:Y:S01]  /*1bea0*/  IMAD.X R2, RZ, RZ, R7, P3 ;  /* 0x000000ffff027224 */ /* 0x006fe200018e0607 */
        /* <DEDUP_REMOVED lines=11> */
.L_x_354:
[----:B------:R-:W-:Y:S05]  /*1bf60*/  BSYNC B0 ;  /* 0x0000000000007941 */ /* 0x000fea0003800000 */
.L_x_353:
        /* <DEDUP_REMOVED lines=9> */
[----:B-123--:R-:W-:Y:S01]  /*1c000*/  IMAD.X R2, RZ, RZ, R7, P2 ;  /* 0x000000ffff027224 */ /* 0x00efe200010e0607 */
        /* <DEDUP_REMOVED lines=11> */
.L_x_356:
[----:B------:R-:W-:Y:S05]  /*1c0c0*/  BSYNC B0 ;  /* 0x0000000000007941 */ /* 0x000fea0003800000 */
.L_x_355:
[----:B------:R-:W-:Y:S01]  /*1c0d0*/  BSSY B0, `(.L_x_357) ;  /* 0x0000014000007945 */ /* 0x000fe20003800000 */
[----:B------:R-:W-:-:S03]  /*1c0e0*/  ISETP.GE.AND P2, PT, R16, UR17, PT ;  /* 0x0000001110007c0c */ /* 0x000fc6000bf46270 */
[----:B------:R-:W-:Y:S10]  /*1c0f0*/  @P4 BRA `(.L_x_358) ;  /* 0x0000000000444947 */ /* 0x000ff40003800000 */
[----:B------:R-:W-:Y:S01]  /*1c100*/  IADD3 R0, P4, R6, 0x40, RZ ;  /* 0x0000004006007810 */ /* 0x000fe20007f9e0ff */
[----:B------:R-:W-:Y:S01]  /*1c110*/  ULDC.64 UR4, c[0x0][0x298] ;  /* 0x0000a60000047ab9 */ /* 0x000fe20000000a00 */
[----:B------:R-:W-:Y:S01]  /*1c120*/  MOV R5, R11 ;  /* 0x0000000b00057202 */ /* 0x000fe20000000f00 */
[----:B------:R-:W-:Y:S01]  /*1c130*/  IMAD.MOV.U32 R4, RZ, RZ, R12 ;  /* 0x000000ffff047224 */ /* 0x000fe200078e000c */
[----:B------:R-:W-:Y:S01]  /*1c140*/  ULDC UR7, c[0x0][0x2d0] ;  /* 0x0000b40000077ab9 */ /* 0x000fe20000000800 */
[----:B-1234-:R-:W-:Y:S01]  /*1c150*/  IMAD.X R2, RZ, RZ, R7, P4 ;  /* 0x000000ffff027224 */ /* 0x01efe200020e0607 */
        /* <DEDUP_REMOVED lines=11> */
.L_x_358:
[----:B------:R-:W-:Y:S05]  /*1c210*/  BSYNC B0 ;  /* 0x0000000000007941 */ /* 0x000fea0003800000 */
.L_x_357:
[----:B------:R-:W-:Y:S01]  /*1c220*/  BSSY B0, `(.L_x_359) ;  /* 0x0000014000007945 */ /* 0x000fe20003800000 */
[----:B------:R-:W-:-:S03]  /*1c230*/  ISETP.GE.OR P5, PT, R8, UR17, P1 ;  /* 0x0000001108007c0c */ /* 0x000fc60008fa6670 */
        /* <DEDUP_REMOVED lines=18> */
.L_x_360:
[----:B------:R-:W-:Y:S05]  /*1c360*/  BSYNC B0 ;  /* 0x0000000000007941 */ /* 0x000fea0003800000 */
.L_x_359:
        /* <DEDUP_REMOVED lines=20> */
.L_x_362:
[----:B------:R-:W-:Y:S05]  /*1c4b0*/  BSYNC B0 ;  /* 0x0000000000007941 */ /* 0x000fea0003800000 */
.L_x_361:
[----:B------:R-:W-:Y:S01]  /*1c4c0*/  BSSY B0, `(.L_x_363) ;  /* 0x0000014000007945 */ /* 0x000fe20003800000 */
[----:B------:R-:W-:-:S03]  /*1c4d0*/  ISETP.GE.OR P6, PT, R18, UR17, P1 ;  /* 0x0000001112007c0c */ /* 0x000fc60008fc6670 */
[----:B------:R-:W-:Y:S10]  /*1c4e0*/  @P2 BRA `(.L_x_364) ;  /* 0x0000000000442947 */ /* 0x000ff40003800000 */
[----:B------:R-:W-:Y:S01]  /*1c4f0*/  IADD3 R0, P2, R6, 0x70, RZ ;  /* 0x0000007006007810 */ /* 0x000fe20007f5e0ff */
[----:B------:R-:W-:Y:S01]  /*1c500*/  ULDC.64 UR4, c[0x0][0x298] ;  /* 0x0000a60000047ab9 */ /* 0x000fe20000000a00 */
[----:B-1234-:R-:W-:Y:S01]  /*1c510*/  MOV R3, R11 ;  /* 0x0000000b00037202 */ /* 0x01efe20000000f00 */
        /* <DEDUP_REMOVED lines=14> */
.L_x_364:
[----:B------:R-:W-:Y:S05]  /*1c600*/  BSYNC B0 ;  /* 0x0000000000007941 */ /* 0x000fea0003800000 */
.L_x_363:
[----:B------:R-:W-:Y:S04]  /*1c610*/  BSSY B0, `(.L_x_365) ;  /* 0x000000a000007945 */ /* 0x000fe80003800000 */
[----:B------:R-:W-:Y:S05]  /*1c620*/  @P5 BRA `(.L_x_366) ;  /* 0x0000000000205947 */ /* 0x000fea0003800000 */
[----:B------:R-:W-:Y:S01]  /*1c630*/  IMAD R0, R8, UR9, RZ ;  /* 0x0000000908007c24 */ /* 0x000fe2000f8e02ff */
[----:B------:R-:W-:-:S04]  /*1c640*/  ULDC.64 UR4, c[0x0][0x2b0] ;  /* 0x0000ac0000047ab9 */ /* 0x000fc80000000a00 */
[----:B-1234-:R-:W-:-:S04]  /*1c650*/  IADD3 R3, P2, R0, UR6, RZ ;  /* 0x0000000600037c10 */ /* 0x01efc8000ff5e0ff */
[----:B------:R-:W-:Y:S02]  /*1c660*/  LEA.HI.X.SX32 R0, R0, UR26, 0x1, P2 ;  /* 0x0000001a00007c11 */ /* 0x000fe400090f0eff */
[----:B------:R-:W-:-:S04]  /*1c670*/  LEA R2, P2, R3, UR4, 0x2 ;  /* 0x0000000403027c11 */ /* 0x000fc8000f8410ff */
[----:B------:R-:W-:Y:S01]  /*1c680*/  LEA.HI.X R3, R3, UR5, R0, 0x2, P2 ;  /* 0x0000000503037c11 */ /* 0x000fe200090f1400 */
[----:B------:R-:W-:-:S05]  /*1c690*/  IMAD.MOV.U32 R0, RZ, RZ, 0x7f800000 ;  /* 0x7f800000ff007424 */ /* 0x000fca00078e00ff */
[----:B------:R1:W-:Y:S03]  /*1c6a0*/  STG.E desc[UR20][R2.64], R0 ;  /* 0x0000000002007986 */ /* 0x0003e6000c101914 */
.L_x_366:
[----:B------:R-:W-:Y:S05]  /*1c6b0*/  BSYNC B0 ;  /* 0x0000000000007941 */ /* 0x000fea0003800000 */
.L_x_365:
        /* <DEDUP_REMOVED lines=9> */
[----:B--234-:R-:W-:-:S04]  /*1c750*/  IADD3 R3, P0, R0, UR6, RZ ;  /* 0x0000000600037c10 */ /* 0x01cfc8000ff1e0ff */
[----:B------:R-:W-:Y:S02]  /*1c760*/  LEA.HI.X.SX32 R0, R0, UR26, 0x1, P0 ;  /* 0x0000001a00007c11 */ /* 0x000fe400080f0eff */
[----:B------:R-:W-:-:S04]  /*1c770*/  LEA R2, P0, R3, UR4, 0x2 ;  /* 0x0000000403027c11 */ /* 0x000fc8000f8010ff */
[----:B------:R-:W-:Y:S01]  /*1c780*/  LEA.HI.X R3, R3, UR5, R0, 0x2, P0 ;  /* 0x0000000503037c11 */ /* 0x000fe200080f1400 */
[----:B------:R-:W-:-:S05]  /*1c790*/  IMAD.MOV.U32 R0, RZ, RZ, 0x7f800000 ;  /* 0x7f800000ff007424 */ /* 0x000fca00078e00ff */
[----:B------:R1:W-:Y:S03]  /*1c7a0*/  STG.E desc[UR20][R2.64], R0 ;  /* 0x0000000002007986 */ /* 0x0003e6000c101914 */
.L_x_368:
[----:B------:R-:W-:Y:S05]  /*1c7b0*/  BSYNC B0 ;  /* 0x0000000000007941 */ /* 0x000fea0003800000 */
.L_x_367:
[----:B------:R-:W-:Y:S04]  /*1c7c0*/  BSSY B0, `(.L_x_369) ;  /* 0x000000a000007945 */ /* 0x000fe80003800000 */
[----:B------:R-:W-:Y:S05]  /*1c7d0*/  @P6 BRA `(.L_x_370) ;  /* 0x0000000000206947 */ /* 0x000fea0003800000 */
        /* <DEDUP_REMOVED lines=8> */
.L_x_370:
[----:B------:R-:W-:Y:S05]  /*1c860*/  BSYNC B0 ;  /* 0x0000000000007941 */ /* 0x000fea0003800000 */
.L_x_369:
        /* <DEDUP_REMOVED lines=10> */
.L_x_372:
[----:B------:R-:W-:Y:S05]  /*1c910*/  BSYNC B0 ;  /* 0x0000000000007941 */ /* 0x000fea0003800000 */
.L_x_371:
        /* <DEDUP_REMOVED lines=10> */
.L_x_374:
[----:B------:R-:W-:Y:S05]  /*1c9c0*/  BSYNC B0 ;  /* 0x0000000000007941 */ /* 0x000fea0003800000 */
.L_x_373:
        /* <DEDUP_REMOVED lines=10> */
.L_x_376:
[----:B------:R-:W-:Y:S05]  /*1ca70*/  BSYNC B0 ;  /* 0x0000000000007941 */ /* 0x000fea0003800000 */
.L_x_375:
        /* <DEDUP_REMOVED lines=10> */
.L_x_378:
[----:B------:R-:W-:Y:S05]  /*1cb20*/  BSYNC B0 ;  /* 0x0000000000007941 */ /* 0x000fea0003800000 */
.L_x_377:
[----:B------:R-:W-:Y:S05]  /*1cb30*/  @P1 EXIT ;  /* 0x000000000000194d */ /* 0x000fea0003800000 */
[----:B-1----:R-:W-:Y:S01]  /*1cb40*/  IMAD R0, R16, UR9, RZ ;  /* 0x0000000910007c24 */ /* 0x002fe2000f8e02ff */
[----:B------:R-:W-:-:S04]  /*1cb50*/  ULDC.64 UR4, c[0x0][0x2b0] ;  /* 0x0000ac0000047ab9 */ /* 0x000fc80000000a00 */
[----:B--234-:R-:W-:-:S04]  /*1cb60*/  IADD3 R3, P0, R0, UR6, RZ ;  /* 0x0000000600037c10 */ /* 0x01cfc8000ff1e0ff */
[----:B------:R-:W-:Y:S02]  /*1cb70*/  LEA.HI.X.SX32 R0, R0, UR26, 0x1, P0 ;  /* 0x0000001a00007c11 */ /* 0x000fe400080f0eff */
[----:B------:R-:W-:-:S04]  /*1cb80*/  LEA R2, P0, R3, UR4, 0x2 ;  /* 0x0000000403027c11 */ /* 0x000fc8000f8010ff */
[----:B------:R-:W-:Y:S01]  /*1cb90*/  LEA.HI.X R3, R3, UR5, R0, 0x2, P0 ;  /* 0x0000000503037c11 */ /* 0x000fe200080f1400 */
[----:B------:R-:W-:-:S05]  /*1cba0*/  IMAD.MOV.U32 R0, RZ, RZ, 0x7f800000 ;  /* 0x7f800000ff007424 */ /* 0x000fca00078e00ff */
[----:B------:R-:W-:Y:S01]  /*1cbb0*/  STG.E desc[UR20][R2.64], R0 ;  /* 0x0000000002007986 */ /* 0x000fe2000c101914 */
[----:B------:R-:W-:Y:S05]  /*1cbc0*/  EXIT ;  /* 0x000000000000794d */ /* 0x000fea0003800000 */
.L_x_379:
        /* <DEDUP_REMOVED lines=11> */
.L_x_1742:


//--------------------- .text._ZN5flash16flash_fwd_kernelI23Flash_fwd_kernel_traitsILi128ELi128ELi64ELi4ELb0ELb0EN7cutlass10bfloat16_tE19Flash_kernel_traitsILi128ELi128ELi64ELi4ES3_EELb0ELb1ELb0ELb1ELb0ELb0ELb0ELb0EEEvNS_16Flash_fwd_paramsE --------------------------
	.section	.text._ZN5flash16flash_fwd_kernelI23Flash_fwd_kernel_traitsILi128ELi128ELi64ELi4ELb0ELb0EN7cutlass10bfloat16_tE19Flash_kernel_traitsILi128ELi128ELi64ELi4ES3_EELb0ELb1ELb0ELb1ELb0ELb0ELb0ELb0EEEvNS_16Flash_fwd_paramsE,"ax",@progbits
	.align	128
        .global         _ZN5flash16flash_fwd_kernelI23Flash_fwd_kernel_traitsILi128ELi128ELi64ELi4ELb0ELb0EN7cutlass10bfloat16_tE19Flash_kernel_traitsILi128ELi128ELi64ELi4ES3_EELb0ELb1ELb0ELb1ELb0ELb0ELb0ELb0EEEvNS_16Flash_fwd_paramsE
        .type           _ZN5flash16flash_fwd_kernelI23Flash_fwd_kernel_traitsILi128ELi128ELi64ELi4ELb0ELb0EN7cutlass10bfloat16_tE19Flash_kernel_traitsILi128ELi128ELi64ELi4ES3_EELb0ELb1ELb0ELb1ELb0ELb0ELb0ELb0EEEvNS_16Flash_fwd_paramsE,@function
        .size           _ZN5flash16flash_fwd_kernelI23Flash_fwd_kernel_traitsILi128ELi128ELi64ELi4ELb0ELb0EN7cutlass10bfloat16_tE19Flash_kernel_traitsILi128ELi128ELi64ELi4ES3_EELb0ELb1ELb0ELb1ELb0ELb0ELb0ELb0EEEvNS_16Flash_fwd_paramsE,(.L_x_1743 - _ZN5flash16flash_fwd_kernelI23Flash_fwd_kernel_traitsILi128ELi128ELi64ELi4ELb0ELb0EN7cutlass10bfloat16_tE19Flash_kernel_traitsILi128ELi128ELi64ELi4ES3_EELb0ELb1ELb0ELb1ELb0ELb0ELb0ELb0EEEvNS_16Flash_fwd_paramsE)
        .other          _ZN5flash16flash_fwd_kernelI23Flash_fwd_kernel_traitsILi128ELi128ELi64ELi4ELb0ELb0EN7cutlass10bfloat16_tE19Flash_kernel_traitsILi128ELi128ELi64ELi4ES3_EELb0ELb1ELb0ELb1ELb0ELb0ELb0ELb0EEEvNS_16Flash_fwd_paramsE,@"STO_CUDA_ENTRY STV_DEFAULT"
_ZN5flash16flash_fwd_kernelI23Flash_fwd_kernel_traitsILi128ELi128ELi64ELi4ELb0ELb0EN7cutlass10bfloat16_tE19Flash_kernel_traitsILi128ELi128ELi64ELi4ES3_EELb0ELb1ELb0ELb1ELb0ELb0ELb0ELb0EEEvNS_16Flash_fwd_paramsE:
.text._ZN5flash16flash_fwd_kernelI23Flash_fwd_kernel_traitsILi128ELi128ELi64ELi4ELb0ELb0EN7cutlass10bfloat16_tE19Flash_kernel_traitsILi128ELi128ELi64ELi4ES3_EELb0ELb1ELb0ELb1ELb0ELb0ELb0ELb0EEEvNS_16Flash_fwd_paramsE:
        /* <DEDUP_REMOVED lines=55> */
.L_x_380:
[----:B------:R-:W-:-:S05]  /*0370*/  ULDC UR7, c[0x0][0x2c8] ;  /* 0x0000b20000077ab9 */ /* 0x000fca0000000800 */
.L_x_381:
        /* <DEDUP_REMOVED lines=42> */
[----:B------:R-:W-:Y:S01]  /*0620*/  UISETP.NE.AND UP0, UPT, UR6, -0x1, UPT ;  /* 0xffffffff0600788c */ /* 0x000fe2000bf05270 */
[----:B------:R-:W-:Y:S01]  /*0630*/  LEA.HI R14, R15, R132, RZ, 0x4 ;  /* 0x000000840f0e7211 */ /* 0x000fe200078f20ff */
[----:B------:R-:W-:Y:S02]  /*0640*/  UIADD3 UR14, -UR25, UR17, URZ ;  /* 0x00000011190e7290 */ /* 0x000fe4000fffe13f */
[----:B------:R-:W-:Y:S02]  /*0650*/  USHF.R.S32.HI UR23, URZ, 0x1f, UR26 ;  /* 0x0000001f3f177899 */ /* 0x000fe4000801141a */
[----:B------:R-:W-:-:S03]  /*0660*/  PLOP3.LUT P1, PT, PT, PT, UP0, 0x80, 0x0 ;  /* 0x000000000000781c */ /* 0x000fc60003f2f008 */
[----:B------:R-:W-:Y:S01]  /*0670*/  @UP1 ULDC.64 UR4, c[0x0][0x240] ;  /* 0x0000900000041ab9 */ /* 0x000fe20000000a00 */
[----:B------:R-:W-:Y:S02]  /*0680*/  @!UP1 USHF.R.S32.HI UR7, URZ, 0x1f, UR24 ;  /* 0x0000001f3f079899 */ /* 0x000fe40008011418 */
[----:B------:R-:W-:Y:S02]  /*0690*/  @UP1 UIMAD.WIDE.U32 UR12, UR15, UR4, URZ ;  /* 0x000000040f0c12a5 */ /* 0x000fe4000f8e003f */
[----:B------:R-:W-:Y:S02]  /*06a0*/  @UP0 UIADD3 UR27, UR11, UR6, URZ ;  /* 0x000000060b1b0290 */ /* 0x000fe4000fffe03f */
[----:B------:R-:W-:Y:S01]  /*06b0*/  @UP1 UIMAD UR10, UR15, UR5, UR13 ;  /* 0x000000050f0a12a4 */ /* 0x000fe2000f8e020d */
[----:B------:R-:W-:Y:S01]  /*06c0*/  @UP0 ULDC.64 UR8, c[0x0][0x248] ;  /* 0x0000920000080ab9 */ /* 0x000fe20000000a00 */
[----:B-1----:R-:W-:Y:S01]  /*06d0*/  IABS R3, R0 ;  /* 0x0000000000037213 */ /* 0x002fe20000000000 */
[----:B------:R-:W-:Y:S01]  /*06e0*/  @!UP1 ULDC.64 UR4, c[0x0][0x228] ;  /* 0x00008a0000049ab9 */ /* 0x000fe20000000a00 */
[----:B------:R-:W-:-:S02]  /*06f0*/  @UP0 UIMAD.WIDE.U32 UR30, UR27, UR8, URZ ;  /* 0x000000081b1e02a5 */ /* 0x000fc4000f8e003f */
[----:B------:R-:W1:Y:S01]  /*0700*/  I2F.RP R5, R3 ;  /* 0x0000000300057306 */ /* 0x000e620000209400 */
[----:B------:R-:W-:Y:S02]  /*0710*/  @!UP1 UIMAD UR7, UR7, UR4, URZ ;  /* 0x00000004070792a4 */ /* 0x000fe4000f8e023f */
[----:B------:R-:W-:Y:S01]  /*0720*/  @!UP1 UIMAD.WIDE.U32 UR28, UR24, UR4, URZ ;  /* 0x00000004181c92a5 */ /* 0x000fe2000f8e003f */
[----:B--2---:R-:W-:Y:S01]  /*0730*/  IABS R4, R4 ;  /* 0x0000000400047213 */ /* 0x004fe20000000000 */
[----:B------:R-:W-:Y:S02]  /*0740*/  @!UP1 UIMAD UR5, UR24, UR5, UR7 ;  /* 0x00000005180592a4 */ /* 0x000fe4000f8e0207 */
[----:B------:R-:W-:Y:S02]  /*0750*/  @UP0 UIMAD UR27, UR27, UR9, URZ ;  /* 0x000000091b1b02a4 */ /* 0x000fe4000f8e023f */
[----:B------:R-:W-:Y:S02]  /*0760*/  @!UP1 UIADD3 UR10, UR29, UR5, URZ ;  /* 0x000000051d0a9290 */ /* 0x000fe4000fffe03f */
[----:B------:R-:W-:Y:S01]  /*0770*/  @UP0 UIADD3 UR27, UR31, UR27, URZ ;  /* 0x0000001b1f1b0290 */ /* 0x000fe2000fffe03f */
[----:B------:R-:W-:Y:S01]  /*0780*/  @!UP1 UMOV UR12, UR28 ;  /* 0x0000001c000c9c82 */ /* 0x000fe20008000000 */
[----:B-1----:R-:W1:Y:S02]  /*0790*/  MUFU.RCP R6, R5 ;  /* 0x0000000500067308 */ /* 0x002e640000001000 */
[----:B-1----:R-:W-:-:S06]  /*07a0*/  VIADD R6, R6, 0xffffffe ;  /* 0x0ffffffe06067836 */ /* 0x002fcc0000000000 */
[----:B------:R-:W1:Y:S02]  /*07b0*/  F2I.FTZ.U32.TRUNC.NTZ R7, R6 ;  /* 0x0000000600077305 */ /* 0x000e64000021f000 */
[----:B-1----:R-:W-:Y:S02]  /*07c0*/  IMAD.MOV R2, RZ, RZ, -R7 ;  /* 0x000000ffff027224 */ /* 0x002fe400078e0a07 */
[----:B------:R-:W-:Y:S02]  /*07d0*/  IMAD.MOV.U32 R6, RZ, RZ, RZ ;  /* 0x000000ffff067224 */ /* 0x000fe400078e00ff */
[----:B------:R-:W-:-:S04]  /*07e0*/  IMAD R2, R2, R3, RZ ;  /* 0x0000000302027224 */ /* 0x000fc800078e02ff */
[----:B------:R-:W-:Y:S01]  /*07f0*/  IMAD.HI.U32 R7, R7, R2, R6 ;  /* 0x0000000207077227 */ /* 0x000fe200078e0006 */
[----:B------:R-:W-:-:S04]  /*0800*/  LEA.HI R2, R15, R132, RZ, 0x3 ;  /* 0x000000840f027211 */ /* 0x000fc800078f18ff */
[----:B------:R-:W-:Y:S01]  /*0810*/  SHF.R.S32.HI R16, RZ, 0x3, R2 ;  /* 0x00000003ff107819 */ /* 0x000fe20000011402 */
[----:B------:R-:W-:-:S03]  /*0820*/  IMAD.HI.U32 R211, R7, R4, RZ ;  /* 0x0000000407d37227 */ /* 0x000fc600078e00ff */
[----:B------:R-:W-:Y:S01]  /*0830*/  SHF.R.S32.HI R17, RZ, 0x1f, R16 ;  /* 0x0000001fff117819 */ /* 0x000fe20000011410 */
[----:B------:R-:W-:Y:S02]  /*0840*/  IMAD.MOV R6, RZ, RZ, -R211 ;  /* 0x000000ffff067224 */ /* 0x000fe400078e0ad3 */
[C---:B------:R-:W-:Y:S02]  /*0850*/  VIADD R5, R16.reuse, 0x50 ;  /* 0x0000005010057836 */ /* 0x040fe40000000000 */
[----:B------:R-:W-:Y:S02]  /*0860*/  IMAD R6, R3, R6, R4 ;  /* 0x0000000603067224 */ /* 0x000fe400078e0204 */
[C---:B------:R-:W-:Y:S01]  /*0870*/  VIADD R4, R16.reuse, 0x40 ;  /* 0x0000004010047836 */ /* 0x040fe20000000000 */
[----:B------:R-:W-:Y:S01]  /*0880*/  ISETP.GE.AND P3, PT, R5, UR14, PT ;  /* 0x0000000e05007c0c */ /* 0x000fe2000bf66270 */
[----:B------:R-:W-:Y:S01]  /*0890*/  IMAD.SHL.U32 R7, R16, 0x40, RZ ;  /* 0x0000004010077824 */ /* 0x000fe200078e00ff */
[----:B------:R-:W-:Y:S01]  /*08a0*/  ISETP.GT.U32.AND P5, PT, R3, R6, PT ;  /* 0x000000060300720c */ /* 0x000fe20003fa4070 */
[----:B------:R-:W-:Y:S01]  /*08b0*/  IMAD.WIDE R22, R23, 0x80, R16 ;  /* 0x0000008017167825 */ /* 0x000fe200078e0210 */
[----:B------:R-:W-:-:S02]  /*08c0*/  LOP3.LUT R5, R2, 0xfffffff8, RZ, 0xc0, !PT ;  /* 0xfffffff802057812 */ /* 0x000fc400078ec0ff */
[----:B------:R-:W-:Y:S01]  /*08d0*/  ISETP.GE.AND P4, PT, R4, UR14, PT ;  /* 0x0000000e04007c0c */ /* 0x000fe2000bf86270 */
[----:B------:R-:W-:Y:S01]  /*08e0*/  VIADD R4, R16, 0x60 ;  /* 0x0000006010047836 */ /* 0x000fe20000000000 */
[----:B------:R-:W-:Y:S01]  /*08f0*/  LOP3.LUT R7, R7, 0x1c0, RZ, 0xc0, !PT ;  /* 0x000001c007077812 */ /* 0x000fe200078ec0ff */
[----:B------:R-:W-:-:S03]  /*0900*/  IMAD.IADD R10, R132, 0x1, -R5 ;  /* 0x00000001840a7824 */ /* 0x000fc600078e0a05 */
[----:B------:R-:W-:Y:S01]  /*0910*/  ISETP.GE.AND P0, PT, R4, UR14, PT ;  /* 0x0000000e04007c0c */ /* 0x000fe2000bf06270 */
[----:B------:R-:W-:Y:S01]  /*0920*/  IMAD.SHL.U32 R48, R10, 0x8, RZ ;  /* 0x000000080a307824 */ /* 0x000fe200078e00ff */
[----:B------:R-:W-:Y:S01]  /*0930*/  LOP3.LUT R4, R0, UR26, RZ, 0x3c, !PT ;  /* 0x0000001a00047c12 */ /* 0x000fe2000f8e3cff */
[----:B------:R-:W-:Y:S02]  /*0940*/  @!P5 IMAD.IADD R6, R6, 0x1, -R3 ;  /* 0x000000010606d824 */ /* 0x000fe400078e0a03 */
[----:B------:R-:W-:Y:S01]  /*0950*/  @!P5 VIADD R211, R211, 0x1 ;  /* 0x00000001d3d3d836 */ /* 0x000fe20000000000 */
[----:B------:R-:W-:Y:S02]  /*0960*/  ISETP.GE.AND P2, PT, R4, RZ, PT ;  /* 0x000000ff0400720c */ /* 0x000fe40003f46270 */
[----:B------:R-:W-:Y:S02]  /*0970*/  ISETP.GE.U32.AND P6, PT, R6, R3, PT ;  /* 0x000000030600720c */ /* 0x000fe40003fc6070 */
[----:B------:R-:W-:-:S02]  /*0980*/  LOP3.LUT R3, R14, 0xfffffff0, RZ, 0xc0, !PT ;  /* 0xfffffff00e037812 */ /* 0x000fc400078ec0ff */
[----:B------:R-:W-:-:S03]  /*0990*/  ISETP.NE.AND P5, PT, R0, RZ, PT ;  /* 0x000000ff0000720c */ /* 0x000fc60003fa5270 */
[----:B------:R-:W-:Y:S01]  /*09a0*/  IMAD.IADD R6, R132, 0x1, -R3 ;  /* 0x0000000184067824 */ /* 0x000fe200078e0a03 */
[----:B------:R-:W-:-:S04]  /*09b0*/  LOP3.LUT R3, R7, 0x38, R48, 0xf8, !PT ;  /* 0x0000003807037812 */ /* 0x000fc800078ef830 */
[----:B------:R-:W-:Y:S01]  /*09c0*/  SHF.R.S32.HI R5, RZ, 0x1f, R6 ;  /* 0x0000001fff057819 */ /* 0x000fe20000011406 */
[----:B------:R-:W-:Y:S06]  /*09d0*/  @P1 BRA `(.L_x_383) ;  /* 0x0000000000301947 */ /* 0x000fec0003800000 */
        /* <DEDUP_REMOVED lines=12> */
.L_x_383:
[----:B------:R-:W-:Y:S01]  /*0aa0*/  @UP0 UIADD3 UR4, UR11, UR6, URZ ;  /* 0x000000060b040290 */ /* 0x000fe2000fffe03f */
[----:B------:R-:W-:Y:S02]  /*0ab0*/  SHF.R.U32.HI R252, RZ, 0x3, R7 ;  /* 0x00000003fffc7819 */ /* 0x000fe40000011607 */
[----:B------:R-:W-:Y:S01]  /*0ac0*/  @UP0 ULDC.64 UR6, c[0x0][0x250] ;  /* 0x0000940000060ab9 */ /* 0x000fe20000000a00 */
[----:B------:R-:W-:Y:S01]  /*0ad0*/  SHF.R.S32.HI R49, RZ, 0x1f, R48 ;  /* 0x0000001fff317819 */ /* 0x000fe20000011430 */
[----:B------:R-:W-:Y:S01]  /*0ae0*/  @UP0 UIMAD.WIDE.U32 UR28, UR4, UR6, URZ ;  /* 0x00000006041c02a5 */ /* 0x000fe2000f8e003f */
[----:B------:R-:W-:Y:S01]  /*0af0*/  LOP3.LUT R252, R3, R252, RZ, 0x3c, !PT ;  /* 0x000000fc03fc7212 */ /* 0x000fe200078e3cff */
[----:B------:R-:W-:Y:S01]  /*0b00*/  @UP0 UIMAD UR4, UR4, UR7, URZ ;  /* 0x00000007040402a4 */ /* 0x000fe2000f8e023f */
[----:B------:R-:W-:Y:S02]  /*0b10*/  LEA.HI R3, R15, R132, RZ, 0x6 ;  /* 0x000000840f037211 */ /* 0x000fe400078f30ff */
[----:B------:R-:W-:Y:S01]  /*0b20*/  LEA.HI R8, R5, R6, RZ, 0x3 ;  /* 0x0000000605087211 */ /* 0x000fe200078f18ff */
[----:B------:R-:W-:Y:S01]  /*0b30*/  @UP0 UIADD3 UR13, UR29, UR4, URZ ;  /* 0x000000041d0d0290 */ /* 0x000fe2000fffe03f */
[----:B------:R-:W-:Y:S11]  /*0b40*/  @P1 BRA `(.L_x_384) ;  /* 0x0000000000301947 */ /* 0x000ff60003800000 */
        /* <DEDUP_REMOVED lines=12> */
.L_x_384:
[----:B------:R-:W-:Y:S01]  /*0c10*/  IMAD R5, R17, UR8, RZ ;  /* 0x0000000811057c24 */ /* 0x000fe2000f8e02ff */
[----:B------:R-:W-:Y:S01]  /*0c20*/  LOP3.LUT R13, R8, 0xfffffff8, RZ, 0xc0, !PT ;  /* 0xfffffff8080d7812 */ /* 0x000fe200078ec0ff */
[C---:B------:R-:W-:Y:S01]  /*0c30*/  IMAD.WIDE.U32 R18, R16.reuse, UR8, R48 ;  /* 0x0000000810127c25 */ /* 0x040fe2000f8e0030 */
[----:B------:R-:W-:Y:S01]  /*0c40*/  ULDC.64 UR4, c[0x0][0x258] ;  /* 0x0000960000047ab9 */ /* 0x000fe20000000a00 */
[----:B------:R-:W-:Y:S01]  /*0c50*/  BSSY B0, `(.L_x_385) ;  /* 0x000004a000007945 */ /* 0x000fe20003800000 */
[----:B------:R-:W-:Y:S01]  /*0c60*/  IADD3 R11, R16, 0x20, RZ ;  /* 0x00000020100b7810 */ /* 0x000fe20007ffe0ff */
[----:B------:R-:W-:Y:S01]  /*0c70*/  IMAD.SHL.U32 R3, R3, 0x8, RZ ;  /* 0x0000000803037824 */ /* 0x000fe200078e00ff */
[----:B------:R-:W-:Y:S01]  /*0c80*/  IADD3 R4, P1, R18, UR30, RZ ;  /* 0x0000001e12047c10 */ /* 0x000fe2000ff3e0ff */
[----:B------:R-:W-:Y:S02]  /*0c90*/  IMAD R2, R16, UR9, R5 ;  /* 0x0000000910027c24 */ /* 0x000fe4000f8e0205 */
[----:B------:R-:W-:Y:S01]  /*0ca0*/  @P6 VIADD R211, R211, 0x1 ;  /* 0x00000001d3d36836 */ /* 0x000fe20000000000 */
[----:B------:R-:W-:Y:S01]  /*0cb0*/  LOP3.LUT R252, R252, 0xfffffe00, R3, 0xf8, !PT ;  /* 0xfffffe00fcfc7812 */ /* 0x000fe200078ef803 */
[----:B------:R-:W-:Y:S01]  /*0cc0*/  IMAD R3, R17, UR6, RZ ;  /* 0x0000000611037c24 */ /* 0x000fe2000f8e02ff */
[----:B------:R-:W-:Y:S01]  /*0cd0*/  IADD3.X R5, R19, UR27, R2, P1, !PT ;  /* 0x0000001b13057c10 */ /* 0x000fe20008ffe402 */
[C---:B------:R-:W-:Y:S01]  /*0ce0*/  IMAD.WIDE.U32 R18, R16.reuse, UR6, R48 ;  /* 0x0000000610127c25 */ /* 0x040fe2000f8e0030 */
[----:B------:R-:W-:Y:S01]  /*0cf0*/  @!P2 IADD3 R211, -R211, RZ, RZ ;  /* 0x000000ffd3d3a210 */ /* 0x000fe20007ffe1ff */
[----:B------:R-:W1:Y:S01]  /*0d00*/  S2UR UR27, SR_CgaCtaId ;  /* 0x00000000001b79c3 */ /* 0x000e620000008800 */
[----:B------:R-:W-:Y:S01]  /*0d10*/  @!P5 LOP3.LUT R211, RZ, R0, RZ, 0x33, !PT ;  /* 0x00000000ffd3d212 */ /* 0x000fe200078e33ff */
[----:B------:R-:W-:Y:S01]  /*0d20*/  IMAD R2, R16, UR7, R3 ;  /* 0x0000000710027c24 */ /* 0x000fe2000f8e0203 */
[----:B------:R-:W-:Y:S01]  /*0d30*/  IADD3 R208, P2, R18, UR28, RZ ;  /* 0x0000001c12d07c10 */ /* 0x000fe2000ff5e0ff */
[----:B------:R-:W-:Y:S01]  /*0d40*/  IMAD.IADD R13, R6, 0x1, -R13 ;  /* 0x00000001060d7824 */ /* 0x000fe200078e0a0d */
[C---:B------:R-:W-:Y:S01]  /*0d50*/  IADD3 R6, P1, R48.reuse, UR12, RZ ;  /* 0x0000000c30067c10 */ /* 0x040fe2000ff3e0ff */
[----:B------:R-:W-:Y:S01]  /*0d60*/  VIADD R138, R48, 0x40 ;  /* 0x00000040308a7836 */ /* 0x000fe20000000000 */
[----:B------:R-:W-:Y:S01]  /*0d70*/  IADD3.X R209, R19, UR13, R2, P2, !PT ;  /* 0x0000000d13d17c10 */ /* 0x000fe200097fe402 */
[----:B------:R-:W-:Y:S01]  /*0d80*/  ULDC.64 UR12, c[0x0][0x260] ;  /* 0x00009800000c7ab9 */ /* 0x000fe20000000a00 */
[----:B------:R-:W-:Y:S01]  /*0d90*/  MOV R18, UR4 ;  /* 0x0000000400127c02 */ /* 0x000fe20008000f00 */
[----:B------:R-:W-:Y:S01]  /*0da0*/  IMAD.WIDE.U32 R30, R211, UR12, R4 ;  /* 0x0000000cd31e7c25 */ /* 0x000fe2000f8e0004 */
[----:B------:R-:W-:Y:S01]  /*0db0*/  SHF.R.S32.HI R0, RZ, 0x1f, R211 ;  /* 0x0000001fff007819 */ /* 0x000fe200000114d3 */
[----:B------:R-:W-:Y:S01]  /*0dc0*/  UIMAD UR4, UR23, UR4, URZ ;  /* 0x00000004170472a4 */ /* 0x000fe2000f8e023f */
[C---:B------:R-:W-:Y:S01]  /*0dd0*/  ISETP.GE.AND P6, PT, R16.reuse, UR14, PT ;  /* 0x0000000e10007c0c */ /* 0x040fe2000bfc6270 */
[----:B------:R-:W-:Y:S01]  /*0de0*/  VIADD R12, R16, 0x10 ;  /* 0x00000010100c7836 */ /* 0x000fe20000000000 */
[----:B------:R2:W-:Y:S01]  /*0df0*/  STL.64 [R1+0x28], R30 ;  /* 0x0000281e01007387 */ /* 0x0005e20000100a00 */
[----:B------:R-:W-:Y:S01]  /*0e00*/  IADD3.X R7, R49, UR10, RZ, P1, !PT ;  /* 0x0000000a31077c10 */ /* 0x000fe20008ffe4ff */
[----:B------:R-:W-:Y:S01]  /*0e10*/  ULDC.64 UR10, c[0x0][0x268] ;  /* 0x00009a00000a7ab9 */ /* 0x000fe20000000a00 */
[C---:B------:R-:W-:Y:S01]  /*0e20*/  IMAD R2, R0.reuse, UR12, RZ ;  /* 0x0000000c00027c24 */ /* 0x040fe2000f8e02ff */
[----:B------:R2:W-:Y:S01]  /*0e30*/  STL [R1+0x20], R138 ;  /* 0x0000208a01007387 */ /* 0x0005e20000100800 */
[----:B------:R-:W-:Y:S01]  /*0e40*/  IMAD R0, R0, UR10, RZ ;  /* 0x0000000a00007c24 */ /* 0x000fe2000f8e02ff */
[----:B------:R-:W-:Y:S01]  /*0e50*/  UIMAD UR5, UR26, UR5, UR4 ;  /* 0x000000051a0572a4 */ /* 0x000fe2000f8e0204 */
[----:B------:R-:W-:Y:S01]  /*0e60*/  ISETP.GE.AND P5, PT, R12, UR14, PT ;  /* 0x0000000e0c007c0c */ /* 0x000fe2000bfa6270 */
[----:B------:R-:W-:Y:S01]  /*0e70*/  IMAD.WIDE.U32 R18, R18, UR26, R6 ;  /* 0x0000001a12127c25 */ /* 0x000fe2000f8e0006 */
[----:B------:R-:W-:-:S02]  /*0e80*/  UMOV UR4, 0x400 ;  /* 0x0000040000047882 */ /* 0x000fc40000000000 */
[----:B-1----:R-:W-:Y:S01]  /*0e90*/  ULEA UR4, UR27, UR4, 0x18 ;  /* 0x000000041b047291 */ /* 0x002fe2000f8ec03f */
[----:B------:R-:W-:Y:S01]  /*0ea0*/  IMAD R2, R211, UR13, R2 ;  /* 0x0000000dd3027c24 */ /* 0x000fe2000f8e0202 */
[----:B------:R-:W-:Y:S01]  /*0eb0*/  R2P PR, R13, 0x6 ;  /* 0x000000060d007804 */ /* 0x000fe20000000000 */
[----:B------:R-:W-:Y:S01]  /*0ec0*/  IMAD.WIDE.U32 R208, R211, UR10, R208 ;  /* 0x0000000ad3d07c25 */ /* 0x000fe2000f8e00d0 */
[----:B------:R-:W-:Y:S02]  /*0ed0*/  IADD3 R21, R19, UR5, RZ ;  /* 0x0000000513157c10 */ /* 0x000fe4000fffe0ff */
[----:B------:R-:W-:Y:S01]  /*0ee0*/  LEA R252, R252, UR4, 0x1 ;  /* 0x00000004fcfc7c11 */ /* 0x000fe2000f8e08ff */
        /* <DEDUP_REMOVED lines=32> */
.L_x_386:
[----:B------:R-:W-:Y:S05]  /*10f0*/  BSYNC B0 ;  /* 0x0000000000007941 */ /* 0x000fea0003800000 */
.L_x_385:
        /* <DEDUP_REMOVED lines=33> */
.L_x_388:
[----:B------:R-:W-:Y:S05]  /*1310*/  BSYNC B0 ;  /* 0x0000000000007941 */ /* 0x000fea0003800000 */
.L_x_387:
        /* <DEDUP_REMOVED lines=34> */
.L_x_390:
[----:B------:R-:W-:Y:S05]  /*1540*/  BSYNC B0 ;  /* 0x0000000000007941 */ /* 0x000fea0003800000 */
.L_x_389:
        /* <DEDUP_REMOVED lines=33> */
.L_x_392:
[----:B------:R-:W-:Y:S05]  /*1760*/  BSYNC B0 ;  /* 0x0000000000007941 */ /* 0x000fea0003800000 */
.L_x_391:
[----:B------:R-:W-:Y:S04]  /*1770*/  BSSY B0, `(.L_x_393) ;  /* 0x000001f000007945 */ /* 0x000fe80003800000 */
        /* <DEDUP_REMOVED lines=30> */
.L_x_394:
[----:B------:R-:W-:Y:S05]  /*1960*/  BSYNC B0 ;  /* 0x0000000000007941 */ /* 0x000fea0003800000 */
.L_x_393:
        /* <DEDUP_REMOVED lines=31> */
.L_x_396:
[----:B------:R-:W-:Y:S05]  /*1b60*/  BSYNC B0 ;  /* 0x0000000000007941 */ /* 0x000fea0003800000 */
.L_x_395:
        /* <DEDUP_REMOVED lines=31> */
.L_x_398:
[----:B------:R-:W-:Y:S05]  /*1d60*/  BSYNC B0 ;  /* 0x0000000000007941 */ /* 0x000fea0003800000 */
.L_x_397:
[----:B------:R-:W-:Y:S01]  /*1d70*/  USHF.L.U32 UR29, UR8, 0x6, URZ ;  /* 0x00000006081d7899 */ /* 0x000fe2000800063f */
[----:B------:R-:W-:Y:S04]  /*1d80*/  BSSY B0, `(.L_x_399) ;  /* 0x000001f000007945 */ /* 0x000fe80003800000 */
[----:B------:R-:W-:Y:S05]  /*1d90*/  @P5 BRA `(.L_x_400) ;  /* 0x0000000000745947 */ /* 0x000fea0003800000 */
[----:B------:R-:W-:Y:S01]  /*1da0*/  ULDC UR5, c[0x0][0x2d0] ;  /* 0x0000b40000057ab9 */ /* 0x000fe20000000800 */
[----:B------:R-:W-:Y:S01]  /*1db0*/  IADD3 R19, P0, R22, 0x70, RZ ;  /* 0x0000007016137810 */ /* 0x000fe20007f1e0ff */
[----:B------:R-:W-:Y:S01]  /*1dc0*/  ULDC.64 UR10, c[0x0][0x240] ;  /* 0x00009000000a7ab9 */ /* 0x000fe20000000a00 */
[----:B------:R-:W-:Y:S01]  /*1dd0*/  ISETP.GE.AND P1, PT, R48, UR5, PT ;  /* 0x0000000530007c0c */ /* 0x000fe2000bf26270 */
[----:B------:R-:W-:Y:S02]  /*1de0*/  IMAD.MOV.U32 R22, RZ, RZ, R18 ;  /* 0x000000ffff167224 */ /* 0x000fe400078e0012 */
[----:B------:R-:W-:Y:S01]  /*1df0*/  IMAD.X R20, RZ, RZ, R23, P0 ;  /* 0x000000ffff147224 */ /* 0x000fe200000e0617 */
[----:B------:R-:W-:Y:S02]  /*1e00*/  MOV R23, R21 ;  /* 0x0000001500177202 */ /* 0x000fe40000000f00 */
[----:B------:R-:W-:Y:S01]  /*1e10*/  ISETP.GE.AND P0, PT, R138, UR5, PT ;  /* 0x000000058a007c0c */ /* 0x000fe2000bf06270 */
[----:B------:R-:W-:-:S02]  /*1e20*/  IMAD R20, R20, UR10, RZ ;  /* 0x0000000a14147c24 */ /* 0x000fc4000f8e02ff */
        /* <DEDUP_REMOVED lines=20> */
.L_x_400:
[----:B------:R-:W-:Y:S05]  /*1f70*/  BSYNC B0 ;  /* 0x0000000000007941 */ /* 0x000fea0003800000 */
.L_x_399:
[----:B------:R-:W-:Y:S01]  /*1f80*/  IMAD.IADD R137, R31, 0x1, R2 ;  /* 0x000000011f897824 */ /* 0x000fe200078e0202 */
[----:B------:R-:W-:Y:S01]  /*1f90*/  MOV R136, R30 ;  /* 0x0000001e00887202 */ /* 0x000fe20000000f00 */
[----:B------:R-:W-:Y:S01]  /*1fa0*/  USHF.L.U64.HI UR30, UR8, 0x6, UR9 ;  /* 0x00000006081e7899 */ /* 0x000fe20008010209 */
[----:B------:R-:W-:Y:S01]  /*1fb0*/  ISETP.GE.AND P0, PT, R16, UR27, PT ;  /* 0x0000001b10007c0c */ /* 0x000fe2000bf06270 */
[----:B------:R-:W-:Y:S01]  /*1fc0*/  USHF.R.S32.HI UR33, URZ, 0x1f, UR28 ;  /* 0x0000001f3f217899 */ /* 0x000fe2000801141c */
[----:B------:R-:W-:Y:S01]  /*1fd0*/  IMAD.U32 R2, RZ, RZ, UR29 ;  /* 0x0000001dff027e24 */ /* 0x000fe2000f8e00ff */
[----:B------:R1:W-:Y:S01]  /*1fe0*/  STL.64 [R1+0x30], R136 ;  /* 0x0000308801007387 */ /* 0x0003e20000100a00 */
[----:B------:R-:W-:Y:S01]  /*1ff0*/  UIMAD UR5, UR30, UR28, URZ ;  /* 0x0000001c1e0572a4 */ /* 0x000fe2000f8e023f */
[----:B------:R-:W-:Y:S01]  /*2000*/  BSSY B0, `(.L_x_401) ;  /* 0x000001c000007945 */ /* 0x000fe20003800000 */
[----:B------:R-:W-:Y:S01]  /*2010*/  IMAD.WIDE.U32 R22, R2, UR28, R136 ;  /* 0x0000001c02167c25 */ /* 0x000fe2000f8e0088 */
[----:B------:R-:W-:Y:S01]  /*2020*/  ISETP.GE.AND P5, PT, R12, UR27, PT ;  /* 0x0000001b0c007c0c */ /* 0x000fe2000bfa6270 */
[----:B------:R-:W-:Y:S01]  /*2030*/  UIMAD UR5, UR33, UR29, UR5 ;  /* 0x0000001d210572a4 */ /* 0x000fe2000f8e0205 */
[----:B------:R-:W-:-:S02]  /*2040*/  ISETP.GE.AND P4, PT, R11, UR27, PT ;  /* 0x0000001b0b007c0c */ /* 0x000fc4000bf86270 */
[----:B------:R-:W-:-:S03]  /*2050*/  ISETP.GE.AND P3, PT, R9, UR27, PT ;  /* 0x0000001b09007c0c */ /* 0x000fc6000bf66270 */
[----:B------:R-:W-:Y:S01]  /*2060*/  VIADD R25, R23, UR5 ;  /* 0x0000000517197c36 */ /* 0x000fe20008000000 */
[----:B------:R-:W-:Y:S09]  /*2070*/  @P0 BRA `(.L_x_402) ;  /* 0x0000000000500947 */ /* 0x000ff20003800000 */
[----:B------:R-:W-:Y:S02]  /*2080*/  ULDC UR5, c[0x0][0x2d0] ;  /* 0x0000b40000057ab9 */ /* 0x000fe40000000800 */
[----:B------:R-:W-:Y:S02]  /*2090*/  ISETP.GE.AND P1, PT, R48, UR5, PT ;  /* 0x0000000530007c0c */ /* 0x000fe4000bf26270 */
[----:B------:R-:W-:-:S11]  /*20a0*/  ISETP.GE.AND P0, PT, R138, UR5, PT ;  /* 0x000000058a007c0c */ /* 0x000fd6000bf06270 */
        /* <DEDUP_REMOVED lines=17> */
.L_x_402:
[----:B------:R-:W-:Y:S05]  /*21c0*/  BSYNC B0 ;  /* 0x0000000000007941 */ /* 0x000fea0003800000 */
.L_x_401:
[----:B------:R-:W-:Y:S01]  /*21d0*/  USHF.L.U64.HI UR31, UR8, 0x4, UR9 ;  /* 0x00000004081f7899 */ /* 0x000fe20008010209 */
[----:B------:R-:W-:Y:S01]  /*21e0*/  BSSY B0, `(.L_x_403) ;  /* 0x0000019000007945 */ /* 0x000fe20003800000 */
[----:B------:R-:W-:-:S03]  /*21f0*/  USHF.L.U32 UR32, UR8, 0x4, URZ ;  /* 0x0000000408207899 */ /* 0x000fc6000800063f */
        /* <DEDUP_REMOVED lines=23> */
.L_x_404:
[----:B------:R-:W-:Y:S05]  /*2370*/  BSYNC B0 ;  /* 0x0000000000007941 */ /* 0x000fea0003800000 */
.L_x_403:
[----:B------:R-:W-:Y:S04]  /*2380*/  BSSY B0, `(.L_x_405) ;  /* 0x000001b000007945 */ /* 0x000fe80003800000 */
        /* <DEDUP_REMOVED lines=26> */
.L_x_406:
[----:B------:R-:W-:Y:S05]  /*2530*/  BSYNC B0 ;  /* 0x0000000000007941 */ /* 0x000fea0003800000 */
.L_x_405:
[----:B------:R-:W-:Y:S04]  /*2540*/  BSSY B0, `(.L_x_407) ;  /* 0x000001b000007945 */ /* 0x000fe80003800000 */
[----:B------:R-:W-:Y:S05]  /*2550*/  @P3 BRA `(.L_x_408) ;  /* 0x0000000000643947 */ /* 0x000fea0003800000 */
        /* <DEDUP_REMOVED lines=25> */
.L_x_408:
[----:B------:R-:W-:Y:S05]  /*26f0*/  BSYNC B0 ;  /* 0x0000000000007941 */ /* 0x000fea0003800000 */
.L_x_407:
[----:B------:R-:W-:Y:S01]  /*2700*/  ULDC.64 UR12, c[0x0][0x3c8] ;  /* 0x0000f200000c7ab9 */ /* 0x000fe20000000a00 */
[----:B------:R-:W0:Y:S01]  /*2710*/  LDGDEPBAR ;  /* 0x00000000000079af */ /* 0x000e220000000000 */
[----:B------:R-:W-:-:S04]  /*2720*/  UISETP.NE.U32.AND UP1, UPT, UR12, URZ, UPT ;  /* 0x0000003f0c00728c */ /* 0x000fc8000bf25070 */
[----:B------:R-:W-:-:S06]  /*2730*/  UISETP.NE.AND.EX UP1, UPT, UR13, URZ, UPT, UP1 ;  /* 0x0000003f0d00728c */ /* 0x000fcc000bf25310 */
[----:B------:R-:W-:-:S05]  /*2740*/  PLOP3.LUT P1, PT, PT, PT, UP1, 0x80, 0x0 ;  /* 0x000000000000781c */ /* 0x000fca0003f2f018 */
[----:B------:R-:W-:Y:S01]  /*2750*/  @UP1 USHF.R.S32.HI UR5, URZ, 0x1f, UR24 ;  /* 0x0000001f3f051899 */ /* 0x000fe20008011418 */
[----:B------:R-:W-:Y:S01]  /*2760*/  @UP1 ULDC.64 UR10, c[0x0][0x3d0] ;  /* 0x0000f400000a1ab9 */ /* 0x000fe20000000a00 */
[----:B------:R-:W-:Y:S02]  /*2770*/  @UP1 UMOV UR34, UR26 ;  /* 0x0000001a00221c82 */ /* 0x000fe40008000000 */
[----:B------:R-:W-:Y:S01]  /*2780*/  @UP1 UIMAD UR5, UR5, UR10, URZ ;  /* 0x0000000a050512a4 */ /* 0x000fe2000f8e023f */
[----:B------:R-:W-:Y:S02]  /*2790*/  @UP1 UMOV UR35, UR23 ;  /* 0x0000001700231c82 */ /* 0x000fe40008000000 */
[----:B------:R-:W-:Y:S01]  /*27a0*/  @UP1 UIMAD.WIDE.U32 UR34, UR24, UR10, UR34 ;  /* 0x0000000a182212a5 */ /* 0x000fe2000f8e0022 */
[----:B------:R-:W-:Y:S01]  /*27b0*/  LEA.HI R15, R15, R132, RZ, 0x5 ;  /* 0x000000840f0f7211 */ /* 0x000fe200078f28ff */
[----:B------:R-:W-:Y:S01]  /*27c0*/  @UP1 UIMAD UR5, UR24, UR11, UR5 ;  /* 0x0000000b180512a4 */ /* 0x000fe2000f8e0205 */
[----:B------:R-:W-:Y:S01]  /*27d0*/  ISETP.GE.AND P4, PT, R11, UR27, PT ;  /* 0x0000001b0b007c0c */ /* 0x000fe2000bf86270 */
[----:B------:R-:W-:Y:S01]  /*27e0*/  @UP1 ULEA UR12, UP0, UR34, UR12, 0x2 ;  /* 0x0000000c220c1291 */ /* 0x000fe2000f80103f */
[----:B------:R-:W-:-:S04]  /*27f0*/  DEPBAR.LE SB0, 0x0 ;  /* 0x000080000000791a */ /* 0x000fc80000000000 */
[----:B------:R-:W-:Y:S01]  /*2800*/  @UP1 UIADD3 UR5, UR35, UR5, URZ ;  /* 0x0000000523051290 */ /* 0x000fe2000fffe03f */
[----:B------:R-:W-:-:S03]  /*2810*/  IMAD.U32 R18, RZ, RZ, UR12 ;  /* 0x0000000cff127e24 */ /* 0x000fc6000f8e00ff */
[----:B------:R-:W-:Y:S01]  /*2820*/  @UP1 ULEA.HI.X UR13, UR34, UR13, UR5, 0x2, UP0 ;  /* 0x0000000d220d1291 */ /* 0x000fe200080f1405 */
[----:B------:R-:W-:Y:S02]  /*2830*/  LOP3.LUT R11, R15, 0xffffffe0, RZ, 0xc0, !PT ;  /* 0xffffffe00f0b7812 */ /* 0x000fe400078ec0ff */
[----:B------:R-:W-:Y:S01]  /*2840*/  ISETP.GE.AND P0, PT, R9, UR27, PT ;  /* 0x0000001b09007c0c */ /* 0x000fe2000bf06270 */
[----:B------:R-:W-:Y:S02]  /*2850*/  @UP1 ULDC UR5, c[0x0][0x2e8] ;  /* 0x0000ba0000051ab9 */ /* 0x000fe40000000800 */
[----:B------:R-:W-:-:S05]  /*2860*/  IMAD.U32 R19, RZ, RZ, UR13 ;  /* 0x0000000dff137e24 */ /* 0x000fca000f8e00ff */
[----:B-1-34-:R1:W3:Y:S01]  /*2870*/  @P1 LDG.E R6, desc[UR20][R18.64] ;  /* 0x0000001412061981 */ /* 0x01a2e2000c1e1900 */
[----:B------:R-:W-:Y:S01]  /*2880*/  IMAD.IADD R9, R132, 0x1, -R11 ;  /* 0x0000000184097824 */ /* 0x000fe200078e0a0b */
[----:B------:R-:W-:Y:S01]  /*2890*/  ISETP.GE.AND P2, PT, R16, UR27, PT ;  /* 0x0000001b10007c0c */ /* 0x000fe2000bf46270 */
[----:B------:R-:W3:Y:S01]  /*28a0*/  @P1 MUFU.RCP R11, UR5 ;  /* 0x00000005000b1d08 */ /* 0x000ee20008001000 */
[----:B------:R-:W-:Y:S01]  /*28b0*/  BAR.SYNC.DEFER_BLOCKING 0x0 ;  /* 0x0000000000007b1d */ /* 0x000fe20000010000 */
[----:B------:R-:W-:Y:S01]  /*28c0*/  SHF.R.S32.HI R7, RZ, 0x4, R14 ;  /* 0x00000004ff077819 */ /* 0x000fe2000001140e */
[----:B------:R-:W-:Y:S01]  /*28d0*/  IMAD.SHL.U32 R51, R8, 0x40, RZ ;  /* 0x0000004008337824 */ /* 0x000fe200078e00ff */
[----:B------:R-:W-:Y:S01]  /*28e0*/  ISETP.GE.AND P5, PT, R12, UR27, PT ;  /* 0x0000001b0c007c0c */ /* 0x000fe2000bfa6270 */
[----:B------:R-:W-:Y:S01]  /*28f0*/  IMAD.SHL.U32 R13, R13, 0x40, RZ ;  /* 0x000000400d0d7824 */ /* 0x000fe200078e00ff */
[----:B------:R-:W-:Y:S01]  /*2900*/  LEA.HI R17, R14, R7, RZ, 0x1 ;  /* 0x000000070e117211 */ /* 0x000fe200078f08ff */
[----:B------:R-:W-:Y:S01]  /*2910*/  USHF.L.U64.HI UR12, UR6, 0x6, UR7 ;  /* 0x00000006060c7899 */ /* 0x000fe20008010207 */
[----:B------:R-:W-:Y:S01]  /*2920*/  SHF.R.S32.HI R14, RZ, 0x1f, R9 ;  /* 0x0000001fff0e7819 */ /* 0x000fe20000011409 */
[----:B------:R-:W-:Y:S01]  /*2930*/  IMAD.SHL.U32 R16, R16, 0x8, RZ ;  /* 0x0000000810107824 */ /* 0x000fe200078e00ff */
[----:B------:R-:W-:Y:S01]  /*2940*/  SHF.R.S32.HI R12, RZ, 0x5, R15 ;  /* 0x00000005ff0c7819 */ /* 0x000fe2000001140f */
[----:B------:R-:W-:Y:S01]  /*2950*/  IMAD.SHL.U32 R15, R10, 0x40, RZ ;  /* 0x000000400a0f7824 */ /* 0x000fe200078e00ff */
[----:B------:R-:W-:Y:S01]  /*2960*/  LEA.HI R14, R14, R9, RZ, 0x2 ;  /* 0x000000090e0e7211 */ /* 0x000fe200078f10ff */
[----:B------:R-:W-:Y:S01]  /*2970*/  USHF.L.U32 UR13, UR6, 0x6, URZ ;  /* 0x00000006060d7899 */ /* 0x000fe2000800063f */
[----:B------:R-:W-:Y:S01]  /*2980*/  LEA R9, R12, UR25, 0x4 ;  /* 0x000000190c097c11 */ /* 0x000fe2000f8e20ff */
[----:B------:R-:W-:Y:S01]  /*2990*/  UIMAD UR10, UR12, UR28, URZ ;  /* 0x0000001c0c0a72a4 */ /* 0x000fe2000f8e023f */
[----:B------:R-:W-:Y:S01]  /*29a0*/  SHF.R.S32.HI R14, RZ, 0x2, R14 ;  /* 0x00000002ff0e7819 */ /* 0x000fe2000001140e */
[----:B------:R-:W-:Y:S01]  /*29b0*/  IMAD.IADD R211, R209, 0x1, R211 ;  /* 0x00000001d1d37824 */ /* 0x000fe200078e02d3 */
[----:B------:R-:W-:Y:S01]  /*29c0*/  LOP3.LUT R15, R15, 0x1c0, RZ, 0xc0, !PT ;  /* 0x000001c00f0f7812 */ /* 0x000fe200078ec0ff */
[----:B------:R-:W-:Y:S01]  /*29d0*/  IMAD.MOV.U32 R210, RZ, RZ, R208 ;  /* 0x000000ffffd27224 */ /* 0x000fe200078e00d0 */
[----:B------:R-:W-:Y:S01]  /*29e0*/  IADD3 R9, R9, 0x1, R14 ;  /* 0x0000000109097810 */ /* 0x000fe20007ffe00e */
[----:B------:R-:W-:Y:S01]  /*29f0*/  UIMAD UR10, UR33, UR13, UR10 ;  /* 0x0000000d210a72a4 */ /* 0x000fe2000f8e020a */
[----:B-1----:R-:W-:Y:S01]  /*2a00*/  LOP3.LUT R18, R17, 0xfffffffe, RZ, 0xc0, !PT ;  /* 0xfffffffe11127812 */ /* 0x002fe200078ec0ff */
[----:B------:R-:W-:Y:S01]  /*2a10*/  UMOV UR5, URZ ;  /* 0x0000003f00057c82 */ /* 0x000fe20008000000 */
[----:B------:R-:W-:Y:S01]  /*2a20*/  LOP3.LUT R51, R51, 0xfffffe00, RZ, 0xc0, !PT ;  /* 0xfffffe0033337812 */ /* 0x000fe200078ec0ff */
[----:B------:R1:W-:Y:S01]  /*2a30*/  @P2 STS.128 [R252+0xc000], RZ ;  /* 0x00c000fffc002388 */ /* 0x0003e20000000c00 */
[----:B------:R-:W-:Y:S01]  /*2a40*/  LOP3.LUT R14, R13, 0x1c0, RZ, 0xc0, !PT ;  /* 0x000001c00d0e7812 */ /* 0x000fe200078ec0ff */
[----:B------:R-:W-:Y:S01]  /*2a50*/  IMAD.IADD R18, R7, 0x1, -R18 ;  /* 0x0000000107127824 */ /* 0x000fe200078e0a12 */
[----:B------:R-:W-:Y:S01]  /*2a60*/  LOP3.LUT R16, R15, 0x8, R16, 0xf8, !PT ;  /* 0x000000080f107812 */ /* 0x000fe200078ef810 */
[----:B------:R1:W-:Y:S01]  /*2a70*/  @P2 STS.128 [R252+0xe000], RZ ;  /* 0x00e000fffc002388 */ /* 0x0003e20000000c00 */
[----:B------:R-:W-:Y:S01]  /*2a80*/  IMAD.U32 R13, RZ, RZ, UR28 ;  /* 0x0000001cff0d7e24 */ /* 0x000fe2000f8e00ff */
[----:B------:R-:W-:Y:S01]  /*2a90*/  SHF.R.U32.HI R15, RZ, 0x3, R15 ;  /* 0x00000003ff0f7819 */ /* 0x000fe2000001160f */
[----:B------:R-:W-:Y:S01]  /*2aa0*/  IMAD.SHL.U32 R7, R18, 0x8, RZ ;  /* 0x0000000812077824 */ /* 0x000fe200078e00ff */
[----:B------:R-:W-:Y:S01]  /*2ab0*/  BSSY B0, `(.L_x_409) ;  /* 0x0000024000007945 */ /* 0x000fe20003800000 */
[----:B------:R-:W-:Y:S01]  /*2ac0*/  IMAD R251, R12, 0x400, R51 ;  /* 0x000004000cfb7824 */ /* 0x000fe200078e0233 */
[----:B------:R-:W-:Y:S01]  /*2ad0*/  LOP3.LUT R15, R16, R15, RZ, 0x3c, !PT ;  /* 0x0000000f100f7212 */ /* 0x000fe200078e3cff */
[----:B------:R-:W-:Y:S01]  /*2ae0*/  IMAD.WIDE.U32 R12, R13, UR13, R210 ;  /* 0x0000000d0d0c7c25 */ /* 0x000fe2000f8e00d2 */
[----:B------:R-:W-:-:S02]  /*2af0*/  LOP3.LUT R7, R14, 0x8, R7, 0xf8, !PT ;  /* 0x000000080e077812 */ /* 0x000fc400078ef807 */
[----:B------:R-:W-:Y:S01]  /*2b00*/  SHF.R.U32.HI R14, RZ, 0x3, R14 ;  /* 0x00000003ff0e7819 */ /* 0x000fe2000001160e */
[----:B------:R-:W-:Y:S02]  /*2b10*/  IMAD R250, R18, 0x200, R15 ;  /* 0x0000020012fa7824 */ /* 0x000fe400078e020f */
[----:B---3--:R-:W-:Y:S01]  /*2b20*/  @P1 FMUL.FTZ R11, R6, R11 ;  /* 0x0000000b060b1220 */ /* 0x008fe20000410000 */
[----:B------:R-:W-:-:S04]  /*2b30*/  IMAD.U32 R6, RZ, RZ, UR19 ;  /* 0x00000013ff067e24 */ /* 0x000fc8000f8e00ff */
[----:B------:R-:W-:Y:S01]  /*2b40*/  @P1 R2UR UR11, R11 ;  /* 0x000000000b0b12ca */ /* 0x000fe200000e0000 */
[----:B------:R-:W-:Y:S01]  /*2b50*/  VIADD R11, R13, UR10 ;  /* 0x0000000a0d0b7c36 */ /* 0x000fe20008000000 */
[----:B------:R-:W-:Y:S02]  /*2b60*/  IADD3 R9, R6, -UR17, R9 ;  /* 0x8000001106097c10 */ /* 0x000fe4000fffe009 */
[----:B------:R-:W-:-:S03]  /*2b70*/  LOP3.LUT R6, R7, R14, RZ, 0x3c, !PT ;  /* 0x0000000e07067212 */ /* 0x000fc600078e3cff */
[----:B------:R-:W-:-:S06]  /*2b80*/  VIADD R50, R9, UR22 ;  /* 0x0000001609327c36 */ /* 0x000fcc0008000000 */
[----:B------:R-:W-:Y:S01]  /*2b90*/  @UP1 UMOV UR5, UR11 ;  /* 0x0000000b00051c82 */ /* 0x000fe20008000000 */
[----:B-1----:R-:W-:Y:S05]  /*2ba0*/  @P2 BRA `(.L_x_410) ;  /* 0x0000000000502947 */ /* 0x002fea0003800000 */
[----:B------:R-:W-:Y:S02]  /*2bb0*/  ULDC UR10, c[0x0][0x2d0] ;  /* 0x0000b400000a7ab9 */ /* 0x000fe40000000800 */
[----:B------:R-:W-:Y:S02]  /*2bc0*/  ISETP.GE.AND P2, PT, R48, UR10, PT ;  /* 0x0000000a30007c0c */ /* 0x000fe4000bf46270 */
[----:B------:R-:W-:-:S11]  /*2bd0*/  ISETP.GE.AND P1, PT, R138, UR10, PT ;  /* 0x0000000a8a007c0c */ /* 0x000fd6000bf26270 */
        /* <DEDUP_REMOVED lines=17> */
.L_x_410:
[----:B------:R-:W-:Y:S05]  /*2cf0*/  BSYNC B0 ;  /* 0x0000000000007941 */ /* 0x000fea0003800000 */
.L_x_409:
        /* <DEDUP_REMOVED lines=29> */
.L_x_412:
[----:B------:R-:W-:Y:S05]  /*2ed0*/  BSYNC B0 ;  /* 0x0000000000007941 */ /* 0x000fea0003800000 */
.L_x_411:
        /* <DEDUP_REMOVED lines=29> */
.L_x_414:
[----:B------:R-:W-:Y:S05]  /*30b0*/  BSYNC B0 ;  /* 0x0000000000007941 */ /* 0x000fea0003800000 */
.L_x_413:
        /* <DEDUP_REMOVED lines=34> */
.L_x_416:
[----:B------:R-:W-:Y:S05]  /*32e0*/  BSYNC B0 ;  /* 0x0000000000007941 */ /* 0x000fea0003800000 */
.L_x_415:
[----:B------:R-:W-:Y:S01]  /*32f0*/  LDSM.16.M88.4 R32, [R251] ;  /* 0x00000000fb20783b */ /* 0x000fe20000000200 */
[--C-:B------:R-:W-:Y:S01]  /*3300*/  IMAD R133, R7, 0x2, R250.reuse ;  /* 0x0000000207857824 */ /* 0x100fe200078e02fa */
[----:B------:R-:W-:Y:S01]  /*3310*/  VIMNMX R227, R50, UR19, PT ;  /* 0x0000001332e37c48 */ /* 0x000fe2000bfe0100 */
[--C-:B------:R-:W-:Y:S01]  /*3320*/  IMAD R249, R5, 0x2, R251.reuse ;  /* 0x0000000205f97824 */ /* 0x100fe200078e02fb */
[----:B------:R-:W-:Y:S01]  /*3330*/  LDSM.16.M88.4 R116, [R251+0x2000] ;  /* 0x00200000fb74783b */ /* 0x000fe20000000200 */
[----:B------:R-:W-:Y:S01]  /*3340*/  IMAD R247, R4, 0x2, R251 ;  /* 0x0000000204f77824 */ /* 0x000fe200078e02fb */
[----:B------:R-:W-:Y:S01]  /*3350*/  LOP3.LUT R6, R6, R51, RZ, 0xfc, !PT ;  /* 0x0000003306067212 */ /* 0x000fe200078efcff */
[----:B------:R-:W-:Y:S01]  /*3360*/  IMAD R243, R3, 0x2, R250 ;  /* 0x0000000203f37824 */ /* 0x000fe200078e02fa */
[----:B------:R-:W5:Y:S01]  /*3370*/  LDSM.16.M88.4 R60, [R250+0x8800] ;  /* 0x00880000fa3c783b */ /* 0x000f620000000200 */
[----:B------:R-:W-:Y:S01]  /*3380*/  VIADD R0, R250, 0x8000 ;  /* 0x00008000fa007836 */ /* 0x000fe20000000000 */
[----:B------:R-:W-:Y:S01]  /*3390*/  UISETP.GE.AND UP0, UPT, UR18, 0x2, UPT ;  /* 0x000000021200788c */ /* 0x000fe2000bf06270 */
[----:B------:R-:W-:Y:S01]  /*33a0*/  IMAD R246, R4, 0x2, R249 ;  /* 0x0000000204f67824 */ /* 0x000fe200078e02f9 */
[----:B------:R-:W4:Y:S01]  /*33b0*/  LDSM.16.M88.4 R76, [R250+0x8000] ;  /* 0x00800000fa4c783b */ /* 0x000f220000000200 */
[----:B------:R-:W-:-:S02]  /*33c0*/  IMAD R248, R7, 0x2, R0 ;  /* 0x0000000207f87824 */ /* 0x000fc400078e0200 */
[----:B------:R-:W-:Y:S01]  /*33d0*/  IMAD.SHL.U32 R132, R132, 0x2, RZ ;  /* 0x0000000284847824 */ /* 0x000fe200078e00ff */
[----:B------:R-:W4:Y:S01]  /*33e0*/  LDSM.16.M88.4 R40, [R250+0x9000] ;  /* 0x00900000fa28783b */ /* 0x000f220000000200 */
[----:B------:R-:W-:Y:S02]  /*33f0*/  IMAD R245, R3, 0x2, R248 ;  /* 0x0000000203f57824 */ /* 0x000fe400078e02f8 */
[----:B------:R-:W-:Y:S01]  /*3400*/  IMAD.U32 R3, RZ, RZ, UR28 ;  /* 0x0000001cff037e24 */ /* 0x000fe2000f8e00ff */
[----:B-1-3--:R-:W1:Y:S01]  /*3410*/  LDSM.16.M88.4 R8, [R250+0x9800] ;  /* 0x00980000fa08783b */ /* 0x00ae620000000200 */
[----:B------:R-:W-:Y:S01]  /*3420*/  LOP3.LUT R134, R132, 0x6, RZ, 0xc0, !PT ;  /* 0x0000000684867812 */ /* 0x000fe200078ec0ff */
[----:B------:R-:W-:Y:S02]  /*3430*/  IMAD.U32 R7, RZ, RZ, UR19 ;  /* 0x00000013ff077e24 */ /* 0x000fe4000f8e00ff */
[----:B------:R-:W-:Y:S02]  /*3440*/  LDSM.16.M88.4 R108, [R249+0x2000] ;  /* 0x00200000f96c783b */ /* 0x000fe40000000200 */
[----:B------:R-:W-:Y:S01]  /*3450*/  IMAD R3, R3, 0x40, R134 ;  /* 0x0000004003037824 */ /* 0x000fe200078e0286 */
[C-C-:B------:R-:W-:Y:S01]  /*3460*/  VIADDMNMX R226, R50.reuse, 0x8, R7.reuse, PT ;  /* 0x0000000832e27846 */ /* 0x140fe20003800107 */
[----:B------:R-:W3:Y:S01]  /*3470*/  LDSM.16.M88.4 R24, [R133+0x8800] ;  /* 0x008800008518783b */ /* 0x000ee20000000200 */
[C-C-:B------:R-:W-:Y:S01]  /*3480*/  VIADDMNMX R225, R50.reuse, 0x40, R7.reuse, PT ;  /* 0x0000004032e17846 */ /* 0x140fe20003800107 */
[C---:B------:R-:W-:Y:S01]  /*3490*/  VIADD R0, R3.reuse, 0x1 ;  /* 0x0000000103007836 */ /* 0x040fe20000000000 */
[----:B------:R-:W-:Y:S01]  /*34a0*/  VIADDMNMX R224, R50, 0x48, R7, PT ;  /* 0x0000004832e07846 */ /* 0x000fe20003800107 */
[----:B------:R-:W3:Y:S01]  /*34b0*/  LDSM.16.M88.4 R16, [R249] ;  /* 0x00000000f910783b */ /* 0x000ee20000000200 */
[----:B------:R-:W-:-:S02]  /*34c0*/  VIADD R7, R3, 0x8 ;  /* 0x0000000803077836 */ /* 0x000fc40000000000 */
[C---:B------:R-:W-:Y:S01]  /*34d0*/  ISETP.GE.AND P1, PT, R0.reuse, R227, PT ;  /* 0x000000e30000720c */ /* 0x040fe20003f26270 */
[----:B------:R-:W3:Y:S01]  /*34e0*/  LDSM.16.M88.4 R104, [R133+0x8000] ;  /* 0x008000008568783b */ /* 0x000ee20000000200 */
[C---:B------:R-:W-:Y:S02]  /*34f0*/  ISETP.GE.AND P0, PT, R0.reuse, R226, PT ;  /* 0x000000e20000720c */ /* 0x040fe40003f06270 */
[C---:B------:R-:W-:Y:S01]  /*3500*/  ISETP.GE.AND P4, PT, R0.reuse, R225, PT ;  /* 0x000000e10000720c */ /* 0x040fe20003f86270 */
[----:B------:R-:W-:Y:S01]  /*3510*/  LDSM.16.M88.4 R100, [R133+0x9000] ;  /* 0x009000008564783b */ /* 0x000fe20000000200 */
[----:B------:R-:W-:Y:S02]  /*3520*/  ISETP.GE.AND P2, PT, R0, R224, PT ;  /* 0x000000e00000720c */ /* 0x000fe40003f46270 */
[----:B------:R-:W-:Y:S01]  /*3530*/  I2FP.F32.S32 R0, R0 ;  /* 0x0000000000007245 */ /* 0x000fe20000201400 */
[----:B------:R-:W3:Y:S01]  /*3540*/  LDSM.16.M88.4 R20, [R133+0x9800] ;  /* 0x009800008514783b */ /* 0x000ee20000000200 */
[----:B------:R-:W-:-:S02]  /*3550*/  ISETP.GE.AND P6, PT, R7, R227, PT ;  /* 0x000000e30700720c */ /* 0x000fc40003fc6270 */
[C---:B------:R-:W-:Y:S01]  /*3560*/  ISETP.GE.AND P5, PT, R7.reuse, R226, PT ;  /* 0x000000e20700720c */ /* 0x040fe20003fa6270 */
[----:B-----5:R-:W-:Y:S01]  /*3570*/  HMMA.16816.F32.BF16 R68, R116, R60, RZ ;  /* 0x0000003c7444723c */ /* 0x020fe200000418ff */
[----:B------:R-:W-:Y:S01]  /*3580*/  LDSM.16.M88.4 R96, [R247+0x2000] ;  /* 0x00200000f760783b */ /* 0x000fe20000000200 */
[----:B------:R-:W-:-:S03]  /*3590*/  ISETP.GE.AND P3, PT, R7, R225, PT ;  /* 0x000000e10700720c */ /* 0x000fc60003f66270 */
[----:B------:R-:W5:Y:S01]  /*35a0*/  LDSM.16.M88.4 R12, [R243+0x8000] ;  /* 0x00800000f30c783b */ /* 0x000f620000000200 */
[----:B------:R-:W-:Y:S03]  /*35b0*/  HMMA.16816.F32.BF16 R64, R116, R62, RZ ;  /* 0x0000003e7440723c */ /* 0x000fe600000418ff */
[----:B------:R-:W-:Y:S03]  /*35c0*/  LDSM.16.M88.4 R92, [R243+0x9000] ;  /* 0x00900000f35c783b */ /* 0x000fe60000000200 */
[C---:B------:R-:W-:Y:S01]  /*35d0*/  HMMA.16816.F32.BF16 R72, R32.reuse, R60, RZ ;  /* 0x0000003c2048723c */ /* 0x040fe200000418ff */
[----:B--2---:R-:W-:Y:S04]  /*35e0*/  LDSM.16.M88.4 R28, [R243+0x9800] ;  /* 0x00980000f31c783b */ /* 0x004fe80000000200 */
[----:B------:R-:W-:Y:S01]  /*35f0*/  LDSM.16.M88.4 R112, [R245+0x800] ;  /* 0x00080000f570783b */ /* 0x000fe20000000200 */
[C---:B------:R-:W-:Y:S03]  /*3600*/  HMMA.16816.F32.BF16 R60, R32.reuse, R62, RZ ;  /* 0x0000003e203c723c */ /* 0x040fe600000418ff */
[----:B------:R-:W-:Y:S03]  /*3610*/  LDSM.16.M88.4 R128, [R249+0x6000] ;  /* 0x00600000f980783b */ /* 0x000fe60000000200 */
[-C--:B----4-:R-:W-:Y:S01]  /*3620*/  HMMA.16816.F32.BF16 R88, R32, R76.reuse, RZ ;  /* 0x0000004c2058723c */ /* 0x090fe200000418ff */
[----:B------:R-:W-:Y:S04]  /*3630*/  LDSM.16.M88.4 R124, [R133+0xb800] ;  /* 0x00b80000857c783b */ /* 0x000fe80000000200 */
[----:B------:R-:W0:Y:S01]  /*3640*/  LDGDEPBAR ;  /* 0x00000000000079af */ /* 0x000e220000000000 */
[C---:B------:R-:W-:Y:S06]  /*3650*/  HMMA.16816.F32.BF16 R84, R116.reuse, R76, RZ ;  /* 0x0000004c7454723c */ /* 0x040fec00000418ff */
[-C--:B------:R-:W-:Y:S06]  /*3660*/  HMMA.16816.F32.BF16 R80, R116, R78.reuse, RZ ;  /* 0x0000004e7450723c */ /* 0x080fec00000418ff */
[----:B------:R-:W-:Y:S06]  /*3670*/  HMMA.16816.F32.BF16 R76, R32, R78, RZ ;  /* 0x0000004e204c723c */ /* 0x000fec00000418ff */
[C---:B------:R-:W-:Y:S06]  /*3680*/  HMMA.16816.F32.BF16 R52, R116.reuse, R40, RZ ;  /* 0x000000287434723c */ /* 0x040fec00000418ff */
[----:B------:R-:W-:Y:S06]  /*3690*/  HMMA.16816.F32.BF16 R44, R116, R42, RZ ;  /* 0x0000002a742c723c */ /* 0x000fec00000418ff */
[----:B------:R-:W-:Y:S06]  /*36a0*/  HMMA.16816.F32.BF16 R56, R32, R40, RZ ;  /* 0x000000282038723c */ /* 0x000fec00000418ff */
[----:B-1----:R-:W-:Y:S06]  /*36b0*/  HMMA.16816.F32.BF16 R120, R116, R8, RZ ;  /* 0x000000087478723c */ /* 0x002fec00000418ff */
[C---:B------:R-:W-:Y:S06]  /*36c0*/  HMMA.16816.F32.BF16 R40, R32.reuse, R42, RZ ;  /* 0x0000002a2028723c */ /* 0x040fec00000418ff */
[----:B------:R-:W-:Y:S06]  /*36d0*/  HMMA.16816.F32.BF16 R36, R32, R8, RZ ;  /* 0x000000082024723c */ /* 0x000fec00000418ff */
[-C--:B------:R-:W-:Y:S06]  /*36e0*/  HMMA.16816.F32.BF16 R116, R116, R10.reuse, RZ ;  /* 0x0000000a7474723c */ /* 0x080fec00000418ff */
[----:B------:R-:W-:Y:S01]  /*36f0*/  HMMA.16816.F32.BF16 R32, R32, R10, RZ ;  /* 0x0000000a2020723c */ /* 0x000fe200000418ff */
[----:B------:R-:W1:Y:S05]  /*3700*/  LDSM.16.M88.4 R8, [R243+0x8800] ;  /* 0x00880000f308783b */ /* 0x000e6a0000000200 */
[C---:B---3--:R-:W-:Y:S06]  /*3710*/  HMMA.16816.F32.BF16 R68, R108.reuse, R24, R68 ;  /* 0x000000186c44723c */ /* 0x048fec0000041844 */
[----:B------:R-:W-:Y:S06]  /*3720*/  HMMA.16816.F32.BF16 R64, R108, R26, R64 ;  /* 0x0000001a6c40723c */ /* 0x000fec0000041840 */
[C---:B------:R-:W-:Y:S06]  /*3730*/  HMMA.16816.F32.BF16 R72, R16.reuse, R24, R72 ;  /* 0x000000181048723c */ /* 0x040fec0000041848 */
[----:B------:R-:W-:Y:S01]  /*3740*/  HMMA.16816.F32.BF16 R60, R16, R26, R60 ;  /* 0x0000001a103c723c */ /* 0x000fe2000004183c */
[----:B------:R-:W2:Y:S05]  /*3750*/  LDSM.16.M88.4 R24, [R247] ;  /* 0x00000000f718783b */ /* 0x000eaa0000000200 */
[C---:B------:R-:W-:Y:S06]  /*3760*/  HMMA.16816.F32.BF16 R84, R108.reuse, R104, R84 ;  /* 0x000000686c54723c */ /* 0x040fec0000041854 */
[----:B------:R-:W-:Y:S06]  /*3770*/  HMMA.16816.F32.BF16 R80, R108, R106, R80 ;  /* 0x0000006a6c50723c */ /* 0x000fec0000041850 */
[C---:B------:R-:W-:Y:S06]  /*3780*/  HMMA.16816.F32.BF16 R88, R16.reuse, R104, R88 ;  /* 0x000000681058723c */ /* 0x040fec0000041858 */
[----:B------:R-:W-:Y:S01]  /*3790*/  HMMA.16816.F32.BF16 R76, R16, R106, R76 ;  /* 0x0000006a104c723c */ /* 0x000fe2000004184c */
[----:B------:R-:W-:Y:S05]  /*37a0*/  LDSM.16.M88.4 R104, [R251+0x4000] ;  /* 0x00400000fb68783b */ /* 0x000fea0000000200 */
[C---:B------:R-:W-:Y:S06]  /*37b0*/  HMMA.16816.F32.BF16 R120, R108.reuse, R20, R120 ;  /* 0x000000146c78723c */ /* 0x040fec0000041878 */
[----:B------:R-:W-:Y:S06]  /*37c0*/  HMMA.16816.F32.BF16 R116, R108, R22, R116 ;  /* 0x000000166c74723c */ /* 0x000fec0000041874 */
[C---:B------:R-:W-:Y:S06]  /*37d0*/  HMMA.16816.F32.BF16 R56, R16.reuse, R100, R56 ;  /* 0x000000641038723c */ /* 0x040fec0000041838 */
[C---:B------:R-:W-:Y:S06]  /*37e0*/  HMMA.16816.F32.BF16 R36, R16.reuse, R20, R36 ;  /* 0x000000141024723c */ /* 0x040fec0000041824 */
[C---:B------:R-:W-:Y:S06]  /*37f0*/  HMMA.16816.F32.BF16 R40, R16.reuse, R102, R40 ;  /* 0x000000661028723c */ /* 0x040fec0000041828 */
[----:B------:R-:W-:Y:S01]  /*3800*/  HMMA.16816.F32.BF16 R32, R16, R22, R32 ;  /* 0x000000161020723c */ /* 0x000fe20000041820 */
[----:B------:R-:W-:Y:S04]  /*3810*/  LDSM.16.M88.4 R16, [R245] ;  /* 0x00000000f510783b */ /* 0x000fe80000000200 */
[----:B------:R-:W3:Y:S01]  /*3820*/  LDSM.16.M88.4 R20, [R246] ;  /* 0x00000000f614783b */ /* 0x000ee20000000200 */
[C---:B------:R-:W-:Y:S06]  /*3830*/  HMMA.16816.F32.BF16 R52, R108.reuse, R100, R52 ;  /* 0x000000646c34723c */ /* 0x040fec0000041834 */
[----:B------:R-:W-:Y:S01]  /*3840*/  HMMA.16816.F32.BF16 R44, R108, R102, R44 ;  /* 0x000000666c2c723c */ /* 0x000fe2000004182c */
[----:B------:R-:W4:Y:S04]  /*3850*/  LDSM.16.M88.4 R108, [R245+0x1000] ;  /* 0x00100000f56c783b */ /* 0x000f280000000200 */
[----:B------:R-:W-:Y:S01]  /*3860*/  LDSM.16.M88.4 R100, [R250+0xa000] ;  /* 0x00a00000fa64783b */ /* 0x000fe20000000200 */
[C---:B-----5:R-:W-:Y:S06]  /*3870*/  HMMA.16816.F32.BF16 R84, R96.reuse, R12, R84 ;  /* 0x0000000c6054723c */ /* 0x060fec0000041854 */
[C---:B-1----:R-:W-:Y:S06]  /*3880*/  HMMA.16816.F32.BF16 R68, R96.reuse, R8, R68 ;  /* 0x000000086044723c */ /* 0x042fec0000041844 */
[C---:B------:R-:W-:Y:S06]  /*3890*/  HMMA.16816.F32.BF16 R80, R96.reuse, R14, R80 ;  /* 0x0000000e6050723c */ /* 0x040fec0000041850 */
[----:B------:R-:W-:Y:S06]  /*38a0*/  HMMA.16816.F32.BF16 R64, R96, R10, R64 ;  /* 0x0000000a6040723c */ /* 0x000fec0000041840 */
[C---:B--2---:R-:W-:Y:S06]  /*38b0*/  HMMA.16816.F32.BF16 R88, R24.reuse, R12, R88 ;  /* 0x0000000c1858723c */ /* 0x044fec0000041858 */
[C---:B------:R-:W-:Y:S01]  /*38c0*/  HMMA.16816.F32.BF16 R76, R24.reuse, R14, R76 ;  /* 0x0000000e184c723c */ /* 0x040fe2000004184c */
[----:B------:R-:W1:Y:S05]  /*38d0*/  LDSM.16.M88.4 R12, [R245+0x1800] ;  /* 0x00180000f50c783b */ /* 0x000e6a0000000200 */
[C---:B------:R-:W-:Y:S06]  /*38e0*/  HMMA.16816.F32.BF16 R72, R24.reuse, R8, R72 ;  /* 0x000000081848723c */ /* 0x040fec0000041848 */
[C---:B------:R-:W-:Y:S01]  /*38f0*/  HMMA.16816.F32.BF16 R60, R24.reuse, R10, R60 ;  /* 0x0000000a183c723c */ /* 0x040fe2000004183c */
[----:B------:R-:W2:Y:S05]  /*3900*/  LDSM.16.M88.4 R8, [R246+0x2000] ;  /* 0x00200000f608783b */ /* 0x000eaa0000000200 */
[C---:B------:R-:W-:Y:S06]  /*3910*/  HMMA.16816.F32.BF16 R56, R24.reuse, R92, R56 ;  /* 0x0000005c1838723c */ /* 0x040fec0000041838 */
[C---:B------:R-:W-:Y:S06]  /*3920*/  HMMA.16816.F32.BF16 R40, R24.reuse, R94, R40 ;  /* 0x0000005e1828723c */ /* 0x040fec0000041828 */
[C---:B------:R-:W-:Y:S06]  /*3930*/  HMMA.16816.F32.BF16 R36, R24.reuse, R28, R36 ;  /* 0x0000001c1824723c */ /* 0x040fec0000041824 */
[----:B------:R-:W-:Y:S01]  /*3940*/  HMMA.16816.F32.BF16 R32, R24, R30, R32 ;  /* 0x0000001e1820723c */ /* 0x000fe20000041820 */
[----:B------:R-:W-:Y:S05]  /*3950*/  LDSM.16.M88.4 R24, [R251+0x6000] ;  /* 0x00600000fb18783b */ /* 0x000fea0000000200 */
[C---:B------:R-:W-:Y:S06]  /*3960*/  HMMA.16816.F32.BF16 R52, R96.reuse, R92, R52 ;  /* 0x0000005c6034723c */ /* 0x040fec0000041834 */
[C---:B------:R-:W-:Y:S06]  /*3970*/  HMMA.16816.F32.BF16 R120, R96.reuse, R28, R120 ;  /* 0x0000001c6078723c */ /* 0x040fec0000041878 */
[C---:B------:R-:W-:Y:S01]  /*3980*/  HMMA.16816.F32.BF16 R44, R96.reuse, R94, R44 ;  /* 0x0000005e602c723c */ /* 0x040fe2000004182c */
[----:B------:R-:W-:Y:S05]  /*3990*/  LDSM.16.M88.4 R92, [R250+0xb000] ;  /* 0x00b00000fa5c783b */ /* 0x000fea0000000200 */
[----:B------:R-:W-:Y:S01]  /*39a0*/  HMMA.16816.F32.BF16 R116, R96, R30, R116 ;  /* 0x0000001e6074723c */ /* 0x000fe20000041874 */
[----:B------:R-:W5:Y:S04]  /*39b0*/  LDSM.16.M88.4 R96, [R250+0xa800] ;  /* 0x00a80000fa60783b */ /* 0x000f680000000200 */
[----:B------:R-:W5:Y:S01]  /*39c0*/  LDSM.16.M88.4 R28, [R250+0xb800] ;  /* 0x00b80000fa1c783b */ /* 0x000f620000000200 */
[C---:B---3--:R-:W-:Y:S06]  /*39d0*/  HMMA.16816.F32.BF16 R88, R20.reuse, R16, R88 ;  /* 0x000000101458723c */ /* 0x048fec0000041858 */
[C---:B------:R-:W-:Y:S06]  /*39e0*/  HMMA.16816.F32.BF16 R76, R20.reuse, R18, R76 ;  /* 0x00000012144c723c */ /* 0x040fec000004184c */
[C---:B------:R-:W-:Y:S06]  /*39f0*/  HMMA.16816.F32.BF16 R72, R20.reuse, R112, R72 ;  /* 0x000000701448723c */ /* 0x040fec0000041848 */
[C---:B------:R-:W-:Y:S06]  /*3a00*/  HMMA.16816.F32.BF16 R60, R20.reuse, R114, R60 ;  /* 0x00000072143c723c */ /* 0x040fec000004183c */
[C---:B----4-:R-:W-:Y:S06]  /*3a10*/  HMMA.16816.F32.BF16 R56, R20.reuse, R108, R56 ;  /* 0x0000006c1438723c */ /* 0x050fec0000041838 */
[C---:B------:R-:W-:Y:S06]  /*3a20*/  HMMA.16816.F32.BF16 R40, R20.reuse, R110, R40 ;  /* 0x0000006e1428723c */ /* 0x040fec0000041828 */
[C---:B-1----:R-:W-:Y:S06]  /*3a30*/  HMMA.16816.F32.BF16 R36, R20.reuse, R12, R36 ;  /* 0x0000000c1424723c */ /* 0x042fec0000041824 */
[----:B------:R-:W-:Y:S01]  /*3a40*/  HMMA.16816.F32.BF16 R32, R20, R14, R32 ;  /* 0x0000000e1420723c */ /* 0x000fe20000041820 */
[----:B------:R-:W-:Y:S05]  /*3a50*/  LDSM.16.M88.4 R20, [R249+0x4000] ;  /* 0x00400000f914783b */ /* 0x000fea0000000200 */
[C---:B--2---:R-:W-:Y:S06]  /*3a60*/  HMMA.16816.F32.BF16 R84, R8.reuse, R16, R84 ;  /* 0x000000100854723c */ /* 0x044fec0000041854 */
[C---:B------:R-:W-:Y:S01]  /*3a70*/  HMMA.16816.F32.BF16 R80, R8.reuse, R18, R80 ;  /* 0x000000120850723c */ /* 0x040fe20000041850 */
[----:B------:R-:W1:Y:S05]  /*3a80*/  LDSM.16.M88.4 R16, [R133+0xa000] ;  /* 0x00a000008510783b */ /* 0x000e6a0000000200 */
[C---:B------:R-:W-:Y:S06]  /*3a90*/  HMMA.16816.F32.BF16 R52, R8.reuse, R108, R52 ;  /* 0x0000006c0834723c */ /* 0x040fec0000041834 */
[----:B------:R-:W-:Y:S01]  /*3aa0*/  HMMA.16816.F32.BF16 R44, R8, R110, R44 ;  /* 0x0000006e082c723c */ /* 0x000fe2000004182c */
[----:B------:R-:W-:Y:S05]  /*3ab0*/  LDSM.16.M88.4 R108, [R247+0x6000] ;  /* 0x00600000f76c783b */ /* 0x000fea0000000200 */
[----:B------:R-:W-:Y:S06]  /*3ac0*/  HMMA.16816.F32.BF16 R88, R104, R100, R88 ;  /* 0x000000646858723c */ /* 0x000fec0000041858 */
[C---:B------:R-:W-:Y:S06]  /*3ad0*/  HMMA.16816.F32.BF16 R68, R8.reuse, R112, R68 ;  /* 0x000000700844723c */ /* 0x040fec0000041844 */
[C---:B------:R-:W-:Y:S01]  /*3ae0*/  HMMA.16816.F32.BF16 R64, R8.reuse, R114, R64 ;  /* 0x000000720840723c */ /* 0x040fe20000041840 */
[----:B------:R-:W-:Y:S05]  /*3af0*/  LDSM.16.M88.4 R112, [R247+0x4000] ;  /* 0x00400000f770783b */ /* 0x000fea0000000200 */
[C---:B------:R-:W-:Y:S06]  /*3b00*/  HMMA.16816.F32.BF16 R120, R8.reuse, R12, R120 ;  /* 0x0000000c0878723c */ /* 0x040fec0000041878 */
[----:B------:R-:W-:Y:S01]  /*3b10*/  HMMA.16816.F32.BF16 R116, R8, R14, R116 ;  /* 0x0000000e0874723c */ /* 0x000fe20000041874 */
[----:B------:R-:W2:Y:S04]  /*3b20*/  LDSM.16.M88.4 R8, [R133+0xb000] ;  /* 0x00b000008508783b */ /* 0x000ea80000000200 */
[----:B------:R-:W-:Y:S01]  /*3b30*/  LDSM.16.M88.4 R12, [R133+0xa800] ;  /* 0x00a80000850c783b */ /* 0x000fe20000000200 */
[C---:B------:R-:W-:Y:S06]  /*3b40*/  HMMA.16816.F32.BF16 R76, R104.reuse, R102, R76 ;  /* 0x00000066684c723c */ /* 0x040fec000004184c */
[C---:B-----5:R-:W-:Y:S06]  /*3b50*/  HMMA.16816.F32.BF16 R72, R104.reuse, R96, R72 ;  /* 0x000000606848723c */ /* 0x060fec0000041848 */
[C---:B------:R-:W-:Y:S06]  /*3b60*/  HMMA.16816.F32.BF16 R60, R104.reuse, R98, R60 ;  /* 0x00000062683c723c */ /* 0x040fec000004183c */
[C---:B------:R-:W-:Y:S06]  /*3b70*/  HMMA.16816.F32.BF16 R56, R104.reuse, R92, R56 ;  /* 0x0000005c6838723c */ /* 0x040fec0000041838 */
[C---:B------:R-:W-:Y:S06]  /*3b80*/  HMMA.16816.F32.BF16 R40, R104.reuse, R94, R40 ;  /* 0x0000005e6828723c */ /* 0x040fec0000041828 */
[C---:B------:R-:W-:Y:S06]  /*3b90*/  HMMA.16816.F32.BF16 R36, R104.reuse, R28, R36 ;  /* 0x0000001c6824723c */ /* 0x040fec0000041824 */
[----:B------:R-:W-:Y:S01]  /*3ba0*/  HMMA.16816.F32.BF16 R32, R104, R30, R32 ;  /* 0x0000001e6820723c */ /* 0x000fe20000041820 */
[----:B------:R-:W3:Y:S05]  /*3bb0*/  LDSM.16.M88.4 R104, [R243+0xa000] ;  /* 0x00a00000f368783b */ /* 0x000eea0000000200 */
[C---:B------:R-:W-:Y:S06]  /*3bc0*/  HMMA.16816.F32.BF16 R84, R24.reuse, R100, R84 ;  /* 0x000000641854723c */ /* 0x040fec0000041854 */
[C---:B------:R-:W-:Y:S06]  /*3bd0*/  HMMA.16816.F32.BF16 R52, R24.reuse, R92, R52 ;  /* 0x0000005c1834723c */ /* 0x040fec0000041834 */
[C---:B------:R-:W-:Y:S01]  /*3be0*/  HMMA.16816.F32.BF16 R44, R24.reuse, R94, R44 ;  /* 0x0000005e182c723c */ /* 0x040fe2000004182c */
[----:B------:R-:W-:Y:S05]  /*3bf0*/  LDSM.16.M88.4 R92, [R243+0xb800] ;  /* 0x00b80000f35c783b */ /* 0x000fea0000000200 */
[----:B------:R-:W-:Y:S01]  /*3c00*/  HMMA.16816.F32.BF16 R80, R24, R102, R80 ;  /* 0x000000661850723c */ /* 0x000fe20000041850 */
[----:B------:R-:W-:Y:S05]  /*3c10*/  LDSM.16.M88.4 R100, [R243+0xa800] ;  /* 0x00a80000f364783b */ /* 0x000fea0000000200 */
[----:B-1----:R-:W-:Y:S06]  /*3c20*/  HMMA.16816.F32.BF16 R88, R20, R16, R88 ;  /* 0x000000101458723c */ /* 0x002fec0000041858 */
[C---:B------:R-:W-:Y:S06]  /*3c30*/  HMMA.16816.F32.BF16 R68, R24.reuse, R96, R68 ;  /* 0x000000601844723c */ /* 0x040fec0000041844 */
[C---:B------:R-:W-:Y:S01]  /*3c40*/  HMMA.16816.F32.BF16 R64, R24.reuse, R98, R64 ;  /* 0x000000621840723c */ /* 0x040fe20000041840 */
[----:B------:R-:W-:Y:S05]  /*3c50*/  LDSM.16.M88.4 R96, [R243+0xb000] ;  /* 0x00b00000f360783b */ /* 0x000fea0000000200 */
[C---:B------:R-:W-:Y:S06]  /*3c60*/  HMMA.16816.F32.BF16 R120, R24.reuse, R28, R120 ;  /* 0x0000001c1878723c */ /* 0x040fec0000041878 */
[----:B------:R-:W-:Y:S01]  /*3c70*/  HMMA.16816.F32.BF16 R116, R24, R30, R116 ;  /* 0x0000001e1874723c */ /* 0x000fe20000041874 */
[----:B------:R-:W-:Y:S04]  /*3c80*/  LDSM.16.M88.4 R24, [R245+0x2000] ;  /* 0x00200000f518783b */ /* 0x000fe80000000200 */
[----:B------:R-:W1:Y:S01]  /*3c90*/  LDSM.16.M88.4 R28, [R246+0x4000] ;  /* 0x00400000f61c783b */ /* 0x000e620000000200 */
[----:B------:R-:W-:Y:S06]  /*3ca0*/  HMMA.16816.F32.BF16 R84, R128, R16, R84 ;  /* 0x000000108054723c */ /* 0x000fec0000041854 */
[C---:B------:R-:W-:Y:S06]  /*3cb0*/  HMMA.16816.F32.BF16 R76, R20.reuse, R18, R76 ;  /* 0x00000012144c723c */ /* 0x040fec000004184c */
[C---:B--2---:R-:W-:Y:S06]  /*3cc0*/  HMMA.16816.F32.BF16 R56, R20.reuse, R8, R56 ;  /* 0x000000081438723c */ /* 0x044fec0000041838 */
[----:B------:R-:W-:Y:S06]  /*3cd0*/  HMMA.16816.F32.BF16 R40, R20, R10, R40 ;  /* 0x0000000a1428723c */ /* 0x000fec0000041828 */
[C---:B------:R-:W-:Y:S06]  /*3ce0*/  HMMA.16816.F32.BF16 R52, R128.reuse, R8, R52 ;  /* 0x000000088034723c */ /* 0x040fec0000041834 */
[C---:B------:R-:W-:Y:S01]  /*3cf0*/  HMMA.16816.F32.BF16 R44, R128.reuse, R10, R44 ;  /* 0x0000000a802c723c */ /* 0x040fe2000004182c */
[----:B------:R-:W2:Y:S05]  /*3d00*/  LDSM.16.M88.4 R8, [R246+0x6000] ;  /* 0x00600000f608783b */ /* 0x000eaa0000000200 */
[----:B------:R-:W-:Y:S01]  /*3d10*/  HMMA.16816.F32.BF16 R80, R128, R18, R80 ;  /* 0x000000128050723c */ /* 0x000fe20000041850 */
[----:B------:R-:W-:Y:S05]  /*3d20*/  LDSM.16.M88.4 R16, [R245+0x3000] ;  /* 0x00300000f510783b */ /* 0x000fea0000000200 */
[----:B---3--:R-:W-:Y:S06]  /*3d30*/  HMMA.16816.F32.BF16 R88, R112, R104, R88 ;  /* 0x000000687058723c */ /* 0x008fec0000041858 */
[-C--:B------:R-:W-:Y:S06]  /*3d40*/  HMMA.16816.F32.BF16 R60, R20, R14.reuse, R60 ;  /* 0x0000000e143c723c */ /* 0x080fec000004183c */
[----:B------:R-:W-:Y:S06]  /*3d50*/  HMMA.16816.F32.BF16 R64, R128, R14, R64 ;  /* 0x0000000e8040723c */ /* 0x000fec0000041840 */
[----:B------:R-:W-:Y:S06]  /*3d60*/  HMMA.16816.F32.BF16 R84, R108, R104, R84 ;  /* 0x000000686c54723c */ /* 0x000fec0000041854 */
[C---:B------:R-:W-:Y:S06]  /*3d70*/  HMMA.16816.F32.BF16 R72, R20.reuse, R12, R72 ;  /* 0x0000000c1448723c */ /* 0x040fec0000041848 */
[-C--:B------:R-:W-:Y:S06]  /*3d80*/  HMMA.16816.F32.BF16 R36, R20, R124.reuse, R36 ;  /* 0x0000007c1424723c */ /* 0x080fec0000041824 */
[----:B------:R-:W-:Y:S06]  /*3d90*/  HMMA.16816.F32.BF16 R120, R128, R124, R120 ;  /* 0x0000007c8078723c */ /* 0x000fec0000041878 */
[----:B------:R-:W-:Y:S06]  /*3da0*/  HMMA.16816.F32.BF16 R76, R112, R106, R76 ;  /* 0x0000006a704c723c */ /* 0x000fec000004184c */
[----:B------:R-:W-:Y:S01]  /*3db0*/  HMMA.16816.F32.BF16 R32, R20, R126, R32 ;  /* 0x0000007e1420723c */ /* 0x000fe20000041820 */
[----:B------:R-:W3:Y:S05]  /*3dc0*/  LDSM.16.M88.4 R20, [R245+0x2800] ;  /* 0x00280000f514783b */ /* 0x000eea0000000200 */
[----:B------:R-:W-:Y:S01]  /*3dd0*/  HMMA.16816.F32.BF16 R68, R128, R12, R68 ;  /* 0x0000000c8044723c */ /* 0x000fe20000041844 */
[----:B------:R-:W4:Y:S01]  /*3de0*/  LDSM.16.M88.4 R12, [R245+0x3800] ;  /* 0x00380000f50c783b */ /* 0x000f220000000200 */
[----:B------:R-:W-:-:S04]  /*3df0*/  DEPBAR.LE SB0, 0x0 ;  /* 0x000080000000791a */ /* 0x000fc80000000000 */
[----:B------:R-:W-:Y:S06]  /*3e00*/  HMMA.16816.F32.BF16 R80, R108, R106, R80 ;  /* 0x0000006a6c50723c */ /* 0x000fec0000041850 */
[----:B-1----:R-:W-:Y:S06]  /*3e10*/  HMMA.16816.F32.BF16 R88, R28, R24, R88 ;  /* 0x000000181c58723c */ /* 0x002fec0000041858 */
[-C--:B------:R-:W-:Y:S06]  /*3e20*/  HMMA.16816.F32.BF16 R60, R112, R102.reuse, R60 ;  /* 0x00000066703c723c */ /* 0x080fec000004183c */
[----:B------:R-:W-:Y:S06]  /*3e30*/  HMMA.16816.F32.BF16 R64, R108, R102, R64 ;  /* 0x000000666c40723c */ /* 0x000fec0000041840 */
[----:B--2---:R-:W-:Y:S06]  /*3e40*/  HMMA.16816.F32.BF16 R84, R8, R24, R84 ;  /* 0x000000180854723c */ /* 0x004fec0000041854 */
[----:B------:R-:W-:Y:S01]  /*3e50*/  HMMA.16816.F32.BF16 R72, R112, R100, R72 ;  /* 0x000000647048723c */ /* 0x000fe20000041848 */
[C---:B------:R-:W-:Y:S01]  /*3e60*/  FFMA.FTZ R51, R0.reuse, UR5, R89 ;  /* 0x0000000500337c23 */ /* 0x040fe20008010059 */
[----:B------:R-:W-:-:S04]  /*3e70*/  FFMA.FTZ R24, R0, UR5, R91 ;  /* 0x0000000500187c23 */ /* 0x000fc8000801005b */
[-C--:B------:R-:W-:Y:S01]  /*3e80*/  HMMA.16816.F32.BF16 R36, R112, R92.reuse, R36 ;  /* 0x0000005c7024723c */ /* 0x080fe20000041824 */
[----:B------:R-:W-:Y:S02]  /*3e90*/  FSEL R51, R51, -INF , !P1 ;  /* 0xff80000033337808 */ /* 0x000fe40004800000 */
[----:B------:R-:W-:Y:S02]  /*3ea0*/  ISETP.GE.AND P1, PT, R7, R224, PT ;  /* 0x000000e00700720c */ /* 0x000fe40003f26270 */
[----:B------:R-:W-:Y:S01]  /*3eb0*/  I2FP.F32.S32 R7, R7 ;  /* 0x0000000700077245 */ /* 0x000fe20000201400 */
[----:B------:R-:W-:Y:S01]  /*3ec0*/  HMMA.16816.F32.BF16 R120, R108, R92, R120 ;  /* 0x0000005c6c78723c */ /* 0x000fe20000041878 */
[----:B------:R-:W-:-:S05]  /*3ed0*/  FSEL R24, R24, -INF , !P0 ;  /* 0xff80000018187808 */ /* 0x000fca0004000000 */
[----:B------:R-:W-:Y:S01]  /*3ee0*/  HMMA.16816.F32.BF16 R76, R28, R26, R76 ;  /* 0x0000001a1c4c723c */ /* 0x000fe2000004184c */
[----:B------:R-:W-:-:S05]  /*3ef0*/  FFMA.FTZ R85, R0, UR5, R85 ;  /* 0x0000000500557c23 */ /* 0x000fca0008010055 */
[----:B------:R-:W-:Y:S06]  /*3f00*/  HMMA.16816.F32.BF16 R68, R108, R100, R68 ;  /* 0x000000646c44723c */ /* 0x000fec0000041844 */
[-C--:B------:R-:W-:Y:S06]  /*3f10*/  HMMA.16816.F32.BF16 R40, R112, R98.reuse, R40 ;  /* 0x000000627028723c */ /* 0x080fec0000041828 */
[----:B------:R-:W-:Y:S06]  /*3f20*/  HMMA.16816.F32.BF16 R44, R108, R98, R44 ;  /* 0x000000626c2c723c */ /* 0x000fec000004182c */
[----:B------:R-:W-:Y:S01]  /*3f30*/  HMMA.16816.F32.BF16 R80, R8, R26, R80 ;  /* 0x0000001a0850723c */ /* 0x000fe20000041850 */
[C---:B------:R-:W-:Y:S01]  /*3f40*/  FFMA.FTZ R76, R7.reuse, UR5, R76 ;  /* 0x00000005074c7c23 */ /* 0x040fe2000801004c */
[----:B------:R-:W-:-:S04]  /*3f50*/  FFMA.FTZ R50, R7, UR5, R78 ;  /* 0x0000000507327c23 */ /* 0x000fc8000801004e */
[-C--:B---3--:R-:W-:Y:S01]  /*3f60*/  HMMA.16816.F32.BF16 R60, R28, R22.reuse, R60 ;  /* 0x000000161c3c723c */ /* 0x088fe2000004183c */
[----:B------:R-:W-:Y:S01]  /*3f70*/  FSEL R50, R50, -INF , !P5 ;  /* 0xff80000032327808 */ /* 0x000fe20006800000 */
[C---:B------:R-:W-:Y:S02]  /*3f80*/  VIADD R27, R3.reuse, 0x20 ;  /* 0x00000020031b7836 */ /* 0x040fe40000000000 */
[----:B------:R-:W-:Y:S02]  /*3f90*/  VIADD R26, R3, 0x21 ;  /* 0x00000021031a7836 */ /* 0x000fe40000000000 */
[----:B------:R-:W-:Y:S06]  /*3fa0*/  HMMA.16816.F32.BF16 R64, R8, R22, R64 ;  /* 0x000000160840723c */ /* 0x000fec0000041840 */
[----:B------:R-:W-:Y:S01]  /*3fb0*/  HMMA.16816.F32.BF16 R72, R28, R20, R72 ;  /* 0x000000141c48723c */ /* 0x000fe20000041848 */
[----:B------:R-:W-:Y:S01]  /*3fc0*/  FFMA.FTZ R23, R0, UR5, R87 ;  /* 0x0000000500177c23 */ /* 0x000fe20008010057 */
[----:B------:R-:W-:-:S02]  /*3fd0*/  FSEL R0, R85, -INF , !P4 ;  /* 0xff80000055007808 */ /* 0x000fc40006000000 */
[----:B------:R-:W-:Y:S02]  /*3fe0*/  FSEL R85, R76, -INF , !P6 ;  /* 0xff8000004c557808 */ /* 0x000fe40007000000 */
[----:B----4-:R-:W-:Y:S01]  /*3ff0*/  HMMA.16816.F32.BF16 R36, R28, R12, R36 ;  /* 0x0000000c1c24723c */ /* 0x010fe20000041824 */
[----:B------:R-:W-:-:S05]  /*4000*/  FSEL R23, R23, -INF , !P2 ;  /* 0xff80000017177808 */ /* 0x000fca0005000000 */
[C---:B------:R-:W-:Y:S06]  /*4010*/  HMMA.16816.F32.BF16 R120, R8.reuse, R12, R120 ;  /* 0x0000000c0878723c */ /* 0x040fec0000041878 */
[----:B------:R-:W-:Y:S01]  /*4020*/  HMMA.16816.F32.BF16 R68, R8, R20, R68 ;  /* 0x000000140844723c */ /* 0x000fe20000041844 */
[C---:B------:R-:W-:Y:S02]  /*4030*/  VIADD R12, R3.reuse, 0x9 ;  /* 0x00000009030c7836 */ /* 0x040fe40000000000 */
[----:B------:R-:W-:-:S03]  /*4040*/  VIADD R13, R3, 0x18 ;  /* 0x00000018030d7836 */ /* 0x000fc60000000000 */
[C---:B------:R-:W-:Y:S01]  /*4050*/  ISETP.GE.AND P0, PT, R12.reuse, R227, PT ;  /* 0x000000e30c00720c */ /* 0x040fe20003f06270 */
[----:B------:R-:W-:Y:S01]  /*4060*/  HMMA.16816.F32.BF16 R56, R112, R96, R56 ;  /* 0x000000607038723c */ /* 0x000fe20000041838 */
[C---:B------:R-:W-:Y:S01]  /*4070*/  ISETP.GE.AND P4, PT, R12.reuse, R226, PT ;  /* 0x000000e20c00720c */ /* 0x040fe20003f86270 */
[----:B------:R-:W-:Y:S01]  /*4080*/  FFMA.FTZ R21, R7, UR5, R82 ;  /* 0x0000000507157c23 */ /* 0x000fe20008010052 */
[C---:B------:R-:W-:Y:S02]  /*4090*/  ISETP.GE.AND P2, PT, R12.reuse, R225, PT ;  /* 0x000000e10c00720c */ /* 0x040fe40003f46270 */
[----:B------:R-:W-:Y:S01]  /*40a0*/  ISETP.GE.AND P6, PT, R12, R224, PT ;  /* 0x000000e00c00720c */ /* 0x000fe20003fc6270 */
[----:B------:R-:W-:Y:S01]  /*40b0*/  HMMA.16816.F32.BF16 R40, R28, R18, R40 ;  /* 0x000000121c28723c */ /* 0x000fe20000041828 */
[----:B------:R-:W-:Y:S02]  /*40c0*/  I2FP.F32.S32 R12, R12 ;  /* 0x0000000c000c7245 */ /* 0x000fe40000201400 */
[----:B------:R-:W-:-:S03]  /*40d0*/  FSEL R21, R21, -INF , !P1 ;  /* 0xff80000015157808 */ /* 0x000fc60004800000 */
[----:B------:R-:W-:Y:S01]  /*40e0*/  HMMA.16816.F32.BF16 R44, R8, R18, R44 ;  /* 0x00000012082c723c */ /* 0x000fe2000004182c */
[C---:B------:R-:W-:Y:S01]  /*40f0*/  FFMA.FTZ R77, R12.reuse, UR5, R77 ;  /* 0x000000050c4d7c23 */ /* 0x040fe2000801004d */
[C---:B------:R-:W-:Y:S01]  /*4100*/  FFMA.FTZ R76, R12.reuse, UR5, R79 ;  /* 0x000000050c4c7c23 */ /* 0x040fe2000801004f */
[C---:B------:R-:W-:Y:S01]  /*4110*/  FFMA.FTZ R20, R12.reuse, UR5, R81 ;  /* 0x000000050c147c23 */ /* 0x040fe20008010051 */
[----:B------:R-:W-:Y:S02]  /*4120*/  FFMA.FTZ R25, R12, UR5, R83 ;  /* 0x000000050c197c23 */ /* 0x000fe40008010053 */
[----:B------:R-:W-:Y:S01]  /*4130*/  HMMA.16816.F32.BF16 R52, R108, R96, R52 ;  /* 0x000000606c34723c */ /* 0x000fe20000041834 */
[----:B------:R-:W-:Y:S01]  /*4140*/  FFMA.FTZ R18, R7, UR5, R80 ;  /* 0x0000000507127c23 */ /* 0x000fe20008010050 */
[----:B------:R-:W-:Y:S01]  /*4150*/  VIADD R19, R3, 0x10 ;  /* 0x0000001003137836 */ /* 0x000fe20000000000 */
[----:B------:R-:W-:Y:S01]  /*4160*/  FSEL R77, R77, -INF , !P0 ;  /* 0xff8000004d4d7808 */ /* 0x000fe20004000000 */
[----:B------:R-:W-:Y:S01]  /*4170*/  VIADD R7, R3, 0x11 ;  /* 0x0000001103077836 */ /* 0x000fe20000000000 */
[----:B------:R-:W-:Y:S01]  /*4180*/  FSEL R76, R76, -INF , !P4 ;  /* 0xff8000004c4c7808 */ /* 0x000fe20006000000 */
[----:B------:R-:W-:Y:S01]  /*4190*/  HMMA.16816.F32.BF16 R56, R28, R16, R56 ;  /* 0x000000101c38723c */ /* 0x000fe20000041838 */
[----:B------:R-:W-:-:S02]  /*41a0*/  FSEL R18, R18, -INF , !P3 ;  /* 0xff80000012127808 */ /* 0x000fc40005800000 */
[C---:B------:R-:W-:Y:S02]  /*41b0*/  ISETP.GE.AND P5, PT, R19.reuse, R227, PT ;  /* 0x000000e31300720c */ /* 0x040fe40003fa6270 */
[C---:B------:R-:W-:Y:S01]  /*41c0*/  ISETP.GE.AND P3, PT, R19.reuse, R226, PT ;  /* 0x000000e21300720c */ /* 0x040fe20003f66270 */
[----:B------:R-:W-:Y:S01]  /*41d0*/  HMMA.16816.F32.BF16 R116, R128, R126, R116 ;  /* 0x0000007e8074723c */ /* 0x000fe20000041874 */
[C---:B------:R-:W-:Y:S02]  /*41e0*/  ISETP.GE.AND P1, PT, R19.reuse, R225, PT ;  /* 0x000000e11300720c */ /* 0x040fe40003f26270 */
[----:B------:R-:W-:Y:S02]  /*41f0*/  ISETP.GE.AND P0, PT, R19, R224, PT ;  /* 0x000000e01300720c */ /* 0x000fe40003f06270 */
[----:B------:R-:W-:Y:S01]  /*4200*/  I2FP.F32.S32 R19, R19 ;  /* 0x0000001300137245 */ /* 0x000fe20000201400 */
[----:B------:R-:W-:Y:S01]  /*4210*/  HMMA.16816.F32.BF16 R32, R112, R94, R32 ;  /* 0x0000005e7020723c */ /* 0x000fe20000041820 */
[----:B------:R-:W-:-:S02]  /*4220*/  I2FP.F32.S32 R12, R7 ;  /* 0x00000007000c7245 */ /* 0x000fc40000201400 */
[----:B------:R-:W-:Y:S01]  /*4230*/  ISETP.GE.AND P4, PT, R7, R227, PT ;  /* 0x000000e30700720c */ /* 0x000fe20003f86270 */
[C---:B------:R-:W-:Y:S01]  /*4240*/  FFMA.FTZ R72, R19.reuse, UR5, R72 ;  /* 0x0000000513487c23 */ /* 0x040fe20008010048 */
[C---:B------:R-:W-:Y:S01]  /*4250*/  FFMA.FTZ R22, R19.reuse, UR5, R68 ;  /* 0x0000000513167c23 */ /* 0x040fe20008010044 */
[----:B------:R-:W-:Y:S01]  /*4260*/  FFMA.FTZ R73, R12, UR5, R73 ;  /* 0x000000050c497c23 */ /* 0x000fe20008010049 */
[----:B------:R-:W-:Y:S01]  /*4270*/  FSEL R20, R20, -INF , !P2 ;  /* 0xff80000014147808 */ /* 0x000fe20005000000 */
[----:B------:R-:W-:Y:S01]  /*4280*/  HMMA.16816.F32.BF16 R52, R8, R16, R52 ;  /* 0x000000100834723c */ /* 0x000fe20000041834 */
[----:B------:R-:W-:Y:S01]  /*4290*/  FSEL R79, R72, -INF , !P5 ;  /* 0xff800000484f7808 */ /* 0x000fe20006800000 */
[C---:B------:R-:W-:Y:S01]  /*42a0*/  FFMA.FTZ R72, R19.reuse, UR5, R74 ;  /* 0x0000000513487c23 */ /* 0x040fe2000801004a */
[----:B------:R-:W-:Y:S01]  /*42b0*/  FFMA.FTZ R19, R19, UR5, R70 ;  /* 0x0000000513137c23 */ /* 0x000fe20008010046 */
[----:B------:R-:W-:Y:S01]  /*42c0*/  FSEL R25, R25, -INF , !P6 ;  /* 0xff80000019197808 */ /* 0x000fe20007000000 */
[C---:B------:R-:W-:Y:S01]  /*42d0*/  FFMA.FTZ R70, R12.reuse, UR5, R75 ;  /* 0x000000050c467c23 */ /* 0x040fe2000801004b */
[C---:B------:R-:W-:Y:S01]  /*42e0*/  ISETP.GE.AND P2, PT, R7.reuse, R226, PT ;  /* 0x000000e20700720c */ /* 0x040fe20003f46270 */
[C---:B------:R-:W-:Y:S01]  /*42f0*/  FFMA.FTZ R68, R12.reuse, UR5, R69 ;  /* 0x000000050c447c23 */ /* 0x040fe20008010045 */
[C---:B------:R-:W-:Y:S01]  /*4300*/  ISETP.GE.AND P6, PT, R7.reuse, R225, PT ;  /* 0x000000e10700720c */ /* 0x040fe20003fc6270 */
[----:B------:R-:W-:Y:S01]  /*4310*/  FFMA.FTZ R17, R12, UR5, R71 ;  /* 0x000000050c117c23 */ /* 0x000fe20008010047 */
        /* <DEDUP_REMOVED lines=11> */
[----:B------:R-:W-:Y:S01]  /*43d0*/  BAR.SYNC.DEFER_BLOCKING 0x0 ;  /* 0x0000000000007b1d */ /* 0x000fe20000010000 */
[----:B------:R-:W-:Y:S01]  /*43e0*/  ISETP.GE.AND P4, PT, R13, R224, PT ;  /* 0x000000e00d00720c */ /* 0x000fe20003f86270 */
[----:B------:R-:W-:Y:S01]  /*43f0*/  VIADD R28, R3, 0x29 ;  /* 0x00000029031c7836 */ /* 0x000fe20000000000 */
[----:B------:R-:W-:-:S02]  /*4400*/  I2FP.F32.S32 R13, R13 ;  /* 0x0000000d000d7245 */ /* 0x000fc40000201400 */
[----:B------:R-:W-:Y:S02]  /*4410*/  I2FP.F32.S32 R12, R7 ;  /* 0x00000007000c7245 */ /* 0x000fe40000201400 */
[----:B------:R-:W-:Y:S01]  /*4420*/  FSEL R70, R70, -INF , !P2 ;  /* 0xff80000046467808 */ /* 0x000fe20005000000 */
[C---:B------:R-:W-:Y:S01]  /*4430*/  FFMA.FTZ R16, R13.reuse, UR5, R64 ;  /* 0x000000050d107c23 */ /* 0x040fe20008010040 */
[C---:B------:R-:W-:Y:S01]  /*4440*/  FFMA.FTZ R60, R13.reuse, UR5, R60 ;  /* 0x000000050d3c7c23 */ /* 0x040fe2000801003c */
[C---:B------:R-:W-:Y:S01]  /*4450*/  FFMA.FTZ R64, R13.reuse, UR5, R62 ;  /* 0x000000050d407c23 */ /* 0x040fe2000801003e */
[----:B------:R-:W-:Y:S01]  /*4460*/  FFMA.FTZ R13, R13, UR5, R66 ;  /* 0x000000050d0d7c23 */ /* 0x000fe20008010042 */
[C---:B------:R-:W-:Y:S01]  /*4470*/  FFMA.FTZ R61, R12.reuse, UR5, R61 ;  /* 0x000000050c3d7c23 */ /* 0x040fe2000801003d */
[----:B------:R-:W-:Y:S01]  /*4480*/  ISETP.GE.AND P2, PT, R7, R227, PT ;  /* 0x000000e30700720c */ /* 0x000fe20003f46270 */
[----:B------:R-:W-:Y:S01]  /*4490*/  FFMA.FTZ R62, R12, UR5, R63 ;  /* 0x000000050c3e7c23 */ /* 0x000fe2000801003f */
[----:B------:R-:W-:Y:S01]  /*44a0*/  FSEL R64, R64, -INF , !P1 ;  /* 0xff80000040407808 */ /* 0x000fe20004800000 */
[----:B------:R-:W-:Y:S01]  /*44b0*/  FFMA.FTZ R65, R12, UR5, R65 ;  /* 0x000000050c417c23 */ /* 0x000fe20008010041 */
[----:B------:R-:W-:Y:S01]  /*44c0*/  FSEL R16, R16, -INF , !P0 ;  /* 0xff80000010107808 */ /* 0x000fe20004000000 */
[----:B------:R-:W-:Y:S01]  /*44d0*/  HMMA.16816.F32.BF16 R116, R8, R14, R116 ;  /* 0x0000000e0874723c */ /* 0x000fe20000041874 */
[----:B------:R-:W-:-:S02]  /*44e0*/  FSEL R13, R13, -INF , !P4 ;  /* 0xff8000000d0d7808 */ /* 0x000fc40006000000 */
[----:B------:R-:W-:Y:S02]  /*44f0*/  FSEL R61, R61, -INF , !P2 ;  /* 0xff8000003d3d7808 */ /* 0x000fe40005000000 */
[C---:B------:R-:W-:Y:S02]  /*4500*/  ISETP.GE.AND P1, PT, R27.reuse, R227, PT ;  /* 0x000000e31b00720c */ /* 0x040fe40003f26270 */
[----:B------:R-:W-:Y:S01]  /*4510*/  ISETP.GE.AND P0, PT, R27, R226, PT ;  /* 0x000000e21b00720c */ /* 0x000fe20003f06270 */
[----:B------:R-:W-:Y:S01]  /*4520*/  VIADD R8, R3, 0x38 ;  /* 0x0000003803087836 */ /* 0x000fe20000000000 */
[C---:B------:R-:W-:Y:S02]  /*4530*/  ISETP.GE.AND P4, PT, R27.reuse, R225, PT ;  /* 0x000000e11b00720c */ /* 0x040fe40003f86270 */
[----:B------:R-:W-:Y:S02]  /*4540*/  ISETP.GE.AND P2, PT, R27, R224, PT ;  /* 0x000000e01b00720c */ /* 0x000fe40003f46270 */
[----:B------:R-:W-:-:S02]  /*4550*/  I2FP.F32.S32 R27, R27 ;  /* 0x0000001b001b7245 */ /* 0x000fc40000201400 */
[----:B------:R-:W-:Y:S02]  /*4560*/  FSEL R68, R68, -INF , !P6 ;  /* 0xff80000044447808 */ /* 0x000fe40007000000 */
[----:B------:R-:W-:Y:S01]  /*4570*/  FSEL R17, R17, -INF , !P5 ;  /* 0xff80000011117808 */ /* 0x000fe20006800000 */
[C---:B------:R-:W-:Y:S01]  /*4580*/  FFMA.FTZ R56, R27.reuse, UR5, R56 ;  /* 0x000000051b387c23 */ /* 0x040fe20008010038 */
[----:B------:R-:W-:Y:S01]  /*4590*/  FSEL R69, R60, -INF , !P3 ;  /* 0xff8000003c457808 */ /* 0x000fe20005800000 */
[----:B------:R-:W-:Y:S01]  /*45a0*/  FFMA.FTZ R58, R27, UR5, R58 ;  /* 0x000000051b3a7c23 */ /* 0x000fe2000801003a */
[----:B------:R-:W-:Y:S01]  /*45b0*/  ISETP.GE.AND P6, PT, R7, R226, PT ;  /* 0x000000e20700720c */ /* 0x000fe20003fc6270 */
[----:B------:R-:W-:Y:S01]  /*45c0*/  FFMA.FTZ R52, R27, UR5, R52 ;  /* 0x000000051b347c23 */ /* 0x000fe20008010034 */
[----:B------:R-:W-:Y:S01]  /*45d0*/  ISETP.GE.AND P5, PT, R7, R225, PT ;  /* 0x000000e10700720c */ /* 0x000fe20003fa6270 */
[----:B------:R-:W-:Y:S01]  /*45e0*/  FFMA.FTZ R54, R27, UR5, R54 ;  /* 0x000000051b367c23 */ /* 0x000fe20008010036 */
[----:B------:R-:W-:Y:S01]  /*45f0*/  ISETP.GE.AND P3, PT, R7, R224, PT ;  /* 0x000000e00700720c */ /* 0x000fe20003f66270 */
[----:B------:R-:W-:Y:S01]  /*4600*/  FFMA.FTZ R7, R12, UR5, R67 ;  /* 0x000000050c077c23 */ /* 0x000fe20008010043 */
[----:B------:R-:W-:Y:S01]  /*4610*/  FSEL R62, R62, -INF , !P6 ;  /* 0xff8000003e3e7808 */ /* 0x000fe20007000000 */
[----:B------:R-:W-:Y:S01]  /*4620*/  VIADD R27, R3, 0x28 ;  /* 0x00000028031b7836 */ /* 0x000fe20000000000 */
[----:B------:R-:W-:-:S02]  /*4630*/  FSEL R12, R65, -INF , !P5 ;  /* 0xff800000410c7808 */ /* 0x000fc40006800000 */
[----:B------:R-:W-:Y:S02]  /*4640*/  FSEL R7, R7, -INF , !P3 ;  /* 0xff80000007077808 */ /* 0x000fe40005800000 */
[----:B------:R-:W-:Y:S02]  /*4650*/  FSEL R92, R56, -INF , !P1 ;  /* 0xff800000385c7808 */ /* 0x000fe40004800000 */
[C---:B------:R-:W-:Y:S02]  /*4660*/  ISETP.GE.AND P6, PT, R26.reuse, R227, PT ;  /* 0x000000e31a00720c */ /* 0x040fe40003fc6270 */
[C---:B------:R-:W-:Y:S02]  /*4670*/  ISETP.GE.AND P5, PT, R26.reuse, R226, PT ;  /* 0x000000e21a00720c */ /* 0x040fe40003fa6270 */
[C---:B------:R-:W-:Y:S02]  /*4680*/  ISETP.GE.AND P3, PT, R26.reuse, R225, PT ;  /* 0x000000e11a00720c */ /* 0x040fe40003f66270 */
[----:B------:R-:W-:-:S02]  /*4690*/  ISETP.GE.AND P1, PT, R26, R224, PT ;  /* 0x000000e01a00720c */ /* 0x000fc40003f26270 */
[----:B------:R-:W-:Y:S02]  /*46a0*/  I2FP.F32.S32 R26, R26 ;  /* 0x0000001a001a7245 */ /* 0x000fe40000201400 */
[----:B------:R-:W-:Y:S02]  /*46b0*/  FSEL R95, R58, -INF , !P0 ;  /* 0xff8000003a5f7808 */ /* 0x000fe40004000000 */
[----:B------:R-:W-:Y:S01]  /*46c0*/  FSEL R134, R52, -INF , !P4 ;  /* 0xff80000034867808 */ /* 0x000fe20006000000 */
[----:B------:R-:W-:Y:S01]  /*46d0*/  FFMA.FTZ R57, R26, UR5, R57 ;  /* 0x000000051a397c23 */ /* 0x000fe20008010039 */
[----:B------:R-:W-:Y:S01]  /*46e0*/  FSEL R109, R54, -INF , !P2 ;  /* 0xff800000366d7808 */ /* 0x000fe20005000000 */
[C---:B------:R-:W-:Y:S01]  /*46f0*/  FFMA.FTZ R59, R26.reuse, UR5, R59 ;  /* 0x000000051a3b7c23 */ /* 0x040fe2000801003b */
[----:B------:R-:W-:Y:S01]  /*4700*/  ISETP.GE.AND P0, PT, R27, R227, PT ;  /* 0x000000e31b00720c */ /* 0x000fe20003f06270 */
[C---:B------:R-:W-:Y:S01]  /*4710*/  FFMA.FTZ R53, R26.reuse, UR5, R53 ;  /* 0x000000051a357c23 */ /* 0x040fe20008010035 */
[----:B------:R-:W-:Y:S01]  /*4720*/  FSEL R93, R57, -INF , !P6 ;  /* 0xff800000395d7808 */ /* 0x000fe20007000000 */
[----:B------:R-:W-:Y:S01]  /*4730*/  FFMA.FTZ R55, R26, UR5, R55 ;  /* 0x000000051a377c23 */ /* 0x000fe20008010037 */
[----:B------:R-:W-:-:S02]  /*4740*/  ISETP.GE.AND P4, PT, R27, R226, PT ;  /* 0x000000e21b00720c */ /* 0x000fc40003f86270 */
[C---:B------:R-:W-:Y:S02]  /*4750*/  ISETP.GE.AND P2, PT, R27.reuse, R225, PT ;  /* 0x000000e11b00720c */ /* 0x040fe40003f46270 */
[----:B------:R-:W-:Y:S02]  /*4760*/  ISETP.GE.AND P6, PT, R27, R224, PT ;  /* 0x000000e01b00720c */ /* 0x000fe40003fc6270 */
[----:B------:R-:W-:Y:S02]  /*4770*/  I2FP.F32.S32 R27, R27 ;  /* 0x0000001b001b7245 */ /* 0x000fe40000201400 */
[----:B------:R-:W-:Y:S02]  /*4780*/  I2FP.F32.S32 R26, R28 ;  /* 0x0000001c001a7245 */ /* 0x000fe40000201400 */
[----:B------:R-:W-:Y:S01]  /*4790*/  FSEL R103, R59, -INF , !P5 ;  /* 0xff8000003b677808 */ /* 0x000fe20006800000 */
[C---:B------:R-:W-:Y:S01]  /*47a0*/  FFMA.FTZ R40, R27.reuse, UR5, R40 ;  /* 0x000000051b287c23 */ /* 0x040fe20008010028 */
[C---:B------:R-:W-:Y:S01]  /*47b0*/  FFMA.FTZ R44, R27.reuse, UR5, R44 ;  /* 0x000000051b2c7c23 */ /* 0x040fe2000801002c */
[C---:B------:R-:W-:Y:S01]  /*47c0*/  FFMA.FTZ R42, R27.reuse, UR5, R42 ;  /* 0x000000051b2a7c23 */ /* 0x040fe2000801002a */
[----:B------:R-:W-:Y:S01]  /*47d0*/  FFMA.FTZ R46, R27, UR5, R46 ;  /* 0x000000051b2e7c23 */ /* 0x000fe2000801002e */
[----:B------:R-:W-:Y:S01]  /*47e0*/  FFMA.FTZ R41, R26, UR5, R41 ;  /* 0x000000051a297c23 */ /* 0x000fe20008010029 */
[----:B------:R-:W-:Y:S01]  /*47f0*/  ISETP.GE.AND P5, PT, R28, R227, PT ;  /* 0x000000e31c00720c */ /* 0x000fe20003fa6270 */
[----:B------:R-:W-:Y:S01]  /*4800*/  VIADD R27, R3, 0x30 ;  /* 0x00000030031b7836 */ /* 0x000fe20000000000 */
[----:B------:R-:W-:Y:S01]  /*4810*/  FSEL R102, R42, -INF , !P4 ;  /* 0xff8000002a667808 */ /* 0x000fe20006000000 */
[----:B------:R-:W-:Y:S01]  /*4820*/  FFMA.FTZ R43, R26, UR5, R43 ;  /* 0x000000051a2b7c23 */ /* 0x000fe2000801002b */
[----:B------:R-:W-:Y:S01]  /*4830*/  FSEL R148, R44, -INF , !P2 ;  /* 0xff8000002c947808 */ /* 0x000fe20005000000 */
[----:B------:R-:W-:Y:S01]  /*4840*/  FFMA.FTZ R45, R26, UR5, R45 ;  /* 0x000000051a2d7c23 */ /* 0x000fe2000801002d */
[----:B------:R-:W-:Y:S01]  /*4850*/  FSEL R133, R46, -INF , !P6 ;  /* 0xff8000002e857808 */ /* 0x000fe20007000000 */
[----:B------:R-:W-:Y:S01]  /*4860*/  FFMA.FTZ R47, R26, UR5, R47 ;  /* 0x000000051a2f7c23 */ /* 0x000fe2000801002f */
[----:B------:R-:W-:-:S02]  /*4870*/  FSEL R94, R41, -INF , !P5 ;  /* 0xff800000295e7808 */ /* 0x000fc40006800000 */
[C---:B------:R-:W-:Y:S02]  /*4880*/  ISETP.GE.AND P4, PT, R27.reuse, R227, PT ;  /* 0x000000e31b00720c */ /* 0x040fe40003f86270 */
[C---:B------:R-:W-:Y:S02]  /*4890*/  ISETP.GE.AND P2, PT, R27.reuse, R226, PT ;  /* 0x000000e21b00720c */ /* 0x040fe40003f46270 */
[C---:B------:R-:W-:Y:S02]  /*48a0*/  ISETP.GE.AND P6, PT, R27.reuse, R225, PT ;  /* 0x000000e11b00720c */ /* 0x040fe40003fc6270 */
[----:B------:R-:W-:Y:S02]  /*48b0*/  ISETP.GE.AND P5, PT, R27, R224, PT ;  /* 0x000000e01b00720c */ /* 0x000fe40003fa6270 */
[----:B------:R-:W-:Y:S02]  /*48c0*/  I2FP.F32.S32 R27, R27 ;  /* 0x0000001b001b7245 */ /* 0x000fe40000201400 */
[----:B------:R-:W-:-:S02]  /*48d0*/  FSEL R135, R53, -INF , !P3 ;  /* 0xff80000035877808 */ /* 0x000fc40005800000 */
[----:B------:R-:W-:Y:S01]  /*48e0*/  FSEL R239, R55, -INF , !P1 ;  /* 0xff80000037ef7808 */ /* 0x000fe20004800000 */
[C---:B------:R-:W-:Y:S01]  /*48f0*/  FFMA.FTZ R36, R27.reuse, UR5, R36 ;  /* 0x000000051b247c23 */ /* 0x040fe20008010024 */
        /* <DEDUP_REMOVED lines=15> */
[----:B------:R-:W-:Y:S02]  /*49f0*/  ISETP.GE.AND P4, PT, R28, R224, PT ;  /* 0x000000e01c00720c */ /* 0x000fe40003f86270 */
[----:B------:R-:W-:Y:S02]  /*4a00*/  I2FP.F32.S32 R11, R8 ;  /* 0x00000008000b7245 */ /* 0x000fe40000201400 */
[----:B------:R-:W-:Y:S02]  /*4a10*/  I2FP.F32.S32 R28, R28 ;  /* 0x0000001c001c7245 */ /* 0x000fe40000201400 */
[----:B------:R-:W-:Y:S01]  /*4a20*/  FSEL R228, R120, -INF , !P6 ;  /* 0xff80000078e47808 */ /* 0x000fe20007000000 */
[C---:B------:R-:W-:Y:S01]  /*4a30*/  FFMA.FTZ R34, R11.reuse, UR5, R34 ;  /* 0x000000050b227c23 */ /* 0x040fe20008010022 */
[-C--:B------:R-:W-:Y:S01]  /*4a40*/  ISETP.GE.AND P6, PT, R8, R226.reuse, PT ;  /* 0x000000e20800720c */ /* 0x080fe20003fc6270 */
[C---:B------:R-:W-:Y:S01]  /*4a50*/  FFMA.FTZ R121, R28.reuse, UR5, R121 ;  /* 0x000000051c797c23 */ /* 0x040fe20008010079 */
[----:B------:R-:W-:Y:S01]  /*4a60*/  I2FP.F32.S32 R9, R3 ;  /* 0x0000000300097245 */ /* 0x000fe20000201400 */
[C---:B------:R-:W-:Y:S01]  /*4a70*/  FFMA.FTZ R39, R28.reuse, UR5, R39 ;  /* 0x000000051c277c23 */ /* 0x040fe20008010027 */
[----:B------:R-:W-:Y:S01]  /*4a80*/  FFMA.FTZ R123, R28, UR5, R123 ;  /* 0x000000051c7b7c23 */ /* 0x000fe2000801007b */
[----:B------:R-:W-:Y:S01]  /*4a90*/  FSEL R232, R38, -INF , !P2 ;  /* 0xff80000026e87808 */ /* 0x000fe20005000000 */
[----:B------:R-:W-:Y:S01]  /*4aa0*/  FFMA.FTZ R32, R11, UR5, R32 ;  /* 0x000000050b207c23 */ /* 0x000fe20008010020 */
[----:B------:R-:W-:Y:S01]  /*4ab0*/  FSEL R230, R34, -INF , !P6 ;  /* 0xff80000022e67808 */ /* 0x000fe20007000000 */
[----:B------:R-:W-:Y:S01]  /*4ac0*/  FFMA.FTZ R34, R9, UR5, R90 ;  /* 0x0000000509227c23 */ /* 0x000fe2000801005a */
[----:B------:R-:W-:Y:S01]  /*4ad0*/  ISETP.GE.AND P2, PT, R8, R227, PT ;  /* 0x000000e30800720c */ /* 0x000fe20003f46270 */
[----:B------:R-:W-:Y:S01]  /*4ae0*/  FFMA.FTZ R37, R28, UR5, R37 ;  /* 0x000000051c257c23 */ /* 0x000fe20008010025 */
[----:B------:R-:W-:Y:S01]  /*4af0*/  FSEL R222, R121, -INF , !P0 ;  /* 0xff80000079de7808 */ /* 0x000fe20004000000 */
[----:B------:R-:W-:Y:S01]  /*4b00*/  FFMA.FTZ R116, R11, UR5, R116 ;  /* 0x000000050b747c23 */ /* 0x000fe20008010074 */
[----:B------:R-:W-:Y:S01]  /*4b10*/  ISETP.GE.AND P0, PT, R3, R226, PT ;  /* 0x000000e20300720c */ /* 0x000fe20003f06270 */
[----:B------:R-:W-:Y:S01]  /*4b20*/  FFMA.FTZ R118, R11, UR5, R118 ;  /* 0x000000050b767c23 */ /* 0x000fe20008010076 */
[----:B------:R-:W-:Y:S01]  /*4b30*/  FSEL R231, R39, -INF , !P1 ;  /* 0xff80000027e77808 */ /* 0x000fe20004800000 */
[----:B------:R-:W-:Y:S01]  /*4b40*/  FFMA.FTZ R86, R9, UR5, R86 ;  /* 0x0000000509567c23 */ /* 0x000fe20008010056 */
[----:B------:R-:W-:-:S02]  /*4b50*/  FSEL R219, R123, -INF , !P4 ;  /* 0xff8000007bdb7808 */ /* 0x000fc40006000000 */
[----:B------:R-:W-:Y:S01]  /*4b60*/  FSEL R235, R32, -INF , !P2 ;  /* 0xff80000020eb7808 */ /* 0x000fe20005000000 */
[----:B------:R-:W-:Y:S01]  /*4b70*/  FFMA.FTZ R32, R9, UR5, R84 ;  /* 0x0000000509207c23 */ /* 0x000fe20008010054 */
[C---:B------:R-:W-:Y:S02]  /*4b80*/  ISETP.GE.AND P1, PT, R3.reuse, R227, PT ;  /* 0x000000e30300720c */ /* 0x040fe40003f26270 */
[C---:B------:R-:W-:Y:S02]  /*4b90*/  ISETP.GE.AND P4, PT, R3.reuse, R225, PT ;  /* 0x000000e10300720c */ /* 0x040fe40003f86270 */
[C---:B------:R-:W-:Y:S01]  /*4ba0*/  ISETP.GE.AND P2, PT, R3.reuse, R224, PT ;  /* 0x000000e00300720c */ /* 0x040fe20003f46270 */
[----:B------:R-:W-:Y:S01]  /*4bb0*/  VIADD R3, R3, 0x39 ;  /* 0x0000003903037836 */ /* 0x000fe20000000000 */
[----:B------:R-:W-:Y:S02]  /*4bc0*/  FSEL R34, R34, -INF , !P0 ;  /* 0xff80000022227808 */ /* 0x000fe40004000000 */
[----:B------:R-:W-:-:S02]  /*4bd0*/  PLOP3.LUT P0, PT, PT, PT, UP0, 0x80, 0x0 ;  /* 0x000000000000781c */ /* 0x000fc40003f0f008 */
[----:B------:R-:W-:Y:S02]  /*4be0*/  FSEL R221, R122, -INF , !P5 ;  /* 0xff8000007add7808 */ /* 0x000fe40006800000 */
[----:B------:R-:W-:Y:S01]  /*4bf0*/  FSEL R236, R37, -INF , !P3 ;  /* 0xff80000025ec7808 */ /* 0x000fe20005800000 */
[----:B------:R-:W-:Y:S01]  /*4c00*/  FFMA.FTZ R37, R9, UR5, R88 ;  /* 0x0000000509257c23 */ /* 0x000fe20008010058 */
        /* <DEDUP_REMOVED lines=8> */
[C---:B------:R-:W-:Y:S01]  /*4c90*/  FFMA.FTZ R117, R8.reuse, UR5, R117 ;  /* 0x0000000508757c23 */ /* 0x040fe20008010075 */
[----:B------:R-:W-:Y:S01]  /*4ca0*/  FFMA.FTZ R119, R8, UR5, R119 ;  /* 0x0000000508777c23 */ /* 0x000fe20008010077 */
[C---:B------:R-:W-:Y:S02]  /*4cb0*/  ISETP.GE.AND P6, PT, R3.reuse, R227, PT ;  /* 0x000000e30300720c */ /* 0x040fe40003fc6270 */
[C---:B------:R-:W-:Y:S02]  /*4cc0*/  ISETP.GE.AND P5, PT, R3.reuse, R226, PT ;  /* 0x000000e20300720c */ /* 0x040fe40003fa6270 */
[----:B------:R-:W-:-:S02]  /*4cd0*/  ISETP.GE.AND P3, PT, R3, R225, PT ;  /* 0x000000e10300720c */ /* 0x000fc40003f66270 */
[----:B------:R-:W-:Y:S02]  /*4ce0*/  ISETP.GE.AND P1, PT, R3, R224, PT ;  /* 0x000000e00300720c */ /* 0x000fe40003f26270 */
[----:B------:R-:W-:Y:S02]  /*4cf0*/  FSEL R32, R32, -INF , !P4 ;  /* 0xff80000020207808 */ /* 0x000fe40006000000 */
[----:B------:R-:W-:Y:S02]  /*4d00*/  FSEL R33, R86, -INF , !P2 ;  /* 0xff80000056217808 */ /* 0x000fe40005000000 */
[----:B------:R-:W-:Y:S02]  /*4d10*/  FSEL R234, R234, -INF , !P6 ;  /* 0xff800000eaea7808 */ /* 0x000fe40007000000 */
[----:B------:R-:W-:Y:S02]  /*4d20*/  FSEL R229, R35, -INF , !P5 ;  /* 0xff80000023e57808 */ /* 0x000fe40006800000 */
[----:B------:R-:W-:-:S02]  /*4d30*/  FSEL R218, R117, -INF , !P3 ;  /* 0xff80000075da7808 */ /* 0x000fc40005800000 */
        /* <DEDUP_REMOVED lines=10> */
[----:B------:R-:W-:-:S04]  /*4de0*/  UIMAD UR10, UR10, UR29, UR30 ;  /* 0x0000001d0a0a72a4 */ /* 0x000fc8000f8e021e */
        /* <DEDUP_REMOVED lines=13> */
[----:B------:R2:W-:Y:S01]  /*4ec0*/  @!P3 LDGSTS.E.BYPASS.LTC128B.128 [R252+0x8000], desc[UR20][R40.64] ;  /* 0x0800000028fcbfae */ /* 0x0005e2000b901d54 */
[C---:B------:R-:W-:Y:S02]  /*4ed0*/  IADD3 R14, P6, R38.reuse, UR32, RZ ;  /* 0x00000020260e7c10 */ /* 0x040fe4000ffde0ff */
        /* <DEDUP_REMOVED lines=17> */
[----:B------:R2:W-:Y:S01]  /*4ff0*/  @!P3 LDGSTS.E.BYPASS.LTC128B.128 [R252+0x8800], desc[UR20][R10.64] ;  /* 0x088000000afcbfae */ /* 0x0005e2000b901d54 */
[----:B------:R-:W-:Y:S02]  /*5000*/  IADD3 R8, P5, R15, UR32, RZ ;  /* 0x000000200f087c10 */ /* 0x000fe4000ffbe0ff */
[----:B------:R-:W-:Y:S01]  /*5010*/  @!P2 LEA.HI.X R39, R14, R9, R36, 0x1, P4 ;  /* 0x000000090e27a211 */ /* 0x000fe200020f0c24 */
[----:B------:R2:W-:Y:S01]  /*5020*/  @P2 STS.128 [R252+0xa800], RZ ;  /* 0x00a800fffc002388 */ /* 0x0005e20000000c00 */
[----:B------:R-:W-:-:S02]  /*5030*/  IADD3.X R36, R36, UR31, RZ, P1, !PT ;  /* 0x0000001f24247c10 */ /* 0x000fc40008ffe4ff */
[C---:B-1----:R-:W-:Y:S01]  /*5040*/  @!P3 LEA R28, P6, R15.reuse, R28, 0x1 ;  /* 0x0000001c0f1cb211 */ /* 0x042fe200078c08ff */
[----:B------:R-:W-:Y:S01]  /*5050*/  @!PT LDS RZ, [RZ] ;  /* 0x00000000fffff984 */ /* 0x000fe20000000800 */
[----:B------:R-:W-:Y:S01]  /*5060*/  @!PT LDS RZ, [RZ] ;  /* 0x00000000fffff984 */ /* 0x000fe20000000800 */
[----:B------:R-:W-:Y:S01]  /*5070*/  @!PT LDS RZ, [RZ] ;  /* 0x00000000fffff984 */ /* 0x000fe20000000800 */
[----:B------:R2:W-:Y:S01]  /*5080*/  @!P2 LDGSTS.E.BYPASS.LTC128B.128 [R252+0xa800], desc[UR20][R38.64+0x80] ;  /* 0x0a80008026fcafae */ /* 0x0005e2000b901d54 */
[----:B------:R-:W-:Y:S02]  /*5090*/  IADD3.X R9, R36, UR31, RZ, P5, !PT ;  /* 0x0000001f24097c10 */ /* 0x000fe4000affe4ff */
[C---:B------:R-:W-:Y:S01]  /*50a0*/  @!P3 LEA.HI.X R29, R15.reuse, R29, R36, 0x1, P6 ;  /* 0x0000001d0f1db211 */ /* 0x040fe200030f0c24 */
[----:B------:R2:W-:Y:S01]  /*50b0*/  @P3 STS.128 [R252+0x9000], RZ ;  /* 0x009000fffc003388 */ /* 0x0005e20000000c00 */
[----:B---3--:R-:W-:-:S03]  /*50c0*/  @!P2 LEA R2, P1, R15, R2, 0x1 ;  /* 0x000000020f02a211 */ /* 0x008fc600078208ff */
[----:B------:R-:W-:Y:S01]  /*50d0*/  @!PT LDS RZ, [RZ] ;  /* 0x00000000fffff984 */ /* 0x000fe20000000800 */
[----:B------:R-:W-:Y:S01]  /*50e0*/  @!PT LDS RZ, [RZ] ;  /* 0x00000000fffff984 */ /* 0x000fe20000000800 */
[----:B------:R-:W-:Y:S01]  /*50f0*/  @!PT LDS RZ, [RZ] ;  /* 0x00000000fffff984 */ /* 0x000fe20000000800 */
[----:B------:R2:W-:Y:S01]  /*5100*/  @!P3 LDGSTS.E.BYPASS.LTC128B.128 [R252+0x9000], desc[UR20][R28.64] ;  /* 0x090000001cfcbfae */ /* 0x0005e2000b901d54 */
[----:B------:R-:W-:-:S03]  /*5110*/  @!P2 LEA.HI.X R3, R15, R3, R36, 0x1, P1 ;  /* 0x000000030f03a211 */ /* 0x000fc600008f0c24 */
        /* <DEDUP_REMOVED lines=21> */
.L_x_419:
[----:B------:R-:W-:Y:S05]  /*5270*/  BSYNC B0 ;  /* 0x0000000000007941 */ /* 0x000fea0003800000 */
.L_x_418:
[----:B------:R-:W0:Y:S02]  /*5280*/  LDGDEPBAR ;  /* 0x00000000000079af */ /* 0x000e240000000000 */
.L_x_417:
[----:B-12---:R-:W-:Y:S01]  /*5290*/  FMNMX.FTZ R2, R37, R51, !PT ;  /* 0x0000003325027209 */ /* 0x006fe20007810000 */
        /* <DEDUP_REMOVED lines=23> */
[----:B------:R-:W-:-:S02]  /*5410*/  LEA R244, R6, UR4, 0x1 ;  /* 0x0000000406f47c11 */ /* 0x000fc4000f8e08ff */
[----:B------:R-:W-:Y:S02]  /*5420*/  FMNMX.FTZ R2, R236, R3, !PT ;  /* 0x00000003ec027209 */ /* 0x000fe40007810000 */
[----:B------:R-:W-:Y:S01]  /*5430*/  LEA R242, R5, R244, 0x1 ;  /* 0x000000f405f27211 */ /* 0x000fe200078e08ff */
[----:B------:R-:W-:Y:S01]  /*5440*/  LDSM.16.MT88.4 R180, [R244+0xc000] ;  /* 0x00c00000f4b4783b */ /* 0x000fe20000004200 */
[----:B------:R-:W-:Y:S02]  /*5450*/  FMNMX.FTZ R3, R235, R2, !PT ;  /* 0x00000002eb037209 */ /* 0x000fe40007810000 */
[----:B------:R-:W-:Y:S01]  /*5460*/  LEA R241, R4, R244, 0x1 ;  /* 0x000000f404f17211 */ /* 0x000fe200078e08ff */
[----:B------:R-:W-:Y:S01]  /*5470*/  LDSM.16.MT88.4 R80, [R242+0xc000] ;  /* 0x00c00000f250783b */ /* 0x000fe20000004200 */
[----:B------:R-:W-:Y:S02]  /*5480*/  FMNMX.FTZ R2, R234, R3, !PT ;  /* 0x00000003ea027209 */ /* 0x000fe40007810000 */
[----:B------:R-:W-:Y:S01]  /*5490*/  LEA R240, R4, R242, 0x1 ;  /* 0x000000f204f07211 */ /* 0x000fe200078e08ff */
[----:B------:R-:W-:Y:S04]  /*54a0*/  LDSM.16.MT88.4 R44, [R244+0xc800] ;  /* 0x00c80000f42c783b */ /* 0x000fe80000004200 */
[----:B------:R-:W1:Y:S04]  /*54b0*/  SHFL.BFLY PT, R3, R2, 0x2, 0x1f ;  /* 0x0c401f0002037f89 */ /* 0x000e6800000e0000 */
[----:B------:R-:W-:Y:S04]  /*54c0*/  LDSM.16.MT88.4 R40, [R242+0xc800] ;  /* 0x00c80000f228783b */ /* 0x000fe80000004200 */
[----:B------:R-:W-:Y:S04]  /*54d0*/  LDSM.16.MT88.4 R96, [R241+0xc000] ;  /* 0x00c00000f160783b */ /* 0x000fe80000004200 */
[----:B------:R-:W-:Y:S04]  /*54e0*/  LDSM.16.MT88.4 R128, [R244+0xe000] ;  /* 0x00e00000f480783b */ /* 0x000fe80000004200 */
[----:B------:R-:W-:Y:S04]  /*54f0*/  LDSM.16.MT88.4 R112, [R240+0xc000] ;  /* 0x00c00000f070783b */ /* 0x000fe80000004200 */
[----:B------:R-:W-:Y:S01]  /*5500*/  LDSM.16.MT88.4 R144, [R242+0xe000] ;  /* 0x00e00000f290783b */ /* 0x000fe20000004200 */
[----:B-1----:R-:W-:-:S03]  /*5510*/  FMNMX.FTZ R3, R2, R3, !PT ;  /* 0x0000000302037209 */ /* 0x002fc60007810000 */
[----:B------:R-:W-:Y:S01]  /*5520*/  LDSM.16.MT88.4 R160, [R241+0xe000] ;  /* 0x00e00000f1a0783b */ /* 0x000fe20000004200 */
[----:B------:R-:W-:Y:S02]  /*5530*/  FMNMX.FTZ R2, R232, R9, !PT ;  /* 0x00000009e8027209 */ /* 0x000fe40007810000 */
[----:B------:R-:W-:Y:S01]  /*5540*/  FMNMX.FTZ R9, R32, R0, !PT ;  /* 0x0000000020097209 */ /* 0x000fe20007810000 */
[----:B------:R-:W1:Y:S01]  /*5550*/  SHFL.BFLY PT, R196, R3, 0x1, 0x1f ;  /* 0x0c201f0003c47f89 */ /* 0x000e6200000e0000 */
[----:B------:R-:W-:Y:S02]  /*5560*/  FMNMX.FTZ R11, R231, R2, !PT ;  /* 0x00000002e70b7209 */ /* 0x000fe40007810000 */
[----:B------:R-:W-:Y:S01]  /*5570*/  FMNMX.FTZ R9, R18, R9, !PT ;  /* 0x0000000912097209 */ /* 0x000fe20007810000 */
[----:B------:R-:W-:Y:S01]  /*5580*/  LDSM.16.MT88.4 R28, [R241+0xc800] ;  /* 0x00c80000f11c783b */ /* 0x000fe20000004200 */
[----:B------:R-:W-:Y:S02]  /*5590*/  FMNMX.FTZ R10, R230, R11, !PT ;  /* 0x0000000be60a7209 */ /* 0x000fe40007810000 */
[----:B------:R-:W-:-:S02]  /*55a0*/  FMNMX.FTZ R9, R20, R9, !PT ;  /* 0x0000000914097209 */ /* 0x000fc40007810000 */
[----:B------:R-:W-:Y:S02]  /*55b0*/  FMNMX.FTZ R10, R229, R10, !PT ;  /* 0x0000000ae50a7209 */ /* 0x000fe40007810000 */
[----:B------:R-:W-:Y:S02]  /*55c0*/  FMNMX.FTZ R9, R22, R9, !PT ;  /* 0x0000000916097209 */ /* 0x000fe40007810000 */
[----:B------:R-:W-:Y:S02]  /*55d0*/  FMNMX.FTZ R2, R33, R23, !PT ;  /* 0x0000001721027209 */ /* 0x000fe40007810000 */
[----:B------:R-:W-:Y:S02]  /*55e0*/  FMNMX.FTZ R9, R68, R9, !PT ;  /* 0x0000000944097209 */ /* 0x000fe40007810000 */
[----:B------:R-:W-:Y:S02]  /*55f0*/  FMNMX.FTZ R2, R21, R2, !PT ;  /* 0x0000000215027209 */ /* 0x000fe40007810000 */
[----:B------:R-:W-:-:S04]  /*5600*/  FMNMX.FTZ R9, R16, R9, !PT ;  /* 0x0000000910097209 */ /* 0x000fc80007810000 */
[----:B------:R-:W-:Y:S02]  /*5610*/  FMNMX.FTZ R8, R12, R9, !PT ;  /* 0x000000090c087209 */ /* 0x000fe40007810000 */
[----:B-1----:R-:W-:Y:S02]  /*5620*/  FMNMX.FTZ R196, R3, R196, !PT ;  /* 0x000000c403c47209 */ /* 0x002fe40007810000 */
[----:B------:R-:W1:Y:S01]  /*5630*/  SHFL.BFLY PT, R3, R10, 0x2, 0x1f ;  /* 0x0c401f000a037f89 */ /* 0x000e6200000e0000 */
[----:B------:R-:W-:Y:S02]  /*5640*/  FMNMX.FTZ R8, R134, R8, !PT ;  /* 0x0000000886087209 */ /* 0x000fe40007810000 */
[C---:B------:R-:W-:Y:S01]  /*5650*/  FMUL.FTZ R238, R196.reuse, UR19 ;  /* 0x00000013c4ee7c20 */ /* 0x040fe20008410000 */
[----:B------:R-:W-:Y:S02]  /*5660*/  FSETP.NEU.FTZ.AND P1, PT, R196, -INF , PT ;  /* 0xff800000c400780b */ /* 0x000fe40003f3d000 */
[----:B------:R-:W-:-:S02]  /*5670*/  FMNMX.FTZ R8, R135, R8, !PT ;  /* 0x0000000887087209 */ /* 0x000fc40007810000 */
[----:B------:R-:W-:Y:S02]  /*5680*/  FSEL R238, R238, RZ, P1 ;  /* 0x000000ffeeee7208 */ /* 0x000fe40000800000 */
[----:B------:R-:W-:-:S03]  /*5690*/  FMNMX.FTZ R8, R148, R8, !PT ;  /* 0x0000000894087209 */ /* 0x000fc60007810000 */
[--C-:B------:R-:W-:Y:S01]  /*56a0*/  FFMA.FTZ R213, R51, UR19, -R238.reuse ;  /* 0x0000001333d57c23 */ /* 0x100fe200080108ee */
[----:B------:R-:W-:Y:S01]  /*56b0*/  FMNMX.FTZ R9, R108, R8, !PT ;  /* 0x000000086c097209 */ /* 0x000fe20007810000 */
[--C-:B------:R-:W-:Y:S01]  /*56c0*/  FFMA.FTZ R214, R37, UR19, -R238.reuse ;  /* 0x0000001325d67c23 */ /* 0x100fe200080108ee */
[--C-:B------:R-:W-:Y:S01]  /*56d0*/  FFMA.FTZ R202, R85, UR19, -R238.reuse ;  /* 0x0000001355ca7c23 */ /* 0x100fe200080108ee */
[--C-:B------:R-:W-:Y:S01]  /*56e0*/  FFMA.FTZ R199, R77, UR19, -R238.reuse ;  /* 0x000000134dc77c23 */ /* 0x100fe200080108ee */
[----:B------:R-:W-:Y:S01]  /*56f0*/  FMNMX.FTZ R9, R228, R9, !PT ;  /* 0x00000009e4097209 */ /* 0x000fe20007810000 */
[----:B------:R-:W-:Y:S01]  /*5700*/  MUFU.EX2 R213, R213 ;  /* 0x000000d500d57308 */ /* 0x000fe20000000800 */
[--C-:B------:R-:W-:Y:S01]  /*5710*/  FFMA.FTZ R53, R61, UR19, -R238.reuse ;  /* 0x000000133d357c23 */ /* 0x100fe200080108ee */
[--C-:B------:R-:W-:Y:S01]  /*5720*/  FFMA.FTZ R60, R79, UR19, -R238.reuse ;  /* 0x000000134f3c7c23 */ /* 0x100fe200080108ee */
[----:B------:R-:W-:Y:S01]  /*5730*/  FMNMX.FTZ R9, R222, R9, !PT ;  /* 0x00000009de097209 */ /* 0x000fe20007810000 */
[--C-:B------:R-:W-:Y:S01]  /*5740*/  FFMA.FTZ R55, R73, UR19, -R238.reuse ;  /* 0x0000001349377c23 */ /* 0x100fe200080108ee */
[----:B-1----:R-:W-:Y:S01]  /*5750*/  FMNMX.FTZ R3, R10, R3, !PT ;  /* 0x000000030a037209 */ /* 0x002fe20007810000 */
[--C-:B------:R-:W-:Y:S01]  /*5760*/  FFMA.FTZ R54, R69, UR19, -R238.reuse ;  /* 0x0000001345367c23 */ /* 0x100fe200080108ee */
[----:B------:R-:W-:Y:S01]  /*5770*/  FMNMX.FTZ R10, R25, R2, !PT ;  /* 0x00000002190a7209 */ /* 0x000fe20007810000 */
[----:B------:R-:W1:Y:S01]  /*5780*/  MUFU.EX2 R214, R214 ;  /* 0x000000d600d67308 */ /* 0x000e620000000800 */
[----:B------:R-:W-:Y:S01]  /*5790*/  FMNMX.FTZ R9, R220, R9, !PT ;  /* 0x00000009dc097209 */ /* 0x000fe20007810000 */
[----:B------:R-:W2:Y:S01]  /*57a0*/  SHFL.BFLY PT, R8, R3, 0x1, 0x1f ;  /* 0x0c201f0003087f89 */ /* 0x000ea200000e0000 */
[----:B------:R-:W-:Y:S01]  /*57b0*/  FMNMX.FTZ R10, R19, R10, !PT ;  /* 0x0000000a130a7209 */ /* 0x000fe20007810000 */
[--C-:B------:R-:W-:Y:S01]  /*57c0*/  FFMA.FTZ R237, R237, UR19, -R238.reuse ;  /* 0x00000013eded7c23 */ /* 0x100fe200080108ee */
[----:B------:R-:W-:Y:S01]  /*57d0*/  FMNMX.FTZ R2, R218, R9, !PT ;  /* 0x00000009da027209 */ /* 0x000fe20007810000 */
[--C-:B------:R-:W-:Y:S01]  /*57e0*/  FFMA.FTZ R236, R236, UR19, -R238.reuse ;  /* 0x00000013ecec7c23 */ /* 0x100fe200080108ee */
[----:B------:R-:W-:Y:S01]  /*57f0*/  FMNMX.FTZ R10, R17, R10, !PT ;  /* 0x0000000a110a7209 */ /* 0x000fe20007810000 */
[----:B------:R-:W-:Y:S01]  /*5800*/  MUFU.EX2 R202, R202 ;  /* 0x000000ca00ca7308 */ /* 0x000fe20000000800 */
[--C-:B------:R-:W-:Y:S01]  /*5810*/  FFMA.FTZ R235, R235, UR19, -R238.reuse ;  /* 0x00000013ebeb7c23 */ /* 0x100fe200080108ee */
[----:B------:R-:W3:Y:S01]  /*5820*/  SHFL.BFLY PT, R9, R2, 0x2, 0x1f ;  /* 0x0c401f0002097f89 */ /* 0x000ee200000e0000 */
[----:B------:R-:W-:Y:S01]  /*5830*/  FMNMX.FTZ R10, R13, R10, !PT ;  /* 0x0000000a0d0a7209 */ /* 0x000fe20007810000 */
[----:B------:R-:W-:-:S03]  /*5840*/  FFMA.FTZ R234, R234, UR19, -R238 ;  /* 0x00000013eaea7c23 */ /* 0x000fc600080108ee */
[----:B------:R-:W-:Y:S01]  /*5850*/  FMNMX.FTZ R10, R7, R10, !PT ;  /* 0x0000000a070a7209 */ /* 0x000fe20007810000 */
[----:B------:R-:W4:Y:S01]  /*5860*/  MUFU.EX2 R199, R199 ;  /* 0x000000c700c77308 */ /* 0x000f220000000800 */
[----:B-1----:R-:W-:Y:S02]  /*5870*/  F2FP.BF16.F32.PACK_AB R168, R213, R214 ;  /* 0x000000d6d5a8723e */ /* 0x002fe400000010ff */
[----:B------:R-:W-:-:S04]  /*5880*/  FMNMX.FTZ R10, R109, R10, !PT ;  /* 0x0000000a6d0a7209 */ /* 0x000fc80007810000 */
[----:B------:R-:W-:Y:S01]  /*5890*/  FMNMX.FTZ R10, R239, R10, !PT ;  /* 0x0000000aef0a7209 */ /* 0x000fe20007810000 */
[----:B------:R-:W-:Y:S01]  /*58a0*/  MUFU.EX2 R60, R60 ;  /* 0x0000003c003c7308 */ /* 0x000fe20000000800 */
[----:B--2---:R-:W-:Y:S02]  /*58b0*/  FMNMX.FTZ R3, R3, R8, !PT ;  /* 0x0000000803037209 */ /* 0x004fe40007810000 */
[----:B------:R-:W-:Y:S02]  /*58c0*/  FMNMX.FTZ R8, R133, R10, !PT ;  /* 0x0000000a85087209 */ /* 0x000fe40007810000 */
[C---:B------:R-:W-:Y:S01]  /*58d0*/  FSETP.NEU.FTZ.AND P1, PT, R3.reuse, -INF , PT ;  /* 0xff8000000300780b */ /* 0x040fe20003f3d000 */
[----:B------:R-:W-:Y:S01]  /*58e0*/  FMUL.FTZ R233, R3, UR19 ;  /* 0x0000001303e97c20 */ /* 0x000fe20008410000 */
[----:B------:R-:W-:Y:S01]  /*58f0*/  FMNMX.FTZ R8, R132, R8, !PT ;  /* 0x0000000884087209 */ /* 0x000fe20007810000 */
[----:B------:R-:W1:Y:S01]  /*5900*/  MUFU.EX2 R55, R55 ;  /* 0x0000003700377308 */ /* 0x000e620000000800 */
[----:B---3--:R-:W-:-:S02]  /*5910*/  FMNMX.FTZ R2, R2, R9, !PT ;  /* 0x0000000902027209 */ /* 0x008fc40007810000 */
[----:B------:R-:W-:Y:S02]  /*5920*/  FMNMX.FTZ R8, R221, R8, !PT ;  /* 0x00000008dd087209 */ /* 0x000fe40007810000 */
[----:B------:R-:W-:Y:S01]  /*5930*/  FSEL R233, R233, RZ, P1 ;  /* 0x000000ffe9e97208 */ /* 0x000fe20000800000 */
[----:B------:R-:W2:Y:S01]  /*5940*/  SHFL.BFLY PT, R11, R2, 0x1, 0x1f ;  /* 0x0c201f00020b7f89 */ /* 0x000ea200000e0000 */
[----:B------:R-:W-:Y:S01]  /*5950*/  FMNMX.FTZ R8, R219, R8, !PT ;  /* 0x00000008db087209 */ /* 0x000fe20007810000 */
[----:B------:R-:W-:Y:S01]  /*5960*/  MUFU.EX2 R54, R54 ;  /* 0x0000003600367308 */ /* 0x000fe20000000800 */
[----:B----4-:R-:W-:Y:S01]  /*5970*/  F2FP.BF16.F32.PACK_AB R170, R199, R202 ;  /* 0x000000cac7aa723e */ /* 0x010fe200000010ff */
[--C-:B------:R-:W-:Y:S01]  /*5980*/  FFMA.FTZ R51, R64, UR19, -R233.reuse ;  /* 0x0000001340337c23 */ /* 0x100fe200080108e9 */
[----:B------:R-:W-:Y:S01]  /*5990*/  FMNMX.FTZ R8, R217, R8, !PT ;  /* 0x00000008d9087209 */ /* 0x000fe20007810000 */
[--C-:B------:R-:W-:Y:S01]  /*59a0*/  FFMA.FTZ R212, R34, UR19, -R233.reuse ;  /* 0x0000001322d47c23 */ /* 0x100fe200080108e9 */
[--C-:B------:R-:W-:Y:S01]  /*59b0*/  FFMA.FTZ R207, R24, UR19, -R233.reuse ;  /* 0x0000001318cf7c23 */ /* 0x100fe200080108e9 */
[--C-:B------:R-:W-:Y:S01]  /*59c0*/  FFMA.FTZ R200, R50, UR19, -R233.reuse ;  /* 0x0000001332c87c23 */ /* 0x100fe200080108e9 */
[----:B------:R-:W-:Y:S01]  /*59d0*/  FMNMX.FTZ R8, R215, R8, !PT ;  /* 0x00000008d7087209 */ /* 0x000fe20007810000 */
[--C-:B------:R-:W-:Y:S01]  /*59e0*/  FFMA.FTZ R197, R76, UR19, -R233.reuse ;  /* 0x000000134cc57c23 */ /* 0x100fe200080108e9 */
[--C-:B------:R-:W-:Y:S01]  /*59f0*/  FFMA.FTZ R50, R62, UR19, -R233.reuse ;  /* 0x000000133e327c23 */ /* 0x100fe200080108e9 */
[----:B------:R-:W-:Y:S01]  /*5a00*/  MUFU.EX2 R212, R212 ;  /* 0x000000d400d47308 */ /* 0x000fe20000000800 */
[--C-:B------:R-:W-:Y:S01]  /*5a10*/  FFMA.FTZ R61, R72, UR19, -R233.reuse ;  /* 0x00000013483d7c23 */ /* 0x100fe200080108e9 */
[----:B------:R-:W3:Y:S01]  /*5a20*/  SHFL.BFLY PT, R9, R8, 0x2, 0x1f ;  /* 0x0c401f0008097f89 */ /* 0x000ee200000e0000 */
[--C-:B------:R-:W-:Y:S01]  /*5a30*/  FFMA.FTZ R52, R70, UR19, -R233.reuse ;  /* 0x0000001346347c23 */ /* 0x100fe200080108e9 */
[----:B-1----:R-:W-:Y:S01]  /*5a40*/  F2FP.BF16.F32.PACK_AB R4, R55, R60 ;  /* 0x0000003c3704723e */ /* 0x002fe200000010ff */
[--C-:B------:R-:W-:Y:S01]  /*5a50*/  FFMA.FTZ R232, R232, UR19, -R233.reuse ;  /* 0x00000013e8e87c23 */ /* 0x100fe200080108e9 */
[--C-:B------:R-:W-:Y:S01]  /*5a60*/  FFMA.FTZ R231, R231, UR19, -R233.reuse ;  /* 0x00000013e7e77c23 */ /* 0x100fe200080108e9 */
[--C-:B------:R-:W-:Y:S01]  /*5a70*/  FFMA.FTZ R230, R230, UR19, -R233.reuse ;  /* 0x00000013e6e67c23 */ /* 0x100fe200080108e9 */
[----:B------:R-:W1:Y:S01]  /*5a80*/  MUFU.EX2 R207, R207 ;  /* 0x000000cf00cf7308 */ /* 0x000e620000000800 */
[----:B------:R-:W-:Y:S01]  /*5a90*/  FFMA.FTZ R229, R229, UR19, -R233 ;  /* 0x00000013e5e57c23 */ /* 0x000fe200080108e9 */
[----:B--2---:R-:W-:-:S04]  /*5aa0*/  FMNMX.FTZ R2, R2, R11, !PT ;  /* 0x0000000b02027209 */ /* 0x004fc80007810000 */
[C---:B------:R-:W-:Y:S01]  /*5ab0*/  FSETP.NEU.FTZ.AND P1, PT, R2.reuse, -INF , PT ;  /* 0xff8000000200780b */ /* 0x040fe20003f3d000 */
[----:B------:R-:W-:Y:S01]  /*5ac0*/  FMUL.FTZ R223, R2, UR19 ;  /* 0x0000001302df7c20 */ /* 0x000fe20008410000 */
[----:B------:R-:W-:Y:S04]  /*5ad0*/  MUFU.EX2 R200, R200 ;  /* 0x000000c800c87308 */ /* 0x000fe80000000800 */
[----:B------:R-:W-:Y:S02]  /*5ae0*/  FSEL R223, R223, RZ, P1 ;  /* 0x000000ffdfdf7208 */ /* 0x000fe40000800000 */
[----:B-1----:R-:W-:Y:S02]  /*5af0*/  F2FP.BF16.F32.PACK_AB R169, R207, R212 ;  /* 0x000000d4cfa9723e */ /* 0x002fe400000010ff */
[----:B------:R-:W1:Y:S01]  /*5b00*/  MUFU.EX2 R197, R197 ;  /* 0x000000c500c57308 */ /* 0x000e620000000800 */
[----:B---3--:R-:W-:Y:S01]  /*5b10*/  FMNMX.FTZ R8, R8, R9, !PT ;  /* 0x0000000908087209 */ /* 0x008fe20007810000 */
[--C-:B------:R-:W-:Y:S01]  /*5b20*/  FFMA.FTZ R205, R0, UR19, -R223.reuse ;  /* 0x0000001300cd7c23 */ /* 0x100fe200080108df */
[--C-:B------:R-:W-:Y:S01]  /*5b30*/  FFMA.FTZ R206, R32, UR19, -R223.reuse ;  /* 0x0000001320ce7c23 */ /* 0x100fe200080108df */
[--C-:B------:R-:W-:Y:S01]  /*5b40*/  FFMA.FTZ R198, R18, UR19, -R223.reuse ;  /* 0x0000001312c67c23 */ /* 0x100fe200080108df */
[--C-:B------:R-:W-:Y:S01]  /*5b50*/  FFMA.FTZ R67, R20, UR19, -R223.reuse ;  /* 0x0000001314437c23 */ /* 0x100fe200080108df */
[----:B------:R-:W2:Y:S01]  /*5b60*/  SHFL.BFLY PT, R9, R8, 0x1, 0x1f ;  /* 0x0c201f0008097f89 */ /* 0x000ea200000e0000 */
[--C-:B------:R-:W-:Y:S01]  /*5b70*/  FFMA.FTZ R59, R22, UR19, -R223.reuse ;  /* 0x00000013163b7c23 */ /* 0x100fe200080108df */
[----:B------:R-:W-:Y:S01]  /*5b80*/  MUFU.EX2 R205, R205 ;  /* 0x000000cd00cd7308 */ /* 0x000fe20000000800 */
[--C-:B------:R-:W-:Y:S01]  /*5b90*/  FFMA.FTZ R56, R68, UR19, -R223.reuse ;  /* 0x0000001344387c23 */ /* 0x100fe200080108df */
[--C-:B------:R-:W-:Y:S01]  /*5ba0*/  FFMA.FTZ R58, R16, UR19, -R223.reuse ;  /* 0x00000013103a7c23 */ /* 0x100fe200080108df */
[--C-:B------:R-:W-:Y:S01]  /*5bb0*/  FFMA.FTZ R57, R12, UR19, -R223.reuse ;  /* 0x000000130c397c23 */ /* 0x100fe200080108df */
[--C-:B------:R-:W-:Y:S01]  /*5bc0*/  FFMA.FTZ R228, R228, UR19, -R223.reuse ;  /* 0x00000013e4e47c23 */ /* 0x100fe200080108df */
[----:B------:R-:W-:Y:S01]  /*5bd0*/  FFMA.FTZ R220, R220, UR19, -R223 ;  /* 0x00000013dcdc7c23 */ /* 0x000fe200080108df */
[----:B------:R-:W-:-:S02]  /*5be0*/  FADD.FTZ R207, R212, R207 ;  /* 0x000000cfd4cf7221 */ /* 0x000fc40000010000 */
[----:B------:R-:W3:Y:S01]  /*5bf0*/  MUFU.EX2 R206, R206 ;  /* 0x000000ce00ce7308 */ /* 0x000ee20000000800 */
[----:B-1----:R-:W-:Y:S01]  /*5c00*/  F2FP.BF16.F32.PACK_AB R171, R197, R200 ;  /* 0x000000c8c5ab723e */ /* 0x002fe200000010ff */
[----:B------:R-:W-:-:S04]  /*5c10*/  FADD.FTZ R200, R200, R207 ;  /* 0x000000cfc8c87221 */ /* 0x000fc80000010000 */
[----:B------:R-:W-:Y:S02]  /*5c20*/  FADD.FTZ R200, R197, R200 ;  /* 0x000000c8c5c87221 */ /* 0x000fe40000010000 */
[----:B------:R-:W-:Y:S01]  /*5c30*/  MUFU.EX2 R198, R198 ;  /* 0x000000c600c67308 */ /* 0x000fe20000000800 */
[----:B------:R-:W-:Y:S01]  /*5c40*/  HMMA.16816.F32.BF16 R192, R168, R180, RZ ;  /* 0x000000b4a8c0723c */ /* 0x000fe200000418ff */
[----:B--2---:R-:W-:-:S05]  /*5c50*/  FMNMX.FTZ R0, R8, R9, !PT ;  /* 0x0000000908007209 */ /* 0x004fca0007810000 */
[C---:B------:R-:W-:Y:S01]  /*5c60*/  HMMA.16816.F32.BF16 R68, R168.reuse, R80, RZ ;  /* 0x00000050a844723c */ /* 0x040fe200000418ff */
[----:B------:R-:W1:Y:S01]  /*5c70*/  MUFU.EX2 R67, R67 ;  /* 0x0000004300437308 */ /* 0x000e620000000800 */
[----:B---3--:R-:W-:Y:S01]  /*5c80*/  F2FP.BF16.F32.PACK_AB R164, R205, R206 ;  /* 0x000000cecda4723e */ /* 0x008fe200000010ff */
[----:B------:R-:W-:Y:S01]  /*5c90*/  LDSM.16.MT88.4 R8, [R240+0xe800] ;  /* 0x00e80000f008783b */ /* 0x000fe20000004200 */
[C---:B------:R-:W-:Y:S01]  /*5ca0*/  FMUL.FTZ R216, R0.reuse, UR19 ;  /* 0x0000001300d87c20 */ /* 0x040fe20008410000 */
[----:B------:R-:W-:Y:S01]  /*5cb0*/  FSETP.NEU.FTZ.AND P1, PT, R0, -INF , PT ;  /* 0xff8000000000780b */ /* 0x000fe20003f3d000 */
[C---:B------:R-:W-:Y:S01]  /*5cc0*/  HMMA.16816.F32.BF16 R84, R168.reuse, R96, RZ ;  /* 0x00000060a854723c */ /* 0x040fe200000418ff */
[----:B------:R-:W-:Y:S02]  /*5cd0*/  FADD.FTZ R205, R206, R205 ;  /* 0x000000cdcecd7221 */ /* 0x000fe40000010000 */
[----:B------:R-:W-:Y:S01]  /*5ce0*/  FSEL R216, R216, RZ, P1 ;  /* 0x000000ffd8d87208 */ /* 0x000fe20000800000 */
[----:B------:R-:W2:Y:S02]  /*5cf0*/  MUFU.EX2 R53, R53 ;  /* 0x0000003500357308 */ /* 0x000ea40000000800 */
[----:B------:R-:W-:Y:S02]  /*5d00*/  HMMA.16816.F32.BF16 R116, R168, R128, RZ ;  /* 0x00000080a874723c */ /* 0x000fe400000418ff */
[--C-:B------:R-:W-:Y:S01]  /*5d10*/  FFMA.FTZ R203, R33, UR19, -R216.reuse ;  /* 0x0000001321cb7c23 */ /* 0x100fe200080108d8 */
[--C-:B------:R-:W-:Y:S01]  /*5d20*/  FFMA.FTZ R204, R23, UR19, -R216.reuse ;  /* 0x0000001317cc7c23 */ /* 0x100fe200080108d8 */
[--C-:B------:R-:W-:Y:S01]  /*5d30*/  FFMA.FTZ R201, R21, UR19, -R216.reuse ;  /* 0x0000001315c97c23 */ /* 0x100fe200080108d8 */
[--C-:B------:R-:W-:Y:S01]  /*5d40*/  FFMA.FTZ R64, R25, UR19, -R216.reuse ;  /* 0x0000001319407c23 */ /* 0x100fe200080108d8 */
[----:B------:R-:W3:Y:S01]  /*5d50*/  LDSM.16.MT88.4 R32, [R240+0xe000] ;  /* 0x00e00000f020783b */ /* 0x000ee20000004200 */
[----:B-1----:R-:W-:Y:S01]  /*5d60*/  F2FP.BF16.F32.PACK_AB R166, R67, R198 ;  /* 0x000000c643a6723e */ /* 0x002fe200000010ff */
[----:B------:R-:W-:Y:S01]  /*5d70*/  MUFU.EX2 R203, R203 ;  /* 0x000000cb00cb7308 */ /* 0x000fe20000000800 */
[--C-:B------:R-:W-:Y:S01]  /*5d80*/  FFMA.FTZ R66, R19, UR19, -R216.reuse ;  /* 0x0000001313427c23 */ /* 0x100fe200080108d8 */
[--C-:B------:R-:W-:Y:S01]  /*5d90*/  FFMA.FTZ R63, R17, UR19, -R216.reuse ;  /* 0x00000013113f7c23 */ /* 0x100fe200080108d8 */
[--C-:B------:R-:W-:Y:S01]  /*5da0*/  FFMA.FTZ R62, R13, UR19, -R216.reuse ;  /* 0x000000130d3e7c23 */ /* 0x100fe200080108d8 */
[--C-:B------:R-:W-:Y:S01]  /*5db0*/  FFMA.FTZ R65, R7, UR19, -R216.reuse ;  /* 0x0000001307417c23 */ /* 0x100fe200080108d8 */
[----:B------:R-:W-:Y:S01]  /*5dc0*/  LDSM.16.MT88.4 R20, [R244+0xe800] ;  /* 0x00e80000f414783b */ /* 0x000fe20000004200 */
[--C-:B------:R-:W-:Y:S01]  /*5dd0*/  FFMA.FTZ R219, R219, UR19, -R216.reuse ;  /* 0x00000013dbdb7c23 */ /* 0x100fe200080108d8 */
[----:B--2---:R-:W-:Y:S01]  /*5de0*/  F2FP.BF16.F32.PACK_AB R6, R53, R54 ;  /* 0x000000363506723e */ /* 0x004fe200000010ff */
[----:B------:R-:W1:Y:S01]  /*5df0*/  MUFU.EX2 R204, R204 ;  /* 0x000000cc00cc7308 */ /* 0x000e620000000800 */
[----:B------:R-:W-:Y:S01]  /*5e00*/  LDSM.16.MT88.4 R16, [R242+0xe800] ;  /* 0x00e80000f210783b */ /* 0x000fe20000004200 */
[----:B------:R-:W-:Y:S01]  /*5e10*/  FFMA.FTZ R217, R217, UR19, -R216 ;  /* 0x00000013d9d97c23 */ /* 0x000fe200080108d8 */
[----:B------:R-:W-:-:S02]  /*5e20*/  FADD.FTZ R198, R198, R205 ;  /* 0x000000cdc6c67221 */ /* 0x000fc40000010000 */
[----:B------:R-:W2:Y:S02]  /*5e30*/  LDSM.16.MT88.4 R24, [R240+0xc800] ;  /* 0x00c80000f018783b */ /* 0x000ea40000004200 */
[----:B------:R-:W-:Y:S01]  /*5e40*/  FADD.FTZ R198, R67, R198 ;  /* 0x000000c643c67221 */ /* 0x000fe20000010000 */
[----:B------:R-:W-:Y:S01]  /*5e50*/  MUFU.EX2 R201, R201 ;  /* 0x000000c900c97308 */ /* 0x000fe20000000800 */
[----:B------:R-:W4:Y:S07]  /*5e60*/  LDSM.16.MT88.4 R12, [R241+0xe800] ;  /* 0x00e80000f10c783b */ /* 0x000f2e0000004200 */
[----:B------:R-:W5:Y:S01]  /*5e70*/  MUFU.EX2 R64, R64 ;  /* 0x0000004000407308 */ /* 0x000f620000000800 */
[----:B-1----:R-:W-:Y:S01]  /*5e80*/  F2FP.BF16.F32.PACK_AB R165, R204, R203 ;  /* 0x000000cbcca5723e */ /* 0x002fe200000010ff */
[----:B------:R-:W-:-:S06]  /*5e90*/  FADD.FTZ R204, R203, R204 ;  /* 0x000000cccbcc7221 */ /* 0x000fcc0000010000 */
[----:B------:R-:W-:Y:S01]  /*5ea0*/  MUFU.EX2 R61, R61 ;  /* 0x0000003d003d7308 */ /* 0x000fe20000000800 */
[----:B---3--:R-:W-:Y:S07]  /*5eb0*/  HMMA.16816.F32.BF16 R176, R168, R32, RZ ;  /* 0x00000020a8b0723c */ /* 0x008fee00000418ff */
[----:B------:R-:W1:Y:S01]  /*5ec0*/  MUFU.EX2 R52, R52 ;  /* 0x0000003400347308 */ /* 0x000e620000000800 */
[----:B-----5:R-:W-:Y:S01]  /*5ed0*/  F2FP.BF16.F32.PACK_AB R167, R64, R201 ;  /* 0x000000c940a7723e */ /* 0x020fe200000010ff */
[----:B------:R-:W-:-:S04]  /*5ee0*/  FADD.FTZ R201, R201, R204 ;  /* 0x000000ccc9c97221 */ /* 0x000fc80000010000 */
[----:B------:R-:W-:Y:S02]  /*5ef0*/  FADD.FTZ R201, R64, R201 ;  /* 0x000000c940c97221 */ /* 0x000fe40000010000 */
[----:B------:R-:W-:Y:S01]  /*5f00*/  MUFU.EX2 R51, R51 ;  /* 0x0000003300337308 */ /* 0x000fe20000000800 */
[C---:B------:R-:W-:Y:S06]  /*5f10*/  HMMA.16816.F32.BF16 R188, R164.reuse, R180, RZ ;  /* 0x000000b4a4bc723c */ /* 0x040fec00000418ff */
[----:B------:R-:W-:Y:S01]  /*5f20*/  HMMA.16816.F32.BF16 R72, R164, R80, RZ ;  /* 0x00000050a448723c */ /* 0x000fe200000418ff */
[----:B------:R-:W3:Y:S01]  /*5f30*/  MUFU.EX2 R50, R50 ;  /* 0x0000003200327308 */ /* 0x000ee20000000800 */
[----:B-1----:R-:W-:Y:S01]  /*5f40*/  F2FP.BF16.F32.PACK_AB R5, R52, R61 ;  /* 0x0000003d3405723e */ /* 0x002fe200000010ff */
[----:B------:R-:W-:Y:S01]  /*5f50*/  FADD.FTZ R61, R61, R200 ;  /* 0x000000c83d3d7221 */ /* 0x000fe20000010000 */
[----:B------:R-:W-:-:S02]  /*5f60*/  MOV R181, R103 ;  /* 0x0000006700b57202 */ /* 0x000fc40000000f00 */
[C---:B------:R-:W-:Y:S01]  /*5f70*/  HMMA.16816.F32.BF16 R88, R164.reuse, R96, RZ ;  /* 0x00000060a458723c */ /* 0x040fe200000418ff */
[----:B------:R-:W-:Y:S01]  /*5f80*/  MOV R81, R95 ;  /* 0x0000005f00517202 */ /* 0x000fe20000000f00 */
[----:B------:R-:W-:Y:S01]  /*5f90*/  FADD.FTZ R52, R52, R61 ;  /* 0x0000003d34347221 */ /* 0x000fe20000010000 */
[----:B------:R-:W-:Y:S01]  /*5fa0*/  MUFU.EX2 R59, R59 ;  /* 0x0000003b003b7308 */ /* 0x000fe20000000800 */
[----:B------:R-:W-:Y:S02]  /*5fb0*/  MOV R80, R94 ;  /* 0x0000005e00507202 */ /* 0x000fe40000000f00 */
[C---:B------:R-:W-:Y:S01]  /*5fc0*/  HMMA.16816.F32.BF16 R104, R164.reuse, R112, RZ ;  /* 0x00000070a468723c */ /* 0x040fe200000418ff */
[----:B------:R-:W-:Y:S02]  /*5fd0*/  MOV R180, R102 ;  /* 0x0000006600b47202 */ /* 0x000fe40000000f00 */
[----:B------:R-:W-:Y:S02]  /*5fe0*/  MOV R96, R101 ;  /* 0x0000006500607202 */ /* 0x000fe40000000f00 */
[----:B------:R-:W1:Y:S01]  /*5ff0*/  MUFU.EX2 R56, R56 ;  /* 0x0000003800387308 */ /* 0x000e620000000800 */
[----:B---3--:R-:W-:Y:S01]  /*6000*/  F2FP.BF16.F32.PACK_AB R7, R50, R51 ;  /* 0x000000333207723e */ /* 0x008fe200000010ff */
[----:B------:R-:W-:Y:S01]  /*6010*/  HMMA.16816.F32.BF16 R120, R164, R128, RZ ;  /* 0x00000080a478723c */ /* 0x000fe200000418ff */
[----:B------:R-:W-:Y:S01]  /*6020*/  MOV R97, R100 ;  /* 0x0000006400617202 */ /* 0x000fe20000000f00 */
[----:B------:R-:W-:-:S04]  /*6030*/  FADD.FTZ R51, R51, R52 ;  /* 0x0000003433337221 */ /* 0x000fc80000010000 */
[----:B------:R-:W-:Y:S01]  /*6040*/  MUFU.EX2 R58, R58 ;  /* 0x0000003a003a7308 */ /* 0x000fe20000000800 */
[----:B------:R-:W-:Y:S01]  /*6050*/  HMMA.16816.F32.BF16 R192, R4, R44, R192 ;  /* 0x0000002c04c0723c */ /* 0x000fe200000418c0 */
[----:B------:R-:W-:Y:S01]  /*6060*/  MOV R128, R133 ;  /* 0x0000008500807202 */ /* 0x000fe20000000f00 */
[----:B------:R-:W-:Y:S01]  /*6070*/  FADD.FTZ R50, R50, R51 ;  /* 0x0000003332327221 */ /* 0x000fe20000010000 */
[----:B------:R-:W-:-:S03]  /*6080*/  MOV R129, R132 ;  /* 0x0000008400817202 */ /* 0x000fc60000000f00 */
[----:B------:R-:W-:Y:S01]  /*6090*/  HMMA.16816.F32.BF16 R68, R4, R40, R68 ;  /* 0x000000280444723c */ /* 0x000fe20000041844 */
[----:B------:R-:W3:Y:S01]  /*60a0*/  MUFU.EX2 R57, R57 ;  /* 0x0000003900397308 */ /* 0x000ee20000000800 */
[----:B-1----:R-:W-:Y:S01]  /*60b0*/  F2FP.BF16.F32.PACK_AB R36, R56, R59 ;  /* 0x0000003b3824723e */ /* 0x002fe200000010ff */
[----:B------:R-:W-:-:S03]  /*60c0*/  FADD.FTZ R59, R59, R198 ;  /* 0x000000c63b3b7221 */ /* 0x000fc60000010000 */
[C---:B------:R-:W-:Y:S01]  /*60d0*/  HMMA.16816.F32.BF16 R136, R164.reuse, R144, RZ ;  /* 0x00000090a488723c */ /* 0x040fe200000418ff */
[----:B------:R-:W-:Y:S02]  /*60e0*/  FADD.FTZ R59, R56, R59 ;  /* 0x0000003b383b7221 */ /* 0x000fe40000010000 */
[----:B------:R-:W-:Y:S03]  /*60f0*/  MUFU.EX2 R66, R66 ;  /* 0x0000004200427308 */ /* 0x000fe60000000800 */
[C---:B------:R-:W-:Y:S05]  /*6100*/  HMMA.16816.F32.BF16 R152, R164.reuse, R160, RZ ;  /* 0x000000a0a498723c */ /* 0x040fea00000418ff */
[----:B------:R-:W1:Y:S01]  /*6110*/  MUFU.EX2 R63, R63 ;  /* 0x0000003f003f7308 */ /* 0x000e620000000800 */
[----:B---3--:R-:W-:Y:S01]  /*6120*/  F2FP.BF16.F32.PACK_AB R38, R57, R58 ;  /* 0x0000003a3926723e */ /* 0x008fe200000010ff */
[----:B------:R-:W-:Y:S01]  /*6130*/  HMMA.16816.F32.BF16 R172, R164, R32, RZ ;  /* 0x00000020a4ac723c */ /* 0x000fe200000418ff */
[----:B------:R-:W-:-:S04]  /*6140*/  FADD.FTZ R58, R58, R59 ;  /* 0x0000003b3a3a7221 */ /* 0x000fc80000010000 */
[----:B------:R-:W-:Y:S01]  /*6150*/  FADD.FTZ R58, R57, R58 ;  /* 0x0000003a393a7221 */ /* 0x000fe20000010000 */
[----:B------:R-:W-:Y:S01]  /*6160*/  MUFU.EX2 R62, R62 ;  /* 0x0000003e003e7308 */ /* 0x000fe20000000800 */
[C---:B------:R-:W-:Y:S06]  /*6170*/  HMMA.16816.F32.BF16 R184, R164.reuse, R182, RZ ;  /* 0x000000b6a4b8723c */ /* 0x040fec00000418ff */
[----:B------:R-:W-:Y:S01]  /*6180*/  HMMA.16816.F32.BF16 R76, R164, R82, RZ ;  /* 0x00000052a44c723c */ /* 0x000fe200000418ff */
[----:B------:R-:W3:Y:S01]  /*6190*/  MUFU.EX2 R65, R65 ;  /* 0x0000004100417308 */ /* 0x000ee20000000800 */
[----:B-1----:R-:W-:Y:S01]  /*61a0*/  F2FP.BF16.F32.PACK_AB R37, R63, R66 ;  /* 0x000000423f25723e */ /* 0x002fe200000010ff */
[----:B------:R-:W-:-:S03]  /*61b0*/  FADD.FTZ R66, R66, R201 ;  /* 0x000000c942427221 */ /* 0x000fc60000010000 */
[C---:B------:R-:W-:Y:S01]  /*61c0*/  HMMA.16816.F32.BF16 R124, R164.reuse, R130, RZ ;  /* 0x00000082a47c723c */ /* 0x040fe200000418ff */
[----:B------:R-:W-:Y:S02]  /*61d0*/  FADD.FTZ R63, R63, R66 ;  /* 0x000000423f3f7221 */ /* 0x000fe40000010000 */
[----:B------:R-:W-:Y:S03]  /*61e0*/  MUFU.EX2 R237, R237 ;  /* 0x000000ed00ed7308 */ /* 0x000fe60000000800 */
[C---:B------:R-:W-:Y:S05]  /*61f0*/  HMMA.16816.F32.BF16 R140, R164.reuse, R146, RZ ;  /* 0x00000092a48c723c */ /* 0x040fea00000418ff */
[----:B------:R-:W-:Y:S01]  /*6200*/  MUFU.EX2 R236, R236 ;  /* 0x000000ec00ec7308 */ /* 0x000fe20000000800 */
[----:B---3--:R-:W-:Y:S01]  /*6210*/  F2FP.BF16.F32.PACK_AB R39, R65, R62 ;  /* 0x0000003e4127723e */ /* 0x008fe200000010ff */
[----:B------:R-:W-:Y:S01]  /*6220*/  HMMA.16816.F32.BF16 R156, R164, R162, RZ ;  /* 0x000000a2a49c723c */ /* 0x000fe200000418ff */
[----:B------:R-:W-:-:S04]  /*6230*/  FADD.FTZ R62, R62, R63 ;  /* 0x0000003f3e3e7221 */ /* 0x000fc80000010000 */
[----:B------:R-:W-:Y:S01]  /*6240*/  FADD.FTZ R62, R65, R62 ;  /* 0x0000003e413e7221 */ /* 0x000fe20000010000 */
[C---:B------:R-:W-:Y:S01]  /*6250*/  HMMA.16816.F32.BF16 R188, R36.reuse, R44, R188 ;  /* 0x0000002c24bc723c */ /* 0x040fe200000418bc */
[----:B------:R-:W-:Y:S05]  /*6260*/  MUFU.EX2 R235, R235 ;  /* 0x000000eb00eb7308 */ /* 0x000fea0000000800 */
[----:B------:R-:W-:Y:S01]  /*6270*/  HMMA.16816.F32.BF16 R72, R36, R40, R72 ;  /* 0x000000282448723c */ /* 0x000fe20000041848 */
[----:B------:R-:W-:Y:S01]  /*6280*/  MOV R45, R109 ;  /* 0x0000006d002d7202 */ /* 0x000fe20000000f00 */
[----:B------:R-:W-:Y:S01]  /*6290*/  IMAD.MOV.U32 R44, RZ, RZ, R108 ;  /* 0x000000ffff2c7224 */ /* 0x000fe200078e006c */
[----:B------:R-:W-:Y:S03]  /*62a0*/  MUFU.EX2 R234, R234 ;  /* 0x000000ea00ea7308 */ /* 0x000fe60000000800 */
[----:B------:R-:W-:Y:S01]  /*62b0*/  HMMA.16816.F32.BF16 R108, R164, R114, RZ ;  /* 0x00000072a46c723c */ /* 0x000fe200000418ff */
[----:B------:R-:W-:Y:S01]  /*62c0*/  IMAD.MOV.U32 R40, RZ, RZ, R93 ;  /* 0x000000ffff287224 */ /* 0x000fe200078e005d */
[----:B------:R-:W-:Y:S01]  /*62d0*/  MOV R41, R92 ;  /* 0x0000005c00297202 */ /* 0x000fe20000000f00 */
[----:B------:R-:W-:-:S02]  /*62e0*/  FFMA.FTZ R45, R45, UR19, -R216 ;  /* 0x000000132d2d7c23 */ /* 0x000fc400080108d8 */
[--C-:B------:R-:W-:Y:S01]  /*62f0*/  FFMA.FTZ R40, R40, UR19, -R238.reuse ;  /* 0x0000001328287c23 */ /* 0x100fe200080108ee */
[C---:B------:R-:W-:Y:S01]  /*6300*/  HMMA.16816.F32.BF16 R92, R164.reuse, R98, RZ ;  /* 0x00000062a45c723c */ /* 0x040fe200000418ff */
[----:B------:R-:W-:Y:S01]  /*6310*/  FFMA.FTZ R41, R41, UR19, -R238 ;  /* 0x0000001329297c23 */ /* 0x000fe200080108ee */
[----:B------:R-:W-:Y:S04]  /*6320*/  MUFU.EX2 R232, R232 ;  /* 0x000000e800e87308 */ /* 0x000fe80000000800 */
[----:B------:R-:W-:Y:S04]  /*6330*/  HMMA.16816.F32.BF16 R164, R164, R34, RZ ;  /* 0x00000022a4a4723c */ /* 0x000fe800000418ff */
[----:B------:R-:W-:Y:S02]  /*6340*/  MUFU.EX2 R41, R41 ;  /* 0x0000002900297308 */ /* 0x000fe40000000800 */
[----:B------:R-:W-:Y:S06]  /*6350*/  HMMA.16816.F32.BF16 R100, R168, R112, RZ ;  /* 0x00000070a864723c */ /* 0x000fec00000418ff */
[----:B------:R-:W-:Y:S01]  /*6360*/  HMMA.16816.F32.BF16 R88, R36, R28, R88 ;  /* 0x0000001c2458723c */ /* 0x000fe20000041858 */
[----:B------:R-:W-:Y:S01]  /*6370*/  MOV R112, R135 ;  /* 0x0000008700707202 */ /* 0x000fe20000000f00 */
[----:B------:R-:W-:Y:S01]  /*6380*/  IMAD.MOV.U32 R113, RZ, RZ, R134 ;  /* 0x000000ffff717224 */ /* 0x000fe200078e0086 */
[----:B------:R-:W-:Y:S02]  /*6390*/  MUFU.EX2 R40, R40 ;  /* 0x0000002800287308 */ /* 0x000fe40000000800 */
[----:B------:R-:W-:Y:S01]  /*63a0*/  MOV R32, R112 ;  /* 0x0000007000207202 */ /* 0x000fe20000000f00 */
[----:B------:R-:W-:Y:S01]  /*63b0*/  HMMA.16816.F32.BF16 R132, R168, R144, RZ ;  /* 0x00000090a884723c */ /* 0x000fe200000418ff */
[----:B------:R-:W-:-:S03]  /*63c0*/  MOV R33, R113 ;  /* 0x0000007100217202 */ /* 0x000fc60000000f00 */
[--C-:B------:R-:W-:Y:S01]  /*63d0*/  FFMA.FTZ R32, R32, UR19, -R223.reuse ;  /* 0x0000001320207c23 */ /* 0x100fe200080108df */
[----:B------:R-:W-:Y:S01]  /*63e0*/  MUFU.EX2 R45, R45 ;  /* 0x0000002d002d7308 */ /* 0x000fe20000000800 */
[----:B--2---:R-:W-:Y:S01]  /*63f0*/  HMMA.16816.F32.BF16 R104, R36, R24, R104 ;  /* 0x000000182468723c */ /* 0x004fe20000041868 */
[----:B------:R-:W-:Y:S01]  /*6400*/  MOV R145, R148 ;  /* 0x0000009400917202 */ /* 0x000fe20000000f00 */
[----:B------:R-:W-:-:S04]  /*6410*/  FFMA.FTZ R33, R33, UR19, -R223 ;  /* 0x0000001321217c23 */ /* 0x000fc800080108df */
[C---:B------:R-:W-:Y:S01]  /*6420*/  HMMA.16816.F32.BF16 R120, R36.reuse, R20, R120 ;  /* 0x000000142478723c */ /* 0x040fe20000041878 */
[----:B------:R-:W-:Y:S05]  /*6430*/  MUFU.EX2 R32, R32 ;  /* 0x0000002000207308 */ /* 0x000fea0000000800 */
[C---:B------:R-:W-:Y:S03]  /*6440*/  HMMA.16816.F32.BF16 R136, R36.reuse, R16, R136 ;  /* 0x000000102488723c */ /* 0x040fe60000041888 */
[----:B------:R-:W1:Y:S03]  /*6450*/  MUFU.EX2 R33, R33 ;  /* 0x0000002100217308 */ /* 0x000e660000000800 */
[C---:B----4-:R-:W-:Y:S05]  /*6460*/  HMMA.16816.F32.BF16 R152, R36.reuse, R12, R152 ;  /* 0x0000000c2498723c */ /* 0x050fea0000041898 */
        /* <DEDUP_REMOVED lines=13> */
[C---:B------:R-:W-:Y:S06]  /*6540*/  HMMA.16816.F32.BF16 R156, R36.reuse, R14, R156 ;  /* 0x0000000e249c723c */ /* 0x040fec000004189c */
[----:B------:R-:W-:Y:S06]  /*6550*/  HMMA.16816.F32.BF16 R164, R36, R10, R164 ;  /* 0x0000000a24a4723c */ /* 0x000fec00000418a4 */
[----:B------:R-:W-:Y:S01]  /*6560*/  HMMA.16816.F32.BF16 R84, R4, R28, R84 ;  /* 0x0000001c0454723c */ /* 0x000fe20000041854 */
[----:B------:R-:W-:-:S02]  /*6570*/  MOV R39, R96 ;  /* 0x0000006000277202 */ /* 0x000fc40000000f00 */
[----:B------:R-:W-:Y:S02]  /*6580*/  MOV R38, R80 ;  /* 0x0000005000267202 */ /* 0x000fe40000000f00 */
[----:B------:R-:W-:Y:S01]  /*6590*/  MOV R37, R81 ;  /* 0x0000005100257202 */ /* 0x000fe20000000f00 */
[C---:B------:R-:W-:Y:S01]  /*65a0*/  HMMA.16816.F32.BF16 R100, R4.reuse, R24, R100 ;  /* 0x000000180464723c */ /* 0x040fe20000041864 */
[----:B------:R-:W-:Y:S01]  /*65b0*/  IMAD.MOV.U32 R28, RZ, RZ, R128 ;  /* 0x000000ffff1c7224 */ /* 0x000fe200078e0080 */
[----:B------:R-:W-:Y:S01]  /*65c0*/  MOV R29, R129 ;  /* 0x00000081001d7202 */ /* 0x000fe20000000f00 */
[--C-:B------:R-:W-:Y:S01]  /*65d0*/  FFMA.FTZ R39, R39, UR19, -R238.reuse ;  /* 0x0000001327277c23 */ /* 0x100fe200080108ee */
[----:B------:R-:W-:Y:S01]  /*65e0*/  MOV R36, R181 ;  /* 0x000000b500247202 */ /* 0x000fe20000000f00 */
[----:B------:R-:W-:Y:S01]  /*65f0*/  FFMA.FTZ R38, R38, UR19, -R238 ;  /* 0x0000001326267c23 */ /* 0x000fe200080108ee */
[----:B------:R-:W-:Y:S01]  /*6600*/  HMMA.16816.F32.BF16 R116, R4, R20, R116 ;  /* 0x000000140474723c */ /* 0x000fe20000041874 */
[----:B------:R-:W-:Y:S01]  /*6610*/  MOV R25, R145 ;  /* 0x0000009100197202 */ /* 0x000fe20000000f00 */
[----:B------:R-:W-:-:S02]  /*6620*/  IMAD.MOV.U32 R24, RZ, RZ, R97 ;  /* 0x000000ffff187224 */ /* 0x000fc400078e0061 */
[--C-:B------:R-:W-:Y:S01]  /*6630*/  FFMA.FTZ R37, R37, UR19, -R233.reuse ;  /* 0x0000001325257c23 */ /* 0x100fe200080108e9 */
[----:B------:R-:W-:Y:S01]  /*6640*/  FFMA.FTZ R36, R36, UR19, -R233 ;  /* 0x0000001324247c23 */ /* 0x000fe200080108e9 */
[----:B------:R-:W-:Y:S01]  /*6650*/  MUFU.EX2 R39, R39 ;  /* 0x0000002700277308 */ /* 0x000fe20000000800 */
[----:B------:R-:W-:Y:S01]  /*6660*/  HMMA.16816.F32.BF16 R148, R168, R160, RZ ;  /* 0x000000a0a894723c */ /* 0x000fe200000418ff */
[----:B------:R-:W-:-:S05]  /*6670*/  MOV R21, R180 ;  /* 0x000000b400157202 */ /* 0x000fca0000000f00 */
[C---:B------:R-:W-:Y:S01]  /*6680*/  HMMA.16816.F32.BF16 R180, R168.reuse, R182, RZ ;  /* 0x000000b6a8b4723c */ /* 0x040fe200000418ff */
[----:B------:R-:W-:Y:S05]  /*6690*/  MUFU.EX2 R38, R38 ;  /* 0x0000002600267308 */ /* 0x000fea0000000800 */
[C---:B------:R-:W-:Y:S03]  /*66a0*/  HMMA.16816.F32.BF16 R80, R168.reuse, R82, RZ ;  /* 0x00000052a850723c */ /* 0x040fe600000418ff */
[----:B------:R-:W-:Y:S03]  /*66b0*/  MUFU.EX2 R37, R37 ;  /* 0x0000002500257308 */ /* 0x000fe60000000800 */
[C---:B------:R-:W-:Y:S05]  /*66c0*/  HMMA.16816.F32.BF16 R96, R168.reuse, R98, RZ ;  /* 0x00000062a860723c */ /* 0x040fea00000418ff */
[----:B------:R-:W-:Y:S01]  /*66d0*/  MUFU.EX2 R36, R36 ;  /* 0x0000002400247308 */ /* 0x000fe20000000800 */
[C---:B------:R-:W-:Y:S06]  /*66e0*/  HMMA.16816.F32.BF16 R112, R168.reuse, R114, RZ ;  /* 0x00000072a870723c */ /* 0x040fec00000418ff */
[C---:B------:R-:W-:Y:S06]  /*66f0*/  HMMA.16816.F32.BF16 R128, R168.reuse, R130, RZ ;  /* 0x00000082a880723c */ /* 0x040fec00000418ff */
[C---:B------:R-:W-:Y:S06]  /*6700*/  HMMA.16816.F32.BF16 R144, R168.reuse, R146, RZ ;  /* 0x00000092a890723c */ /* 0x040fec00000418ff */
[C---:B------:R-:W-:Y:S06]  /*6710*/  HMMA.16816.F32.BF16 R160, R168.reuse, R162, RZ ;  /* 0x000000a2a8a0723c */ /* 0x040fec00000418ff */
[----:B------:R-:W-:Y:S06]  /*6720*/  HMMA.16816.F32.BF16 R168, R168, R34, RZ ;  /* 0x00000022a8a8723c */ /* 0x000fec00000418ff */
[C---:B------:R-:W-:Y:S01]  /*6730*/  HMMA.16816.F32.BF16 R176, R4.reuse, R8, R176 ;  /* 0x0000000804b0723c */ /* 0x040fe200000418b0 */
[--C-:B------:R-:W-:Y:S01]  /*6740*/  FFMA.FTZ R35, R21, UR19, -R233.reuse ;  /* 0x0000001315237c23 */ /* 0x100fe200080108e9 */
[----:B------:R-:W-:Y:S01]  /*6750*/  FFMA.FTZ R34, R24, UR19, -R233 ;  /* 0x0000001318227c23 */ /* 0x000fe200080108e9 */
[----:B-1----:R-:W-:Y:S01]  /*6760*/  F2FP.BF16.F32.PACK_AB R24, R32, R33 ;  /* 0x000000212018723e */ /* 0x002fe200000010ff */
[----:B------:R-:W-:Y:S01]  /*6770*/  FFMA.FTZ R233, R222, UR19, -R223 ;  /* 0x00000013dee97c23 */ /* 0x000fe200080108df */
[----:B------:R-:W-:Y:S01]  /*6780*/  FADD.FTZ R33, R33, R58 ;  /* 0x0000003a21217221 */ /* 0x000fe20000010000 */
[----:B------:R-:W-:Y:S01]  /*6790*/  HMMA.16816.F32.BF16 R180, R4, R46, R180 ;  /* 0x0000002e04b4723c */ /* 0x000fe200000418b4 */
[----:B------:R-:W-:Y:S02]  /*67a0*/  MUFU.EX2 R35, R35 ;  /* 0x0000002300237308 */ /* 0x000fe40000000800 */
[----:B------:R-:W-:-:S03]  /*67b0*/  FADD.FTZ R32, R32, R33 ;  /* 0x0000002120207221 */ /* 0x000fc60000010000 */
[C---:B------:R-:W-:Y:S01]  /*67c0*/  HMMA.16816.F32.BF16 R80, R4.reuse, R42, R80 ;  /* 0x0000002a0450723c */ /* 0x040fe20000041850 */
[--C-:B------:R-:W-:Y:S01]  /*67d0*/  FFMA.FTZ R46, R44, UR19, -R223.reuse ;  /* 0x000000132c2e7c23 */ /* 0x100fe200080108df */
[--C-:B------:R-:W-:Y:S01]  /*67e0*/  FFMA.FTZ R47, R25, UR19, -R223.reuse ;  /* 0x00000013192f7c23 */ /* 0x100fe200080108df */
[--C-:B------:R-:W-:Y:S01]  /*67f0*/  FFMA.FTZ R44, R239, UR19, -R216.reuse ;  /* 0x00000013ef2c7c23 */ /* 0x100fe200080108d8 */
[----:B------:R-:W-:Y:S01]  /*6800*/  MUFU.EX2 R34, R34 ;  /* 0x0000002200227308 */ /* 0x000fe20000000800 */
[----:B------:R-:W-:Y:S01]  /*6810*/  FFMA.FTZ R223, R218, UR19, -R223 ;  /* 0x00000013dadf7c23 */ /* 0x000fe200080108df */
[----:B------:R-:W-:Y:S01]  /*6820*/  HMMA.16816.F32.BF16 R168, R4, R10, R168 ;  /* 0x0000000a04a8723c */ /* 0x000fe200000418a8 */
[----:B------:R-:W1:Y:S01]  /*6830*/  LDSM.16.MT88.4 R8, [R244+0xd000] ;  /* 0x00d00000f408783b */ /* 0x000e620000004200 */
[--C-:B------:R-:W-:Y:S01]  /*6840*/  FFMA.FTZ R43, R28, UR19, -R216.reuse ;  /* 0x000000131c2b7c23 */ /* 0x100fe200080108d8 */
[--C-:B------:R-:W-:Y:S01]  /*6850*/  FFMA.FTZ R42, R29, UR19, -R216.reuse ;  /* 0x000000131d2a7c23 */ /* 0x100fe200080108d8 */
[----:B------:R-:W-:-:S02]  /*6860*/  FFMA.FTZ R218, R221, UR19, -R216 ;  /* 0x00000013ddda7c23 */ /* 0x000fc400080108d8 */
[----:B------:R-:W-:Y:S01]  /*6870*/  MUFU.EX2 R47, R47 ;  /* 0x0000002f002f7308 */ /* 0x000fe20000000800 */
[C---:B------:R-:W-:Y:S06]  /*6880*/  HMMA.16816.F32.BF16 R132, R4.reuse, R16, R132 ;  /* 0x000000100484723c */ /* 0x040fec0000041884 */
[C---:B------:R-:W-:Y:S01]  /*6890*/  HMMA.16816.F32.BF16 R148, R4.reuse, R12, R148 ;  /* 0x0000000c0494723c */ /* 0x040fe20000041894 */
[----:B------:R-:W2:Y:S05]  /*68a0*/  MUFU.EX2 R46, R46 ;  /* 0x0000002e002e7308 */ /* 0x000eaa0000000800 */
[C---:B------:R-:W-:Y:S03]  /*68b0*/  HMMA.16816.F32.BF16 R96, R4.reuse, R30, R96 ;  /* 0x0000001e0460723c */ /* 0x040fe60000041860 */
[----:B------:R-:W3:Y:S03]  /*68c0*/  MUFU.EX2 R44, R44 ;  /* 0x0000002c002c7308 */ /* 0x000ee60000000800 */
[C---:B------:R-:W-:Y:S05]  /*68d0*/  HMMA.16816.F32.BF16 R112, R4.reuse, R26, R112 ;  /* 0x0000001a0470723c */ /* 0x040fea0000041870 */
[----:B------:R-:W-:Y:S01]  /*68e0*/  MUFU.EX2 R43, R43 ;  /* 0x0000002b002b7308 */ /* 0x000fe20000000800 */
[----:B------:R-:W-:Y:S01]  /*68f0*/  HMMA.16816.F32.BF16 R128, R4, R22, R128 ;  /* 0x000000160480723c */ /* 0x000fe20000041880 */
[----:B--2---:R-:W-:Y:S01]  /*6900*/  F2FP.BF16.F32.PACK_AB R26, R46, R47 ;  /* 0x0000002f2e1a723e */ /* 0x004fe200000010ff */
[----:B------:R-:W-:Y:S01]  /*6910*/  LDSM.16.MT88.4 R20, [R244+0xf000] ;  /* 0x00f00000f414783b */ /* 0x000fe20000004200 */
[----:B------:R-:W-:-:S03]  /*6920*/  FADD.FTZ R47, R47, R32 ;  /* 0x000000202f2f7221 */ /* 0x000fc60000010000 */
[C---:B------:R-:W-:Y:S01]  /*6930*/  HMMA.16816.F32.BF16 R144, R4.reuse, R18, R144 ;  /* 0x000000120490723c */ /* 0x040fe20000041890 */
[----:B------:R-:W2:Y:S01]  /*6940*/  MUFU.EX2 R42, R42 ;  /* 0x0000002a002a7308 */ /* 0x000ea20000000800 */
[----:B---3--:R-:W-:Y:S01]  /*6950*/  F2FP.BF16.F32.PACK_AB R25, R44, R45 ;  /* 0x0000002d2c19723e */ /* 0x008fe200000010ff */
[----:B------:R-:W3:Y:S01]  /*6960*/  LDSM.16.MT88.4 R16, [R242+0xd000] ;  /* 0x00d00000f210783b */ /* 0x000ee20000004200 */
[----:B------:R-:W-:Y:S01]  /*6970*/  FADD.FTZ R45, R45, R62 ;  /* 0x0000003e2d2d7221 */ /* 0x000fe20000010000 */
[----:B------:R-:W-:Y:S01]  /*6980*/  FADD.FTZ R47, R46, R47 ;  /* 0x0000002f2e2f7221 */ /* 0x000fe20000010000 */
[----:B------:R-:W-:Y:S01]  /*6990*/  HMMA.16816.F32.BF16 R160, R4, R14, R160 ;  /* 0x0000000e04a0723c */ /* 0x000fe200000418a0 */
[----:B------:R-:W4:Y:S01]  /*69a0*/  LDSM.16.MT88.4 R12, [R241+0xd000] ;  /* 0x00d00000f10c783b */ /* 0x000f220000004200 */
[----:B------:R-:W-:Y:S01]  /*69b0*/  FADD.FTZ R44, R44, R45 ;  /* 0x0000002d2c2c7221 */ /* 0x000fe20000010000 */
[----:B------:R-:W5:Y:S04]  /*69c0*/  MUFU.EX2 R233, R233 ;  /* 0x000000e900e97308 */ /* 0x000f680000000800 */
[----:B------:R-:W-:-:S02]  /*69d0*/  F2FP.BF16.F32.PACK_AB R4, R40, R41 ;  /* 0x000000292804723e */ /* 0x000fc400000010ff */
[----:B------:R-:W-:Y:S01]  /*69e0*/  F2FP.BF16.F32.PACK_AB R5, R36, R37 ;  /* 0x000000252405723e */ /* 0x000fe200000010ff */
[----:B------:R-:W-:Y:S01]  /*69f0*/  FADD.FTZ R37, R37, R50 ;  /* 0x0000003225257221 */ /* 0x000fe20000010000 */
[----:B------:R-:W-:Y:S01]  /*6a00*/  F2FP.BF16.F32.PACK_AB R6, R38, R39 ;  /* 0x000000272606723e */ /* 0x000fe200000010ff */
[----:B------:R-:W5:Y:S01]  /*6a10*/  MUFU.EX2 R223, R223 ;  /* 0x000000df00df7308 */ /* 0x000f620000000800 */
[----:B------:R-:W-:Y:S01]  /*6a20*/  F2FP.BF16.F32.PACK_AB R7, R34, R35 ;  /* 0x000000232207723e */ /* 0x000fe200000010ff */
[----:B------:R-:W-:Y:S01]  /*6a30*/  FADD.FTZ R36, R36, R37 ;  /* 0x0000002524247221 */ /* 0x000fe20000010000 */
[----:B--2---:R-:W-:Y:S01]  /*6a40*/  F2FP.BF16.F32.PACK_AB R27, R42, R43 ;  /* 0x0000002b2a1b723e */ /* 0x004fe200000010ff */
[----:B------:R-:W-:Y:S02]  /*6a50*/  FADD.FTZ R43, R43, R44 ;  /* 0x0000002c2b2b7221 */ /* 0x000fe40000010000 */
[----:B------:R-:W-:Y:S02]  /*6a60*/  FADD.FTZ R35, R35, R36 ;  /* 0x0000002423237221 */ /* 0x000fe40000010000 */
[-C--:B-1----:R-:W-:Y:S01]  /*6a70*/  HMMA.16816.F32.BF16 R192, R4, R8.reuse, R192 ;  /* 0x0000000804c0723c */ /* 0x082fe200000418c0 */
[----:B------:R-:W1:Y:S01]  /*6a80*/  MUFU.EX2 R218, R218 ;  /* 0x000000da00da7308 */ /* 0x000e620000000800 */
[----:B-----5:R-:W-:Y:S01]  /*6a90*/  F2FP.BF16.F32.PACK_AB R28, R233, R228 ;  /* 0x000000e4e91c723e */ /* 0x020fe200000010ff */
[----:B------:R-:W-:Y:S01]  /*6aa0*/  FADD.FTZ R35, R34, R35 ;  /* 0x0000002322237221 */ /* 0x000fe20000010000 */
[----:B------:R-:W-:Y:S01]  /*6ab0*/  FADD.FTZ R43, R42, R43 ;  /* 0x0000002b2a2b7221 */ /* 0x000fe20000010000 */
[----:B------:R-:W-:Y:S01]  /*6ac0*/  FADD.FTZ R228, R228, R47 ;  /* 0x0000002fe4e47221 */ /* 0x000fe20000010000 */
[----:B------:R-:W-:Y:S01]  /*6ad0*/  HMMA.16816.F32.BF16 R188, R24, R8, R188 ;  /* 0x0000000818bc723c */ /* 0x000fe200000418bc */
[----:B------:R-:W-:-:S02]  /*6ae0*/  F2FP.BF16.F32.PACK_AB R30, R223, R220 ;  /* 0x000000dcdf1e723e */ /* 0x000fc400000010ff */
[----:B------:R-:W-:-:S03]  /*6af0*/  FADD.FTZ R233, R233, R228 ;  /* 0x000000e4e9e97221 */ /* 0x000fc60000010000 */
[----:B------:R-:W-:Y:S01]  /*6b00*/  HMMA.16816.F32.BF16 R184, R24, R10, R184 ;  /* 0x0000000a18b8723c */ /* 0x000fe200000418b8 */
[----:B------:R-:W-:-:S05]  /*6b10*/  FADD.FTZ R220, R220, R233 ;  /* 0x000000e9dcdc7221 */ /* 0x000fca0000010000 */
[----:B------:R-:W-:Y:S01]  /*6b20*/  HMMA.16816.F32.BF16 R180, R4, R10, R180 ;  /* 0x0000000a04b4723c */ /* 0x000fe200000418b4 */
[----:B------:R-:W2:Y:S01]  /*6b30*/  LDSM.16.MT88.4 R8, [R240+0xd000] ;  /* 0x00d00000f008783b */ /* 0x000ea20000004200 */
[----:B-1----:R-:W-:Y:S01]  /*6b40*/  F2FP.BF16.F32.PACK_AB R29, R219, R218 ;  /* 0x000000dadb1d723e */ /* 0x002fe200000010ff */
[----:B------:R-:W-:-:S03]  /*6b50*/  FADD.FTZ R218, R218, R43 ;  /* 0x0000002bdada7221 */ /* 0x000fc60000010000 */
[----:B---3--:R-:W-:Y:S01]  /*6b60*/  HMMA.16816.F32.BF16 R68, R4, R16, R68 ;  /* 0x000000100444723c */ /* 0x008fe20000041844 */
[----:B------:R-:W-:-:S05]  /*6b70*/  FADD.FTZ R219, R219, R218 ;  /* 0x000000dadbdb7221 */ /* 0x000fca0000010000 */
        /* <DEDUP_REMOVED lines=8> */
[----:B------:R-:W3:Y:S05]  /*6c00*/  LDSM.16.MT88.4 R12, [R241+0xf000] ;  /* 0x00f00000f10c783b */ /* 0x000eea0000004200 */
[-C--:B--2---:R-:W-:Y:S06]  /*6c10*/  HMMA.16816.F32.BF16 R100, R4, R8.reuse, R100 ;  /* 0x000000080464723c */ /* 0x084fec0000041864 */
[C---:B------:R-:W-:Y:S06]  /*6c20*/  HMMA.16816.F32.BF16 R104, R24.reuse, R8, R104 ;  /* 0x000000081868723c */ /* 0x040fec0000041868 */
[-C--:B------:R-:W-:Y:S06]  /*6c30*/  HMMA.16816.F32.BF16 R108, R24, R10.reuse, R108 ;  /* 0x0000000a186c723c */ /* 0x080fec000004186c */
[----:B------:R-:W-:Y:S01]  /*6c40*/  HMMA.16816.F32.BF16 R112, R4, R10, R112 ;  /* 0x0000000a0470723c */ /* 0x000fe20000041870 */
[----:B------:R-:W2:Y:S05]  /*6c50*/  LDSM.16.MT88.4 R8, [R240+0xf000] ;  /* 0x00f00000f008783b */ /* 0x000eaa0000004200 */
[C---:B-1----:R-:W-:Y:S06]  /*6c60*/  HMMA.16816.F32.BF16 R136, R24.reuse, R16, R136 ;  /* 0x000000101888723c */ /* 0x042fec0000041888 */
[C---:B------:R-:W-:Y:S06]  /*6c70*/  HMMA.16816.F32.BF16 R140, R24.reuse, R18, R140 ;  /* 0x00000012188c723c */ /* 0x040fec000004188c */
[C---:B---3--:R-:W-:Y:S06]  /*6c80*/  HMMA.16816.F32.BF16 R152, R24.reuse, R12, R152 ;  /* 0x0000000c1898723c */ /* 0x048fec0000041898 */
[----:B------:R-:W-:Y:S06]  /*6c90*/  HMMA.16816.F32.BF16 R156, R24, R14, R156 ;  /* 0x0000000e189c723c */ /* 0x000fec000004189c */
[C---:B------:R-:W-:Y:S06]  /*6ca0*/  HMMA.16816.F32.BF16 R132, R4.reuse, R16, R132 ;  /* 0x000000100484723c */ /* 0x040fec0000041884 */
[----:B------:R-:W-:Y:S01]  /*6cb0*/  HMMA.16816.F32.BF16 R144, R4, R18, R144 ;  /* 0x000000120490723c */ /* 0x000fe20000041890 */
[----:B------:R-:W1:Y:S05]  /*6cc0*/  LDSM.16.MT88.4 R16, [R244+0xd800] ;  /* 0x00d80000f410783b */ /* 0x000e6a0000004200 */
[C---:B--2---:R-:W-:Y:S06]  /*6cd0*/  HMMA.16816.F32.BF16 R172, R24.reuse, R8, R172 ;  /* 0x0000000818ac723c */ /* 0x044fec00000418ac */
[----:B------:R-:W-:Y:S06]  /*6ce0*/  HMMA.16816.F32.BF16 R164, R24, R10, R164 ;  /* 0x0000000a18a4723c */ /* 0x000fec00000418a4 */
        /* <DEDUP_REMOVED lines=8> */
[-C--:B------:R-:W-:Y:S01]  /*6d70*/  HMMA.16816.F32.BF16 R128, R4, R22.reuse, R128 ;  /* 0x000000160480723c */ /* 0x080fe20000041880 */
[----:B------:R-:W-:Y:S01]  /*6d80*/  FFMA.FTZ R20, R215, UR19, -R216 ;  /* 0x00000013d7147c23 */ /* 0x000fe200080108d8 */
[----:B------:R-:W-:Y:S01]  /*6d90*/  FADD.FTZ R215, R214, R213 ;  /* 0x000000d5d6d77221 */ /* 0x000fe20000010000 */
[----:B------:R-:W-:Y:S03]  /*6da0*/  MUFU.EX2 R216, R217 ;  /* 0x000000d900d87308 */ /* 0x000fe60000000800 */
[----:B------:R-:W-:Y:S01]  /*6db0*/  FADD.FTZ R202, R202, R215 ;  /* 0x000000d7caca7221 */ /* 0x000fe20000010000 */
[----:B------:R-:W-:Y:S01]  /*6dc0*/  F2FP.BF16.F32.PACK_AB R4, R236, R237 ;  /* 0x000000edec04723e */ /* 0x000fe200000010ff */
[----:B------:R-:W-:Y:S01]  /*6dd0*/  HMMA.16816.F32.BF16 R124, R24, R22, R124 ;  /* 0x00000016187c723c */ /* 0x000fe2000004187c */
[----:B------:R-:W-:Y:S01]  /*6de0*/  F2FP.BF16.F32.PACK_AB R5, R231, R232 ;  /* 0x000000e8e705723e */ /* 0x000fe200000010ff */
[----:B------:R-:W-:Y:S01]  /*6df0*/  FADD.FTZ R199, R199, R202 ;  /* 0x000000cac7c77221 */ /* 0x000fe20000010000 */
[----:B------:R-:W4:Y:S01]  /*6e00*/  MUFU.EX2 R213, R20 ;  /* 0x0000001400d57308 */ /* 0x000f220000000800 */
[----:B------:R-:W-:Y:S01]  /*6e10*/  F2FP.BF16.F32.PACK_AB R6, R234, R235 ;  /* 0x000000ebea06723e */ /* 0x000fe200000010ff */
[----:B------:R-:W5:Y:S01]  /*6e20*/  LDSM.16.MT88.4 R24, [R240+0xd800] ;  /* 0x00d80000f018783b */ /* 0x000f620000004200 */
[----:B------:R-:W-:Y:S01]  /*6e30*/  F2FP.BF16.F32.PACK_AB R7, R229, R230 ;  /* 0x000000e6e507723e */ /* 0x000fe200000010ff */
[----:B------:R-:W-:Y:S01]  /*6e40*/  FADD.FTZ R60, R60, R199 ;  /* 0x000000c73c3c7221 */ /* 0x000fe20000010000 */
[----:B------:R-:W-:-:S03]  /*6e50*/  FADD.FTZ R232, R232, R35 ;  /* 0x00000023e8e87221 */ /* 0x000fc60000010000 */
[----:B------:R-:W-:Y:S01]  /*6e60*/  FADD.FTZ R55, R55, R60 ;  /* 0x0000003c37377221 */ /* 0x000fe20000010000 */
[----:B------:R-:W-:Y:S01]  /*6e70*/  FADD.FTZ R231, R231, R232 ;  /* 0x000000e8e7e77221 */ /* 0x000fe20000010000 */
[----:B-1----:R-:W-:Y:S02]  /*6e80*/  HMMA.16816.F32.BF16 R192, R4, R16, R192 ;  /* 0x0000001004c0723c */ /* 0x002fe400000418c0 */
[----:B------:R-:W-:Y:S01]  /*6e90*/  FADD.FTZ R54, R54, R55 ;  /* 0x0000003736367221 */ /* 0x000fe20000010000 */
[----:B------:R-:W-:-:S03]  /*6ea0*/  FADD.FTZ R230, R230, R231 ;  /* 0x000000e7e6e67221 */ /* 0x000fc60000010000 */
[C---:B------:R-:W-:Y:S01]  /*6eb0*/  HMMA.16816.F32.BF16 R180, R4.reuse, R18, R180 ;  /* 0x0000001204b4723c */ /* 0x040fe200000418b4 */
[----:B----4-:R-:W-:Y:S01]  /*6ec0*/  F2FP.BF16.F32.PACK_AB R31, R213, R216 ;  /* 0x000000d8d51f723e */ /* 0x010fe200000010ff */
[----:B------:R-:W1:Y:S01]  /*6ed0*/  LDSM.16.MT88.4 R20, [R244+0xf800] ;  /* 0x00f80000f414783b */ /* 0x000e620000004200 */
[----:B------:R-:W-:Y:S01]  /*6ee0*/  FADD.FTZ R54, R53, R54 ;  /* 0x0000003635367221 */ /* 0x000fe20000010000 */
[----:B------:R-:W-:Y:S02]  /*6ef0*/  FADD.FTZ R216, R216, R219 ;  /* 0x000000dbd8d87221 */ /* 0x000fe40000010000 */
[----:B--2---:R-:W-:Y:S01]  /*6f00*/  HMMA.16816.F32.BF16 R68, R4, R12, R68 ;  /* 0x0000000c0444723c */ /* 0x004fe20000041844 */
[----:B------:R-:W-:-:S04]  /*6f10*/  FADD.FTZ R41, R41, R54 ;  /* 0x0000003629297221 */ /* 0x000fc80000010000 */
[----:B------:R-:W-:Y:S01]  /*6f20*/  FADD.FTZ R40, R40, R41 ;  /* 0x0000002928287221 */ /* 0x000fe20000010000 */
[----:B------:R-:W-:Y:S03]  /*6f30*/  HMMA.16816.F32.BF16 R188, R28, R16, R188 ;  /* 0x000000101cbc723c */ /* 0x000fe600000418bc */
[----:B------:R-:W-:-:S03]  /*6f40*/  FADD.FTZ R39, R39, R40 ;  /* 0x0000002827277221 */ /* 0x000fc60000010000 */
[----:B------:R-:W-:Y:S01]  /*6f50*/  HMMA.16816.F32.BF16 R184, R28, R18, R184 ;  /* 0x000000121cb8723c */ /* 0x000fe200000418b8 */
[----:B------:R-:W2:Y:S01]  /*6f60*/  LDSM.16.MT88.4 R16, [R242+0xf800] ;  /* 0x00f80000f210783b */ /* 0x000ea20000004200 */
[----:B------:R-:W-:-:S04]  /*6f70*/  FADD.FTZ R38, R38, R39 ;  /* 0x0000002726267221 */ /* 0x000fc80000010000 */
[----:B------:R-:W-:Y:S01]  /*6f80*/  HMMA.16816.F32.BF16 R72, R28, R12, R72 ;  /* 0x0000000c1c48723c */ /* 0x000fe20000041848 */
[----:B------:R-:W-:-:S04]  /*6f90*/  FADD.FTZ R237, R237, R38 ;  /* 0x00000026eded7221 */ /* 0x000fc80000010000 */
[----:B------:R-:W-:Y:S01]  /*6fa0*/  FADD.FTZ R236, R236, R237 ;  /* 0x000000edecec7221 */ /* 0x000fe20000010000 */
[----:B------:R-:W-:Y:S03]  /*6fb0*/  HMMA.16816.F32.BF16 R76, R28, R14, R76 ;  /* 0x0000000e1c4c723c */ /* 0x000fe6000004184c */
[----:B------:R-:W-:-:S03]  /*6fc0*/  FADD.FTZ R235, R235, R236 ;  /* 0x000000ecebeb7221 */ /* 0x000fc60000010000 */
[C---:B------:R-:W-:Y:S01]  /*6fd0*/  HMMA.16816.F32.BF16 R80, R4.reuse, R14, R80 ;  /* 0x0000000e0450723c */ /* 0x040fe20000041850 */
[----:B------:R-:W4:Y:S05]  /*6fe0*/  LDSM.16.MT88.4 R12, [R241+0xf800] ;  /* 0x00f80000f10c783b */ /* 0x000f2a0000004200 */
[-C--:B---3--:R-:W-:Y:S06]  /*6ff0*/  HMMA.16816.F32.BF16 R84, R4, R8.reuse, R84 ;  /* 0x000000080454723c */ /* 0x088fec0000041854 */
[C---:B------:R-:W-:Y:S06]  /*7000*/  HMMA.16816.F32.BF16 R88, R28.reuse, R8, R88 ;  /* 0x000000081c58723c */ /* 0x040fec0000041858 */
[-C--:B------:R-:W-:Y:S06]  /*7010*/  HMMA.16816.F32.BF16 R92, R28, R10.reuse, R92 ;  /* 0x0000000a1c5c723c */ /* 0x080fec000004185c */
[C---:B------:R-:W-:Y:S01]  /*7020*/  HMMA.16816.F32.BF16 R96, R4.reuse, R10, R96 ;  /* 0x0000000a0460723c */ /* 0x040fe20000041860 */
[----:B------:R-:W3:Y:S05]  /*7030*/  LDSM.16.MT88.4 R8, [R240+0xf800] ;  /* 0x00f80000f008783b */ /* 0x000eea0000004200 */
[C---:B-----5:R-:W-:Y:S06]  /*7040*/  HMMA.16816.F32.BF16 R100, R4.reuse, R24, R100 ;  /* 0x000000180464723c */ /* 0x060fec0000041864 */
[C---:B------:R-:W-:Y:S06]  /*7050*/  HMMA.16816.F32.BF16 R112, R4.reuse, R26, R112 ;  /* 0x0000001a0470723c */ /* 0x040fec0000041870 */
[C---:B-1----:R-:W-:Y:S06]  /*7060*/  HMMA.16816.F32.BF16 R116, R4.reuse, R20, R116 ;  /* 0x000000140474723c */ /* 0x042fec0000041874 */
[C---:B------:R-:W-:Y:S06]  /*7070*/  HMMA.16816.F32.BF16 R128, R4.reuse, R22, R128 ;  /* 0x000000160480723c */ /* 0x040fec0000041880 */
[C---:B--2---:R-:W-:Y:S06]  /*7080*/  HMMA.16816.F32.BF16 R132, R4.reuse, R16, R132 ;  /* 0x000000100484723c */ /* 0x044fec0000041884 */
[C---:B------:R-:W-:Y:S06]  /*7090*/  HMMA.16816.F32.BF16 R144, R4.reuse, R18, R144 ;  /* 0x000000120490723c */ /* 0x040fec0000041890 */
[C---:B----4-:R-:W-:Y:S06]  /*70a0*/  HMMA.16816.F32.BF16 R148, R4.reuse, R12, R148 ;  /* 0x0000000c0494723c */ /* 0x050fec0000041894 */
        /* <DEDUP_REMOVED lines=31> */
[----:B------:R-:W-:Y:S01]  /*72a0*/  IMAD.U32 R198, RZ, RZ, UR28 ;  /* 0x0000001cffc67e24 */ /* 0x000fe2000f8e00ff */
[----:B------:R-:W-:Y:S01]  /*72b0*/  UISETP.GE.AND UP0, UPT, UR18, 0x3, UPT ;  /* 0x000000031200788c */ /* 0x000fe2000bf06270 */
[----:B------:R-:W-:-:S05]  /*72c0*/  IMAD.WIDE.U32 R20, R21, UR13, R210 ;  /* 0x0000000d15147c25 */ /* 0x000fca000f8e00d2 */
[----:B--2---:R-:W1:Y:S08]  /*72d0*/  @!P3 LDC.64 R4, c[0x0][0x220] ;  /* 0x00008800ff04bb82 */ /* 0x004e700000000a00 */
[----:B------:R-:W2:Y:S08]  /*72e0*/  @!P3 LDC.64 R14, c[0x0][0x220] ;  /* 0x00008800ff0ebb82 */ /* 0x000eb00000000a00 */
[----:B------:R-:W4:Y:S01]  /*72f0*/  @!P3 LDC.64 R10, c[0x0][0x220] ;  /* 0x00008800ff0abb82 */ /* 0x000f220000000a00 */
[----:B------:R-:W-:Y:S01]  /*7300*/  @P3 STS.128 [R252+0xc000], RZ ;  /* 0x00c000fffc003388 */ /* 0x000fe20000000c00 */
[----:B-1----:R-:W-:-:S06]  /*7310*/  @!P3 LEA R24, P0, R20, R4, 0x1 ;  /* 0x000000041418b211 */ /* 0x002fcc00078008ff */
[----:B------:R-:W1:Y:S01]  /*7320*/  @!P3 LDC.64 R6, c[0x0][0x220] ;  /* 0x00008800ff06bb82 */ /* 0x000e620000000a00 */
[----:B---3--:R-:W-:Y:S01]  /*7330*/  ISETP.GE.AND P2, PT, R239, UR4, PT ;  /* 0x00000004ef007c0c */ /* 0x008fe2000bf46270 */
[----:B------:R-:W-:Y:S01]  /*7340*/  UIMAD UR4, UR12, UR28, URZ ;  /* 0x0000001c0c0472a4 */ /* 0x000fe2000f8e023f */
[----:B------:R-:W3:Y:S03]  /*7350*/  S2R R239, SR_TID.X ;  /* 0x0000000000ef7919 */ /* 0x000ee60000002100 */
[----:B------:R-:W-:-:S06]  /*7360*/  UIMAD UR4, UR10, UR13, UR4 ;  /* 0x0000000d0a0472a4 */ /* 0x000fcc000f8e0204 */
[----:B------:R-:W-:Y:S02]  /*7370*/  VIADD R18, R21, UR4 ;  /* 0x0000000415127c36 */ /* 0x000fe40008000000 */
[----:B------:R-:W5:Y:S03]  /*7380*/  @!P2 LDC.64 R16, c[0x0][0x220] ;  /* 0x00008800ff10ab82 */ /* 0x000f660000000a00 */
[----:B------:R-:W-:-:S05]  /*7390*/  @!P3 LEA.HI.X R25, R20, R5, R18, 0x1, P0 ;  /* 0x000000051419b211 */ /* 0x000fca00000f0c12 */
[----:B------:R-:W4:Y:S01]  /*73a0*/  @!P2 LDC.64 R12, c[0x0][0x220] ;  /* 0x00008800ff0cab82 */ /* 0x000f220000000a00 */
[----:B------:R-:W-:Y:S01]  /*73b0*/  @!PT LDS RZ, [RZ] ;  /* 0x00000000fffff984 */ /* 0x000fe20000000800 */
[----:B------:R-:W-:Y:S01]  /*73c0*/  @!PT LDS RZ, [RZ] ;  /* 0x00000000fffff984 */ /* 0x000fe20000000800 */
[----:B------:R-:W-:Y:S01]  /*73d0*/  @!PT LDS RZ, [RZ] ;  /* 0x00000000fffff984 */ /* 0x000fe20000000800 */
[----:B------:R-:W-:Y:S04]  /*73e0*/  @!P3 LDGSTS.E.BYPASS.LTC128B.128 [R252+0xc000], desc[UR20][R24.64] ;  /* 0x0c00000018fcbfae */ /* 0x000fe8000b901d54 */
[----:B------:R-:W-:Y:S03]  /*73f0*/  @P2 STS.128 [R252+0xe000], RZ ;  /* 0x00e000fffc002388 */ /* 0x000fe60000000c00 */
[----:B------:R-:W1:Y:S01]  /*7400*/  @!P2 LDC.64 R8, c[0x0][0x220] ;  /* 0x00008800ff08ab82 */ /* 0x000e620000000a00 */
[----:B---3--:R-:W-:-:S07]  /*7410*/  IMAD.SHL.U32 R239, R239, 0x2, RZ ;  /* 0x00000002efef7824 */ /* 0x008fce00078e00ff */
[----:B------:R-:W3:Y:S01]  /*7420*/  @!P2 LDC.64 R4, c[0x0][0x220] ;  /* 0x00008800ff04ab82 */ /* 0x000ee20000000a00 */
[C---:B-----5:R-:W-:Y:S02]  /*7430*/  @!P2 LEA R22, P0, R20.reuse, R16, 0x1 ;  /* 0x000000101416a211 */ /* 0x060fe400078008ff */
[C---:B------:R-:W-:Y:S02]  /*7440*/  IADD3 R16, P1, R20.reuse, UR23, RZ ;  /* 0x0000001714107c10 */ /* 0x040fe4000ff3e0ff */
[----:B------:R-:W-:Y:S02]  /*7450*/  @!P2 LEA.HI.X R23, R20, R17, R18, 0x1, P0 ;  /* 0x000000111417a211 */ /* 0x000fe400000f0c12 */
[----:B------:R-:W-:Y:S02]  /*7460*/  IADD3.X R18, R18, UR22, RZ, P1, !PT ;  /* 0x0000001612127c10 */ /* 0x000fe40008ffe4ff */
[C---:B--2---:R-:W-:Y:S01]  /*7470*/  @!P3 LEA R14, P4, R16.reuse, R14, 0x1 ;  /* 0x0000000e100eb211 */ /* 0x044fe200078808ff */
[----:B------:R-:W-:Y:S01]  /*7480*/  @!PT LDS RZ, [RZ] ;  /* 0x00000000fffff984 */ /* 0x000fe20000000800 */
[----:B------:R-:W-:Y:S01]  /*7490*/  @!PT LDS RZ, [RZ] ;  /* 0x00000000fffff984 */ /* 0x000fe20000000800 */
[----:B------:R-:W-:Y:S01]  /*74a0*/  @!PT LDS RZ, [RZ] ;  /* 0x00000000fffff984 */ /* 0x000fe20000000800 */
[----:B------:R-:W-:Y:S01]  /*74b0*/  @!P2 LDGSTS.E.BYPASS.LTC128B.128 [R252+0xe000], desc[UR20][R22.64+0x80] ;  /* 0x0e00008016fcafae */ /* 0x000fe2000b901d54 */
[----:B----4-:R-:W-:-:S02]  /*74c0*/  @!P2 LEA R20, P0, R16, R12, 0x1 ;  /* 0x0000000c1014a211 */ /* 0x010fc400078008ff */
[C---:B------:R-:W-:Y:S01]  /*74d0*/  IADD3 R17, P1, R16.reuse, UR23, RZ ;  /* 0x0000001710117c10 */ /* 0x040fe2000ff3e0ff */
[----:B------:R-:W-:Y:S01]  /*74e0*/  @P3 STS.128 [R252+0xc800], RZ ;  /* 0x00c800fffc003388 */ /* 0x000fe20000000c00 */
[C-C-:B------:R-:W-:Y:S02]  /*74f0*/  @!P3 LEA.HI.X R15, R16.reuse, R15, R18.reuse, 0x1, P4 ;  /* 0x0000000f100fb211 */ /* 0x140fe400020f0c12 */
[----:B------:R-:W-:Y:S02]  /*7500*/  @!P2 LEA.HI.X R21, R16, R13, R18, 0x1, P0 ;  /* 0x0000000d1015a211 */ /* 0x000fe400000f0c12 */
[----:B------:R-:W-:Y:S01]  /*7510*/  IADD3.X R18, R18, UR22, RZ, P1, !PT ;  /* 0x0000001612127c10 */ /* 0x000fe20008ffe4ff */
[----:B------:R-:W-:Y:S01]  /*7520*/  @!PT LDS RZ, [RZ] ;  /* 0x00000000fffff984 */ /* 0x000fe20000000800 */
[----:B------:R-:W-:Y:S01]  /*7530*/  @!PT LDS RZ, [RZ] ;  /* 0x00000000fffff984 */ /* 0x000fe20000000800 */
[----:B------:R-:W-:Y:S01]  /*7540*/  @!PT LDS RZ, [RZ] ;  /* 0x00000000fffff984 */ /* 0x000fe20000000800 */
[----:B------:R-:W-:Y:S01]  /*7550*/  @!P3 LDGSTS.E.BYPASS.LTC128B.128 [R252+0xc800], desc[UR20][R14.64] ;  /* 0x0c8000000efcbfae */ /* 0x000fe2000b901d54 */
[C---:B------:R-:W-:Y:S02]  /*7560*/  @!P3 LEA R10, P1, R17.reuse, R10, 0x1 ;  /* 0x0000000a110ab211 */ /* 0x040fe400078208ff */
[C---:B------:R-:W-:Y:S01]  /*7570*/  IADD3 R12, P0, R17.reuse, UR23, RZ ;  /* 0x00000017110c7c10 */ /* 0x040fe2000ff1e0ff */
[----:B------:R-:W-:Y:S01]  /*7580*/  @P2 STS.128 [R252+0xe800], RZ ;  /* 0x00e800fffc002388 */ /* 0x000fe20000000c00 */
[----:B------:R-:W-:-:S02]  /*7590*/  @!P3 LEA.HI.X R11, R17, R11, R18, 0x1, P1 ;  /* 0x0000000b110bb211 */ /* 0x000fc400008f0c12 */
[C---:B-1----:R-:W-:Y:S01]  /*75a0*/  @!P2 LEA R16, P1, R17.reuse, R8, 0x1 ;  /* 0x000000081110a211 */ /* 0x042fe200078208ff */
[----:B------:R-:W-:Y:S01]  /*75b0*/  @!PT LDS RZ, [RZ] ;  /* 0x00000000fffff984 */ /* 0x000fe20000000800 */
[----:B------:R-:W-:Y:S01]  /*75c0*/  @!PT LDS RZ, [RZ] ;  /* 0x00000000fffff984 */ /* 0x000fe20000000800 */
[----:B------:R-:W-:Y:S01]  /*75d0*/  @!PT LDS RZ, [RZ] ;  /* 0x00000000fffff984 */ /* 0x000fe20000000800 */
[----:B------:R1:W-:Y:S01]  /*75e0*/  @!P2 LDGSTS.E.BYPASS.LTC128B.128 [R252+0xe800], desc[UR20][R20.64+0x80] ;  /* 0x0e80008014fcafae */ /* 0x0003e2000b901d54 */
[----:B------:R-:W-:Y:S02]  /*75f0*/  IADD3.X R8, R18, UR22, RZ, P0, !PT ;  /* 0x0000001612087c10 */ /* 0x000fe400087fe4ff */
[C---:B------:R-:W-:Y:S01]  /*7600*/  @!P3 LEA R6, P4, R12.reuse, R6, 0x1 ;  /* 0x000000060c06b211 */ /* 0x040fe200078808ff */
[----:B------:R-:W-:Y:S01]  /*7610*/  @P3 STS.128 [R252+0xd000], RZ ;  /* 0x00d000fffc003388 */ /* 0x000fe20000000c00 */
[C---:B---3--:R-:W-:Y:S02]  /*7620*/  @!P2 LEA R4, P0, R12.reuse, R4, 0x1 ;  /* 0x000000040c04a211 */ /* 0x048fe400078008ff */
[----:B------:R-:W-:Y:S01]  /*7630*/  @!P2 LEA.HI.X R17, R17, R9, R18, 0x1, P1 ;  /* 0x000000091111a211 */ /* 0x000fe200008f0c12 */
[----:B------:R-:W-:Y:S01]  /*7640*/  @!PT LDS RZ, [RZ] ;  /* 0x00000000fffff984 */ /* 0x000fe20000000800 */
[----:B------:R-:W-:Y:S01]  /*7650*/  @!PT LDS RZ, [RZ] ;  /* 0x00000000fffff984 */ /* 0x000fe20000000800 */
[----:B------:R-:W-:Y:S01]  /*7660*/  @!PT LDS RZ, [RZ] ;  /* 0x00000000fffff984 */ /* 0x000fe20000000800 */
[----:B------:R-:W-:Y:S01]  /*7670*/  @!P3 LDGSTS.E.BYPASS.LTC128B.128 [R252+0xd000], desc[UR20][R10.64] ;  /* 0x0d0000000afcbfae */ /* 0x000fe2000b901d54 */
[----:B------:R-:W-:-:S02]  /*7680*/  @!P3 LEA.HI.X R7, R12, R7, R8, 0x1, P4 ;  /* 0x000000070c07b211 */ /* 0x000fc400020f0c08 */
[----:B------:R-:W-:Y:S01]  /*7690*/  @!P2 LEA.HI.X R5, R12, R5, R8, 0x1, P0 ;  /* 0x000000050c05a211 */ /* 0x000fe200000f0c08 */
[----:B------:R-:W-:Y:S01]  /*76a0*/  @P2 STS.128 [R252+0xf000], RZ ;  /* 0x00f000fffc002388 */ /* 0x000fe20000000c00 */
[----:B------:R-:W-:-:S03]  /*76b0*/  LOP3.LUT R239, R239, 0x6, RZ, 0xc0, !PT ;  /* 0x00000006efef7812 */ /* 0x000fc600078ec0ff */
[----:B------:R-:W-:Y:S01]  /*76c0*/  @!PT LDS RZ, [RZ] ;  /* 0x00000000fffff984 */ /* 0x000fe20000000800 */
[----:B------:R-:W-:Y:S01]  /*76d0*/  @!PT LDS RZ, [RZ] ;  /* 0x00000000fffff984 */ /* 0x000fe20000000800 */
[----:B------:R-:W-:Y:S01]  /*76e0*/  @!PT LDS RZ, [RZ] ;  /* 0x00000000fffff984 */ /* 0x000fe20000000800 */
[----:B------:R-:W-:Y:S02]  /*76f0*/  @!P2 LDGSTS.E.BYPASS.LTC128B.128 [R252+0xf000], desc[UR20][R16.64+0x80] ;  /* 0x0f00008010fcafae */ /* 0x000fe4000b901d54 */
[----:B------:R-:W-:Y:S02]  /*7700*/  IMAD R198, R198, 0x40, R239 ;  /* 0x00000040c6c67824 */ /* 0x000fe400078e02ef */
[----:B------:R-:W-:Y:S02]  /*7710*/  @P3 STS.128 [R252+0xd800], RZ ;  /* 0x00d800fffc003388 */ /* 0x000fe40000000c00 */
[----:B------:R-:W-:Y:S02]  /*7720*/  VIADD R197, R198, 0x1 ;  /* 0x00000001c6c57836 */ /* 0x000fe40000000000 */
[----:B------:R-:W-:Y:S01]  /*7730*/  @!PT LDS RZ, [RZ] ;  /* 0x00000000fffff984 */ /* 0x000fe20000000800 */
[----:B------:R-:W-:Y:S01]  /*7740*/  @!PT LDS RZ, [RZ] ;  /* 0x00000000fffff984 */ /* 0x000fe20000000800 */
[----:B------:R-:W-:Y:S01]  /*7750*/  @!PT LDS RZ, [RZ] ;  /* 0x00000000fffff984 */ /* 0x000fe20000000800 */
[----:B------:R-:W-:Y:S03]  /*7760*/  @!P3 LDGSTS.E.BYPASS.LTC128B.128 [R252+0xd800], desc[UR20][R6.64] ;  /* 0x0d80000006fcbfae */ /* 0x000fe6000b901d54 */
[C---:B------:R-:W-:Y:S01]  /*7770*/  ISETP.GE.AND P6, PT, R197.reuse, R227, PT ;  /* 0x000000e3c500720c */ /* 0x040fe20003fc6270 */
[----:B------:R-:W-:Y:S01]  /*7780*/  @P2 STS.128 [R252+0xf800], RZ ;  /* 0x00f800fffc002388 */ /* 0x000fe20000000c00 */
[----:B------:R-:W-:-:S02]  /*7790*/  ISETP.GE.AND P5, PT, R197, R226, PT ;  /* 0x000000e2c500720c */ /* 0x000fc40003fa6270 */
[C---:B------:R-:W-:Y:S01]  /*77a0*/  ISETP.GE.AND P4, PT, R197.reuse, R225, PT ;  /* 0x000000e1c500720c */ /* 0x040fe20003f86270 */
[----:B------:R-:W-:Y:S01]  /*77b0*/  @!PT LDS RZ, [RZ] ;  /* 0x00000000fffff984 */ /* 0x000fe20000000800 */
[----:B------:R-:W-:Y:S01]  /*77c0*/  @!PT LDS RZ, [RZ] ;  /* 0x00000000fffff984 */ /* 0x000fe20000000800 */
[----:B------:R-:W-:Y:S01]  /*77d0*/  @!PT LDS RZ, [RZ] ;  /* 0x00000000fffff984 */ /* 0x000fe20000000800 */
[----:B------:R2:W-:Y:S01]  /*77e0*/  @!P2 LDGSTS.E.BYPASS.LTC128B.128 [R252+0xf800], desc[UR20][R4.64+0x80] ;  /* 0x0f80008004fcafae */ /* 0x0005e2000b901d54 */
[----:B------:R-:W-:-:S03]  /*77f0*/  ISETP.GE.AND P1, PT, R197, R224, PT ;  /* 0x000000e0c500720c */ /* 0x000fc60003f26270 */
        /* <DEDUP_REMOVED lines=161> */
[----:B-1----:R-:W-:Y:S01]  /*8210*/  HMMA.16816.F32.BF16 R64, R228, R216, R64 ;  /* 0x000000d8e440723c */ /* 0x002fe20000041840 */
[----:B------:R-:W-:-:S05]  /*8220*/  DEPBAR.LE SB0, 0x0 ;  /* 0x000080000000791a */ /* 0x000fca0000000000 */
[----:B------:R-:W-:Y:S06]  /*8230*/  HMMA.16816.F32.BF16 R60, R228, R218, R60 ;  /* 0x000000dae43c723c */ /* 0x000fec000004183c */
[C---:B--2---:R-:W-:Y:S06]  /*8240*/  HMMA.16816.F32.BF16 R28, R220.reuse, R216, R28 ;  /* 0x000000d8dc1c723c */ /* 0x044fec000004181c */
[----:B------:R-:W-:Y:S06]  /*8250*/  HMMA.16816.F32.BF16 R24, R220, R218, R24 ;  /* 0x000000dadc18723c */ /* 0x000fec0000041818 */
[-C--:B---3--:R-:W-:Y:S06]  /*8260*/  HMMA.16816.F32.BF16 R56, R228, R212.reuse, R56 ;  /* 0x000000d4e438723c */ /* 0x088fec0000041838 */
[C---:B------:R-:W-:Y:S06]  /*8270*/  HMMA.16816.F32.BF16 R20, R220.reuse, R212, R20 ;  /* 0x000000d4dc14723c */ /* 0x040fec0000041814 */
[-C--:B----4-:R-:W-:Y:S06]  /*8280*/  HMMA.16816.F32.BF16 R4, R220, R200.reuse, R4 ;  /* 0x000000c8dc04723c */ /* 0x090fec0000041804 */
[C---:B------:R-:W-:Y:S06]  /*8290*/  HMMA.16816.F32.BF16 R40, R228.reuse, R200, R40 ;  /* 0x000000c8e428723c */ /* 0x040fec0000041828 */
[----:B------:R-:W-:Y:S01]  /*82a0*/  HMMA.16816.F32.BF16 R52, R228, R214, R52 ;  /* 0x000000d6e434723c */ /* 0x000fe20000041834 */
[----:B------:R-:W-:Y:S01]  /*82b0*/  I2FP.F32.S32 R200, R197 ;  /* 0x000000c500c87245 */ /* 0x000fe20000201400 */
[----:B------:R-:W-:-:S04]  /*82c0*/  VIADD R197, R198, 0x8 ;  /* 0x00000008c6c57836 */ /* 0x000fc80000000000 */
[C---:B------:R-:W-:Y:S01]  /*82d0*/  FFMA.FTZ R199, R200.reuse, UR5, R65 ;  /* 0x00000005c8c77c23 */ /* 0x040fe20008010041 */
[C---:B------:R-:W-:Y:S01]  /*82e0*/  FFMA.FTZ R65, R200.reuse, UR5, R67 ;  /* 0x00000005c8417c23 */ /* 0x040fe20008010043 */
[C---:B------:R-:W-:Y:S01]  /*82f0*/  FFMA.FTZ R29, R200.reuse, UR5, R29 ;  /* 0x00000005c81d7c23 */ /* 0x040fe2000801001d */
[----:B------:R-:W-:Y:S01]  /*8300*/  FFMA.FTZ R31, R200, UR5, R31 ;  /* 0x00000005c81f7c23 */ /* 0x000fe2000801001f */
[----:B------:R-:W-:Y:S01]  /*8310*/  VIADD R200, R198, 0x9 ;  /* 0x00000009c6c87836 */ /* 0x000fe20000000000 */
[----:B------:R-:W-:Y:S01]  /*8320*/  FSEL R67, R199, -INF , !P6 ;  /* 0xff800000c7437808 */ /* 0x000fe20007000000 */
[C---:B------:R-:W-:Y:S01]  /*8330*/  HMMA.16816.F32.BF16 R16, R220.reuse, R214, R16 ;  /* 0x000000d6dc10723c */ /* 0x040fe20000041810 */
[----:B------:R-:W-:Y:S02]  /*8340*/  I2FP.F32.S32 R199, R197 ;  /* 0x000000c500c77245 */ /* 0x000fe40000201400 */
[----:B------:R-:W-:Y:S02]  /*8350*/  FSEL R65, R65, -INF , !P5 ;  /* 0xff80000041417808 */ /* 0x000fe40006800000 */
[----:B------:R-:W-:Y:S01]  /*8360*/  FSEL R29, R29, -INF , !P4 ;  /* 0xff8000001d1d7808 */ /* 0x000fe20006000000 */
[----:B------:R-:W-:Y:S01]  /*8370*/  FFMA.FTZ R62, R199, UR5, R62 ;  /* 0x00000005c73e7c23 */ /* 0x000fe2000801003e */
[----:B------:R-:W-:Y:S01]  /*8380*/  ISETP.GE.AND P0, PT, R197, R227, PT ;  /* 0x000000e3c500720c */ /* 0x000fe20003f06270 */
[----:B------:R-:W-:Y:S01]  /*8390*/  FFMA.FTZ R26, R199, UR5, R26 ;  /* 0x00000005c71a7c23 */ /* 0x000fe2000801001a */
[C---:B------:R-:W-:Y:S01]  /*83a0*/  ISETP.GE.AND P6, PT, R197.reuse, R226, PT ;  /* 0x000000e2c500720c */ /* 0x040fe20003fc6270 */
[-C--:B-----5:R-:W-:Y:S01]  /*83b0*/  HMMA.16816.F32.BF16 R12, R220, R204.reuse, R12 ;  /* 0x000000ccdc0c723c */ /* 0x0a0fe2000004180c */
[C---:B------:R-:W-:Y:S01]  /*83c0*/  ISETP.GE.AND P5, PT, R197.reuse, R225, PT ;  /* 0x000000e1c500720c */ /* 0x040fe20003fa6270 */
[----:B------:R-:W-:Y:S01]  /*83d0*/  BAR.SYNC.DEFER_BLOCKING 0x0 ;  /* 0x0000000000007b1d */ /* 0x000fe20000010000 */
[----:B------:R-:W-:Y:S01]  /*83e0*/  ISETP.GE.AND P4, PT, R197, R224, PT ;  /* 0x000000e0c500720c */ /* 0x000fe20003f86270 */
[----:B------:R-:W-:Y:S01]  /*83f0*/  FFMA.FTZ R197, R199, UR5, R60 ;  /* 0x00000005c7c57c23 */ /* 0x000fe2000801003c */
[----:B------:R-:W-:Y:S01]  /*8400*/  FSEL R60, R31, -INF , !P1 ;  /* 0xff8000001f3c7808 */ /* 0x000fe20004800000 */
[----:B------:R-:W-:Y:S01]  /*8410*/  FFMA.FTZ R31, R199, UR5, R24 ;  /* 0x00000005c71f7c23 */ /* 0x000fe20008010018 */
[----:B------:R-:W-:Y:S01]  /*8420*/  I2FP.F32.S32 R24, R200 ;  /* 0x000000c800187245 */ /* 0x000fe20000201400 */
[----:B------:R-:W-:Y:S01]  /*8430*/  HMMA.16816.F32.BF16 R48, R228, R204, R48 ;  /* 0x000000cce430723c */ /* 0x000fe20000041830 */
[----:B------:R-:W-:-:S02]  /*8440*/  FSEL R197, R197, -INF , !P0 ;  /* 0xff800000c5c57808 */ /* 0x000fc40004000000 */
        /* <DEDUP_REMOVED lines=9> */
[----:B------:R-:W-:Y:S01]  /*84e0*/  VIADD R27, R198, 0x11 ;  /* 0x00000011c61b7836 */ /* 0x000fe20000000000 */
[----:B------:R-:W-:Y:S01]  /*84f0*/  ISETP.GE.AND P5, PT, R200, R224, PT ;  /* 0x000000e0c800720c */ /* 0x000fe20003fa6270 */
[----:B------:R-:W-:Y:S01]  /*8500*/  VIADD R200, R198, 0x10 ;  /* 0x00000010c6c87836 */ /* 0x000fe20000000000 */
[----:B------:R-:W-:Y:S01]  /*8510*/  FSEL R63, R199, -INF , !P1 ;  /* 0xff800000c73f7808 */ /* 0x000fe20004800000 */
[----:B------:R-:W-:Y:S01]  /*8520*/  HMMA.16816.F32.BF16 R8, R220, R206, R8 ;  /* 0x000000cedc08723c */ /* 0x000fe20000041808 */
[----:B------:R-:W-:-:S02]  /*8530*/  FSEL R26, R26, -INF , !P4 ;  /* 0xff8000001a1a7808 */ /* 0x000fc40006000000 */
[----:B------:R-:W-:Y:S02]  /*8540*/  I2FP.F32.S32 R199, R200 ;  /* 0x000000c800c77245 */ /* 0x000fe40000201400 */
[C---:B------:R-:W-:Y:S01]  /*8550*/  ISETP.GE.AND P4, PT, R200.reuse, R227, PT ;  /* 0x000000e3c800720c */ /* 0x040fe20003f86270 */
[----:B------:R-:W-:Y:S01]  /*8560*/  HMMA.16816.F32.BF16 R44, R228, R206, R44 ;  /* 0x000000cee42c723c */ /* 0x000fe2000004182c */
[----:B------:R-:W-:Y:S01]  /*8570*/  FSEL R61, R61, -INF , !P0 ;  /* 0xff8000003d3d7808 */ /* 0x000fe20004000000 */
[----:B------:R-:W-:Y:S01]  /*8580*/  FFMA.FTZ R56, R199, UR5, R56 ;  /* 0x00000005c7387c23 */ /* 0x000fe20008010038 */
[----:B------:R-:W-:Y:S01]  /*8590*/  FSEL R25, R25, -INF , !P6 ;  /* 0xff80000019197808 */ /* 0x000fe20007000000 */
[C---:B------:R-:W-:Y:S01]  /*85a0*/  FFMA.FTZ R58, R199.reuse, UR5, R58 ;  /* 0x00000005c73a7c23 */ /* 0x040fe2000801003a */
[C---:B------:R-:W-:Y:S01]  /*85b0*/  ISETP.GE.AND P1, PT, R200.reuse, R226, PT ;  /* 0x000000e2c800720c */ /* 0x040fe20003f26270 */
[C---:B------:R-:W-:Y:S01]  /*85c0*/  FFMA.FTZ R239, R199.reuse, UR5, R22 ;  /* 0x00000005c7ef7c23 */ /* 0x040fe20008010016 */
[----:B------:R-:W-:Y:S01]  /*85d0*/  ISETP.GE.AND P0, PT, R200, R225, PT ;  /* 0x000000e1c800720c */ /* 0x000fe20003f06270 */
[----:B------:R-:W-:Y:S01]  /*85e0*/  VIADD R22, R198, 0x18 ;  /* 0x00000018c6167836 */ /* 0x000fe20000000000 */
[----:B------:R-:W-:Y:S01]  /*85f0*/  ISETP.GE.AND P6, PT, R200, R224, PT ;  /* 0x000000e0c800720c */ /* 0x000fe20003fc6270 */
[----:B------:R-:W-:Y:S01]  /*8600*/  HMMA.16816.F32.BF16 R36, R220, R202, R36 ;  /* 0x000000cadc24723c */ /* 0x000fe20000041824 */
[----:B------:R-:W-:Y:S01]  /*8610*/  FSEL R200, R56, -INF , !P4 ;  /* 0xff80000038c87808 */ /* 0x000fe20006000000 */
[----:B------:R-:W-:Y:S01]  /*8620*/  FFMA.FTZ R56, R199, UR5, R20 ;  /* 0x00000005c7387c23 */ /* 0x000fe20008010014 */
[----:B------:R-:W-:-:S02]  /*8630*/  I2FP.F32.S32 R20, R27 ;  /* 0x0000001b00147245 */ /* 0x000fc40000201400 */
[----:B------:R-:W-:Y:S01]  /*8640*/  FSEL R24, R24, -INF , !P5 ;  /* 0xff80000018187808 */ /* 0x000fe20006800000 */
[----:B------:R-:W-:Y:S01]  /*8650*/  STL [R1+0x14], R200 ;  /* 0x000014c801007387 */ /* 0x000fe20000100800 */
[C---:B------:R-:W-:Y:S01]  /*8660*/  ISETP.GE.AND P5, PT, R27.reuse, R227, PT ;  /* 0x000000e31b00720c */ /* 0x040fe20003fa6270 */
[----:B------:R-:W-:Y:S01]  /*8670*/  FFMA.FTZ R57, R20, UR5, R57 ;  /* 0x0000000514397c23 */ /* 0x000fe20008010039 */
[----:B------:R-:W-:Y:S01]  /*8680*/  FSEL R58, R58, -INF , !P1 ;  /* 0xff8000003a3a7808 */ /* 0x000fe20004800000 */
[----:B------:R-:W-:Y:S01]  /*8690*/  FFMA.FTZ R59, R20, UR5, R59 ;  /* 0x00000005143b7c23 */ /* 0x000fe2000801003b */
[----:B------:R-:W-:Y:S01]  /*86a0*/  FSEL R213, R56, -INF , !P0 ;  /* 0xff80000038d57808 */ /* 0x000fe20004000000 */
[C---:B------:R-:W-:Y:S01]  /*86b0*/  FFMA.FTZ R23, R20.reuse, UR5, R23 ;  /* 0x0000000514177c23 */ /* 0x040fe20008010017 */
[C---:B------:R-:W-:Y:S01]  /*86c0*/  ISETP.GE.AND P4, PT, R27.reuse, R226, PT ;  /* 0x000000e21b00720c */ /* 0x040fe20003f86270 */
[----:B------:R1:W-:Y:S01]  /*86d0*/  STL [R1+0xc], R58 ;  /* 0x00000c3a01007387 */ /* 0x0003e20000100800 */
[C---:B------:R-:W-:Y:S01]  /*86e0*/  ISETP.GE.AND P1, PT, R27.reuse, R225, PT ;  /* 0x000000e11b00720c */ /* 0x040fe20003f26270 */
[----:B------:R-:W-:Y:S01]  /*86f0*/  HMMA.16816.F32.BF16 R32, R228, R202, R32 ;  /* 0x000000cae420723c */ /* 0x000fe20000041820 */
[----:B------:R-:W-:Y:S01]  /*8700*/  ISETP.GE.AND P0, PT, R27, R224, PT ;  /* 0x000000e01b00720c */ /* 0x000fe20003f06270 */
[----:B------:R-:W-:Y:S01]  /*8710*/  FFMA.FTZ R27, R20, UR5, R21 ;  /* 0x00000005141b7c23 */ /* 0x000fe20008010015 */
[----:B------:R-:W-:Y:S01]  /*8720*/  FSEL R56, R57, -INF , !P5 ;  /* 0xff80000039387808 */ /* 0x000fe20006800000 */
[----:B------:R-:W-:Y:S01]  /*8730*/  VIADD R20, R198, 0x19 ;  /* 0x00000019c6147836 */ /* 0x000fe20000000000 */
[----:B------:R-:W-:-:S02]  /*8740*/  I2FP.F32.S32 R21, R22 ;  /* 0x0000001600157245 */ /* 0x000fc40000201400 */
[----:B------:R-:W-:Y:S01]  /*8750*/  FSEL R239, R239, -INF , !P6 ;  /* 0xff800000efef7808 */ /* 0x000fe20007000000 */
[----:B------:R2:W-:Y:S01]  /*8760*/  STL [R1+0x1c], R56 ;  /* 0x00001c3801007387 */ /* 0x0005e20000100800 */
[----:B------:R-:W-:Y:S01]  /*8770*/  FSEL R214, R27, -INF , !P1 ;  /* 0xff8000001bd67808 */ /* 0x000fe20004800000 */
[C---:B------:R-:W-:Y:S01]  /*8780*/  FFMA.FTZ R52, R21.reuse, UR5, R52 ;  /* 0x0000000515347c23 */ /* 0x040fe20008010034 */
[C---:B------:R-:W-:Y:S01]  /*8790*/  ISETP.GE.AND P6, PT, R22.reuse, R227, PT ;  /* 0x000000e31600720c */ /* 0x040fe20003fc6270 */
[----:B------:R-:W-:Y:S01]  /*87a0*/  FFMA.FTZ R54, R21, UR5, R54 ;  /* 0x0000000515367c23 */ /* 0x000fe20008010036 */
[C---:B------:R-:W-:Y:S02]  /*87b0*/  ISETP.GE.AND P5, PT, R22.reuse, R226, PT ;  /* 0x000000e21600720c */ /* 0x040fe40003fa6270 */
[----:B------:R-:W-:Y:S02]  /*87c0*/  ISETP.GE.AND P1, PT, R22, R224, PT ;  /* 0x000000e01600720c */ /* 0x000fe40003f26270 */
[----:B------:R-:W-:-:S02]  /*87d0*/  FSEL R199, R52, -INF , !P6 ;  /* 0xff80000034c77808 */ /* 0x000fc40007000000 */
[----:B------:R-:W-:Y:S02]  /*87e0*/  FSEL R215, R23, -INF , !P0 ;  /* 0xff80000017d77808 */ /* 0x000fe40004000000 */
[----:B------:R-:W-:Y:S02]  /*87f0*/  ISETP.GE.AND P0, PT, R20, R227, PT ;  /* 0x000000e31400720c */ /* 0x000fe40003f06270 */
[----:B-1----:R-:W-:Y:S02]  /*8800*/  FSEL R58, R54, -INF , !P5 ;  /* 0xff800000363a7808 */ /* 0x002fe40006800000 */
[C---:B------:R-:W-:Y:S02]  /*8810*/  ISETP.GE.AND P6, PT, R20.reuse, R226, PT ;  /* 0x000000e21400720c */ /* 0x040fe40003fc6270 */
[----:B------:R-:W-:Y:S02]  /*8820*/  ISETP.GE.AND P5, PT, R20, R225, PT ;  /* 0x000000e11400720c */ /* 0x000fe40003fa6270 */
[----:B--2---:R-:W-:-:S02]  /*8830*/  FSEL R56, R59, -INF , !P4 ;  /* 0xff8000003b387808 */ /* 0x004fc40006000000 */
[----:B------:R-:W-:Y:S01]  /*8840*/  ISETP.GE.AND P4, PT, R22, R225, PT ;  /* 0x000000e11600720c */ /* 0x000fe20003f86270 */
[C---:B------:R-:W-:Y:S01]  /*8850*/  FFMA.FTZ R22, R21.reuse, UR5, R16 ;  /* 0x0000000515167c23 */ /* 0x040fe20008010010 */
[----:B------:R-:W-:Y:S01]  /*8860*/  I2FP.F32.S32 R16, R20 ;  /* 0x0000001400107245 */ /* 0x000fe20000201400 */
[----:B------:R-:W-:Y:S01]  /*8870*/  FFMA.FTZ R21, R21, UR5, R18 ;  /* 0x0000000515157c23 */ /* 0x000fe20008010012 */
[----:B------:R-:W-:Y:S02]  /*8880*/  VIADD R18, R198, 0x20 ;  /* 0x00000020c6127836 */ /* 0x000fe40000000000 */
[----:B------:R-:W-:Y:S01]  /*8890*/  FSEL R52, R22, -INF , !P4 ;  /* 0xff80000016347808 */ /* 0x000fe20006000000 */
[----:B------:R-:W-:Y:S01]  /*88a0*/  FFMA.FTZ R53, R16, UR5, R53 ;  /* 0x0000000510357c23 */ /* 0x000fe20008010035 */
[----:B------:R-:W-:Y:S01]  /*88b0*/  ISETP.GE.AND P4, PT, R20, R224, PT ;  /* 0x000000e01400720c */ /* 0x000fe20003f86270 */
[C---:B------:R-:W-:Y:S01]  /*88c0*/  FFMA.FTZ R55, R16.reuse, UR5, R55 ;  /* 0x0000000510377c23 */ /* 0x040fe20008010037 */
[C---:B------:R-:W-:Y:S01]  /*88d0*/  FFMA.FTZ R20, R16.reuse, UR5, R17 ;  /* 0x0000000510147c23 */ /* 0x040fe20008010011 */
[----:B------:R-:W-:Y:S01]  /*88e0*/  I2FP.F32.S32 R17, R18 ;  /* 0x0000001200117245 */ /* 0x000fe20000201400 */
[----:B------:R-:W-:Y:S01]  /*88f0*/  FFMA.FTZ R19, R16, UR5, R19 ;  /* 0x0000000510137c23 */ /* 0x000fe20008010013 */
[----:B------:R-:W-:-:S02]  /*8900*/  FSEL R205, R21, -INF , !P1 ;  /* 0xff80000015cd7808 */ /* 0x000fc40004800000 */
[----:B------:R-:W-:Y:S01]  /*8910*/  FSEL R54, R53, -INF , !P0 ;  /* 0xff80000035367808 */ /* 0x000fe20004000000 */
[----:B------:R-:W-:Y:S01]  /*8920*/  FFMA.FTZ R12, R17, UR5, R12 ;  /* 0x00000005110c7c23 */ /* 0x000fe2000801000c */
[----:B------:R-:W-:Y:S01]  /*8930*/  FSEL R200, R55, -INF , !P6 ;  /* 0xff80000037c87808 */ /* 0x000fe20007000000 */
[C---:B------:R-:W-:Y:S01]  /*8940*/  FFMA.FTZ R48, R17.reuse, UR5, R48 ;  /* 0x0000000511307c23 */ /* 0x040fe20008010030 */
[----:B------:R-:W-:Y:S01]  /*8950*/  FSEL R216, R20, -INF , !P5 ;  /* 0xff80000014d87808 */ /* 0x000fe20006800000 */
[C---:B------:R-:W-:Y:S01]  /*8960*/  FFMA.FTZ R50, R17.reuse, UR5, R50 ;  /* 0x0000000511327c23 */ /* 0x040fe20008010032 */
[C---:B------:R-:W-:Y:S01]  /*8970*/  ISETP.GE.AND P1, PT, R18.reuse, R227, PT ;  /* 0x000000e31200720c */ /* 0x040fe20003f26270 */
[----:B------:R-:W-:Y:S01]  /*8980*/  FFMA.FTZ R14, R17, UR5, R14 ;  /* 0x00000005110e7c23 */ /* 0x000fe2000801000e */
[C---:B------:R-:W-:Y:S02]  /*8990*/  ISETP.GE.AND P0, PT, R18.reuse, R226, PT ;  /* 0x000000e21200720c */ /* 0x040fe40003f06270 */
[----:B------:R-:W-:-:S02]  /*89a0*/  ISETP.GE.AND P6, PT, R18, R225, PT ;  /* 0x000000e11200720c */ /* 0x000fc40003fc6270 */
[----:B------:R-:W-:Y:S01]  /*89b0*/  ISETP.GE.AND P5, PT, R18, R224, PT ;  /* 0x000000e01200720c */ /* 0x000fe20003fa6270 */
[----:B------:R-:W-:Y:S01]  /*89c0*/  VIADD R18, R198, 0x21 ;  /* 0x00000021c6127836 */ /* 0x000fe20000000000 */
[----:B------:R-:W-:Y:S01]  /*89d0*/  FSEL R233, R12, -INF , !P6 ;  /* 0xff8000000ce97808 */ /* 0x000fe20007000000 */
[----:B------:R-:W-:Y:S01]  /*89e0*/  VIADD R12, R198, 0x28 ;  /* 0x00000028c60c7836 */ /* 0x000fe20000000000 */
[----:B------:R-:W-:Y:S02]  /*89f0*/  FSEL R55, R19, -INF , !P4 ;  /* 0xff80000013377808 */ /* 0x000fe40006000000 */
[----:B------:R-:W-:Y:S02]  /*8a00*/  I2FP.F32.S32 R16, R18 ;  /* 0x0000001200107245 */ /* 0x000fe40000201400 */
[----:B------:R-:W-:Y:S02]  /*8a10*/  FSEL R223, R48, -INF , !P1 ;  /* 0xff80000030df7808 */ /* 0x000fe40004800000 */
[----:B------:R-:W-:Y:S01]  /*8a20*/  FSEL R232, R50, -INF , !P0 ;  /* 0xff80000032e87808 */ /* 0x000fe20004000000 */
[C---:B------:R-:W-:Y:S01]  /*8a30*/  FFMA.FTZ R49, R16.reuse, UR5, R49 ;  /* 0x0000000510317c23 */ /* 0x040fe20008010031 */
[C---:B------:R-:W-:Y:S01]  /*8a40*/  FFMA.FTZ R51, R16.reuse, UR5, R51 ;  /* 0x0000000510337c23 */ /* 0x040fe20008010033 */
[----:B------:R-:W-:Y:S01]  /*8a50*/  FFMA.FTZ R235, R16, UR5, R13 ;  /* 0x0000000510eb7c23 */ /* 0x000fe2000801000d */
[----:B------:R-:W-:Y:S01]  /*8a60*/  ISETP.GE.AND P4, PT, R18, R227, PT ;  /* 0x000000e31200720c */ /* 0x000fe20003f86270 */
[----:B------:R-:W-:Y:S01]  /*8a70*/  FFMA.FTZ R15, R16, UR5, R15 ;  /* 0x00000005100f7c23 */ /* 0x000fe2000801000f */
[----:B------:R-:W-:-:S02]  /*8a80*/  ISETP.GE.AND P1, PT, R18, R226, PT ;  /* 0x000000e21200720c */ /* 0x000fc40003f26270 */
[----:B------:R-:W-:Y:S02]  /*8a90*/  ISETP.GE.AND P0, PT, R18, R225, PT ;  /* 0x000000e11200720c */ /* 0x000fe40003f06270 */
[----:B------:R-:W-:Y:S02]  /*8aa0*/  I2FP.F32.S32 R13, R12 ;  /* 0x0000000c000d7245 */ /* 0x000fe40000201400 */
[----:B------:R-:W-:Y:S02]  /*8ab0*/  FSEL R234, R14, -INF , !P5 ;  /* 0xff8000000eea7808 */ /* 0x000fe40006800000 */
[----:B------:R-:W-:Y:S01]  /*8ac0*/  FSEL R238, R49, -INF , !P4 ;  /* 0xff80000031ee7808 */ /* 0x000fe20006000000 */
[----:B------:R-:W-:Y:S01]  /*8ad0*/  FFMA.FTZ R44, R13, UR5, R44 ;  /* 0x000000050d2c7c23 */ /* 0x000fe2000801002c */
[----:B------:R-:W-:Y:S01]  /*8ae0*/  FSEL R237, R51, -INF , !P1 ;  /* 0xff80000033ed7808 */ /* 0x000fe20004800000 */
[----:B------:R-:W-:Y:S01]  /*8af0*/  FFMA.FTZ R46, R13, UR5, R46 ;  /* 0x000000050d2e7c23 */ /* 0x000fe2000801002e */
[----:B------:R-:W-:Y:S01]  /*8b00*/  FSEL R235, R235, -INF , !P0 ;  /* 0xff800000ebeb7808 */ /* 0x000fe20004000000 */
[C---:B------:R-:W-:Y:S01]  /*8b10*/  FFMA.FTZ R8, R13.reuse, UR5, R8 ;  /* 0x000000050d087c23 */ /* 0x040fe20008010008 */
[C---:B------:R-:W-:Y:S01]  /*8b20*/  ISETP.GE.AND P5, PT, R12.reuse, R227, PT ;  /* 0x000000e30c00720c */ /* 0x040fe20003fa6270 */
[----:B------:R-:W-:Y:S01]  /*8b30*/  FFMA.FTZ R10, R13, UR5, R10 ;  /* 0x000000050d0a7c23 */ /* 0x000fe2000801000a */
[----:B------:R-:W-:-:S02]  /*8b40*/  ISETP.GE.AND P4, PT, R12, R226, PT ;  /* 0x000000e20c00720c */ /* 0x000fc40003f86270 */
[C---:B------:R-:W-:Y:S02]  /*8b50*/  ISETP.GE.AND P1, PT, R12.reuse, R225, PT ;  /* 0x000000e10c00720c */ /* 0x040fe40003f26270 */
[-C--:B------:R-:W-:Y:S01]  /*8b60*/  ISETP.GE.AND P0, PT, R12, R224.reuse, PT ;  /* 0x000000e00c00720c */ /* 0x080fe20003f06270 */
[----:B------:R-:W-:Y:S01]  /*8b70*/  VIADD R12, R198, 0x29 ;  /* 0x00000029c60c7836 */ /* 0x000fe20000000000 */
[----:B------:R-:W-:Y:S02]  /*8b80*/  ISETP.GE.AND P6, PT, R18, R224, PT ;  /* 0x000000e01200720c */ /* 0x000fe40003fc6270 */
[----:B------:R-:W-:Y:S02]  /*8b90*/  FSEL R53, R44, -INF , !P5 ;  /* 0xff8000002c357808 */ /* 0x000fe40006800000 */
[----:B------:R-:W-:Y:S02]  /*8ba0*/  FSEL R236, R15, -INF , !P6 ;  /* 0xff8000000fec7808 */ /* 0x000fe40007000000 */
[----:B------:R-:W-:-:S02]  /*8bb0*/  FSEL R50, R46, -INF , !P4 ;  /* 0xff8000002e327808 */ /* 0x000fc40006000000 */
[----:B------:R-:W-:Y:S02]  /*8bc0*/  FSEL R48, R8, -INF , !P1 ;  /* 0xff80000008307808 */ /* 0x000fe40004800000 */
[C---:B------:R-:W-:Y:S02]  /*8bd0*/  ISETP.GE.AND P6, PT, R12.reuse, R227, PT ;  /* 0x000000e30c00720c */ /* 0x040fe40003fc6270 */
[C---:B------:R-:W-:Y:S02]  /*8be0*/  ISETP.GE.AND P5, PT, R12.reuse, R226, PT ;  /* 0x000000e20c00720c */ /* 0x040fe40003fa6270 */
[C---:B------:R-:W-:Y:S02]  /*8bf0*/  ISETP.GE.AND P4, PT, R12.reuse, R225, PT ;  /* 0x000000e10c00720c */ /* 0x040fe40003f86270 */
[----:B------:R-:W-:Y:S02]  /*8c00*/  ISETP.GE.AND P1, PT, R12, R224, PT ;  /* 0x000000e00c00720c */ /* 0x000fe40003f26270 */
[----:B------:R-:W-:Y:S01]  /*8c10*/  I2FP.F32.S32 R8, R12 ;  /* 0x0000000c00087245 */ /* 0x000fe20000201400 */
[----:B------:R-:W-:Y:S01]  /*8c20*/  VIADD R12, R198, 0x30 ;  /* 0x00000030c60c7836 */ /* 0x000fe20000000000 */
[----:B------:R-:W-:-:S03]  /*8c30*/  FSEL R51, R10, -INF , !P0 ;  /* 0xff8000000a337808 */ /* 0x000fc60004000000 */
[C---:B------:R-:W-:Y:S01]  /*8c40*/  FFMA.FTZ R10, R8.reuse, UR5, R9 ;  /* 0x00000005080a7c23 */ /* 0x040fe20008010009 */
[C---:B------:R-:W-:Y:S01]  /*8c50*/  FFMA.FTZ R45, R8.reuse, UR5, R45 ;  /* 0x00000005082d7c23 */ /* 0x040fe2000801002d */
[C---:B------:R-:W-:Y:S01]  /*8c60*/  FFMA.FTZ R47, R8.reuse, UR5, R47 ;  /* 0x00000005082f7c23 */ /* 0x040fe2000801002f */
[----:B------:R-:W-:Y:S01]  /*8c70*/  I2FP.F32.S32 R9, R12 ;  /* 0x0000000c00097245 */ /* 0x000fe20000201400 */
[----:B------:R-:W-:Y:S01]  /*8c80*/  FFMA.FTZ R11, R8, UR5, R11 ;  /* 0x00000005080b7c23 */ /* 0x000fe2000801000b */
[----:B------:R-:W-:Y:S01]  /*8c90*/  VIADD R8, R198, 0x31 ;  /* 0x00000031c6087836 */ /* 0x000fe20000000000 */
[----:B------:R-:W-:Y:S02]  /*8ca0*/  FSEL R49, R45, -INF , !P6 ;  /* 0xff8000002d317808 */ /* 0x000fe40007000000 */
[----:B------:R-:W-:Y:S01]  /*8cb0*/  FSEL R217, R47, -INF , !P5 ;  /* 0xff8000002fd97808 */ /* 0x000fe20006800000 */
[C---:B------:R-:W-:Y:S01]  /*8cc0*/  FFMA.FTZ R42, R9.reuse, UR5, R42 ;  /* 0x00000005092a7c23 */ /* 0x040fe2000801002a */
[C---:B------:R-:W-:Y:S01]  /*8cd0*/  FFMA.FTZ R4, R9.reuse, UR5, R4 ;  /* 0x0000000509047c23 */ /* 0x040fe20008010004 */
[C---:B------:R-:W-:Y:S01]  /*8ce0*/  ISETP.GE.AND P6, PT, R12.reuse, R226, PT ;  /* 0x000000e20c00720c */ /* 0x040fe20003fc6270 */
[C---:B------:R-:W-:Y:S01]  /*8cf0*/  FFMA.FTZ R40, R9.reuse, UR5, R40 ;  /* 0x0000000509287c23 */ /* 0x040fe20008010028 */
[----:B------:R-:W-:Y:S01]  /*8d00*/  ISETP.GE.AND P5, PT, R12, R225, PT ;  /* 0x000000e10c00720c */ /* 0x000fe20003fa6270 */
[----:B------:R-:W-:Y:S01]  /*8d10*/  FFMA.FTZ R206, R9, UR5, R6 ;  /* 0x0000000509ce7c23 */ /* 0x000fe20008010006 */
[----:B------:R-:W-:-:S02]  /*8d20*/  FSEL R9, R42, -INF , !P6 ;  /* 0xff8000002a097808 */ /* 0x000fc40007000000 */
[----:B------:R-:W-:Y:S01]  /*8d30*/  FSEL R212, R4, -INF , !P5 ;  /* 0xff80000004d47808 */ /* 0x000fe20006800000 */
[----:B------:R-:W-:Y:S01]  /*8d40*/  VIADD R4, R198, 0x38 ;  /* 0x00000038c6047836 */ /* 0x000fe20000000000 */
[----:B------:R-:W-:Y:S01]  /*8d50*/  I2FP.F32.S32 R6, R8 ;  /* 0x0000000800067245 */ /* 0x000fe20000201400 */
[----:B------:R1:W-:Y:S01]  /*8d60*/  STL [R1+0x54], R9 ;  /* 0x0000540901007387 */ /* 0x0003e20000100800 */
[-C--:B------:R-:W-:Y:S02]  /*8d70*/  ISETP.GE.AND P0, PT, R12, R227.reuse, PT ;  /* 0x000000e30c00720c */ /* 0x080fe40003f06270 */
[----:B------:R-:W-:Y:S01]  /*8d80*/  FSEL R222, R10, -INF , !P4 ;  /* 0xff8000000ade7808 */ /* 0x000fe20006000000 */
[C---:B------:R-:W-:Y:S01]  /*8d90*/  FFMA.FTZ R41, R6.reuse, UR5, R41 ;  /* 0x0000000506297c23 */ /* 0x040fe20008010029 */
[----:B------:R-:W-:Y:S01]  /*8da0*/  FSEL R201, R11, -INF , !P1 ;  /* 0xff8000000bc97808 */ /* 0x000fe20004800000 */
[----:B------:R-:W-:Y:S01]  /*8db0*/  FFMA.FTZ R43, R6, UR5, R43 ;  /* 0x00000005062b7c23 */ /* 0x000fe2000801002b */
[----:B------:R-:W-:Y:S01]  /*8dc0*/  FSEL R57, R40, -INF , !P0 ;  /* 0xff80000028397808 */ /* 0x000fe20004000000 */
[----:B------:R-:W-:Y:S01]  /*8dd0*/  FFMA.FTZ R5, R6, UR5, R5 ;  /* 0x0000000506057c23 */ /* 0x000fe20008010005 */
[----:B------:R-:W-:Y:S01]  /*8de0*/  ISETP.GE.AND P4, PT, R12, R224, PT ;  /* 0x000000e00c00720c */ /* 0x000fe20003f86270 */
[----:B------:R-:W-:Y:S01]  /*8df0*/  FFMA.FTZ R7, R6, UR5, R7 ;  /* 0x0000000506077c23 */ /* 0x000fe20008010007 */
[----:B------:R-:W-:-:S02]  /*8e00*/  ISETP.GE.AND P1, PT, R8, R227, PT ;  /* 0x000000e30800720c */ /* 0x000fc40003f26270 */
[C---:B------:R-:W-:Y:S02]  /*8e10*/  ISETP.GE.AND P0, PT, R8.reuse, R226, PT ;  /* 0x000000e20800720c */ /* 0x040fe40003f06270 */
[C---:B------:R-:W-:Y:S02]  /*8e20*/  ISETP.GE.AND P6, PT, R8.reuse, R225, PT ;  /* 0x000000e10800720c */ /* 0x040fe40003fc6270 */
[----:B------:R-:W-:Y:S02]  /*8e30*/  ISETP.GE.AND P5, PT, R8, R224, PT ;  /* 0x000000e00800720c */ /* 0x000fe40003fa6270 */
[----:B------:R-:W-:Y:S02]  /*8e40*/  FSEL R206, R206, -INF , !P4 ;  /* 0xff800000cece7808 */ /* 0x000fe40006000000 */
[----:B------:R-:W-:Y:S02]  /*8e50*/  FSEL R59, R41, -INF , !P1 ;  /* 0xff800000293b7808 */ /* 0x000fe40004800000 */
[----:B------:R-:W-:-:S02]  /*8e60*/  FSEL R8, R43, -INF , !P0 ;  /* 0xff8000002b087808 */ /* 0x000fc40004000000 */
[----:B-1----:R-:W-:Y:S02]  /*8e70*/  I2FP.F32.S32 R9, R4 ;  /* 0x0000000400097245 */ /* 0x002fe40000201400 */
[C---:B------:R-:W-:Y:S01]  /*8e80*/  ISETP.GE.AND P4, PT, R4.reuse, R227, PT ;  /* 0x000000e30400720c */ /* 0x040fe20003f86270 */
[----:B------:R-:W-:Y:S01]  /*8e90*/  STL [R1+0x58], R8 ;  /* 0x0000580801007387 */ /* 0x000fe20000100800 */
[C---:B------:R-:W-:Y:S01]  /*8ea0*/  ISETP.GE.AND P1, PT, R4.reuse, R226, PT ;  /* 0x000000e20400720c */ /* 0x040fe20003f26270 */
[C---:B------:R-:W-:Y:S01]  /*8eb0*/  FFMA.FTZ R36, R9.reuse, UR5, R36 ;  /* 0x0000000509247c23 */ /* 0x040fe20008010024 */
[C---:B------:R-:W-:Y:S01]  /*8ec0*/  FFMA.FTZ R32, R9.reuse, UR5, R32 ;  /* 0x0000000509207c23 */ /* 0x040fe20008010020 */
[C---:B------:R-:W-:Y:S01]  /*8ed0*/  FFMA.FTZ R34, R9.reuse, UR5, R34 ;  /* 0x0000000509227c23 */ /* 0x040fe20008010022 */
[----:B------:R-:W-:Y:S01]  /*8ee0*/  ISETP.GE.AND P0, PT, R4, R225, PT ;  /* 0x000000e10400720c */ /* 0x000fe20003f06270 */
[----:B------:R-:W-:Y:S01]  /*8ef0*/  FFMA.FTZ R38, R9, UR5, R38 ;  /* 0x0000000509267c23 */ /* 0x000fe20008010026 */
[----:B------:R-:W-:-:S02]  /*8f00*/  FSEL R218, R5, -INF , !P6 ;  /* 0xff80000005da7808 */ /* 0x000fc40007000000 */
[----:B------:R-:W-:Y:S02]  /*8f10*/  ISETP.GE.AND P6, PT, R4, R224, PT ;  /* 0x000000e00400720c */ /* 0x000fe40003fc6270 */
[----:B------:R-:W-:Y:S02]  /*8f20*/  FSEL R220, R7, -INF , !P5 ;  /* 0xff80000007dc7808 */ /* 0x000fe40006800000 */
[----:B------:R-:W-:Y:S02]  /*8f30*/  FSEL R41, R32, -INF , !P4 ;  /* 0xff80000020297808 */ /* 0x000fe40006000000 */
[----:B------:R-:W-:Y:S02]  /*8f40*/  FSEL R4, R34, -INF , !P1 ;  /* 0xff80000022047808 */ /* 0x000fe40004800000 */
[----:B------:R-:W-:Y:S02]  /*8f50*/  FSEL R219, R36, -INF , !P0 ;  /* 0xff80000024db7808 */ /* 0x000fe40004000000 */
[----:B------:R-:W-:Y:S01]  /*8f60*/  I2FP.F32.S32 R5, R198 ;  /* 0x000000c600057245 */ /* 0x000fe20000201400 */
[----:B------:R1:W-:Y:S01]  /*8f70*/  STL [R1+0x5c], R4 ;  /* 0x00005c0401007387 */ /* 0x0003e20000100800 */
[----:B------:R-:W-:-:S02]  /*8f80*/  ISETP.GE.AND P5, PT, R198, R227, PT ;  /* 0x000000e3c600720c */ /* 0x000fc40003fa6270 */
[C---:B------:R-:W-:Y:S01]  /*8f90*/  ISETP.GE.AND P4, PT, R198.reuse, R226, PT ;  /* 0x000000e2c600720c */ /* 0x040fe20003f86270 */
[C---:B------:R-:W-:Y:S01]  /*8fa0*/  FFMA.FTZ R15, R5.reuse, UR5, R64 ;  /* 0x00000005050f7c23 */ /* 0x040fe20008010040 */
[C---:B------:R-:W-:Y:S01]  /*8fb0*/  ISETP.GE.AND P1, PT, R198.reuse, R225, PT ;  /* 0x000000e1c600720c */ /* 0x040fe20003f26270 */
[----:B------:R-:W-:Y:S01]  /*8fc0*/  FFMA.FTZ R12, R5, UR5, R30 ;  /* 0x00000005050c7c23 */ /* 0x000fe2000801001e */
[C---:B------:R-:W-:Y:S01]  /*8fd0*/  ISETP.GE.AND P0, PT, R198.reuse, R224, PT ;  /* 0x000000e0c600720c */ /* 0x040fe20003f06270 */
[----:B------:R-:W-:Y:S01]  /*8fe0*/  VIADD R198, R198, 0x39 ;  /* 0x00000039c6c67836 */ /* 0x000fe20000000000 */
[----:B------:R-:W-:Y:S01]  /*8ff0*/  FSEL R15, R15, -INF , !P5 ;  /* 0xff8000000f0f7808 */ /* 0x000fe20006800000 */
[C---:B------:R-:W-:Y:S01]  /*9000*/  FFMA.FTZ R14, R5.reuse, UR5, R66 ;  /* 0x00000005050e7c23 */ /* 0x040fe20008010042 */
[----:B------:R-:W-:Y:S01]  /*9010*/  FSEL R12, R12, -INF , !P0 ;  /* 0xff8000000c0c7808 */ /* 0x000fe20004000000 */
[----:B------:R-:W-:Y:S01]  /*9020*/  FFMA.FTZ R13, R5, UR5, R28 ;  /* 0x00000005050d7c23 */ /* 0x000fe2000801001c */
[----:B------:R-:W-:-:S02]  /*9030*/  ISETP.GE.AND P5, PT, R198, R226, PT ;  /* 0x000000e2c600720c */ /* 0x000fc40003fa6270 */
[----:B------:R-:W-:Y:S02]  /*9040*/  PLOP3.LUT P0, PT, PT, PT, UP0, 0x80, 0x0 ;  /* 0x000000000000781c */ /* 0x000fe40003f0f008 */
[----:B------:R-:W-:Y:S02]  /*9050*/  FSEL R204, R38, -INF , !P6 ;  /* 0xff80000026cc7808 */ /* 0x000fe40007000000 */
[----:B------:R-:W-:Y:S02]  /*9060*/  FSEL R14, R14, -INF , !P4 ;  /* 0xff8000000e0e7808 */ /* 0x000fe40006000000 */
[----:B------:R-:W-:Y:S02]  /*9070*/  FSEL R13, R13, -INF , !P1 ;  /* 0xff8000000d0d7808 */ /* 0x000fe40004800000 */
[----:B------:R-:W-:Y:S02]  /*9080*/  ISETP.GE.AND P6, PT, R198, R227, PT ;  /* 0x000000e3c600720c */ /* 0x000fe40003fc6270 */
[----:B-1----:R-:W-:-:S02]  /*9090*/  I2FP.F32.S32 R4, R198 ;  /* 0x000000c600047245 */ /* 0x002fc40000201400 */
[C---:B------:R-:W-:Y:S02]  /*90a0*/  ISETP.GE.AND P4, PT, R198.reuse, R225, PT ;  /* 0x000000e1c600720c */ /* 0x040fe40003f86270 */
[----:B------:R-:W-:Y:S01]  /*90b0*/  ISETP.GE.AND P1, PT, R198, R224, PT ;  /* 0x000000e0c600720c */ /* 0x000fe20003f26270 */
[C---:B------:R-:W-:Y:S01]  /*90c0*/  FFMA.FTZ R35, R4.reuse, UR5, R35 ;  /* 0x0000000504237c23 */ /* 0x040fe20008010023 */
[C---:B------:R-:W-:Y:S01]  /*90d0*/  FFMA.FTZ R33, R4.reuse, UR5, R33 ;  /* 0x0000000504217c23 */ /* 0x040fe20008010021 */
[C---:B------:R-:W-:Y:S01]  /*90e0*/  FFMA.FTZ R37, R4.reuse, UR5, R37 ;  /* 0x0000000504257c23 */ /* 0x040fe20008010025 */
[----:B------:R-:W-:Y:S02]  /*90f0*/  FFMA.FTZ R39, R4, UR5, R39 ;  /* 0x0000000504277c23 */ /* 0x000fe40008010027 */
[----:B------:R-:W-:Y:S02]  /*9100*/  FSEL R4, R35, -INF , !P5 ;  /* 0xff80000023047808 */ /* 0x000fe40006800000 */
[----:B------:R-:W-:-:S02]  /*9110*/  FSEL R40, R33, -INF , !P6 ;  /* 0xff80000021287808 */ /* 0x000fc40007000000 */
[----:B------:R-:W-:Y:S01]  /*9120*/  FSEL R221, R37, -INF , !P4 ;  /* 0xff80000025dd7808 */ /* 0x000fe20006000000 */
[----:B------:R1:W-:Y:S01]  /*9130*/  STL [R1+0x60], R4 ;  /* 0x0000600401007387 */ /* 0x0003e20000100800 */
[----:B------:R-:W-:Y:S01]  /*9140*/  FSEL R207, R39, -INF , !P1 ;  /* 0xff80000027cf7808 */ /* 0x000fe20004800000 */
[----:B------:R-:W-:Y:S06]  /*9150*/  @!P0 BRA `(.L_x_421) ;  /* 0x00000004005c8947 */ /* 0x000fec0003800000 */
        /* <DEDUP_REMOVED lines=14> */
[----:B-1----:R-:W1:Y:S05]  /*9240*/  @!P3 LDC.64 R4, c[0x0][0x218] ;  /* 0x00008600ff04bb82 */ /* 0x002e6a0000000a00 */
[----:B------:R-:W-:Y:S01]  /*9250*/  IMAD.U32 R18, RZ, RZ, UR4 ;  /* 0x00000004ff127e24 */ /* 0x000fe2000f8e00ff */
[----:B--2---:R-:W-:-:S04]  /*9260*/  LEA R17, P1, R17, R20, 0x6 ;  /* 0x0000001411117211 */ /* 0x004fc800078230ff */
[----:B---3--:R-:W-:Y:S02]  /*9270*/  LEA.HI.X R18, R11, R23, R18, 0x6, P1 ;  /* 0x000000170b127211 */ /* 0x008fe400008f3412 */
[C---:B----4-:R-:W-:Y:S01]  /*9280*/  @!P3 LEA R32, P1, R17.reuse, R8, 0x1 ;  /* 0x000000081120b211 */ /* 0x050fe200078208ff */
[----:B------:R-:W2:Y:S01]  /*9290*/  @!P2 LDC.64 R10, c[0x0][0x218] ;  /* 0x00008600ff0aab82 */ /* 0x000ea20000000a00 */
[C---:B------:R-:W-:Y:S02]  /*92a0*/  IADD3 R16, P4, R17.reuse, UR32, RZ ;  /* 0x0000002011107c10 */ /* 0x040fe4000ff9e0ff */
[C---:B------:R-:W-:Y:S02]  /*92b0*/  @!P3 LEA.HI.X R33, R17.reuse, R9, R18, 0x1, P1 ;  /* 0x000000091121b211 */ /* 0x040fe400008f0c12 */
[----:B-----5:R-:W-:-:S03]  /*92c0*/  @!P2 LEA R20, P1, R17, R6, 0x1 ;  /* 0x000000061114a211 */ /* 0x020fc600078208ff */
[----:B------:R-:W3:Y:S01]  /*92d0*/  @!P3 LDC.64 R8, c[0x0][0x218] ;  /* 0x00008600ff08bb82 */ /* 0x000ee20000000a00 */
[----:B------:R-:W-:Y:S01]  /*92e0*/  @!P2 LEA.HI.X R21, R17, R7, R18, 0x1, P1 ;  /* 0x000000071115a211 */ /* 0x000fe200008f0c12 */
[----:B------:R-:W-:Y:S01]  /*92f0*/  @!PT LDS RZ, [RZ] ;  /* 0x00000000fffff984 */ /* 0x000fe20000000800 */
[----:B------:R-:W-:Y:S01]  /*9300*/  @!PT LDS RZ, [RZ] ;  /* 0x00000000fffff984 */ /* 0x000fe20000000800 */
[----:B------:R-:W-:Y:S01]  /*9310*/  @!PT LDS RZ, [RZ] ;  /* 0x00000000fffff984 */ /* 0x000fe20000000800 */
[----:B------:R4:W-:Y:S01]  /*9320*/  @!P3 LDGSTS.E.BYPASS.LTC128B.128 [R252+0x8000], desc[UR20][R32.64] ;  /* 0x0800000020fcbfae */ /* 0x0009e2000b901d54 */
[----:B-1----:R-:W-:Y:S02]  /*9330*/  @!P3 LEA R22, P1, R16, R4, 0x1 ;  /* 0x000000041016b211 */ /* 0x002fe400078208ff */
[----:B------:R-:W-:Y:S01]  /*9340*/  IADD3.X R17, R18, UR31, RZ, P4, !PT ;  /* 0x0000001f12117c10 */ /* 0x000fe2000a7fe4ff */
[----:B------:R4:W-:Y:S02]  /*9350*/  @P2 STS.128 [R252+0xa000], RZ ;  /* 0x00a000fffc002388 */ /* 0x0009e40000000c00 */
[----:B------:R-:W1:Y:S01]  /*9360*/  @!P2 LDC.64 R6, c[0x0][0x218] ;  /* 0x00008600ff06ab82 */ /* 0x000e620000000a00 */
[C-C-:B------:R-:W-:Y:S01]  /*9370*/  @!P3 LEA.HI.X R23, R16.reuse, R5, R17.reuse, 0x1, P1 ;  /* 0x000000051017b211 */ /* 0x140fe200008f0c11 */
[----:B------:R-:W-:Y:S01]  /*9380*/  @!PT LDS RZ, [RZ] ;  /* 0x00000000fffff984 */ /* 0x000fe20000000800 */
[----:B------:R-:W-:Y:S01]  /*9390*/  @!PT LDS RZ, [RZ] ;  /* 0x00000000fffff984 */ /* 0x000fe20000000800 */
[----:B------:R-:W-:Y:S01]  /*93a0*/  @!PT LDS RZ, [RZ] ;  /* 0x00000000fffff984 */ /* 0x000fe20000000800 */
[----:B------:R4:W-:Y:S04]  /*93b0*/  @!P2 LDGSTS.E.BYPASS.LTC128B.128 [R252+0xa000], desc[UR20][R20.64+0x80] ;  /* 0x0a00008014fcafae */ /* 0x0009e8000b901d54 */
[----:B------:R4:W-:Y:S02]  /*93c0*/  @P3 STS.128 [R252+0x8800], RZ ;  /* 0x008800fffc003388 */ /* 0x0009e40000000c00 */
[----:B------:R-:W5:Y:S01]  /*93d0*/  @!P3 LDC.64 R4, c[0x0][0x218] ;  /* 0x00008600ff04bb82 */ /* 0x000f620000000a00 */
[C---:B--2---:R-:W-:Y:S01]  /*93e0*/  @!P2 LEA R18, P1, R16.reuse, R10, 0x1 ;  /* 0x0000000a1012a211 */ /* 0x044fe200078208ff */
[----:B------:R-:W-:Y:S01]  /*93f0*/  @!PT LDS RZ, [RZ] ;  /* 0x00000000fffff984 */ /* 0x000fe20000000800 */
[----:B------:R-:W-:Y:S01]  /*9400*/  @!PT LDS RZ, [RZ] ;  /* 0x00000000fffff984 */ /* 0x000fe20000000800 */
[----:B------:R-:W-:Y:S01]  /*9410*/  @!PT LDS RZ, [RZ] ;  /* 0x00000000fffff984 */ /* 0x000fe20000000800 */
[----:B------:R4:W-:Y:S03]  /*9420*/  @!P3 LDGSTS.E.BYPASS.LTC128B.128 [R252+0x8800], desc[UR20][R22.64] ;  /* 0x0880000016fcbfae */ /* 0x0009e6000b901d54 */
[C---:B------:R-:W-:Y:S01]  /*9430*/  @!P2 LEA.HI.X R19, R16.reuse, R11, R17, 0x1, P1 ;  /* 0x0000000b1013a211 */ /* 0x040fe200008f0c11 */
[----:B------:R4:W-:Y:S01]  /*9440*/  @P2 STS.128 [R252+0xa800], RZ ;  /* 0x00a800fffc002388 */ /* 0x0009e20000000c00 */
[----:B------:R-:W-:-:S03]  /*9450*/  IADD3 R16, P1, R16, UR32, RZ ;  /* 0x0000002010107c10 */ /* 0x000fc6000ff3e0ff */
[----:B------:R-:W-:Y:S01]  /*9460*/  @!PT LDS RZ, [RZ] ;  /* 0x00000000fffff984 */ /* 0x000fe20000000800 */
[----:B------:R-:W-:Y:S01]  /*9470*/  @!PT LDS RZ, [RZ] ;  /* 0x00000000fffff984 */ /* 0x000fe20000000800 */
[----:B------:R-:W-:Y:S01]  /*9480*/  @!PT LDS RZ, [RZ] ;  /* 0x00000000fffff984 */ /* 0x000fe20000000800 */
[----:B------:R4:W-:Y:S01]  /*9490*/  @!P2 LDGSTS.E.BYPASS.LTC128B.128 [R252+0xa800], desc[UR20][R18.64+0x80] ;  /* 0x0a80008012fcafae */ /* 0x0009e2000b901d54 */
[----:B------:R-:W-:Y:S02]  /*94a0*/  IADD3.X R17, R17, UR31, RZ, P1, !PT ;  /* 0x0000001f11117c10 */ /* 0x000fe40008ffe4ff */
[C---:B---3--:R-:W-:Y:S01]  /*94b0*/  @!P3 LEA R8, P5, R16.reuse, R8, 0x1 ;  /* 0x000000081008b211 */ /* 0x048fe200078a08ff */
[----:B------:R4:W-:Y:S01]  /*94c0*/  @P3 STS.128 [R252+0x9000], RZ ;  /* 0x009000fffc003388 */ /* 0x0009e20000000c00 */
[C---:B-1----:R-:W-:Y:S02]  /*94d0*/  @!P2 LEA R10, P1, R16.reuse, R6, 0x1 ;  /* 0x00000006100aa211 */ /* 0x042fe400078208ff */
[C---:B------:R-:W-:Y:S02]  /*94e0*/  IADD3 R6, P4, R16.reuse, UR32, RZ ;  /* 0x0000002010067c10 */ /* 0x040fe4000ff9e0ff */
[C-C-:B------:R-:W-:Y:S02]  /*94f0*/  @!P3 LEA.HI.X R9, R16.reuse, R9, R17.reuse, 0x1, P5 ;  /* 0x000000091009b211 */ /* 0x140fe400028f0c11 */
[----:B------:R-:W-:-:S02]  /*9500*/  @!P2 LEA.HI.X R11, R16, R7, R17, 0x1, P1 ;  /* 0x00000007100ba211 */ /* 0x000fc400008f0c11 */
[----:B-----5:R-:W-:Y:S01]  /*9510*/  @!P3 LEA R4, P1, R6, R4, 0x1 ;  /* 0x000000040604b211 */ /* 0x020fe200078208ff */
[----:B------:R-:W-:Y:S01]  /*9520*/  @!PT LDS RZ, [RZ] ;  /* 0x00000000fffff984 */ /* 0x000fe20000000800 */
[----:B------:R-:W-:Y:S01]  /*9530*/  @!PT LDS RZ, [RZ] ;  /* 0x00000000fffff984 */ /* 0x000fe20000000800 */
[----:B------:R-:W-:Y:S01]  /*9540*/  @!PT LDS RZ, [RZ] ;  /* 0x00000000fffff984 */ /* 0x000fe20000000800 */
[----:B------:R4:W-:Y:S01]  /*9550*/  @!P3 LDGSTS.E.BYPASS.LTC128B.128 [R252+0x9000], desc[UR20][R8.64] ;  /* 0x0900000008fcbfae */ /* 0x0009e2000b901d54 */
[----:B------:R-:W-:-:S03]  /*9560*/  IADD3.X R17, R17, UR31, RZ, P4, !PT ;  /* 0x0000001f11117c10 */ /* 0x000fc6000a7fe4ff */
[----:B------:R4:W-:Y:S01]  /*9570*/  @P2 STS.128 [R252+0xb000], RZ ;  /* 0x00b000fffc002388 */ /* 0x0009e20000000c00 */
[----:B------:R-:W-:-:S03]  /*9580*/  @!P3 LEA.HI.X R5, R6, R5, R17, 0x1, P1 ;  /* 0x000000050605b211 */ /* 0x000fc600008f0c11 */
        /* <DEDUP_REMOVED lines=18> */
.L_x_423:
[----:B------:R-:W-:Y:S05]  /*96b0*/  BSYNC B0 ;  /* 0x0000000000007941 */ /* 0x000fea0003800000 */
.L_x_422:
[----:B------:R-:W0:Y:S02]  /*96c0*/  LDGDEPBAR ;  /* 0x00000000000079af */ /* 0x000e240000000000 */
.L_x_421:
[----:B------:R-:W2:Y:S04]  /*96d0*/  LDL.LU R27, [R1+0x14] ;  /* 0x00001400011b7983 */ /* 0x000ea80000300800 */
[----:B------:R-:W3:Y:S01]  /*96e0*/  LDL.LU R30, [R1+0x1c] ;  /* 0x00001c00011e7983 */ /* 0x000ee20000300800 */
[----:B------:R-:W-:-:S03]  /*96f0*/  MOV R36, R199 ;  /* 0x000000c700247202 */ /* 0x000fc60000000f00 */
[----:B------:R-:W3:Y:S04]  /*9700*/  LDL.LU R37, [R1+0xc] ;  /* 0x00000c0001257983 */ /* 0x000ee80000300800 */
[----:B------:R-:W-:Y:S04]  /*9710*/  STL [R1+0xa8], R251 ;  /* 0x0000a8fb01007387 */ /* 0x000fe80000100800 */
[----:B------:R-:W-:Y:S04]  /*9720*/  STL [R1+0xa4], R250 ;  /* 0x0000a4fa01007387 */ /* 0x000fe80000100800 */
[----:B------:R-:W-:Y:S04]  /*9730*/  STL [R1+0xa0], R249 ;  /* 0x0000a0f901007387 */ /* 0x000fe80000100800 */
[----:B------:R-:W-:Y:S04]  /*9740*/  STL [R1+0x9c], R248 ;  /* 0x00009cf801007387 */ /* 0x000fe80000100800 */
[----:B------:R-:W-:Y:S04]  /*9750*/  STL [R1+0x98], R247 ;  /* 0x000098f701007387 */ /* 0x000fe80000100800 */
[----:B------:R1:W-:Y:S02]  /*9760*/  STL [R1+0x94], R246 ;  /* 0x000094f601007387 */ /* 0x0003e40000100800 */
[----:B-1--4-:R-:W-:-:S02]  /*9770*/  FMNMX.FTZ R4, R196, R15, !PT ;  /* 0x0000000fc4047209 */ /* 0x012fc40007810000 */
[----:B------:R-:W-:Y:S01]  /*9780*/  FMNMX.FTZ R6, R3, R14, !PT ;  /* 0x0000000e03067209 */ /* 0x000fe20007810000 */
[----:B------:R-:W-:Y:S01]  /*9790*/  LDSM.16.MT88.4 R16, [R244+0xc000] ;  /* 0x00c00000f410783b */ /* 0x000fe20000004200 */
[----:B------:R-:W-:Y:S02]  /*97a0*/  MOV R39, R213 ;  /* 0x000000d500277202 */ /* 0x000fe40000000f00 */
[----:B------:R-:W-:Y:S01]  /*97b0*/  MOV R28, R214 ;  /* 0x000000d6001c7202 */ /* 0x000fe20000000f00 */
[----:B------:R-:W-:Y:S04]  /*97c0*/  LDSM.16.MT88.4 R32, [R242+0xc000] ;  /* 0x00c00000f220783b */ /* 0x000fe80000004200 */
[----:B------:R-:W4:Y:S04]  /*97d0*/  LDL.LU R246, [R1+0x54] ;  /* 0x0000540001f67983 */ /* 0x000f280000300800 */
[----:B------:R1:W-:Y:S04]  /*97e0*/  STL [R1+0x90], R245 ;  /* 0x000090f501007387 */ /* 0x0003e80000100800 */
[----:B-1----:R-:W4:Y:S04]  /*97f0*/  LDL.LU R245, [R1+0x58] ;  /* 0x0000580001f57983 */ /* 0x002f280000300800 */
[----:B------:R1:W-:Y:S04]  /*9800*/  STL [R1+0x8c], R243 ;  /* 0x00008cf301007387 */ /* 0x0003e80000100800 */
[----:B-1----:R-:W4:Y:S04]  /*9810*/  LDL.LU R243, [R1+0x5c] ;  /* 0x00005c0001f37983 */ /* 0x002f280000300800 */
[----:B------:R-:W-:Y:S04]  /*9820*/  STL [R1+0x88], R227 ;  /* 0x000088e301007387 */ /* 0x000fe80000100800 */
[----:B------:R1:W-:Y:S04]  /*9830*/  STL [R1+0x84], R226 ;  /* 0x000084e201007387 */ /* 0x0003e80000100800 */
[----:B-1----:R-:W4:Y:S01]  /*9840*/  LDL.LU R226, [R1+0x60] ;  /* 0x0000600001e27983 */ /* 0x002f220000300800 */
[----:B------:R-:W-:-:S02]  /*9850*/  FMNMX.FTZ R4, R67, R4, !PT ;  /* 0x0000000443047209 */ /* 0x000fc40007810000 */
[----:B------:R-:W-:Y:S01]  /*9860*/  FMNMX.FTZ R5, R65, R6, !PT ;  /* 0x0000000641057209 */ /* 0x000fe20007810000 */
[----:B------:R1:W-:Y:S01]  /*9870*/  STL [R1+0x80], R225 ;  /* 0x000080e101007387 */ /* 0x0003e20000100800 */
[----:B------:R-:W-:Y:S02]  /*9880*/  FMNMX.FTZ R4, R197, R4, !PT ;  /* 0x00000004c5047209 */ /* 0x000fe40007810000 */
[----:B------:R-:W-:Y:S01]  /*9890*/  MOV R38, R205 ;  /* 0x000000cd00267202 */ /* 0x000fe20000000f00 */
[----:B------:R1:W-:Y:S01]  /*98a0*/  STL [R1+0x7c], R224 ;  /* 0x00007ce001007387 */ /* 0x0003e20000100800 */
[----:B------:R-:W-:-:S03]  /*98b0*/  FMNMX.FTZ R4, R63, R4, !PT ;  /* 0x000000043f047209 */ /* 0x000fc60007810000 */
[----:B------:R1:W-:Y:S04]  /*98c0*/  STL [R1+0x78], R211 ;  /* 0x000078d301007387 */ /* 0x0003e80000100800 */
[----:B------:R1:W-:Y:S04]  /*98d0*/  STL [R1+0x74], R210 ;  /* 0x000074d201007387 */ /* 0x0003e80000100800 */
[----:B------:R1:W-:Y:S04]  /*98e0*/  STL [R1+0x70], R209 ;  /* 0x000070d101007387 */ /* 0x0003e80000100800 */
[----:B------:R1:W-:Y:S02]  /*98f0*/  STL [R1+0x6c], R208 ;  /* 0x00006cd001007387 */ /* 0x0003e40000100800 */
[----:B-1----:R-:W-:-:S02]  /*9900*/  MOV R225, R215 ;  /* 0x000000d700e17202 */ /* 0x002fc40000000f00 */
[----:B------:R-:W-:Y:S02]  /*9910*/  MOV R224, R200 ;  /* 0x000000c800e07202 */ /* 0x000fe40000000f00 */
[----:B------:R-:W-:Y:S02]  /*9920*/  MOV R211, R216 ;  /* 0x000000d800d37202 */ /* 0x000fe40000000f00 */
[----:B------:R-:W-:Y:S02]  /*9930*/  MOV R210, R217 ;  /* 0x000000d900d27202 */ /* 0x000fe40000000f00 */
[----:B------:R-:W-:Y:S02]  /*9940*/  MOV R209, R222 ;  /* 0x000000de00d17202 */ /* 0x000fe40000000f00 */
[----:B------:R-:W-:Y:S02]  /*9950*/  MOV R208, R201 ;  /* 0x000000c900d07202 */ /* 0x000fe40000000f00 */
[----:B--2---:R-:W-:-:S04]  /*9960*/  FMNMX.FTZ R4, R27, R4, !PT ;  /* 0x000000041b047209 */ /* 0x004fc80007810000 */
        /* <DEDUP_REMOVED lines=44> */
[----:B----4-:R-:W-:Y:S02]  /*9c30*/  FMNMX.FTZ R8, R246, R8, !PT ;  /* 0x00000008f6087209 */ /* 0x010fe40007810000 */
        /* <DEDUP_REMOVED lines=12> */
[----:B-1----:R-:W-:Y:S02]  /*9d00*/  FMNMX.FTZ R231, R6, R231, !PT ;  /* 0x000000e706e77209 */ /* 0x002fe40007810000 */
[----:B------:R-:W-:Y:S01]  /*9d10*/  FMNMX.FTZ R228, R204, R9, !PT ;  /* 0x00000009cce47209 */ /* 0x000fe20007810000 */
[----:B------:R-:W1:Y:S01]  /*9d20*/  SHFL.BFLY PT, R229, R4, 0x2, 0x1f ;  /* 0x0c401f0004e57f89 */ /* 0x000e6200000e0000 */
[C---:B------:R-:W-:Y:S01]  /*9d30*/  FSETP.NEU.FTZ.AND P6, PT, R231.reuse, -INF , PT ;  /* 0xff800000e700780b */ /* 0x040fe20003fdd000 */
[----:B------:R-:W-:Y:S01]  /*9d40*/  FMUL.FTZ R5, R231, UR19 ;  /* 0x00000013e7057c20 */ /* 0x000fe20008410000 */
[----:B------:R-:W-:-:S04]  /*9d50*/  FMNMX.FTZ R228, R207, R228, !PT ;  /* 0x000000e4cfe47209 */ /* 0x000fc80007810000 */
[----:B------:R-:W-:Y:S02]  /*9d60*/  FSEL R42, R5, RZ, P6 ;  /* 0x000000ff052a7208 */ /* 0x000fe40003000000 */
[----:B------:R-:W2:Y:S03]  /*9d70*/  SHFL.BFLY PT, R5, R228, 0x2, 0x1f ;  /* 0x0c401f00e4057f89 */ /* 0x000ea600000e0000 */
[--C-:B------:R-:W-:Y:S01]  /*9d80*/  FFMA.FTZ R203, R197, UR19, -R42.reuse ;  /* 0x00000013c5cb7c23 */ /* 0x100fe2000801082a */
[--C-:B------:R-:W-:Y:S01]  /*9d90*/  FFMA.FTZ R217, R67, UR19, -R42.reuse ;  /* 0x0000001343d97c23 */ /* 0x100fe2000801082a */
[--C-:B------:R-:W-:Y:S01]  /*9da0*/  FFMA.FTZ R202, R63, UR19, -R42.reuse ;  /* 0x000000133fca7c23 */ /* 0x100fe2000801082a */
[----:B------:R-:W-:Y:S01]  /*9db0*/  FFMA.FTZ R15, R15, UR19, -R42 ;  /* 0x000000130f0f7c23 */ /* 0x000fe2000801082a */
[----:B------:R-:W-:Y:S02]  /*9dc0*/  MOV R63, R53 ;  /* 0x00000035003f7202 */ /* 0x000fe40000000f00 */
[----:B------:R-:W-:Y:S01]  /*9dd0*/  MUFU.EX2 R203, R203 ;  /* 0x000000cb00cb7308 */ /* 0x000fe20000000800 */
[----:B-1----:R-:W-:-:S02]  /*9de0*/  FMNMX.FTZ R229, R4, R229, !PT ;  /* 0x000000e504e57209 */ /* 0x002fc40007810000 */
[----:B------:R-:W-:-:S05]  /*9df0*/  FMNMX.FTZ R8, R226, R8, !PT ;  /* 0x00000008e2087209 */ /* 0x000fca0007810000 */
[----:B------:R-:W-:Y:S01]  /*9e00*/  MUFU.EX2 R251, R15 ;  /* 0x0000000f00fb7308 */ /* 0x000fe20000000800 */
[----:B------:R-:W1:Y:S04]  /*9e10*/  SHFL.BFLY PT, R4, R229, 0x1, 0x1f ;  /* 0x0c201f00e5047f89 */ /* 0x000e6800000e0000 */
[----:B------:R-:W3:Y:S01]  /*9e20*/  SHFL.BFLY PT, R7, R8, 0x2, 0x1f ;  /* 0x0c401f0008077f89 */ /* 0x000ee200000e0000 */
[----:B--2---:R-:W-:Y:S02]  /*9e30*/  FMNMX.FTZ R228, R228, R5, !PT ;  /* 0x00000005e4e47209 */ /* 0x004fe40007810000 */
[----:B------:R-:W-:Y:S03]  /*9e40*/  MUFU.EX2 R217, R217 ;  /* 0x000000d900d97308 */ /* 0x000fe60000000800 */
[----:B------:R-:W2:Y:S05]  /*9e50*/  SHFL.BFLY PT, R5, R228, 0x1, 0x1f ;  /* 0x0c201f00e4057f89 */ /* 0x000eaa00000e0000 */
[----:B------:R-:W4:Y:S01]  /*9e60*/  MUFU.EX2 R202, R202 ;  /* 0x000000ca00ca7308 */ /* 0x000f220000000800 */
[----:B-1----:R-:W-:-:S02]  /*9e70*/  FMNMX.FTZ R229, R229, R4, !PT ;  /* 0x00000004e5e57209 */ /* 0x002fc40007810000 */
[----:B---3--:R-:W-:-:S03]  /*9e80*/  FMNMX.FTZ R7, R8, R7, !PT ;  /* 0x0000000708077209 */ /* 0x008fc60007810000 */
[C---:B------:R-:W-:Y:S01]  /*9e90*/  FMUL.FTZ R222, R229.reuse, UR19 ;  /* 0x00000013e5de7c20 */ /* 0x040fe20008410000 */
[----:B------:R-:W-:Y:S01]  /*9ea0*/  FSETP.NEU.FTZ.AND P4, PT, R229, -INF , PT ;  /* 0xff800000e500780b */ /* 0x000fe20003f9d000 */
[----:B------:R-:W1:Y:S01]  /*9eb0*/  SHFL.BFLY PT, R230, R7, 0x1, 0x1f ;  /* 0x0c201f0007e67f89 */ /* 0x000e6200000e0000 */
[----:B--2---:R-:W-:Y:S02]  /*9ec0*/  FMNMX.FTZ R228, R228, R5, !PT ;  /* 0x00000005e4e47209 */ /* 0x004fe40007810000 */
[----:B------:R-:W-:Y:S02]  /*9ed0*/  FSEL R5, R231, RZ, P6 ;  /* 0x000000ffe7057208 */ /* 0x000fe40003000000 */
[C---:B------:R-:W-:Y:S01]  /*9ee0*/  FSETP.NEU.FTZ.AND P1, PT, R228.reuse, -INF , PT ;  /* 0xff800000e400780b */ /* 0x040fe20003f3d000 */
[----:B------:R-:W-:Y:S01]  /*9ef0*/  FMUL.FTZ R213, R228, UR19 ;  /* 0x00000013e4d57c20 */ /* 0x000fe20008410000 */
[----:B------:R-:W-:Y:S01]  /*9f00*/  FSEL R222, R222, RZ, P4 ;  /* 0x000000ffdede7208 */ /* 0x000fe20002000000 */
[----:B------:R-:W-:-:S03]  /*9f10*/  FADD.FTZ R5, R196, -R5 ;  /* 0x80000005c4057221 */ /* 0x000fc60000010000 */
[----:B------:R-:W-:Y:S01]  /*9f20*/  FSEL R213, R213, RZ, P1 ;  /* 0x000000ffd5d57208 */ /* 0x000fe20000800000 */
[--C-:B------:R-:W-:Y:S01]  /*9f30*/  FFMA.FTZ R215, R29, UR19, -R222.reuse ;  /* 0x000000131dd77c23 */ /* 0x100fe200080108de */
[--C-:B------:R-:W-:Y:S01]  /*9f40*/  FFMA.FTZ R199, R31, UR19, -R222.reuse ;  /* 0x000000131fc77c23 */ /* 0x100fe200080108de */
[--C-:B------:R-:W-:Y:S01]  /*9f50*/  FFMA.FTZ R200, R25, UR19, -R222.reuse ;  /* 0x0000001319c87c23 */ /* 0x100fe200080108de */
[----:B------:R-:W-:Y:S01]  /*9f60*/  FFMA.FTZ R13, R13, UR19, -R222 ;  /* 0x000000130d0d7c23 */ /* 0x000fe200080108de */
[--C-:B------:R-:W-:Y:S01]  /*9f70*/  FFMA.FTZ R214, R12, UR19, -R213.reuse ;  /* 0x000000130cd67c23 */ /* 0x100fe200080108d5 */
[--C-:B------:R-:W-:Y:S01]  /*9f80*/  FFMA.FTZ R197, R60, UR19, -R213.reuse ;  /* 0x000000133cc57c23 */ /* 0x100fe200080108d5 */
[----:B------:R-:W-:Y:S01]  /*9f90*/  FFMA.FTZ R205, R26, UR19, -R213 ;  /* 0x000000131acd7c23 */ /* 0x000fe200080108d5 */
[----:B------:R-:W-:Y:S01]  /*9fa0*/  FMUL.FTZ R5, R5, UR19 ;  /* 0x0000001305057c20 */ /* 0x000fe20008410000 */
[----:B------:R-:W-:Y:S01]  /*9fb0*/  MUFU.EX2 R247, R13 ;  /* 0x0000000d00f77308 */ /* 0x000fe20000000800 */
[----:B------:R-:W-:-:S02]  /*9fc0*/  MOV R60, R54 ;  /* 0x00000036003c7202 */ /* 0x000fc40000000f00 */
[----:B-1----:R-:W-:-:S04]  /*9fd0*/  FMNMX.FTZ R230, R7, R230, !PT ;  /* 0x000000e607e67209 */ /* 0x002fc80007810000 */
[C---:B------:R-:W-:Y:S01]  /*9fe0*/  FSETP.NEU.FTZ.AND P5, PT, R230.reuse, -INF , PT ;  /* 0xff800000e600780b */ /* 0x040fe20003fbd000 */
[C---:B------:R-:W-:Y:S01]  /*9ff0*/  FMUL.FTZ R6, R230.reuse, UR19 ;  /* 0x00000013e6067c20 */ /* 0x040fe20008410000 */
[----:B------:R-:W-:Y:S02]  /*a000*/  MUFU.EX2 R215, R215 ;  /* 0x000000d700d77308 */ /* 0x000fe40000000800 */
[----:B------:R-:W-:Y:S02]  /*a010*/  FSEL R4, R230, RZ, P5 ;  /* 0x000000ffe6047208 */ /* 0x000fe40002800000 */
[----:B------:R-:W-:Y:S02]  /*a020*/  FSEL R227, R6, RZ, P5 ;  /* 0x000000ff06e37208 */ /* 0x000fe40002800000 */
[----:B----4-:R-:W-:Y:S01]  /*a030*/  F2FP.BF16.F32.PACK_AB R6, R202, R203 ;  /* 0x000000cbca06723e */ /* 0x010fe200000010ff */
[----:B------:R-:W-:Y:S01]  /*a040*/  FADD.FTZ R4, R3, -R4 ;  /* 0x8000000403047221 */ /* 0x000fe20000010000 */
[----:B------:R-:W-:Y:S01]  /*a050*/  FSEL R3, R229, RZ, P4 ;  /* 0x000000ffe5037208 */ /* 0x000fe20002000000 */
[--C-:B------:R-:W-:Y:S01]  /*a060*/  FFMA.FTZ R216, R65, UR19, -R227.reuse ;  /* 0x0000001341d87c23 */ /* 0x100fe200080108e3 */
[--C-:B------:R-:W-:Y:S01]  /*a070*/  FFMA.FTZ R198, R62, UR19, -R227.reuse ;  /* 0x000000133ec67c23 */ /* 0x100fe200080108e3 */
[--C-:B------:R-:W-:Y:S01]  /*a080*/  FFMA.FTZ R201, R61, UR19, -R227.reuse ;  /* 0x000000133dc97c23 */ /* 0x100fe200080108e3 */
[----:B------:R-:W-:Y:S01]  /*a090*/  FFMA.FTZ R14, R14, UR19, -R227 ;  /* 0x000000130e0e7c23 */ /* 0x000fe200080108e3 */
[----:B------:R-:W-:Y:S01]  /*a0a0*/  FADD.FTZ R2, R2, -R3 ;  /* 0x8000000302027221 */ /* 0x000fe20000010000 */
[----:B------:R-:W-:Y:S01]  /*a0b0*/  FSEL R3, R228, RZ, P1 ;  /* 0x000000ffe4037208 */ /* 0x000fe20000800000 */
[----:B------:R-:W-:Y:S01]  /*a0c0*/  FMUL.FTZ R4, R4, UR19 ;  /* 0x0000001304047c20 */ /* 0x000fe20008410000 */
[----:B------:R-:W-:Y:S01]  /*a0d0*/  MUFU.EX2 R249, R14 ;  /* 0x0000000e00f97308 */ /* 0x000fe20000000800 */
[----:B------:R-:W-:Y:S01]  /*a0e0*/  FMUL.FTZ R2, R2, UR19 ;  /* 0x0000001302027c20 */ /* 0x000fe20008410000 */
[----:B------:R-:W-:Y:S01]  /*a0f0*/  MOV R62, R38 ;  /* 0x00000026003e7202 */ /* 0x000fe20000000f00 */
[----:B------:R-:W-:Y:S01]  /*a100*/  FADD.FTZ R0, R0, -R3 ;  /* 0x8000000300007221 */ /* 0x000fe20000010000 */
[----:B------:R-:W-:Y:S01]  /*a110*/  MOV R61, R37 ;  /* 0x00000025003d7202 */ /* 0x000fe20000000f00 */
[----:B------:R-:W-:Y:S02]  /*a120*/  LDSM.16.MT88.4 R64, [R240+0xc000] ;  /* 0x00c00000f040783b */ /* 0x000fe40000004200 */
[----:B------:R-:W-:Y:S01]  /*a130*/  FMUL.FTZ R3, R0, UR19 ;  /* 0x0000001300037c20 */ /* 0x000fe20008410000 */
[----:B------:R-:W-:Y:S01]  /*a140*/  FFMA.FTZ R0, R24, UR19, -R213 ;  /* 0x0000001318007c23 */ /* 0x000fe200080108d5 */
[----:B------:R-:W1:Y:S08]  /*a150*/  MUFU.EX2 R196, R2 ;  /* 0x0000000200c47308 */ /* 0x000e700000000800 */
[----:B------:R-:W2:Y:S08]  /*a160*/  MUFU.EX2 R3, R3 ;  /* 0x0000000300037308 */ /* 0x000eb00000000800 */
[----:B------:R-:W-:Y:S01]  /*a170*/  MUFU.EX2 R216, R216 ;  /* 0x000000d800d87308 */ /* 0x000fe20000000800 */
[-C--:B-1----:R-:W-:Y:S01]  /*a180*/  FMUL.FTZ R8, R188, R196.reuse ;  /* 0x000000c4bc087220 */ /* 0x082fe20000410000 */
[-C--:B------:R-:W-:Y:S01]  /*a190*/  FMUL.FTZ R9, R189, R196.reuse ;  /* 0x000000c4bd097220 */ /* 0x080fe20000410000 */
[----:B------:R-:W-:Y:S01]  /*a1a0*/  F2FP.BF16.F32.PACK_AB R188, R215, R247 ;  /* 0x000000f7d7bc723e */ /* 0x000fe200000010ff */
[-C--:B------:R-:W-:Y:S01]  /*a1b0*/  FMUL.FTZ R20, R184, R196.reuse ;  /* 0x000000c4b8147220 */ /* 0x080fe20000410000 */
[----:B------:R-:W-:Y:S01]  /*a1c0*/  FMUL.FTZ R21, R185, R196 ;  /* 0x000000c4b9157220 */ /* 0x000fe20000410000 */
[----:B------:R-:W-:Y:S01]  /*a1d0*/  MOV R2, R36 ;  /* 0x0000002400027202 */ /* 0x000fe20000000f00 */
[-C--:B------:R-:W-:Y:S01]  /*a1e0*/  FMUL.FTZ R24, R72, R196.reuse ;  /* 0x000000c448187220 */ /* 0x080fe20000410000 */
[----:B------:R-:W-:Y:S01]  /*a1f0*/  MUFU.EX2 R198, R198 ;  /* 0x000000c600c67308 */ /* 0x000fe20000000800 */
[-C--:B--2---:R-:W-:Y:S01]  /*a200*/  FMUL.FTZ R10, R190, R3.reuse ;  /* 0x00000003be0a7220 */ /* 0x084fe20000410000 */
[-C--:B------:R-:W-:Y:S01]  /*a210*/  FMUL.FTZ R11, R191, R3.reuse ;  /* 0x00000003bf0b7220 */ /* 0x080fe20000410000 */
[-C--:B------:R-:W-:Y:S01]  /*a220*/  FMUL.FTZ R22, R186, R3.reuse ;  /* 0x00000003ba167220 */ /* 0x080fe20000410000 */
[----:B------:R-:W-:Y:S01]  /*a230*/  FMUL.FTZ R23, R187, R3 ;  /* 0x00000003bb177220 */ /* 0x000fe20000410000 */
[----:B------:R-:W-:Y:S01]  /*a240*/  MOV R186, R49 ;  /* 0x0000003100ba7202 */ /* 0x000fe20000000f00 */
[-C--:B------:R-:W-:Y:S01]  /*a250*/  FMUL.FTZ R25, R73, R196.reuse ;  /* 0x000000c449197220 */ /* 0x080fe20000410000 */
[----:B------:R-:W-:Y:S01]  /*a260*/  MOV R187, R39 ;  /* 0x0000002700bb7202 */ /* 0x000fe20000000f00 */
[----:B------:R-:W1:Y:S01]  /*a270*/  MUFU.EX2 R201, R201 ;  /* 0x000000c900c97308 */ /* 0x000e620000000800 */
[-C--:B------:R-:W-:Y:S01]  /*a280*/  FMUL.FTZ R26, R74, R3.reuse ;  /* 0x000000034a1a7220 */ /* 0x080fe20000410000 */
[-C--:B------:R-:W-:Y:S01]  /*a290*/  FMUL.FTZ R36, R76, R196.reuse ;  /* 0x000000c44c247220 */ /* 0x080fe20000410000 */
[-C--:B------:R-:W-:Y:S01]  /*a2a0*/  FMUL.FTZ R37, R77, R196.reuse ;  /* 0x000000c44d257220 */ /* 0x080fe20000410000 */
[-C--:B------:R-:W-:Y:S01]  /*a2b0*/  FMUL.FTZ R38, R78, R3.reuse ;  /* 0x000000034e267220 */ /* 0x080fe20000410000 */
[----:B------:R-:W-:Y:S01]  /*a2c0*/  FMUL.FTZ R39, R79, R3 ;  /* 0x000000034f277220 */ /* 0x000fe20000410000 */
[----:B------:R-:W-:Y:S01]  /*a2d0*/  MOV R184, R41 ;  /* 0x0000002900b87202 */ /* 0x000fe20000000f00 */
[----:B------:R-:W-:Y:S01]  /*a2e0*/  FMUL.FTZ R41, R89, R196 ;  /* 0x000000c459297220 */ /* 0x000fe20000410000 */
[----:B------:R-:W-:Y:S01]  /*a2f0*/  MUFU.EX2 R199, R199 ;  /* 0x000000c700c77308 */ /* 0x000fe20000000800 */
[----:B------:R-:W-:Y:S01]  /*a300*/  MOV R185, R40 ;  /* 0x0000002800b97202 */ /* 0x000fe20000000f00 */
[-C--:B------:R-:W-:Y:S01]  /*a310*/  FMUL.FTZ R40, R88, R196.reuse ;  /* 0x000000c458287220 */ /* 0x080fe20000410000 */
[-C--:B------:R-:W-:Y:S01]  /*a320*/  FMUL.FTZ R43, R91, R3.reuse ;  /* 0x000000035b2b7220 */ /* 0x080fe20000410000 */
[-C--:B------:R-:W-:Y:S01]  /*a330*/  FMUL.FTZ R88, R136, R196.reuse ;  /* 0x000000c488587220 */ /* 0x080fe20000410000 */
[-C--:B------:R-:W-:Y:S01]  /*a340*/  FMUL.FTZ R89, R137, R196.reuse ;  /* 0x000000c489597220 */ /* 0x080fe20000410000 */
[-C--:B------:R-:W-:Y:S01]  /*a350*/  FMUL.FTZ R91, R139, R3.reuse ;  /* 0x000000038b5b7220 */ /* 0x080fe20000410000 */
[----:B------:R-:W-:Y:S01]  /*a360*/  FMUL.FTZ R53, R93, R196 ;  /* 0x000000c45d357220 */ /* 0x000fe20000410000 */
[----:B------:R-:W2:Y:S01]  /*a370*/  MUFU.EX2 R200, R200 ;  /* 0x000000c800c87308 */ /* 0x000ea20000000800 */
[----:B-1----:R-:W-:Y:S01]  /*a380*/  F2FP.BF16.F32.PACK_AB R7, R201, R198 ;  /* 0x000000c6c907723e */ /* 0x002fe200000010ff */
[-C--:B------:R-:W-:Y:S01]  /*a390*/  FMUL.FTZ R54, R94, R3.reuse ;  /* 0x000000035e367220 */ /* 0x080fe20000410000 */
[----:B------:R-:W-:Y:S01]  /*a3a0*/  MOV R94, R58 ;  /* 0x0000003a005e7202 */ /* 0x000fe20000000f00 */
[-C--:B------:R-:W-:Y:S01]  /*a3b0*/  FMUL.FTZ R58, R106, R3.reuse ;  /* 0x000000036a3a7220 */ /* 0x080fe20000410000 */
[-C--:B------:R-:W-:Y:S01]  /*a3c0*/  FMUL.FTZ R72, R120, R196.reuse ;  /* 0x000000c478487220 */ /* 0x080fe20000410000 */
[-C--:B------:R-:W-:Y:S01]  /*a3d0*/  FMUL.FTZ R73, R121, R196.reuse ;  /* 0x000000c479497220 */ /* 0x080fe20000410000 */
[-C--:B------:R-:W-:Y:S01]  /*a3e0*/  FMUL.FTZ R74, R122, R3.reuse ;  /* 0x000000037a4a7220 */ /* 0x080fe20000410000 */
[----:B------:R-:W-:Y:S01]  /*a3f0*/  MUFU.EX2 R214, R214 ;  /* 0x000000d600d67308 */ /* 0x000fe20000000800 */
[----:B------:R-:W-:Y:S01]  /*a400*/  FMUL.FTZ R93, R141, R196 ;  /* 0x000000c48d5d7220 */ /* 0x000fe20000410000 */
[----:B------:R-:W-:Y:S01]  /*a410*/  MOV R141, R94 ;  /* 0x0000005e008d7202 */ /* 0x000fe20000000f00 */
[-C--:B------:R-:W-:Y:S01]  /*a420*/  FMUL.FTZ R94, R142, R3.reuse ;  /* 0x000000038e5e7220 */ /* 0x080fe20000410000 */
[----:B------:R-:W-:-:S04]  /*a430*/  FMUL.FTZ R106, R174, R3 ;  /* 0x00000003ae6a7220 */ /* 0x000fc80000410000 */
[----:B------:R-:W1:Y:S01]  /*a440*/  MUFU.EX2 R197, R197 ;  /* 0x000000c500c57308 */ /* 0x000e620000000800 */
[----:B--2---:R-:W-:-:S07]  /*a450*/  F2FP.BF16.F32.PACK_AB R190, R200, R199 ;  /* 0x000000c7c8be723e */ /* 0x004fce00000010ff */
[----:B------:R-:W-:Y:S08]  /*a460*/  MUFU.EX2 R205, R205 ;  /* 0x000000cd00cd7308 */ /* 0x000ff00000000800 */
[----:B------:R-:W2:Y:S01]  /*a470*/  MUFU.EX2 R250, R5 ;  /* 0x0000000500fa7308 */ /* 0x000ea20000000800 */
[----:B-1----:R-:W-:-:S07]  /*a480*/  F2FP.BF16.F32.PACK_AB R189, R197, R214 ;  /* 0x000000d6c5bd723e */ /* 0x002fce00000010ff */
[----:B------:R-:W1:Y:S08]  /*a490*/  MUFU.EX2 R248, R4 ;  /* 0x0000000400f87308 */ /* 0x000e700000000800 */
[----:B------:R-:W3:Y:S01]  /*a4a0*/  MUFU.EX2 R0, R0 ;  /* 0x0000000000007308 */ /* 0x000ee20000000800 */
[-C--:B--2---:R-:W-:Y:S01]  /*a4b0*/  FMUL.FTZ R12, R192, R250.reuse ;  /* 0x000000fac00c7220 */ /* 0x084fe20000410000 */
[-C--:B------:R-:W-:Y:S01]  /*a4c0*/  FMUL.FTZ R13, R193, R250.reuse ;  /* 0x000000fac10d7220 */ /* 0x080fe20000410000 */
[----:B------:R-:W-:Y:S01]  /*a4d0*/  F2FP.BF16.F32.PACK_AB R5, R216, R249 ;  /* 0x000000f9d805723e */ /* 0x000fe200000010ff */
[-C--:B------:R-:W-:Y:S01]  /*a4e0*/  FMUL.FTZ R180, R180, R250.reuse ;  /* 0x000000fab4b47220 */ /* 0x080fe20000410000 */
[----:B------:R-:W-:Y:S01]  /*a4f0*/  FMUL.FTZ R181, R181, R250 ;  /* 0x000000fab5b57220 */ /* 0x000fe20000410000 */
[----:B------:R-:W-:Y:S01]  /*a500*/  MOV R192, R30 ;  /* 0x0000001e00c07202 */ /* 0x000fe20000000f00 */
[-C--:B------:R-:W-:Y:S01]  /*a510*/  FMUL.FTZ R29, R69, R250.reuse ;  /* 0x000000fa451d7220 */ /* 0x080fe20000410000 */
[----:B------:R-:W-:Y:S01]  /*a520*/  FMUL.FTZ R80, R80, R250 ;  /* 0x000000fa50507220 */ /* 0x000fe20000410000 */
[-C--:B-1----:R-:W-:Y:S01]  /*a530*/  FMUL.FTZ R14, R194, R248.reuse ;  /* 0x000000f8c20e7220 */ /* 0x082fe20000410000 */
[-C--:B------:R-:W-:Y:S01]  /*a540*/  FMUL.FTZ R15, R195, R248.reuse ;  /* 0x000000f8c30f7220 */ /* 0x080fe20000410000 */
[----:B------:R-:W-:Y:S01]  /*a550*/  F2FP.BF16.F32.PACK_AB R4, R217, R251 ;  /* 0x000000fbd904723e */ /* 0x000fe200000010ff */
[-C--:B------:R-:W-:Y:S01]  /*a560*/  FMUL.FTZ R182, R182, R248.reuse ;  /* 0x000000f8b6b67220 */ /* 0x080fe20000410000 */
[-C--:B------:R-:W-:Y:S01]  /*a570*/  FMUL.FTZ R183, R183, R248.reuse ;  /* 0x000000f8b7b77220 */ /* 0x080fe20000410000 */
[----:B------:R-:W-:Y:S01]  /*a580*/  MOV R195, R51 ;  /* 0x0000003300c37202 */ /* 0x000fe20000000f00 */
[----:B------:R-:W-:Y:S01]  /*a590*/  FMUL.FTZ R30, R70, R248 ;  /* 0x000000f8461e7220 */ /* 0x000fe20000410000 */
[----:B------:R-:W-:Y:S01]  /*a5a0*/  MOV R194, R28 ;  /* 0x0000001c00c27202 */ /* 0x000fe20000000f00 */
[----:B------:R-:W-:Y:S01]  /*a5b0*/  FMUL.FTZ R28, R68, R250 ;  /* 0x000000fa441c7220 */ /* 0x000fe20000410000 */
[----:B---3--:R-:W-:Y:S01]  /*a5c0*/  F2FP.BF16.F32.PACK_AB R191, R0, R205 ;  /* 0x000000cd00bf723e */ /* 0x008fe200000010ff */
[-C--:B------:R-:W-:Y:S01]  /*a5d0*/  HMMA.16816.F32.BF16 R12, R4, R16.reuse, R12 ;  /* 0x00000010040c723c */ /* 0x080fe2000004180c */
[----:B------:R-:W-:Y:S01]  /*a5e0*/  MOV R68, R27 ;  /* 0x0000001b00447202 */ /* 0x000fe20000000f00 */
[----:B------:R-:W-:Y:S01]  /*a5f0*/  FMUL.FTZ R31, R71, R248 ;  /* 0x000000f8471f7220 */ /* 0x000fe20000410000 */
[-C--:B------:R-:W-:Y:S01]  /*a600*/  FMUL.FTZ R27, R75, R3.reuse ;  /* 0x000000034b1b7220 */ /* 0x080fe20000410000 */
[----:B------:R-:W-:Y:S01]  /*a610*/  FMUL.FTZ R81, R81, R250 ;  /* 0x000000fa51517220 */ /* 0x000fe20000410000 */
[-C--:B------:R-:W-:Y:S01]  /*a620*/  FMUL.FTZ R82, R82, R248.reuse ;  /* 0x000000f852527220 */ /* 0x080fe20000410000 */
[C---:B------:R-:W-:Y:S01]  /*a630*/  HMMA.16816.F32.BF16 R8, R188.reuse, R16, R8 ;  /* 0x00000010bc08723c */ /* 0x040fe20000041808 */
[----:B------:R-:W-:Y:S01]  /*a640*/  FMUL.FTZ R83, R83, R248 ;  /* 0x000000f853537220 */ /* 0x000fe20000410000 */
[-C--:B------:R-:W-:Y:S01]  /*a650*/  FMUL.FTZ R76, R116, R250.reuse ;  /* 0x000000fa744c7220 */ /* 0x080fe20000410000 */
[----:B------:R-:W-:Y:S01]  /*a660*/  FMUL.FTZ R77, R117, R250 ;  /* 0x000000fa754d7220 */ /* 0x000fe20000410000 */
[-C--:B------:R-:W-:Y:S01]  /*a670*/  FMUL.FTZ R78, R118, R248.reuse ;  /* 0x000000f8764e7220 */ /* 0x080fe20000410000 */
[----:B------:R-:W-:Y:S01]  /*a680*/  FMUL.FTZ R79, R119, R248 ;  /* 0x000000f8774f7220 */ /* 0x000fe20000410000 */
[-C--:B------:R-:W-:Y:S01]  /*a690*/  HMMA.16816.F32.BF16 R20, R188, R18.reuse, R20 ;  /* 0x00000012bc14723c */ /* 0x080fe20000041814 */
[----:B------:R-:W-:Y:S01]  /*a6a0*/  MOV R193, R52 ;  /* 0x0000003400c17202 */ /* 0x000fe20000000f00 */
[----:B------:R-:W-:Y:S01]  /*a6b0*/  LDSM.16.MT88.4 R116, [R242+0xe000] ;  /* 0x00e00000f274783b */ /* 0x000fe20000004200 */
        /* <DEDUP_REMOVED lines=8> */
[----:B------:R-:W-:Y:S01]  /*a740*/  FMUL.FTZ R98, R98, R248 ;  /* 0x000000f862627220 */ /* 0x000fe20000410000 */
[-C--:B------:R-:W-:Y:S01]  /*a750*/  HMMA.16816.F32.BF16 R28, R4, R32.reuse, R28 ;  /* 0x00000020041c723c */ /* 0x080fe2000004181c */
[----:B------:R-:W-:Y:S01]  /*a760*/  MOV R183, R50 ;  /* 0x0000003200b77202 */ /* 0x000fe20000000f00 */
[----:B------:R-:W-:Y:S01]  /*a770*/  FMUL.FTZ R99, R99, R248 ;  /* 0x000000f863637220 */ /* 0x000fe20000410000 */
[----:B------:R-:W-:Y:S01]  /*a780*/  MOV R182, R48 ;  /* 0x0000003000b67202 */ /* 0x000fe20000000f00 */
[----:B------:R-:W-:Y:S01]  /*a790*/  FMUL.FTZ R84, R124, R196 ;  /* 0x000000c47c547220 */ /* 0x000fe20000410000 */
[----:B------:R-:W1:Y:S01]  /*a7a0*/  LDSM.16.MT88.4 R48, [R241+0xc000] ;  /* 0x00c00000f130783b */ /* 0x000e620000004200 */
[C---:B------:R-:W-:Y:S01]  /*a7b0*/  HMMA.16816.F32.BF16 R24, R188.reuse, R32, R24 ;  /* 0x00000020bc18723c */ /* 0x040fe20000041818 */
[----:B------:R-:W-:Y:S01]  /*a7c0*/  MOV R181, R42 ;  /* 0x0000002a00b57202 */ /* 0x000fe20000000f00 */
[-C--:B------:R-:W-:Y:S01]  /*a7d0*/  FMUL.FTZ R42, R90, R3.reuse ;  /* 0x000000035a2a7220 */ /* 0x080fe20000410000 */
[----:B------:R-:W-:Y:S01]  /*a7e0*/  FMUL.FTZ R90, R138, R3 ;  /* 0x000000038a5a7220 */ /* 0x000fe20000410000 */
[----:B------:R-:W-:Y:S01]  /*a7f0*/  MOV R180, R55 ;  /* 0x0000003700b47202 */ /* 0x000fe20000000f00 */
[----:B------:R-:W-:Y:S01]  /*a800*/  LDSM.16.MT88.4 R136, [R240+0xe000] ;  /* 0x00e00000f088783b */ /* 0x000fe20000004200 */
[-C--:B------:R-:W-:Y:S01]  /*a810*/  HMMA.16816.F32.BF16 R36, R188, R34.reuse, R36 ;  /* 0x00000022bc24723c */ /* 0x080fe20000041824 */
[-C--:B------:R-:W-:Y:S01]  /*a820*/  FMUL.FTZ R55, R95, R3.reuse ;  /* 0x000000035f377220 */ /* 0x080fe20000410000 */
[-C--:B------:R-:W-:Y:S01]  /*a830*/  FMUL.FTZ R85, R125, R196.reuse ;  /* 0x000000c47d557220 */ /* 0x080fe20000410000 */
[-C--:B------:R-:W-:Y:S01]  /*a840*/  FMUL.FTZ R86, R126, R3.reuse ;  /* 0x000000037e567220 */ /* 0x080fe20000410000 */
[----:B------:R-:W-:Y:S01]  /*a850*/  FMUL.FTZ R87, R127, R3 ;  /* 0x000000037f577220 */ /* 0x000fe20000410000 */
[----:B------:R-:W-:Y:S01]  /*a860*/  MOV R95, R183 ;  /* 0x000000b7005f7202 */ /* 0x000fe20000000f00 */
[C---:B------:R-:W-:Y:S01]  /*a870*/  HMMA.16816.F32.BF16 R32, R4.reuse, R34, R80 ;  /* 0x000000220420723c */ /* 0x040fe20000041850 */
[----:B------:R-:W2:Y:S01]  /*a880*/  LDSM.16.MT88.4 R80, [R244+0xe000] ;  /* 0x00e00000f450783b */ /* 0x000ea20000004200 */
[----:B------:R-:W-:Y:S01]  /*a890*/  MOV R183, R185 ;  /* 0x000000b900b77202 */ /* 0x000fe20000000f00 */
[-C--:B------:R-:W-:Y:S01]  /*a8a0*/  FMUL.FTZ R69, R109, R196.reuse ;  /* 0x000000c46d457220 */ /* 0x080fe20000410000 */
[----:B------:R-:W-:Y:S01]  /*a8b0*/  MOV R185, R57 ;  /* 0x0000003900b97202 */ /* 0x000fe20000000f00 */
[----:B------:R-:W3:Y:S01]  /*a8c0*/  LDSM.16.MT88.4 R124, [R241+0xe000] ;  /* 0x00e00000f17c783b */ /* 0x000ee20000004200 */
        /* <DEDUP_REMOVED lines=12> */
[----:B------:R-:W-:Y:S01]  /*a990*/  MOV R142, R95 ;  /* 0x0000005f008e7202 */ /* 0x000fe20000000f00 */
        /* <DEDUP_REMOVED lines=21> */
[-C--:B------:R-:W-:Y:S01]  /*aaf0*/  FMUL.FTZ R168, R168, R250.reuse ;  /* 0x000000faa8a87220 */ /* 0x080fe20000410000 */
[----:B------:R-:W-:Y:S01]  /*ab00*/  FMUL.FTZ R169, R169, R250 ;  /* 0x000000faa9a97220 */ /* 0x000fe20000410000 */
[-C--:B------:R-:W-:Y:S01]  /*ab10*/  FMUL.FTZ R170, R170, R248.reuse ;  /* 0x000000f8aaaa7220 */ /* 0x080fe20000410000 */
[----:B------:R-:W-:Y:S01]  /*ab20*/  FMUL.FTZ R171, R171, R248 ;  /* 0x000000f8abab7220 */ /* 0x000fe20000410000 */
[----:B------:R-:W-:Y:S01]  /*ab30*/  LDSM.16.MT88.4 R148, [R240+0xe800] ;  /* 0x00e80000f094783b */ /* 0x000fe20000004200 */
[C---:B------:R-:W-:Y:S06]  /*ab40*/  HMMA.16816.F32.BF16 R48, R4.reuse, R50, R96 ;  /* 0x000000320430723c */ /* 0x040fec0000041860 */
[----:B--2---:R-:W-:Y:S01]  /*ab50*/  HMMA.16816.F32.BF16 R76, R4, R80, R76 ;  /* 0x00000050044c723c */ /* 0x004fe2000004184c */
[----:B------:R-:W-:Y:S01]  /*ab60*/  MOV R98, R193 ;  /* 0x000000c100627202 */ /* 0x000fe20000000f00 */
[----:B------:R-:W-:Y:S01]  /*ab70*/  FMUL.FTZ R96, R152, R196 ;  /* 0x000000c498607220 */ /* 0x000fe20000410000 */
[----:B------:R-:W-:-:S02]  /*ab80*/  MOV R193, R192 ;  /* 0x000000c000c17202 */ /* 0x000fc40000000f00 */
[----:B------:R-:W-:Y:S01]  /*ab90*/  MOV R192, R2 ;  /* 0x0000000200c07202 */ /* 0x000fe20000000f00 */
[C---:B------:R-:W-:Y:S01]  /*aba0*/  HMMA.16816.F32.BF16 R72, R188.reuse, R80, R72 ;  /* 0x00000050bc48723c */ /* 0x040fe20000041848 */
[----:B------:R-:W-:Y:S01]  /*abb0*/  MOV R2, R60 ;  /* 0x0000003c00027202 */ /* 0x000fe20000000f00 */
[-C--:B------:R-:W-:Y:S01]  /*abc0*/  FMUL.FTZ R60, R100, R250.reuse ;  /* 0x000000fa643c7220 */ /* 0x080fe20000410000 */
[----:B------:R-:W-:Y:S01]  /*abd0*/  MOV R100, R61 ;  /* 0x0000003d00647202 */ /* 0x000fe20000000f00 */
[----:B------:R-:W-:Y:S01]  /*abe0*/  FMUL.FTZ R61, R101, R250 ;  /* 0x000000fa653d7220 */ /* 0x000fe20000410000 */
[----:B------:R-:W-:Y:S01]  /*abf0*/  MOV R101, R62 ;  /* 0x0000003e00657202 */ /* 0x000fe20000000f00 */
[-C--:B------:R-:W-:Y:S01]  /*ac00*/  FMUL.FTZ R62, R102, R248.reuse ;  /* 0x000000f8663e7220 */ /* 0x080fe20000410000 */
[----:B------:R-:W-:Y:S01]  /*ac10*/  MOV R102, R63 ;  /* 0x0000003f00667202 */ /* 0x000fe20000000f00 */
[----:B------:R-:W-:Y:S01]  /*ac20*/  FMUL.FTZ R63, R103, R248 ;  /* 0x000000f8673f7220 */ /* 0x000fe20000410000 */
        /* <DEDUP_REMOVED lines=8> */
[----:B------:R-:W-:Y:S01]  /*acb0*/  MOV R99, R68 ;  /* 0x0000004400637202 */ /* 0x000fe20000000f00 */
[----:B------:R-:W-:Y:S01]  /*acc0*/  FMUL.FTZ R68, R108, R196 ;  /* 0x000000c46c447220 */ /* 0x000fe20000410000 */
[----:B------:R-:W-:Y:S01]  /*acd0*/  MOV R186, R59 ;  /* 0x0000003b00ba7202 */ /* 0x000fe20000000f00 */
[-C--:B------:R-:W-:Y:S01]  /*ace0*/  FMUL.FTZ R59, R107, R3.reuse ;  /* 0x000000036b3b7220 */ /* 0x080fe20000410000 */
[----:B------:R-:W-:Y:S01]  /*acf0*/  MOV R195, R56 ;  /* 0x0000003800c37202 */ /* 0x000fe20000000f00 */
[-C--:B------:R-:W-:Y:S01]  /*ad00*/  FMUL.FTZ R56, R104, R196.reuse ;  /* 0x000000c468387220 */ /* 0x080fe20000410000 */
[----:B------:R-:W-:Y:S01]  /*ad10*/  HMMA.16816.F32.BF16 R80, R4, R82, R128 ;  /* 0x000000520450723c */ /* 0x000fe20000041880 */
[-C--:B------:R-:W-:Y:S01]  /*ad20*/  FMUL.FTZ R104, R172, R196.reuse ;  /* 0x000000c4ac687220 */ /* 0x080fe20000410000 */
[----:B------:R-:W-:Y:S01]  /*ad30*/  FMUL.FTZ R107, R175, R3 ;  /* 0x00000003af6b7220 */ /* 0x000fe20000410000 */
[----:B------:R-:W-:Y:S01]  /*ad40*/  MOV R143, R97 ;  /* 0x00000061008f7202 */ /* 0x000fe20000000f00 */
[----:B------:R-:W-:Y:S01]  /*ad50*/  FMUL.FTZ R97, R153, R196 ;  /* 0x000000c499617220 */ /* 0x000fe20000410000 */
[----:B------:R-:W-:Y:S01]  /*ad60*/  MOV R140, R98 ;  /* 0x00000062008c7202 */ /* 0x000fe20000000f00 */
[C---:B------:R-:W-:Y:S01]  /*ad70*/  HMMA.16816.F32.BF16 R56, R188.reuse, R64, R56 ;  /* 0x00000040bc38723c */ /* 0x040fe20000041838 */
[-C--:B------:R-:W-:Y:S01]  /*ad80*/  FMUL.FTZ R128, R176, R250.reuse ;  /* 0x000000fab0807220 */ /* 0x080fe20000410000 */
[----:B------:R-:W-:Y:S01]  /*ad90*/  FMUL.FTZ R129, R177, R250 ;  /* 0x000000fab1817220 */ /* 0x000fe20000410000 */
[-C--:B------:R-:W-:Y:S01]  /*ada0*/  FMUL.FTZ R130, R178, R248.reuse ;  /* 0x000000f8b2827220 */ /* 0x080fe20000410000 */
[----:B------:R-:W-:Y:S01]  /*adb0*/  FMUL.FTZ R131, R179, R248 ;  /* 0x000000f8b3837220 */ /* 0x000fe20000410000 */
[----:B------:R-:W-:Y:S01]  /*adc0*/  FMUL.FTZ R108, R156, R196 ;  /* 0x000000c49c6c7220 */ /* 0x000fe20000410000 */
[-C--:B------:R-:W-:Y:S01]  /*add0*/  HMMA.16816.F32.BF16 R68, R188, R66.reuse, R68 ;  /* 0x00000042bc44723c */ /* 0x080fe20000041844 */
[----:B------:R-:W-:Y:S01]  /*ade0*/  FMUL.FTZ R98, R154, R3 ;  /* 0x000000039a627220 */ /* 0x000fe20000410000 */
[----:B------:R-:W-:Y:S01]  /*adf0*/  MOV R153, R103 ;  /* 0x0000006700997202 */ /* 0x000fe20000000f00 */
[-C--:B------:R-:W-:Y:S01]  /*ae00*/  FMUL.FTZ R103, R167, R3.reuse ;  /* 0x00000003a7677220 */ /* 0x080fe20000410000 */
[----:B------:R-:W-:Y:S01]  /*ae10*/  MOV R152, R102 ;  /* 0x0000006600987202 */ /* 0x000fe20000000f00 */
[----:B------:R-:W-:Y:S01]  /*ae20*/  FMUL.FTZ R102, R166, R3 ;  /* 0x00000003a6667220 */ /* 0x000fe20000410000 */
[----:B------:R-:W-:Y:S01]  /*ae30*/  HMMA.16816.F32.BF16 R64, R4, R66, R112 ;  /* 0x000000420440723c */ /* 0x000fe20000041870 */
[----:B------:R-:W-:Y:S01]  /*ae40*/  MOV R156, R101 ;  /* 0x00000065009c7202 */ /* 0x000fe20000000f00 */
        /* <DEDUP_REMOVED lines=9> */
[C---:B------:R-:W-:Y:S01]  /*aee0*/  HMMA.16816.F32.BF16 R88, R188.reuse, R116, R88 ;  /* 0x00000074bc58723c */ /* 0x040fe20000041858 */
[--C-:B------:R-:W-:Y:S01]  /*aef0*/  FFMA.FTZ R135, R193, UR19, -R181.reuse ;  /* 0x00000013c1877c23 */ /* 0x100fe200080108b5 */
[----:B------:R-:W-:Y:S01]  /*af00*/  MOV R193, R225 ;  /* 0x000000e100c17202 */ /* 0x000fe20000000f00 */
[----:B------:R-:W-:Y:S01]  /*af10*/  FFMA.FTZ R134, R192, UR19, -R181 ;  /* 0x00000013c0867c23 */ /* 0x000fe200080108b5 */
[----:B------:R1:W-:Y:S01]  /*af20*/  MUFU.EX2 R225, R2 ;  /* 0x0000000200e17308 */ /* 0x0003e20000000800 */
[----:B------:R-:W-:Y:S01]  /*af30*/  MOV R155, R156 ;  /* 0x0000009c009b7202 */ /* 0x000fe20000000f00 */
[----:B------:R-:W-:Y:S01]  /*af40*/  HMMA.16816.F32.BF16 R92, R188, R118, R92 ;  /* 0x00000076bc5c723c */ /* 0x000fe2000004185c */
[--C-:B------:R-:W-:Y:S01]  /*af50*/  FFMA.FTZ R132, R157, UR19, -R227.reuse ;  /* 0x000000139d847c23 */ /* 0x100fe200080108e3 */
[----:B------:R-:W-:Y:S01]  /*af60*/  FFMA.FTZ R133, R195, UR19, -R227 ;  /* 0x00000013c3857c23 */ /* 0x000fe200080108e3 */
[----:B------:R-:W-:-:S02]  /*af70*/  MOV R157, R143 ;  /* 0x0000008f009d7202 */ /* 0x000fc40000000f00 */
[----:B------:R-:W-:Y:S01]  /*af80*/  MOV R156, R142 ;  /* 0x0000008e009c7202 */ /* 0x000fe20000000f00 */
[----:B------:R-:W-:Y:S01]  /*af90*/  HMMA.16816.F32.BF16 R104, R188, R136, R104 ;  /* 0x00000088bc68723c */ /* 0x000fe20000041868 */
[----:B------:R2:W-:Y:S05]  /*afa0*/  MUFU.EX2 R159, R135 ;  /* 0x00000087009f7308 */ /* 0x0005ea0000000800 */
[C---:B------:R-:W-:Y:S01]  /*afb0*/  HMMA.16816.F32.BF16 R112, R4.reuse, R116, R112 ;  /* 0x000000740470723c */ /* 0x040fe20000041870 */
[--C-:B-1----:R-:W-:Y:S02]  /*afc0*/  FFMA.FTZ R2, R194, UR19, -R222.reuse ;  /* 0x00000013c2027c23 */ /* 0x102fe400080108de */
[----:B------:R1:W-:Y:S03]  /*afd0*/  MUFU.EX2 R192, R134 ;  /* 0x0000008600c07308 */ /* 0x0003e60000000800 */
[C---:B------:R-:W-:Y:S06]  /*afe0*/  HMMA.16816.F32.BF16 R128, R4.reuse, R136, R128 ;  /* 0x000000880480723c */ /* 0x040fec0000041880 */
[----:B------:R-:W-:Y:S01]  /*aff0*/  HMMA.16816.F32.BF16 R116, R4, R118, R144 ;  /* 0x000000760474723c */ /* 0x000fe20000041890 */
[----:B------:R-:W-:Y:S01]  /*b000*/  FFMA.FTZ R136, R154, UR19, -R181 ;  /* 0x000000139a887c23 */ /* 0x000fe200080108b5 */
[----:B------:R-:W4:Y:S01]  /*b010*/  LDSM.16.MT88.4 R144, [R242+0xc800] ;  /* 0x00c80000f290783b */ /* 0x000f220000004200 */
[----:B------:R-:W-:Y:S01]  /*b020*/  MOV R154, R153 ;  /* 0x00000099009a7202 */ /* 0x000fe20000000f00 */
[----:B------:R1:W-:Y:S01]  /*b030*/  MUFU.EX2 R194, R2 ;  /* 0x0000000200c27308 */ /* 0x0003e20000000800 */
[----:B------:R-:W-:Y:S01]  /*b040*/  MOV R153, R180 ;  /* 0x000000b400997202 */ /* 0x000fe20000000f00 */
[----:B---3--:R-:W-:Y:S01]  /*b050*/  HMMA.16816.F32.BF16 R96, R188, R124, R96 ;  /* 0x0000007cbc60723c */ /* 0x008fe20000041860 */
[----:B------:R-:W-:Y:S01]  /*b060*/  MOV R180, R186 ;  /* 0x000000ba00b47202 */ /* 0x000fe20000000f00 */
[----:B--2---:R-:W-:Y:S01]  /*b070*/  FFMA.FTZ R135, R224, UR19, -R227 ;  /* 0x00000013e0877c23 */ /* 0x004fe200080108e3 */
[----:B-1----:R-:W-:Y:S01]  /*b080*/  FFMA.FTZ R134, R187, UR19, -R222 ;  /* 0x00000013bb867c23 */ /* 0x002fe200080108de */
[----:B------:R-:W-:-:S02]  /*b090*/  FFMA.FTZ R137, R193, UR19, -R213 ;  /* 0x00000013c1897c23 */ /* 0x000fc400080108d5 */
[C---:B------:R-:W-:Y:S01]  /*b0a0*/  HMMA.16816.F32.BF16 R108, R188.reuse, R126, R108 ;  /* 0x0000007ebc6c723c */ /* 0x040fe2000004186c */
[----:B------:R1:W-:Y:S05]  /*b0b0*/  MUFU.EX2 R186, R132 ;  /* 0x0000008400ba7308 */ /* 0x0003ea0000000800 */
[----:B------:R-:W-:Y:S03]  /*b0c0*/  HMMA.16816.F32.BF16 R100, R188, R138, R100 ;  /* 0x0000008abc64723c */ /* 0x000fe60000041864 */
[----:B------:R2:W3:Y:S01]  /*b0d0*/  MUFU.EX2 R188, R136 ;  /* 0x0000008800bc7308 */ /* 0x0004e20000000800 */
[----:B------:R-:W-:Y:S01]  /*b0e0*/  FFMA.FTZ R2, R154, UR19, -R213 ;  /* 0x000000139a027c23 */ /* 0x000fe200080108d5 */
[----:B------:R-:W-:Y:S01]  /*b0f0*/  MOV R154, R157 ;  /* 0x0000009d009a7202 */ /* 0x000fe20000000f00 */
[C---:B------:R-:W-:Y:S01]  /*b100*/  HMMA.16816.F32.BF16 R120, R4.reuse, R124, R120 ;  /* 0x0000007c0478723c */ /* 0x040fe20000041878 */
[----:B------:R-:W4:Y:S04]  /*b110*/  LDL.LU R157, [R1+0x4c] ;  /* 0x00004c00019d7983 */ /* 0x000f280000300800 */
[----:B------:R3:W-:Y:S01]  /*b120*/  MUFU.EX2 R195, R133 ;  /* 0x0000008500c37308 */ /* 0x0007e20000000800 */
[--C-:B-1----:R-:W-:Y:S01]  /*b130*/  FFMA.FTZ R132, R140, UR19, -R222.reuse ;  /* 0x000000138c847c23 */ /* 0x102fe200080108de */
[C---:B------:R-:W-:Y:S01]  /*b140*/  HMMA.16816.F32.BF16 R124, R4.reuse, R126, R160 ;  /* 0x0000007e047c723c */ /* 0x040fe200000418a0 */
[--C-:B------:R-:W-:Y:S01]  /*b150*/  FFMA.FTZ R223, R223, UR19, -R181.reuse ;  /* 0x00000013dfdf7c23 */ /* 0x100fe200080108b5 */
[----:B------:R-:W-:Y:S01]  /*b160*/  FFMA.FTZ R238, R238, UR19, -R181 ;  /* 0x00000013eeee7c23 */ /* 0x000fe200080108b5 */
[--C-:B------:R-:W-:Y:S01]  /*b170*/  FFMA.FTZ R232, R232, UR19, -R227.reuse ;  /* 0x00000013e8e87c23 */ /* 0x100fe200080108e3 */
[--C-:B------:R-:W-:Y:S01]  /*b180*/  FFMA.FTZ R237, R237, UR19, -R227.reuse ;  /* 0x00000013eded7c23 */ /* 0x100fe200080108e3 */
[--C-:B------:R-:W-:Y:S01]  /*b190*/  FFMA.FTZ R233, R233, UR19, -R222.reuse ;  /* 0x00000013e9e97c23 */ /* 0x100fe200080108de */
[----:B------:R-:W-:Y:S01]  /*b1a0*/  MUFU.EX2 R224, R135 ;  /* 0x0000008700e07308 */ /* 0x000fe20000000800 */
[----:B--2---:R-:W-:Y:S01]  /*b1b0*/  FFMA.FTZ R136, R141, UR19, -R227 ;  /* 0x000000138d887c23 */ /* 0x004fe200080108e3 */
[----:B------:R-:W-:Y:S01]  /*b1c0*/  HMMA.16816.F32.BF16 R4, R4, R138, R168 ;  /* 0x0000008a0404723c */ /* 0x000fe200000418a8 */
[----:B------:R-:W-:Y:S01]  /*b1d0*/  LDSM.16.MT88.4 R140, [R244+0xc800] ;  /* 0x00c80000f48c783b */ /* 0x000fe20000004200 */
[--C-:B------:R-:W-:Y:S01]  /*b1e0*/  FFMA.FTZ R235, R235, UR19, -R222.reuse ;  /* 0x00000013ebeb7c23 */ /* 0x100fe200080108de */
[--C-:B------:R-:W-:Y:S01]  /*b1f0*/  FFMA.FTZ R234, R234, UR19, -R213.reuse ;  /* 0x00000013eaea7c23 */ /* 0x100fe200080108d5 */
[----:B------:R-:W-:Y:S01]  /*b200*/  FFMA.FTZ R236, R236, UR19, -R213 ;  /* 0x00000013ecec7c23 */ /* 0x000fe200080108d5 */
[--C-:B------:R-:W-:Y:S01]  /*b210*/  FFMA.FTZ R185, R185, UR19, -R181.reuse ;  /* 0x00000013b9b97c23 */ /* 0x100fe200080108b5 */
[----:B------:R1:W2:Y:S01]  /*b220*/  MUFU.EX2 R191, R136 ;  /* 0x0000008800bf7308 */ /* 0x0002a20000000800 */
[----:B---3--:R-:W-:Y:S01]  /*b230*/  FFMA.FTZ R133, R211, UR19, -R222 ;  /* 0x00000013d3857c23 */ /* 0x008fe200080108de */
[----:B------:R-:W-:Y:S01]  /*b240*/  FFMA.FTZ R180, R180, UR19, -R181 ;  /* 0x00000013b4b47c23 */ /* 0x000fe200080108b5 */
[----:B------:R-:W-:Y:S01]  /*b250*/  FFMA.FTZ R166, R226, UR19, -R227 ;  /* 0x00000013e2a67c23 */ /* 0x000fe200080108e3 */
[----:B------:R-:W-:Y:S04]  /*b260*/  LDSM.16.MT88.4 R160, [R241+0xf000] ;  /* 0x00f00000f1a0783b */ /* 0x000fe80000004200 */
[----:B------:R-:W-:Y:S08]  /*b270*/  MUFU.EX2 R187, R134 ;  /* 0x0000008600bb7308 */ /* 0x000ff00000000800 */
[----:B------:R3:W-:Y:S01]  /*b280*/  MUFU.EX2 R190, R132 ;  /* 0x0000008400be7308 */ /* 0x0007e20000000800 */
[--C-:B-1----:R-:W-:Y:S01]  /*b290*/  FFMA.FTZ R136, R239, UR19, -R213.reuse ;  /* 0x00000013ef887c23 */ /* 0x102fe200080108d5 */
[----:B------:R-:W-:-:S06]  /*b2a0*/  FFMA.FTZ R239, R155, UR19, -R213 ;  /* 0x000000139bef7c23 */ /* 0x000fcc00080108d5 */
[----:B------:R-:W-:Y:S08]  /*b2b0*/  MUFU.EX2 R193, R137 ;  /* 0x0000008900c17308 */ /* 0x000ff00000000800 */
[----:B------:R1:W1:Y:S08]  /*b2c0*/  MUFU.EX2 R211, R133 ;  /* 0x0000008500d37308 */ /* 0x0002700000000800 */
[----:B------:R-:W-:Y:S01]  /*b2d0*/  MUFU.EX2 R2, R2 ;  /* 0x0000000200027308 */ /* 0x000fe20000000800 */
[----:B---3--:R-:W-:-:S02]  /*b2e0*/  F2FP.BF16.F32.PACK_AB R132, R159, R188 ;  /* 0x000000bc9f84723e */ /* 0x008fc400000010ff */
[----:B------:R-:W-:Y:S02]  /*b2f0*/  F2FP.BF16.F32.PACK_AB R134, R225, R192 ;  /* 0x000000c0e186723e */ /* 0x000fe400000010ff */
[----:B--2---:R-:W-:Y:S02]  /*b300*/  F2FP.BF16.F32.PACK_AB R135, R224, R191 ;  /* 0x000000bfe087723e */ /* 0x004fe400000010ff */
[----:B------:R-:W-:Y:S01]  /*b310*/  MOV R155, R156 ;  /* 0x0000009c009b7202 */ /* 0x000fe20000000f00 */
[----:B------:R2:W3:Y:S08]  /*b320*/  MUFU.EX2 R158, R136 ;  /* 0x00000088009e7308 */ /* 0x0004f00000000800 */
[----:B------:R-:W4:Y:S01]  /*b330*/  MUFU.EX2 R239, R239 ;  /* 0x000000ef00ef7308 */ /* 0x000f220000000800 */
[----:B-1----:R-:W-:-:S02]  /*b340*/  F2FP.BF16.F32.PACK_AB R133, R195, R186 ;  /* 0x000000bac385723e */ /* 0x002fc400000010ff */
[----:B------:R-:W-:Y:S02]  /*b350*/  F2FP.BF16.F32.PACK_AB R138, R211, R190 ;  /* 0x000000bed38a723e */ /* 0x000fe400000010ff */
[----:B------:R-:W-:Y:S02]  /*b360*/  MOV R156, R153 ;  /* 0x00000099009c7202 */ /* 0x000fe40000000f00 */
[----:B------:R-:W4:Y:S01]  /*b370*/  LDL.LU R153, [R1+0x44] ;  /* 0x0000440001997983 */ /* 0x000f220000300800 */
[----:B--2---:R-:W-:Y:S02]  /*b380*/  F2FP.BF16.F32.PACK_AB R136, R194, R187 ;  /* 0x000000bbc288723e */ /* 0x004fe400000010ff */
[----:B---3--:R-:W-:Y:S02]  /*b390*/  F2FP.BF16.F32.PACK_AB R137, R193, R158 ;  /* 0x0000009ec189723e */ /* 0x008fe400000010ff */
[----:B----4-:R-:W-:Y:S01]  /*b3a0*/  F2FP.BF16.F32.PACK_AB R139, R2, R239 ;  /* 0x000000ef028b723e */ /* 0x010fe200000010ff */
[-C--:B------:R-:W-:Y:S06]  /*b3b0*/  HMMA.16816.F32.BF16 R28, R132, R144.reuse, R28 ;  /* 0x00000090841c723c */ /* 0x080fec000004181c */
[C---:B------:R-:W-:Y:S06]  /*b3c0*/  HMMA.16816.F32.BF16 R24, R136.reuse, R144, R24 ;  /* 0x000000908818723c */ /* 0x040fec0000041818 */
[-C--:B------:R-:W-:Y:S06]  /*b3d0*/  HMMA.16816.F32.BF16 R36, R136, R146.reuse, R36 ;  /* 0x000000928824723c */ /* 0x080fec0000041824 */
[C---:B------:R-:W-:Y:S01]  /*b3e0*/  HMMA.16816.F32.BF16 R32, R132.reuse, R146, R32 ;  /* 0x000000928420723c */ /* 0x040fe20000041820 */
[----:B------:R-:W1:Y:S05]  /*b3f0*/  LDSM.16.MT88.4 R144, [R240+0xc800] ;  /* 0x00c80000f090783b */ /* 0x000e6a0000004200 */
[-C--:B-1----:R-:W-:Y:S06]  /*b400*/  HMMA.16816.F32.BF16 R60, R132, R144.reuse, R60 ;  /* 0x00000090843c723c */ /* 0x082fec000004183c */
[C---:B------:R-:W-:Y:S06]  /*b410*/  HMMA.16816.F32.BF16 R56, R136.reuse, R144, R56 ;  /* 0x000000908838723c */ /* 0x040fec0000041838 */
[-C--:B------:R-:W-:Y:S06]  /*b420*/  HMMA.16816.F32.BF16 R68, R136, R146.reuse, R68 ;  /* 0x000000928844723c */ /* 0x080fec0000041844 */
[----:B------:R-:W-:Y:S01]  /*b430*/  HMMA.16816.F32.BF16 R64, R132, R146, R64 ;  /* 0x000000928440723c */ /* 0x000fe20000041840 */
[----:B------:R-:W1:Y:S05]  /*b440*/  LDSM.16.MT88.4 R144, [R242+0xe800] ;  /* 0x00e80000f290783b */ /* 0x000e6a0000004200 */
[C---:B-1----:R-:W-:Y:S06]  /*b450*/  HMMA.16816.F32.BF16 R88, R136.reuse, R144, R88 ;  /* 0x000000908858723c */ /* 0x042fec0000041858 */
[----:B------:R-:W-:Y:S06]  /*b460*/  HMMA.16816.F32.BF16 R92, R136, R146, R92 ;  /* 0x00000092885c723c */ /* 0x000fec000004185c */
[C---:B------:R-:W-:Y:S06]  /*b470*/  HMMA.16816.F32.BF16 R112, R132.reuse, R144, R112 ;  /* 0x000000908470723c */ /* 0x040fec0000041870 */
[----:B------:R-:W-:Y:S07]  /*b480*/  HMMA.16816.F32.BF16 R144, R132, R146, R116 ;  /* 0x000000928490723c */ /* 0x000fee0000041874 */
[----:B------:R-:W-:Y:S01]  /*b490*/  FFMA.FTZ R117, R152, UR19, -R181 ;  /* 0x0000001398757c23 */ /* 0x000fe200080108b5 */
[----:B------:R-:W-:-:S02]  /*b4a0*/  MOV R152, R182 ;  /* 0x000000b600987202 */ /* 0x000fc40000000f00 */
[----:B------:R-:W-:Y:S02]  /*b4b0*/  MOV R182, R183 ;  /* 0x000000b700b67202 */ /* 0x000fe40000000f00 */
[----:B------:R-:W2:Y:S01]  /*b4c0*/  LDL.LU R183, [R1+0x40] ;  /* 0x0000400001b77983 */ /* 0x000ea20000300800 */
        /* <DEDUP_REMOVED lines=15> */
[----:B------:R-:W-:-:S04]  /*b5c0*/  FFMA.FTZ R116, R156, UR19, -R181 ;  /* 0x000000139c747c23 */ /* 0x000fc800080108b5 */
[C---:B------:R-:W-:Y:S01]  /*b5d0*/  HMMA.16816.F32.BF16 R176, R132.reuse, R148, R128 ;  /* 0x0000009484b0723c */ /* 0x040fe20000041880 */
[----:B------:R-:W-:Y:S05]  /*b5e0*/  LDSM.16.MT88.4 R128, [R241+0xd000] ;  /* 0x00d00000f180783b */ /* 0x000fea0000004200 */
[----:B------:R-:W-:Y:S01]  /*b5f0*/  HMMA.16816.F32.BF16 R4, R132, R150, R4 ;  /* 0x000000968404723c */ /* 0x000fe20000041804 */
[----:B------:R3:W-:Y:S01]  /*b600*/  MUFU.EX2 R189, R117 ;  /* 0x0000007500bd7308 */ /* 0x0007e20000000800 */
[--C-:B------:R-:W-:Y:S01]  /*b610*/  FFMA.FTZ R119, R155, UR19, -R227.reuse ;  /* 0x000000139b777c23 */ /* 0x100fe200080108e3 */
[----:B------:R-:W-:-:S06]  /*b620*/  FFMA.FTZ R118, R210, UR19, -R227 ;  /* 0x00000013d2767c23 */ /* 0x000fcc00080108e3 */
[----:B------:R4:W4:Y:S01]  /*b630*/  MUFU.EX2 R156, R116 ;  /* 0x00000074009c7308 */ /* 0x0009220000000800 */
[----:B------:R-:W-:-:S07]  /*b640*/  FFMA.FTZ R164, R157, R250, R251 ;  /* 0x000000fa9da47223 */ /* 0x000fce00000100fb */
[----:B------:R-:W-:Y:S01]  /*b650*/  MUFU.EX2 R223, R223 ;  /* 0x000000df00df7308 */ /* 0x000fe20000000800 */
[----:B---3--:R-:W-:-:S07]  /*b660*/  FFMA.FTZ R117, R154, UR19, -R222 ;  /* 0x000000139a757c23 */ /* 0x008fce00080108de */
[----:B------:R-:W3:Y:S01]  /*b670*/  MUFU.EX2 R238, R238 ;  /* 0x000000ee00ee7308 */ /* 0x000ee20000000800 */
[C---:B-1----:R-:W-:Y:S06]  /*b680*/  HMMA.16816.F32.BF16 R120, R132.reuse, R140, R120 ;  /* 0x0000008c8478723c */ /* 0x042fec0000041878 */
[----:B------:R-:W-:Y:S01]  /*b690*/  HMMA.16816.F32.BF16 R124, R132, R142, R124 ;  /* 0x0000008e847c723c */ /* 0x000fe2000004187c */
[----:B------:R-:W1:Y:S01]  /*b6a0*/  LDSM.16.MT88.4 R132, [R242+0xd000] ;  /* 0x00d00000f284783b */ /* 0x000e620000004200 */
[----:B----4-:R-:W-:-:S04]  /*b6b0*/  FFMA.FTZ R116, R209, UR19, -R222 ;  /* 0x00000013d1747c23 */ /* 0x010fc800080108de */
[----:B------:R-:W-:Y:S01]  /*b6c0*/  HMMA.16816.F32.BF16 R96, R136, R140, R96 ;  /* 0x0000008c8860723c */ /* 0x000fe20000041860 */
[----:B------:R4:W-:Y:S08]  /*b6d0*/  MUFU.EX2 R140, R117 ;  /* 0x00000075008c7308 */ /* 0x0009f00000000800 */
[----:B------:R-:W-:Y:S08]  /*b6e0*/  MUFU.EX2 R232, R232 ;  /* 0x000000e800e87308 */ /* 0x000ff00000000800 */
[----:B------:R-:W1:Y:S01]  /*b6f0*/  MUFU.EX2 R237, R237 ;  /* 0x000000ed00ed7308 */ /* 0x000e620000000800 */
[----:B----4-:R-:W-:-:S07]  /*b700*/  FFMA.FTZ R117, R208, UR19, -R213 ;  /* 0x00000013d0757c23 */ /* 0x010fce00080108d5 */
[----:B------:R-:W-:Y:S08]  /*b710*/  MUFU.EX2 R210, R118 ;  /* 0x0000007600d27308 */ /* 0x000ff00000000800 */
[----:B------:R-:W-:Y:S08]  /*b720*/  MUFU.EX2 R233, R233 ;  /* 0x000000e900e97308 */ /* 0x000ff00000000800 */
[----:B------:R-:W-:Y:S08]  /*b730*/  MUFU.EX2 R235, R235 ;  /* 0x000000eb00eb7308 */ /* 0x000ff00000000800 */
[----:B------:R-:W-:Y:S08]  /*b740*/  MUFU.EX2 R234, R234 ;  /* 0x000000ea00ea7308 */ /* 0x000ff00000000800 */
[----:B------:R-:W-:Y:S01]  /*b750*/  MUFU.EX2 R236, R236 ;  /* 0x000000ec00ec7308 */ /* 0x000fe20000000800 */
[----:B------:R-:W-:Y:S01]  /*b760*/  F2FP.BF16.F32.PACK_AB R170, R156, R189 ;  /* 0x000000bd9caa723e */ /* 0x000fe200000010ff */
[----:B------:R-:W-:Y:S01]  /*b770*/  FFMA.FTZ R165, R153, R248, R249 ;  /* 0x000000f899a57223 */ /* 0x000fe200000100f9 */
[----:B------:R-:W-:Y:S01]  /*b780*/  FFMA.FTZ R167, R152, UR19, -R181 ;  /* 0x0000001398a77c23 */ /* 0x000fe200080108b5 */
[----:B------:R-:W-:Y:S01]  /*b790*/  HMMA.16816.F32.BF16 R104, R136, R148, R104 ;  /* 0x000000948868723c */ /* 0x000fe20000041868 */
[----:B------:R4:W5:Y:S03]  /*b7a0*/  LDL.LU R251, [R1+0xa8] ;  /* 0x0000a80001fb7983 */ /* 0x0009660000300800 */
[----:B------:R1:W1:Y:S08]  /*b7b0*/  MUFU.EX2 R209, R116 ;  /* 0x0000007400d17308 */ /* 0x0002700000000800 */
[----:B------:R-:W4:Y:S01]  /*b7c0*/  MUFU.EX2 R141, R119 ;  /* 0x00000077008d7308 */ /* 0x000f220000000800 */
[----:B---3--:R-:W-:Y:S01]  /*b7d0*/  F2FP.BF16.F32.PACK_AB R168, R238, R223 ;  /* 0x000000dfeea8723e */ /* 0x008fe200000010ff */
[----:B------:R3:W5:Y:S06]  /*b7e0*/  LDL.LU R250, [R1+0xa4] ;  /* 0x0000a40001fa7983 */ /* 0x00076c0000300800 */
[----:B------:R3:W-:Y:S01]  /*b7f0*/  MUFU.EX2 R208, R117 ;  /* 0x0000007500d07308 */ /* 0x0007e20000000800 */
[----:B-1----:R-:W-:Y:S01]  /*b800*/  FFMA.FTZ R116, R184, UR19, -R213 ;  /* 0x00000013b8747c23 */ /* 0x002fe200080108d5 */
[----:B------:R-:W-:Y:S01]  /*b810*/  F2FP.BF16.F32.PACK_AB R169, R237, R232 ;  /* 0x000000e8eda9723e */ /* 0x000fe200000010ff */
[----:B------:R1:W5:Y:S01]  /*b820*/  LDL.LU R249, [R1+0xa0] ;  /* 0x0000a00001f97983 */ /* 0x0003620000300800 */
[----:B------:R-:W-:-:S02]  /*b830*/  F2FP.BF16.F32.PACK_AB R118, R209, R140 ;  /* 0x0000008cd176723e */ /* 0x000fc400000010ff */
[----:B----4-:R-:W-:Y:S02]  /*b840*/  F2FP.BF16.F32.PACK_AB R171, R210, R141 ;  /* 0x0000008dd2ab723e */ /* 0x010fe400000010ff */
[----:B------:R4:W1:Y:S01]  /*b850*/  MUFU.EX2 R157, R116 ;  /* 0x00000074009d7308 */ /* 0x0008620000000800 */
[----:B------:R2:W5:Y:S01]  /*b860*/  LDL.LU R248, [R1+0x9c] ;  /* 0x00009c0001f87983 */ /* 0x0005620000300800 */
[----:B---3--:R-:W-:-:S03]  /*b870*/  F2FP.BF16.F32.PACK_AB R117, R236, R234 ;  /* 0x000000eaec75723e */ /* 0x008fc600000010ff */
[----:B------:R-:W-:Y:S01]  /*b880*/  HMMA.16816.F32.BF16 R28, R168, R132, R28 ;  /* 0x00000084a81c723c */ /* 0x000fe2000004181c */
[----:B----4-:R-:W-:Y:S02]  /*b890*/  F2FP.BF16.F32.PACK_AB R116, R235, R233 ;  /* 0x000000e9eb74723e */ /* 0x010fe400000010ff */
[----:B-1----:R-:W-:-:S03]  /*b8a0*/  F2FP.BF16.F32.PACK_AB R119, R208, R157 ;  /* 0x0000009dd077723e */ /* 0x002fc600000010ff */
[----:B------:R-:W-:Y:S06]  /*b8b0*/  HMMA.16816.F32.BF16 R32, R168, R134, R32 ;  /* 0x00000086a820723c */ /* 0x000fec0000041820 */
[C---:B------:R-:W-:Y:S06]  /*b8c0*/  HMMA.16816.F32.BF16 R24, R116.reuse, R132, R24 ;  /* 0x000000847418723c */ /* 0x040fec0000041818 */
[----:B------:R-:W-:Y:S01]  /*b8d0*/  HMMA.16816.F32.BF16 R36, R116, R134, R36 ;  /* 0x000000867424723c */ /* 0x000fe20000041824 */
[----:B------:R-:W1:Y:S05]  /*b8e0*/  LDSM.16.MT88.4 R132, [R240+0xd000] ;  /* 0x00d00000f084783b */ /* 0x000e6a0000004200 */
[-C--:B------:R-:W-:Y:S06]  /*b8f0*/  HMMA.16816.F32.BF16 R44, R168, R128.reuse, R44 ;  /* 0x00000080a82c723c */ /* 0x080fec000004182c */
[C---:B------:R-:W-:Y:S06]  /*b900*/  HMMA.16816.F32.BF16 R40, R116.reuse, R128, R40 ;  /* 0x000000807428723c */ /* 0x040fec0000041828 */
[-C--:B------:R-:W-:Y:S06]  /*b910*/  HMMA.16816.F32.BF16 R52, R116, R130.reuse, R52 ;  /* 0x000000827434723c */ /* 0x080fec0000041834 */
[----:B------:R-:W-:Y:S01]  /*b920*/  HMMA.16816.F32.BF16 R48, R168, R130, R48 ;  /* 0x00000082a830723c */ /* 0x000fe20000041830 */
[----:B------:R-:W3:Y:S05]  /*b930*/  LDSM.16.MT88.4 R128, [R244+0xf000] ;  /* 0x00f00000f480783b */ /* 0x000eea0000004200 */
[C---:B-1----:R-:W-:Y:S06]  /*b940*/  HMMA.16816.F32.BF16 R152, R116.reuse, R132, R56 ;  /* 0x000000847498723c */ /* 0x042fec0000041838 */
[----:B---3--:R-:W-:Y:S01]  /*b950*/  HMMA.16816.F32.BF16 R56, R116, R128, R72 ;  /* 0x000000807438723c */ /* 0x008fe20000041848 */
[----:B------:R-:W1:Y:S01]  /*b960*/  LDSM.16.MT88.4 R72, [R240+0xf000] ;  /* 0x00f00000f048783b */ /* 0x000e620000004200 */
[----:B--2---:R-:W-:Y:S01]  /*b970*/  FFMA.FTZ R196, R183, R196, R247 ;  /* 0x000000c4b7c47223 */ /* 0x004fe200000100f7 */
[----:B------:R-:W-:Y:S01]  /*b980*/  FFMA.FTZ R184, R246, UR19, -R227 ;  /* 0x00000013f6b87c23 */ /* 0x000fe200080108e3 */
[----:B------:R-:W-:Y:S01]  /*b990*/  FFMA.FTZ R181, R182, UR19, -R181 ;  /* 0x00000013b6b57c23 */ /* 0x000fe200080108b5 */
[----:B------:R3:W5:Y:S01]  /*b9a0*/  LDL.LU R247, [R1+0x98] ;  /* 0x0000980001f77983 */ /* 0x0007620000300800 */
[--C-:B------:R-:W-:Y:S01]  /*b9b0*/  FFMA.FTZ R183, R245, UR19, -R227.reuse ;  /* 0x00000013f5b77c23 */ /* 0x100fe200080108e3 */
[----:B------:R-:W-:-:S02]  /*b9c0*/  FFMA.FTZ R182, R243, UR19, -R227 ;  /* 0x00000013f3b67c23 */ /* 0x000fc400080108e3 */
[----:B------:R3:W5:Y:S04]  /*b9d0*/  LDL.LU R246, [R1+0x94] ;  /* 0x0000940001f67983 */ /* 0x0007680000300800 */
[----:B------:R3:W5:Y:S04]  /*b9e0*/  LDL.LU R245, [R1+0x90] ;  /* 0x0000900001f57983 */ /* 0x0007680000300800 */
[----:B------:R3:W5:Y:S04]  /*b9f0*/  LDL.LU R243, [R1+0x8c] ;  /* 0x00008c0001f37983 */ /* 0x0007680000300800 */
[----:B------:R3:W5:Y:S04]  /*ba00*/  LDL.LU R227, [R1+0x88] ;  /* 0x0000880001e37983 */ /* 0x0007680000300800 */
[----:B------:R3:W5:Y:S01]  /*ba10*/  LDL.LU R226, [R1+0x84] ;  /* 0x0000840001e27983 */ /* 0x0007620000300800 */
[----:B-1----:R-:W-:Y:S03]  /*ba20*/  HMMA.16816.F32.BF16 R172, R116, R72, R104 ;  /* 0x0000004874ac723c */ /* 0x002fe60000041868 */
[----:B------:R-:W2:Y:S03]  /*ba30*/  LDL.LU R107, [R1+0x48] ;  /* 0x00004800016b7983 */ /* 0x000ea60000300800 */
[C---:B------:R-:W-:Y:S06]  /*ba40*/  HMMA.16816.F32.BF16 R108, R136.reuse, R142, R108 ;  /* 0x0000008e886c723c */ /* 0x040fec000004186c */
[----:B------:R-:W-:Y:S01]  /*ba50*/  HMMA.16816.F32.BF16 R100, R136, R150, R100 ;  /* 0x000000968864723c */ /* 0x000fe20000041864 */
[----:B------:R-:W1:Y:S04]  /*ba60*/  LDSM.16.MT88.4 R136, [R244+0xd000] ;  /* 0x00d00000f488783b */ /* 0x000e680000004200 */
[----:B------:R-:W4:Y:S01]  /*ba70*/  LDSM.16.MT88.4 R148, [R242+0xf000] ;  /* 0x00f00000f294783b */ /* 0x000f220000004200 */
[----:B------:R-:W-:Y:S01]  /*ba80*/  MUFU.EX2 R106, R180 ;  /* 0x000000b4006a7308 */ /* 0x000fe20000000800 */
        /* <DEDUP_REMOVED lines=8> */
[----:B------:R-:W3:Y:S01]  /*bb10*/  MUFU.EX2 R166, R166 ;  /* 0x000000a600a67308 */ /* 0x000ee20000000800 */
[-C--:B-1----:R-:W-:Y:S06]  /*bb20*/  HMMA.16816.F32.BF16 R12, R168, R136.reuse, R12 ;  /* 0x00000088a80c723c */ /* 0x082fec000004180c */
[C---:B------:R-:W-:Y:S06]  /*bb30*/  HMMA.16816.F32.BF16 R8, R116.reuse, R136, R8 ;  /* 0x000000887408723c */ /* 0x040fec0000041808 */
[-C--:B------:R-:W-:Y:S06]  /*bb40*/  HMMA.16816.F32.BF16 R20, R116, R138.reuse, R20 ;  /* 0x0000008a7414723c */ /* 0x080fec0000041814 */
[----:B------:R-:W-:Y:S06]  /*bb50*/  HMMA.16816.F32.BF16 R16, R168, R138, R16 ;  /* 0x0000008aa810723c */ /* 0x000fec0000041810 */
[----:B----4-:R-:W-:Y:S07]  /*bb60*/  HMMA.16816.F32.BF16 R136, R116, R148, R88 ;  /* 0x000000947488723c */ /* 0x010fee0000041858 */
[----:B------:R-:W-:-:S02]  /*bb70*/  MOV R89, R141 ;  /* 0x0000008d00597202 */ /* 0x000fc40000000f00 */
[----:B------:R-:W-:Y:S02]  /*bb80*/  MOV R88, R140 ;  /* 0x0000008c00587202 */ /* 0x000fe40000000f00 */
[----:B------:R-:W-:Y:S01]  /*bb90*/  HMMA.16816.F32.BF16 R140, R116, R150, R92 ;  /* 0x00000096748c723c */ /* 0x000fe2000004185c */
[----:B------:R-:W-:Y:S02]  /*bba0*/  MOV R91, R159 ;  /* 0x0000009f005b7202 */ /* 0x000fe40000000f00 */
[----:B------:R-:W-:Y:S01]  /*bbb0*/  MOV R90, R158 ;  /* 0x0000009e005a7202 */ /* 0x000fe20000000f00 */
[----:B------:R-:W-:Y:S03]  /*bbc0*/  MUFU.EX2 R92, R183 ;  /* 0x000000b7005c7308 */ /* 0x000fe60000000800 */
[----:B------:R-:W-:Y:S02]  /*bbd0*/  MOV R95, R157 ;  /* 0x0000009d005f7202 */ /* 0x000fe40000000f00 */
[----:B------:R-:W-:-:S02]  /*bbe0*/  MOV R94, R156 ;  /* 0x0000009c005e7202 */ /* 0x000fc40000000f00 */
[----:B------:R-:W-:Y:S01]  /*bbf0*/  HMMA.16816.F32.BF16 R156, R116, R162, R108 ;  /* 0x000000a2749c723c */ /* 0x000fe2000004186c */
[----:B------:R-:W-:Y:S08]  /*bc00*/  MUFU.EX2 R108, R181 ;  /* 0x000000b5006c7308 */ /* 0x000ff00000000800 */
[----:B------:R1:W-:Y:S02]  /*bc10*/  MUFU.EX2 R111, R182 ;  /* 0x000000b6006f7308 */ /* 0x0003e40000000800 */
[----:B-1----:R-:W1:Y:S06]  /*bc20*/  LDSM.16.MT88.4 R180, [R244+0xd800] ;  /* 0x00d80000f4b4783b */ /* 0x002e6c0000004200 */
[----:B------:R-:W-:Y:S08]  /*bc30*/  MUFU.EX2 R212, R212 ;  /* 0x000000d400d47308 */ /* 0x000ff00000000800 */
[----:B------:R-:W4:Y:S08]  /*bc40*/  MUFU.EX2 R218, R218 ;  /* 0x000000da00da7308 */ /* 0x000f300000000800 */
[----:B------:R-:W-:Y:S08]  /*bc50*/  MUFU.EX2 R219, R219 ;  /* 0x000000db00db7308 */ /* 0x000ff00000000800 */
[----:B------:R-:W1:Y:S08]  /*bc60*/  MUFU.EX2 R222, R222 ;  /* 0x000000de00de7308 */ /* 0x000e700000000800 */
[----:B------:R-:W-:Y:S08]  /*bc70*/  MUFU.EX2 R206, R206 ;  /* 0x000000ce00ce7308 */ /* 0x000ff00000000800 */
[----:B------:R-:W-:Y:S08]  /*bc80*/  MUFU.EX2 R221, R221 ;  /* 0x000000dd00dd7308 */ /* 0x000ff00000000800 */
[----:B------:R-:W-:Y:S01]  /*bc90*/  MUFU.EX2 R204, R204 ;  /* 0x000000cc00cc7308 */ /* 0x000fe20000000800 */
[----:B------:R-:W-:Y:S01]  /*bca0*/  FADD.FTZ R164, R217, R164 ;  /* 0x000000a4d9a47221 */ /* 0x000fe20000010000 */
[----:B------:R-:W-:Y:S01]  /*bcb0*/  FADD.FTZ R165, R216, R165 ;  /* 0x000000a5d8a57221 */ /* 0x000fe20000010000 */
[----:B------:R-:W-:Y:S01]  /*bcc0*/  HMMA.16816.F32.BF16 R176, R168, R72, R176 ;  /* 0x00000048a8b0723c */ /* 0x000fe200000418b0 */
[----:B---3--:R-:W-:Y:S01]  /*bcd0*/  MOV R220, R166 ;  /* 0x000000a600dc7202 */ /* 0x008fe20000000f00 */
[----:B------:R-:W-:-:S03]  /*bce0*/  FADD.FTZ R203, R203, R164 ;  /* 0x000000a4cbcb7221 */ /* 0x000fc60000010000 */
[----:B------:R-:W3:Y:S01]  /*bcf0*/  MUFU.EX2 R93, R167 ;  /* 0x000000a7005d7308 */ /* 0x000ee20000000800 */
[----:B----4-:R-:W-:Y:S01]  /*bd00*/  F2FP.BF16.F32.PACK_AB R164, R218, R212 ;  /* 0x000000d4daa4723e */ /* 0x010fe200000010ff */
[----:B------:R-:W-:Y:S01]  /*bd10*/  HMMA.16816.F32.BF16 R68, R116, R134, R68 ;  /* 0x000000867444723c */ /* 0x000fe20000041844 */
[----:B-1----:R-:W-:Y:S01]  /*bd20*/  F2FP.BF16.F32.PACK_AB R166, R222, R219 ;  /* 0x000000dbdea6723e */ /* 0x002fe200000010ff */
[----:B------:R-:W-:-:S04]  /*bd30*/  FADD.FTZ R196, R215, R196 ;  /* 0x000000c4d7c47221 */ /* 0x000fc80000010000 */
[----:B------:R-:W-:Y:S01]  /*bd40*/  MUFU.EX2 R110, R185 ;  /* 0x000000b9006e7308 */ /* 0x000fe20000000800 */
[C---:B------:R-:W-:Y:S06]  /*bd50*/  HMMA.16816.F32.BF16 R84, R116.reuse, R130, R84 ;  /* 0x000000827454723c */ /* 0x040fec0000041854 */
[C---:B------:R-:W-:Y:S01]  /*bd60*/  HMMA.16816.F32.BF16 R96, R116.reuse, R160, R96 ;  /* 0x000000a07460723c */ /* 0x040fe20000041860 */
[----:B------:R-:W-:Y:S05]  /*bd70*/  MUFU.EX2 R109, R184 ;  /* 0x000000b8006d7308 */ /* 0x000fea0000000800 */
[----:B------:R-:W-:Y:S06]  /*bd80*/  HMMA.16816.F32.BF16 R100, R116, R74, R100 ;  /* 0x0000004a7464723c */ /* 0x000fec0000041864 */
[C---:B------:R-:W-:Y:S06]  /*bd90*/  HMMA.16816.F32.BF16 R60, R168.reuse, R132, R60 ;  /* 0x00000084a83c723c */ /* 0x040fec000004183c */
[C---:B------:R-:W-:Y:S06]  /*bda0*/  HMMA.16816.F32.BF16 R64, R168.reuse, R134, R64 ;  /* 0x00000086a840723c */ /* 0x040fec0000041840 */
[C---:B------:R-:W-:Y:S06]  /*bdb0*/  HMMA.16816.F32.BF16 R116, R168.reuse, R128, R76 ;  /* 0x00000080a874723c */ /* 0x040fec000004184c */
[C---:B------:R-:W-:Y:S06]  /*bdc0*/  HMMA.16816.F32.BF16 R132, R168.reuse, R148, R112 ;  /* 0x00000094a884723c */ /* 0x040fec0000041870 */
[C---:B------:R-:W-:Y:S01]  /*bdd0*/  HMMA.16816.F32.BF16 R144, R168.reuse, R150, R144 ;  /* 0x00000096a890723c */ /* 0x040fe20000041890 */
[----:B------:R-:W-:Y:S01]  /*bde0*/  FADD.FTZ R207, R199, R196 ;  /* 0x000000c4c7cf7221 */ /* 0x000fe20000010000 */
[----:B------:R-:W-:Y:S01]  /*bdf0*/  MOV R217, R108 ;  /* 0x0000006c00d97202 */ /* 0x000fe20000000f00 */
[----:B------:R-:W-:Y:S03]  /*be00*/  LDSM.16.MT88.4 R112, [R240+0xd800] ;  /* 0x00d80000f070783b */ /* 0x000fe60000004200 */
[C---:B------:R-:W-:Y:S01]  /*be10*/  HMMA.16816.F32.BF16 R128, R168.reuse, R130, R80 ;  /* 0x00000082a880723c */ /* 0x040fe20000041850 */
[----:B------:R-:W1:Y:S05]  /*be20*/  LDSM.16.MT88.4 R80, [R242+0xd800] ;  /* 0x00d80000f250783b */ /* 0x000e6a0000004200 */
[C---:B------:R-:W-:Y:S06]  /*be30*/  HMMA.16816.F32.BF16 R148, R168.reuse, R160, R120 ;  /* 0x000000a0a894723c */ /* 0x040fec0000041878 */
[----:B------:R-:W-:Y:S07]  /*be40*/  HMMA.16816.F32.BF16 R160, R168, R162, R124 ;  /* 0x000000a2a8a0723c */ /* 0x000fee000004187c */
[----:B------:R-:W-:-:S02]  /*be50*/  MOV R124, R89 ;  /* 0x00000059007c7202 */ /* 0x000fc40000000f00 */
[----:B------:R-:W-:Y:S02]  /*be60*/  MOV R89, R187 ;  /* 0x000000bb00597202 */ /* 0x000fe40000000f00 */
[----:B---3--:R-:W-:Y:S02]  /*be70*/  MOV R216, R93 ;  /* 0x0000005d00d87202 */ /* 0x008fe40000000f00 */
[----:B------:R-:W-:Y:S01]  /*be80*/  MOV R215, R92 ;  /* 0x0000005c00d77202 */ /* 0x000fe20000000f00 */
[----:B------:R-:W-:Y:S01]  /*be90*/  HMMA.16816.F32.BF16 R168, R168, R74, R4 ;  /* 0x0000004aa8a8723c */ /* 0x000fe20000041804 */
[----:B--2---:R-:W-:Y:S02]  /*bea0*/  FFMA.FTZ R214, R107, R3, R214 ;  /* 0x000000036bd67223 */ /* 0x004fe400000100d6 */
[----:B------:R-:W2:Y:S02]  /*beb0*/  MUFU.EX2 R3, R213 ;  /* 0x000000d500037308 */ /* 0x000ea40000000800 */
[----:B------:R-:W-:Y:S01]  /*bec0*/  FADD.FTZ R72, R197, R214 ;  /* 0x000000d6c5487221 */ /* 0x000fe20000010000 */
[----:B------:R-:W-:Y:S01]  /*bed0*/  FADD.FTZ R214, R198, R165 ;  /* 0x000000a5c6d67221 */ /* 0x000fe20000010000 */
[----:B------:R-:W-:Y:S01]  /*bee0*/  F2FP.BF16.F32.PACK_AB R165, R221, R206 ;  /* 0x000000cedda5723e */ /* 0x000fe200000010ff */
[----:B------:R-:W-:Y:S01]  /*bef0*/  LDSM.16.MT88.4 R196, [R241+0xd800] ;  /* 0x00d80000f1c4783b */ /* 0x000fe20000004200 */
[----:B--2---:R-:W-:-:S02]  /*bf00*/  F2FP.BF16.F32.PACK_AB R167, R3, R204 ;  /* 0x000000cc03a7723e */ /* 0x004fc400000010ff */
[----:B------:R-:W-:Y:S02]  /*bf10*/  MOV R213, R111 ;  /* 0x0000006f00d57202 */ /* 0x000fe40000000f00 */
[----:B------:R-:W-:Y:S02]  /*bf20*/  MOV R111, R90 ;  /* 0x0000005a006f7202 */ /* 0x000fe40000000f00 */
[----:B------:R-:W-:Y:S02]  /*bf30*/  MOV R90, R186 ;  /* 0x000000ba005a7202 */ /* 0x000fe40000000f00 */
[----:B------:R-:W-:Y:S01]  /*bf40*/  HMMA.16816.F32.BF16 R184, R164, R182, R20 ;  /* 0x000000b6a4b8723c */ /* 0x000fe20000041814 */
[----:B------:R-:W2:Y:S01]  /*bf50*/  LDSM.16.MT88.4 R20, [R244+0xf800] ;  /* 0x00f80000f414783b */ /* 0x000ea20000004200 */
[----:B------:R-:W-:Y:S02]  /*bf60*/  F2FP.BF16.F32.PACK_AB R4, R106, R110 ;  /* 0x0000006e6a04723e */ /* 0x000fe400000010ff */
[----:B------:R-:W-:-:S02]  /*bf70*/  F2FP.BF16.F32.PACK_AB R5, R215, R109 ;  /* 0x0000006dd705723e */ /* 0x000fc400000010ff */
[----:B------:R-:W-:Y:S02]  /*bf80*/  F2FP.BF16.F32.PACK_AB R6, R217, R216 ;  /* 0x000000d8d906723e */ /* 0x000fe400000010ff */
[----:B------:R-:W-:Y:S02]  /*bf90*/  F2FP.BF16.F32.PACK_AB R7, R220, R213 ;  /* 0x000000d5dc07723e */ /* 0x000fe400000010ff */
        /* <DEDUP_REMOVED lines=9> */
[----:B------:R-:W-:Y:S01]  /*c030*/  HMMA.16816.F32.BF16 R192, R4, R180, R12 ;  /* 0x000000b404c0723c */ /* 0x000fe2000004180c */
[----:B------:R-:W-:Y:S01]  /*c040*/  MOV R92, R190 ;  /* 0x000000be005c7202 */ /* 0x000fe20000000f00 */
[----:B------:R-:W-:Y:S01]  /*c050*/  LDSM.16.MT88.4 R12, [R241+0xf800] ;  /* 0x00f80000f10c783b */ /* 0x000fe20000004200 */
[----:B------:R-:W-:-:S02]  /*c060*/  MOV R88, R189 ;  /* 0x000000bd00587202 */ /* 0x000fc40000000f00 */
[----:B------:R-:W-:Y:S02]  /*c070*/  MOV R91, R188 ;  /* 0x000000bc005b7202 */ /* 0x000fe40000000f00 */
[----:B------:R-:W-:Y:S01]  /*c080*/  HMMA.16816.F32.BF16 R188, R164, R180, R8 ;  /* 0x000000b4a4bc723c */ /* 0x000fe20000041808 */
[----:B------:R-:W-:Y:S05]  /*c090*/  LDSM.16.MT88.4 R8, [R240+0xf800] ;  /* 0x00f80000f008783b */ /* 0x000fea0000004200 */
[----:B------:R-:W-:Y:S01]  /*c0a0*/  HMMA.16816.F32.BF16 R180, R4, R182, R16 ;  /* 0x000000b604b4723c */ /* 0x000fe20000041810 */
[----:B------:R-:W3:Y:S01]  /*c0b0*/  LDSM.16.MT88.4 R16, [R242+0xf800] ;  /* 0x00f80000f210783b */ /* 0x000ee20000004200 */
[----:B------:R-:W-:-:S04]  /*c0c0*/  FADD.FTZ R205, R205, R72 ;  /* 0x00000048cdcd7221 */ /* 0x000fc80000010000 */
[----:B-1----:R-:W-:Y:S01]  /*c0d0*/  HMMA.16816.F32.BF16 R76, R164, R82, R36 ;  /* 0x00000052a44c723c */ /* 0x002fe20000041824 */
[----:B------:R-:W-:-:S06]  /*c0e0*/  FADD.FTZ R203, R202, R203 ;  /* 0x000000cbcacb7221 */ /* 0x000fcc0000010000 */
[----:B------:R-:W-:Y:S01]  /*c0f0*/  MOV R39, R91 ;  /* 0x0000005b00277202 */ /* 0x000fe20000000f00 */
[----:B------:R-:W-:Y:S01]  /*c100*/  HMMA.16816.F32.BF16 R72, R164, R80, R24 ;  /* 0x00000050a448723c */ /* 0x000fe20000041818 */
[----:B------:R-:W-:Y:S02]  /*c110*/  MOV R37, R89 ;  /* 0x0000005900257202 */ /* 0x000fe40000000f00 */
[----:B------:R-:W-:-:S03]  /*c120*/  MOV R38, R90 ;  /* 0x0000005a00267202 */ /* 0x000fc60000000f00 */
[----:B--2---:R-:W-:Y:S01]  /*c130*/  HMMA.16816.F32.BF16 R120, R164, R20, R56 ;  /* 0x00000014a478723c */ /* 0x004fe20000041838 */
[----:B------:R-:W-:Y:S01]  /*c140*/  MOV R24, R88 ;  /* 0x0000005800187202 */ /* 0x000fe20000000f00 */
[----:B------:R-:W-:-:S04]  /*c150*/  FADD.FTZ R205, R0, R205 ;  /* 0x000000cd00cd7221 */ /* 0x000fc80000010000 */
[----:B------:R-:W-:Y:S01]  /*c160*/  HMMA.16816.F32.BF16 R88, R164, R196, R40 ;  /* 0x000000c4a458723c */ /* 0x000fe20000041828 */
[----:B------:R-:W-:Y:S01]  /*c170*/  MOV R57, R39 ;  /* 0x0000002700397202 */ /* 0x000fe20000000f00 */
[----:B------:R-:W-:Y:S01]  /*c180*/  FADD.FTZ R214, R201, R214 ;  /* 0x000000d6c9d67221 */ /* 0x000fe20000010000 */
[----:B------:R-:W-:-:S04]  /*c190*/  MOV R58, R38 ;  /* 0x00000026003a7202 */ /* 0x000fc80000000f00 */
[----:B------:R-:W-:Y:S02]  /*c1a0*/  MOV R43, R92 ;  /* 0x0000005c002b7202 */ /* 0x000fe40000000f00 */
[----:B------:R-:W-:Y:S02]  /*c1b0*/  MOV R42, R93 ;  /* 0x0000005d002a7202 */ /* 0x000fe40000000f00 */
[----:B------:R-:W-:Y:S02]  /*c1c0*/  MOV R41, R94 ;  /* 0x0000005e00297202 */ /* 0x000fe40000000f00 */
[----:B------:R-:W-:Y:S02]  /*c1d0*/  MOV R40, R95 ;  /* 0x0000005f00287202 */ /* 0x000fe40000000f00 */
[----:B------:R-:W-:Y:S01]  /*c1e0*/  HMMA.16816.F32.BF16 R92, R164, R198, R52 ;  /* 0x000000c6a45c723c */ /* 0x000fe20000041834 */
[----:B------:R-:W-:Y:S01]  /*c1f0*/  MOV R59, R37 ;  /* 0x00000025003b7202 */ /* 0x000fe20000000f00 */
[----:B------:R-:W-:Y:S01]  /*c200*/  FADD.FTZ R203, R57, R203 ;  /* 0x000000cb39cb7221 */ /* 0x000fe20000010000 */
[----:B------:R-:W-:-:S04]  /*c210*/  FADD.FTZ R207, R200, R207 ;  /* 0x000000cfc8cf7221 */ /* 0x000fc80000010000 */
[----:B------:R-:W-:Y:S02]  /*c220*/  MOV R52, R111 ;  /* 0x0000006f00347202 */ /* 0x000fe40000000f00 */
        /* <DEDUP_REMOVED lines=11> */
[----:B------:R-:W-:Y:S01]  /*c2e0*/  MOV R27, R106 ;  /* 0x0000006a001b7202 */ /* 0x000fe20000000f00 */
[----:B------:R-:W-:Y:S01]  /*c2f0*/  FADD.FTZ R239, R239, R0 ;  /* 0x00000000efef7221 */ /* 0x000fe20000010000 */
[----:B------:R-:W-:Y:S01]  /*c300*/  MOV R36, R24 ;  /* 0x0000001800247202 */ /* 0x000fe20000000f00 */
[C---:B------:R-:W-:Y:S01]  /*c310*/  HMMA.16816.F32.BF16 R104, R164.reuse, R112, R152 ;  /* 0x00000070a468723c */ /* 0x040fe20000041898 */
[----:B------:R-:W-:Y:S01]  /*c320*/  MOV R26, R109 ;  /* 0x0000006d001a7202 */ /* 0x000fe20000000f00 */
[----:B------:R-:W-:Y:S01]  /*c330*/  FADD.FTZ R214, R42, R214 ;  /* 0x000000d62ad67221 */ /* 0x000fe20000010000 */
[----:B------:R-:W-:Y:S01]  /*c340*/  MOV R25, R110 ;  /* 0x0000006e00197202 */ /* 0x000fe20000000f00 */
[----:B------:R-:W-:Y:S01]  /*c350*/  FADD.FTZ R0, R225, R203 ;  /* 0x000000cbe1007221 */ /* 0x000fe20000010000 */
[----:B------:R-:W-:Y:S01]  /*c360*/  MOV R37, R124 ;  /* 0x0000007c00257202 */ /* 0x000fe20000000f00 */
[----:B------:R-:W-:Y:S01]  /*c370*/  HMMA.16816.F32.BF16 R108, R164, R114, R68 ;  /* 0x00000072a46c723c */ /* 0x000fe20000041844 */
[----:B------:R-:W-:-:S02]  /*c380*/  MOV R38, R125 ;  /* 0x0000007d00267202 */ /* 0x000fc40000000f00 */
[----:B------:R-:W-:Y:S02]  /*c390*/  MOV R39, R126 ;  /* 0x0000007e00277202 */ /* 0x000fe40000000f00 */
[----:B------:R-:W-:Y:S01]  /*c3a0*/  MOV R24, R127 ;  /* 0x0000007f00187202 */ /* 0x000fe20000000f00 */
[----:B---3--:R-:W-:Y:S01]  /*c3b0*/  HMMA.16816.F32.BF16 R136, R164, R16, R136 ;  /* 0x00000010a488723c */ /* 0x008fe20000041888 */
[----:B------:R-:W-:Y:S01]  /*c3c0*/  FADD.FTZ R207, R43, R207 ;  /* 0x000000cf2bcf7221 */ /* 0x000fe20000010000 */
[----:B------:R-:W-:-:S04]  /*c3d0*/  FADD.FTZ R223, R223, R0 ;  /* 0x00000000dfdf7221 */ /* 0x000fc80000010000 */
[C---:B------:R-:W-:Y:S06]  /*c3e0*/  HMMA.16816.F32.BF16 R140, R164.reuse, R18, R140 ;  /* 0x00000012a48c723c */ /* 0x040fec000004188c */
[C---:B------:R-:W-:Y:S06]  /*c3f0*/  HMMA.16816.F32.BF16 R156, R164.reuse, R14, R156 ;  /* 0x0000000ea49c723c */ /* 0x040fec000004189c */
[C---:B------:R-:W-:Y:S01]  /*c400*/  HMMA.16816.F32.BF16 R172, R164.reuse, R8, R172 ;  /* 0x00000008a4ac723c */ /* 0x040fe200000418ac */
[----:B------:R-:W-:Y:S01]  /*c410*/  FADD.FTZ R239, R2, R239 ;  /* 0x000000ef02ef7221 */ /* 0x000fe20000010000 */
[----:B------:R1:W5:Y:S04]  /*c420*/  LDL.LU R225, [R1+0x80] ;  /* 0x0000800001e17983 */ /* 0x0003680000300800 */
[C---:B------:R-:W-:Y:S06]  /*c430*/  HMMA.16816.F32.BF16 R124, R164.reuse, R22, R84 ;  /* 0x00000016a47c723c */ /* 0x040fec0000041854 */
[C---:B------:R-:W-:Y:S06]  /*c440*/  HMMA.16816.F32.BF16 R152, R164.reuse, R12, R96 ;  /* 0x0000000ca498723c */ /* 0x040fec0000041860 */
[----:B------:R-:W-:Y:S06]  /*c450*/  HMMA.16816.F32.BF16 R164, R164, R10, R100 ;  /* 0x0000000aa4a4723c */ /* 0x000fec0000041864 */
[C---:B------:R-:W-:Y:S06]  /*c460*/  HMMA.16816.F32.BF16 R68, R4.reuse, R80, R28 ;  /* 0x000000500444723c */ /* 0x040fec000004181c */
        /* <DEDUP_REMOVED lines=14> */
[----:B------:R-:W-:-:S06]  /*c550*/  FADD.FTZ R239, R234, R239 ;  /* 0x000000efeaef7221 */ /* 0x000fcc0000010000 */
[----:B------:R-:W-:Y:S01]  /*c560*/  FADD.FTZ R5, R224, R214 ;  /* 0x000000d6e0057221 */ /* 0x000fe20000010000 */
[----:B------:R-:W-:Y:S01]  /*c570*/  FADD.FTZ R4, R211, R207 ;  /* 0x000000cfd3047221 */ /* 0x000fe20000010000 */
[----:B------:R-:W-:Y:S01]  /*c580*/  FADD.FTZ R223, R36, R223 ;  /* 0x000000df24df7221 */ /* 0x000fe20000010000 */
[----:B------:R-:W-:Y:S01]  /*c590*/  FADD.FTZ R239, R236, R239 ;  /* 0x000000efecef7221 */ /* 0x000fe20000010000 */
[----:B------:R-:W-:Y:S01]  /*c5a0*/  FADD.FTZ R232, R232, R5 ;  /* 0x00000005e8e87221 */ /* 0x000fe20000010000 */
[----:B------:R-:W-:Y:S01]  /*c5b0*/  FADD.FTZ R4, R233, R4 ;  /* 0x00000004e9047221 */ /* 0x000fe20000010000 */
[----:B------:R1:W5:Y:S02]  /*c5c0*/  LDL.LU R224, [R1+0x7c] ;  /* 0x00007c0001e07983 */ /* 0x0003640000300800 */
        /* <DEDUP_REMOVED lines=49> */
[----:B------:R-:W3:Y:S01]  /*c8e0*/  S2R R233, SR_TID.X ;  /* 0x0000000000e97919 */ /* 0x000ee20000002100 */
[----:B------:R-:W-:Y:S01]  /*c8f0*/  IMAD.U32 R7, RZ, RZ, UR11 ;  /* 0x0000000bff077e24 */ /* 0x000fe2000f8e00ff */
[----:B------:R-:W-:Y:S02]  /*c900*/  UIADD3 UR4, UR11, UR4, URZ ;  /* 0x000000040b047290 */ /* 0x000fe4000fffe03f */
[----:B-----5:R-:W-:Y:S01]  /*c910*/  LEA R15, P0, R6, R208, 0x6 ;  /* 0x000000d0060f7211 */ /* 0x020fe200078030ff */
[----:B------:R-:W4:Y:S03]  /*c920*/  @!P3 LDC.64 R12, c[0x0][0x220] ;  /* 0x00008800ff0cbb82 */ /* 0x000f260000000a00 */
[----:B------:R-:W-:Y:S01]  /*c930*/  IMAD.U32 R7, RZ, RZ, UR4 ;  /* 0x00000004ff077e24 */ /* 0x000fe2000f8e00ff */
[----:B-1----:R-:W-:-:S04]  /*c940*/  @!P3 LEA R16, P1, R15, R4, 0x1 ;  /* 0x000000040f10b211 */ /* 0x002fc800078208ff */
[----:B------:R-:W1:Y:S01]  /*c950*/  @!P3 LDC.64 R8, c[0x0][0x220] ;  /* 0x00008800ff08bb82 */ /* 0x000e620000000a00 */
[----:B------:R-:W-:Y:S01]  /*c960*/  LEA.HI.X R0, R6, R211, R7, 0x6, P0 ;  /* 0x000000d306007211 */ /* 0x000fe200000f3407 */
[----:B------:R-:W-:Y:S03]  /*c970*/  @P3 STS.128 [R252+0xc000], RZ ;  /* 0x00c000fffc003388 */ /* 0x000fe60000000c00 */
[----:B------:R-:W-:-:S03]  /*c980*/  @!P3 LEA.HI.X R17, R15, R5, R0, 0x1, P1 ;  /* 0x000000050f11b211 */ /* 0x000fc600008f0c00 */
[----:B------:R-:W1:Y:S01]  /*c990*/  @!P2 LDC.64 R10, c[0x0][0x220] ;  /* 0x00008800ff0aab82 */ /* 0x000e620000000a00 */
        /* <DEDUP_REMOVED lines=13> */
[----:B----4-:R-:W-:Y:S01]  /*ca70*/  @!P3 LEA R20, P0, R15, R12, 0x1 ;  /* 0x0000000c0f14b211 */ /* 0x010fe200078008ff */
[----:B---3--:R-:W-:Y:S01]  /*ca80*/  IMAD.SHL.U32 R233, R233, 0x2, RZ ;  /* 0x00000002e9e97824 */ /* 0x008fe200078e00ff */
[----:B------:R-:W-:Y:S01]  /*ca90*/  IADD3 R12, P4, R15, UR23, RZ ;  /* 0x000000170f0c7c10 */ /* 0x000fe2000ff9e0ff */
[----:B------:R-:W-:Y:S01]  /*caa0*/  @P3 STS.128 [R252+0xc800], RZ ;  /* 0x00c800fffc003388 */ /* 0x000fe20000000c00 */
[----:B------:R-:W-:Y:S01]  /*cab0*/  IADD3.X R0, R0, UR22, RZ, P1, !PT ;  /* 0x0000001600007c10 */ /* 0x000fe20008ffe4ff */
[----:B------:R-:W3:Y:S01]  /*cac0*/  @!P3 LDC.64 R4, c[0x0][0x220] ;  /* 0x00008800ff04bb82 */ /* 0x000ee20000000a00 */
[----:B-1----:R-:W-:-:S02]  /*cad0*/  @!P3 LEA R22, P1, R12, R8, 0x1 ;  /* 0x000000080c16b211 */ /* 0x002fc400078208ff */
[----:B------:R-:W-:Y:S02]  /*cae0*/  @!P3 LEA.HI.X R21, R15, R13, R0, 0x1, P0 ;  /* 0x0000000d0f15b211 */ /* 0x000fe400000f0c00 */
[----:B------:R-:W-:Y:S02]  /*caf0*/  IADD3.X R8, R0, UR22, RZ, P4, !PT ;  /* 0x0000001600087c10 */ /* 0x000fe4000a7fe4ff */
[----:B------:R-:W-:Y:S01]  /*cb00*/  LOP3.LUT R233, R233, 0x6, RZ, 0xc0, !PT ;  /* 0x00000006e9e97812 */ /* 0x000fe200078ec0ff */
[----:B------:R-:W1:Y:S01]  /*cb10*/  @!P2 LDC.64 R2, c[0x0][0x220] ;  /* 0x00008800ff02ab82 */ /* 0x000e620000000a00 */
[C---:B------:R-:W-:Y:S01]  /*cb20*/  @!P2 LEA R14, P0, R15.reuse, R10, 0x1 ;  /* 0x0000000a0f0ea211 */ /* 0x040fe200078008ff */
[----:B------:R-:W-:Y:S01]  /*cb30*/  @!PT LDS RZ, [RZ] ;  /* 0x00000000fffff984 */ /* 0x000fe20000000800 */
[----:B------:R-:W-:Y:S01]  /*cb40*/  @!PT LDS RZ, [RZ] ;  /* 0x00000000fffff984 */ /* 0x000fe20000000800 */
[----:B------:R-:W-:Y:S01]  /*cb50*/  @!PT LDS RZ, [RZ] ;  /* 0x00000000fffff984 */ /* 0x000fe20000000800 */
[----:B------:R-:W-:Y:S01]  /*cb60*/  @!P3 LDGSTS.E.BYPASS.LTC128B.128 [R252+0xc800], desc[UR20][R20.64] ;  /* 0x0c80000014fcbfae */ /* 0x000fe2000b901d54 */
[C---:B------:R-:W-:Y:S02]  /*cb70*/  IADD3 R10, P5, R12.reuse, UR23, RZ ;  /* 0x000000170c0a7c10 */ /* 0x040fe4000ffbe0ff */
[----:B------:R-:W-:Y:S01]  /*cb80*/  @!P3 LEA.HI.X R23, R12, R9, R8, 0x1, P1 ;  /* 0x000000090c17b211 */ /* 0x000fe200008f0c08 */
[----:B------:R-:W-:Y:S01]  /*cb90*/  @P2 STS.128 [R252+0xe800], RZ ;  /* 0x00e800fffc002388 */ /* 0x000fe20000000c00 */
[----:B------:R-:W-:-:S02]  /*cba0*/  @!P2 LEA.HI.X R15, R15, R11, R0, 0x1, P0 ;  /* 0x0000000b0f0fa211 */ /* 0x000fc400000f0c00 */
[----:B--2---:R-:W-:Y:S02]  /*cbb0*/  @!P2 LEA R6, P1, R12, R6, 0x1 ;  /* 0x000000060c06a211 */ /* 0x004fe400078208ff */
[----:B------:R-:W-:Y:S01]  /*cbc0*/  IADD3.X R0, R8, UR22, RZ, P5, !PT ;  /* 0x0000001608007c10 */ /* 0x000fe2000affe4ff */
[----:B------:R-:W-:Y:S01]  /*cbd0*/  @!PT LDS RZ, [RZ] ;  /* 0x00000000fffff984 */ /* 0x000fe20000000800 */
[----:B------:R-:W-:Y:S01]  /*cbe0*/  @!PT LDS RZ, [RZ] ;  /* 0x00000000fffff984 */ /* 0x000fe20000000800 */
[----:B------:R-:W-:Y:S01]  /*cbf0*/  @!PT LDS RZ, [RZ] ;  /* 0x00000000fffff984 */ /* 0x000fe20000000800 */
[----:B------:R-:W-:Y:S01]  /*cc00*/  @!P2 LDGSTS.E.BYPASS.LTC128B.128 [R252+0xe800], desc[UR20][R14.64+0x80] ;  /* 0x0e8000800efcafae */ /* 0x000fe2000b901d54 */
[----:B------:R-:W-:Y:S02]  /*cc10*/  @!P2 LEA.HI.X R7, R12, R7, R8, 0x1, P1 ;  /* 0x000000070c07a211 */ /* 0x000fe400008f0c08 */
        /* <DEDUP_REMOVED lines=31> */
[----:B------:R-:W1:Y:S01]  /*ce10*/  LDSM.16.M88.4 R40, [R249+0x2000] ;  /* 0x00200000f928783b */ /* 0x000e620000000200 */
[----:B------:R-:W-:-:S03]  /*ce20*/  IMAD R3, R3, 0x40, R233 ;  /* 0x0000004003037824 */ /* 0x000fc600078e02e9 */
[----:B------:R-:W1:Y:S01]  /*ce30*/  LDSM.16.M88.4 R212, [R248+0x800] ;  /* 0x00080000f8d4783b */ /* 0x000e620000000200 */
[----:B------:R-:W-:-:S03]  /*ce40*/  VIADD R2, R3, 0x1 ;  /* 0x0000000103027836 */ /* 0x000fc60000000000 */
[----:B------:R-:W1:Y:S01]  /*ce50*/  LDSM.16.M88.4 R204, [R248+0x1000] ;  /* 0x00100000f8cc783b */ /* 0x000e620000000200 */
[CC--:B------:R-:W-:Y:S02]  /*ce60*/  ISETP.GE.AND P5, PT, R3.reuse, R227.reuse, PT ;  /* 0x000000e30300720c */ /* 0x0c0fe40003fa6270 */
[C---:B------:R-:W-:Y:S01]  /*ce70*/  ISETP.GE.AND P0, PT, R3.reuse, R226, PT ;  /* 0x000000e20300720c */ /* 0x040fe20003f06270 */
[----:B------:R-:W1:Y:S01]  /*ce80*/  LDSM.16.M88.4 R200, [R248+0x1800] ;  /* 0x00180000f8c8783b */ /* 0x000e620000000200 */
[----:B------:R-:W-:Y:S02]  /*ce90*/  I2FP.F32.S32 R0, R2 ;  /* 0x0000000200007245 */ /* 0x000fe40000201400 */
[----:B------:R-:W-:Y:S01]  /*cea0*/  ISETP.GE.AND P6, PT, R2, R227, PT ;  /* 0x000000e30200720c */ /* 0x000fe20003fc6270 */
[----:B------:R-:W1:Y:S01]  /*ceb0*/  LDSM.16.M88.4 R32, [R251] ;  /* 0x00000000fb20783b */ /* 0x000e620000000200 */
[C---:B------:R-:W-:Y:S02]  /*cec0*/  ISETP.GE.AND P4, PT, R3.reuse, R225, PT ;  /* 0x000000e10300720c */ /* 0x040fe40003f86270 */
[----:B------:R-:W-:Y:S01]  /*ced0*/  ISETP.GE.AND P1, PT, R3, R224, PT ;  /* 0x000000e00300720c */ /* 0x000fe20003f26270 */
[C---:B--2---:R-:W-:Y:S01]  /*cee0*/  HMMA.16816.F32.BF16 R28, R36.reuse, R60, RZ ;  /* 0x0000003c241c723c */ /* 0x044fe200000418ff */
[----:B------:R-:W2:Y:S04]  /*cef0*/  LDSM.16.M88.4 R196, [R249] ;  /* 0x00000000f9c4783b */ /* 0x000ea80000000200 */
[----:B------:R-:W0:Y:S01]  /*cf00*/  LDGDEPBAR ;  /* 0x00000000000079af */ /* 0x000e220000000000 */
[C---:B---3--:R-:W-:Y:S06]  /*cf10*/  HMMA.16816.F32.BF16 R20, R36.reuse, R52, RZ ;  /* 0x000000342414723c */ /* 0x048fec00000418ff */
[C---:B----4-:R-:W-:Y:S06]  /*cf20*/  HMMA.16816.F32.BF16 R12, R36.reuse, R44, RZ ;  /* 0x0000002c240c723c */ /* 0x050fec00000418ff */
[C---:B------:R-:W-:Y:S06]  /*cf30*/  HMMA.16816.F32.BF16 R4, R36.reuse, R220, RZ ;  /* 0x000000dc2404723c */ /* 0x040fec00000418ff */
        /* <DEDUP_REMOVED lines=146> */
[----:B------:R-:W-:Y:S06]  /*d860*/  HMMA.16816.F32.BF16 R60, R220, R214, R60 ;  /* 0x000000d6dc3c723c */ /* 0x000fec000004183c */
[C---:B--2---:R-:W-:Y:S06]  /*d870*/  HMMA.16816.F32.BF16 R28, R216.reuse, R212, R28 ;  /* 0x000000d4d81c723c */ /* 0x044fec000004181c */
[----:B------:R-:W-:Y:S01]  /*d880*/  HMMA.16816.F32.BF16 R24, R216, R214, R24 ;  /* 0x000000d6d818723c */ /* 0x000fe20000041818 */
[----:B------:R-:W-:-:S05]  /*d890*/  VIADD R213, R3, 0x19 ;  /* 0x0000001903d57836 */ /* 0x000fca0000000000 */
[----:B---3--:R-:W-:Y:S01]  /*d8a0*/  HMMA.16816.F32.BF16 R20, R216, R204, R20 ;  /* 0x000000ccd814723c */ /* 0x008fe20000041814 */
[----:B------:R-:W-:-:S05]  /*d8b0*/  I2FP.F32.S32 R212, R213 ;  /* 0x000000d500d47245 */ /* 0x000fca0000201400 */
[----:B------:R-:W-:Y:S06]  /*d8c0*/  HMMA.16816.F32.BF16 R56, R220, R204, R56 ;  /* 0x000000ccdc38723c */ /* 0x000fec0000041838 */
[----:B----4-:R-:W-:Y:S01]  /*d8d0*/  HMMA.16816.F32.BF16 R4, R216, R196, R4 ;  /* 0x000000c4d804723c */ /* 0x010fe20000041804 */
[----:B------:R-:W-:Y:S01]  /*d8e0*/  FFMA.FTZ R205, R0, UR5, R65 ;  /* 0x0000000500cd7c23 */ /* 0x000fe20008010041 */
[----:B------:R-:W-:-:S04]  /*d8f0*/  VIADD R65, R3, 0x9 ;  /* 0x0000000903417836 */ /* 0x000fc80000000000 */
[----:B------:R-:W-:Y:S06]  /*d900*/  HMMA.16816.F32.BF16 R40, R220, R196, R40 ;  /* 0x000000c4dc28723c */ /* 0x000fec0000041828 */
[----:B------:R-:W-:Y:S01]  /*d910*/  HMMA.16816.F32.BF16 R36, R216, R198, R36 ;  /* 0x000000c6d824723c */ /* 0x000fe20000041824 */
[----:B------:R-:W-:-:S05]  /*d920*/  I2FP.F32.S32 R197, R3 ;  /* 0x0000000300c57245 */ /* 0x000fca0000201400 */
[----:B------:R-:W-:Y:S01]  /*d930*/  FFMA.FTZ R214, R197, UR5, R66 ;  /* 0x00000005c5d67c23 */ /* 0x000fe20008010042 */
[----:B------:R-:W-:Y:S01]  /*d940*/  VIADD R66, R3, 0x8 ;  /* 0x0000000803427836 */ /* 0x000fe20000000000 */
[----:B------:R-:W-:Y:S01]  /*d950*/  HMMA.16816.F32.BF16 R32, R220, R198, R32 ;  /* 0x000000c6dc20723c */ /* 0x000fe20000041820 */
[----:B------:R-:W-:Y:S01]  /*d960*/  FFMA.FTZ R204, R197, UR5, R64 ;  /* 0x00000005c5cc7c23 */ /* 0x000fe20008010040 */
[----:B------:R-:W-:Y:S02]  /*d970*/  VIADD R64, R3, 0x10 ;  /* 0x0000001003407836 */ /* 0x000fe40000000000 */
[C---:B------:R-:W-:Y:S01]  /*d980*/  FFMA.FTZ R28, R197.reuse, UR5, R28 ;  /* 0x00000005c51c7c23 */ /* 0x040fe2000801001c */
[----:B------:R-:W-:Y:S01]  /*d990*/  FFMA.FTZ R30, R197, UR5, R30 ;  /* 0x00000005c51e7c23 */ /* 0x000fe2000801001e */
[----:B------:R-:W-:Y:S01]  /*d9a0*/  FFMA.FTZ R197, R0, UR5, R29 ;  /* 0x0000000500c57c23 */ /* 0x000fe2000801001d */
[----:B------:R-:W-:Y:S01]  /*d9b0*/  HMMA.16816.F32.BF16 R16, R216, R206, R16 ;  /* 0x000000ced810723c */ /* 0x000fe20000041810 */
[----:B------:R-:W-:-:S05]  /*d9c0*/  I2FP.F32.S32 R199, R66 ;  /* 0x0000004200c77245 */ /* 0x000fca0000201400 */
[----:B------:R-:W-:Y:S01]  /*d9d0*/  HMMA.16816.F32.BF16 R12, R216, R200, R12 ;  /* 0x000000c8d80c723c */ /* 0x000fe2000004180c */
[C---:B------:R-:W-:Y:S01]  /*d9e0*/  FFMA.FTZ R196, R199.reuse, UR5, R24 ;  /* 0x00000005c7c47c23 */ /* 0x040fe20008010018 */
[C---:B------:R-:W-:Y:S01]  /*d9f0*/  FFMA.FTZ R29, R199.reuse, UR5, R60 ;  /* 0x00000005c71d7c23 */ /* 0x040fe2000801003c */
[----:B------:R-:W-:-:S03]  /*da00*/  FFMA.FTZ R60, R199, UR5, R26 ;  /* 0x00000005c73c7c23 */ /* 0x000fc6000801001a */
[----:B------:R-:W-:Y:S06]  /*da10*/  HMMA.16816.F32.BF16 R8, R216, R202, R8 ;  /* 0x000000cad808723c */ /* 0x000fec0000041808 */
[C---:B------:R-:W-:Y:S01]  /*da20*/  HMMA.16816.F32.BF16 R52, R220.reuse, R206, R52 ;  /* 0x000000cedc34723c */ /* 0x040fe20000041834 */
[C---:B------:R-:W-:Y:S01]  /*da30*/  FFMA.FTZ R216, R0.reuse, UR5, R67 ;  /* 0x0000000500d87c23 */ /* 0x040fe20008010043 */
[----:B------:R-:W-:Y:S01]  /*da40*/  FFMA.FTZ R67, R0, UR5, R31 ;  /* 0x0000000500437c23 */ /* 0x000fe2000801001f */
[----:B------:R-:W-:Y:S01]  /*da50*/  FFMA.FTZ R31, R199, UR5, R62 ;  /* 0x00000005c71f7c23 */ /* 0x000fe2000801003e */
[C---:B------:R-:W-:Y:S01]  /*da60*/  VIADD R62, R3.reuse, 0x11 ;  /* 0x00000011033e7836 */ /* 0x040fe20000000000 */
[----:B------:R-:W-:Y:S01]  /*da70*/  I2FP.F32.S32 R199, R64 ;  /* 0x0000004000c77245 */ /* 0x000fe20000201400 */
[----:B------:R-:W-:Y:S01]  /*da80*/  HMMA.16816.F32.BF16 R48, R220, R200, R48 ;  /* 0x000000c8dc30723c */ /* 0x000fe20000041830 */
[----:B------:R-:W-:-:S02]  /*da90*/  VIADD R207, R3, 0x20 ;  /* 0x0000002003cf7836 */ /* 0x000fc40000000000 */
[----:B------:R-:W-:Y:S01]  /*daa0*/  FFMA.FTZ R17, R212, UR5, R17 ;  /* 0x00000005d4117c23 */ /* 0x000fe20008010011 */
[----:B------:R-:W-:Y:S01]  /*dab0*/  I2FP.F32.S32 R24, R62 ;  /* 0x0000003e00187245 */ /* 0x000fe20000201400 */
[----:B------:R-:W-:Y:S01]  /*dac0*/  FFMA.FTZ R237, R199, UR5, R56 ;  /* 0x00000005c7ed7c23 */ /* 0x000fe20008010038 */
[C---:B------:R-:W-:Y:S01]  /*dad0*/  VIADD R56, R3.reuse, 0x30 ;  /* 0x0000003003387836 */ /* 0x040fe20000000000 */
[----:B------:R-:W-:Y:S01]  /*dae0*/  HMMA.16816.F32.BF16 R44, R220, R202, R44 ;  /* 0x000000cadc2c723c */ /* 0x000fe2000004182c */
[----:B------:R-:W-:Y:S01]  /*daf0*/  I2FP.F32.S32 R200, R65 ;  /* 0x0000004100c87245 */ /* 0x000fe20000201400 */
[C---:B------:R-:W-:Y:S01]  /*db00*/  FFMA.FTZ R235, R24.reuse, UR5, R57 ;  /* 0x0000000518eb7c23 */ /* 0x040fe20008010039 */
[----:B------:R-:W-:Y:S01]  /*db10*/  FFMA.FTZ R201, R24, UR5, R23 ;  /* 0x0000000518c97c23 */ /* 0x000fe20008010017 */
[C---:B------:R-:W-:Y:S02]  /*db20*/  VIADD R57, R3.reuse, 0x29 ;  /* 0x0000002903397836 */ /* 0x040fe40000000000 */
[----:B------:R-:W-:Y:S01]  /*db30*/  FFMA.FTZ R19, R212, UR5, R19 ;  /* 0x00000005d4137c23 */ /* 0x000fe20008010013 */
[----:B------:R-:W-:Y:S01]  /*db40*/  FFMA.FTZ R0, R200, UR5, R61 ;  /* 0x00000005c8007c23 */ /* 0x000fe2000801003d */
[----:B------:R-:W-:-:S02]  /*db50*/  VIADD R61, R3, 0x18 ;  /* 0x00000018033d7836 */ /* 0x000fc40000000000 */
[----:B------:R-:W-:Y:S01]  /*db60*/  FFMA.FTZ R217, R200, UR5, R63 ;  /* 0x00000005c8d97c23 */ /* 0x000fe2000801003f */
[----:B------:R-:W-:Y:S01]  /*db70*/  FFMA.FTZ R203, R24, UR5, R21 ;  /* 0x0000000518cb7c23 */ /* 0x000fe20008010015 */
[C---:B------:R-:W-:Y:S01]  /*db80*/  FFMA.FTZ R198, R200.reuse, UR5, R25 ;  /* 0x00000005c8c67c23 */ /* 0x040fe20008010019 */
[----:B------:R-:W-:Y:S01]  /*db90*/  FFMA.FTZ R63, R200, UR5, R27 ;  /* 0x00000005c83f7c23 */ /* 0x000fe2000801001b */
[----:B------:R-:W-:Y:S01]  /*dba0*/  FSEL R21, R205, -INF , !P6 ;  /* 0xff800000cd157808 */ /* 0x000fe20007000000 */
[----:B------:R-:W-:Y:S01]  /*dbb0*/  FFMA.FTZ R200, R199, UR5, R20 ;  /* 0x00000005c7c87c23 */ /* 0x000fe20008010014 */
[----:B------:R-:W-:Y:S01]  /*dbc0*/  BAR.SYNC.DEFER_BLOCKING 0x0 ;  /* 0x0000000000007b1d */ /* 0x000fe20000010000 */
[----:B------:R-:W-:Y:S01]  /*dbd0*/  ISETP.GE.AND P6, PT, R65, R227, PT ;  /* 0x000000e34100720c */ /* 0x000fe20003fc6270 */
[----:B------:R-:W-:Y:S01]  /*dbe0*/  FFMA.FTZ R20, R24, UR5, R59 ;  /* 0x0000000518147c23 */ /* 0x000fe2000801003b */
[----:B------:R-:W-:Y:S01]  /*dbf0*/  I2FP.F32.S32 R27, R61 ;  /* 0x0000003d001b7245 */ /* 0x000fe20000201400 */
[----:B------:R-:W-:Y:S01]  /*dc00*/  FFMA.FTZ R53, R212, UR5, R53 ;  /* 0x00000005d4357c23 */ /* 0x000fe20008010035 */
[----:B------:R-:W-:Y:S01]  /*dc10*/  FSEL R24, R204, -INF , !P5 ;  /* 0xff800000cc187808 */ /* 0x000fe20006800000 */
[----:B------:R-:W-:Y:S01]  /*dc20*/  VIADD R204, R3, 0x21 ;  /* 0x0000002103cc7836 */ /* 0x000fe20000000000 */
[-C--:B------:R-:W-:Y:S01]  /*dc30*/  ISETP.GE.AND P5, PT, R66, R227.reuse, PT ;  /* 0x000000e34200720c */ /* 0x080fe20003fa6270 */
[----:B------:R-:W-:Y:S01]  /*dc40*/  FFMA.FTZ R202, R27, UR5, R16 ;  /* 0x000000051bca7c23 */ /* 0x000fe20008010010 */
[----:B------:R-:W-:Y:S01]  /*dc50*/  FSEL R0, R0, -INF , !P6 ;  /* 0xff80000000007808 */ /* 0x000fe20007000000 */
[----:B------:R-:W-:Y:S01]  /*dc60*/  FFMA.FTZ R25, R199, UR5, R58 ;  /* 0x00000005c7197c23 */ /* 0x000fe2000801003a */
[-C--:B------:R-:W-:Y:S01]  /*dc70*/  ISETP.GE.AND P6, PT, R62, R227.reuse, PT ;  /* 0x000000e33e00720c */ /* 0x080fe20003fc6270 */
[----:B------:R-:W-:Y:S01]  /*dc80*/  VIADD R59, R3, 0x28 ;  /* 0x00000028033b7836 */ /* 0x000fe20000000000 */
[----:B------:R-:W-:Y:S01]  /*dc90*/  FSEL R16, R29, -INF , !P5 ;  /* 0xff8000001d107808 */ /* 0x000fe20006800000 */
[----:B------:R-:W-:Y:S01]  /*dca0*/  FFMA.FTZ R234, R27, UR5, R52 ;  /* 0x000000051bea7c23 */ /* 0x000fe20008010034 */
[-C--:B------:R-:W-:Y:S01]  /*dcb0*/  ISETP.GE.AND P5, PT, R64, R227.reuse, PT ;  /* 0x000000e34000720c */ /* 0x080fe20003fa6270 */
[----:B------:R-:W-:Y:S01]  /*dcc0*/  VIADD R52, R3, 0x38 ;  /* 0x0000003803347836 */ /* 0x000fe20000000000 */
[----:B------:R-:W-:Y:S01]  /*dcd0*/  FSEL R235, R235, -INF , !P6 ;  /* 0xff800000ebeb7808 */ /* 0x000fe20007000000 */
[----:B------:R-:W-:Y:S01]  /*dce0*/  FFMA.FTZ R206, R27, UR5, R18 ;  /* 0x000000051bce7c23 */ /* 0x000fe20008010012 */
[----:B------:R-:W-:Y:S01]  /*dcf0*/  ISETP.GE.AND P6, PT, R213, R227, PT ;  /* 0x000000e3d500720c */ /* 0x000fe20003fc6270 */
[----:B------:R-:W-:Y:S01]  /*dd00*/  FFMA.FTZ R199, R199, UR5, R22 ;  /* 0x00000005c7c77c23 */ /* 0x000fe20008010016 */
[----:B------:R-:W-:Y:S01]  /*dd10*/  I2FP.F32.S32 R58, R204 ;  /* 0x000000cc003a7245 */ /* 0x000fe20000201400 */
[----:B------:R-:W-:Y:S01]  /*dd20*/  FFMA.FTZ R22, R27, UR5, R54 ;  /* 0x000000051b167c23 */ /* 0x000fe20008010036 */
[----:B------:R-:W-:Y:S01]  /*dd30*/  FSEL R237, R237, -INF , !P5 ;  /* 0xff800000eded7808 */ /* 0x000fe20006800000 */
[----:B------:R-:W-:Y:S01]  /*dd40*/  VIADD R54, R3, 0x31 ;  /* 0x0000003103367836 */ /* 0x000fe20000000000 */
[----:B------:R-:W-:Y:S01]  /*dd50*/  I2FP.F32.S32 R205, R207 ;  /* 0x000000cf00cd7245 */ /* 0x000fe20000201400 */
[----:B------:R-:W-:Y:S01]  /*dd60*/  FFMA.FTZ R49, R58, UR5, R49 ;  /* 0x000000053a317c23 */ /* 0x000fe20008010031 */
[----:B------:R-:W-:Y:S01]  /*dd70*/  ISETP.GE.AND P5, PT, R61, R227, PT ;  /* 0x000000e33d00720c */ /* 0x000fe20003fa6270 */
[----:B------:R-:W-:Y:S01]  /*dd80*/  FFMA.FTZ R55, R212, UR5, R55 ;  /* 0x00000005d4377c23 */ /* 0x000fe20008010037 */
[----:B------:R-:W-:Y:S01]  /*dd90*/  FSEL R236, R53, -INF , !P6 ;  /* 0xff80000035ec7808 */ /* 0x000fe20007000000 */
[C---:B------:R-:W-:Y:S01]  /*dda0*/  FFMA.FTZ R48, R205.reuse, UR5, R48 ;  /* 0x00000005cd307c23 */ /* 0x040fe20008010030 */
[----:B------:R-:W-:Y:S01]  /*ddb0*/  I2FP.F32.S32 R53, R59 ;  /* 0x0000003b00357245 */ /* 0x000fe20000201400 */
[----:B------:R-:W-:Y:S01]  /*ddc0*/  FFMA.FTZ R50, R205, UR5, R50 ;  /* 0x00000005cd327c23 */ /* 0x000fe20008010032 */
[----:B------:R-:W-:Y:S01]  /*ddd0*/  FSEL R234, R234, -INF , !P5 ;  /* 0xff800000eaea7808 */ /* 0x000fe20006800000 */
[----:B------:R-:W-:Y:S01]  /*dde0*/  FFMA.FTZ R51, R58, UR5, R51 ;  /* 0x000000053a337c23 */ /* 0x000fe20008010033 */
[-C--:B------:R-:W-:Y:S01]  /*ddf0*/  ISETP.GE.AND P6, PT, R204, R227.reuse, PT ;  /* 0x000000e3cc00720c */ /* 0x080fe20003fc6270 */
[----:B------:R-:W-:Y:S01]  /*de00*/  FFMA.FTZ R232, R53, UR5, R44 ;  /* 0x0000000535e87c23 */ /* 0x000fe2000801002c */
[----:B------:R-:W-:Y:S01]  /*de10*/  ISETP.GE.AND P5, PT, R207, R227, PT ;  /* 0x000000e3cf00720c */ /* 0x000fe20003fa6270 */
[----:B------:R-:W-:Y:S01]  /*de20*/  FFMA.FTZ R46, R53, UR5, R46 ;  /* 0x00000005352e7c23 */ /* 0x000fe2000801002e */
[----:B------:R-:W-:Y:S01]  /*de30*/  FSEL R233, R49, -INF , !P6 ;  /* 0xff80000031e97808 */ /* 0x000fe20007000000 */
[----:B------:R-:W-:Y:S01]  /*de40*/  VIADD R3, R3, 0x39 ;  /* 0x0000003903037836 */ /* 0x000fe20000000000 */
[----:B------:R-:W-:Y:S01]  /*de50*/  I2FP.F32.S32 R44, R57 ;  /* 0x00000039002c7245 */ /* 0x000fe20000201400 */
[C---:B------:R-:W-:Y:S01]  /*de60*/  FFMA.FTZ R14, R205.reuse, UR5, R14 ;  /* 0x00000005cd0e7c23 */ /* 0x040fe2000801000e */
[----:B------:R-:W-:Y:S01]  /*de70*/  FSEL R215, R48, -INF , !P5 ;  /* 0xff80000030d77808 */ /* 0x000fe20006800000 */
[----:B------:R-:W-:Y:S01]  /*de80*/  FFMA.FTZ R12, R205, UR5, R12 ;  /* 0x00000005cd0c7c23 */ /* 0x000fe2000801000c */
[----:B------:R-:W-:Y:S01]  /*de90*/  I2FP.F32.S32 R49, R56 ;  /* 0x0000003800317245 */ /* 0x000fe20000201400 */
[C---:B------:R-:W-:Y:S01]  /*dea0*/  FFMA.FTZ R18, R44.reuse, UR5, R45 ;  /* 0x000000052c127c23 */ /* 0x040fe2000801002d */
[-C--:B------:R-:W-:Y:S01]  /*deb0*/  ISETP.GE.AND P5, PT, R59, R227.reuse, PT ;  /* 0x000000e33b00720c */ /* 0x080fe20003fa6270 */
[----:B------:R-:W-:Y:S01]  /*dec0*/  FFMA.FTZ R47, R44, UR5, R47 ;  /* 0x000000052c2f7c23 */ /* 0x000fe2000801002f */
[-C--:B------:R-:W-:Y:S01]  /*ded0*/  ISETP.GE.AND P6, PT, R57, R227.reuse, PT ;  /* 0x000000e33900720c */ /* 0x080fe20003fc6270 */
[C---:B------:R-:W-:Y:S01]  /*dee0*/  FFMA.FTZ R223, R49.reuse, UR5, R40 ;  /* 0x0000000531df7c23 */ /* 0x040fe20008010028 */
[----:B------:R-:W-:Y:S01]  /*def0*/  FSEL R232, R232, -INF , !P5 ;  /* 0xff800000e8e87808 */ /* 0x000fe20006800000 */
[----:B------:R-:W-:Y:S01]  /*df00*/  FFMA.FTZ R42, R49, UR5, R42 ;  /* 0x00000005312a7c23 */ /* 0x000fe2000801002a */
[----:B------:R-:W-:Y:S01]  /*df10*/  I2FP.F32.S32 R45, R52 ;  /* 0x00000034002d7245 */ /* 0x000fe20000201400 */
[----:B------:R-:W-:Y:S01]  /*df20*/  FFMA.FTZ R15, R58, UR5, R15 ;  /* 0x000000053a0f7c23 */ /* 0x000fe2000801000f */
[-C--:B------:R-:W-:Y:S01]  /*df30*/  ISETP.GE.AND P5, PT, R56, R227.reuse, PT ;  /* 0x000000e33800720c */ /* 0x080fe20003fa6270 */
[----:B------:R-:W-:Y:S01]  /*df40*/  FFMA.FTZ R9, R44, UR5, R9 ;  /* 0x000000052c097c23 */ /* 0x000fe20008010009 */
[----:B------:R-:W-:Y:S01]  /*df50*/  FSEL R18, R18, -INF , !P6 ;  /* 0xff80000012127808 */ /* 0x000fe20007000000 */
[----:B------:R-:W-:Y:S01]  /*df60*/  FFMA.FTZ R32, R45, UR5, R32 ;  /* 0x000000052d207c23 */ /* 0x000fe20008010020 */
[----:B------:R-:W-:Y:S01]  /*df70*/  FSEL R223, R223, -INF , !P5 ;  /* 0xff800000dfdf7808 */ /* 0x000fe20006800000 */
[----:B------:R-:W-:Y:S01]  /*df80*/  FFMA.FTZ R34, R45, UR5, R34 ;  /* 0x000000052d227c23 */ /* 0x000fe20008010022 */
[-C--:B------:R-:W-:Y:S01]  /*df90*/  ISETP.GE.AND P5, PT, R52, R227.reuse, PT ;  /* 0x000000e33400720c */ /* 0x080fe20003fa6270 */
[----:B------:R1:W-:Y:S01]  /*dfa0*/  STL [R1+0xc], R18 ;  /* 0x00000c1201007387 */ /* 0x0003e20000100800 */
[----:B------:R-:W-:Y:S01]  /*dfb0*/  FSEL R29, R214, -INF , !P0 ;  /* 0xff800000d61d7808 */ /* 0x000fe20004000000 */
[----:B------:R-:W-:Y:S01]  /*dfc0*/  FFMA.FTZ R10, R53, UR5, R10 ;  /* 0x00000005350a7c23 */ /* 0x000fe2000801000a */
[----:B------:R-:W-:Y:S01]  /*dfd0*/  ISETP.GE.AND P0, PT, R66, R226, PT ;  /* 0x000000e24200720c */ /* 0x000fe20003f06270 */
[----:B------:R-:W-:Y:S01]  /*dfe0*/  FFMA.FTZ R4, R49, UR5, R4 ;  /* 0x0000000531047c23 */ /* 0x000fe20008010004 */
[----:B------:R-:W-:Y:S01]  /*dff0*/  I2FP.F32.S32 R40, R54 ;  /* 0x0000003600287245 */ /* 0x000fe20000201400 */
[----:B------:R-:W-:Y:S01]  /*e000*/  FFMA.FTZ R13, R58, UR5, R13 ;  /* 0x000000053a0d7c23 */ /* 0x000fe2000801000d */
[----:B------:R-:W-:Y:S01]  /*e010*/  FSEL R23, R31, -INF , !P0 ;  /* 0xff8000001f177808 */ /* 0x000fe20004000000 */
[----:B------:R-:W-:Y:S01]  /*e020*/  FFMA.FTZ R8, R53, UR5, R8 ;  /* 0x0000000535087c23 */ /* 0x000fe20008010008 */
[-C--:B------:R-:W-:Y:S01]  /*e030*/  ISETP.GE.AND P0, PT, R64, R226.reuse, PT ;  /* 0x000000e24000720c */ /* 0x080fe20003f06270 */
[----:B------:R-:W-:Y:S01]  /*e040*/  FFMA.FTZ R41, R40, UR5, R41 ;  /* 0x0000000528297c23 */ /* 0x000fe20008010029 */
[----:B------:R-:W-:Y:S01]  /*e050*/  ISETP.GE.AND P6, PT, R54, R227, PT ;  /* 0x000000e33600720c */ /* 0x000fe20003fc6270 */
[C---:B------:R-:W-:Y:S01]  /*e060*/  FFMA.FTZ R43, R40.reuse, UR5, R43 ;  /* 0x00000005282b7c23 */ /* 0x040fe2000801002b */
[----:B------:R-:W-:Y:S01]  /*e070*/  FSEL R238, R25, -INF , !P0 ;  /* 0xff80000019ee7808 */ /* 0x000fe20004000000 */
[C---:B------:R-:W-:Y:S01]  /*e080*/  FFMA.FTZ R7, R40.reuse, UR5, R7 ;  /* 0x0000000528077c23 */ /* 0x040fe20008010007 */
[-C--:B------:R-:W-:Y:S01]  /*e090*/  ISETP.GE.AND P0, PT, R61, R226.reuse, PT ;  /* 0x000000e23d00720c */ /* 0x080fe20003f06270 */
[----:B------:R-:W-:Y:S01]  /*e0a0*/  FFMA.FTZ R5, R40, UR5, R5 ;  /* 0x0000000528057c23 */ /* 0x000fe20008010005 */
[----:B------:R-:W-:Y:S01]  /*e0b0*/  FSEL R221, R41, -INF , !P6 ;  /* 0xff80000029dd7808 */ /* 0x000fe20007000000 */
[----:B------:R-:W-:Y:S01]  /*e0c0*/  FFMA.FTZ R11, R44, UR5, R11 ;  /* 0x000000052c0b7c23 */ /* 0x000fe2000801000b */
[----:B------:R-:W-:Y:S01]  /*e0d0*/  FSEL R41, R22, -INF , !P0 ;  /* 0xff80000016297808 */ /* 0x000fe20004000000 */
[----:B------:R-:W-:Y:S01]  /*e0e0*/  FFMA.FTZ R6, R49, UR5, R6 ;  /* 0x0000000531067c23 */ /* 0x000fe20008010006 */
[----:B------:R-:W-:Y:S01]  /*e0f0*/  ISETP.GE.AND P0, PT, R207, R226, PT ;  /* 0x000000e2cf00720c */ /* 0x000fe20003f06270 */
[C---:B------:R-:W-:Y:S01]  /*e100*/  FFMA.FTZ R36, R45.reuse, UR5, R36 ;  /* 0x000000052d247c23 */ /* 0x040fe20008010024 */
[----:B------:R-:W-:Y:S01]  /*e110*/  FSEL R27, R30, -INF , !P1 ;  /* 0xff8000001e1b7808 */ /* 0x000fe20004800000 */
[----:B------:R-:W-:Y:S01]  /*e120*/  FFMA.FTZ R38, R45, UR5, R38 ;  /* 0x000000052d267c23 */ /* 0x000fe20008010026 */
[----:B-1----:R-:W-:-:S02]  /*e130*/  FSEL R18, R32, -INF , !P5 ;  /* 0xff80000020127808 */ /* 0x002fc40006800000 */
[-C--:B------:R-:W-:Y:S02]  /*e140*/  ISETP.GE.AND P5, PT, R2, R226.reuse, PT ;  /* 0x000000e20200720c */ /* 0x080fe40003fa6270 */
[----:B------:R-:W-:Y:S01]  /*e150*/  FSEL R214, R50, -INF , !P0 ;  /* 0xff80000032d67808 */ /* 0x000fe20004000000 */
[----:B------:R1:W-:Y:S01]  /*e160*/  STL [R1+0x8], R18 ;  /* 0x0000081201007387 */ /* 0x0003e20000100800 */
[----:B------:R-:W-:Y:S02]  /*e170*/  FSEL R26, R216, -INF , !P5 ;  /* 0xff800000d81a7808 */ /* 0x000fe40006800000 */
[-C--:B------:R-:W-:Y:S02]  /*e180*/  ISETP.GE.AND P5, PT, R65, R226.reuse, PT ;  /* 0x000000e24100720c */ /* 0x080fe40003fa6270 */
[----:B------:R-:W-:Y:S02]  /*e190*/  ISETP.GE.AND P0, PT, R59, R226, PT ;  /* 0x000000e23b00720c */ /* 0x000fe40003f06270 */
[----:B------:R-:W-:-:S02]  /*e1a0*/  ISETP.GE.AND P1, PT, R65, R225, PT ;  /* 0x000000e14100720c */ /* 0x000fc40003f26270 */
[----:B------:R-:W-:Y:S02]  /*e1b0*/  FSEL R219, R46, -INF , !P0 ;  /* 0xff8000002edb7808 */ /* 0x000fe40004000000 */
[-C--:B------:R-:W-:Y:S02]  /*e1c0*/  ISETP.GE.AND P0, PT, R56, R226.reuse, PT ;  /* 0x000000e23800720c */ /* 0x080fe40003f06270 */
[----:B------:R-:W-:Y:S02]  /*e1d0*/  ISETP.GE.AND P6, PT, R3, R227, PT ;  /* 0x000000e30300720c */ /* 0x000fe40003fc6270 */
[----:B------:R-:W-:Y:S02]  /*e1e0*/  FSEL R46, R42, -INF , !P0 ;  /* 0xff8000002a2e7808 */ /* 0x000fe40004000000 */
[----:B------:R-:W-:Y:S02]  /*e1f0*/  I2FP.F32.S32 R42, R3 ;  /* 0x00000003002a7245 */ /* 0x000fe40000201400 */
[----:B------:R-:W-:-:S02]  /*e200*/  ISETP.GE.AND P0, PT, R52, R226, PT ;  /* 0x000000e23400720c */ /* 0x000fc40003f06270 */
[----:B------:R-:W-:Y:S01]  /*e210*/  FSEL R32, R28, -INF , !P4 ;  /* 0xff8000001c207808 */ /* 0x000fe20006000000 */
[----:B------:R-:W-:Y:S01]  /*e220*/  FFMA.FTZ R35, R42, UR5, R35 ;  /* 0x000000052a237c23 */ /* 0x000fe20008010023 */
[----:B------:R-:W-:Y:S01]  /*e230*/  FSEL R222, R34, -INF , !P0 ;  /* 0xff80000022de7808 */ /* 0x000fe20004000000 */
[C---:B------:R-:W-:Y:S01]  /*e240*/  FFMA.FTZ R33, R42.reuse, UR5, R33 ;  /* 0x000000052a217c23 */ /* 0x040fe20008010021 */
[----:B-1----:R-:W-:Y:S01]  /*e250*/  FSEL R18, R217, -INF , !P5 ;  /* 0xff800000d9127808 */ /* 0x002fe20006800000 */
[----:B------:R-:W-:Y:S01]  /*e260*/  FFMA.FTZ R37, R42, UR5, R37 ;  /* 0x000000052a257c23 */ /* 0x000fe20008010025 */
[----:B------:R-:W-:Y:S01]  /*e270*/  ISETP.GE.AND P5, PT, R62, R226, PT ;  /* 0x000000e23e00720c */ /* 0x000fe20003fa6270 */
[----:B------:R-:W-:Y:S01]  /*e280*/  FFMA.FTZ R39, R42, UR5, R39 ;  /* 0x000000052a277c23 */ /* 0x000fe20008010027 */
[----:B------:R-:W-:Y:S02]  /*e290*/  ISETP.GE.AND P0, PT, R2, R225, PT ;  /* 0x000000e10200720c */ /* 0x000fe40003f06270 */
[----:B------:R-:W-:-:S02]  /*e2a0*/  FSEL R20, R20, -INF , !P5 ;  /* 0xff80000014147808 */ /* 0x000fc40006800000 */
[-C--:B------:R-:W-:Y:S02]  /*e2b0*/  ISETP.GE.AND P5, PT, R213, R226.reuse, PT ;  /* 0x000000e2d500720c */ /* 0x080fe40003fa6270 */
[----:B------:R-:W-:Y:S01]  /*e2c0*/  FSEL R31, R197, -INF , !P0 ;  /* 0xff800000c51f7808 */ /* 0x000fe20004000000 */
[----:B------:R1:W-:Y:S01]  /*e2d0*/  STL [R1+0x68], R20 ;  /* 0x0000681401007387 */ /* 0x0003e20000100800 */
[----:B------:R-:W-:Y:S02]  /*e2e0*/  FSEL R216, R55, -INF , !P5 ;  /* 0xff80000037d87808 */ /* 0x000fe40006800000 */
[----:B------:R-:W-:Y:S02]  /*e2f0*/  ISETP.GE.AND P5, PT, R204, R226, PT ;  /* 0x000000e2cc00720c */ /* 0x000fe40003fa6270 */
[----:B------:R-:W-:Y:S02]  /*e300*/  ISETP.GE.AND P0, PT, R65, R224, PT ;  /* 0x000000e04100720c */ /* 0x000fe40003f06270 */
[----:B------:R-:W-:-:S02]  /*e310*/  FSEL R218, R51, -INF , !P5 ;  /* 0xff80000033da7808 */ /* 0x000fc40006800000 */
[-C--:B------:R-:W-:Y:S02]  /*e320*/  ISETP.GE.AND P5, PT, R57, R226.reuse, PT ;  /* 0x000000e23900720c */ /* 0x080fe40003fa6270 */
[----:B------:R-:W-:Y:S02]  /*e330*/  FSEL R28, R198, -INF , !P1 ;  /* 0xff800000c61c7808 */ /* 0x000fe40004800000 */
[----:B------:R-:W-:Y:S02]  /*e340*/  FSEL R48, R47, -INF , !P5 ;  /* 0xff8000002f307808 */ /* 0x000fe40006800000 */
[----:B------:R-:W-:Y:S02]  /*e350*/  ISETP.GE.AND P5, PT, R54, R226, PT ;  /* 0x000000e23600720c */ /* 0x000fe40003fa6270 */
[----:B------:R-:W-:Y:S02]  /*e360*/  ISETP.GE.AND P1, PT, R62, R224, PT ;  /* 0x000000e03e00720c */ /* 0x000fe40003f26270 */
[----:B------:R-:W-:-:S02]  /*e370*/  FSEL R43, R43, -INF , !P5 ;  /* 0xff8000002b2b7808 */ /* 0x000fc40006800000 */
[----:B------:R-:W-:Y:S02]  /*e380*/  ISETP.GE.AND P5, PT, R3, R226, PT ;  /* 0x000000e20300720c */ /* 0x000fe40003fa6270 */
[----:B------:R-:W-:Y:S02]  /*e390*/  FSEL R51, R33, -INF , !P6 ;  /* 0xff80000021337808 */ /* 0x000fe40007000000 */
[----:B------:R-:W-:Y:S02]  /*e3a0*/  FSEL R220, R35, -INF , !P5 ;  /* 0xff80000023dc7808 */ /* 0x000fe40006800000 */
[----:B------:R-:W-:Y:S02]  /*e3b0*/  ISETP.GE.AND P5, PT, R66, R225, PT ;  /* 0x000000e14200720c */ /* 0x000fe40003fa6270 */
[----:B-1----:R-:W-:Y:S02]  /*e3c0*/  FSEL R20, R63, -INF , !P0 ;  /* 0xff8000003f147808 */ /* 0x002fe40004000000 */
[----:B------:R-:W-:-:S02]  /*e3d0*/  FSEL R30, R196, -INF , !P5 ;  /* 0xff800000c41e7808 */ /* 0x000fc40006800000 */
[-C--:B------:R-:W-:Y:S02]  /*e3e0*/  ISETP.GE.AND P5, PT, R64, R224.reuse, PT ;  /* 0x000000e04000720c */ /* 0x080fe40003fa6270 */
[-C--:B------:R-:W-:Y:S02]  /*e3f0*/  ISETP.GE.AND P0, PT, R61, R225.reuse, PT ;  /* 0x000000e13d00720c */ /* 0x080fe40003f06270 */
[----:B------:R-:W-:Y:S02]  /*e400*/  ISETP.GE.AND P6, PT, R2, R224, PT ;  /* 0x000000e00200720c */ /* 0x000fe40003fc6270 */
[----:B------:R-:W-:Y:S02]  /*e410*/  FSEL R227, R199, -INF , !P5 ;  /* 0xff800000c7e37808 */ /* 0x000fe40006800000 */
[----:B------:R-:W-:Y:S02]  /*e420*/  FSEL R63, R202, -INF , !P0 ;  /* 0xff800000ca3f7808 */ /* 0x000fe40004000000 */
[----:B------:R-:W-:-:S02]  /*e430*/  ISETP.GE.AND P5, PT, R213, R225, PT ;  /* 0x000000e1d500720c */ /* 0x000fc40003fa6270 */
[----:B------:R-:W-:Y:S02]  /*e440*/  FSEL R226, R201, -INF , !P1 ;  /* 0xff800000c9e27808 */ /* 0x000fe40004800000 */
[CC--:B------:R-:W-:Y:S02]  /*e450*/  ISETP.GE.AND P0, PT, R207.reuse, R224.reuse, PT ;  /* 0x000000e0cf00720c */ /* 0x0c0fe40003f06270 */
[----:B------:R-:W-:Y:S02]  /*e460*/  ISETP.GE.AND P1, PT, R207, R225, PT ;  /* 0x000000e1cf00720c */ /* 0x000fe40003f26270 */
[----:B------:R-:W-:Y:S02]  /*e470*/  FSEL R25, R67, -INF , !P6 ;  /* 0xff80000043197808 */ /* 0x000fe40007000000 */
[----:B------:R-:W-:Y:S02]  /*e480*/  ISETP.GE.AND P4, PT, R66, R224, PT ;  /* 0x000000e04200720c */ /* 0x000fe40003f86270 */
[----:B------:R-:W-:-:S02]  /*e490*/  FSEL R47, R17, -INF , !P5 ;  /* 0xff800000112f7808 */ /* 0x000fc40006800000 */
[----:B------:R-:W-:Y:S02]  /*e4a0*/  FSEL R67, R14, -INF , !P0 ;  /* 0xff8000000e437808 */ /* 0x000fe40004000000 */
[-C--:B------:R-:W-:Y:S02]  /*e4b0*/  ISETP.GE.AND P5, PT, R204, R224.reuse, PT ;  /* 0x000000e0cc00720c */ /* 0x080fe40003fa6270 */
[----:B------:R-:W-:Y:S02]  /*e4c0*/  FSEL R33, R12, -INF , !P1 ;  /* 0xff8000000c217808 */ /* 0x000fe40004800000 */
[----:B------:R-:W-:Y:S02]  /*e4d0*/  ISETP.GE.AND P0, PT, R57, R225, PT ;  /* 0x000000e13900720c */ /* 0x000fe40003f06270 */
[----:B------:R-:W-:Y:S02]  /*e4e0*/  ISETP.GE.AND P1, PT, R59, R224, PT ;  /* 0x000000e03b00720c */ /* 0x000fe40003f26270 */
[----:B------:R-:W-:-:S02]  /*e4f0*/  FSEL R22, R60, -INF , !P4 ;  /* 0xff8000003c167808 */ /* 0x000fc40006000000 */
[----:B------:R-:W-:Y:S02]  /*e500*/  FSEL R65, R15, -INF , !P5 ;  /* 0xff8000000f417808 */ /* 0x000fe40006800000 */
[----:B------:R-:W-:Y:S02]  /*e510*/  FSEL R60, R9, -INF , !P0 ;  /* 0xff800000093c7808 */ /* 0x000fe40004000000 */
[-C--:B------:R-:W-:Y:S02]  /*e520*/  ISETP.GE.AND P5, PT, R56, R225.reuse, PT ;  /* 0x000000e13800720c */ /* 0x080fe40003fa6270 */
[----:B------:R-:W-:Y:S02]  /*e530*/  FSEL R197, R10, -INF , !P1 ;  /* 0xff8000000ac57808 */ /* 0x000fe40004800000 */
[C---:B------:R-:W-:Y:S02]  /*e540*/  ISETP.GE.AND P0, PT, R54.reuse, R224, PT ;  /* 0x000000e03600720c */ /* 0x040fe40003f06270 */
[----:B------:R-:W-:-:S02]  /*e550*/  ISETP.GE.AND P1, PT, R54, R225, PT ;  /* 0x000000e13600720c */ /* 0x000fc40003f26270 */
[----:B------:R-:W-:Y:S02]  /*e560*/  FSEL R50, R4, -INF , !P5 ;  /* 0xff80000004327808 */ /* 0x000fe40006800000 */
[----:B------:R-:W-:Y:S02]  /*e570*/  FSEL R2, R7, -INF , !P0 ;  /* 0xff80000007027808 */ /* 0x000fe40004000000 */
[----:B------:R-:W-:Y:S02]  /*e580*/  ISETP.GE.AND P5, PT, R3, R225, PT ;  /* 0x000000e10300720c */ /* 0x000fe40003fa6270 */
[----:B------:R-:W-:Y:S01]  /*e590*/  FSEL R55, R5, -INF , !P1 ;  /* 0xff80000005377808 */ /* 0x000fe20004800000 */
[----:B------:R1:W-:Y:S01]  /*e5a0*/  STL [R1+0x50], R2 ;  /* 0x0000500201007387 */ /* 0x0003e20000100800 */
[----:B------:R-:W-:Y:S02]  /*e5b0*/  ISETP.GE.AND P1, PT, R3, R224, PT ;  /* 0x000000e00300720c */ /* 0x000fe40003f26270 */
[----:B------:R-:W-:-:S02]  /*e5c0*/  FSEL R3, R37, -INF , !P5 ;  /* 0xff80000025037808 */ /* 0x000fc40006800000 */
[-C--:B------:R-:W-:Y:S02]  /*e5d0*/  ISETP.GE.AND P6, PT, R64, R225.reuse, PT ;  /* 0x000000e14000720c */ /* 0x080fe40003fc6270 */
[----:B------:R-:W-:Y:S01]  /*e5e0*/  ISETP.GE.AND P4, PT, R62, R225, PT ;  /* 0x000000e13e00720c */ /* 0x000fe20003f86270 */
[----:B------:R2:W-:Y:S01]  /*e5f0*/  STL [R1+0x64], R3 ;  /* 0x0000640301007387 */ /* 0x0005e20000100800 */
[----:B------:R-:W-:Y:S02]  /*e600*/  FSEL R200, R200, -INF , !P6 ;  /* 0xff800000c8c87808 */ /* 0x000fe40007000000 */
[----:B------:R-:W-:Y:S02]  /*e610*/  FSEL R203, R203, -INF , !P4 ;  /* 0xff800000cbcb7808 */ /* 0x000fe40006000000 */
[-C--:B------:R-:W-:Y:S02]  /*e620*/  ISETP.GE.AND P6, PT, R61, R224.reuse, PT ;  /* 0x000000e03d00720c */ /* 0x080fe40003fc6270 */
[----:B------:R-:W-:-:S02]  /*e630*/  ISETP.GE.AND P4, PT, R213, R224, PT ;  /* 0x000000e0d500720c */ /* 0x000fc40003f86270 */
[----:B------:R-:W-:Y:S02]  /*e640*/  FSEL R206, R206, -INF , !P6 ;  /* 0xff800000cece7808 */ /* 0x000fe40007000000 */
[----:B------:R-:W-:Y:S02]  /*e650*/  FSEL R217, R19, -INF , !P4 ;  /* 0xff80000013d97808 */ /* 0x000fe40006000000 */
[----:B------:R-:W-:Y:S02]  /*e660*/  PLOP3.LUT P0, PT, PT, PT, UP0, 0x80, 0x0 ;  /* 0x000000000000781c */ /* 0x000fe40003f0f008 */
[-C--:B------:R-:W-:Y:S02]  /*e670*/  ISETP.GE.AND P6, PT, R204, R225.reuse, PT ;  /* 0x000000e1cc00720c */ /* 0x080fe40003fc6270 */
[----:B-1----:R-:W-:Y:S02]  /*e680*/  FSEL R2, R39, -INF , !P1 ;  /* 0xff80000027027808 */ /* 0x002fe40004800000 */
[----:B------:R-:W-:-:S02]  /*e690*/  ISETP.GE.AND P4, PT, R59, R225, PT ;  /* 0x000000e13b00720c */ /* 0x000fc40003f86270 */
[----:B------:R-:W-:Y:S01]  /*e6a0*/  FSEL R64, R13, -INF , !P6 ;  /* 0xff8000000d407808 */ /* 0x000fe20007000000 */
[----:B------:R2:W-:Y:S01]  /*e6b0*/  STL [R1+0x54], R2 ;  /* 0x0000540201007387 */ /* 0x0005e20000100800 */
[----:B------:R-:W-:Y:S02]  /*e6c0*/  FSEL R66, R8, -INF , !P4 ;  /* 0xff80000008427808 */ /* 0x000fe40006000000 */
[-C--:B------:R-:W-:Y:S02]  /*e6d0*/  ISETP.GE.AND P6, PT, R57, R224.reuse, PT ;  /* 0x000000e03900720c */ /* 0x080fe40003fc6270 */
[----:B------:R-:W-:Y:S02]  /*e6e0*/  ISETP.GE.AND P4, PT, R56, R224, PT ;  /* 0x000000e03800720c */ /* 0x000fe40003f86270 */
[----:B------:R-:W-:Y:S02]  /*e6f0*/  FSEL R196, R11, -INF , !P6 ;  /* 0xff8000000bc47808 */ /* 0x000fe40007000000 */
[----:B------:R-:W-:-:S02]  /*e700*/  FSEL R239, R6, -INF , !P4 ;  /* 0xff80000006ef7808 */ /* 0x000fc40006000000 */
[C---:B------:R-:W-:Y:S02]  /*e710*/  ISETP.GE.AND P6, PT, R52.reuse, R225, PT ;  /* 0x000000e13400720c */ /* 0x040fe40003fc6270 */
[----:B------:R-:W-:Y:S02]  /*e720*/  ISETP.GE.AND P4, PT, R52, R224, PT ;  /* 0x000000e03400720c */ /* 0x000fe40003f86270 */
[----:B------:R-:W-:Y:S02]  /*e730*/  FSEL R54, R36, -INF , !P6 ;  /* 0xff80000024367808 */ /* 0x000fe40007000000 */
[----:B------:R-:W-:Y:S01]  /*e740*/  FSEL R44, R38, -INF , !P4 ;  /* 0xff800000262c7808 */ /* 0x000fe20006000000 */
[----:B------:R-:W-:Y:S08]  /*e750*/  @!P0 BRA `(.L_x_424) ;  /* 0x00000004005c8947 */ /* 0x000ff00003800000 */
[----:B------:R-:W3:Y:S04]  /*e760*/  LDL.64 R198, [R1+0x28] ;  /* 0x0000280001c67983 */ /* 0x000ee80000100a00 */
[----:B------:R-:W4:Y:S01]  /*e770*/  LDL.64 R34, [R1+0x30] ;  /* 0x0000300001227983 */ /* 0x000f220000100a00 */
[----:B------:R-:W-:Y:S01]  /*e780*/  UIADD3 UR6, UR18, -0x4, URZ ;  /* 0xfffffffc12067890 */ /* 0x000fe2000fffe03f */
[----:B------:R-:W1:Y:S01]  /*e790*/  @!P3 LDC.64 R4, c[0x0][0x218] ;  /* 0x00008600ff04bb82 */ /* 0x000e620000000a00 */
[----:B------:R-:W-:Y:S01]  /*e7a0*/  BSSY B0, `(.L_x_425) ;  /* 0x0000051000007945 */ /* 0x000fe20003800000 */
[----:B------:R1:W-:Y:S01]  /*e7b0*/  @P3 STS.128 [R252+0x8000], RZ ;  /* 0x008000fffc003388 */ /* 0x0003e20000000c00 */
[----:B------:R-:W-:Y:S02]  /*e7c0*/  USHF.R.S32.HI UR4, URZ, 0x1f, UR6 ;  /* 0x0000001f3f047899 */ /* 0x000fe40008011406 */
[----:B------:R-:W-:-:S02]  /*e7d0*/  UIMAD.WIDE.U32 UR10, UR6, UR8, URZ ;  /* 0x00000008060a72a5 */ /* 0x000fc4000f8e003f */
[----:B------:R-:W-:Y:S01]  /*e7e0*/  UIMAD UR4, UR4, UR8, URZ ;  /* 0x00000008040472a4 */ /* 0x000fe2000f8e023f */
[----:B--2---:R-:W2:Y:S03]  /*e7f0*/  @!P2 LDC.64 R2, c[0x0][0x218] ;  /* 0x00008600ff02ab82 */ /* 0x004ea60000000a00 */
[----:B------:R-:W-:Y:S01]  /*e800*/  UIMAD UR4, UR6, UR9, UR4 ;  /* 0x00000009060472a4 */ /* 0x000fe2000f8e0204 */
[----:B------:R-:W-:Y:S02]  /*e810*/  IMAD.U32 R13, RZ, RZ, UR10 ;  /* 0x0000000aff0d7e24 */ /* 0x000fe4000f8e00ff */
[----:B------:R-:W-:Y:S01]  /*e820*/  IMAD.U32 R7, RZ, RZ, UR10 ;  /* 0x0000000aff077e24 */ /* 0x000fe2000f8e00ff */
[----:B------:R-:W-:Y:S01]  /*e830*/  UIADD3 UR4, UR11, UR4, URZ ;  /* 0x000000040b047290 */ /* 0x000fe2000fffe03f */
[----:B------:R-:W5:Y:S05]  /*e840*/  @!P3 LDC.64 R10, c[0x0][0x218] ;  /* 0x00008600ff0abb82 */ /* 0x000f6a0000000a00 */
[----:B------:R-:W-:-:S03]  /*e850*/  IMAD.U32 R12, RZ, RZ, UR4 ;  /* 0x00000004ff0c7e24 */ /* 0x000fc6000f8e00ff */
[----:B------:R-:W5:Y:S01]  /*e860*/  @!P2 LDC.64 R8, c[0x0][0x218] ;  /* 0x00008600ff08ab82 */ /* 0x000f620000000a00 */
[----:B---3--:R-:W-:-:S04]  /*e870*/  LEA R13, P1, R13, R198, 0x6 ;  /* 0x000000c60d0d7211 */ /* 0x008fc800078230ff */
[----:B----4-:R-:W-:Y:S02]  /*e880*/  LEA.HI.X R12, R7, R35, R12, 0x6, P1 ;  /* 0x00000023070c7211 */ /* 0x010fe400008f340c */
[C---:B-1----:R-:W-:Y:S01]  /*e890*/  @!P3 LEA R34, P4, R13.reuse, R4, 0x1 ;  /* 0x000000040d22b211 */ /* 0x042fe200078808ff */
[----:B------:R-:W1:Y:S01]  /*e8a0*/  @!P3 LDC.64 R6, c[0x0][0x218] ;  /* 0x00008600ff06bb82 */ /* 0x000e620000000a00 */
[C---:B--2---:R-:W-:Y:S02]  /*e8b0*/  @!P2 LEA R36, P1, R13.reuse, R2, 0x1 ;  /* 0x000000020d24a211 */ /* 0x044fe400078208ff */
[C-C-:B------:R-:W-:Y:S02]  /*e8c0*/  @!P3 LEA.HI.X R35, R13.reuse, R5, R12.reuse, 0x1, P4 ;  /* 0x000000050d23b211 */ /* 0x140fe400020f0c0c */
[C---:B------:R-:W-:Y:S02]  /*e8d0*/  @!P2 LEA.HI.X R37, R13.reuse, R3, R12, 0x1, P1 ;  /* 0x000000030d25a211 */ /* 0x040fe400008f0c0c */
[----:B------:R-:W-:Y:S01]  /*e8e0*/  IADD3 R13, P4, R13, UR32, RZ ;  /* 0x000000200d0d7c10 */ /* 0x000fe2000ff9e0ff */
[----:B------:R-:W2:Y:S01]  /*e8f0*/  @!P2 LDC.64 R4, c[0x0][0x218] ;  /* 0x00008600ff04ab82 */ /* 0x000ea20000000a00 */
        /* <DEDUP_REMOVED lines=8> */
[----:B------:R-:W3:Y:S01]  /*e980*/  @!P3 LDC.64 R2, c[0x0][0x218] ;  /* 0x00008600ff02bb82 */ /* 0x000ee20000000a00 */
        /* <DEDUP_REMOVED lines=14> */
[----:B-1----:R-:W-:-:S03]  /*ea70*/  @!P3 LEA R6, P6, R8, R6, 0x1 ;  /* 0x000000060806b211 */ /* 0x002fc600078c08ff */
[----:B------:R4:W-:Y:S01]  /*ea80*/  @P2 STS.128 [R252+0xa800], RZ ;  /* 0x00a800fffc002388 */ /* 0x0009e20000000c00 */
[C-C-:B------:R-:W-:Y:S02]  /*ea90*/  @!P3 LEA.HI.X R7, R8.reuse, R7, R12.reuse, 0x1, P6 ;  /* 0x000000070807b211 */ /* 0x140fe400030f0c0c */
[C---:B--2---:R-:W-:Y:S01]  /*eaa0*/  @!P2 LEA R4, P1, R8.reuse, R4, 0x1 ;  /* 0x000000040804a211 */ /* 0x044fe200078208ff */
[----:B------:R-:W-:Y:S01]  /*eab0*/  @!PT LDS RZ, [RZ] ;  /* 0x00000000fffff984 */ /* 0x000fe20000000800 */
[----:B------:R-:W-:Y:S01]  /*eac0*/  @!PT LDS RZ, [RZ] ;  /* 0x00000000fffff984 */ /* 0x000fe20000000800 */
[----:B------:R-:W-:Y:S01]  /*ead0*/  @!PT LDS RZ, [RZ] ;  /* 0x00000000fffff984 */ /* 0x000fe20000000800 */
[----:B------:R4:W-:Y:S03]  /*eae0*/  @!P2 LDGSTS.E.BYPASS.LTC128B.128 [R252+0xa800], desc[UR20][R14.64+0x80] ;  /* 0x0a8000800efcafae */ /* 0x0009e6000b901d54 */
[----:B------:R-:W-:Y:S01]  /*eaf0*/  @!P2 LEA.HI.X R5, R8, R5, R12, 0x1, P1 ;  /* 0x000000050805a211 */ /* 0x000fe200008f0c0c */
[----:B------:R4:W-:Y:S01]  /*eb00*/  @P3 STS.128 [R252+0x9000], RZ ;  /* 0x009000fffc003388 */ /* 0x0009e20000000c00 */
[C---:B---3--:R-:W-:Y:S02]  /*eb10*/  @!P3 LEA R34, P4, R9.reuse, R2, 0x1 ;  /* 0x000000020922b211 */ /* 0x048fe400078808ff */
[----:B------:R-:W-:Y:S01]  /*eb20*/  IADD3.X R2, R12, UR31, RZ, P5, !PT ;  /* 0x0000001f0c027c10 */ /* 0x000fe2000affe4ff */
        /* <DEDUP_REMOVED lines=24> */
.L_x_426:
[----:B------:R-:W-:Y:S05]  /*ecb0*/  BSYNC B0 ;  /* 0x0000000000007941 */ /* 0x000fea0003800000 */
.L_x_425:
[----:B------:R-:W0:Y:S02]  /*ecc0*/  LDGDEPBAR ;  /* 0x00000000000079af */ /* 0x000e240000000000 */
.L_x_424:
[----:B------:R-:W3:Y:S04]  /*ecd0*/  LDL.LU R38, [R1+0xc] ;  /* 0x00000c0001267983 */ /* 0x000ee80000300800 */
[----:B------:R2:W-:Y:S04]  /*ece0*/  STL [R1+0x7c], R243 ;  /* 0x00007cf301007387 */ /* 0x0005e80000100800 */
[----:B------:R4:W-:Y:S04]  /*ecf0*/  STL [R1+0x78], R211 ;  /* 0x000078d301007387 */ /* 0x0009e80000100800 */
[----:B------:R1:W-:Y:S04]  /*ed00*/  STL [R1+0x74], R210 ;  /* 0x000074d201007387 */ /* 0x0003e80000100800 */
[----:B------:R1:W-:Y:S04]  /*ed10*/  STL [R1+0x70], R209 ;  /* 0x000070d101007387 */ /* 0x0003e80000100800 */
[----:B------:R-:W3:Y:S04]  /*ed20*/  LDL.LU R62, [R1+0x68] ;  /* 0x00006800013e7983 */ /* 0x000ee80000300800 */
[----:B------:R1:W-:Y:S04]  /*ed30*/  STL [R1+0x6c], R208 ;  /* 0x00006cd001007387 */ /* 0x0003e80000100800 */
[----:B------:R-:W3:Y:S04]  /*ed40*/  LDL.LU R40, [R1+0x8] ;  /* 0x0000080001287983 */ /* 0x000ee80000300800 */
[----:B--2---:R-:W2:Y:S04]  /*ed50*/  LDL.LU R243, [R1+0x64] ;  /* 0x0000640001f37983 */ /* 0x004ea80000300800 */
[----:B----4-:R-:W4:Y:S04]  /*ed60*/  LDL.LU R211, [R1+0x50] ;  /* 0x0000500001d37983 */ /* 0x010f280000300800 */
[----:B-1----:R-:W4:Y:S01]  /*ed70*/  LDL.LU R210, [R1+0x54] ;  /* 0x0000540001d27983 */ /* 0x002f220000300800 */
[----:B------:R-:W-:-:S02]  /*ed80*/  FMNMX.FTZ R2, R231, R24, !PT ;  /* 0x00000018e7027209 */ /* 0x000fc40007810000 */
[----:B------:R-:W-:Y:S02]  /*ed90*/  MOV R56, R200 ;  /* 0x000000c800387202 */ /* 0x000fe40000000f00 */
[----:B------:R-:W-:Y:S01]  /*eda0*/  FMNMX.FTZ R3, R21, R2, !PT ;  /* 0x0000000215037209 */ /* 0x000fe20007810000 */
[----:B------:R-:W-:Y:S02]  /*edb0*/  IMAD.MOV.U32 R59, RZ, RZ, R203 ;  /* 0x000000ffff3b7224 */ /* 0x000fe400078e00cb */
[----:B------:R-:W-:Y:S01]  /*edc0*/  IMAD.MOV.U32 R58, RZ, RZ, R216 ;  /* 0x000000ffff3a7224 */ /* 0x000fe200078e00d8 */
[----:B------:R-:W-:Y:S02]  /*edd0*/  FMNMX.FTZ R3, R16, R3, !PT ;  /* 0x0000000310037209 */ /* 0x000fe40007810000 */
[----:B------:R-:W-:Y:S02]  /*ede0*/  MOV R57, R214 ;  /* 0x000000d600397202 */ /* 0x000fe40000000f00 */
[----:B------:R-:W-:Y:S01]  /*edf0*/  FMNMX.FTZ R2, R0, R3, !PT ;  /* 0x0000000300027209 */ /* 0x000fe20007810000 */
[----:B------:R-:W-:Y:S01]  /*ee00*/  IMAD.MOV.U32 R8, RZ, RZ, R218 ;  /* 0x000000ffff087224 */ /* 0x000fe200078e00da */
        /* <DEDUP_REMOVED lines=9> */
[----:B------:R-:W-:Y:S02]  /*eea0*/  FMNMX.FTZ R2, R215, R2, !PT ;  /* 0x00000002d7027209 */ /* 0x000fe40007810000 */
[----:B------:R-:W-:Y:S02]  /*eeb0*/  FMNMX.FTZ R4, R26, R3, !PT ;  /* 0x000000031a047209 */ /* 0x000fe40007810000 */
[----:B------:R-:W-:-:S04]  /*eec0*/  FMNMX.FTZ R3, R233, R2, !PT ;  /* 0x00000002e9037209 */ /* 0x000fc80007810000 */
[----:B------:R-:W-:Y:S02]  /*eed0*/  FMNMX.FTZ R2, R232, R3, !PT ;  /* 0x00000003e8027209 */ /* 0x000fe40007810000 */
        /* <DEDUP_REMOVED lines=24> */
[----:B------:R-:W-:Y:S02]  /*f060*/  MOV R208, R197 ;  /* 0x000000c500d07202 */ /* 0x000fe40000000f00 */
        /* <DEDUP_REMOVED lines=8> */
[----:B------:R-:W-:Y:S02]  /*f0f0*/  FMNMX.FTZ R4, R239, R3, !PT ;  /* 0x00000003ef047209 */ /* 0x000fe40007810000 */
[----:B---3--:R-:W-:-:S04]  /*f100*/  FMNMX.FTZ R2, R38, R2, !PT ;  /* 0x0000000226027209 */ /* 0x008fc80007810000 */
[----:B------:R-:W-:-:S04]  /*f110*/  FMNMX.FTZ R2, R223, R2, !PT ;  /* 0x00000002df027209 */ /* 0x000fc80007810000 */
[----:B------:R-:W-:-:S04]  /*f120*/  FMNMX.FTZ R2, R221, R2, !PT ;  /* 0x00000002dd027209 */ /* 0x000fc80007810000 */
[----:B------:R-:W-:-:S04]  /*f130*/  FMNMX.FTZ R2, R40, R2, !PT ;  /* 0x0000000228027209 */ /* 0x000fc80007810000 */
[----:B------:R-:W-:-:S05]  /*f140*/  FMNMX.FTZ R2, R51, R2, !PT ;  /* 0x0000000233027209 */ /* 0x000fca0007810000 */
[----:B------:R-:W1:Y:S01]  /*f150*/  SHFL.BFLY PT, R5, R2, 0x2, 0x1f ;  /* 0x0c401f0002057f89 */ /* 0x000e6200000e0000 */
[----:B------:R-:W-:-:S04]  /*f160*/  FMNMX.FTZ R9, R62, R9, !PT ;  /* 0x000000093e097209 */ /* 0x000fc80007810000 */
[----:B------:R-:W-:-:S04]  /*f170*/  FMNMX.FTZ R9, R41, R9, !PT ;  /* 0x0000000929097209 */ /* 0x000fc80007810000 */
[----:B------:R-:W-:-:S04]  /*f180*/  FMNMX.FTZ R9, R58, R9, !PT ;  /* 0x000000093a097209 */ /* 0x000fc80007810000 */
        /* <DEDUP_REMOVED lines=8> */
[----:B------:R-:W-:Y:S02]  /*f210*/  FMNMX.FTZ R9, R39, R9, !PT ;  /* 0x0000000927097209 */ /* 0x000fe40007810000 */
[----:B--2---:R-:W-:Y:S02]  /*f220*/  FMNMX.FTZ R7, R243, R7, !PT ;  /* 0x00000007f3077209 */ /* 0x004fe40007810000 */
[----:B------:R-:W-:Y:S02]  /*f230*/  FMNMX.FTZ R9, R61, R9, !PT ;  /* 0x000000093d097209 */ /* 0x000fe40007810000 */
[----:B----4-:R-:W-:Y:S01]  /*f240*/  FMNMX.FTZ R4, R211, R4, !PT ;  /* 0x00000004d3047209 */ /* 0x010fe20007810000 */
[----:B------:R-:W2:Y:S01]  /*f250*/  SHFL.BFLY PT, R2, R7, 0x2, 0x1f ;  /* 0x0c401f0007027f89 */ /* 0x000ea200000e0000 */
[----:B-1----:R-:W-:-:S03]  /*f260*/  FMNMX.FTZ R196, R5, R196, !PT ;  /* 0x000000c405c47209 */ /* 0x002fc60007810000 */
[----:B------:R-:W1:Y:S01]  /*f270*/  SHFL.BFLY PT, R6, R9, 0x2, 0x1f ;  /* 0x0c401f0009067f89 */ /* 0x000e6200000e0000 */
[----:B------:R-:W-:Y:S02]  /*f280*/  FMNMX.FTZ R4, R44, R4, !PT ;  /* 0x000000042c047209 */ /* 0x000fe40007810000 */
[C---:B------:R-:W-:Y:S01]  /*f290*/  FSETP.NEU.FTZ.AND P4, PT, R196.reuse, -INF , PT ;  /* 0xff800000c400780b */ /* 0x040fe20003f9d000 */
[----:B------:R-:W-:Y:S01]  /*f2a0*/  FMUL.FTZ R5, R196, UR19 ;  /* 0x00000013c4057c20 */ /* 0x000fe20008410000 */
[----:B------:R-:W-:-:S04]  /*f2b0*/  FMNMX.FTZ R4, R210, R4, !PT ;  /* 0x00000004d2047209 */ /* 0x000fc80007810000 */
[----:B------:R-:W-:Y:S02]  /*f2c0*/  FSEL R10, R5, RZ, P4 ;  /* 0x000000ff050a7208 */ /* 0x000fe40002000000 */
[----:B------:R-:W3:Y:S01]  /*f2d0*/  SHFL.BFLY PT, R5, R4, 0x2, 0x1f ;  /* 0x0c401f0004057f89 */ /* 0x000ee200000e0000 */
[----:B--2---:R-:W-:Y:S02]  /*f2e0*/  FMNMX.FTZ R2, R7, R2, !PT ;  /* 0x0000000207027209 */ /* 0x004fe40007810000 */
[----:B-1----:R-:W-:-:S03]  /*f2f0*/  FMNMX.FTZ R6, R9, R6, !PT ;  /* 0x0000000609067209 */ /* 0x002fc60007810000 */
[----:B------:R-:W1:Y:S04]  /*f300*/  SHFL.BFLY PT, R7, R2, 0x1, 0x1f ;  /* 0x0c201f0002077f89 */ /* 0x000e6800000e0000 */
[----:B------:R-:W2:Y:S01]  /*f310*/  SHFL.BFLY PT, R3, R6, 0x1, 0x1f ;  /* 0x0c201f0006037f89 */ /* 0x000ea200000e0000 */
[----:B------:R-:W-:Y:S01]  /*f320*/  FFMA.FTZ R217, R0, UR19, -R10 ;  /* 0x0000001300d97c23 */ /* 0x000fe2000801080a */
[----:B---3--:R-:W-:-:S05]  /*f330*/  FMNMX.FTZ R0, R4, R5, !PT ;  /* 0x0000000504007209 */ /* 0x008fca0007810000 */
[----:B------:R-:W3:Y:S01]  /*f340*/  SHFL.BFLY PT, R5, R0, 0x1, 0x1f ;  /* 0x0c201f0000057f89 */ /* 0x000ee200000e0000 */
[----:B-1----:R-:W-:Y:S02]  /*f350*/  FMNMX.FTZ R2, R2, R7, !PT ;  /* 0x0000000702027209 */ /* 0x002fe40007810000 */
[----:B--2---:R-:W-:Y:S02]  /*f360*/  FMNMX.FTZ R3, R6, R3, !PT ;  /* 0x0000000306037209 */ /* 0x004fe40007810000 */
[C---:B------:R-:W-:Y:S02]  /*f370*/  FSETP.NEU.FTZ.AND P2, PT, R2.reuse, -INF , PT ;  /* 0xff8000000200780b */ /* 0x040fe40003f5d000 */
[C---:B------:R-:W-:Y:S02]  /*f380*/  FSETP.NEU.FTZ.AND P3, PT, R3.reuse, -INF , PT ;  /* 0xff8000000300780b */ /* 0x040fe40003f7d000 */
[C---:B------:R-:W-:Y:S02]  /*f390*/  FSEL R222, R2.reuse, RZ, P2 ;  /* 0x000000ff02de7208 */ /* 0x040fe40001000000 */
[----:B------:R-:W-:Y:S01]  /*f3a0*/  FSEL R213, R3, RZ, P3 ;  /* 0x000000ff03d57208 */ /* 0x000fe20001800000 */
[----:B------:R-:W-:Y:S01]  /*f3b0*/  FMUL.FTZ R4, R2, UR19 ;  /* 0x0000001302047c20 */ /* 0x000fe20008410000 */
[----:B---3--:R-:W-:Y:S01]  /*f3c0*/  FMNMX.FTZ R0, R0, R5, !PT ;  /* 0x0000000500007209 */ /* 0x008fe20007810000 */
[----:B------:R-:W-:-:S02]  /*f3d0*/  FADD.FTZ R222, R229, -R222 ;  /* 0x800000dee5de7221 */ /* 0x000fc40000010000 */
[----:B------:R-:W-:Y:S01]  /*f3e0*/  FADD.FTZ R213, R230, -R213 ;  /* 0x800000d5e6d57221 */ /* 0x000fe20000010000 */
[----:B------:R-:W-:Y:S01]  /*f3f0*/  FSETP.NEU.FTZ.AND P1, PT, R0, -INF , PT ;  /* 0xff8000000000780b */ /* 0x000fe20003f3d000 */
[----:B------:R-:W-:Y:S01]  /*f400*/  FMUL.FTZ R6, R3, UR19 ;  /* 0x0000001303067c20 */ /* 0x000fe20008410000 */
[----:B------:R-:W-:Y:S01]  /*f410*/  FSEL R36, R4, RZ, P2 ;  /* 0x000000ff04247208 */ /* 0x000fe20001000000 */
[----:B------:R-:W-:Y:S01]  /*f420*/  FMUL.FTZ R4, R0, UR19 ;  /* 0x0000001300047c20 */ /* 0x000fe20008410000 */
[----:B------:R-:W-:Y:S01]  /*f430*/  FMUL.FTZ R213, R213, UR19 ;  /* 0x00000013d5d57c20 */ /* 0x000fe20008410000 */
[----:B------:R-:W-:Y:S01]  /*f440*/  FMUL.FTZ R222, R222, UR19 ;  /* 0x00000013dede7c20 */ /* 0x000fe20008410000 */
[----:B------:R-:W-:Y:S02]  /*f450*/  FSEL R5, R0, RZ, P1 ;  /* 0x000000ff00057208 */ /* 0x000fe40000800000 */
[----:B------:R-:W-:Y:S02]  /*f460*/  FSEL R37, R6, RZ, P3 ;  /* 0x000000ff06257208 */ /* 0x000fe40001800000 */
[----:B------:R-:W-:Y:S01]  /*f470*/  FSEL R11, R4, RZ, P1 ;  /* 0x000000ff040b7208 */ /* 0x000fe20000800000 */
[----:B------:R-:W1:Y:S01]  /*f480*/  MUFU.EX2 R213, R213 ;  /* 0x000000d500d57308 */ /* 0x000e620000000800 */
[----:B------:R-:W-:Y:S01]  /*f490*/  FADD.FTZ R4, R228, -R5 ;  /* 0x80000005e4047221 */ /* 0x000fe20000010000 */
[----:B------:R-:W-:Y:S01]  /*f4a0*/  FSEL R214, R196, RZ, P4 ;  /* 0x000000ffc4d67208 */ /* 0x000fe20002000000 */
[----:B------:R-:W-:Y:S01]  /*f4b0*/  FFMA.FTZ R218, R16, UR19, -R10 ;  /* 0x0000001310da7c23 */ /* 0x000fe2000801080a */
[----:B------:R-:W-:-:S04]  /*f4c0*/  FFMA.FTZ R199, R18, UR19, -R37 ;  /* 0x0000001312c77c23 */ /* 0x000fc80008010825 */
[----:B------:R-:W2:Y:S01]  /*f4d0*/  MUFU.EX2 R222, R222 ;  /* 0x000000de00de7308 */ /* 0x000ea20000000800 */
[----:B------:R-:W3:Y:S01]  /*f4e0*/  LDSM.16.MT88.4 R16, [R244+0xc000] ;  /* 0x00c00000f410783b */ /* 0x000ee20000004200 */
[----:B------:R-:W-:Y:S01]  /*f4f0*/  FMUL.FTZ R212, R4, UR19 ;  /* 0x0000001304d47c20 */ /* 0x000fe20008410000 */
[----:B------:R-:W-:Y:S01]  /*f500*/  FADD.FTZ R214, R231, -R214 ;  /* 0x800000d6e7d67221 */ /* 0x000fe20000010000 */
[----:B------:R-:W-:-:S03]  /*f510*/  FFMA.FTZ R207, R24, UR19, -R10 ;  /* 0x0000001318cf7c23 */ /* 0x000fc6000801080a */
[----:B------:R-:W-:Y:S01]  /*f520*/  FMUL.FTZ R214, R214, UR19 ;  /* 0x00000013d6d67c20 */ /* 0x000fe20008410000 */
[----:B------:R-:W4:Y:S01]  /*f530*/  MUFU.EX2 R212, R212 ;  /* 0x000000d400d47308 */ /* 0x000f220000000800 */
[----:B------:R-:W-:Y:S01]  /*f540*/  FFMA.FTZ R204, R21, UR19, -R10 ;  /* 0x0000001315cc7c23 */ /* 0x000fe2000801080a */
        /* <DEDUP_REMOVED lines=12> */
[-C--:B-1----:R-:W-:Y:S01]  /*f610*/  FMUL.FTZ R15, R195, R213.reuse ;  /* 0x000000d5c30f7220 */ /* 0x082fe20000410000 */
[-C--:B------:R-:W-:Y:S01]  /*f620*/  FMUL.FTZ R30, R70, R213.reuse ;  /* 0x000000d5461e7220 */ /* 0x080fe20000410000 */
[----:B------:R-:W-:Y:S01]  /*f630*/  FMUL.FTZ R31, R71, R213 ;  /* 0x000000d5471f7220 */ /* 0x000fe20000410000 */
[----:B--2---:R-:W-:Y:S01]  /*f640*/  FMUL.FTZ R25, R73, R222 ;  /* 0x000000de49197220 */ /* 0x004fe20000410000 */
[----:B------:R-:W-:Y:S01]  /*f650*/  MOV R195, R33 ;  /* 0x0000002100c37202 */ /* 0x000fe20000000f00 */
[----:B------:R-:W-:Y:S01]  /*f660*/  IMAD.MOV.U32 R71, RZ, RZ, R50 ;  /* 0x000000ffff477224 */ /* 0x000fe200078e0032 */
[----:B------:R-:W-:Y:S01]  /*f670*/  MOV R70, R51 ;  /* 0x0000003300467202 */ /* 0x000fe20000000f00 */
[----:B------:R-:W1:Y:S01]  /*f680*/  LDSM.16.MT88.4 R32, [R242+0xc000] ;  /* 0x00c00000f220783b */ /* 0x000e620000004200 */
[----:B------:R-:W-:Y:S01]  /*f690*/  MOV R73, R48 ;  /* 0x0000003000497202 */ /* 0x000fe20000000f00 */
[----:B------:R-:W-:Y:S02]  /*f6a0*/  MUFU.EX2 R207, R207 ;  /* 0x000000cf00cf7308 */ /* 0x000fe40000000800 */
[----:B------:R-:W2:Y:S06]  /*f6b0*/  LDSM.16.MT88.4 R48, [R241+0xc000] ;  /* 0x00c00000f130783b */ /* 0x000eac0000004200 */
[----:B------:R-:W3:Y:S01]  /*f6c0*/  MUFU.EX2 R204, R204 ;  /* 0x000000cc00cc7308 */ /* 0x000ee20000000800 */
[----:B------:R-:W-:-:S07]  /*f6d0*/  FMUL.FTZ R14, R194, R213 ;  /* 0x000000d5c20e7220 */ /* 0x000fce0000410000 */
[----:B------:R-:W-:Y:S01]  /*f6e0*/  MUFU.EX2 R218, R218 ;  /* 0x000000da00da7308 */ /* 0x000fe20000000800 */
[----:B------:R-:W-:-:S07]  /*f6f0*/  FMUL.FTZ R21, R185, R222 ;  /* 0x000000deb9157220 */ /* 0x000fce0000410000 */
[----:B------:R-:W-:Y:S01]  /*f700*/  MUFU.EX2 R217, R217 ;  /* 0x000000d900d97308 */ /* 0x000fe20000000800 */
[----:B----4-:R-:W-:-:S07]  /*f710*/  FMUL.FTZ R23, R187, R212 ;  /* 0x000000d4bb177220 */ /* 0x010fce0000410000 */
[----:B------:R-:W-:Y:S08]  /*f720*/  MUFU.EX2 R206, R206 ;  /* 0x000000ce00ce7308 */ /* 0x000ff00000000800 */
[----:B------:R-:W4:Y:S08]  /*f730*/  MUFU.EX2 R203, R203 ;  /* 0x000000cb00cb7308 */ /* 0x000f300000000800 */
[----:B------:R-:W-:Y:S08]  /*f740*/  MUFU.EX2 R216, R216 ;  /* 0x000000d800d87308 */ /* 0x000ff00000000800 */
[----:B------:R-:W1:Y:S08]  /*f750*/  MUFU.EX2 R199, R199 ;  /* 0x000000c700c77308 */ /* 0x000e700000000800 */
[----:B------:R-:W-:Y:S08]  /*f760*/  MUFU.EX2 R205, R205 ;  /* 0x000000cd00cd7308 */ /* 0x000ff00000000800 */
[----:B------:R-:W2:Y:S08]  /*f770*/  MUFU.EX2 R202, R202 ;  /* 0x000000ca00ca7308 */ /* 0x000eb00000000800 */
[----:B------:R-:W-:Y:S08]  /*f780*/  MUFU.EX2 R198, R198 ;  /* 0x000000c600c67308 */ /* 0x000ff00000000800 */
[----:B------:R-:W-:Y:S08]  /*f790*/  MUFU.EX2 R197, R197 ;  /* 0x000000c500c57308 */ /* 0x000ff00000000800 */
[----:B------:R-:W-:Y:S08]  /*f7a0*/  MUFU.EX2 R201, R201 ;  /* 0x000000c900c97308 */ /* 0x000ff00000000800 */
[----:B------:R-:W2:Y:S08]  /*f7b0*/  MUFU.EX2 R200, R200 ;  /* 0x000000c800c87308 */ /* 0x000eb00000000800 */
[----:B------:R-:W-:Y:S08]  /*f7c0*/  MUFU.EX2 R219, R219 ;  /* 0x000000db00db7308 */ /* 0x000ff00000000800 */
[----:B------:R-:W2:Y:S01]  /*f7d0*/  MUFU.EX2 R220, R220 ;  /* 0x000000dc00dc7308 */ /* 0x000ea20000000800 */
[----:B------:R-:W-:Y:S01]  /*f7e0*/  MOV R230, R64 ;  /* 0x0000004000e67202 */ /* 0x000fe20000000f00 */
[----:B------:R-:W-:Y:S01]  /*f7f0*/  IMAD.MOV.U32 R185, RZ, RZ, R66 ;  /* 0x000000ffffb97224 */ /* 0x000fe200078e0042 */
[----:B------:R-:W-:-:S02]  /*f800*/  MOV R194, R67 ;  /* 0x0000004300c27202 */ /* 0x000fc40000000f00 */
[----:B------:R-:W-:Y:S02]  /*f810*/  MOV R187, R65 ;  /* 0x0000004100bb7202 */ /* 0x000fe40000000f00 */
[----:B------:R-:W2:Y:S01]  /*f820*/  LDSM.16.MT88.4 R64, [R240+0xc000] ;  /* 0x00c00000f040783b */ /* 0x000ea20000004200 */
[-C--:B---3--:R-:W-:Y:S01]  /*f830*/  FMUL.FTZ R12, R192, R214.reuse ;  /* 0x000000d6c00c7220 */ /* 0x088fe20000410000 */
[----:B------:R-:W-:Y:S01]  /*f840*/  FMUL.FTZ R13, R193, R214 ;  /* 0x000000d6c10d7220 */ /* 0x000fe20000410000 */
[----:B------:R-:W-:Y:S01]  /*f850*/  MOV R193, R11 ;  /* 0x0000000b00c17202 */ /* 0x000fe20000000f00 */
[----:B------:R-:W-:Y:S01]  /*f860*/  FMUL.FTZ R9, R189, R222 ;  /* 0x000000debd097220 */ /* 0x000fe20000410000 */
[----:B------:R-:W-:Y:S01]  /*f870*/  MOV R231, R10 ;  /* 0x0000000a00e77202 */ /* 0x000fe20000000f00 */
[----:B------:R-:W-:Y:S01]  /*f880*/  FMUL.FTZ R10, R190, R212 ;  /* 0x000000d4be0a7220 */ /* 0x000fe20000410000 */
[----:B------:R-:W-:Y:S01]  /*f890*/  MOV R192, R8 ;  /* 0x0000000800c07202 */ /* 0x000fe20000000f00 */
[----:B------:R-:W-:Y:S01]  /*f8a0*/  FMUL.FTZ R8, R188, R222 ;  /* 0x000000debc087220 */ /* 0x000fe20000410000 */
[----:B------:R-:W-:Y:S01]  /*f8b0*/  FMUL.FTZ R11, R191, R212 ;  /* 0x000000d4bf0b7220 */ /* 0x000fe20000410000 */
[----:B------:R-:W-:Y:S01]  /*f8c0*/  F2FP.BF16.F32.PACK_AB R4, R204, R207 ;  /* 0x000000cfcc04723e */ /* 0x000fe200000010ff */
[----:B------:R-:W-:Y:S01]  /*f8d0*/  FMUL.FTZ R20, R184, R222 ;  /* 0x000000deb8147220 */ /* 0x000fe20000410000 */
[----:B----4-:R-:W-:Y:S01]  /*f8e0*/  F2FP.BF16.F32.PACK_AB R5, R203, R206 ;  /* 0x000000cecb05723e */ /* 0x010fe200000010ff */
[----:B------:R-:W-:Y:S01]  /*f8f0*/  FMUL.FTZ R22, R186, R212 ;  /* 0x000000d4ba167220 */ /* 0x000fe20000410000 */
[----:B------:R-:W-:Y:S01]  /*f900*/  F2FP.BF16.F32.PACK_AB R6, R217, R218 ;  /* 0x000000dad906723e */ /* 0x000fe200000010ff */
[----:B------:R-:W-:Y:S01]  /*f910*/  FMUL.FTZ R180, R180, R214 ;  /* 0x000000d6b4b47220 */ /* 0x000fe20000410000 */
[----:B-1----:R-:W-:Y:S01]  /*f920*/  F2FP.BF16.F32.PACK_AB R7, R199, R216 ;  /* 0x000000d8c707723e */ /* 0x002fe200000010ff */
[----:B------:R-:W-:Y:S01]  /*f930*/  FMUL.FTZ R181, R181, R214 ;  /* 0x000000d6b5b57220 */ /* 0x000fe20000410000 */
[----:B--2---:R-:W-:Y:S01]  /*f940*/  F2FP.BF16.F32.PACK_AB R188, R202, R205 ;  /* 0x000000cdcabc723e */ /* 0x004fe200000010ff */
[----:B------:R-:W-:Y:S01]  /*f950*/  FMUL.FTZ R182, R182, R213 ;  /* 0x000000d5b6b67220 */ /* 0x000fe20000410000 */
[----:B------:R-:W-:Y:S01]  /*f960*/  F2FP.BF16.F32.PACK_AB R189, R200, R201 ;  /* 0x000000c9c8bd723e */ /* 0x000fe200000010ff */
[----:B------:R-:W-:Y:S01]  /*f970*/  FMUL.FTZ R183, R183, R213 ;  /* 0x000000d5b7b77220 */ /* 0x000fe20000410000 */
[----:B------:R-:W-:-:S02]  /*f980*/  F2FP.BF16.F32.PACK_AB R190, R197, R198 ;  /* 0x000000c6c5be723e */ /* 0x000fc400000010ff */
[----:B------:R-:W-:Y:S01]  /*f990*/  F2FP.BF16.F32.PACK_AB R191, R220, R219 ;  /* 0x000000dbdcbf723e */ /* 0x000fe200000010ff */
[----:B------:R-:W-:Y:S01]  /*f9a0*/  FMUL.FTZ R53, R93, R222 ;  /* 0x000000de5d357220 */ /* 0x000fe20000410000 */
[----:B------:R-:W-:Y:S01]  /*f9b0*/  MOV R93, R54 ;  /* 0x00000036005d7202 */ /* 0x000fe20000000f00 */
[-C--:B------:R-:W-:Y:S01]  /*f9c0*/  HMMA.16816.F32.BF16 R12, R4, R16.reuse, R12 ;  /* 0x00000010040c723c */ /* 0x080fe2000004180c */
[----:B------:R-:W-:Y:S01]  /*f9d0*/  FMUL.FTZ R29, R69, R214 ;  /* 0x000000d6451d7220 */ /* 0x000fe20000410000 */
[----:B------:R-:W-:Y:S01]  /*f9e0*/  FMUL.FTZ R24, R72, R222 ;  /* 0x000000de48187220 */ /* 0x000fe20000410000 */
[----:B------:R-:W-:Y:S01]  /*f9f0*/  FMUL.FTZ R54, R94, R212 ;  /* 0x000000d45e367220 */ /* 0x000fe20000410000 */
[----:B------:R-:W-:Y:S01]  /*fa00*/  MOV R69, R46 ;  /* 0x0000002e00457202 */ /* 0x000fe20000000f00 */
[----:B------:R-:W-:Y:S01]  /*fa10*/  IMAD.MOV.U32 R94, RZ, RZ, R55 ;  /* 0x000000ffff5e7224 */ /* 0x000fe200078e0037 */
[----:B------:R-:W-:Y:S01]  /*fa20*/  HMMA.16816.F32.BF16 R8, R188, R16, R8 ;  /* 0x00000010bc08723c */ /* 0x000fe20000041808 */
[----:B------:R-:W-:Y:S01]  /*fa30*/  MOV R72, R41 ;  /* 0x0000002900487202 */ /* 0x000fe20000000f00 */
[----:B------:R-:W-:-:S02]  /*fa40*/  IMAD.MOV.U32 R186, RZ, RZ, R42 ;  /* 0x000000ffffba7224 */ /* 0x000fc400078e002a */
[----:B------:R-:W-:Y:S01]  /*fa50*/  FMUL.FTZ R28, R68, R214 ;  /* 0x000000d6441c7220 */ /* 0x000fe20000410000 */
[----:B------:R-:W-:Y:S01]  /*fa60*/  FMUL.FTZ R55, R95, R212 ;  /* 0x000000d45f377220 */ /* 0x000fe20000410000 */
[----:B------:R-:W-:Y:S01]  /*fa70*/  HMMA.16816.F32.BF16 R20, R188, R18, R20 ;  /* 0x00000012bc14723c */ /* 0x000fe20000041814 */
[----:B------:R-:W-:Y:S01]  /*fa80*/  MOV R68, R39 ;  /* 0x0000002700447202 */ /* 0x000fe20000000f00 */
[----:B------:R-:W-:Y:S01]  /*fa90*/  IMAD.MOV.U32 R229, RZ, RZ, R44 ;  /* 0x000000ffffe57224 */ /* 0x000fe200078e002c */
[----:B------:R-:W-:-:S03]  /*faa0*/  MOV R95, R73 ;  /* 0x00000049005f7202 */ /* 0x000fc60000000f00 */
[----:B------:R-:W-:Y:S01]  /*fab0*/  HMMA.16816.F32.BF16 R16, R4, R18, R180 ;  /* 0x000000120410723c */ /* 0x000fe200000418b4 */
[----:B------:R-:W-:Y:S01]  /*fac0*/  FMUL.FTZ R26, R74, R212 ;  /* 0x000000d44a1a7220 */ /* 0x000fe20000410000 */
[----:B------:R-:W-:Y:S02]  /*fad0*/  MOV R73, R71 ;  /* 0x0000004700497202 */ /* 0x000fe40000000f00 */
[----:B------:R-:W-:-:S03]  /*fae0*/  MOV R74, R72 ;  /* 0x00000048004a7202 */ /* 0x000fc60000000f00 */
        /* <DEDUP_REMOVED lines=18> */
[-C--:B------:R-:W-:Y:S01]  /*fc10*/  FMUL.FTZ R46, R86, R213.reuse ;  /* 0x000000d5562e7220 */ /* 0x080fe20000410000 */
[-C--:B------:R-:W-:Y:S01]  /*fc20*/  FMUL.FTZ R47, R87, R213.reuse ;  /* 0x000000d5572f7220 */ /* 0x080fe20000410000 */
[-C--:B------:R-:W-:Y:S01]  /*fc30*/  FMUL.FTZ R40, R88, R222.reuse ;  /* 0x000000de58287220 */ /* 0x080fe20000410000 */
[----:B------:R-:W-:Y:S01]  /*fc40*/  FMUL.FTZ R41, R89, R222 ;  /* 0x000000de59297220 */ /* 0x000fe20000410000 */
[-C--:B------:R-:W-:Y:S01]  /*fc50*/  FMUL.FTZ R42, R90, R212.reuse ;  /* 0x000000d45a2a7220 */ /* 0x080fe20000410000 */
[----:B------:R-:W-:Y:S01]  /*fc60*/  FMUL.FTZ R43, R91, R212 ;  /* 0x000000d45b2b7220 */ /* 0x000fe20000410000 */
[----:B------:R-:W-:Y:S01]  /*fc70*/  FMUL.FTZ R52, R92, R222 ;  /* 0x000000de5c347220 */ /* 0x000fe20000410000 */
[----:B------:R-:W-:Y:S01]  /*fc80*/  IMAD.MOV.U32 R68, RZ, RZ, R187 ;  /* 0x000000ffff447224 */ /* 0x000fe200078e00bb */
[----:B------:R-:W-:Y:S01]  /*fc90*/  MOV R186, R194 ;  /* 0x000000c200ba7202 */ /* 0x000fe20000000f00 */
[-C--:B------:R-:W-:Y:S01]  /*fca0*/  FMUL.FTZ R80, R80, R214.reuse ;  /* 0x000000d650507220 */ /* 0x080fe20000410000 */
[-C--:B------:R-:W-:Y:S01]  /*fcb0*/  FMUL.FTZ R81, R81, R214.reuse ;  /* 0x000000d651517220 */ /* 0x080fe20000410000 */
[-C--:B------:R-:W-:Y:S01]  /*fcc0*/  FMUL.FTZ R82, R82, R213.reuse ;  /* 0x000000d552527220 */ /* 0x080fe20000410000 */
[-C--:B------:R-:W-:Y:S01]  /*fcd0*/  FMUL.FTZ R83, R83, R213.reuse ;  /* 0x000000d553537220 */ /* 0x080fe20000410000 */
[-C--:B------:R-:W-:Y:S01]  /*fce0*/  FMUL.FTZ R96, R96, R214.reuse ;  /* 0x000000d660607220 */ /* 0x080fe20000410000 */
[----:B------:R-:W-:Y:S01]  /*fcf0*/  FMUL.FTZ R97, R97, R214 ;  /* 0x000000d661617220 */ /* 0x000fe20000410000 */
[----:B------:R-:W-:Y:S01]  /*fd00*/  FMUL.FTZ R98, R98, R213 ;  /* 0x000000d562627220 */ /* 0x000fe20000410000 */
[----:B------:R-:W-:Y:S01]  /*fd10*/  MOV R187, R195 ;  /* 0x000000c300bb7202 */ /* 0x000fe20000000f00 */
[----:B------:R-:W-:Y:S01]  /*fd20*/  FMUL.FTZ R99, R99, R213 ;  /* 0x000000d563637220 */ /* 0x000fe20000410000 */
[----:B------:R-:W-:-:S02]  /*fd30*/  MOV R194, R229 ;  /* 0x000000e500c27202 */ /* 0x000fc40000000f00 */
[----:B------:R-:W-:Y:S02]  /*fd40*/  MOV R229, R230 ;  /* 0x000000e600e57202 */ /* 0x000fe40000000f00 */
[----:B------:R-:W-:Y:S01]  /*fd50*/  MOV R230, R231 ;  /* 0x000000e700e67202 */ /* 0x000fe20000000f00 */
[----:B------:R-:W-:Y:S01]  /*fd60*/  IMAD.MOV.U32 R231, RZ, RZ, R63 ;  /* 0x000000ffffe77224 */ /* 0x000fe200078e003f */
[----:B------:R-:W-:Y:S01]  /*fd70*/  MOV R76, R73 ;  /* 0x00000049004c7202 */ /* 0x000fe20000000f00 */
[----:B------:R-:W-:Y:S01]  /*fd80*/  IMAD.MOV.U32 R79, RZ, RZ, R187 ;  /* 0x000000ffff4f7224 */ /* 0x000fe200078e00bb */
[----:B------:R-:W-:Y:S01]  /*fd90*/  MOV R75, R72 ;  /* 0x00000048004b7202 */ /* 0x000fe20000000f00 */
[-C--:B------:R-:W-:Y:S01]  /*fda0*/  HMMA.16816.F32.BF16 R28, R4, R32.reuse, R28 ;  /* 0x00000020041c723c */ /* 0x080fe2000004181c */
[----:B------:R-:W-:Y:S01]  /*fdb0*/  FMUL.FTZ R63, R103, R213 ;  /* 0x000000d5673f7220 */ /* 0x000fe20000410000 */
[----:B------:R-:W-:Y:S01]  /*fdc0*/  MOV R78, R180 ;  /* 0x000000b4004e7202 */ /* 0x000fe20000000f00 */
        /* <DEDUP_REMOVED lines=8> */
[----:B------:R-:W-:Y:S01]  /*fe50*/  HMMA.16816.F32.BF16 R36, R188, R34, R36 ;  /* 0x00000022bc24723c */ /* 0x000fe20000041824 */
[----:B------:R-:W-:Y:S01]  /*fe60*/  MOV R192, R62 ;  /* 0x0000003e00c07202 */ /* 0x000fe20000000f00 */
[----:B------:R-:W-:Y:S01]  /*fe70*/  FMUL.FTZ R62, R102, R213 ;  /* 0x000000d5663e7220 */ /* 0x000fe20000410000 */
[----:B------:R-:W-:-:S03]  /*fe80*/  MOV R74, R71 ;  /* 0x00000047004a7202 */ /* 0x000fc60000000f00 */
        /* <DEDUP_REMOVED lines=9> */
[----:B------:R-:W-:Y:S01]  /*ff20*/  FMUL.FTZ R57, R105, R222 ;  /* 0x000000de69397220 */ /* 0x000fe20000410000 */
[----:B------:R-:W-:Y:S01]  /*ff30*/  FMUL.FTZ R59, R107, R212 ;  /* 0x000000d46b3b7220 */ /* 0x000fe20000410000 */
[----:B------:R-:W-:Y:S01]  /*ff40*/  FMUL.FTZ R69, R109, R222 ;  /* 0x000000de6d457220 */ /* 0x000fe20000410000 */
[----:B------:R-:W-:Y:S02]  /*ff50*/  FMUL.FTZ R71, R111, R212 ;  /* 0x000000d46f477220 */ /* 0x000fe40000410000 */
[----:B------:R-:W-:Y:S01]  /*ff60*/  HMMA.16816.F32.BF16 R32, R4, R34, R80 ;  /* 0x000000220420723c */ /* 0x000fe20000041850 */
[-C--:B------:R-:W-:Y:S01]  /*ff70*/  FMUL.FTZ R112, R112, R214.reuse ;  /* 0x000000d670707220 */ /* 0x080fe20000410000 */
[----:B------:R-:W-:Y:S01]  /*ff80*/  FMUL.FTZ R113, R113, R214 ;  /* 0x000000d671717220 */ /* 0x000fe20000410000 */
[----:B------:R-:W-:-:S03]  /*ff90*/  FMUL.FTZ R114, R114, R213 ;  /* 0x000000d572727220 */ /* 0x000fc60000410000 */
[----:B------:R-:W-:Y:S01]  /*ffa0*/  HMMA.16816.F32.BF16 R48, R4, R50, R96 ;  /* 0x000000320430723c */ /* 0x000fe20000041860 */
[----:B------:R-:W-:Y:S01]  /*ffb0*/  IMAD.MOV.U32 R82, RZ, RZ, R70 ;  /* 0x000000ffff527224 */ /* 0x000fe200078e0046 */
[----:B------:R-:W-:Y:S01]  /*ffc0*/  MOV R83, R68 ;  /* 0x0000004400537202 */ /* 0x000fe20000000f00 */
[----:B------:R-:W-:Y:S01]  /*ffd0*/  FMUL.FTZ R68, R108, R222 ;  /* 0x000000de6c447220 */ /* 0x000fe20000410000 */
[----:B------:R-:W-:Y:S01]  /*ffe0*/  FMUL.FTZ R70, R110, R212 ;  /* 0x000000d46e467220 */ /* 0x000fe20000410000 */
[----:B------:R-:W-:Y:S01]  /*fff0*/  FMUL.FTZ R115, R115, R213 ;  /* 0x000000d573737220 */ /* 0x000fe20000410000 */
[----:B------:R-:W-:Y:S02]  /*10000*/  MOV R81, R79 ;  /* 0x0000004f00517202 */ /* 0x000fe40000000f00 */
[----:B------:R-:W-:Y:S01]  /*10010*/  MOV R99, R61 ;  /* 0x0000003d00637202 */ /* 0x000fe20000000f00 */
[----:B------:R-:W-:Y:S01]  /*10020*/  FMUL.FTZ R61, R101, R214 ;  /* 0x000000d6653d7220 */ /* 0x000fe20000410000 */
[----:B------:R-:W-:Y:S01]  /*10030*/  MOV R98, R60 ;  /* 0x0000003c00627202 */ /* 0x000fe20000000f00 */
[----:B------:R-:W-:Y:S01]  /*10040*/  FMUL.FTZ R60, R100, R214 ;  /* 0x000000d6643c7220 */ /* 0x000fe20000410000 */
[----:B------:R-:W-:-:S02]  /*10050*/  IMAD.MOV.U32 R79, RZ, RZ, R73 ;  /* 0x000000ffff4f7224 */ /* 0x000fc400078e0049 */
[----:B------:R-:W-:Y:S01]  /*10060*/  FMUL.FTZ R73, R121, R222 ;  /* 0x000000de79497220 */ /* 0x000fe20000410000 */
[----:B------:R-:W-:Y:S01]  /*10070*/  MOV R121, R74 ;  /* 0x0000004a00797202 */ /* 0x000fe20000000f00 */
[-C--:B------:R-:W-:Y:S01]  /*10080*/  FMUL.FTZ R74, R122, R212.reuse ;  /* 0x000000d47a4a7220 */ /* 0x080fe20000410000 */
[----:B------:R-:W-:Y:S01]  /*10090*/  MOV R122, R75 ;  /* 0x0000004b007a7202 */ /* 0x000fe20000000f00 */
[-C--:B------:R-:W-:Y:S01]  /*100a0*/  HMMA.16816.F32.BF16 R56, R188, R64.reuse, R56 ;  /* 0x00000040bc38723c */ /* 0x080fe20000041838 */
[----:B------:R-:W-:Y:S01]  /*100b0*/  FMUL.FTZ R75, R123, R212 ;  /* 0x000000d47b4b7220 */ /* 0x000fe20000410000 */
[----:B------:R-:W-:Y:S01]  /*100c0*/  IMAD.MOV.U32 R123, RZ, RZ, R76 ;  /* 0x000000ffff7b7224 */ /* 0x000fe200078e004c */
[----:B------:R-:W-:Y:S01]  /*100d0*/  MOV R80, R72 ;  /* 0x0000004800507202 */ /* 0x000fe20000000f00 */
[----:B------:R-:W-:Y:S01]  /*100e0*/  FMUL.FTZ R76, R124, R222 ;  /* 0x000000de7c4c7220 */ /* 0x000fe20000410000 */
[----:B------:R-:W-:Y:S01]  /*100f0*/  MOV R88, R180 ;  /* 0x000000b400587202 */ /* 0x000fe20000000f00 */
[----:B------:R-:W-:Y:S01]  /*10100*/  HMMA.16816.F32.BF16 R60, R4, R64, R60 ;  /* 0x00000040043c723c */ /* 0x000fe2000004183c */
[----:B------:R-:W-:Y:S01]  /*10110*/  MOV R124, R77 ;  /* 0x0000004d007c7202 */ /* 0x000fe20000000f00 */
[----:B------:R-:W-:Y:S01]  /*10120*/  FMUL.FTZ R77, R125, R222 ;  /* 0x000000de7d4d7220 */ /* 0x000fe20000410000 */
[----:B------:R-:W-:Y:S01]  /*10130*/  IMAD.MOV.U32 R86, RZ, RZ, R186 ;  /* 0x000000ffff567224 */ /* 0x000fe200078e00ba */
[----:B------:R-:W-:-:S02]  /*10140*/  MOV R85, R185 ;  /* 0x000000b900557202 */ /* 0x000fc40000000f00 */
[----:B------:R-:W-:Y:S01]  /*10150*/  MOV R84, R184 ;  /* 0x000000b800547202 */ /* 0x000fe20000000f00 */
[-C--:B------:R-:W-:Y:S01]  /*10160*/  HMMA.16816.F32.BF16 R68, R188, R66.reuse, R68 ;  /* 0x00000042bc44723c */ /* 0x080fe20000041844 */
[----:B------:R-:W-:Y:S01]  /*10170*/  MOV R125, R78 ;  /* 0x0000004e007d7202 */ /* 0x000fe20000000f00 */
[----:B------:R-:W-:Y:S01]  /*10180*/  FMUL.FTZ R102, R158, R212 ;  /* 0x000000d49e667220 */ /* 0x000fe20000410000 */
[----:B------:R-:W-:Y:S01]  /*10190*/  MOV R87, R187 ;  /* 0x000000bb00577202 */ /* 0x000fe20000000f00 */
[----:B------:R-:W-:Y:S01]  /*101a0*/  FMUL.FTZ R89, R153, R222 ;  /* 0x000000de99597220 */ /* 0x000fe20000410000 */
[----:B------:R-:W1:Y:S01]  /*101b0*/  LDSM.16.MT88.4 R108, [R244+0xe000] ;  /* 0x00e00000f46c783b */ /* 0x000e620000004200 */
[----:B------:R-:W-:Y:S01]  /*101c0*/  HMMA.16816.F32.BF16 R64, R4, R66, R112 ;  /* 0x000000420440723c */ /* 0x000fe20000041870 */
        /* <DEDUP_REMOVED lines=8> */
[----:B------:R-:W-:Y:S01]  /*10250*/  MOV R112, R83 ;  /* 0x0000005300707202 */ /* 0x000fe20000000f00 */
[----:B------:R-:W-:Y:S01]  /*10260*/  FMUL.FTZ R72, R120, R222 ;  /* 0x000000de78487220 */ /* 0x000fe20000410000 */
[----:B------:R-:W-:Y:S01]  /*10270*/  MOV R83, R183 ;  /* 0x000000b700537202 */ /* 0x000fe20000000f00 */
[----:B------:R-:W2:Y:S01]  /*10280*/  LDSM.16.MT88.4 R184, [R242+0xe000] ;  /* 0x00e00000f2b8783b */ /* 0x000ea20000004200 */
[----:B------:R-:W-:Y:S01]  /*10290*/  MOV R114, R80 ;  /* 0x0000005000727202 */ /* 0x000fe20000000f00 */
[-C--:B------:R-:W-:Y:S01]  /*102a0*/  FMUL.FTZ R80, R136, R222.reuse ;  /* 0x000000de88507220 */ /* 0x080fe20000410000 */
[----:B------:R-:W-:Y:S01]  /*102b0*/  MOV R113, R81 ;  /* 0x0000005100717202 */ /* 0x000fe20000000f00 */
[----:B------:R-:W-:Y:S01]  /*102c0*/  FMUL.FTZ R81, R137, R222 ;  /* 0x000000de89517220 */ /* 0x000fe20000410000 */
[----:B------:R-:W-:Y:S01]  /*102d0*/  FMUL.FTZ R79, R127, R212 ;  /* 0x000000d47f4f7220 */ /* 0x000fe20000410000 */
[----:B------:R-:W-:Y:S01]  /*102e0*/  MOV R136, R82 ;  /* 0x0000005200887202 */ /* 0x000fe20000000f00 */
[----:B------:R-:W-:-:S02]  /*102f0*/  IMAD.MOV.U32 R137, RZ, RZ, R83 ;  /* 0x000000ffff897224 */ /* 0x000fc400078e0053 */
[----:B------:R-:W-:Y:S02]  /*10300*/  IMAD.MOV.U32 R127, RZ, RZ, R88 ;  /* 0x000000ffff7f7224 */ /* 0x000fe400078e0058 */
[----:B------:R-:W-:Y:S01]  /*10310*/  FMUL.FTZ R86, R142, R212 ;  /* 0x000000d48e567220 */ /* 0x000fe20000410000 */
[----:B------:R-:W-:Y:S01]  /*10320*/  FMUL.FTZ R85, R141, R222 ;  /* 0x000000de8d557220 */ /* 0x000fe20000410000 */
[----:B------:R-:W-:Y:S01]  /*10330*/  MOV R142, R136 ;  /* 0x00000088008e7202 */ /* 0x000fe20000000f00 */
[-C--:B------:R-:W-:Y:S01]  /*10340*/  FMUL.FTZ R82, R138, R212.reuse ;  /* 0x000000d48a527220 */ /* 0x080fe20000410000 */
[----:B------:R-:W-:Y:S01]  /*10350*/  FMUL.FTZ R83, R139, R212 ;  /* 0x000000d48b537220 */ /* 0x000fe20000410000 */
[-C--:B------:R-:W-:Y:S01]  /*10360*/  FMUL.FTZ R84, R140, R222.reuse ;  /* 0x000000de8c547220 */ /* 0x080fe20000410000 */
[----:B------:R-:W-:Y:S01]  /*10370*/  FMUL.FTZ R88, R152, R222 ;  /* 0x000000de98587220 */ /* 0x000fe20000410000 */
[----:B------:R-:W-:Y:S01]  /*10380*/  MOV R158, R137 ;  /* 0x00000089009e7202 */ /* 0x000fe20000000f00 */
[----:B------:R-:W-:Y:S01]  /*10390*/  IMAD.MOV.U32 R141, RZ, RZ, R126 ;  /* 0x000000ffff8d7224 */ /* 0x000fe200078e007e */
[----:B------:R-:W-:Y:S01]  /*103a0*/  MOV R152, R127 ;  /* 0x0000007f00987202 */ /* 0x000fe20000000f00 */
[----:B------:R-:W-:Y:S01]  /*103b0*/  IMAD.MOV.U32 R137, RZ, RZ, R122 ;  /* 0x000000ffff897224 */ /* 0x000fe200078e007a */
[----:B------:R-:W-:-:S02]  /*103c0*/  MOV R140, R125 ;  /* 0x0000007d008c7202 */ /* 0x000fc40000000f00 */
[----:B------:R-:W-:Y:S02]  /*103d0*/  MOV R139, R124 ;  /* 0x0000007c008b7202 */ /* 0x000fe40000000f00 */
[----:B------:R-:W-:Y:S01]  /*103e0*/  MOV R138, R123 ;  /* 0x0000007b008a7202 */ /* 0x000fe20000000f00 */
[----:B------:R-:W-:Y:S01]  /*103f0*/  IMAD.MOV.U32 R123, RZ, RZ, R95 ;  /* 0x000000ffff7b7224 */ /* 0x000fe200078e005f */
[----:B------:R-:W-:Y:S01]  /*10400*/  MOV R136, R121 ;  /* 0x0000007900887202 */ /* 0x000fe20000000f00 */
[-C--:B------:R-:W-:Y:S01]  /*10410*/  FMUL.FTZ R95, R167, R212.reuse ;  /* 0x000000d4a75f7220 */ /* 0x080fe20000410000 */
[----:B------:R-:W-:Y:S01]  /*10420*/  MOV R104, R87 ;  /* 0x0000005700687202 */ /* 0x000fe20000000f00 */
[----:B------:R-:W-:Y:S01]  /*10430*/  FMUL.FTZ R87, R143, R212 ;  /* 0x000000d48f577220 */ /* 0x000fe20000410000 */
[----:B------:R-:W-:Y:S01]  /*10440*/  IMAD.MOV.U32 R167, RZ, RZ, R142 ;  /* 0x000000ffffa77224 */ /* 0x000fe200078e008e */
[----:B------:R-:W-:Y:S01]  /*10450*/  MOV R156, R152 ;  /* 0x00000098009c7202 */ /* 0x000fe20000000f00 */
[----:B------:R-:W-:Y:S01]  /*10460*/  IMAD.MOV.U32 R153, RZ, RZ, R139 ;  /* 0x000000ffff997224 */ /* 0x000fe200078e008b */
[----:B------:R-:W-:-:S02]  /*10470*/  MOV R142, R141 ;  /* 0x0000008d008e7202 */ /* 0x000fc40000000f00 */
[----:B------:R-:W-:Y:S02]  /*10480*/  MOV R143, R140 ;  /* 0x0000008c008f7202 */ /* 0x000fe40000000f00 */
[----:B------:R-:W-:Y:S02]  /*10490*/  MOV R120, R181 ;  /* 0x000000b500787202 */ /* 0x000fe40000000f00 */
[----:B------:R-:W-:Y:S01]  /*104a0*/  MOV R152, R138 ;  /* 0x0000008a00987202 */ /* 0x000fe20000000f00 */
[----:B------:R-:W3:Y:S01]  /*104b0*/  LDSM.16.MT88.4 R180, [R241+0xe000] ;  /* 0x00e00000f1b4783b */ /* 0x000ee20000004200 */
[----:B------:R-:W-:Y:S02]  /*104c0*/  MOV R141, R137 ;  /* 0x00000089008d7202 */ /* 0x000fe40000000f00 */
[----:B------:R-:W-:Y:S02]  /*104d0*/  MOV R140, R136 ;  /* 0x00000088008c7202 */ /* 0x000fe40000000f00 */
[----:B------:R-:W4:Y:S01]  /*104e0*/  LDSM.16.MT88.4 R136, [R240+0xe000] ;  /* 0x00e00000f088783b */ /* 0x000f220000004200 */
        /* <DEDUP_REMOVED lines=10> */
[----:B------:R-:W-:Y:S01]  /*10590*/  MOV R121, R93 ;  /* 0x0000005d00797202 */ /* 0x000fe20000000f00 */
[-C--:B------:R-:W-:Y:S01]  /*105a0*/  FMUL.FTZ R97, R173, R222.reuse ;  /* 0x000000dead617220 */ /* 0x080fe20000410000 */
[----:B------:R-:W-:Y:S01]  /*105b0*/  FMUL.FTZ R92, R164, R222 ;  /* 0x000000dea45c7220 */ /* 0x000fe20000410000 */
[----:B------:R-:W-:Y:S01]  /*105c0*/  FMUL.FTZ R103, R159, R212 ;  /* 0x000000d49f677220 */ /* 0x000fe20000410000 */
[----:B------:R-:W-:Y:S01]  /*105d0*/  FMUL.FTZ R93, R165, R222 ;  /* 0x000000dea55d7220 */ /* 0x000fe20000410000 */
[-C--:B------:R-:W-:Y:S01]  /*105e0*/  FMUL.FTZ R98, R174, R212.reuse ;  /* 0x000000d4ae627220 */ /* 0x080fe20000410000 */
[-C--:B------:R-:W-:Y:S01]  /*105f0*/  FMUL.FTZ R99, R175, R212.reuse ;  /* 0x000000d4af637220 */ /* 0x080fe20000410000 */
[----:B------:R-:W-:Y:S01]  /*10600*/  FMUL.FTZ R94, R166, R212 ;  /* 0x000000d4a65e7220 */ /* 0x000fe20000410000 */
[----:B------:R-:W-:-:S02]  /*10610*/  MOV R126, R112 ;  /* 0x00000070007e7202 */ /* 0x000fc40000000f00 */
[----:B------:R-:W-:Y:S01]  /*10620*/  MOV R112, R243 ;  /* 0x000000f300707202 */ /* 0x000fe20000000f00 */
[----:B-1----:R-:W-:Y:S01]  /*10630*/  HMMA.16816.F32.BF16 R72, R188, R108, R72 ;  /* 0x0000006cbc48723c */ /* 0x002fe20000041848 */
[----:B------:R-:W-:Y:S01]  /*10640*/  MOV R175, R141 ;  /* 0x0000008d00af7202 */ /* 0x000fe20000000f00 */
[----:B------:R-:W-:-:S04]  /*10650*/  IMAD.MOV.U32 R141, RZ, RZ, R115 ;  /* 0x000000ffff8d7224 */ /* 0x000fc800078e0073 */
[----:B------:R-:W-:Y:S01]  /*10660*/  HMMA.16816.F32.BF16 R76, R188, R110, R76 ;  /* 0x0000006ebc4c723c */ /* 0x000fe2000004184c */
[----:B------:R-:W-:Y:S02]  /*10670*/  IMAD.MOV.U32 R157, RZ, RZ, R112 ;  /* 0x000000ffff9d7224 */ /* 0x000fe400078e0070 */
[----:B------:R-:W-:-:S03]  /*10680*/  FMUL.FTZ R112, R132, R214 ;  /* 0x000000d684707220 */ /* 0x000fc60000410000 */
[----:B--2---:R-:W-:Y:S01]  /*10690*/  HMMA.16816.F32.BF16 R80, R188, R184, R80 ;  /* 0x000000b8bc50723c */ /* 0x004fe20000041850 */
[----:B------:R-:W-:-:S05]  /*106a0*/  FMUL.FTZ R115, R135, R213 ;  /* 0x000000d587737220 */ /* 0x000fca0000410000 */
[C---:B------:R-:W-:Y:S06]  /*106b0*/  HMMA.16816.F32.BF16 R84, R188.reuse, R186, R84 ;  /* 0x000000babc54723c */ /* 0x040fec0000041854 */
[C---:B---3--:R-:W-:Y:S06]  /*106c0*/  HMMA.16816.F32.BF16 R88, R188.reuse, R180, R88 ;  /* 0x000000b4bc58723c */ /* 0x048fec0000041858 */
[C---:B------:R-:W-:Y:S06]  /*106d0*/  HMMA.16816.F32.BF16 R100, R188.reuse, R182, R100 ;  /* 0x000000b6bc64723c */ /* 0x040fec0000041864 */
[C---:B----4-:R-:W-:Y:S06]  /*106e0*/  HMMA.16816.F32.BF16 R96, R188.reuse, R136, R96 ;  /* 0x00000088bc60723c */ /* 0x050fec0000041860 */
[----:B------:R-:W-:Y:S01]  /*106f0*/  HMMA.16816.F32.BF16 R92, R188, R138, R92 ;  /* 0x0000008abc5c723c */ /* 0x000fe2000004185c */
[----:B------:R-:W-:Y:S01]  /*10700*/  IMAD.MOV.U32 R166, RZ, RZ, R140 ;  /* 0x000000ffffa67224 */ /* 0x000fe200078e008c */
[----:B------:R-:W-:Y:S01]  /*10710*/  MOV R155, R152 ;  /* 0x00000098009b7202 */ /* 0x000fe20000000f00 */
[----:B------:R-:W-:-:S02]  /*10720*/  IMAD.MOV.U32 R154, RZ, RZ, R106 ;  /* 0x000000ffff9a7224 */ /* 0x000fc400078e006a */
[-C--:B------:R-:W-:Y:S01]  /*10730*/  FMUL.FTZ R128, R128, R214.reuse ;  /* 0x000000d680807220 */ /* 0x080fe20000410000 */
[-C--:B------:R-:W-:Y:S01]  /*10740*/  FMUL.FTZ R129, R129, R214.reuse ;  /* 0x000000d681817220 */ /* 0x080fe20000410000 */
[----:B------:R-:W-:Y:S01]  /*10750*/  FMUL.FTZ R130, R130, R213 ;  /* 0x000000d582827220 */ /* 0x000fe20000410000 */
[----:B------:R-:W-:Y:S01]  /*10760*/  IMAD.MOV.U32 R188, RZ, RZ, R156 ;  /* 0x000000ffffbc7224 */ /* 0x000fe200078e009c */
[----:B------:R-:W-:Y:S01]  /*10770*/  MOV R156, R153 ;  /* 0x00000099009c7202 */ /* 0x000fe20000000f00 */
[----:B------:R-:W-:Y:S01]  /*10780*/  FMUL.FTZ R131, R131, R213 ;  /* 0x000000d583837220 */ /* 0x000fe20000410000 */
[----:B------:R-:W-:Y:S01]  /*10790*/  MOV R190, R113 ;  /* 0x0000007100be7202 */ /* 0x000fe20000000f00 */
[----:B------:R-:W-:Y:S01]  /*107a0*/  FMUL.FTZ R113, R133, R214 ;  /* 0x000000d685717220 */ /* 0x000fe20000410000 */
[----:B------:R-:W-:Y:S01]  /*107b0*/  MOV R153, R114 ;  /* 0x0000007200997202 */ /* 0x000fe20000000f00 */
[----:B------:R-:W-:Y:S01]  /*107c0*/  FMUL.FTZ R114, R134, R213 ;  /* 0x000000d586727220 */ /* 0x000fe20000410000 */
[----:B------:R-:W-:Y:S01]  /*107d0*/  MOV R135, R192 ;  /* 0x000000c000877202 */ /* 0x000fe20000000f00 */
[----:B------:R-:W-:Y:S01]  /*107e0*/  FFMA.FTZ R133, R237, UR19, -R188 ;  /* 0x00000013ed857c23 */ /* 0x000fe200080108bc */
[----:B------:R-:W-:Y:S01]  /*107f0*/  MOV R134, R120 ;  /* 0x0000007800867202 */ /* 0x000fe20000000f00 */
[--C-:B------:R-:W-:Y:S01]  /*10800*/  FFMA.FTZ R231, R231, UR19, -R158.reuse ;  /* 0x00000013e7e77c23 */ /* 0x100fe2000801089e */
[--C-:B------:R-:W-:Y:S01]  /*10810*/  FFMA.FTZ R230, R230, UR19, -R158.reuse ;  /* 0x00000013e6e67c23 */ /* 0x100fe2000801089e */
[--C-:B------:R-:W-:Y:S01]  /*10820*/  FFMA.FTZ R229, R229, UR19, -R158.reuse ;  /* 0x00000013e5e57c23 */ /* 0x100fe2000801089e */
[----:B------:R-:W-:Y:S01]  /*10830*/  HMMA.16816.F32.BF16 R112, R4, R184, R112 ;  /* 0x000000b80470723c */ /* 0x000fe20000041870 */
[----:B------:R-:W-:Y:S01]  /*10840*/  MOV R189, R104 ;  /* 0x0000006800bd7202 */ /* 0x000fe20000000f00 */
[----:B------:R-:W-:Y:S01]  /*10850*/  FFMA.FTZ R228, R228, UR19, -R158 ;  /* 0x00000013e4e47c23 */ /* 0x000fe2000801089e */
[--C-:B------:R-:W-:Y:S01]  /*10860*/  FFMA.FTZ R227, R227, UR19, -R193.reuse ;  /* 0x00000013e3e37c23 */ /* 0x100fe200080108c1 */
[--C-:B------:R-:W-:Y:S01]  /*10870*/  FFMA.FTZ R226, R226, UR19, -R193.reuse ;  /* 0x00000013e2e27c23 */ /* 0x100fe200080108c1 */
[--C-:B------:R-:W-:Y:S01]  /*10880*/  FFMA.FTZ R225, R225, UR19, -R193.reuse ;  /* 0x00000013e1e17c23 */ /* 0x100fe200080108c1 */
[----:B------:R-:W-:Y:S01]  /*10890*/  FFMA.FTZ R224, R224, UR19, -R193 ;  /* 0x00000013e0e07c23 */ /* 0x000fe200080108c1 */
[----:B------:R-:W-:Y:S01]  /*108a0*/  MOV R185, R238 ;  /* 0x000000ee00b97202 */ /* 0x000fe20000000f00 */
[----:B------:R-:W-:Y:S01]  /*108b0*/  IMAD.MOV.U32 R172, RZ, RZ, R124 ;  /* 0x000000ffffac7224 */ /* 0x000fe200078e007c */
[----:B------:R-:W-:Y:S01]  /*108c0*/  MOV R173, R127 ;  /* 0x0000007f00ad7202 */ /* 0x000fe20000000f00 */
[----:B------:R-:W-:Y:S01]  /*108d0*/  FMUL.FTZ R168, R168, R214 ;  /* 0x000000d6a8a87220 */ /* 0x000fe20000410000 */
[----:B------:R-:W-:Y:S01]  /*108e0*/  MOV R174, R125 ;  /* 0x0000007d00ae7202 */ /* 0x000fe20000000f00 */
[----:B------:R-:W-:Y:S01]  /*108f0*/  FFMA.FTZ R237, R185, UR19, -R167 ;  /* 0x00000013b9ed7c23 */ /* 0x000fe200080108a7 */
[----:B------:R-:W-:Y:S01]  /*10900*/  IMAD.MOV.U32 R185, RZ, RZ, R135 ;  /* 0x000000ffffb97224 */ /* 0x000fe200078e0087 */
[----:B------:R-:W-:Y:S01]  /*10910*/  MOV R135, R134 ;  /* 0x0000008600877202 */ /* 0x000fe20000000f00 */
[----:B------:R-:W-:Y:S01]  /*10920*/  FMUL.FTZ R169, R169, R214 ;  /* 0x000000d6a9a97220 */ /* 0x000fe20000410000 */
[----:B------:R-:W-:Y:S01]  /*10930*/  MOV R134, R189 ;  /* 0x000000bd00867202 */ /* 0x000fe20000000f00 */
[----:B------:R-:W-:Y:S01]  /*10940*/  FMUL.FTZ R170, R170, R213 ;  /* 0x000000d5aaaa7220 */ /* 0x000fe20000410000 */
[----:B------:R-:W-:Y:S01]  /*10950*/  MOV R189, R190 ;  /* 0x000000be00bd7202 */ /* 0x000fe20000000f00 */
[----:B------:R-:W-:-:S02]  /*10960*/  IMAD.MOV.U32 R190, RZ, RZ, R166 ;  /* 0x000000ffffbe7224 */ /* 0x000fc400078e00a6 */
[----:B------:R-:W-:Y:S01]  /*10970*/  FFMA.FTZ R238, R236, UR19, -R188 ;  /* 0x00000013ecee7c23 */ /* 0x000fe200080108bc */
[----:B------:R-:W-:Y:S01]  /*10980*/  MOV R166, R175 ;  /* 0x000000af00a67202 */ /* 0x000fe20000000f00 */
[----:B------:R-:W-:Y:S01]  /*10990*/  FFMA.FTZ R236, R185, UR19, -R167 ;  /* 0x00000013b9ec7c23 */ /* 0x000fe200080108a7 */
[----:B------:R-:W-:Y:S01]  /*109a0*/  MOV R175, R155 ;  /* 0x0000009b00af7202 */ /* 0x000fe20000000f00 */
[----:B------:R-:W-:Y:S01]  /*109b0*/  IMAD.MOV.U32 R185, RZ, RZ, R135 ;  /* 0x000000ffffb97224 */ /* 0x000fe200078e0087 */
[----:B------:R-:W-:Y:S01]  /*109c0*/  MOV R155, R156 ;  /* 0x0000009c009b7202 */ /* 0x000fe20000000f00 */
[----:B------:R-:W-:Y:S01]  /*109d0*/  IMAD.MOV.U32 R156, RZ, RZ, R143 ;  /* 0x000000ffff9c7224 */ /* 0x000fe200078e008f */
[----:B------:R-:W-:Y:S01]  /*109e0*/  MOV R135, R134 ;  /* 0x0000008600877202 */ /* 0x000fe20000000f00 */
[----:B------:R-:W-:Y:S01]  /*109f0*/  FMUL.FTZ R171, R171, R213 ;  /* 0x000000d5abab7220 */ /* 0x000fe20000410000 */
[----:B------:R-:W-:Y:S01]  /*10a00*/  MOV R143, R142 ;  /* 0x0000008e008f7202 */ /* 0x000fe20000000f00 */
[----:B------:R1:W5:Y:S01]  /*10a10*/  LDL.LU R243, [R1+0x7c] ;  /* 0x00007c0001f37983 */ /* 0x0003620000300800 */
[----:B------:R-:W-:-:S02]  /*10a20*/  MOV R134, R189 ;  /* 0x000000bd00867202 */ /* 0x000fc40000000f00 */
[----:B------:R-:W-:Y:S02]  /*10a30*/  MOV R142, R195 ;  /* 0x000000c3008e7202 */ /* 0x000fe40000000f00 */
        /* <DEDUP_REMOVED lines=8> */
[----:B------:R-:W-:Y:S01]  /*10ac0*/  MOV R142, R192 ;  /* 0x000000c0008e7202 */ /* 0x000fe20000000f00 */
[-C--:B------:R-:W-:Y:S01]  /*10ad0*/  FMUL.FTZ R104, R116, R214.reuse ;  /* 0x000000d674687220 */ /* 0x080fe20000410000 */
[--C-:B------:R-:W-:Y:S01]  /*10ae0*/  FFMA.FTZ R132, R235, UR19, -R188.reuse ;  /* 0x00000013eb847c23 */ /* 0x100fe200080108bc */
[----:B------:R-:W-:Y:S01]  /*10af0*/  FMUL.FTZ R116, R144, R214 ;  /* 0x000000d690747220 */ /* 0x000fe20000410000 */
[----:B------:R-:W-:Y:S01]  /*10b00*/  FFMA.FTZ R239, R234, UR19, -R188 ;  /* 0x00000013eaef7c23 */ /* 0x000fe200080108bc */
[----:B------:R-:W-:Y:S01]  /*10b10*/  FFMA.FTZ R235, R185, UR19, -R167 ;  /* 0x00000013b9eb7c23 */ /* 0x000fe200080108a7 */
[----:B------:R-:W-:Y:S02]  /*10b20*/  IMAD.MOV.U32 R184, RZ, RZ, R175 ;  /* 0x000000ffffb87224 */ /* 0x000fe400078e00af */
[----:B------:R-:W-:Y:S01]  /*10b30*/  FFMA.FTZ R234, R135, UR19, -R167 ;  /* 0x0000001387ea7c23 */ /* 0x000fe200080108a7 */
[----:B------:R-:W-:Y:S02]  /*10b40*/  MOV R144, R134 ;  /* 0x0000008600907202 */ /* 0x000fe40000000f00 */
[----:B------:R-:W-:-:S02]  /*10b50*/  MOV R185, R155 ;  /* 0x0000009b00b97202 */ /* 0x000fc40000000f00 */
[----:B------:R-:W-:Y:S01]  /*10b60*/  MOV R175, R156 ;  /* 0x0000009c00af7202 */ /* 0x000fe20000000f00 */
[----:B------:R-:W-:Y:S01]  /*10b70*/  IMAD.MOV.U32 R156, RZ, RZ, R142 ;  /* 0x000000ffff9c7224 */ /* 0x000fe200078e008e */
[----:B------:R-:W-:Y:S02]  /*10b80*/  MOV R135, R143 ;  /* 0x0000008f00877202 */ /* 0x000fe40000000f00 */
[----:B------:R-:W-:Y:S02]  /*10b90*/  MOV R134, R141 ;  /* 0x0000008d00867202 */ /* 0x000fe40000000f00 */
[----:B------:R-:W-:Y:S02]  /*10ba0*/  MOV R155, R140 ;  /* 0x0000008c009b7202 */ /* 0x000fe40000000f00 */
[----:B------:R-:W2:Y:S01]  /*10bb0*/  LDSM.16.MT88.4 R140, [R244+0xc800] ;  /* 0x00c80000f48c783b */ /* 0x000ea20000004200 */
[----:B------:R-:W-:Y:S01]  /*10bc0*/  MOV R152, R107 ;  /* 0x0000006b00987202 */ /* 0x000fe20000000f00 */
[-C--:B------:R-:W-:Y:S01]  /*10bd0*/  FMUL.FTZ R105, R117, R214.reuse ;  /* 0x000000d675697220 */ /* 0x080fe20000410000 */
[-C--:B------:R-:W-:Y:S01]  /*10be0*/  FMUL.FTZ R106, R118, R213.reuse ;  /* 0x000000d5766a7220 */ /* 0x080fe20000410000 */
[----:B------:R-:W-:Y:S01]  /*10bf0*/  FMUL.FTZ R107, R119, R213 ;  /* 0x000000d5776b7220 */ /* 0x000fe20000410000 */
[-C--:B------:R-:W-:Y:S01]  /*10c00*/  FMUL.FTZ R124, R160, R214.reuse ;  /* 0x000000d6a07c7220 */ /* 0x080fe20000410000 */
[----:B------:R-:W-:Y:S05]  /*10c10*/  MUFU.EX2 R239, R239 ;  /* 0x000000ef00ef7308 */ /* 0x000fea0000000800 */
[C---:B------:R-:W-:Y:S03]  /*10c20*/  HMMA.16816.F32.BF16 R104, R4.reuse, R108, R104 ;  /* 0x0000006c0468723c */ /* 0x040fe60000041868 */
[----:B------:R-:W-:Y:S03]  /*10c30*/  MUFU.EX2 R160, R132 ;  /* 0x0000008400a07308 */ /* 0x000fe60000000800 */
[----:B------:R-:W-:Y:S05]  /*10c40*/  HMMA.16816.F32.BF16 R108, R4, R110, R128 ;  /* 0x0000006e046c723c */ /* 0x000fea0000041880 */
[----:B------:R-:W-:Y:S02]  /*10c50*/  MUFU.EX2 R238, R238 ;  /* 0x000000ee00ee7308 */ /* 0x000fe40000000800 */
[----:B------:R-:W-:-:S06]  /*10c60*/  FMUL.FTZ R129, R177, R214 ;  /* 0x000000d6b1817220 */ /* 0x000fcc0000410000 */
[----:B------:R-:W3:Y:S01]  /*10c70*/  MUFU.EX2 R177, R133 ;  /* 0x0000008500b17308 */ /* 0x000ee20000000800 */
[----:B------:R-:W-:-:S07]  /*10c80*/  MOV R191, R126 ;  /* 0x0000007e00bf7202 */ /* 0x000fce0000000f00 */
[----:B------:R-:W-:Y:S01]  /*10c90*/  MUFU.EX2 R237, R237 ;  /* 0x000000ed00ed7308 */ /* 0x000fe20000000800 */
[----:B------:R-:W-:-:S07]  /*10ca0*/  MOV R165, R123 ;  /* 0x0000007b00a57202 */ /* 0x000fce0000000f00 */
[----:B------:R-:W4:Y:S01]  /*10cb0*/  MUFU.EX2 R236, R236 ;  /* 0x000000ec00ec7308 */ /* 0x000f220000000800 */
[----:B------:R-:W-:-:S07]  /*10cc0*/  MOV R159, R122 ;  /* 0x0000007a009f7202 */ /* 0x000fce0000000f00 */
[----:B------:R-:W-:Y:S01]  /*10cd0*/  MUFU.EX2 R235, R235 ;  /* 0x000000eb00eb7308 */ /* 0x000fe20000000800 */
[----:B------:R-:W-:-:S07]  /*10ce0*/  MOV R164, R121 ;  /* 0x0000007900a47202 */ /* 0x000fce0000000f00 */
        /* <DEDUP_REMOVED lines=22> */
[----:B------:R-:W-:Y:S01]  /*10e50*/  HMMA.16816.F32.BF16 R116, R4, R186, R116 ;  /* 0x000000ba0474723c */ /* 0x000fe20000041874 */
[----:B---3--:R-:W-:Y:S01]  /*10e60*/  F2FP.BF16.F32.PACK_AB R132, R160, R177 ;  /* 0x000000b1a084723e */ /* 0x008fe200000010ff */
[----:B------:R-:W3:Y:S01]  /*10e70*/  LDSM.16.MT88.4 R148, [R242+0xc800] ;  /* 0x00c80000f294783b */ /* 0x000ee20000004200 */
[----:B----4-:R-:W-:-:S03]  /*10e80*/  F2FP.BF16.F32.PACK_AB R133, R236, R237 ;  /* 0x000000edec85723e */ /* 0x010fc600000010ff */
[----:B------:R-:W-:Y:S01]  /*10e90*/  HMMA.16816.F32.BF16 R120, R4, R180, R120 ;  /* 0x000000b40478723c */ /* 0x000fe20000041878 */
[----:B------:R-:W-:Y:S02]  /*10ea0*/  MOV R186, R135 ;  /* 0x0000008700ba7202 */ /* 0x000fe40000000f00 */
[----:B-1----:R-:W-:-:S03]  /*10eb0*/  F2FP.BF16.F32.PACK_AB R135, R234, R235 ;  /* 0x000000ebea87723e */ /* 0x002fc600000010ff */
[----:B------:R-:W-:Y:S01]  /*10ec0*/  HMMA.16816.F32.BF16 R124, R4, R182, R124 ;  /* 0x000000b6047c723c */ /* 0x000fe2000004187c */
[----:B------:R-:W-:Y:S02]  /*10ed0*/  MOV R181, R134 ;  /* 0x0000008600b57202 */ /* 0x000fe40000000f00 */
[----:B------:R-:W-:-:S03]  /*10ee0*/  F2FP.BF16.F32.PACK_AB R134, R238, R239 ;  /* 0x000000efee86723e */ /* 0x000fc600000010ff */
[C---:B------:R-:W-:Y:S06]  /*10ef0*/  HMMA.16816.F32.BF16 R128, R4.reuse, R136, R128 ;  /* 0x000000880480723c */ /* 0x040fec0000041880 */
[----:B------:R-:W-:Y:S01]  /*10f00*/  HMMA.16816.F32.BF16 R4, R4, R138, R168 ;  /* 0x0000008a0404723c */ /* 0x000fe200000418a8 */
[----:B--2---:R-:W-:Y:S02]  /*10f10*/  F2FP.BF16.F32.PACK_AB R136, R230, R231 ;  /* 0x000000e7e688723e */ /* 0x004fe400000010ff */
[----:B------:R-:W-:-:S04]  /*10f20*/  F2FP.BF16.F32.PACK_AB R137, R226, R227 ;  /* 0x000000e3e289723e */ /* 0x000fc800000010ff */
[----:B------:R-:W-:Y:S02]  /*10f30*/  F2FP.BF16.F32.PACK_AB R138, R228, R229 ;  /* 0x000000e5e48a723e */ /* 0x000fe400000010ff */
[----:B------:R-:W-:Y:S01]  /*10f40*/  F2FP.BF16.F32.PACK_AB R139, R224, R225 ;  /* 0x000000e1e08b723e */ /* 0x000fe200000010ff */
[-C--:B------:R-:W-:Y:S01]  /*10f50*/  HMMA.16816.F32.BF16 R12, R132, R140.reuse, R12 ;  /* 0x0000008c840c723c */ /* 0x080fe2000004180c */
[----:B------:R-:W-:Y:S02]  /*10f60*/  MOV R187, R144 ;  /* 0x0000009000bb7202 */ /* 0x000fe40000000f00 */
[----:B------:R-:W1:Y:S03]  /*10f70*/  LDSM.16.MT88.4 R144, [R241+0xc800] ;  /* 0x00c80000f190783b */ /* 0x000e660000004200 */
[C---:B------:R-:W-:Y:S06]  /*10f80*/  HMMA.16816.F32.BF16 R8, R136.reuse, R140, R8 ;  /* 0x0000008c8808723c */ /* 0x040fec0000041808 */
[-C--:B------:R-:W-:Y:S06]  /*10f90*/  HMMA.16816.F32.BF16 R20, R136, R142.reuse, R20 ;  /* 0x0000008e8814723c */ /* 0x080fec0000041814 */
[C---:B------:R-:W-:Y:S01]  /*10fa0*/  HMMA.16816.F32.BF16 R16, R132.reuse, R142, R16 ;  /* 0x0000008e8410723c */ /* 0x040fe20000041810 */
[----:B------:R-:W2:Y:S01]  /*10fb0*/  LDSM.16.MT88.4 R140, [R240+0xc800] ;  /* 0x00c80000f08c783b */ /* 0x000ea20000004200 */
[----:B------:R-:W-:Y:S01]  /*10fc0*/  IMAD.MOV.U32 R161, RZ, RZ, R184 ;  /* 0x000000ffffa17224 */ /* 0x000fe200078e00b8 */
[----:B------:R-:W-:Y:S01]  /*10fd0*/  MOV R162, R185 ;  /* 0x000000b900a27202 */ /* 0x000fe20000000f00 */
[----:B------:R-:W-:Y:S01]  /*10fe0*/  IMAD.MOV.U32 R163, RZ, RZ, R155 ;  /* 0x000000ffffa37224 */ /* 0x000fe200078e009b */
[----:B------:R-:W-:Y:S01]  /*10ff0*/  MOV R184, R154 ;  /* 0x0000009a00b87202 */ /* 0x000fe20000000f00 */
[----:B---3--:R-:W-:Y:S01]  /*11000*/  HMMA.16816.F32.BF16 R28, R132, R148, R28 ;  /* 0x00000094841c723c */ /* 0x008fe2000004181c */
[----:B------:R-:W-:-:S02]  /*11010*/  MOV R185, R153 ;  /* 0x0000009900b97202 */ /* 0x000fc40000000f00 */
[----:B------:R-:W-:Y:S02]  /*11020*/  MOV R180, R152 ;  /* 0x0000009800b47202 */ /* 0x000fe40000000f00 */
[----:B------:R-:W3:Y:S01]  /*11030*/  LDSM.16.MT88.4 R152, [R244+0xe800] ;  /* 0x00e80000f498783b */ /* 0x000ee20000004200 */
[C---:B------:R-:W-:Y:S06]  /*11040*/  HMMA.16816.F32.BF16 R24, R136.reuse, R148, R24 ;  /* 0x000000948818723c */ /* 0x040fec0000041818 */
[-C--:B------:R-:W-:Y:S06]  /*11050*/  HMMA.16816.F32.BF16 R36, R136, R150.reuse, R36 ;  /* 0x000000968824723c */ /* 0x080fec0000041824 */
[C---:B------:R-:W-:Y:S01]  /*11060*/  HMMA.16816.F32.BF16 R32, R132.reuse, R150, R32 ;  /* 0x000000968420723c */ /* 0x040fe20000041820 */
[----:B------:R-:W-:Y:S05]  /*11070*/  LDSM.16.MT88.4 R148, [R240+0xe800] ;  /* 0x00e80000f094783b */ /* 0x000fea0000004200 */
        /* <DEDUP_REMOVED lines=10> */
[C---:B---3--:R-:W-:Y:S06]  /*11120*/  HMMA.16816.F32.BF16 R104, R132.reuse, R152, R104 ;  /* 0x000000988468723c */ /* 0x048fec0000041868 */
[C---:B------:R-:W-:Y:S06]  /*11130*/  HMMA.16816.F32.BF16 R108, R132.reuse, R154, R108 ;  /* 0x0000009a846c723c */ /* 0x040fec000004186c */
[C---:B-1----:R-:W-:Y:S06]  /*11140*/  HMMA.16816.F32.BF16 R112, R132.reuse, R144, R112 ;  /* 0x000000908470723c */ /* 0x042fec0000041870 */
[C---:B------:R-:W-:Y:S06]  /*11150*/  HMMA.16816.F32.BF16 R116, R132.reuse, R146, R116 ;  /* 0x000000928474723c */ /* 0x040fec0000041874 */
[C---:B------:R-:W-:Y:S06]  /*11160*/  HMMA.16816.F32.BF16 R128, R132.reuse, R148, R128 ;  /* 0x000000948480723c */ /* 0x040fec0000041880 */
[C---:B------:R-:W-:Y:S06]  /*11170*/  HMMA.16816.F32.BF16 R4, R132.reuse, R150, R4 ;  /* 0x000000968404723c */ /* 0x040fec0000041804 */
[C---:B--2---:R-:W-:Y:S06]  /*11180*/  HMMA.16816.F32.BF16 R120, R132.reuse, R140, R120 ;  /* 0x0000008c8478723c */ /* 0x044fec0000041878 */
[----:B------:R-:W-:Y:S07]  /*11190*/  HMMA.16816.F32.BF16 R124, R132, R142, R124 ;  /* 0x0000008e847c723c */ /* 0x000fee000004187c */
[----:B------:R-:W-:Y:S01]  /*111a0*/  FFMA.FTZ R135, R180, UR19, -R188 ;  /* 0x00000013b4877c23 */ /* 0x000fe200080108bc */
[----:B------:R-:W-:-:S02]  /*111b0*/  IMAD.MOV.U32 R180, RZ, RZ, R184 ;  /* 0x000000ffffb47224 */ /* 0x000fc400078e00b8 */
[--C-:B------:R-:W-:Y:S01]  /*111c0*/  FFMA.FTZ R134, R163, UR19, -R167.reuse ;  /* 0x00000013a3867c23 */ /* 0x100fe200080108a7 */
[----:B------:R-:W-:-:S03]  /*111d0*/  FFMA.FTZ R133, R186, UR19, -R167 ;  /* 0x00000013ba857c23 */ /* 0x000fc600080108a7 */
[----:B------:R1:W-:Y:S01]  /*111e0*/  MUFU.EX2 R176, R134 ;  /* 0x0000008600b07308 */ /* 0x0003e20000000800 */
[----:B------:R-:W-:Y:S01]  /*111f0*/  HMMA.16816.F32.BF16 R72, R136, R152, R72 ;  /* 0x000000988848723c */ /* 0x000fe20000041848 */
[----:B------:R-:W-:-:S06]  /*11200*/  FFMA.FTZ R132, R162, UR19, -R167 ;  /* 0x00000013a2847c23 */ /* 0x000fcc00080108a7 */
[----:B------:R2:W-:Y:S01]  /*11210*/  MUFU.EX2 R186, R133 ;  /* 0x0000008500ba7308 */ /* 0x0005e20000000800 */
[C---:B------:R-:W-:Y:S06]  /*11220*/  HMMA.16816.F32.BF16 R76, R136.reuse, R154, R76 ;  /* 0x0000009a884c723c */ /* 0x040fec000004184c */
[----:B------:R-:W-:Y:S01]  /*11230*/  HMMA.16816.F32.BF16 R80, R136, R144, R80 ;  /* 0x000000908850723c */ /* 0x000fe20000041850 */
[----:B-1----:R-:W-:-:S05]  /*11240*/  FFMA.FTZ R134, R180, UR19, -R158 ;  /* 0x00000013b4867c23 */ /* 0x002fca000801089e */
[C---:B------:R-:W-:Y:S01]  /*11250*/  HMMA.16816.F32.BF16 R84, R136.reuse, R146, R84 ;  /* 0x000000928854723c */ /* 0x040fe20000041854 */
[----:B--2---:R-:W-:Y:S02]  /*11260*/  FFMA.FTZ R133, R181, UR19, -R158 ;  /* 0x00000013b5857c23 */ /* 0x004fe4000801089e */
[----:B------:R-:W1:Y:S03]  /*11270*/  LDSM.16.MT88.4 R180, [R244+0xd000] ;  /* 0x00d00000f4b4783b */ /* 0x000e660000004200 */
[C---:B------:R-:W-:Y:S06]  /*11280*/  HMMA.16816.F32.BF16 R88, R136.reuse, R140, R88 ;  /* 0x0000008c8858723c */ /* 0x040fec0000041858 */
[C---:B------:R-:W-:Y:S06]  /*11290*/  HMMA.16816.F32.BF16 R100, R136.reuse, R142, R100 ;  /* 0x0000008e8864723c */ /* 0x040fec0000041864 */
[C---:B------:R-:W-:Y:S06]  /*112a0*/  HMMA.16816.F32.BF16 R96, R136.reuse, R148, R96 ;  /* 0x000000948860723c */ /* 0x040fec0000041860 */
[----:B------:R-:W-:Y:S01]  /*112b0*/  HMMA.16816.F32.BF16 R92, R136, R150, R92 ;  /* 0x00000096885c723c */ /* 0x000fe2000004185c */
[----:B------:R2:W-:Y:S01]  /*112c0*/  MUFU.EX2 R178, R132 ;  /* 0x0000008400b27308 */ /* 0x0005e20000000800 */
[--C-:B------:R-:W-:Y:S01]  /*112d0*/  FFMA.FTZ R215, R215, UR19, -R188.reuse ;  /* 0x00000013d7d77c23 */ /* 0x100fe200080108bc */
[--C-:B------:R-:W-:Y:S01]  /*112e0*/  FFMA.FTZ R233, R233, UR19, -R188.reuse ;  /* 0x00000013e9e97c23 */ /* 0x100fe200080108bc */
[----:B------:R-:W-:Y:S01]  /*112f0*/  FFMA.FTZ R232, R232, UR19, -R188 ;  /* 0x00000013e8e87c23 */ /* 0x000fe200080108bc */
[----:B------:R-:W-:Y:S01]  /*11300*/  FFMA.FTZ R144, R209, UR19, -R193 ;  /* 0x00000013d1907c23 */ /* 0x000fe200080108c1 */
[--C-:B------:R-:W-:Y:S01]  /*11310*/  FFMA.FTZ R173, R173, UR19, -R167.reuse ;  /* 0x00000013adad7c23 */ /* 0x100fe200080108a7 */
[--C-:B------:R-:W-:Y:S01]  /*11320*/  FFMA.FTZ R137, R165, UR19, -R167.reuse ;  /* 0x00000013a5897c23 */ /* 0x100fe200080108a7 */
[----:B------:R-:W-:Y:S01]  /*11330*/  MOV R165, R159 ;  /* 0x0000009f00a57202 */ /* 0x000fe20000000f00 */
[----:B------:R3:W-:Y:S01]  /*11340*/  MUFU.EX2 R184, R135 ;  /* 0x0000008700b87308 */ /* 0x0007e20000000800 */
[----:B------:R-:W-:Y:S01]  /*11350*/  MOV R159, R164 ;  /* 0x000000a4009f7202 */ /* 0x000fe20000000f00 */
[----:B------:R-:W-:Y:S01]  /*11360*/  FFMA.FTZ R174, R174, UR19, -R167 ;  /* 0x00000013aeae7c23 */ /* 0x000fe200080108a7 */
[----:B------:R-:W-:Y:S01]  /*11370*/  MOV R164, R157 ;  /* 0x0000009d00a47202 */ /* 0x000fe20000000f00 */
[----:B------:R-:W-:-:S02]  /*11380*/  IMAD.MOV.U32 R157, RZ, RZ, R208 ;  /* 0x000000ffff9d7224 */ /* 0x000fc400078e00d0 */
[--C-:B------:R-:W-:Y:S01]  /*11390*/  FFMA.FTZ R136, R187, UR19, -R158.reuse ;  /* 0x00000013bb887c23 */ /* 0x100fe2000801089e */
[----:B------:R-:W-:Y:S01]  /*113a0*/  FFMA.FTZ R172, R172, UR19, -R167 ;  /* 0x00000013acac7c23 */ /* 0x000fe200080108a7 */
[----:B------:R-:W-:Y:S01]  /*113b0*/  FFMA.FTZ R171, R166, UR19, -R158 ;  /* 0x00000013a6ab7c23 */ /* 0x000fe2000801089e */
[----:B------:R-:W-:Y:S01]  /*113c0*/  MUFU.EX2 R146, R134 ;  /* 0x0000008600927308 */ /* 0x000fe20000000800 */
[--C-:B--2---:R-:W-:Y:S01]  /*113d0*/  FFMA.FTZ R132, R175, UR19, -R193.reuse ;  /* 0x00000013af847c23 */ /* 0x104fe200080108c1 */
[--C-:B------:R-:W-:Y:S01]  /*113e0*/  FFMA.FTZ R175, R223, UR19, -R188.reuse ;  /* 0x00000013dfaf7c23 */ /* 0x100fe200080108bc */
[--C-:B------:R-:W-:Y:S01]  /*113f0*/  FFMA.FTZ R223, R191, UR19, -R193.reuse ;  /* 0x00000013bfdf7c23 */ /* 0x100fe200080108c1 */
[--C-:B------:R-:W-:Y:S01]  /*11400*/  FFMA.FTZ R145, R157, UR19, -R193.reuse ;  /* 0x000000139d917c23 */ /* 0x100fe200080108c1 */
[----:B------:R-:W-:Y:S01]  /*11410*/  FFMA.FTZ R150, R221, UR19, -R188 ;  /* 0x00000013dd967c23 */ /* 0x000fe200080108bc */
[----:B------:R-:W-:Y:S02]  /*11420*/  MOV R195, R211 ;  /* 0x000000d300c37202 */ /* 0x000fe40000000f00 */
[----:B------:R-:W-:Y:S01]  /*11430*/  MOV R192, R210 ;  /* 0x000000d200c07202 */ /* 0x000fe20000000f00 */
[--C-:B---3--:R-:W-:Y:S01]  /*11440*/  FFMA.FTZ R135, R185, UR19, -R158.reuse ;  /* 0x00000013b9877c23 */ /* 0x108fe2000801089e */
[----:B------:R-:W-:Y:S01]  /*11450*/  MUFU.EX2 R153, R215 ;  /* 0x000000d700997308 */ /* 0x000fe20000000800 */
[----:B------:R-:W-:Y:S01]  /*11460*/  FFMA.FTZ R169, R156, UR19, -R193 ;  /* 0x000000139ca97c23 */ /* 0x000fe200080108c1 */
[----:B------:R-:W-:Y:S06]  /*11470*/  LDSM.16.MT88.4 R140, [R242+0xd000] ;  /* 0x00d00000f28c783b */ /* 0x000fec0000004200 */
[----:B------:R-:W-:Y:S08]  /*11480*/  MUFU.EX2 R187, R136 ;  /* 0x0000008800bb7308 */ /* 0x000ff00000000800 */
[----:B------:R-:W-:Y:S08]  /*11490*/  MUFU.EX2 R223, R223 ;  /* 0x000000df00df7308 */ /* 0x000ff00000000800 */
[----:B------:R-:W-:Y:S08]  /*114a0*/  MUFU.EX2 R209, R144 ;  /* 0x0000009000d17308 */ /* 0x000ff00000000800 */
[----:B------:R-:W-:Y:S08]  /*114b0*/  MUFU.EX2 R233, R233 ;  /* 0x000000e900e97308 */ /* 0x000ff00000000800 */
[----:B------:R-:W-:Y:S08]  /*114c0*/  MUFU.EX2 R232, R232 ;  /* 0x000000e800e87308 */ /* 0x000ff00000000800 */
[----:B------:R-:W-:Y:S01]  /*114d0*/  MUFU.EX2 R208, R137 ;  /* 0x0000008900d07308 */ /* 0x000fe20000000800 */
[----:B------:R-:W-:Y:S01]  /*114e0*/  FFMA.FTZ R148, R190, UR19, -R167 ;  /* 0x00000013be947c23 */ /* 0x000fe200080108a7 */
[--C-:B------:R-:W-:Y:S01]  /*114f0*/  FFMA.FTZ R170, R165, UR19, -R158.reuse ;  /* 0x00000013a5aa7c23 */ /* 0x100fe2000801089e */
[----:B------:R-:W-:Y:S01]  /*11500*/  FFMA.FTZ R168, R164, UR19, -R158 ;  /* 0x00000013a4a87c23 */ /* 0x000fe2000801089e */
[--C-:B------:R-:W-:Y:S01]  /*11510*/  FFMA.FTZ R149, R161, UR19, -R188.reuse ;  /* 0x00000013a1957c23 */ /* 0x100fe200080108bc */
[----:B------:R-:W-:Y:S01]  /*11520*/  FFMA.FTZ R151, R189, UR19, -R188 ;  /* 0x00000013bd977c23 */ /* 0x000fe200080108bc */
[----:B------:R-:W-:Y:S01]  /*11530*/  FFMA.FTZ R159, R159, UR19, -R158 ;  /* 0x000000139f9f7c23 */ /* 0x000fe2000801089e */
[----:B------:R-:W-:Y:S01]  /*11540*/  FFMA.FTZ R157, R194, UR19, -R193 ;  /* 0x00000013c29d7c23 */ /* 0x000fe200080108c1 */
[----:B------:R-:W2:Y:S01]  /*11550*/  MUFU.EX2 R185, R135 ;  /* 0x0000008700b97308 */ /* 0x000ea20000000800 */
[----:B------:R3:W5:Y:S07]  /*11560*/  LDL.LU R211, [R1+0x78] ;  /* 0x0000780001d37983 */ /* 0x00076e0000300800 */
[----:B------:R-:W4:Y:S08]  /*11570*/  MUFU.EX2 R215, R133 ;  /* 0x0000008500d77308 */ /* 0x000f300000000800 */
[----:B------:R-:W1:Y:S08]  /*11580*/  MUFU.EX2 R221, R132 ;  /* 0x0000008400dd7308 */ /* 0x000e700000000800 */
[----:B------:R-:W3:Y:S01]  /*11590*/  MUFU.EX2 R145, R145 ;  /* 0x0000009100917308 */ /* 0x000ee20000000800 */
[----:B--2---:R-:W-:Y:S01]  /*115a0*/  F2FP.BF16.F32.PACK_AB R164, R185, R187 ;  /* 0x000000bbb9a4723e */ /* 0x004fe200000010ff */
[----:B------:R-:W2:Y:S01]  /*115b0*/  LDSM.16.MT88.4 R136, [R241+0xd000] ;  /* 0x00d00000f188783b */ /* 0x000ea20000004200 */
[----:B----4-:R-:W-:-:S02]  /*115c0*/  F2FP.BF16.F32.PACK_AB R166, R215, R146 ;  /* 0x00000092d7a6723e */ /* 0x010fc400000010ff */
[----:B------:R-:W-:Y:S02]  /*115d0*/  F2FP.BF16.F32.PACK_AB R133, R186, R176 ;  /* 0x000000b0ba85723e */ /* 0x000fe400000010ff */
[----:B------:R-:W-:Y:S01]  /*115e0*/  F2FP.BF16.F32.PACK_AB R134, R184, R232 ;  /* 0x000000e8b886723e */ /* 0x000fe200000010ff */
[--C-:B------:R-:W-:Y:S01]  /*115f0*/  FFMA.FTZ R158, R195, UR19, -R193.reuse ;  /* 0x00000013c39e7c23 */ /* 0x100fe200080108c1 */
[----:B-1----:R-:W-:Y:S01]  /*11600*/  F2FP.BF16.F32.PACK_AB R165, R223, R221 ;  /* 0x000000dddfa5723e */ /* 0x002fe200000010ff */
[----:B------:R-:W-:Y:S01]  /*11610*/  FFMA.FTZ R156, R192, UR19, -R193 ;  /* 0x00000013c09c7c23 */ /* 0x000fe200080108c1 */
[----:B------:R-:W-:Y:S01]  /*11620*/  F2FP.BF16.F32.PACK_AB R132, R233, R153 ;  /* 0x00000099e984723e */ /* 0x000fe200000010ff */
[----:B------:R1:W5:Y:S01]  /*11630*/  LDL.LU R210, [R1+0x74] ;  /* 0x0000740001d27983 */ /* 0x0003620000300800 */
[----:B------:R-:W-:-:S03]  /*11640*/  F2FP.BF16.F32.PACK_AB R135, R208, R178 ;  /* 0x000000b2d087723e */ /* 0x000fc600000010ff */
[----:B------:R-:W4:Y:S01]  /*11650*/  LDL.LU R179, [R1+0x4c] ;  /* 0x00004c0001b37983 */ /* 0x000f220000300800 */
[----:B---3--:R-:W-:-:S03]  /*11660*/  F2FP.BF16.F32.PACK_AB R167, R209, R145 ;  /* 0x00000091d1a7723e */ /* 0x008fc600000010ff */
[-C--:B------:R-:W-:Y:S01]  /*11670*/  HMMA.16816.F32.BF16 R192, R132, R180.reuse, R12 ;  /* 0x000000b484c0723c */ /* 0x080fe2000004180c */
[----:B------:R-:W-:Y:S05]  /*11680*/  LDSM.16.MT88.4 R12, [R244+0xf000] ;  /* 0x00f00000f40c783b */ /* 0x000fea0000004200 */
[C---:B------:R-:W-:Y:S01]  /*11690*/  HMMA.16816.F32.BF16 R188, R164.reuse, R180, R8 ;  /* 0x000000b4a4bc723c */ /* 0x040fe20000041808 */
[----:B------:R-:W3:Y:S05]  /*116a0*/  LDSM.16.MT88.4 R8, [R240+0xd000] ;  /* 0x00d00000f008783b */ /* 0x000eea0000004200 */
[-C--:B------:R-:W-:Y:S06]  /*116b0*/  HMMA.16816.F32.BF16 R20, R164, R182.reuse, R20 ;  /* 0x000000b6a414723c */ /* 0x080fec0000041814 */
[C---:B------:R-:W-:Y:S06]  /*116c0*/  HMMA.16816.F32.BF16 R180, R132.reuse, R182, R16 ;  /* 0x000000b684b4723c */ /* 0x040fec0000041810 */
[----:B--2---:R-:W-:Y:S01]  /*116d0*/  HMMA.16816.F32.BF16 R44, R132, R136, R44 ;  /* 0x00000088842c723c */ /* 0x004fe2000004182c */
[----:B------:R-:W-:-:S02]  /*116e0*/  MOV R17, R160 ;  /* 0x000000a000117202 */ /* 0x000fc40000000f00 */
[----:B------:R-:W-:Y:S01]  /*116f0*/  MOV R18, R145 ;  /* 0x0000009100127202 */ /* 0x000fe20000000f00 */
[----:B------:R-:W-:Y:S02]  /*11700*/  LDSM.16.MT88.4 R160, [R241+0xf000] ;  /* 0x00f00000f1a0783b */ /* 0x000fe40000004200 */
[C---:B------:R-:W-:Y:S01]  /*11710*/  HMMA.16816.F32.BF16 R40, R164.reuse, R136, R40 ;  /* 0x00000088a428723c */ /* 0x040fe20000041828 */
[----:B------:R-:W-:Y:S02]  /*11720*/  MOV R19, R146 ;  /* 0x0000009200137202 */ /* 0x000fe40000000f00 */
[----:B------:R-:W2:Y:S03]  /*11730*/  LDSM.16.MT88.4 R144, [R242+0xf000] ;  /* 0x00f00000f290783b */ /* 0x000ea60000004200 */
[-C--:B------:R-:W-:Y:S06]  /*11740*/  HMMA.16816.F32.BF16 R52, R164, R138.reuse, R52 ;  /* 0x0000008aa434723c */ /* 0x080fec0000041834 */
[----:B------:R-:W-:Y:S06]  /*11750*/  HMMA.16816.F32.BF16 R48, R132, R138, R48 ;  /* 0x0000008a8430723c */ /* 0x000fec0000041830 */
[C---:B---3--:R-:W-:Y:S06]  /*11760*/  HMMA.16816.F32.BF16 R136, R164.reuse, R10, R68 ;  /* 0x0000000aa488723c */ /* 0x048fec0000041844 */
[----:B------:R-:W-:Y:S01]  /*11770*/  HMMA.16816.F32.BF16 R68, R164, R12, R72 ;  /* 0x0000000ca444723c */ /* 0x000fe20000041848 */
[----:B------:R-:W3:Y:S05]  /*11780*/  LDSM.16.MT88.4 R72, [R240+0xf000] ;  /* 0x00f00000f048783b */ /* 0x000eea0000004200 */
[-C--:B------:R-:W-:Y:S06]  /*11790*/  HMMA.16816.F32.BF16 R28, R132, R140.reuse, R28 ;  /* 0x0000008c841c723c */ /* 0x080fec000004181c */
[C---:B------:R-:W-:Y:S06]  /*117a0*/  HMMA.16816.F32.BF16 R24, R164.reuse, R140, R24 ;  /* 0x0000008ca418723c */ /* 0x040fec0000041818 */
[-C--:B------:R-:W-:Y:S06]  /*117b0*/  HMMA.16816.F32.BF16 R36, R164, R142.reuse, R36 ;  /* 0x0000008ea424723c */ /* 0x080fec0000041824 */
[----:B------:R-:W-:Y:S06]  /*117c0*/  HMMA.16816.F32.BF16 R32, R132, R142, R32 ;  /* 0x0000008e8420723c */ /* 0x000fec0000041820 */
[C---:B------:R-:W-:Y:S06]  /*117d0*/  HMMA.16816.F32.BF16 R140, R164.reuse, R8, R56 ;  /* 0x00000008a48c723c */ /* 0x040fec0000041838 */
[C---:B------:R-:W-:Y:S06]  /*117e0*/  HMMA.16816.F32.BF16 R56, R164.reuse, R14, R76 ;  /* 0x0000000ea438723c */ /* 0x040fec000004184c */
[----:B--2---:R-:W-:Y:S01]  /*117f0*/  HMMA.16816.F32.BF16 R80, R164, R144, R80 ;  /* 0x00000090a450723c */ /* 0x004fe20000041850 */
[----:B------:R-:W-:-:S05]  /*11800*/  IMAD.MOV.U32 R76, RZ, RZ, R153 ;  /* 0x000000ffff4c7224 */ /* 0x000fca00078e0099 */
[C---:B------:R-:W-:Y:S06]  /*11810*/  HMMA.16816.F32.BF16 R84, R164.reuse, R146, R84 ;  /* 0x00000092a454723c */ /* 0x040fec0000041854 */
[C---:B------:R-:W-:Y:S06]  /*11820*/  HMMA.16816.F32.BF16 R152, R164.reuse, R160, R88 ;  /* 0x000000a0a498723c */ /* 0x040fec0000041858 */
[----:B------:R-:W-:Y:S01]  /*11830*/  HMMA.16816.F32.BF16 R100, R164, R162, R100 ;  /* 0x000000a2a464723c */ /* 0x000fe20000041864 */
[----:B------:R-:W-:-:S02]  /*11840*/  MOV R88, R17 ;  /* 0x0000001100587202 */ /* 0x000fc40000000f00 */
[----:B------:R-:W-:-:S03]  /*11850*/  MOV R89, R18 ;  /* 0x0000001200597202 */ /* 0x000fc60000000f00 */
[----:B---3--:R-:W-:Y:S01]  /*11860*/  HMMA.16816.F32.BF16 R96, R164, R72, R96 ;  /* 0x00000048a460723c */ /* 0x008fe20000041860 */
[----:B------:R-:W-:-:S05]  /*11870*/  MOV R90, R19 ;  /* 0x00000013005a7202 */ /* 0x000fca0000000f00 */
[----:B------:R-:W-:Y:S07]  /*11880*/  HMMA.16816.F32.BF16 R164, R164, R74, R92 ;  /* 0x0000004aa4a4723c */ /* 0x000fee000004185c */
[----:B------:R-:W-:Y:S01]  /*11890*/  MOV R94, R177 ;  /* 0x000000b1005e7202 */ /* 0x000fe20000000f00 */
[----:B------:R-:W-:Y:S01]  /*118a0*/  HMMA.16816.F32.BF16 R16, R132, R12, R104 ;  /* 0x0000000c8410723c */ /* 0x000fe20000041868 */
[----:B------:R-:W2:Y:S01]  /*118b0*/  LDL.LU R177, [R1+0x44] ;  /* 0x0000440001b17983 */ /* 0x000ea20000300800 */
[----:B------:R-:W-:-:S03]  /*118c0*/  MOV R93, R176 ;  /* 0x000000b0005d7202 */ /* 0x000fc60000000f00 */
[----:B------:R-:W3:Y:S04]  /*118d0*/  LDL.LU R176, [R1+0x40] ;  /* 0x0000400001b07983 */ /* 0x000ee80000300800 */
[----:B------:R-:W3:Y:S01]  /*118e0*/  LDL.LU R105, [R1+0x48] ;  /* 0x0000480001697983 */ /* 0x000ee20000300800 */
[----:B------:R-:W1:Y:S08]  /*118f0*/  MUFU.EX2 R79, R150 ;  /* 0x00000096004f7308 */ /* 0x000e700000000800 */
[----:B------:R-:W-:Y:S08]  /*11900*/  MUFU.EX2 R78, R151 ;  /* 0x00000097004e7308 */ /* 0x000ff00000000800 */
[----:B------:R-:W1:Y:S01]  /*11910*/  MUFU.EX2 R77, R148 ;  /* 0x00000094004d7308 */ /* 0x000e620000000800 */
[----:B------:R-:W-:Y:S01]  /*11920*/  IMAD.MOV.U32 R95, RZ, RZ, R178 ;  /* 0x000000ffff5f7224 */ /* 0x000fe200078e00b2 */
[----:B------:R-:W-:Y:S01]  /*11930*/  HMMA.16816.F32.BF16 R12, R132, R14, R108 ;  /* 0x0000000e840c723c */ /* 0x000fe2000004186c */
[----:B------:R-:W-:-:S05]  /*11940*/  MOV R106, R76 ;  /* 0x0000004c006a7202 */ /* 0x000fca0000000f00 */
[----:B------:R1:W1:Y:S02]  /*11950*/  MUFU.EX2 R92, R175 ;  /* 0x000000af005c7308 */ /* 0x0002640000000800 */
[----:B-1----:R-:W-:Y:S01]  /*11960*/  MOV R108, R79 ;  /* 0x0000004f006c7202 */ /* 0x002fe20000000f00 */
[C---:B------:R-:W-:Y:S05]  /*11970*/  HMMA.16816.F32.BF16 R60, R132.reuse, R8, R60 ;  /* 0x00000008843c723c */ /* 0x040fea000004183c */
[----:B------:R1:W-:Y:S01]  /*11980*/  MUFU.EX2 R91, R149 ;  /* 0x00000095005b7308 */ /* 0x0003e20000000800 */
[C---:B------:R-:W-:Y:S07]  /*11990*/  HMMA.16816.F32.BF16 R64, R132.reuse, R10, R64 ;  /* 0x0000000a8440723c */ /* 0x040fee0000041840 */
[----:B------:R1:W-:Y:S01]  /*119a0*/  MUFU.EX2 R109, R159 ;  /* 0x0000009f006d7308 */ /* 0x0003e20000000800 */
[----:B------:R-:W-:Y:S01]  /*119b0*/  MOV R175, R90 ;  /* 0x0000005a00af7202 */ /* 0x000fe20000000f00 */
[C---:B------:R-:W-:Y:S01]  /*119c0*/  HMMA.16816.F32.BF16 R8, R132.reuse, R144, R112 ;  /* 0x000000908408723c */ /* 0x040fe20000041870 */
[----:B------:R-:W-:Y:S05]  /*119d0*/  LDSM.16.MT88.4 R112, [R240+0xd800] ;  /* 0x00d80000f070783b */ /* 0x000fea0000004200 */
[----:B------:R1:W-:Y:S02]  /*119e0*/  MUFU.EX2 R90, R158 ;  /* 0x0000009e005a7308 */ /* 0x0003e40000000800 */
[----:B-1----:R-:W-:Y:S07]  /*119f0*/  HMMA.16816.F32.BF16 R148, R132, R160, R120 ;  /* 0x000000a08494723c */ /* 0x002fee0000041878 */
[----:B------:R-:W-:-:S02]  /*11a00*/  IMAD.MOV.U32 R120, RZ, RZ, R77 ;  /* 0x000000ffff787224 */ /* 0x000fc400078e004d */
[----:B------:R-:W-:Y:S01]  /*11a10*/  IMAD.MOV.U32 R159, RZ, RZ, R95 ;  /* 0x000000ffff9f7224 */ /* 0x000fe200078e005f */
[----:B------:R-:W-:Y:S01]  /*11a20*/  MOV R95, R215 ;  /* 0x000000d7005f7202 */ /* 0x000fe20000000f00 */
[----:B------:R-:W1:Y:S01]  /*11a30*/  MUFU.EX2 R173, R173 ;  /* 0x000000ad00ad7308 */ /* 0x000e620000000800 */
[----:B------:R-:W-:Y:S01]  /*11a40*/  HMMA.16816.F32.BF16 R144, R132, R146, R116 ;  /* 0x000000928490723c */ /* 0x000fe20000041874 */
[----:B------:R-:W-:Y:S01]  /*11a50*/  LDSM.16.MT88.4 R116, [R241+0xd800] ;  /* 0x00d80000f174783b */ /* 0x000fe20000004200 */
[----:B------:R-:W-:-:S03]  /*11a60*/  MOV R158, R78 ;  /* 0x0000004e009e7202 */ /* 0x000fc60000000f00 */
[----:B------:R-:W4:Y:S02]  /*11a70*/  LDSM.16.MT88.4 R76, [R244+0xd800] ;  /* 0x00d80000f44c783b */ /* 0x000f240000004200 */
[----:B------:R1:W1:Y:S08]  /*11a80*/  MUFU.EX2 R178, R174 ;  /* 0x000000ae00b27308 */ /* 0x0002700000000800 */
[----:B------:R-:W4:Y:S01]  /*11a90*/  MUFU.EX2 R104, R170 ;  /* 0x000000aa00687308 */ /* 0x000f220000000800 */
[----:B------:R-:W-:Y:S01]  /*11aa0*/  MOV R107, R89 ;  /* 0x00000059006b7202 */ /* 0x000fe20000000f00 */
[----:B------:R-:W-:Y:S06]  /*11ab0*/  HMMA.16816.F32.BF16 R160, R132, R162, R124 ;  /* 0x000000a284a0723c */ /* 0x000fec000004187c */
[----:B------:R-:W4:Y:S01]  /*11ac0*/  MUFU.EX2 R111, R168 ;  /* 0x000000a8006f7308 */ /* 0x000f220000000800 */
[----:B-1----:R-:W-:Y:S01]  /*11ad0*/  MOV R174, R92 ;  /* 0x0000005c00ae7202 */ /* 0x002fe20000000f00 */
[----:B------:R-:W-:-:S06]  /*11ae0*/  IMAD.MOV.U32 R92, RZ, RZ, R88 ;  /* 0x000000ffff5c7224 */ /* 0x000fcc00078e0058 */
[----:B------:R-:W1:Y:S01]  /*11af0*/  MUFU.EX2 R110, R172 ;  /* 0x000000ac006e7308 */ /* 0x000e620000000800 */
[----:B------:R-:W-:Y:S02]  /*11b00*/  MOV R125, R173 ;  /* 0x000000ad007d7202 */ /* 0x000fe40000000f00 */
[----:B------:R-:W-:-:S05]  /*11b10*/  MOV R123, R178 ;  /* 0x000000b2007b7202 */ /* 0x000fca0000000f00 */
[----:B------:R-:W3:Y:S01]  /*11b20*/  MUFU.EX2 R88, R171 ;  /* 0x000000ab00587308 */ /* 0x000ee20000000800 */
[----:B------:R-:W-:Y:S02]  /*11b30*/  MOV R173, R94 ;  /* 0x0000005e00ad7202 */ /* 0x000fe40000000f00 */
[----:B------:R-:W-:-:S05]  /*11b40*/  MOV R94, R209 ;  /* 0x000000d1005e7202 */ /* 0x000fca0000000f00 */
[----:B------:R-:W3:Y:S08]  /*11b50*/  MUFU.EX2 R89, R169 ;  /* 0x000000a900597308 */ /* 0x000ef00000000800 */
[----:B------:R-:W-:Y:S08]  /*11b60*/  MUFU.EX2 R157, R157 ;  /* 0x0000009d009d7308 */ /* 0x000ff00000000800 */
[----:B------:R1:W3:Y:S01]  /*11b70*/  MUFU.EX2 R124, R156 ;  /* 0x0000009c007c7308 */ /* 0x0002e20000000800 */
[----:B----4-:R-:W-:Y:S01]  /*11b80*/  FFMA.FTZ R207, R179, R214, R207 ;  /* 0x000000d6b3cf7223 */ /* 0x010fe200000100cf */
[----:B-1----:R-:W-:Y:S01]  /*11b90*/  IMAD.MOV.U32 R156, RZ, RZ, R104 ;  /* 0x000000ffff9c7224 */ /* 0x002fe200078e0068 */
[----:B------:R-:W-:-:S02]  /*11ba0*/  MOV R104, R93 ;  /* 0x0000005d00687202 */ /* 0x000fc40000000f00 */
[----:B------:R-:W-:Y:S01]  /*11bb0*/  MOV R93, R208 ;  /* 0x000000d0005d7202 */ /* 0x000fe20000000f00 */
[----:B------:R-:W-:Y:S01]  /*11bc0*/  FADD.FTZ R172, R204, R207 ;  /* 0x000000cfccac7221 */ /* 0x000fe20000010000 */
[----:B------:R-:W-:Y:S01]  /*11bd0*/  IMAD.MOV.U32 R126, RZ, RZ, R111 ;  /* 0x000000ffff7e7224 */ /* 0x000fe200078e006f */
[----:B------:R-:W-:Y:S02]  /*11be0*/  MOV R127, R110 ;  /* 0x0000006e007f7202 */ /* 0x000fe40000000f00 */
[----:B------:R-:W-:Y:S01]  /*11bf0*/  MOV R122, R109 ;  /* 0x0000006d007a7202 */ /* 0x000fe20000000f00 */
[----:B------:R-:W-:Y:S01]  /*11c00*/  HMMA.16816.F32.BF16 R4, R132, R74, R4 ;  /* 0x0000004a8404723c */ /* 0x000fe20000041804 */
[----:B------:R-:W-:Y:S02]  /*11c10*/  F2FP.BF16.F32.PACK_AB R168, R108, R174 ;  /* 0x000000ae6ca8723e */ /* 0x000fe400000010ff */
[----:B------:R-:W-:Y:S02]  /*11c20*/  F2FP.BF16.F32.PACK_AB R169, R125, R120 ;  /* 0x000000787da9723e */ /* 0x000fe400000010ff */
[----:B------:R-:W-:-:S02]  /*11c30*/  F2FP.BF16.F32.PACK_AB R170, R158, R91 ;  /* 0x0000005b9eaa723e */ /* 0x000fc400000010ff */
[----:B------:R-:W-:Y:S02]  /*11c40*/  F2FP.BF16.F32.PACK_AB R171, R127, R123 ;  /* 0x0000007b7fab723e */ /* 0x000fe400000010ff */
[----:B------:R-:W-:Y:S02]  /*11c50*/  MOV R111, R186 ;  /* 0x000000ba006f7202 */ /* 0x000fe40000000f00 */
[----:B------:R-:W-:Y:S02]  /*11c60*/  MOV R110, R185 ;  /* 0x000000b9006e7202 */ /* 0x000fe40000000f00 */
[----:B------:R-:W-:Y:S01]  /*11c70*/  MOV R109, R184 ;  /* 0x000000b8006d7202 */ /* 0x000fe20000000f00 */
[C---:B------:R-:W-:Y:S06]  /*11c80*/  HMMA.16816.F32.BF16 R192, R168.reuse, R76, R192 ;  /* 0x0000004ca8c0723c */ /* 0x040fec00000418c0 */
[----:B------:R-:W-:Y:S01]  /*11c90*/  HMMA.16816.F32.BF16 R180, R168, R78, R180 ;  /* 0x0000004ea8b4723c */ /* 0x000fe200000418b4 */
[----:B------:R-:W-:-:S02]  /*11ca0*/  IMAD.MOV.U32 R121, RZ, RZ, R94 ;  /* 0x000000ffff797224 */ /* 0x000fc400078e005e */
[----:B--2---:R-:W-:Y:S01]  /*11cb0*/  FFMA.FTZ R206, R177, R213, R206 ;  /* 0x000000d5b1ce7223 */ /* 0x004fe200000100ce */
[----:B---3--:R-:W-:Y:S02]  /*11cc0*/  FFMA.FTZ R201, R105, R212, R201 ;  /* 0x000000d469c97223 */ /* 0x008fe400000100c9 */
[----:B------:R-:W1:Y:S01]  /*11cd0*/  LDSM.16.MT88.4 R212, [R242+0xd800] ;  /* 0x00d80000f2d4783b */ /* 0x000e620000004200 */
[----:B------:R-:W-:Y:S02]  /*11ce0*/  FFMA.FTZ R205, R176, R222, R205 ;  /* 0x000000deb0cd7223 */ /* 0x000fe400000100cd */
[----:B------:R-:W-:Y:S01]  /*11cf0*/  HMMA.16816.F32.BF16 R176, R132, R72, R128 ;  /* 0x0000004884b0723c */ /* 0x000fe20000041880 */
[----:B------:R-:W2:Y:S01]  /*11d00*/  LDSM.16.MT88.4 R128, [R244+0xf800] ;  /* 0x00f80000f480783b */ /* 0x000ea20000004200 */
[----:B------:R-:W-:Y:S01]  /*11d10*/  FADD.FTZ R209, R203, R206 ;  /* 0x000000cecbd17221 */ /* 0x000fe20000010000 */
[----:B------:R-:W-:Y:S02]  /*11d20*/  FADD.FTZ R208, R202, R205 ;  /* 0x000000cdcad07221 */ /* 0x000fe40000010000 */
[----:B------:R-:W3:Y:S01]  /*11d30*/  LDSM.16.MT88.4 R204, [R242+0xf800] ;  /* 0x00f80000f2cc783b */ /* 0x000ee20000004200 */
[----:B------:R-:W-:-:S03]  /*11d40*/  FADD.FTZ R222, R200, R201 ;  /* 0x000000c9c8de7221 */ /* 0x000fc60000010000 */
[----:B------:R-:W4:Y:S01]  /*11d50*/  LDSM.16.MT88.4 R200, [R241+0xf800] ;  /* 0x00f80000f1c8783b */ /* 0x000f220000004200 */
[----:B------:R-:W-:Y:S02]  /*11d60*/  F2FP.BF16.F32.PACK_AB R132, R156, R88 ;  /* 0x000000589c84723e */ /* 0x000fe400000010ff */
[----:B------:R-:W-:Y:S02]  /*11d70*/  F2FP.BF16.F32.PACK_AB R133, R90, R89 ;  /* 0x000000595a85723e */ /* 0x000fe400000010ff */
[----:B------:R-:W-:Y:S02]  /*11d80*/  F2FP.BF16.F32.PACK_AB R134, R126, R122 ;  /* 0x0000007a7e86723e */ /* 0x000fe400000010ff */
[----:B------:R-:W-:Y:S02]  /*11d90*/  F2FP.BF16.F32.PACK_AB R135, R124, R157 ;  /* 0x0000009d7c87723e */ /* 0x000fe400000010ff */
[----:B------:R-:W-:Y:S01]  /*11da0*/  MOV R105, R92 ;  /* 0x0000005c00697202 */ /* 0x000fe20000000f00 */
[----:B------:R-:W-:-:S04]  /*11db0*/  IMAD.MOV.U32 R92, RZ, RZ, R187 ;  /* 0x000000ffff5c7224 */ /* 0x000fc800078e00bb */
[C---:B------:R-:W-:Y:S06]  /*11dc0*/  HMMA.16816.F32.BF16 R188, R132.reuse, R76, R188 ;  /* 0x0000004c84bc723c */ /* 0x040fec00000418bc */
[C---:B------:R-:W-:Y:S01]  /*11dd0*/  HMMA.16816.F32.BF16 R184, R132.reuse, R78, R20 ;  /* 0x0000004e84b8723c */ /* 0x040fe20000041814 */
[----:B------:R-:W4:Y:S05]  /*11de0*/  LDSM.16.MT88.4 R20, [R240+0xf800] ;  /* 0x00f80000f014783b */ /* 0x000f2a0000004200 */
[C---:B-1----:R-:W-:Y:S06]  /*11df0*/  HMMA.16816.F32.BF16 R72, R132.reuse, R212, R24 ;  /* 0x000000d48448723c */ /* 0x042fec0000041818 */
[----:B------:R-:W-:Y:S01]  /*11e00*/  HMMA.16816.F32.BF16 R76, R132, R214, R36 ;  /* 0x000000d6844c723c */ /* 0x000fe20000041824 */
[----:B------:R-:W-:-:S02]  /*11e10*/  MOV R26, R91 ;  /* 0x0000005b001a7202 */ /* 0x000fc40000000f00 */
[----:B------:R-:W-:-:S04]  /*11e20*/  MOV R27, R90 ;  /* 0x0000005a001b7202 */ /* 0x000fc80000000f00 */
[----:B------:R-:W-:Y:S01]  /*11e30*/  IMAD.MOV.U32 R38, RZ, RZ, R89 ;  /* 0x000000ffff267224 */ /* 0x000fe200078e0059 */
[----:B------:R-:W-:Y:S02]  /*11e40*/  MOV R39, R88 ;  /* 0x0000005800277202 */ /* 0x000fe40000000f00 */
[----:B------:R-:W-:Y:S01]  /*11e50*/  HMMA.16816.F32.BF16 R88, R132, R116, R40 ;  /* 0x000000748458723c */ /* 0x000fe20000041828 */
[----:B------:R-:W-:Y:S01]  /*11e60*/  IMAD.MOV.U32 R24, RZ, RZ, R122 ;  /* 0x000000ffff187224 */ /* 0x000fe200078e007a */
[----:B------:R-:W-:-:S05]  /*11e70*/  MOV R25, R123 ;  /* 0x0000007b00197202 */ /* 0x000fca0000000f00 */
[----:B------:R-:W-:Y:S02]  /*11e80*/  MOV R40, R108 ;  /* 0x0000006c00287202 */ /* 0x000fe40000000f00 */
[----:B------:R-:W-:Y:S01]  /*11e90*/  MOV R108, R109 ;  /* 0x0000006d006c7202 */ /* 0x000fe20000000f00 */
[----:B------:R-:W-:Y:S01]  /*11ea0*/  IMAD.MOV.U32 R109, RZ, RZ, R110 ;  /* 0x000000ffff6d7224 */ /* 0x000fe200078e006e */
[----:B------:R-:W-:Y:S02]  /*11eb0*/  MOV R110, R111 ;  /* 0x0000006f006e7202 */ /* 0x000fe40000000f00 */
[----:B------:R-:W-:Y:S02]  /*11ec0*/  MOV R111, R92 ;  /* 0x0000005c006f7202 */ /* 0x000fe40000000f00 */
[----:B------:R-:W-:Y:S02]  /*11ed0*/  MOV R123, R93 ;  /* 0x0000005d007b7202 */ /* 0x000fe40000000f00 */
[----:B------:R-:W-:-:S02]  /*11ee0*/  MOV R122, R95 ;  /* 0x0000005f007a7202 */ /* 0x000fc40000000f00 */
[----:B------:R-:W-:Y:S01]  /*11ef0*/  HMMA.16816.F32.BF16 R92, R132, R118, R52 ;  /* 0x00000076845c723c */ /* 0x000fe20000041834 */
[----:B------:R-:W-:Y:S02]  /*11f00*/  IMAD.MOV.U32 R42, RZ, RZ, R156 ;  /* 0x000000ffff2a7224 */ /* 0x000fe400078e009c */
[----:B------:R-:W-:-:S04]  /*11f10*/  IMAD.MOV.U32 R156, RZ, RZ, R159 ;  /* 0x000000ffff9c7224 */ /* 0x000fc800078e009f */
[----:B------:R-:W-:Y:S01]  /*11f20*/  MOV R55, R38 ;  /* 0x0000002600377202 */ /* 0x000fe20000000f00 */
[----:B------:R-:W-:Y:S01]  /*11f30*/  IMAD.MOV.U32 R38, RZ, RZ, R24 ;  /* 0x000000ffff267224 */ /* 0x000fe200078e0018 */
[----:B------:R-:W-:Y:S02]  /*11f40*/  MOV R54, R39 ;  /* 0x0000002700367202 */ /* 0x000fe40000000f00 */
[----:B------:R-:W-:Y:S01]  /*11f50*/  MOV R39, R157 ;  /* 0x0000009d00277202 */ /* 0x000fe20000000f00 */
[----:B------:R-:W-:Y:S01]  /*11f60*/  IMAD.MOV.U32 R159, RZ, RZ, R105 ;  /* 0x000000ffff9f7224 */ /* 0x000fe200078e0069 */
[----:B------:R-:W-:Y:S02]  /*11f70*/  MOV R24, R158 ;  /* 0x0000009e00187202 */ /* 0x000fe40000000f00 */
[----:B------:R-:W-:Y:S02]  /*11f80*/  MOV R52, R174 ;  /* 0x000000ae00347202 */ /* 0x000fe40000000f00 */
[----:B------:R-:W-:-:S02]  /*11f90*/  MOV R157, R173 ;  /* 0x000000ad009d7202 */ /* 0x000fc40000000f00 */
[----:B------:R-:W-:Y:S02]  /*11fa0*/  MOV R158, R104 ;  /* 0x00000068009e7202 */ /* 0x000fe40000000f00 */
[----:B------:R-:W-:Y:S02]  /*11fb0*/  MOV R174, R106 ;  /* 0x0000006a00ae7202 */ /* 0x000fe40000000f00 */
[----:B------:R-:W-:Y:S02]  /*11fc0*/  MOV R173, R107 ;  /* 0x0000006b00ad7202 */ /* 0x000fe40000000f00 */
[----:B------:R-:W-:Y:S01]  /*11fd0*/  HMMA.16816.F32.BF16 R104, R132, R112, R140 ;  /* 0x000000708468723c */ /* 0x000fe2000004188c */
[----:B------:R-:W-:Y:S01]  /*11fe0*/  MOV R37, R25 ;  /* 0x0000001900257202 */ /* 0x000fe20000000f00 */
[----:B------:R-:W-:Y:S01]  /*11ff0*/  IMAD.MOV.U32 R25, RZ, RZ, R127 ;  /* 0x000000ffff197224 */ /* 0x000fe200078e007f */
[----:B------:R-:W-:-:S04]  /*12000*/  MOV R36, R26 ;  /* 0x0000001a00247202 */ /* 0x000fc80000000f00 */
[----:B------:R-:W-:Y:S01]  /*12010*/  MOV R140, R108 ;  /* 0x0000006c008c7202 */ /* 0x000fe20000000f00 */
[----:B------:R-:W-:Y:S01]  /*12020*/  IMAD.MOV.U32 R141, RZ, RZ, R109 ;  /* 0x000000ffff8d7224 */ /* 0x000fe200078e006d */
[----:B------:R-:W-:Y:S02]  /*12030*/  MOV R142, R110 ;  /* 0x0000006e008e7202 */ /* 0x000fe40000000f00 */
[----:B------:R-:W-:Y:S02]  /*12040*/  MOV R143, R111 ;  /* 0x0000006f008f7202 */ /* 0x000fe40000000f00 */
[----:B------:R-:W-:Y:S01]  /*12050*/  HMMA.16816.F32.BF16 R108, R132, R114, R136 ;  /* 0x00000072846c723c */ /* 0x000fe20000041888 */
[----:B------:R-:W-:Y:S02]  /*12060*/  MOV R43, R27 ;  /* 0x0000001b002b7202 */ /* 0x000fe40000000f00 */
[----:B------:R-:W-:-:S04]  /*12070*/  MOV R41, R125 ;  /* 0x0000007d00297202 */ /* 0x000fc80000000f00 */
[----:B------:R-:W-:Y:S01]  /*12080*/  IMAD.MOV.U32 R138, RZ, RZ, R122 ;  /* 0x000000ffff8a7224 */ /* 0x000fe200078e007a */
[----:B------:R-:W-:Y:S02]  /*12090*/  MOV R139, R123 ;  /* 0x0000007b008b7202 */ /* 0x000fe40000000f00 */
[----:B------:R-:W-:Y:S02]  /*120a0*/  MOV R137, R121 ;  /* 0x0000007900897202 */ /* 0x000fe40000000f00 */
[----:B------:R-:W-:Y:S02]  /*120b0*/  MOV R27, R124 ;  /* 0x0000007c001b7202 */ /* 0x000fe40000000f00 */
[----:B------:R-:W-:Y:S02]  /*120c0*/  MOV R26, R126 ;  /* 0x0000007e001a7202 */ /* 0x000fe40000000f00 */
[----:B--2---:R-:W-:Y:S01]  /*120d0*/  HMMA.16816.F32.BF16 R124, R132, R130, R56 ;  /* 0x00000082847c723c */ /* 0x004fe20000041838 */
[----:B------:R-:W-:-:S06]  /*120e0*/  MOV R53, R120 ;  /* 0x0000007800357202 */ /* 0x000fcc0000000f00 */
[----:B------:R-:W-:Y:S01]  /*120f0*/  MOV R59, R137 ;  /* 0x00000089003b7202 */ /* 0x000fe20000000f00 */
[----:B------:R-:W-:Y:S01]  /*12100*/  IMAD.MOV.U32 R57, RZ, RZ, R139 ;  /* 0x000000ffff397224 */ /* 0x000fe200078e008b */
[----:B------:R-:W-:Y:S02]  /*12110*/  MOV R58, R138 ;  /* 0x0000008a003a7202 */ /* 0x000fe40000000f00 */
[----:B---3--:R-:W-:Y:S01]  /*12120*/  HMMA.16816.F32.BF16 R136, R132, R204, R80 ;  /* 0x000000cc8488723c */ /* 0x008fe20000041850 */
[----:B------:R-:W-:-:S06]  /*12130*/  MOV R56, R140 ;  /* 0x0000008c00387202 */ /* 0x000fcc0000000f00 */
[----:B------:R-:W-:Y:S01]  /*12140*/  MOV R80, R141 ;  /* 0x0000008d00507202 */ /* 0x000fe20000000f00 */
[----:B------:R-:W-:Y:S01]  /*12150*/  IMAD.MOV.U32 R82, RZ, RZ, R143 ;  /* 0x000000ffff527224 */ /* 0x000fe200078e008f */
[----:B------:R-:W-:Y:S02]  /*12160*/  MOV R81, R142 ;  /* 0x0000008e00517202 */ /* 0x000fe40000000f00 */
[----:B------:R-:W-:Y:S01]  /*12170*/  HMMA.16816.F32.BF16 R140, R132, R206, R84 ;  /* 0x000000ce848c723c */ /* 0x000fe20000041854 */
[----:B------:R-:W-:-:S06]  /*12180*/  MOV R83, R156 ;  /* 0x0000009c00537202 */ /* 0x000fcc0000000f00 */
[----:B------:R-:W-:Y:S02]  /*12190*/  MOV R84, R157 ;  /* 0x0000009d00547202 */ /* 0x000fe40000000f00 */
[----:B------:R-:W-:Y:S02]  /*121a0*/  MOV R85, R158 ;  /* 0x0000009e00557202 */ /* 0x000fe40000000f00 */
[----:B------:R-:W-:Y:S02]  /*121b0*/  MOV R86, R159 ;  /* 0x0000009f00567202 */ /* 0x000fe40000000f00 */
[C---:B----4-:R-:W-:Y:S06]  /*121c0*/  HMMA.16816.F32.BF16 R156, R132.reuse, R202, R100 ;  /* 0x000000ca849c723c */ /* 0x050fec0000041864 */
[----:B------:R-:W-:Y:S01]  /*121d0*/  HMMA.16816.F32.BF16 R120, R132, R128, R68 ;  /* 0x000000808478723c */ /* 0x000fe20000041844 */
[----:B------:R-:W-:-:S05]  /*121e0*/  MOV R103, R172 ;  /* 0x000000ac00677202 */ /* 0x000fca0000000f00 */
[----:B------:R-:W-:Y:S07]  /*121f0*/  HMMA.16816.F32.BF16 R68, R168, R212, R28 ;  /* 0x000000d4a844723c */ /* 0x000fee000004181c */
[----:B------:R-:W-:Y:S02]  /*12200*/  MOV R28, R80 ;  /* 0x00000050001c7202 */ /* 0x000fe40000000f00 */
[----:B------:R-:W-:Y:S02]  /*12210*/  MOV R213, R81 ;  /* 0x0000005100d57202 */ /* 0x000fe40000000f00 */
[----:B------:R-:W-:-:S02]  /*12220*/  MOV R212, R82 ;  /* 0x0000005200d47202 */ /* 0x000fc40000000f00 */
[----:B------:R-:W-:Y:S02]  /*12230*/  MOV R29, R83 ;  /* 0x00000053001d7202 */ /* 0x000fe40000000f00 */
[----:B------:R-:W-:Y:S07]  /*12240*/  HMMA.16816.F32.BF16 R80, R168, R214, R32 ;  /* 0x000000d6a850723c */ /* 0x000fee0000041820 */
[----:B------:R-:W-:Y:S01]  /*12250*/  IMAD.MOV.U32 R215, RZ, RZ, R103 ;  /* 0x000000ffffd77224 */ /* 0x000fe200078e0067 */
[----:B------:R-:W-:-:S03]  /*12260*/  MOV R32, R84 ;  /* 0x0000005400207202 */ /* 0x000fc60000000f00 */
[----:B------:R-:W-:Y:S01]  /*12270*/  FADD.FTZ R218, R218, R215 ;  /* 0x000000d7dada7221 */ /* 0x000fe20000010000 */
[----:B------:R-:W-:Y:S01]  /*12280*/  FADD.FTZ R216, R216, R209 ;  /* 0x000000d1d8d87221 */ /* 0x000fe20000010000 */
[----:B------:R-:W-:Y:S01]  /*12290*/  FADD.FTZ R198, R198, R208 ;  /* 0x000000d0c6c67221 */ /* 0x000fe20000010000 */
        /* <DEDUP_REMOVED lines=16> */
[----:B------:R-:W-:Y:S01]  /*123a0*/  FADD.FTZ R230, R230, R231 ;  /* 0x000000e7e6e67221 */ /* 0x000fe20000010000 */
[----:B------:R-:W-:Y:S01]  /*123b0*/  FADD.FTZ R226, R226, R227 ;  /* 0x000000e3e2e27221 */ /* 0x000fe20000010000 */
[----:B------:R-:W-:Y:S01]  /*123c0*/  HMMA.16816.F32.BF16 R172, R132, R20, R96 ;  /* 0x0000001484ac723c */ /* 0x000fe20000041860 */
[----:B------:R-:W-:Y:S01]  /*123d0*/  MOV R35, R85 ;  /* 0x0000005500237202 */ /* 0x000fe20000000f00 */
[----:B------:R-:W-:Y:S01]  /*123e0*/  IMAD.MOV.U32 R30, RZ, RZ, R102 ;  /* 0x000000ffff1e7224 */ /* 0x000fe200078e0066 */
[----:B------:R-:W-:Y:S01]  /*123f0*/  MOV R34, R87 ;  /* 0x0000005700227202 */ /* 0x000fe20000000f00 */
[----:B------:R-:W-:Y:S01]  /*12400*/  FADD.FTZ R235, R235, R236 ;  /* 0x000000ecebeb7221 */ /* 0x000fe20000010000 */
[----:B------:R-:W-:Y:S01]  /*12410*/  MOV R31, R101 ;  /* 0x00000065001f7202 */ /* 0x000fe20000000f00 */
[C---:B------:R-:W-:Y:S01]  /*12420*/  HMMA.16816.F32.BF16 R84, R168.reuse, R116, R44 ;  /* 0x00000074a854723c */ /* 0x040fe2000004182c */
[----:B------:R-:W-:Y:S01]  /*12430*/  FADD.FTZ R239, R238, R239 ;  /* 0x000000efeeef7221 */ /* 0x000fe20000010000 */
[----:B------:R-:W-:Y:S01]  /*12440*/  FADD.FTZ R229, R229, R230 ;  /* 0x000000e6e5e57221 */ /* 0x000fe20000010000 */
[----:B------:R-:W-:Y:S01]  /*12450*/  FADD.FTZ R225, R225, R226 ;  /* 0x000000e2e1e17221 */ /* 0x000fe20000010000 */
[----:B------:R1:W5:Y:S02]  /*12460*/  LDL.LU R209, [R1+0x70] ;  /* 0x0000700001d17983 */ /* 0x0003640000300800 */
[----:B------:R-:W-:Y:S01]  /*12470*/  HMMA.16816.F32.BF16 R96, R168, R118, R48 ;  /* 0x00000076a860723c */ /* 0x000fe20000041830 */
[----:B------:R-:W-:Y:S01]  /*12480*/  FADD.FTZ R235, R234, R235 ;  /* 0x000000ebeaeb7221 */ /* 0x000fe20000010000 */
[----:B------:R-:W-:-:S04]  /*12490*/  FADD.FTZ R229, R228, R229 ;  /* 0x000000e5e4e57221 */ /* 0x000fc80000010000 */
[C---:B------:R-:W-:Y:S01]  /*124a0*/  HMMA.16816.F32.BF16 R152, R132.reuse, R200, R152 ;  /* 0x000000c88498723c */ /* 0x040fe20000041898 */
[----:B------:R-:W-:Y:S01]  /*124b0*/  FADD.FTZ R224, R224, R225 ;  /* 0x000000e1e0e07221 */ /* 0x000fe20000010000 */
[----:B------:R1:W5:Y:S04]  /*124c0*/  LDL.LU R208, [R1+0x6c] ;  /* 0x00006c0001d07983 */ /* 0x0003680000300800 */
        /* <DEDUP_REMOVED lines=10> */
[----:B------:R-:W-:-:S05]  /*12570*/  FADD.FTZ R235, R35, R235 ;  /* 0x000000eb23eb7221 */ /* 0x000fca0000010000 */
[----:B------:R-:W-:Y:S01]  /*12580*/  HMMA.16816.F32.BF16 R168, R168, R22, R4 ;  /* 0x00000016a8a8723c */ /* 0x000fe20000041804 */
[----:B------:R-:W-:-:S06]  /*12590*/  FADD.FTZ R229, R212, R229 ;  /* 0x000000e5d4e57221 */ /* 0x000fcc0000010000 */
[----:B------:R-:W-:Y:S01]  /*125a0*/  FADD.FTZ R4, R34, R239 ;  /* 0x000000ef22047221 */ /* 0x000fe20000010000 */
[----:B------:R-:W-:-:S03]  /*125b0*/  FADD.FTZ R224, R221, R224 ;  /* 0x000000e0dde07221 */ /* 0x000fc60000010000 */
        /* <DEDUP_REMOVED lines=29> */
[----:B------:R1:W-:Y:S01]  /*12790*/  STL [R1+0x40], R5 ;  /* 0x0000400501007387 */ /* 0x0003e20000100800 */
[----:B--2---:R-:W-:-:S05]  /*127a0*/  FADD.FTZ R4, R27, R224 ;  /* 0x000000e01b047221 */ /* 0x004fca0000010000 */
[----:B------:R1:W-:Y:S01]  /*127b0*/  STL [R1+0x48], R4 ;  /* 0x0000480401007387 */ /* 0x0003e20000100800 */
[----:B------:R-:W-:Y:S01]  /*127c0*/  @UP0 UIADD3 UR18, UR18, -0x4, URZ ;  /* 0xfffffffc12120890 */ /* 0x000fe2000fffe03f */
[----:B------:R-:W-:Y:S11]  /*127d0*/  @P0 BRA `(.L_x_427) ;  /* 0x0000000000040947 */ /* 0x000ff60003800000 */
.L_x_420:
[----:B------:R-:W-:-:S12]  /*127e0*/  UIADD3 UR18, UR28, -0x1, URZ ;  /* 0xffffffff1c127890 */ /* 0x000fd8000fffe03f */
.L_x_427:
[----:B------:R-:W-:-:S13]  /*127f0*/  ISETP.LE.AND P0, PT, RZ, UR18, PT ;  /* 0x00000012ff007c0c */ /* 0x000fda000bf03270 */
[----:B------:R-:W-:Y:S05]  /*12800*/  @!P0 BRA `(.L_x_428) ;  /* 0x00000044007c8947 */ /* 0x000fea0003800000 */
[----:B-12---:R-:W1:Y:S01]  /*12810*/  S2R R5, SR_TID.X ;  /* 0x0000000000057919 */ /* 0x006e620000002100 */
        /* <DEDUP_REMOVED lines=26> */
.L_x_431:
[----:B------:R-:W2:Y:S01]  /*129c0*/  LDL.64 R228, [R1+0x28] ;  /* 0x0000280001e47983 */ /* 0x000ea20000100a00 */
[----:B------:R-:W1:Y:S01]  /*129d0*/  @!P3 LDC.64 R204, c[0x0][0x218] ;  /* 0x00008600ffccbb82 */ /* 0x000e620000000a00 */
        /* <DEDUP_REMOVED lines=9> */
[----:B------:R-:W-:Y:S01]  /*12a70*/  IMAD.U32 R207, RZ, RZ, UR24 ;  /* 0x00000018ffcf7e24 */ /* 0x000fe2000f8e00ff */
[----:B------:R-:W-:Y:S01]  /*12a80*/  UIADD3 UR9, UR25, UR9, URZ ;  /* 0x0000000919097290 */ /* 0x000fe2000fffe03f */
[----:B------:R-:W4:Y:S05]  /*12a90*/  @!P3 LDC.64 R212, c[0x0][0x218] ;  /* 0x00008600ffd4bb82 */ /* 0x000f2a0000000a00 */
[----:B------:R-:W-:Y:S03]  /*12aa0*/  IMAD.U32 R196, RZ, RZ, UR9 ;  /* 0x00000009ffc47e24 */ /* 0x000fe6000f8e00ff */
[----:B------:R-:W4:Y:S08]  /*12ab0*/  @!P2 LDC.64 R210, c[0x0][0x218] ;  /* 0x00008600ffd2ab82 */ /* 0x000f300000000a00 */
[----:B------:R-:W4:Y:S01]  /*12ac0*/  @!P3 LDC.64 R208, c[0x0][0x218] ;  /* 0x00008600ffd0bb82 */ /* 0x000f220000000a00 */
[----:B--2---:R-:W-:Y:S04]  /*12ad0*/  LEA R215, P0, R215, R228, 0x6 ;  /* 0x000000e4d7d77211 */ /* 0x004fe800078030ff */
[----:B---3--:R-:W-:Y:S02]  /*12ae0*/  LEA.HI.X R196, R207, R225, R196, 0x6, P0 ;  /* 0x000000e1cfc47211 */ /* 0x008fe400000f34c4 */
[C---:B-1----:R-:W-:Y:S01]  /*12af0*/  @!P3 LEA R220, P0, R215.reuse, R204, 0x1 ;  /* 0x000000ccd7dcb211 */ /* 0x042fe200078008ff */
[----:B------:R-:W1:Y:S03]  /*12b00*/  @!P2 LDC.64 R206, c[0x0][0x218] ;  /* 0x00008600ffceab82 */ /* 0x000e660000000a00 */
[C-C-:B------:R-:W-:Y:S02]  /*12b10*/  @!P3 LEA.HI.X R221, R215.reuse, R205, R196.reuse, 0x1, P0 ;  /* 0x000000cdd7ddb211 */ /* 0x140fe400000f0cc4 */
[C---:B-----5:R-:W-:Y:S03]  /*12b20*/  @!P2 LEA R216, P0, R215.reuse, R202, 0x1 ;  /* 0x000000cad7d8a211 */ /* 0x060fe600078008ff */
[----:B------:R-:W-:Y:S01]  /*12b30*/  @!PT LDS RZ, [RZ] ;  /* 0x00000000fffff984 */ /* 0x000fe20000000800 */
[----:B------:R-:W-:Y:S01]  /*12b40*/  @!PT LDS RZ, [RZ] ;  /* 0x00000000fffff984 */ /* 0x000fe20000000800 */
[----:B------:R-:W-:Y:S01]  /*12b50*/  @!PT LDS RZ, [RZ] ;  /* 0x00000000fffff984 */ /* 0x000fe20000000800 */
[----:B------:R2:W-:Y:S01]  /*12b60*/  @!P3 LDGSTS.E.BYPASS.LTC128B.128 [R252+0x8000], desc[UR20][R220.64] ;  /* 0x08000000dcfcbfae */ /* 0x0005e2000b901d54 */
[C---:B------:R-:W-:Y:S01]  /*12b70*/  @!P2 LEA.HI.X R217, R215.reuse, R203, R196, 0x1, P0 ;  /* 0x000000cbd7d9a211 */ /* 0x040fe200000f0cc4 */
[----:B------:R-:W3:Y:S01]  /*12b80*/  @!P3 LDC.64 R204, c[0x0][0x218] ;  /* 0x00008600ffccbb82 */ /* 0x000ee20000000a00 */
[----:B------:R-:W-:Y:S01]  /*12b90*/  IADD3 R215, P1, R215, UR32, RZ ;  /* 0x00000020d7d77c10 */ /* 0x000fe2000ff3e0ff */
[----:B------:R1:W-:Y:S03]  /*12ba0*/  @P2 STS.128 [R252+0xa000], RZ ;  /* 0x00a000fffc002388 */ /* 0x0003e60000000c00 */
[C---:B----4-:R-:W-:Y:S01]  /*12bb0*/  @!P3 LEA R218, P0, R215.reuse, R212, 0x1 ;  /* 0x000000d4d7dab211 */ /* 0x050fe200078008ff */
[----:B------:R-:W-:Y:S01]  /*12bc0*/  @!PT LDS RZ, [RZ] ;  /* 0x00000000fffff984 */ /* 0x000fe20000000800 */
[----:B------:R-:W-:Y:S01]  /*12bd0*/  @!PT LDS RZ, [RZ] ;  /* 0x00000000fffff984 */ /* 0x000fe20000000800 */
[----:B------:R-:W-:Y:S01]  /*12be0*/  @!PT LDS RZ, [RZ] ;  /* 0x00000000fffff984 */ /* 0x000fe20000000800 */
[----:B------:R4:W-:Y:S01]  /*12bf0*/  @!P2 LDGSTS.E.BYPASS.LTC128B.128 [R252+0xa000], desc[UR20][R216.64+0x80] ;  /* 0x0a000080d8fcafae */ /* 0x0009e2000b901d54 */
[----:B------:R-:W-:Y:S01]  /*12c00*/  IADD3.X R196, R196, UR31, RZ, P1, !PT ;  /* 0x0000001fc4c47c10 */ /* 0x000fe20008ffe4ff */
[----:B------:R-:W5:Y:S01]  /*12c10*/  @!P2 LDC.64 R202, c[0x0][0x218] ;  /* 0x00008600ffcaab82 */ /* 0x000f620000000a00 */
[C---:B------:R-:W-:Y:S01]  /*12c20*/  IADD3 R212, P5, R215.reuse, UR32, RZ ;  /* 0x00000020d7d47c10 */ /* 0x040fe2000ffbe0ff */
[----:B------:R4:W-:Y:S01]  /*12c30*/  @P3 STS.128 [R252+0x8800], RZ ;  /* 0x008800fffc003388 */ /* 0x0009e20000000c00 */
[C-C-:B------:R-:W-:Y:S02]  /*12c40*/  @!P3 LEA.HI.X R219, R215.reuse, R213, R196.reuse, 0x1, P0 ;  /* 0x000000d5d7dbb211 */ /* 0x140fe400000f0cc4 */
[C---:B------:R-:W-:Y:S02]  /*12c50*/  @!P2 LEA R214, P0, R215.reuse, R210, 0x1 ;  /* 0x000000d2d7d6a211 */ /* 0x040fe400078008ff */
[C---:B------:R-:W-:Y:S01]  /*12c60*/  IADD3 R210, P6, R212.reuse, UR32, RZ ;  /* 0x00000020d4d27c10 */ /* 0x040fe2000ffde0ff */
[----:B------:R-:W-:Y:S01]  /*12c70*/  @!PT LDS RZ, [RZ] ;  /* 0x00000000fffff984 */ /* 0x000fe20000000800 */
[----:B------:R-:W-:Y:S01]  /*12c80*/  @!PT LDS RZ, [RZ] ;  /* 0x00000000fffff984 */ /* 0x000fe20000000800 */
[----:B------:R-:W-:Y:S01]  /*12c90*/  @!PT LDS RZ, [RZ] ;  /* 0x00000000fffff984 */ /* 0x000fe20000000800 */
[----:B------:R4:W-:Y:S01]  /*12ca0*/  @!P3 LDGSTS.E.BYPASS.LTC128B.128 [R252+0x8800], desc[UR20][R218.64] ;  /* 0x08800000dafcbfae */ /* 0x0009e2000b901d54 */
[----:B------:R-:W-:Y:S03]  /*12cb0*/  @!P2 LEA.HI.X R215, R215, R211, R196, 0x1, P0 ;  /* 0x000000d3d7d7a211 */ /* 0x000fe600000f0cc4 */
[----:B------:R4:W-:Y:S04]  /*12cc0*/  @P2 STS.128 [R252+0xa800], RZ ;  /* 0x00a800fffc002388 */ /* 0x0009e80000000c00 */
[----:B------:R-:W-:Y:S01]  /*12cd0*/  @!PT LDS RZ, [RZ] ;  /* 0x00000000fffff984 */ /* 0x000fe20000000800 */
[----:B------:R-:W-:Y:S01]  /*12ce0*/  @!PT LDS RZ, [RZ] ;  /* 0x00000000fffff984 */ /* 0x000fe20000000800 */
[----:B------:R-:W-:Y:S01]  /*12cf0*/  @!PT LDS RZ, [RZ] ;  /* 0x00000000fffff984 */ /* 0x000fe20000000800 */
[----:B------:R4:W-:Y:S01]  /*12d00*/  @!P2 LDGSTS.E.BYPASS.LTC128B.128 [R252+0xa800], desc[UR20][R214.64+0x80] ;  /* 0x0a800080d6fcafae */ /* 0x0009e2000b901d54 */
[----:B--2---:R-:W-:Y:S02]  /*12d10*/  @!P3 LEA R220, P1, R212, R208, 0x1 ;  /* 0x000000d0d4dcb211 */ /* 0x004fe400078208ff */
[----:B------:R-:W-:Y:S01]  /*12d20*/  IADD3.X R208, R196, UR31, RZ, P5, !PT ;  /* 0x0000001fc4d07c10 */ /* 0x000fe2000affe4ff */
[----:B------:R4:W-:Y:S01]  /*12d30*/  @P3 STS.128 [R252+0x9000], RZ ;  /* 0x009000fffc003388 */ /* 0x0009e20000000c00 */
[----:B---3--:R-:W-:Y:S02]  /*12d40*/  @!P3 LEA R204, P5, R210, R204, 0x1 ;  /* 0x000000ccd2ccb211 */ /* 0x008fe400078a08ff */
[C-C-:B------:R-:W-:Y:S02]  /*12d50*/  @!P3 LEA.HI.X R221, R212.reuse, R209, R208.reuse, 0x1, P1 ;  /* 0x000000d1d4ddb211 */ /* 0x140fe400008f0cd0 */
[----:B-1----:R-:W-:Y:S02]  /*12d60*/  @!P2 LEA R206, P1, R212, R206, 0x1 ;  /* 0x000000ced4cea211 */ /* 0x002fe400078208ff */
[----:B-----5:R-:W-:Y:S01]  /*12d70*/  @!P2 LEA R202, P0, R210, R202, 0x1 ;  /* 0x000000cad2caa211 */ /* 0x020fe200078008ff */
[----:B------:R-:W-:Y:S01]  /*12d80*/  @!PT LDS RZ, [RZ] ;  /* 0x00000000fffff984 */ /* 0x000fe20000000800 */
[----:B------:R-:W-:Y:S01]  /*12d90*/  @!PT LDS RZ, [RZ] ;  /* 0x00000000fffff984 */ /* 0x000fe20000000800 */
[----:B------:R-:W-:Y:S01]  /*12da0*/  @!PT LDS RZ, [RZ] ;  /* 0x00000000fffff984 */ /* 0x000fe20000000800 */
[----:B------:R4:W-:Y:S01]  /*12db0*/  @!P3 LDGSTS.E.BYPASS.LTC128B.128 [R252+0x9000], desc[UR20][R220.64] ;  /* 0x09000000dcfcbfae */ /* 0x0009e2000b901d54 */
[----:B------:R-:W-:Y:S02]  /*12dc0*/  @!P2 LEA.HI.X R207, R212, R207, R208, 0x1, P1 ;  /* 0x000000cfd4cfa211 */ /* 0x000fe400008f0cd0 */
[----:B------:R-:W-:Y:S01]  /*12dd0*/  IADD3.X R196, R208, UR31, RZ, P6, !PT ;  /* 0x0000001fd0c47c10 */ /* 0x000fe2000b7fe4ff */
[----:B------:R4:W-:Y:S03]  /*12de0*/  @P2 STS.128 [R252+0xb000], RZ ;  /* 0x00b000fffc002388 */ /* 0x0009e60000000c00 */
[C-C-:B------:R-:W-:Y:S01]  /*12df0*/  @!P3 LEA.HI.X R205, R210.reuse, R205, R196.reuse, 0x1, P5 ;  /* 0x000000cdd2cdb211 */ /* 0x140fe200028f0cc4 */
        /* <DEDUP_REMOVED lines=17> */
.L_x_429:
[----:B--23--:R-:W2:Y:S01]  /*12f10*/  LDL.64 R4, [R1+0x38] ;  /* 0x0000380001047983 */ /* 0x00cea20000100a00 */
[----:B------:R-:W-:Y:S01]  /*12f20*/  IMAD.U32 R60, RZ, RZ, UR18 ;  /* 0x00000012ff3c7e24 */ /* 0x000fe2000f8e00ff */
[----:B------:R-:W-:Y:S04]  /*12f30*/  DEPBAR.LE SB0, 0x0 ;  /* 0x000080000000791a */ /* 0x000fe80000000000 */
[----:B------:R-:W3:Y:S01]  /*12f40*/  LDL R2, [R1+0x20] ;  /* 0x0000200001027983 */ /* 0x000ee20000100800 */
[----:B------:R-:W-:Y:S02]  /*12f50*/  USHF.R.S32.HI UR10, URZ, 0x1f, UR18 ;  /* 0x0000001f3f0a7899 */ /* 0x000fe40008011412 */
[----:B------:R-:W-:Y:S03]  /*12f60*/  UIMAD UR9, UR12, UR18, URZ ;  /* 0x000000120c0972a4 */ /* 0x000fe6000f8e023f */
[----:B------:R-:W4:Y:S01]  /*12f70*/  LDL R0, [R1+0x18] ;  /* 0x0000180001007983 */ /* 0x000f220000100800 */
[----:B------:R-:W-:Y:S05]  /*12f80*/  UIMAD UR9, UR10, UR13, UR9 ;  /* 0x0000000d0a0972a4 */ /* 0x000fea000f8e0209 */
[----:B------:R-:W5:Y:S06]  /*12f90*/  LDL R7, [R1+0x1c] ;  /* 0x00001c0001077983 */ /* 0x000f6c0000100800 */
[----:B------:R-:W5:Y:S06]  /*12fa0*/  LDL R6, [R1+0x10] ;  /* 0x0000100001067983 */ /* 0x000f6c0000100800 */
[----:B------:R-:W5:Y:S06]  /*12fb0*/  LDL R10, [R1+0x14] ;  /* 0x00001400010a7983 */ /* 0x000f6c0000100800 */
[----:B------:R-:W5:Y:S06]  /*12fc0*/  LDL R9, [R1+0x8] ;  /* 0x0000080001097983 */ /* 0x000f6c0000100800 */
[----:B------:R-:W5:Y:S01]  /*12fd0*/  LDL R8, [R1] ;  /* 0x0000000001087983 */ /* 0x000f620000100800 */
[----:B------:R-:W-:Y:S06]  /*12fe0*/  BAR.SYNC.DEFER_BLOCKING 0x0 ;  /* 0x0000000000007b1d */ /* 0x000fec0000010000 */
[----:B------:R-:W-:Y:S01]  /*12ff0*/  @P3 STS.128 [R252+0xc000], RZ ;  /* 0x00c000fffc003388 */ /* 0x000fe20000000c00 */
[----:B------:R-:W1:Y:S02]  /*13000*/  S2R R196, SR_TID.X ;  /* 0x0000000000c47919 */ /* 0x000e640000002100 */
[----:B-1----:R-:W-:Y:S05]  /*13010*/  IMAD.SHL.U32 R196, R196, 0x2, RZ ;  /* 0x00000002c4c47824 */ /* 0x002fea00078e00ff */
[----:B------:R-:W-:Y:S01]  /*13020*/  LOP3.LUT R196, R196, 0x6, RZ, 0xc0, !PT ;  /* 0x00000006c4c47812 */ /* 0x000fe200078ec0ff */
[----:B--2---:R-:W-:Y:S02]  /*13030*/  IMAD.WIDE.U32 R60, R60, UR13, R4 ;  /* 0x0000000d3c3c7c25 */ /* 0x004fe4000f8e0004 */
[----:B------:R-:W2:Y:S02]  /*13040*/  LDL R5, [R1+0xc] ;  /* 0x00000c0001057983 */ /* 0x000ea40000100800 */
[----:B------:R-:W-:Y:S04]  /*13050*/  VIADD R64, R61, UR9 ;  /* 0x000000093d407c36 */ /* 0x000fe80008000000 */
[----:B------:R-:W2:Y:S01]  /*13060*/  LDL R4, [R1+0x4] ;  /* 0x0000040001047983 */ /* 0x000ea20000100800 */
[----:B---3--:R-:W-:Y:S02]  /*13070*/  ISETP.GE.AND P2, PT, R2, UR8, PT ;  /* 0x0000000802007c0c */ /* 0x008fe4000bf46270 */
[C---:B----4-:R-:W-:Y:S02]  /*13080*/  @!P3 LEA R202, P4, R60.reuse, R0, 0x1 ;  /* 0x000000003ccab211 */ /* 0x050fe400078808ff */
[C---:B------:R-:W-:Y:S02]  /*13090*/  IADD3 R0, P1, R60.reuse, UR23, RZ ;  /* 0x000000173c007c10 */ /* 0x040fe4000ff3e0ff */
[--C-:B-----5:R-:W-:Y:S02]  /*130a0*/  @!P3 LEA.HI.X R203, R60, R7, R64.reuse, 0x1, P4 ;  /* 0x000000073ccbb211 */ /* 0x120fe400020f0c40 */
[----:B------:R-:W-:Y:S03]  /*130b0*/  IADD3.X R65, R64, UR22, RZ, P1, !PT ;  /* 0x0000001640417c10 */ /* 0x000fe60008ffe4ff */
[----:B------:R-:W-:Y:S01]  /*130c0*/  @!PT LDS RZ, [RZ] ;  /* 0x00000000fffff984 */ /* 0x000fe20000000800 */
[----:B------:R-:W-:Y:S01]  /*130d0*/  @!PT LDS RZ, [RZ] ;  /* 0x00000000fffff984 */ /* 0x000fe20000000800 */
[----:B------:R-:W-:Y:S01]  /*130e0*/  @!PT LDS RZ, [RZ] ;  /* 0x00000000fffff984 */ /* 0x000fe20000000800 */
[----:B------:R1:W-:Y:S02]  /*130f0*/  @!P3 LDGSTS.E.BYPASS.LTC128B.128 [R252+0xc000], desc[UR20][R202.64] ;  /* 0x0c000000cafcbfae */ /* 0x0003e4000b901d54 */
[----:B------:R-:W3:Y:S04]  /*13100*/  @!P2 LDC.64 R2, c[0x0][0x220] ;  /* 0x00008800ff02ab82 */ /* 0x000ee80000000a00 */
[----:B------:R-:W-:Y:S04]  /*13110*/  @P2 STS.128 [R252+0xe000], RZ ;  /* 0x00e000fffc002388 */ /* 0x000fe80000000c00 */
[----:B------:R-:W4:Y:S01]  /*13120*/  @!P2 LDC.64 R62, c[0x0][0x220] ;  /* 0x00008800ff3eab82 */ /* 0x000f220000000a00 */
[C---:B---3--:R-:W-:Y:S04]  /*13130*/  @!P2 LEA R66, P0, R60.reuse, R2, 0x1 ;  /* 0x000000023c42a211 */ /* 0x048fe800078008ff */
[----:B------:R-:W-:Y:S03]  /*13140*/  @!P2 LEA.HI.X R67, R60, R3, R64, 0x1, P0 ;  /* 0x000000033c43a211 */ /* 0x000fe600000f0c40 */
[----:B------:R-:W3:Y:S01]  /*13150*/  @!P2 LDC.64 R60, c[0x0][0x220] ;  /* 0x00008800ff3cab82 */ /* 0x000ee20000000a00 */
[C---:B------:R-:W-:Y:S01]  /*13160*/  @!P3 LEA R6, P0, R0.reuse, R6, 0x1 ;  /* 0x000000060006b211 */ /* 0x040fe200078008ff */
[----:B------:R-:W-:Y:S01]  /*13170*/  @!PT LDS RZ, [RZ] ;  /* 0x00000000fffff984 */ /* 0x000fe20000000800 */
[----:B------:R-:W-:Y:S01]  /*13180*/  @!PT LDS RZ, [RZ] ;  /* 0x00000000fffff984 */ /* 0x000fe20000000800 */
[----:B------:R-:W-:Y:S01]  /*13190*/  @!PT LDS RZ, [RZ] ;  /* 0x00000000fffff984 */ /* 0x000fe20000000800 */
[----:B------:R5:W-:Y:S01]  /*131a0*/  @!P2 LDGSTS.E.BYPASS.LTC128B.128 [R252+0xe000], desc[UR20][R66.64+0x80] ;  /* 0x0e00008042fcafae */ /* 0x000be2000b901d54 */
[C---:B------:R-:W-:Y:S02]  /*131b0*/  IADD3 R64, P1, R0.reuse, UR23, RZ ;  /* 0x0000001700407c10 */ /* 0x040fe4000ff3e0ff */
[C-C-:B------:R-:W-:Y:S03]  /*131c0*/  @!P3 LEA.HI.X R7, R0.reuse, R10, R65.reuse, 0x1, P0 ;  /* 0x0000000a0007b211 */ /* 0x140fe600000f0c41 */
[----:B------:R-:W-:Y:S01]  /*131d0*/  @P3 STS.128 [R252+0xc800], RZ ;  /* 0x00c800fffc003388 */ /* 0x000fe20000000c00 */
[----:B----4-:R-:W-:Y:S01]  /*131e0*/  @!P2 LEA R10, P0, R0, R62, 0x1 ;  /* 0x0000003e000aa211 */ /* 0x010fe200078008ff */
[----:B------:R-:W4:Y:S01]  /*131f0*/  @!P2 LDC.64 R2, c[0x0][0x220] ;  /* 0x00008800ff02ab82 */ /* 0x000f220000000a00 */
[----:B------:R-:W-:Y:S03]  /*13200*/  IADD3 R62, P4, R64, UR23, RZ ;  /* 0x00000017403e7c10 */ /* 0x000fe6000ff9e0ff */
[----:B------:R-:W-:Y:S01]  /*13210*/  @!PT LDS RZ, [RZ] ;  /* 0x00000000fffff984 */ /* 0x000fe20000000800 */
[----:B------:R-:W-:Y:S01]  /*13220*/  @!PT LDS RZ, [RZ] ;  /* 0x00000000fffff984 */ /* 0x000fe20000000800 */
[----:B------:R-:W-:Y:S01]  /*13230*/  @!PT LDS RZ, [RZ] ;  /* 0x00000000fffff984 */ /* 0x000fe20000000800 */
[----:B------:R-:W-:Y:S01]  /*13240*/  @!P3 LDGSTS.E.BYPASS.LTC128B.128 [R252+0xc800], desc[UR20][R6.64] ;  /* 0x0c80000006fcbfae */ /* 0x000fe2000b901d54 */
[----:B------:R-:W-:Y:S01]  /*13250*/  @!P2 LEA.HI.X R11, R0, R63, R65, 0x1, P0 ;  /* 0x0000003f000ba211 */ /* 0x000fe200000f0c41 */
[----:B------:R-:W-:Y:S01]  /*13260*/  IMAD.U32 R0, RZ, RZ, UR18 ;  /* 0x00000012ff007e24 */ /* 0x000fe2000f8e00ff */
[----:B-1----:R-:W-:Y:S03]  /*13270*/  @!P3 LEA R202, P0, R64, R9, 0x1 ;  /* 0x0000000940cab211 */ /* 0x002fe600078008ff */
[----:B------:R-:W-:Y:S01]  /*13280*/  @P2 STS.128 [R252+0xe800], RZ ;  /* 0x00e800fffc002388 */ /* 0x000fe20000000c00 */
[----:B------:R-:W-:Y:S05]  /*13290*/  IMAD R0, R0, 0x40, R196 ;  /* 0x0000004000007824 */ /* 0x000fea00078e02c4 */
[----:B------:R-:W-:Y:S01]  /*132a0*/  @!PT LDS RZ, [RZ] ;  /* 0x00000000fffff984 */ /* 0x000fe20000000800 */
[----:B------:R-:W-:Y:S01]  /*132b0*/  @!PT LDS RZ, [RZ] ;  /* 0x00000000fffff984 */ /* 0x000fe20000000800 */
[----:B------:R-:W-:Y:S01]  /*132c0*/  @!PT LDS RZ, [RZ] ;  /* 0x00000000fffff984 */ /* 0x000fe20000000800 */
[----:B------:R-:W-:Y:S01]  /*132d0*/  @!P2 LDGSTS.E.BYPASS.LTC128B.128 [R252+0xe800], desc[UR20][R10.64+0x80] ;  /* 0x0e8000800afcafae */ /* 0x000fe2000b901d54 */
[C---:B------:R-:W-:Y:S05]  /*132e0*/  VIADD R196, R0.reuse, 0x8 ;  /* 0x0000000800c47836 */ /* 0x040fea0000000000 */
[----:B------:R-:W-:Y:S01]  /*132f0*/  @P3 STS.128 [R252+0xd000], RZ ;  /* 0x00d000fffc003388 */ /* 0x000fe20000000c00 */
[----:B------:R-:W-:Y:S01]  /*13300*/  VIADD R200, R0, 0x9 ;  /* 0x0000000900c87836 */ /* 0x000fe20000000000 */
[----:B-----5:R-:W-:Y:S02]  /*13310*/  IADD3.X R67, R65, UR22, RZ, P1, !PT ;  /* 0x0000001641437c10 */ /* 0x020fe40008ffe4ff */
[C---:B---3--:R-:W-:Y:S02]  /*13320*/  @!P2 LEA R60, P1, R64.reuse, R60, 0x1 ;  /* 0x0000003c403ca211 */ /* 0x048fe400078208ff */
[----:B------:R-:W-:Y:S02]  /*13330*/  IADD3.X R63, R67, UR22, RZ, P4, !PT ;  /* 0x00000016433f7c10 */ /* 0x000fe4000a7fe4ff */
[--C-:B------:R-:W-:Y:S02]  /*13340*/  @!P2 LEA.HI.X R61, R64, R61, R67.reuse, 0x1, P1 ;  /* 0x0000003d403da211 */ /* 0x100fe400008f0c43 */
[----:B------:R-:W-:Y:S02]  /*13350*/  @!P3 LEA R66, P4, R62, R8, 0x1 ;  /* 0x000000083e42b211 */ /* 0x000fe400078808ff */
        /* <DEDUP_REMOVED lines=8> */
[----:B------:R-:W-:Y:S03]  /*133e0*/  ISETP.LT.AND P4, PT, RZ, UR18, PT ;  /* 0x00000012ff007c0c */ /* 0x000fe6000bf81270 */
[----:B------:R-:W-:Y:S06]  /*133f0*/  @P2 STS.128 [R252+0xf000], RZ ;  /* 0x00f000fffc002388 */ /* 0x000fec0000000c00 */
[----:B------:R-:W-:Y:S01]  /*13400*/  @!PT LDS RZ, [RZ] ;  /* 0x00000000fffff984 */ /* 0x000fe20000000800 */
[----:B------:R-:W-:Y:S01]  /*13410*/  @!PT LDS RZ, [RZ] ;  /* 0x00000000fffff984 */ /* 0x000fe20000000800 */
[----:B------:R-:W-:Y:S01]  /*13420*/  @!PT LDS RZ, [RZ] ;  /* 0x00000000fffff984 */ /* 0x000fe20000000800 */
[----:B------:R-:W-:Y:S06]  /*13430*/  @!P2 LDGSTS.E.BYPASS.LTC128B.128 [R252+0xf000], desc[UR20][R60.64+0x80] ;  /* 0x0f0000803cfcafae */ /* 0x000fec000b901d54 */
        /* <DEDUP_REMOVED lines=9> */
[----:B------:R2:W-:Y:S01]  /*134d0*/  @!P2 LDGSTS.E.BYPASS.LTC128B.128 [R252+0xf800], desc[UR20][R2.64+0x80] ;  /* 0x0f80008002fcafae */ /* 0x0005e2000b901d54 */
[C---:B-1----:R-:W-:Y:S05]  /*134e0*/  VIADD R203, R0.reuse, 0x38 ;  /* 0x0000003800cb7836 */ /* 0x042fea0000000000 */
[----:B------:R-:W-:Y:S01]  /*134f0*/  LDSM.16.M88.4 R204, [R251] ;  /* 0x00000000fbcc783b */ /* 0x000fe20000000200 */
[----:B------:R-:W-:Y:S05]  /*13500*/  I2FP.F32.S32 R203, R203 ;  /* 0x000000cb00cb7245 */ /* 0x000fea0000201400 */
[----:B------:R-:W1:Y:S06]  /*13510*/  LDSM.16.M88.4 R208, [R250+0x8000] ;  /* 0x00800000fad0783b */ /* 0x000e6c0000000200 */
[----:B------:R-:W3:Y:S06]  /*13520*/  LDSM.16.M88.4 R212, [R251+0x2000] ;  /* 0x00200000fbd4783b */ /* 0x000eec0000000200 */
[----:B------:R-:W4:Y:S01]  /*13530*/  LDSM.16.M88.4 R216, [R250+0x8800] ;  /* 0x00880000fad8783b */ /* 0x000f220000000200 */
[----:B--2---:R-:W-:Y:S05]  /*13540*/  VIADD R2, R0, 0x1 ;  /* 0x0000000100027836 */ /* 0x004fea0000000000 */
[----:B------:R-:W0:Y:S01]  /*13550*/  LDGDEPBAR ;  /* 0x00000000000079af */ /* 0x000e220000000000 */
[----:B------:R-:W-:Y:S05]  /*13560*/  I2FP.F32.S32 R3, R0 ;  /* 0x0000000000037245 */ /* 0x000fea0000201400 */
[----:B------:R-:W2:Y:S01]  /*13570*/  LDSM.16.M88.4 R220, [R250+0x9000] ;  /* 0x00900000fadc783b */ /* 0x000ea20000000200 */
[----:B------:R-:W-:Y:S05]  /*13580*/  I2FP.F32.S32 R2, R2 ;  /* 0x0000000200027245 */ /* 0x000fea0000201400 */
[----:B------:R-:W5:Y:S06]  /*13590*/  LDSM.16.M88.4 R224, [R250+0x9800] ;  /* 0x00980000fae0783b */ /* 0x000f6c0000000200 */
[----:B------:R-:W-:Y:S01]  /*135a0*/  LDSM.16.M88.4 R228, [R249] ;  /* 0x00000000f9e4783b */ /* 0x000fe20000000200 */
[-C--:B-1----:R-:W-:Y:S05]  /*135b0*/  HMMA.16816.F32.BF16 R4, R204, R208.reuse, RZ ;  /* 0x000000d0cc04723c */ /* 0x082fea00000418ff */
[----:B------:R-:W1:Y:S01]  /*135c0*/  LDSM.16.M88.4 R232, [R248] ;  /* 0x00000000f8e8783b */ /* 0x000e620000000200 */
[C---:B---3--:R-:W-:Y:S05]  /*135d0*/  HMMA.16816.F32.BF16 R8, R212.reuse, R208, RZ ;  /* 0x000000d0d408723c */ /* 0x048fea00000418ff */
[----:B------:R-:W3:Y:S01]  /*135e0*/  LDSM.16.M88.4 R236, [R249+0x2000] ;  /* 0x00200000f9ec783b */ /* 0x000ee20000000200 */
        /* <DEDUP_REMOVED lines=8> */
[-C--:B--2---:R-:W-:Y:S06]  /*13670*/  HMMA.16816.F32.BF16 R36, R204, R220.reuse, RZ ;  /* 0x000000dccc24723c */ /* 0x084fec00000418ff */
[C---:B------:R-:W-:Y:S06]  /*13680*/  HMMA.16816.F32.BF16 R40, R212.reuse, R220, RZ ;  /* 0x000000dcd428723c */ /* 0x040fec00000418ff */
[-C--:B------:R-:W-:Y:S06]  /*13690*/  HMMA.16816.F32.BF16 R44, R212, R222.reuse, RZ ;  /* 0x000000ded42c723c */ /* 0x080fec00000418ff */
[C---:B------:R-:W-:Y:S01]  /*136a0*/  HMMA.16816.F32.BF16 R48, R204.reuse, R222, RZ ;  /* 0x000000decc30723c */ /* 0x040fe200000418ff */
[----:B------:R-:W-:Y:S05]  /*136b0*/  LDSM.16.M88.4 R220, [R243+0x9000] ;  /* 0x00900000f3dc783b */ /* 0x000fea0000000200 */
[-C--:B-----5:R-:W-:Y:S06]  /*136c0*/  HMMA.16816.F32.BF16 R52, R204, R224.reuse, RZ ;  /* 0x000000e0cc34723c */ /* 0x0a0fec00000418ff */
[C---:B------:R-:W-:Y:S06]  /*136d0*/  HMMA.16816.F32.BF16 R56, R212.reuse, R224, RZ ;  /* 0x000000e0d438723c */ /* 0x040fec00000418ff */
[-C--:B------:R-:W-:Y:S01]  /*136e0*/  HMMA.16816.F32.BF16 R60, R212, R226.reuse, RZ ;  /* 0x000000e2d43c723c */ /* 0x080fe200000418ff */
[----:B------:R-:W-:Y:S05]  /*136f0*/  LDSM.16.M88.4 R212, [R248+0x1800] ;  /* 0x00180000f8d4783b */ /* 0x000fea0000000200 */
[----:B------:R-:W-:Y:S01]  /*13700*/  HMMA.16816.F32.BF16 R64, R204, R226, RZ ;  /* 0x000000e2cc40723c */ /* 0x000fe200000418ff */
[----:B------:R-:W2:Y:S05]  /*13710*/  LDSM.16.M88.4 R204, [R248+0x800] ;  /* 0x00080000f8cc783b */ /* 0x000eaa0000000200 */
[-C--:B-1----:R-:W-:Y:S06]  /*13720*/  HMMA.16816.F32.BF16 R4, R228, R232.reuse, R4 ;  /* 0x000000e8e404723c */ /* 0x082fec0000041804 */
[C---:B---3--:R-:W-:Y:S06]  /*13730*/  HMMA.16816.F32.BF16 R8, R236.reuse, R232, R8 ;  /* 0x000000e8ec08723c */ /* 0x048fec0000041808 */
[-C--:B------:R-:W-:Y:S06]  /*13740*/  HMMA.16816.F32.BF16 R12, R236, R234.reuse, R12 ;  /* 0x000000eaec0c723c */ /* 0x080fec000004180c */
[C---:B------:R-:W-:Y:S06]  /*13750*/  HMMA.16816.F32.BF16 R16, R228.reuse, R234, R16 ;  /* 0x000000eae410723c */ /* 0x040fec0000041810 */
[-C--:B--2---:R-:W-:Y:S06]  /*13760*/  HMMA.16816.F32.BF16 R20, R228, R204.reuse, R20 ;  /* 0x000000cce414723c */ /* 0x084fec0000041814 */
        /* <DEDUP_REMOVED lines=18> */
[----:B------:R-:W1:Y:S05]  /*13890*/  LDSM.16.M88.4 R208, [R243+0x9800] ;  /* 0x00980000f3d0783b */ /* 0x000e6a0000000200 */
        /* <DEDUP_REMOVED lines=14> */
[----:B------:R-:W-:Y:S01]  /*13980*/  HMMA.16816.F32.BF16 R64, R204, R210, R64 ;  /* 0x000000d2cc40723c */ /* 0x000fe20000041840 */
[----:B------:R-:W3:Y:S06]  /*13990*/  LDSM.16.M88.4 R204, [R245+0x800] ;  /* 0x00080000f5cc783b */ /* 0x000eec0000000200 */
[----:B------:R-:W4:Y:S01]  /*139a0*/  LDSM.16.M88.4 R208, [R245+0x1000] ;  /* 0x00100000f5d0783b */ /* 0x000f220000000200 */
[-C--:B--2---:R-:W-:Y:S06]  /*139b0*/  HMMA.16816.F32.BF16 R4, R212, R220.reuse, R4 ;  /* 0x000000dcd404723c */ /* 0x084fec0000041804 */
[C---:B-1----:R-:W-:Y:S06]  /*139c0*/  HMMA.16816.F32.BF16 R8, R216.reuse, R220, R8 ;  /* 0x000000dcd808723c */ /* 0x042fec0000041808 */
[-C--:B------:R-:W-:Y:S06]  /*139d0*/  HMMA.16816.F32.BF16 R12, R216, R222.reuse, R12 ;  /* 0x000000ded80c723c */ /* 0x080fec000004180c */
[C---:B------:R-:W-:Y:S01]  /*139e0*/  HMMA.16816.F32.BF16 R16, R212.reuse, R222, R16 ;  /* 0x000000ded410723c */ /* 0x040fe20000041810 */
[----:B------:R-:W1:Y:S05]  /*139f0*/  LDSM.16.M88.4 R220, [R245+0x1800] ;  /* 0x00180000f5dc783b */ /* 0x000e6a0000000200 */
[-C--:B---3--:R-:W-:Y:S06]  /*13a00*/  HMMA.16816.F32.BF16 R20, R212, R204.reuse, R20 ;  /* 0x000000ccd414723c */ /* 0x088fec0000041814 */
[C---:B------:R-:W-:Y:S06]  /*13a10*/  HMMA.16816.F32.BF16 R24, R216.reuse, R204, R24 ;  /* 0x000000ccd818723c */ /* 0x040fec0000041818 */
[-C--:B------:R-:W-:Y:S06]  /*13a20*/  HMMA.16816.F32.BF16 R28, R216, R206.reuse, R28 ;  /* 0x000000ced81c723c */ /* 0x080fec000004181c */
[C---:B------:R-:W-:Y:S01]  /*13a30*/  HMMA.16816.F32.BF16 R32, R212.reuse, R206, R32 ;  /* 0x000000ced420723c */ /* 0x040fe20000041820 */
[----:B------:R-:W-:Y:S05]  /*13a40*/  LDSM.16.M88.4 R204, [R251+0x4000] ;  /* 0x00400000fbcc783b */ /* 0x000fea0000000200 */
[-C--:B----4-:R-:W-:Y:S06]  /*13a50*/  HMMA.16816.F32.BF16 R36, R212, R208.reuse, R36 ;  /* 0x000000d0d424723c */ /* 0x090fec0000041824 */
[C---:B------:R-:W-:Y:S06]  /*13a60*/  HMMA.16816.F32.BF16 R40, R216.reuse, R208, R40 ;  /* 0x000000d0d828723c */ /* 0x040fec0000041828 */
[-C--:B------:R-:W-:Y:S06]  /*13a70*/  HMMA.16816.F32.BF16 R44, R216, R210.reuse, R44 ;  /* 0x000000d2d82c723c */ /* 0x080fec000004182c */
[C---:B------:R-:W-:Y:S01]  /*13a80*/  HMMA.16816.F32.BF16 R48, R212.reuse, R210, R48 ;  /* 0x000000d2d430723c */ /* 0x040fe20000041830 */
[----:B------:R-:W2:Y:S05]  /*13a90*/  LDSM.16.M88.4 R208, [R250+0xa000] ;  /* 0x00a00000fad0783b */ /* 0x000eaa0000000200 */
        /* <DEDUP_REMOVED lines=75> */
[-C--:B------:R-:W-:Y:S11]  /*13f50*/  HMMA.16816.F32.BF16 R12, R216, R222.reuse, R12 ;  /* 0x000000ded80c723c */ /* 0x080ff6000004180c */
[----:B------:R-:W-:Y:S01]  /*13f60*/  @!UPT UIADD3 URZ, URZ, URZ, URZ ;  /* 0x0000003f3f3ff290 */ /* 0x000fe2000fffe03f */
[C---:B------:R-:W-:Y:S01]  /*13f70*/  FFMA.FTZ R4, R3.reuse, UR5, R4 ;  /* 0x0000000503047c23 */ /* 0x040fe20008010004 */
[C---:B------:R-:W-:Y:S01]  /*13f80*/  HMMA.16816.F32.BF16 R16, R212.reuse, R222, R16 ;  /* 0x000000ded410723c */ /* 0x040fe20000041810 */
[----:B------:R-:W1:Y:S01]  /*13f90*/  LDSM.16.M88.4 R220, [R245+0x3800] ;  /* 0x00380000f5dc783b */ /* 0x000e620000000200 */
[----:B------:R-:W-:Y:S04]  /*13fa0*/  DEPBAR.LE SB0, 0x0 ;  /* 0x000080000000791a */ /* 0x000fe80000000000 */
[-C--:B---3--:R-:W-:Y:S01]  /*13fb0*/  HMMA.16816.F32.BF16 R20, R212, R204.reuse, R20 ;  /* 0x000000ccd414723c */ /* 0x088fe20000041814 */
[----:B------:R-:W-:Y:S04]  /*13fc0*/  BAR.SYNC.DEFER_BLOCKING 0x0 ;  /* 0x0000000000007b1d */ /* 0x000fe80000010000 */
[C---:B------:R-:W-:Y:S01]  /*13fd0*/  FFMA.FTZ R6, R3.reuse, UR5, R6 ;  /* 0x0000000503067c23 */ /* 0x040fe20008010006 */
[C---:B------:R-:W-:Y:S05]  /*13fe0*/  HMMA.16816.F32.BF16 R24, R216.reuse, R204, R24 ;  /* 0x000000ccd818723c */ /* 0x040fea0000041818 */
[C---:B------:R-:W-:Y:S01]  /*13ff0*/  FFMA.FTZ R10, R3.reuse, UR5, R10 ;  /* 0x00000005030a7c23 */ /* 0x040fe2000801000a */
[-C--:B------:R-:W-:Y:S05]  /*14000*/  HMMA.16816.F32.BF16 R28, R216, R206.reuse, R28 ;  /* 0x000000ced81c723c */ /* 0x080fea000004181c */
[----:B------:R-:W-:Y:S01]  /*14010*/  FFMA.FTZ R8, R3, UR5, R8 ;  /* 0x0000000503087c23 */ /* 0x000fe20008010008 */
[----:B------:R-:W-:Y:S01]  /*14020*/  I2FP.F32.S32 R3, R196 ;  /* 0x000000c400037245 */ /* 0x000fe20000201400 */
[C---:B------:R-:W-:Y:S04]  /*14030*/  HMMA.16816.F32.BF16 R32, R212.reuse, R206, R32 ;  /* 0x000000ced420723c */ /* 0x040fe80000041820 */
[----:B------:R-:W-:Y:S01]  /*14040*/  I2FP.F32.S32 R196, R200 ;  /* 0x000000c800c47245 */ /* 0x000fe20000201400 */
[C---:B------:R-:W-:Y:S01]  /*14050*/  FFMA.FTZ R5, R2.reuse, UR5, R5 ;  /* 0x0000000502057c23 */ /* 0x040fe20008010005 */
[-C--:B----4-:R-:W-:Y:S05]  /*14060*/  HMMA.16816.F32.BF16 R36, R212, R208.reuse, R36 ;  /* 0x000000d0d424723c */ /* 0x090fea0000041824 */
[C---:B------:R-:W-:Y:S01]  /*14070*/  FFMA.FTZ R7, R2.reuse, UR5, R7 ;  /* 0x0000000502077c23 */ /* 0x040fe20008010007 */
[C---:B------:R-:W-:Y:S05]  /*14080*/  HMMA.16816.F32.BF16 R40, R216.reuse, R208, R40 ;  /* 0x000000d0d828723c */ /* 0x040fea0000041828 */
[C---:B------:R-:W-:Y:S01]  /*14090*/  FFMA.FTZ R11, R2.reuse, UR5, R11 ;  /* 0x00000005020b7c23 */ /* 0x040fe2000801000b */
[-C--:B------:R-:W-:Y:S05]  /*140a0*/  HMMA.16816.F32.BF16 R44, R216, R210.reuse, R44 ;  /* 0x000000d2d82c723c */ /* 0x080fea000004182c */
[----:B------:R-:W-:Y:S01]  /*140b0*/  FFMA.FTZ R9, R2, UR5, R9 ;  /* 0x0000000502097c23 */ /* 0x000fe20008010009 */
[C---:B------:R-:W-:Y:S05]  /*140c0*/  HMMA.16816.F32.BF16 R48, R212.reuse, R210, R48 ;  /* 0x000000d2d430723c */ /* 0x040fea0000041830 */
[C---:B------:R-:W-:Y:S01]  /*140d0*/  VIADD R200, R0.reuse, 0x10 ;  /* 0x0000001000c87836 */ /* 0x040fe20000000000 */
[-C--:B-1----:R-:W-:Y:S05]  /*140e0*/  HMMA.16816.F32.BF16 R52, R212, R220.reuse, R52 ;  /* 0x000000dcd434723c */ /* 0x082fea0000041834 */
[C---:B------:R-:W-:Y:S01]  /*140f0*/  VIADD R2, R0.reuse, 0x11 ;  /* 0x0000001100027836 */ /* 0x040fe20000000000 */
[C---:B------:R-:W-:Y:S05]  /*14100*/  HMMA.16816.F32.BF16 R56, R216.reuse, R220, R56 ;  /* 0x000000dcd838723c */ /* 0x040fea0000041838 */
[----:B------:R-:W-:Y:S01]  /*14110*/  I2FP.F32.S32 R2, R2 ;  /* 0x0000000200027245 */ /* 0x000fe20000201400 */
[C---:B------:R-:W-:Y:S01]  /*14120*/  FFMA.FTZ R14, R3.reuse, UR5, R14 ;  /* 0x00000005030e7c23 */ /* 0x040fe2000801000e */
[C---:B------:R-:W-:Y:S01]  /*14130*/  FFMA.FTZ R12, R3.reuse, UR5, R12 ;  /* 0x00000005030c7c23 */ /* 0x040fe2000801000c */
[C---:B------:R-:W-:Y:S01]  /*14140*/  FFMA.FTZ R16, R3.reuse, UR5, R16 ;  /* 0x0000000503107c23 */ /* 0x040fe20008010010 */
[-C--:B------:R-:W-:Y:S03]  /*14150*/  HMMA.16816.F32.BF16 R60, R216, R222.reuse, R60 ;  /* 0x000000ded83c723c */ /* 0x080fe6000004183c */
[----:B------:R-:W-:Y:S01]  /*14160*/  FFMA.FTZ R18, R3, UR5, R18 ;  /* 0x0000000503127c23 */ /* 0x000fe20008010012 */
[----:B------:R-:W-:Y:S01]  /*14170*/  I2FP.F32.S32 R3, R200 ;  /* 0x000000c800037245 */ /* 0x000fe20000201400 */
[----:B------:R-:W-:Y:S02]  /*14180*/  VIADD R200, R0, 0x18 ;  /* 0x0000001800c87836 */ /* 0x000fe40000000000 */
[C---:B------:R-:W-:Y:S01]  /*14190*/  FFMA.FTZ R15, R196.reuse, UR5, R15 ;  /* 0x00000005c40f7c23 */ /* 0x040fe2000801000f */
[C---:B------:R-:W-:Y:S03]  /*141a0*/  FFMA.FTZ R13, R196.reuse, UR5, R13 ;  /* 0x00000005c40d7c23 */ /* 0x040fe6000801000d */
[C---:B------:R-:W-:Y:S01]  /*141b0*/  FFMA.FTZ R17, R196.reuse, UR5, R17 ;  /* 0x00000005c4117c23 */ /* 0x040fe20008010011 */
[----:B------:R-:W-:Y:S04]  /*141c0*/  HMMA.16816.F32.BF16 R64, R212, R222, R64 ;  /* 0x000000ded440723c */ /* 0x000fe80000041840 */
[----:B------:R-:W-:Y:S01]  /*141d0*/  FFMA.FTZ R19, R196, UR5, R19 ;  /* 0x00000005c4137c23 */ /* 0x000fe20008010013 */
[----:B------:R-:W-:Y:S02]  /*141e0*/  VIADD R196, R0, 0x19 ;  /* 0x0000001900c47836 */ /* 0x000fe40000000000 */
[C---:B------:R-:W-:Y:S01]  /*141f0*/  FFMA.FTZ R20, R3.reuse, UR5, R20 ;  /* 0x0000000503147c23 */ /* 0x040fe20008010014 */
[C---:B------:R-:W-:Y:S03]  /*14200*/  FFMA.FTZ R22, R3.reuse, UR5, R22 ;  /* 0x0000000503167c23 */ /* 0x040fe60008010016 */
[C---:B------:R-:W-:Y:S01]  /*14210*/  FFMA.FTZ R26, R3.reuse, UR5, R26 ;  /* 0x00000005031a7c23 */ /* 0x040fe2000801001a */
[----:B------:R-:W-:Y:S01]  /*14220*/  I2FP.F32.S32 R196, R196 ;  /* 0x000000c400c47245 */ /* 0x000fe20000201400 */
[----:B------:R-:W-:Y:S01]  /*14230*/  FFMA.FTZ R24, R3, UR5, R24 ;  /* 0x0000000503187c23 */ /* 0x000fe20008010018 */
[----:B------:R-:W-:Y:S01]  /*14240*/  I2FP.F32.S32 R3, R200 ;  /* 0x000000c800037245 */ /* 0x000fe20000201400 */
[C---:B------:R-:W-:Y:S01]  /*14250*/  FFMA.FTZ R21, R2.reuse, UR5, R21 ;  /* 0x0000000502157c23 */ /* 0x040fe20008010015 */
[C---:B------:R-:W-:Y:S01]  /*14260*/  FFMA.FTZ R23, R2.reuse, UR5, R23 ;  /* 0x0000000502177c23 */ /* 0x040fe20008010017 */
[C---:B------:R-:W-:Y:S01]  /*14270*/  FFMA.FTZ R27, R2.reuse, UR5, R27 ;  /* 0x00000005021b7c23 */ /* 0x040fe2000801001b */
[----:B------:R-:W-:Y:S01]  /*14280*/  FFMA.FTZ R25, R2, UR5, R25 ;  /* 0x0000000502197c23 */ /* 0x000fe20008010019 */
[C---:B------:R-:W-:Y:S02]  /*14290*/  VIADD R200, R0.reuse, 0x20 ;  /* 0x0000002000c87836 */ /* 0x040fe40000000000 */
[C---:B------:R-:W-:Y:S01]  /*142a0*/  FFMA.FTZ R30, R3.reuse, UR5, R30 ;  /* 0x00000005031e7c23 */ /* 0x040fe2000801001e */
[C---:B------:R-:W-:Y:S02]  /*142b0*/  VIADD R2, R0.reuse, 0x21 ;  /* 0x0000002100027836 */ /* 0x040fe40000000000 */
[C---:B------:R-:W-:Y:S01]  /*142c0*/  FFMA.FTZ R28, R3.reuse, UR5, R28 ;  /* 0x00000005031c7c23 */ /* 0x040fe2000801001c */
[C---:B------:R-:W-:Y:S01]  /*142d0*/  FFMA.FTZ R32, R3.reuse, UR5, R32 ;  /* 0x0000000503207c23 */ /* 0x040fe20008010020 */
[----:B------:R-:W-:Y:S01]  /*142e0*/  FFMA.FTZ R34, R3, UR5, R34 ;  /* 0x0000000503227c23 */ /* 0x000fe20008010022 */
[----:B------:R-:W-:Y:S01]  /*142f0*/  I2FP.F32.S32 R3, R200 ;  /* 0x000000c800037245 */ /* 0x000fe20000201400 */
[----:B------:R-:W-:Y:S01]  /*14300*/  VIADD R200, R0, 0x28 ;  /* 0x0000002800c87836 */ /* 0x000fe20000000000 */
[----:B------:R-:W-:Y:S01]  /*14310*/  I2FP.F32.S32 R2, R2 ;  /* 0x0000000200027245 */ /* 0x000fe20000201400 */
[C---:B------:R-:W-:Y:S01]  /*14320*/  FFMA.FTZ R31, R196.reuse, UR5, R31 ;  /* 0x00000005c41f7c23 */ /* 0x040fe2000801001f */
[C---:B------:R-:W-:Y:S01]  /*14330*/  FFMA.FTZ R29, R196.reuse, UR5, R29 ;  /* 0x00000005c41d7c23 */ /* 0x040fe2000801001d */
[C---:B------:R-:W-:Y:S01]  /*14340*/  FFMA.FTZ R33, R196.reuse, UR5, R33 ;  /* 0x00000005c4217c23 */ /* 0x040fe20008010021 */
[----:B------:R-:W-:Y:S01]  /*14350*/  FFMA.FTZ R35, R196, UR5, R35 ;  /* 0x00000005c4237c23 */ /* 0x000fe20008010023 */
[----:B------:R-:W-:Y:S02]  /*14360*/  VIADD R196, R0, 0x29 ;  /* 0x0000002900c47836 */ /* 0x000fe40000000000 */
[C---:B------:R-:W-:Y:S01]  /*14370*/  FFMA.FTZ R36, R3.reuse, UR5, R36 ;  /* 0x0000000503247c23 */ /* 0x040fe20008010024 */
[C---:B------:R-:W-:Y:S01]  /*14380*/  FFMA.FTZ R38, R3.reuse, UR5, R38 ;  /* 0x0000000503267c23 */ /* 0x040fe20008010026 */
[C---:B------:R-:W-:Y:S01]  /*14390*/  FFMA.FTZ R37, R2.reuse, UR5, R37 ;  /* 0x0000000502257c23 */ /* 0x040fe20008010025 */
[C---:B------:R-:W-:Y:S01]  /*143a0*/  FFMA.FTZ R39, R2.reuse, UR5, R39 ;  /* 0x0000000502277c23 */ /* 0x040fe20008010027 */
[----:B------:R-:W-:Y:S01]  /*143b0*/  I2FP.F32.S32 R196, R196 ;  /* 0x000000c400c47245 */ /* 0x000fe20000201400 */
[C---:B------:R-:W-:Y:S01]  /*143c0*/  FFMA.FTZ R42, R3.reuse, UR5, R42 ;  /* 0x00000005032a7c23 */ /* 0x040fe2000801002a */
[----:B------:R-:W-:Y:S01]  /*143d0*/  FFMA.FTZ R40, R3, UR5, R40 ;  /* 0x0000000503287c23 */ /* 0x000fe20008010028 */
[----:B------:R-:W-:Y:S01]  /*143e0*/  I2FP.F32.S32 R3, R200 ;  /* 0x000000c800037245 */ /* 0x000fe20000201400 */
[C---:B------:R-:W-:Y:S01]  /*143f0*/  FFMA.FTZ R43, R2.reuse, UR5, R43 ;  /* 0x00000005022b7c23 */ /* 0x040fe2000801002b */
[----:B------:R-:W-:Y:S01]  /*14400*/  FFMA.FTZ R41, R2, UR5, R41 ;  /* 0x0000000502297c23 */ /* 0x000fe20008010029 */
[----:B------:R-:W-:Y:S02]  /*14410*/  VIADD R2, R0, 0x31 ;  /* 0x0000003100027836 */ /* 0x000fe40000000000 */
[----:B------:R-:W-:Y:S01]  /*14420*/  FFMA.FTZ R47, R196, UR5, R47 ;  /* 0x00000005c42f7c23 */ /* 0x000fe2000801002f */
[----:B------:R-:W-:Y:S02]  /*14430*/  VIADD R200, R0, 0x30 ;  /* 0x0000003000c87836 */ /* 0x000fe40000000000 */
[C---:B------:R-:W-:Y:S01]  /*14440*/  FFMA.FTZ R46, R3.reuse, UR5, R46 ;  /* 0x00000005032e7c23 */ /* 0x040fe2000801002e */
[C---:B------:R-:W-:Y:S01]  /*14450*/  FFMA.FTZ R44, R3.reuse, UR5, R44 ;  /* 0x00000005032c7c23 */ /* 0x040fe2000801002c */
[----:B------:R-:W-:Y:S01]  /*14460*/  I2FP.F32.S32 R2, R2 ;  /* 0x0000000200027245 */ /* 0x000fe20000201400 */
[C---:B------:R-:W-:Y:S01]  /*14470*/  FFMA.FTZ R48, R3.reuse, UR5, R48 ;  /* 0x0000000503307c23 */ /* 0x040fe20008010030 */
[----:B------:R-:W-:Y:S01]  /*14480*/  FFMA.FTZ R50, R3, UR5, R50 ;  /* 0x0000000503327c23 */ /* 0x000fe20008010032 */
[----:B------:R-:W-:Y:S01]  /*14490*/  I2FP.F32.S32 R3, R200 ;  /* 0x000000c800037245 */ /* 0x000fe20000201400 */
[----:B------:R-:W-:Y:S01]  /*144a0*/  FFMA.FTZ R45, R196, UR5, R45 ;  /* 0x00000005c42d7c23 */ /* 0x000fe2000801002d */
[----:B------:R-:W-:Y:S01]  /*144b0*/  FMNMX.FTZ R200, R8, R197, !PT ;  /* 0x000000c508c87209 */ /* 0x000fe20007810000 */
[C---:B------:R-:W-:Y:S01]  /*144c0*/  FFMA.FTZ R49, R196.reuse, UR5, R49 ;  /* 0x00000005c4317c23 */ /* 0x040fe20008010031 */
[----:B------:R-:W-:Y:S01]  /*144d0*/  FFMA.FTZ R51, R196, UR5, R51 ;  /* 0x00000005c4337c23 */ /* 0x000fe20008010033 */
[----:B------:R-:W-:Y:S01]  /*144e0*/  FMNMX.FTZ R196, R4, R201, !PT ;  /* 0x000000c904c47209 */ /* 0x000fe20007810000 */
[C---:B------:R-:W-:Y:S01]  /*144f0*/  FFMA.FTZ R53, R2.reuse, UR5, R53 ;  /* 0x0000000502357c23 */ /* 0x040fe20008010035 */
[C---:B------:R-:W-:Y:S01]  /*14500*/  FFMA.FTZ R55, R2.reuse, UR5, R55 ;  /* 0x0000000502377c23 */ /* 0x040fe20008010037 */
        /* <DEDUP_REMOVED lines=9> */
[----:B------:R-:W-:Y:S01]  /*145a0*/  FMNMX.FTZ R196, R10, R199, !PT ;  /* 0x000000c70ac47209 */ /* 0x000fe20007810000 */
[C---:B------:R-:W-:Y:S01]  /*145b0*/  FFMA.FTZ R60, R203.reuse, UR5, R60 ;  /* 0x00000005cb3c7c23 */ /* 0x040fe2000801003c */
[C---:B------:R-:W-:Y:S01]  /*145c0*/  FFMA.FTZ R64, R203.reuse, UR5, R64 ;  /* 0x00000005cb407c23 */ /* 0x040fe20008010040 */
[----:B------:R-:W-:Y:S01]  /*145d0*/  FFMA.FTZ R66, R203, UR5, R66 ;  /* 0x00000005cb427c23 */ /* 0x000fe20008010042 */
[----:B------:R-:W-:Y:S01]  /*145e0*/  FMNMX.FTZ R203, R7, R2, !PT ;  /* 0x0000000207cb7209 */ /* 0x000fe20007810000 */
[----:B------:R-:W-:Y:S01]  /*145f0*/  VIADD R0, R0, 0x39 ;  /* 0x0000003900007836 */ /* 0x000fe20000000000 */
        /* <DEDUP_REMOVED lines=40> */
[----:B------:R-:W-:Y:S02]  /*14880*/  I2FP.F32.S32 R0, R0 ;  /* 0x0000000000007245 */ /* 0x000fe40000201400 */
[----:B------:R-:W-:Y:S02]  /*14890*/  FMNMX.FTZ R196, R44, R203, !PT ;  /* 0x000000cb2cc47209 */ /* 0x000fe40007810000 */
[----:B------:R-:W-:Y:S01]  /*148a0*/  FMNMX.FTZ R203, R47, R200, !PT ;  /* 0x000000c82fcb7209 */ /* 0x000fe20007810000 */
[----:B------:R-:W-:Y:S01]  /*148b0*/  FFMA.FTZ R65, R0, UR5, R65 ;  /* 0x0000000500417c23 */ /* 0x000fe20008010041 */
[----:B------:R-:W-:Y:S01]  /*148c0*/  FMNMX.FTZ R200, R54, R3, !PT ;  /* 0x0000000336c87209 */ /* 0x000fe20007810000 */
[----:B------:R-:W-:Y:S01]  /*148d0*/  FFMA.FTZ R67, R0, UR5, R67 ;  /* 0x0000000500437c23 */ /* 0x000fe20008010043 */
        /* <DEDUP_REMOVED lines=10> */
.L_x_430:
[C---:B------:R-:W-:Y:S01]  /*14980*/  FFMA.FTZ R63, R0.reuse, UR5, R63 ;  /* 0x00000005003f7c23 */ /* 0x040fe2000801003f */
[----:B------:R-:W-:Y:S01]  /*14990*/  FFMA.FTZ R61, R0, UR5, R61 ;  /* 0x00000005003d7c23 */ /* 0x000fe2000801003d */
[----:B------:R-:W-:Y:S01]  /*149a0*/  FMNMX.FTZ R0, R62, R3, !PT ;  /* 0x000000033e007209 */ /* 0x000fe20007810000 */
[----:B----4-:R-:W1:Y:S01]  /*149b0*/  SHFL.BFLY PT, R203, R2, 0x2, 0x1f ;  /* 0x0c401f0002cb7f89 */ /* 0x010e6200000e0000 */
[----:B------:R-:W-:Y:S01]  /*149c0*/  FMNMX.FTZ R205, R57, R200, !PT ;  /* 0x000000c839cd7209 */ /* 0x000fe20007810000 */
[----:B------:R-:W-:Y:S01]  /*149d0*/  UIADD3 UR18, UR18, -0x1, URZ ;  /* 0xffffffff12127890 */ /* 0x000fe2000fffe03f */
[----:B------:R-:W-:Y:S02]  /*149e0*/  FMNMX.FTZ R3, R63, R0, !PT ;  /* 0x000000003f037209 */ /* 0x000fe40007810000 */
[----:B------:R-:W-:Y:S02]  /*149f0*/  FMNMX.FTZ R196, R60, R205, !PT ;  /* 0x000000cd3cc47209 */ /* 0x000fe40007810000 */
[----:B------:R-:W-:Y:S01]  /*14a00*/  FMNMX.FTZ R226, R67, R226, !PT ;  /* 0x000000e243e27209 */ /* 0x000fe20007810000 */
[----:B------:R-:W2:Y:S01]  /*14a10*/  SHFL.BFLY PT, R0, R3, 0x2, 0x1f ;  /* 0x0c401f0003007f89 */ /* 0x000ea200000e0000 */
[----:B------:R-:W-:Y:S07]  /*14a20*/  FMNMX.FTZ R211, R61, R196, !PT ;  /* 0x000000c43dd37209 */ /* 0x000fee0007810000 */
[----:B------:R-:W3:Y:S08]  /*14a30*/  SHFL.BFLY PT, R205, R226, 0x2, 0x1f ;  /* 0x0c401f00e2cd7f89 */ /* 0x000ef000000e0000 */
[----:B------:R-:W4:Y:S01]  /*14a40*/  SHFL.BFLY PT, R200, R211, 0x2, 0x1f ;  /* 0x0c401f00d3c87f89 */ /* 0x000f2200000e0000 */
[----:B-1----:R-:W-:Y:S07]  /*14a50*/  FMNMX.FTZ R209, R2, R203, !PT ;  /* 0x000000cb02d17209 */ /* 0x002fee0007810000 */
[----:B------:R-:W1:Y:S01]  /*14a60*/  SHFL.BFLY PT, R196, R209, 0x1, 0x1f ;  /* 0x0c201f00d1c47f89 */ /* 0x000e6200000e0000 */
[----:B--2---:R-:W-:Y:S02]  /*14a70*/  FMNMX.FTZ R203, R3, R0, !PT ;  /* 0x0000000003cb7209 */ /* 0x004fe40007810000 */
[----:B---3--:R-:W-:Y:S05]  /*14a80*/  FMNMX.FTZ R207, R226, R205, !PT ;  /* 0x000000cde2cf7209 */ /* 0x008fea0007810000 */
[----:B------:R-:W2:Y:S01]  /*14a90*/  SHFL.BFLY PT, R0, R203, 0x1, 0x1f ;  /* 0x0c201f00cb007f89 */ /* 0x000ea200000e0000 */
[----:B----4-:R-:W-:Y:S07]  /*14aa0*/  FMNMX.FTZ R205, R211, R200, !PT ;  /* 0x000000c8d3cd7209 */ /* 0x010fee0007810000 */
[----:B------:R-:W3:Y:S08]  /*14ab0*/  SHFL.BFLY PT, R204, R207, 0x1, 0x1f ;  /* 0x0c201f00cfcc7f89 */ /* 0x000ef000000e0000 */
[----:B------:R-:W4:Y:S01]  /*14ac0*/  SHFL.BFLY PT, R202, R205, 0x1, 0x1f ;  /* 0x0c201f00cdca7f89 */ /* 0x000f2200000e0000 */
[----:B-1----:R-:W-:Y:S04]  /*14ad0*/  FMNMX.FTZ R196, R209, R196, !PT ;  /* 0x000000c4d1c47209 */ /* 0x002fe80007810000 */
[C---:B------:R-:W-:Y:S01]  /*14ae0*/  FSETP.NEU.FTZ.AND P0, PT, R196.reuse, -INF , PT ;  /* 0xff800000c400780b */ /* 0x040fe20003f1d000 */
[C---:B------:R-:W-:Y:S01]  /*14af0*/  FADD.FTZ R2, -R196.reuse, R201 ;  /* 0x000000c9c4027221 */ /* 0x040fe20000010100 */
[----:B------:R-:W-:Y:S01]  /*14b00*/  FMUL.FTZ R232, R196, UR4 ;  /* 0x00000004c4e87c20 */ /* 0x000fe20008410000 */
[----:B--2---:R-:W-:Y:S02]  /*14b10*/  FMNMX.FTZ R0, R203, R0, !PT ;  /* 0x00000000cb007209 */ /* 0x004fe40007810000 */
[----:B------:R-:W-:Y:S02]  /*14b20*/  FMUL.FTZ R200, R2, UR4 ;  /* 0x0000000402c87c20 */ /* 0x000fe40008410000 */
[----:B------:R-:W-:Y:S01]  /*14b30*/  FSEL R232, R232, RZ, P0 ;  /* 0x000000ffe8e87208 */ /* 0x000fe20000000000 */
[C---:B------:R-:W-:Y:S01]  /*14b40*/  FADD.FTZ R199, -R0.reuse, R199 ;  /* 0x000000c700c77221 */ /* 0x040fe20000010100 */
[----:B---3--:R-:W-:Y:S01]  /*14b50*/  FMNMX.FTZ R3, R207, R204, !PT ;  /* 0x000000cccf037209 */ /* 0x008fe20007810000 */
[----:B------:R-:W-:Y:S01]  /*14b60*/  FMUL.FTZ R229, R0, UR4 ;  /* 0x0000000400e57c20 */ /* 0x000fe20008410000 */
[----:B----4-:R-:W-:Y:S01]  /*14b70*/  FMNMX.FTZ R2, R205, R202, !PT ;  /* 0x000000cacd027209 */ /* 0x010fe20007810000 */
[----:B------:R-:W-:Y:S01]  /*14b80*/  FMUL.FTZ R202, R199, UR4 ;  /* 0x00000004c7ca7c20 */ /* 0x000fe20008410000 */
[C---:B------:R-:W-:Y:S01]  /*14b90*/  FSETP.NEU.FTZ.AND P0, PT, R3.reuse, -INF , PT ;  /* 0xff8000000300780b */ /* 0x040fe20003f1d000 */
[C---:B------:R-:W-:Y:S01]  /*14ba0*/  FADD.FTZ R198, -R3.reuse, R198 ;  /* 0x000000c603c67221 */ /* 0x040fe20000010100 */
[----:B------:R-:W-:Y:S01]  /*14bb0*/  FMUL.FTZ R230, R3, UR4 ;  /* 0x0000000403e67c20 */ /* 0x000fe20008410000 */
[----:B------:R1:W-:Y:S01]  /*14bc0*/  MUFU.EX2 R199, R202 ;  /* 0x000000ca00c77308 */ /* 0x0003e20000000800 */
[----:B------:R-:W-:Y:S01]  /*14bd0*/  FADD.FTZ R197, -R2, R197 ;  /* 0x000000c502c57221 */ /* 0x000fe20000010100 */
[----:B------:R-:W-:Y:S01]  /*14be0*/  FMUL.FTZ R201, R198, UR4 ;  /* 0x00000004c6c97c20 */ /* 0x000fe20008410000 */
[----:B------:R-:W2:Y:S01]  /*14bf0*/  LDSM.16.MT88.4 R204, [R244+0xc000] ;  /* 0x00c00000f4cc783b */ /* 0x000ea20000004200 */
[----:B------:R-:W-:Y:S01]  /*14c00*/  FSEL R230, R230, RZ, P0 ;  /* 0x000000ffe6e67208 */ /* 0x000fe20000000000 */
[----:B------:R-:W-:Y:S01]  /*14c10*/  FMUL.FTZ R203, R197, UR4 ;  /* 0x00000004c5cb7c20 */ /* 0x000fe20008410000 */
[--C-:B------:R-:W-:Y:S01]  /*14c20*/  FFMA.FTZ R17, R17, UR4, -R232.reuse ;  /* 0x0000000411117c23 */ /* 0x100fe200080108e8 */
[----:B------:R-:W-:Y:S03]  /*14c30*/  FSETP.NEU.FTZ.AND P0, PT, R0, -INF , PT ;  /* 0xff8000000000780b */ /* 0x000fe60003f1d000 */
[----:B------:R3:W4:Y:S01]  /*14c40*/  MUFU.EX2 R198, R201 ;  /* 0x000000c900c67308 */ /* 0x0007220000000800 */
[----:B------:R-:W-:Y:S01]  /*14c50*/  FMUL.FTZ R219, R2, UR4 ;  /* 0x0000000402db7c20 */ /* 0x000fe20008410000 */
[----:B------:R-:W-:Y:S01]  /*14c60*/  FFMA.FTZ R212, R16, UR4, -R232 ;  /* 0x0000000410d47c23 */ /* 0x000fe200080108e8 */
[----:B------:R-:W-:Y:S01]  /*14c70*/  FSEL R229, R229, RZ, P0 ;  /* 0x000000ffe5e57208 */ /* 0x000fe20000000000 */
[----:B------:R-:W-:Y:S01]  /*14c80*/  FFMA.FTZ R213, R18, UR4, -R230 ;  /* 0x0000000412d57c23 */ /* 0x000fe200080108e6 */
[----:B------:R-:W-:Y:S01]  /*14c90*/  FSETP.NEU.FTZ.AND P0, PT, R2, -INF , PT ;  /* 0xff8000000200780b */ /* 0x000fe20003f1d000 */
[--C-:B------:R-:W-:Y:S01]  /*14ca0*/  FFMA.FTZ R231, R4, UR4, -R232.reuse ;  /* 0x0000000404e77c23 */ /* 0x100fe200080108e8 */
[----:B------:R-:W-:Y:S03]  /*14cb0*/  FFMA.FTZ R216, R5, UR4, -R232 ;  /* 0x0000000405d87c23 */ /* 0x000fe600080108e8 */
[----:B------:R-:W5:Y:S01]  /*14cc0*/  MUFU.EX2 R197, R203 ;  /* 0x000000cb00c57308 */ /* 0x000f620000000800 */
[--C-:B-1----:R-:W-:Y:S01]  /*14cd0*/  FFMA.FTZ R202, R19, UR4, -R230.reuse ;  /* 0x0000000413ca7c23 */ /* 0x102fe200080108e6 */
[--C-:B------:R-:W-:Y:S01]  /*14ce0*/  FFMA.FTZ R217, R6, UR4, -R230.reuse ;  /* 0x0000000406d97c23 */ /* 0x100fe200080108e6 */
[--C-:B------:R-:W-:Y:S01]  /*14cf0*/  FFMA.FTZ R214, R7, UR4, -R230.reuse ;  /* 0x0000000407d67c23 */ /* 0x100fe200080108e6 */
[----:B------:R-:W-:Y:S01]  /*14d00*/  FSEL R219, R219, RZ, P0 ;  /* 0x000000ffdbdb7208 */ /* 0x000fe20000000000 */
[--C-:B------:R-:W-:Y:S01]  /*14d10*/  FFMA.FTZ R228, R10, UR4, -R229.reuse ;  /* 0x000000040ae47c23 */ /* 0x100fe200080108e5 */
[--C-:B------:R-:W-:Y:S01]  /*14d20*/  FFMA.FTZ R215, R11, UR4, -R229.reuse ;  /* 0x000000040bd77c23 */ /* 0x100fe200080108e5 */
[--C-:B------:R-:W-:Y:S03]  /*14d30*/  FFMA.FTZ R209, R14, UR4, -R229.reuse ;  /* 0x000000040ed17c23 */ /* 0x100fe600080108e5 */
[----:B------:R-:W1:Y:S01]  /*14d40*/  MUFU.EX2 R200, R200 ;  /* 0x000000c800c87308 */ /* 0x000e620000000800 */
[----:B------:R-:W-:Y:S01]  /*14d50*/  FFMA.FTZ R208, R15, UR4, -R229 ;  /* 0x000000040fd07c23 */ /* 0x000fe200080108e5 */
[--C-:B------:R-:W-:Y:S01]  /*14d60*/  FFMA.FTZ R218, R8, UR4, -R219.reuse ;  /* 0x0000000408da7c23 */ /* 0x100fe200080108db */
[--C-:B------:R-:W-:Y:S01]  /*14d70*/  FFMA.FTZ R211, R9, UR4, -R219.reuse ;  /* 0x0000000409d37c23 */ /* 0x100fe200080108db */
[--C-:B------:R-:W-:Y:S01]  /*14d80*/  FFMA.FTZ R210, R12, UR4, -R219.reuse ;  /* 0x000000040cd27c23 */ /* 0x100fe200080108db */
[----:B---3--:R-:W-:Y:S01]  /*14d90*/  FFMA.FTZ R201, R13, UR4, -R219 ;  /* 0x000000040dc97c23 */ /* 0x008fe200080108db */
[C---:B----4-:R-:W-:Y:S01]  /*14da0*/  FMUL.FTZ R18, R198.reuse, R182 ;  /* 0x000000b6c6127220 */ /* 0x050fe20000410000 */
[C---:B------:R-:W-:Y:S03]  /*14db0*/  FMUL.FTZ R19, R198.reuse, R183 ;  /* 0x000000b7c6137220 */ /* 0x040fe60000410000 */
[----:B------:R3:W-:Y:S01]  /*14dc0*/  MUFU.EX2 R203, R17 ;  /* 0x0000001100cb7308 */ /* 0x0007e20000000800 */
[C---:B------:R-:W-:Y:S01]  /*14dd0*/  FMUL.FTZ R10, R199.reuse, R190 ;  /* 0x000000bec70a7220 */ /* 0x040fe20000410000 */
[----:B------:R-:W-:Y:S01]  /*14de0*/  FMUL.FTZ R11, R199, R191 ;  /* 0x000000bfc70b7220 */ /* 0x000fe20000410000 */
[C---:B-----5:R-:W-:Y:S01]  /*14df0*/  FMUL.FTZ R8, R197.reuse, R188 ;  /* 0x000000bcc5087220 */ /* 0x060fe20000410000 */
[----:B------:R-:W-:Y:S01]  /*14e00*/  FMUL.FTZ R9, R197, R189 ;  /* 0x000000bdc5097220 */ /* 0x000fe20000410000 */
[C---:B------:R-:W-:Y:S01]  /*14e10*/  FMUL.FTZ R6, R198.reuse, R194 ;  /* 0x000000c2c6067220 */ /* 0x040fe20000410000 */
[----:B------:R-:W-:Y:S01]  /*14e20*/  FMUL.FTZ R7, R198, R195 ;  /* 0x000000c3c6077220 */ /* 0x000fe20000410000 */
[C---:B------:R-:W-:Y:S03]  /*14e30*/  FMUL.FTZ R14, R199.reuse, R186 ;  /* 0x000000bac70e7220 */ /* 0x040fe60000410000 */
[----:B------:R-:W-:Y:S01]  /*14e40*/  MUFU.EX2 R231, R231 ;  /* 0x000000e700e77308 */ /* 0x000fe20000000800 */
[C---:B-1----:R-:W-:Y:S01]  /*14e50*/  FMUL.FTZ R16, R200.reuse, R180 ;  /* 0x000000b4c8107220 */ /* 0x042fe20000410000 */
[C---:B------:R-:W-:Y:S01]  /*14e60*/  FMUL.FTZ R4, R200.reuse, R192 ;  /* 0x000000c0c8047220 */ /* 0x040fe20000410000 */
[C---:B------:R-:W-:Y:S01]  /*14e70*/  FMUL.FTZ R5, R200.reuse, R193 ;  /* 0x000000c1c8057220 */ /* 0x040fe20000410000 */
[----:B------:R-:W-:Y:S01]  /*14e80*/  FMUL.FTZ R15, R199, R187 ;  /* 0x000000bbc70f7220 */ /* 0x000fe20000410000 */
[C---:B------:R-:W-:Y:S01]  /*14e90*/  FMUL.FTZ R12, R197.reuse, R184 ;  /* 0x000000b8c50c7220 */ /* 0x040fe20000410000 */
[----:B------:R-:W-:Y:S01]  /*14ea0*/  FMUL.FTZ R13, R197, R185 ;  /* 0x000000b9c50d7220 */ /* 0x000fe20000410000 */
[C---:B------:R-:W-:Y:S03]  /*14eb0*/  FMUL.FTZ R68, R200.reuse, R68 ;  /* 0x00000044c8447220 */ /* 0x040fe60000410000 */
[----:B------:R-:W1:Y:S01]  /*14ec0*/  MUFU.EX2 R216, R216 ;  /* 0x000000d800d87308 */ /* 0x000e620000000800 */
[C---:B---3--:R-:W-:Y:S01]  /*14ed0*/  FMUL.FTZ R17, R200.reuse, R181 ;  /* 0x000000b5c8117220 */ /* 0x048fe20000410000 */
[----:B------:R-:W-:Y:S01]  /*14ee0*/  FMUL.FTZ R69, R200, R69 ;  /* 0x00000045c8457220 */ /* 0x000fe20000410000 */
[----:B------:R-:W3:Y:S01]  /*14ef0*/  LDSM.16.MT88.4 R180, [R242+0xc000] ;  /* 0x00c00000f2b4783b */ /* 0x000ee20000004200 */
[C---:B------:R-:W-:Y:S01]  /*14f00*/  FMUL.FTZ R70, R198.reuse, R70 ;  /* 0x00000046c6467220 */ /* 0x040fe20000410000 */
[----:B------:R-:W-:Y:S01]  /*14f10*/  FMUL.FTZ R71, R198, R71 ;  /* 0x00000047c6477220 */ /* 0x000fe20000410000 */
[C---:B------:R-:W-:Y:S01]  /*14f20*/  FMUL.FTZ R74, R199.reuse, R74 ;  /* 0x0000004ac74a7220 */ /* 0x040fe20000410000 */
[----:B------:R-:W-:Y:S03]  /*14f30*/  FMUL.FTZ R75, R199, R75 ;  /* 0x0000004bc74b7220 */ /* 0x000fe60000410000 */
[----:B------:R-:W4:Y:S01]  /*14f40*/  MUFU.EX2 R212, R212 ;  /* 0x000000d400d47308 */ /* 0x000f220000000800 */
[C---:B------:R-:W-:Y:S01]  /*14f50*/  FMUL.FTZ R72, R197.reuse, R72 ;  /* 0x00000048c5487220 */ /* 0x040fe20000410000 */
[----:B------:R-:W-:Y:S01]  /*14f60*/  FMUL.FTZ R73, R197, R73 ;  /* 0x00000049c5497220 */ /* 0x000fe20000410000 */
[C---:B------:R-:W-:Y:S01]  /*14f70*/  FMUL.FTZ R78, R199.reuse, R78 ;  /* 0x0000004ec74e7220 */ /* 0x040fe20000410000 */
[----:B------:R-:W-:Y:S01]  /*14f80*/  FMUL.FTZ R79, R199, R79 ;  /* 0x0000004fc74f7220 */ /* 0x000fe20000410000 */
[C---:B------:R-:W-:Y:S01]  /*14f90*/  FMUL.FTZ R76, R197.reuse, R76 ;  /* 0x0000004cc54c7220 */ /* 0x040fe20000410000 */
[----:B------:R-:W-:Y:S01]  /*14fa0*/  FMUL.FTZ R77, R197, R77 ;  /* 0x0000004dc54d7220 */ /* 0x000fe20000410000 */
[----:B------:R-:W-:Y:S03]  /*14fb0*/  FMUL.FTZ R80, R200, R80 ;  /* 0x00000050c8507220 */ /* 0x000fe60000410000 */
[----:B------:R-:W-:Y:S01]  /*14fc0*/  MUFU.EX2 R217, R217 ;  /* 0x000000d900d97308 */ /* 0x000fe20000000800 */
[----:B-1----:R-:W-:Y:S01]  /*14fd0*/  F2FP.BF16.F32.PACK_AB R188, R216, R231 ;  /* 0x000000e7d8bc723e */ /* 0x002fe200000010ff */
[----:B------:R-:W-:Y:S01]  /*14fe0*/  FMUL.FTZ R81, R200, R81 ;  /* 0x00000051c8517220 */ /* 0x000fe20000410000 */
[C---:B------:R-:W-:Y:S01]  /*14ff0*/  FMUL.FTZ R82, R198.reuse, R82 ;  /* 0x00000052c6527220 */ /* 0x040fe20000410000 */
[----:B------:R-:W-:Y:S01]  /*15000*/  FMUL.FTZ R83, R198, R83 ;  /* 0x00000053c6537220 */ /* 0x000fe20000410000 */
[C---:B------:R-:W-:Y:S01]  /*15010*/  FMUL.FTZ R84, R200.reuse, R84 ;  /* 0x00000054c8547220 */ /* 0x040fe20000410000 */
[----:B------:R-:W-:Y:S01]  /*15020*/  FMUL.FTZ R85, R200, R85 ;  /* 0x00000055c8557220 */ /* 0x000fe20000410000 */
[C---:B------:R-:W-:Y:S03]  /*15030*/  FMUL.FTZ R86, R198.reuse, R86 ;  /* 0x00000056c6567220 */ /* 0x040fe60000410000 */
[----:B------:R-:W1:Y:S01]  /*15040*/  MUFU.EX2 R214, R214 ;  /* 0x000000d600d67308 */ /* 0x000e620000000800 */
[----:B----4-:R-:W-:Y:S01]  /*15050*/  F2FP.BF16.F32.PACK_AB R190, R203, R212 ;  /* 0x000000d4cbbe723e */ /* 0x010fe200000010ff */
[----:B------:R-:W-:Y:S01]  /*15060*/  FMUL.FTZ R87, R198, R87 ;  /* 0x00000057c6577220 */ /* 0x000fe20000410000 */
[C---:B------:R-:W-:Y:S01]  /*15070*/  FMUL.FTZ R90, R199.reuse, R90 ;  /* 0x0000005ac75a7220 */ /* 0x040fe20000410000 */
[----:B------:R-:W-:Y:S01]  /*15080*/  FMUL.FTZ R91, R199, R91 ;  /* 0x0000005bc75b7220 */ /* 0x000fe20000410000 */
[C---:B------:R-:W-:Y:S01]  /*15090*/  FMUL.FTZ R88, R197.reuse, R88 ;  /* 0x00000058c5587220 */ /* 0x040fe20000410000 */
[----:B------:R-:W-:Y:S01]  /*150a0*/  FMUL.FTZ R89, R197, R89 ;  /* 0x00000059c5597220 */ /* 0x000fe20000410000 */
[C---:B------:R-:W-:Y:S03]  /*150b0*/  FMUL.FTZ R94, R199.reuse, R94 ;  /* 0x0000005ec75e7220 */ /* 0x040fe60000410000 */
[----:B------:R-:W-:Y:S01]  /*150c0*/  MUFU.EX2 R213, R213 ;  /* 0x000000d500d57308 */ /* 0x000fe20000000800 */
[----:B------:R-:W-:Y:S01]  /*150d0*/  FMUL.FTZ R95, R199, R95 ;  /* 0x0000005fc75f7220 */ /* 0x000fe20000410000 */
[C---:B------:R-:W-:Y:S01]  /*150e0*/  FMUL.FTZ R92, R197.reuse, R92 ;  /* 0x0000005cc55c7220 */ /* 0x040fe20000410000 */
[----:B------:R-:W-:Y:S01]  /*150f0*/  FMUL.FTZ R93, R197, R93 ;  /* 0x0000005dc55d7220 */ /* 0x000fe20000410000 */
[C---:B------:R-:W-:Y:S01]  /*15100*/  FMUL.FTZ R96, R200.reuse, R96 ;  /* 0x00000060c8607220 */ /* 0x040fe20000410000 */
[----:B------:R-:W-:Y:S01]  /*15110*/  FMUL.FTZ R97, R200, R97 ;  /* 0x00000061c8617220 */ /* 0x000fe20000410000 */
[C---:B------:R-:W-:Y:S01]  /*15120*/  FMUL.FTZ R98, R198.reuse, R98 ;  /* 0x00000062c6627220 */ /* 0x040fe20000410000 */
[----:B------:R-:W-:Y:S03]  /*15130*/  FMUL.FTZ R99, R198, R99 ;  /* 0x00000063c6637220 */ /* 0x000fe60000410000 */
[----:B------:R-:W4:Y:S01]  /*15140*/  MUFU.EX2 R202, R202 ;  /* 0x000000ca00ca7308 */ /* 0x000f220000000800 */
[----:B-1----:R-:W-:Y:S01]  /*15150*/  F2FP.BF16.F32.PACK_AB R189, R214, R217 ;  /* 0x000000d9d6bd723e */ /* 0x002fe200000010ff */
[C---:B------:R-:W-:Y:S01]  /*15160*/  FMUL.FTZ R100, R200.reuse, R100 ;  /* 0x00000064c8647220 */ /* 0x040fe20000410000 */
[----:B------:R-:W-:Y:S01]  /*15170*/  FMUL.FTZ R101, R200, R101 ;  /* 0x00000065c8657220 */ /* 0x000fe20000410000 */
[C---:B------:R-:W-:Y:S01]  /*15180*/  FMUL.FTZ R102, R198.reuse, R102 ;  /* 0x00000066c6667220 */ /* 0x040fe20000410000 */
[----:B------:R-:W-:Y:S01]  /*15190*/  FMUL.FTZ R103, R198, R103 ;  /* 0x00000067c6677220 */ /* 0x000fe20000410000 */
[C---:B------:R-:W-:Y:S01]  /*151a0*/  FMUL.FTZ R106, R199.reuse, R106 ;  /* 0x0000006ac76a7220 */ /* 0x040fe20000410000 */
[----:B------:R-:W-:Y:S03]  /*151b0*/  FMUL.FTZ R107, R199, R107 ;  /* 0x0000006bc76b7220 */ /* 0x000fe60000410000 */
[----:B------:R-:W-:Y:S01]  /*151c0*/  MUFU.EX2 R209, R209 ;  /* 0x000000d100d17308 */ /* 0x000fe20000000800 */
[C---:B------:R-:W-:Y:S01]  /*151d0*/  FMUL.FTZ R104, R197.reuse, R104 ;  /* 0x00000068c5687220 */ /* 0x040fe20000410000 */
[----:B------:R-:W-:Y:S01]  /*151e0*/  FMUL.FTZ R105, R197, R105 ;  /* 0x00000069c5697220 */ /* 0x000fe20000410000 */
[C---:B------:R-:W-:Y:S01]  /*151f0*/  FMUL.FTZ R110, R199.reuse, R110 ;  /* 0x0000006ec76e7220 */ /* 0x040fe20000410000 */
[----:B------:R-:W-:Y:S01]  /*15200*/  FMUL.FTZ R111, R199, R111 ;  /* 0x0000006fc76f7220 */ /* 0x000fe20000410000 */
[C---:B------:R-:W-:Y:S01]  /*15210*/  FMUL.FTZ R108, R197.reuse, R108 ;  /* 0x0000006cc56c7220 */ /* 0x040fe20000410000 */
[----:B------:R-:W-:Y:S01]  /*15220*/  FMUL.FTZ R109, R197, R109 ;  /* 0x0000006dc56d7220 */ /* 0x000fe20000410000 */
[----:B------:R-:W-:Y:S03]  /*15230*/  FMUL.FTZ R112, R200, R112 ;  /* 0x00000070c8707220 */ /* 0x000fe60000410000 */
[----:B------:R-:W1:Y:S01]  /*15240*/  MUFU.EX2 R208, R208 ;  /* 0x000000d000d07308 */ /* 0x000e620000000800 */
[----:B----4-:R-:W-:Y:S01]  /*15250*/  F2FP.BF16.F32.PACK_AB R191, R202, R213 ;  /* 0x000000d5cabf723e */ /* 0x010fe200000010ff */
[--C-:B------:R-:W-:Y:S01]  /*15260*/  FFMA.FTZ R46, R46, UR4, -R229.reuse ;  /* 0x000000042e2e7c23 */ /* 0x100fe200080108e5 */
[----:B------:R-:W-:Y:S01]  /*15270*/  FFMA.FTZ R38, R38, UR4, -R230 ;  /* 0x0000000426267c23 */ /* 0x000fe200080108e6 */
[--C-:B------:R-:W-:Y:S01]  /*15280*/  FFMA.FTZ R233, R36, UR4, -R232.reuse ;  /* 0x0000000424e97c23 */ /* 0x100fe200080108e8 */
[----:B------:R-:W-:Y:S01]  /*15290*/  FFMA.FTZ R234, R37, UR4, -R232 ;  /* 0x0000000425ea7c23 */ /* 0x000fe200080108e8 */
[----:B------:R-:W-:Y:S01]  /*152a0*/  FFMA.FTZ R238, R39, UR4, -R230 ;  /* 0x0000000427ee7c23 */ /* 0x000fe200080108e6 */
[--C-:B------:R-:W-:Y:S01]  /*152b0*/  FFMA.FTZ R47, R47, UR4, -R229.reuse ;  /* 0x000000042f2f7c23 */ /* 0x100fe200080108e5 */
[-C--:B--2---:R-:W-:Y:S02]  /*152c0*/  HMMA.16816.F32.BF16 R4, R188, R204.reuse, R4 ;  /* 0x000000ccbc04723c */ /* 0x084fe40000041804 */
[----:B------:R-:W-:Y:S03]  /*152d0*/  MUFU.EX2 R210, R210 ;  /* 0x000000d200d27308 */ /* 0x000fe60000000800 */
[----:B------:R-:W-:Y:S01]  /*152e0*/  FMUL.FTZ R113, R200, R113 ;  /* 0x00000071c8717220 */ /* 0x000fe20000410000 */
[C---:B------:R-:W-:Y:S01]  /*152f0*/  FMUL.FTZ R114, R198.reuse, R114 ;  /* 0x00000072c6727220 */ /* 0x040fe20000410000 */
[----:B------:R-:W-:Y:S01]  /*15300*/  FMUL.FTZ R115, R198, R115 ;  /* 0x00000073c6737220 */ /* 0x000fe20000410000 */
[----:B------:R-:W-:Y:S04]  /*15310*/  FMUL.FTZ R116, R200, R116 ;  /* 0x00000074c8747220 */ /* 0x000fe80000410000 */
[----:B------:R-:W2:Y:S01]  /*15320*/  MUFU.EX2 R201, R201 ;  /* 0x000000c900c97308 */ /* 0x000ea20000000800 */
[----:B-1----:R-:W-:Y:S01]  /*15330*/  F2FP.BF16.F32.PACK_AB R195, R208, R209 ;  /* 0x000000d1d0c3723e */ /* 0x002fe200000010ff */
[----:B------:R-:W-:Y:S01]  /*15340*/  FMUL.FTZ R117, R200, R117 ;  /* 0x00000075c8757220 */ /* 0x000fe20000410000 */
[C---:B------:R-:W-:Y:S01]  /*15350*/  FMUL.FTZ R118, R198.reuse, R118 ;  /* 0x00000076c6767220 */ /* 0x040fe20000410000 */
[----:B------:R-:W-:Y:S01]  /*15360*/  FMUL.FTZ R119, R198, R119 ;  /* 0x00000077c6777220 */ /* 0x000fe20000410000 */
[C---:B------:R-:W-:Y:S01]  /*15370*/  FMUL.FTZ R122, R199.reuse, R122 ;  /* 0x0000007ac77a7220 */ /* 0x040fe20000410000 */
[----:B------:R-:W-:Y:S04]  /*15380*/  FMUL.FTZ R123, R199, R123 ;  /* 0x0000007bc77b7220 */ /* 0x000fe80000410000 */
        /* <DEDUP_REMOVED lines=8> */
[----:B------:R-:W1:Y:S01]  /*15410*/  MUFU.EX2 R215, R215 ;  /* 0x000000d700d77308 */ /* 0x000e620000000800 */
[----:B--2---:R-:W-:Y:S01]  /*15420*/  F2FP.BF16.F32.PACK_AB R194, R201, R210 ;  /* 0x000000d2c9c2723e */ /* 0x004fe200000010ff */
        /* <DEDUP_REMOVED lines=14> */
[----:B------:R-:W2:Y:S01]  /*15510*/  MUFU.EX2 R211, R211 ;  /* 0x000000d300d37308 */ /* 0x000ea20000000800 */
[----:B-1----:R-:W-:Y:S01]  /*15520*/  F2FP.BF16.F32.PACK_AB R193, R215, R228 ;  /* 0x000000e4d7c1723e */ /* 0x002fe200000010ff */
        /* <DEDUP_REMOVED lines=15> */
[----:B--2---:R-:W-:Y:S01]  /*15620*/  F2FP.BF16.F32.PACK_AB R192, R211, R218 ;  /* 0x000000dad3c0723e */ /* 0x004fe200000010ff */
[----:B------:R-:W-:Y:S01]  /*15630*/  MUFU.EX2 R185, R46 ;  /* 0x0000002e00b97308 */ /* 0x000fe20000000800 */
[--C-:B------:R-:W-:Y:S01]  /*15640*/  FFMA.FTZ R235, R48, UR4, -R232.reuse ;  /* 0x0000000430eb7c23 */ /* 0x100fe200080108e8 */
[----:B------:R-:W-:Y:S01]  /*15650*/  FFMA.FTZ R236, R49, UR4, -R232 ;  /* 0x0000000431ec7c23 */ /* 0x000fe200080108e8 */
[--C-:B------:R-:W-:Y:S01]  /*15660*/  FFMA.FTZ R239, R50, UR4, -R230.reuse ;  /* 0x0000000432ef7c23 */ /* 0x100fe200080108e6 */
[----:B------:R-:W-:Y:S01]  /*15670*/  FFMA.FTZ R237, R51, UR4, -R230 ;  /* 0x0000000433ed7c23 */ /* 0x000fe200080108e6 */
[----:B------:R-:W-:Y:S01]  /*15680*/  FFMA.FTZ R53, R53, UR4, -R232 ;  /* 0x0000000435357c23 */ /* 0x000fe200080108e8 */
[C---:B------:R-:W-:Y:S01]  /*15690*/  HMMA.16816.F32.BF16 R8, R192.reuse, R204, R8 ;  /* 0x000000ccc008723c */ /* 0x040fe20000041808 */
[----:B------:R-:W-:Y:S03]  /*156a0*/  LDSM.16.MT88.4 R48, [R241+0xd000] ;  /* 0x00d00000f130783b */ /* 0x000fe60000004200 */
[----:B------:R1:W-:Y:S01]  /*156b0*/  MUFU.EX2 R187, R38 ;  /* 0x0000002600bb7308 */ /* 0x0003e20000000800 */
[----:B------:R-:W-:Y:S01]  /*156c0*/  FFMA.FTZ R55, R55, UR4, -R230 ;  /* 0x0000000437377c23 */ /* 0x000fe200080108e6 */
[----:B------:R-:W-:Y:S01]  /*156d0*/  FFMA.FTZ R59, R59, UR4, -R229 ;  /* 0x000000043b3b7c23 */ /* 0x000fe200080108e5 */
[-C--:B------:R-:W-:Y:S07]  /*156e0*/  HMMA.16816.F32.BF16 R12, R192, R206.reuse, R12 ;  /* 0x000000cec00c723c */ /* 0x080fee000004180c */
[----:B------:R-:W-:Y:S01]  /*156f0*/  MUFU.EX2 R184, R47 ;  /* 0x0000002f00b87308 */ /* 0x000fe20000000800 */
[----:B------:R-:W-:Y:S01]  /*15700*/  FFMA.FTZ R57, R57, UR4, -R219 ;  /* 0x0000000439397c23 */ /* 0x000fe200080108db */
[C---:B------:R-:W-:Y:S04]  /*15710*/  HMMA.16816.F32.BF16 R16, R188.reuse, R206, R16 ;  /* 0x000000cebc10723c */ /* 0x040fe80000041810 */
[----:B------:R-:W-:Y:S02]  /*15720*/  FMUL.FTZ R159, R199, R159 ;  /* 0x0000009fc79f7220 */ /* 0x000fe40000410000 */
[-C--:B---3--:R-:W-:Y:S01]  /*15730*/  HMMA.16816.F32.BF16 R68, R188, R180.reuse, R68 ;  /* 0x000000b4bc44723c */ /* 0x088fe20000041844 */
[----:B-1----:R-:W-:Y:S01]  /*15740*/  LDSM.16.MT88.4 R36, [R244+0xd000] ;  /* 0x00d00000f424783b */ /* 0x002fe20000004200 */
[----:B------:R-:W-:Y:S03]  /*15750*/  MUFU.EX2 R233, R233 ;  /* 0x000000e900e97308 */ /* 0x000fe60000000800 */
[C---:B------:R-:W-:Y:S01]  /*15760*/  FMUL.FTZ R156, R197.reuse, R156 ;  /* 0x0000009cc59c7220 */ /* 0x040fe20000410000 */
[C---:B------:R-:W-:Y:S06]  /*15770*/  HMMA.16816.F32.BF16 R72, R192.reuse, R180, R72 ;  /* 0x000000b4c048723c */ /* 0x040fec0000041848 */
[----:B------:R-:W-:Y:S01]  /*15780*/  MUFU.EX2 R234, R234 ;  /* 0x000000ea00ea7308 */ /* 0x000fe20000000800 */
[C---:B------:R-:W-:Y:S01]  /*15790*/  FMUL.FTZ R157, R197.reuse, R157 ;  /* 0x0000009dc59d7220 */ /* 0x040fe20000410000 */
[-C--:B------:R-:W-:Y:S03]  /*157a0*/  HMMA.16816.F32.BF16 R76, R192, R182.reuse, R76 ;  /* 0x000000b6c04c723c */ /* 0x080fe6000004184c */
[C---:B------:R-:W-:Y:S03]  /*157b0*/  FMUL.FTZ R160, R200.reuse, R160 ;  /* 0x000000a0c8a07220 */ /* 0x040fe60000410000 */
[C---:B------:R-:W-:Y:S01]  /*157c0*/  HMMA.16816.F32.BF16 R80, R188.reuse, R182, R80 ;  /* 0x000000b6bc50723c */ /* 0x040fe20000041850 */
[----:B------:R-:W1:Y:S01]  /*157d0*/  LDSM.16.MT88.4 R180, [R241+0xc000] ;  /* 0x00c00000f1b4783b */ /* 0x000e620000004200 */
[----:B------:R-:W-:Y:S03]  /*157e0*/  MUFU.EX2 R235, R235 ;  /* 0x000000eb00eb7308 */ /* 0x000fe60000000800 */
[----:B------:R-:W-:Y:S01]  /*157f0*/  FMUL.FTZ R161, R200, R161 ;  /* 0x000000a1c8a17220 */ /* 0x000fe20000410000 */
[C---:B------:R-:W-:Y:S01]  /*15800*/  FMUL.FTZ R162, R198.reuse, R162 ;  /* 0x000000a2c6a27220 */ /* 0x040fe20000410000 */
[----:B------:R-:W-:Y:S01]  /*15810*/  FMUL.FTZ R163, R198, R163 ;  /* 0x000000a3c6a37220 */ /* 0x000fe20000410000 */
[--C-:B------:R-:W-:Y:S04]  /*15820*/  FFMA.FTZ R206, R32, UR4, -R232.reuse ;  /* 0x0000000420ce7c23 */ /* 0x100fe800080108e8 */
[----:B------:R-:W-:Y:S01]  /*15830*/  MUFU.EX2 R236, R236 ;  /* 0x000000ec00ec7308 */ /* 0x000fe20000000800 */
[----:B------:R-:W-:Y:S01]  /*15840*/  FMUL.FTZ R32, R197, R172 ;  /* 0x000000acc5207220 */ /* 0x000fe20000410000 */
[----:B------:R-:W-:Y:S01]  /*15850*/  FFMA.FTZ R207, R33, UR4, -R232 ;  /* 0x0000000421cf7c23 */ /* 0x000fe200080108e8 */
[----:B------:R-:W-:Y:S01]  /*15860*/  FMUL.FTZ R33, R197, R173 ;  /* 0x000000adc5217220 */ /* 0x000fe20000410000 */
[--C-:B------:R-:W-:Y:S01]  /*15870*/  FFMA.FTZ R221, R34, UR4, -R230.reuse ;  /* 0x0000000422dd7c23 */ /* 0x100fe200080108e6 */
[----:B------:R-:W-:Y:S01]  /*15880*/  FMUL.FTZ R34, R199, R174 ;  /* 0x000000aec7227220 */ /* 0x000fe20000410000 */
[----:B------:R-:W-:Y:S01]  /*15890*/  FFMA.FTZ R220, R35, UR4, -R230 ;  /* 0x0000000423dc7c23 */ /* 0x000fe200080108e6 */
[C---:B------:R-:W-:Y:S01]  /*158a0*/  FMUL.FTZ R35, R199.reuse, R175 ;  /* 0x000000afc7237220 */ /* 0x040fe20000410000 */
[C---:B------:R-:W-:Y:S01]  /*158b0*/  FMUL.FTZ R166, R199.reuse, R166 ;  /* 0x000000a6c7a67220 */ /* 0x040fe20000410000 */
[----:B------:R-:W-:Y:S01]  /*158c0*/  LDSM.16.MT88.4 R172, [R244+0xc800] ;  /* 0x00c80000f4ac783b */ /* 0x000fe20000004200 */
[----:B------:R-:W-:Y:S01]  /*158d0*/  FMUL.FTZ R167, R199, R167 ;  /* 0x000000a7c7a77220 */ /* 0x000fe20000410000 */
[C---:B------:R-:W-:Y:S01]  /*158e0*/  FMUL.FTZ R164, R197.reuse, R164 ;  /* 0x000000a4c5a47220 */ /* 0x040fe20000410000 */
[----:B------:R-:W-:Y:S01]  /*158f0*/  FMUL.FTZ R165, R197, R165 ;  /* 0x000000a5c5a57220 */ /* 0x000fe20000410000 */
[--C-:B------:R-:W-:Y:S01]  /*15900*/  FFMA.FTZ R43, R43, UR4, -R229.reuse ;  /* 0x000000042b2b7c23 */ /* 0x100fe200080108e5 */
[----:B------:R-:W-:Y:S01]  /*15910*/  FFMA.FTZ R42, R42, UR4, -R229 ;  /* 0x000000042a2a7c23 */ /* 0x000fe200080108e5 */
[----:B------:R-:W-:Y:S01]  /*15920*/  FFMA.FTZ R40, R40, UR4, -R219 ;  /* 0x0000000428287c23 */ /* 0x000fe200080108db */
[--C-:B------:R-:W-:Y:S01]  /*15930*/  FFMA.FTZ R204, R20, UR4, -R232.reuse ;  /* 0x0000000414cc7c23 */ /* 0x100fe200080108e8 */
[C---:B------:R-:W-:Y:S01]  /*15940*/  FMUL.FTZ R20, R200.reuse, R176 ;  /* 0x000000b0c8147220 */ /* 0x040fe20000410000 */
[----:B------:R-:W-:Y:S01]  /*15950*/  MUFU.EX2 R186, R42 ;  /* 0x0000002a00ba7308 */ /* 0x000fe20000000800 */
[----:B------:R-:W-:Y:S01]  /*15960*/  FFMA.FTZ R205, R21, UR4, -R232 ;  /* 0x0000000415cd7c23 */ /* 0x000fe200080108e8 */
[----:B------:R-:W-:Y:S01]  /*15970*/  FMUL.FTZ R21, R200, R177 ;  /* 0x000000b1c8157220 */ /* 0x000fe20000410000 */
[--C-:B------:R-:W-:Y:S01]  /*15980*/  FFMA.FTZ R224, R22, UR4, -R230.reuse ;  /* 0x0000000416e07c23 */ /* 0x100fe200080108e6 */
[C---:B------:R-:W-:Y:S01]  /*15990*/  FMUL.FTZ R22, R198.reuse, R178 ;  /* 0x000000b2c6167220 */ /* 0x040fe20000410000 */
[----:B------:R-:W-:Y:S01]  /*159a0*/  FFMA.FTZ R223, R23, UR4, -R230 ;  /* 0x0000000417df7c23 */ /* 0x000fe200080108e6 */
[----:B------:R-:W-:Y:S01]  /*159b0*/  FMUL.FTZ R23, R198, R179 ;  /* 0x000000b3c6177220 */ /* 0x000fe20000410000 */
[--C-:B------:R-:W-:Y:S01]  /*159c0*/  FFMA.FTZ R30, R30, UR4, -R229.reuse ;  /* 0x000000041e1e7c23 */ /* 0x100fe200080108e5 */
[--C-:B------:R-:W-:Y:S02]  /*159d0*/  FFMA.FTZ R31, R31, UR4, -R229.reuse ;  /* 0x000000041f1f7c23 */ /* 0x100fe400080108e5 */
[----:B------:R-:W-:Y:S01]  /*159e0*/  MUFU.EX2 R204, R204 ;  /* 0x000000cc00cc7308 */ /* 0x000fe20000000800 */
[--C-:B------:R-:W-:Y:S01]  /*159f0*/  FFMA.FTZ R225, R26, UR4, -R229.reuse ;  /* 0x000000041ae17c23 */ /* 0x100fe200080108e5 */
[C---:B------:R-:W-:Y:S01]  /*15a00*/  FMUL.FTZ R26, R198.reuse, R170 ;  /* 0x000000aac61a7220 */ /* 0x040fe20000410000 */
[----:B------:R-:W-:Y:S01]  /*15a10*/  FFMA.FTZ R222, R27, UR4, -R229 ;  /* 0x000000041bde7c23 */ /* 0x000fe200080108e5 */
[-C--:B-1----:R-:W-:Y:S03]  /*15a20*/  HMMA.16816.F32.BF16 R84, R188, R180.reuse, R84 ;  /* 0x000000b4bc54723c */ /* 0x082fe60000041854 */
[----:B------:R-:W-:Y:S03]  /*15a30*/  FMUL.FTZ R27, R198, R171 ;  /* 0x000000abc61b7220 */ /* 0x000fe60000410000 */
[----:B------:R-:W1:Y:S01]  /*15a40*/  MUFU.EX2 R205, R205 ;  /* 0x000000cd00cd7308 */ /* 0x000e620000000800 */
[--C-:B------:R-:W-:Y:S01]  /*15a50*/  FFMA.FTZ R227, R24, UR4, -R219.reuse ;  /* 0x0000000418e37c23 */ /* 0x100fe200080108db */
[C---:B------:R-:W-:Y:S04]  /*15a60*/  HMMA.16816.F32.BF16 R88, R192.reuse, R180, R88 ;  /* 0x000000b4c058723c */ /* 0x040fe80000041858 */
[C---:B------:R-:W-:Y:S02]  /*15a70*/  FMUL.FTZ R24, R200.reuse, R168 ;  /* 0x000000a8c8187220 */ /* 0x040fe40000410000 */
[-C--:B------:R-:W-:Y:S02]  /*15a80*/  HMMA.16816.F32.BF16 R92, R192, R182.reuse, R92 ;  /* 0x000000b6c05c723c */ /* 0x080fe4000004185c */
[----:B------:R-:W-:Y:S03]  /*15a90*/  MUFU.EX2 R206, R206 ;  /* 0x000000ce00ce7308 */ /* 0x000fe60000000800 */
[--C-:B------:R-:W-:Y:S01]  /*15aa0*/  FFMA.FTZ R226, R25, UR4, -R219.reuse ;  /* 0x0000000419e27c23 */ /* 0x100fe200080108db */
[C---:B------:R-:W-:Y:S01]  /*15ab0*/  HMMA.16816.F32.BF16 R96, R188.reuse, R182, R96 ;  /* 0x000000b6bc60723c */ /* 0x040fe20000041860 */
[----:B------:R-:W2:Y:S05]  /*15ac0*/  LDSM.16.MT88.4 R180, [R240+0xc000] ;  /* 0x00c00000f0b4783b */ /* 0x000eaa0000004200 */
[----:B------:R-:W-:Y:S01]  /*15ad0*/  MUFU.EX2 R207, R207 ;  /* 0x000000cf00cf7308 */ /* 0x000fe20000000800 */
[----:B------:R-:W-:Y:S01]  /*15ae0*/  FMUL.FTZ R25, R200, R169 ;  /* 0x000000a9c8197220 */ /* 0x000fe20000410000 */
[--C-:B------:R-:W-:Y:S03]  /*15af0*/  FFMA.FTZ R179, R28, UR4, -R219.reuse ;  /* 0x000000041cb37c23 */ /* 0x100fe600080108db */
[----:B-1----:R-:W-:Y:S01]  /*15b00*/  F2FP.BF16.F32.PACK_AB R28, R205, R204 ;  /* 0x000000cccd1c723e */ /* 0x002fe200000010ff */
[--C-:B------:R-:W-:Y:S04]  /*15b10*/  FFMA.FTZ R178, R29, UR4, -R219.reuse ;  /* 0x000000041db27c23 */ /* 0x100fe800080108db */
[----:B------:R-:W-:Y:S10]  /*15b20*/  MUFU.EX2 R224, R224 ;  /* 0x000000e000e07308 */ /* 0x000ff40000000800 */
[----:B------:R-:W1:Y:S10]  /*15b30*/  MUFU.EX2 R223, R223 ;  /* 0x000000df00df7308 */ /* 0x000e740000000800 */
[----:B------:R-:W-:Y:S10]  /*15b40*/  MUFU.EX2 R221, R221 ;  /* 0x000000dd00dd7308 */ /* 0x000ff40000000800 */
[----:B------:R-:W3:Y:S01]  /*15b50*/  MUFU.EX2 R220, R220 ;  /* 0x000000dc00dc7308 */ /* 0x000ee20000000800 */
[----:B-1----:R-:W-:Y:S01]  /*15b60*/  F2FP.BF16.F32.PACK_AB R29, R223, R224 ;  /* 0x000000e0df1d723e */ /* 0x002fe200000010ff */
[-C--:B--2---:R-:W-:Y:S08]  /*15b70*/  HMMA.16816.F32.BF16 R100, R188, R180.reuse, R100 ;  /* 0x000000b4bc64723c */ /* 0x084ff00000041864 */
[----:B------:R1:W-:Y:S01]  /*15b80*/  MUFU.EX2 R176, R30 ;  /* 0x0000001e00b07308 */ /* 0x0003e20000000800 */
[C---:B------:R-:W-:Y:S09]  /*15b90*/  HMMA.16816.F32.BF16 R104, R192.reuse, R180, R104 ;  /* 0x000000b4c068723c */ /* 0x040ff20000041868 */
[----:B------:R3:W2:Y:S01]  /*15ba0*/  MUFU.EX2 R177, R31 ;  /* 0x0000001f00b17308 */ /* 0x0006a20000000800 */
[-C--:B------:R-:W-:Y:S06]  /*15bb0*/  HMMA.16816.F32.BF16 R108, R192, R182.reuse, R108 ;  /* 0x000000b6c06c723c */ /* 0x080fec000004186c */
[C---:B------:R-:W-:Y:S01]  /*15bc0*/  HMMA.16816.F32.BF16 R112, R188.reuse, R182, R112 ;  /* 0x000000b6bc70723c */ /* 0x040fe20000041870 */
[----:B------:R-:W4:Y:S02]  /*15bd0*/  LDSM.16.MT88.4 R180, [R244+0xe000] ;  /* 0x00e00000f4b4783b */ /* 0x000f240000004200 */
[----:B------:R-:W-:Y:S02]  /*15be0*/  MUFU.EX2 R225, R225 ;  /* 0x000000e100e17308 */ /* 0x000fe40000000800 */
[----:B-1----:R-:W-:Y:S08]  /*15bf0*/  F2FP.BF16.F32.PACK_AB R30, R207, R206 ;  /* 0x000000cecf1e723e */ /* 0x002ff000000010ff */
[----:B------:R-:W1:Y:S01]  /*15c00*/  MUFU.EX2 R222, R222 ;  /* 0x000000de00de7308 */ /* 0x000e620000000800 */
[----:B---3--:R-:W-:Y:S02]  /*15c10*/  F2FP.BF16.F32.PACK_AB R31, R220, R221 ;  /* 0x000000dddc1f723e */ /* 0x008fe400000010ff */
[----:B--2---:R-:W-:Y:S07]  /*15c20*/  F2FP.BF16.F32.PACK_AB R171, R177, R176 ;  /* 0x000000b0b1ab723e */ /* 0x004fee00000010ff */
[----:B------:R-:W-:Y:S10]  /*15c30*/  MUFU.EX2 R227, R227 ;  /* 0x000000e300e37308 */ /* 0x000ff40000000800 */
[----:B------:R-:W2:Y:S01]  /*15c40*/  MUFU.EX2 R226, R226 ;  /* 0x000000e200e27308 */ /* 0x000ea20000000800 */
[----:B-1----:R-:W-:Y:S09]  /*15c50*/  F2FP.BF16.F32.PACK_AB R169, R222, R225 ;  /* 0x000000e1dea9723e */ /* 0x002ff200000010ff */
[----:B------:R-:W-:Y:S01]  /*15c60*/  MUFU.EX2 R179, R179 ;  /* 0x000000b300b37308 */ /* 0x000fe20000000800 */
[-C--:B----4-:R-:W-:Y:S09]  /*15c70*/  HMMA.16816.F32.BF16 R116, R188, R180.reuse, R116 ;  /* 0x000000b4bc74723c */ /* 0x090ff20000041874 */
[----:B------:R-:W1:Y:S02]  /*15c80*/  MUFU.EX2 R178, R178 ;  /* 0x000000b200b27308 */ /* 0x000e640000000800 */
[----:B--2---:R-:W-:Y:S01]  /*15c90*/  F2FP.BF16.F32.PACK_AB R168, R226, R227 ;  /* 0x000000e3e2a8723e */ /* 0x004fe200000010ff */
[C---:B------:R-:W-:Y:S07]  /*15ca0*/  HMMA.16816.F32.BF16 R120, R192.reuse, R180, R120 ;  /* 0x000000b4c078723c */ /* 0x040fee0000041878 */
[----:B------:R-:W2:Y:S01]  /*15cb0*/  MUFU.EX2 R238, R238 ;  /* 0x000000ee00ee7308 */ /* 0x000ea20000000800 */
[-C--:B------:R-:W-:Y:S09]  /*15cc0*/  HMMA.16816.F32.BF16 R124, R192, R182.reuse, R124 ;  /* 0x000000b6c07c723c */ /* 0x080ff2000004187c */
[----:B------:R-:W-:Y:S01]  /*15cd0*/  MUFU.EX2 R239, R239 ;  /* 0x000000ef00ef7308 */ /* 0x000fe20000000800 */
[C---:B------:R-:W-:Y:S01]  /*15ce0*/  HMMA.16816.F32.BF16 R128, R188.reuse, R182, R128 ;  /* 0x000000b6bc80723c */ /* 0x040fe20000041880 */
[----:B------:R-:W3:Y:S03]  /*15cf0*/  LDSM.16.MT88.4 R180, [R242+0xe000] ;  /* 0x00e00000f2b4783b */ /* 0x000ee60000004200 */
[----:B-1----:R-:W-:Y:S05]  /*15d00*/  F2FP.BF16.F32.PACK_AB R170, R178, R179 ;  /* 0x000000b3b2aa723e */ /* 0x002fea00000010ff */
[----:B------:R-:W1:Y:S01]  /*15d10*/  MUFU.EX2 R237, R237 ;  /* 0x000000ed00ed7308 */ /* 0x000e620000000800 */
[-C--:B---3--:R-:W-:Y:S06]  /*15d20*/  HMMA.16816.F32.BF16 R132, R188, R180.reuse, R132 ;  /* 0x000000b4bc84723c */ /* 0x088fec0000041884 */
[C---:B------:R-:W-:Y:S06]  /*15d30*/  HMMA.16816.F32.BF16 R136, R192.reuse, R180, R136 ;  /* 0x000000b4c088723c */ /* 0x040fec0000041888 */
[-C--:B------:R-:W-:Y:S06]  /*15d40*/  HMMA.16816.F32.BF16 R140, R192, R182.reuse, R140 ;  /* 0x000000b6c08c723c */ /* 0x080fec000004188c */
[C---:B------:R-:W-:Y:S01]  /*15d50*/  HMMA.16816.F32.BF16 R144, R188.reuse, R182, R144 ;  /* 0x000000b6bc90723c */ /* 0x040fe20000041890 */
[----:B------:R-:W3:Y:S05]  /*15d60*/  LDSM.16.MT88.4 R180, [R241+0xe000] ;  /* 0x00e00000f1b4783b */ /* 0x000eea0000004200 */
[-C--:B---3--:R-:W-:Y:S06]  /*15d70*/  HMMA.16816.F32.BF16 R148, R188, R180.reuse, R148 ;  /* 0x000000b4bc94723c */ /* 0x088fec0000041894 */
[C---:B------:R-:W-:Y:S06]  /*15d80*/  HMMA.16816.F32.BF16 R152, R192.reuse, R180, R152 ;  /* 0x000000b4c098723c */ /* 0x040fec0000041898 */
[-C--:B------:R-:W-:Y:S06]  /*15d90*/  HMMA.16816.F32.BF16 R156, R192, R182.reuse, R156 ;  /* 0x000000b6c09c723c */ /* 0x080fec000004189c */
[C---:B------:R-:W-:Y:S01]  /*15da0*/  HMMA.16816.F32.BF16 R160, R188.reuse, R182, R160 ;  /* 0x000000b6bca0723c */ /* 0x040fe200000418a0 */
[----:B------:R-:W3:Y:S05]  /*15db0*/  LDSM.16.MT88.4 R180, [R240+0xe000] ;  /* 0x00e00000f0b4783b */ /* 0x000eea0000004200 */
[-C--:B---3--:R-:W-:Y:S06]  /*15dc0*/  HMMA.16816.F32.BF16 R20, R188, R180.reuse, R20 ;  /* 0x000000b4bc14723c */ /* 0x088fec0000041814 */
[C---:B------:R-:W-:Y:S01]  /*15dd0*/  HMMA.16816.F32.BF16 R32, R192.reuse, R180, R32 ;  /* 0x000000b4c020723c */ /* 0x040fe20000041820 */
[----:B------:R-:W3:Y:S05]  /*15de0*/  MUFU.EX2 R181, R43 ;  /* 0x0000002b00b57308 */ /* 0x000eea0000000800 */
[-C--:B------:R-:W-:Y:S01]  /*15df0*/  HMMA.16816.F32.BF16 R164, R192, R182.reuse, R164 ;  /* 0x000000b6c0a4723c */ /* 0x080fe200000418a4 */
[----:B------:R-:W4:Y:S04]  /*15e00*/  LDL.LU R194, [R1+0x48] ;  /* 0x0000480001c27983 */ /* 0x000f280000300800 */
[----:B------:R-:W5:Y:S01]  /*15e10*/  LDL.LU R195, [R1+0x4c] ;  /* 0x00004c0001c37983 */ /* 0x000f620000300800 */
[----:B------:R-:W-:Y:S03]  /*15e20*/  HMMA.16816.F32.BF16 R24, R188, R182, R24 ;  /* 0x000000b6bc18723c */ /* 0x000fe60000041818 */
[----:B------:R-:W2:Y:S02]  /*15e30*/  LDL.LU R188, [R1+0x44] ;  /* 0x0000440001bc7983 */ /* 0x000ea40000300800 */
[--C-:B------:R-:W-:Y:S01]  /*15e40*/  FFMA.FTZ R180, R52, UR4, -R232.reuse ;  /* 0x0000000434b47c23 */ /* 0x100fe200080108e8 */
[-C--:B------:R-:W-:Y:S05]  /*15e50*/  HMMA.16816.F32.BF16 R4, R28, R172.reuse, R4 ;  /* 0x000000ac1c04723c */ /* 0x080fea0000041804 */
[--C-:B------:R-:W-:Y:S01]  /*15e60*/  FFMA.FTZ R52, R64, UR4, -R232.reuse ;  /* 0x0000000440347c23 */ /* 0x100fe200080108e8 */
[C---:B------:R-:W-:Y:S05]  /*15e70*/  HMMA.16816.F32.BF16 R8, R168.reuse, R172, R8 ;  /* 0x000000aca808723c */ /* 0x040fea0000041808 */
[----:B------:R-:W-:Y:S01]  /*15e80*/  FFMA.FTZ R64, R44, UR4, -R219 ;  /* 0x000000042c407c23 */ /* 0x000fe200080108db */
[-C--:B------:R-:W-:Y:S05]  /*15e90*/  HMMA.16816.F32.BF16 R12, R168, R174.reuse, R12 ;  /* 0x000000aea80c723c */ /* 0x080fea000004180c */
[----:B------:R-:W-:Y:S01]  /*15ea0*/  MUFU.EX2 R64, R64 ;  /* 0x0000004000407308 */ /* 0x000fe20000000800 */
[C---:B------:R-:W-:Y:S01]  /*15eb0*/  HMMA.16816.F32.BF16 R16, R28.reuse, R174, R16 ;  /* 0x000000ae1c10723c */ /* 0x040fe20000041810 */
[----:B------:R-:W1:Y:S04]  /*15ec0*/  LDSM.16.MT88.4 R172, [R242+0xc800] ;  /* 0x00c80000f2ac783b */ /* 0x000e680000004200 */
[----:B------:R-:W-:Y:S04]  /*15ed0*/  FFMA.FTZ R232, R65, UR4, -R232 ;  /* 0x0000000441e87c23 */ /* 0x000fe800080108e8 */
[----:B------:R-:W-:Y:S10]  /*15ee0*/  MUFU.EX2 R65, R40 ;  /* 0x0000002800417308 */ /* 0x000ff40000000800 */
[----:B------:R-:W-:Y:S01]  /*15ef0*/  MUFU.EX2 R232, R232 ;  /* 0x000000e800e87308 */ /* 0x000fe20000000800 */
        /* <DEDUP_REMOVED lines=19> */
[----:B------:R-:W1:Y:S04]  /*16030*/  LDSM.16.MT88.4 R172, [R242+0xe800] ;  /* 0x00e80000f2ac783b */ /* 0x000e680000004200 */
[----:B----4-:R-:W-:Y:S02]  /*16040*/  FFMA.FTZ R228, R199, R194, R228 ;  /* 0x000000c2c7e47223 */ /* 0x010fe400000100e4 */
[----:B------:R-:W-:Y:S01]  /*16050*/  MUFU.EX2 R199, R52 ;  /* 0x0000003400c77308 */ /* 0x000fe20000000800 */
[----:B-----5:R-:W-:Y:S03]  /*16060*/  FFMA.FTZ R231, R200, R195, R231 ;  /* 0x000000c3c8e77223 */ /* 0x020fe600000100e7 */
[----:B------:R-:W-:Y:S01]  /*16070*/  FADD.FTZ R228, R215, R228 ;  /* 0x000000e4d7e47221 */ /* 0x000fe20000010000 */
[-C--:B-1----:R-:W-:Y:S03]  /*16080*/  HMMA.16816.F32.BF16 R132, R28, R172.reuse, R132 ;  /* 0x000000ac1c84723c */ /* 0x082fe60000041884 */
[----:B--2---:R-:W-:Y:S02]  /*16090*/  FFMA.FTZ R217, R198, R188, R217 ;  /* 0x000000bcc6d97223 */ /* 0x004fe400000100d9 */
[----:B------:R-:W-:Y:S01]  /*160a0*/  MUFU.EX2 R200, R59 ;  /* 0x0000003b00c87308 */ /* 0x000fe20000000800 */
[----:B------:R-:W-:Y:S01]  /*160b0*/  FADD.FTZ R231, R216, R231 ;  /* 0x000000e7d8e77221 */ /* 0x000fe20000010000 */
[C---:B------:R-:W-:Y:S04]  /*160c0*/  HMMA.16816.F32.BF16 R136, R168.reuse, R172, R136 ;  /* 0x000000aca888723c */ /* 0x040fe80000041888 */
[----:B------:R-:W-:Y:S02]  /*160d0*/  FADD.FTZ R214, R214, R217 ;  /* 0x000000d9d6d67221 */ /* 0x000fe40000010000 */
[-C--:B------:R-:W-:Y:S05]  /*160e0*/  HMMA.16816.F32.BF16 R140, R168, R174.reuse, R140 ;  /* 0x000000aea88c723c */ /* 0x080fea000004188c */
[----:B------:R-:W-:Y:S01]  /*160f0*/  FADD.FTZ R209, R209, R228 ;  /* 0x000000e4d1d17221 */ /* 0x000fe20000010000 */
[C---:B------:R-:W-:Y:S01]  /*16100*/  HMMA.16816.F32.BF16 R144, R28.reuse, R174, R144 ;  /* 0x000000ae1c90723c */ /* 0x040fe20000041890 */
[----:B------:R-:W1:Y:S04]  /*16110*/  LDSM.16.MT88.4 R172, [R241+0xe800] ;  /* 0x00e80000f1ac783b */ /* 0x000e680000004200 */
[----:B------:R-:W-:Y:S01]  /*16120*/  MOV R228, R184 ;  /* 0x000000b800e47202 */ /* 0x000fe20000000f00 */
[----:B------:R-:W-:Y:S01]  /*16130*/  FADD.FTZ R212, R212, R231 ;  /* 0x000000e7d4d47221 */ /* 0x000fe20000010000 */
[----:B------:R-:W-:Y:S01]  /*16140*/  MOV R231, R187 ;  /* 0x000000bb00e77202 */ /* 0x000fe20000000f00 */
[----:B------:R-:W-:Y:S03]  /*16150*/  FADD.FTZ R208, R208, R209 ;  /* 0x000000d1d0d07221 */ /* 0x000fe60000010000 */
[----:B------:R-:W-:Y:S01]  /*16160*/  FADD.FTZ R203, R203, R212 ;  /* 0x000000d4cbcb7221 */ /* 0x000fe20000010000 */
        /* <DEDUP_REMOVED lines=8> */
[-C--:B-1----:R-:W-:Y:S06]  /*161f0*/  HMMA.16816.F32.BF16 R148, R28, R172.reuse, R148 ;  /* 0x000000ac1c94723c */ /* 0x082fec0000041894 */
[C---:B------:R-:W-:Y:S06]  /*16200*/  HMMA.16816.F32.BF16 R152, R168.reuse, R172, R152 ;  /* 0x000000aca898723c */ /* 0x040fec0000041898 */
[-C--:B------:R-:W-:Y:S06]  /*16210*/  HMMA.16816.F32.BF16 R156, R168, R174.reuse, R156 ;  /* 0x000000aea89c723c */ /* 0x080fec000004189c */
[C---:B------:R-:W-:Y:S01]  /*16220*/  HMMA.16816.F32.BF16 R160, R28.reuse, R174, R160 ;  /* 0x000000ae1ca0723c */ /* 0x040fe200000418a0 */
[----:B------:R-:W1:Y:S05]  /*16230*/  LDSM.16.MT88.4 R172, [R240+0xe800] ;  /* 0x00e80000f0ac783b */ /* 0x000e6a0000004200 */
[-C--:B-1----:R-:W-:Y:S06]  /*16240*/  HMMA.16816.F32.BF16 R20, R28, R172.reuse, R20 ;  /* 0x000000ac1c14723c */ /* 0x082fec0000041814 */
[C---:B------:R-:W-:Y:S06]  /*16250*/  HMMA.16816.F32.BF16 R32, R168.reuse, R172, R32 ;  /* 0x000000aca820723c */ /* 0x040fec0000041820 */
[-C--:B------:R-:W-:Y:S01]  /*16260*/  HMMA.16816.F32.BF16 R164, R168, R174.reuse, R164 ;  /* 0x000000aea8a4723c */ /* 0x080fe200000418a4 */
[----:B------:R1:W2:Y:S04]  /*16270*/  MUFU.EX2 R169, R180 ;  /* 0x000000b400a97308 */ /* 0x0002a80000000800 */
[--C-:B------:R-:W-:Y:S01]  /*16280*/  FFMA.FTZ R172, R41, UR4, -R219.reuse ;  /* 0x0000000429ac7c23 */ /* 0x100fe200080108db */
[----:B------:R-:W-:Y:S05]  /*16290*/  HMMA.16816.F32.BF16 R24, R28, R174, R24 ;  /* 0x000000ae1c18723c */ /* 0x000fea0000041818 */
[----:B------:R-:W-:Y:S01]  /*162a0*/  FFMA.FTZ R41, R45, UR4, -R219 ;  /* 0x000000042d297c23 */ /* 0x000fe200080108db */
[--C-:B------:R-:W-:Y:S01]  /*162b0*/  FFMA.FTZ R173, R54, UR4, -R230.reuse ;  /* 0x0000000436ad7c23 */ /* 0x100fe200080108e6 */
[----:B------:R-:W-:Y:S01]  /*162c0*/  MOV R175, R185 ;  /* 0x000000b900af7202 */ /* 0x000fe20000000f00 */
[--C-:B------:R-:W-:Y:S01]  /*162d0*/  FFMA.FTZ R54, R66, UR4, -R230.reuse ;  /* 0x0000000442367c23 */ /* 0x100fe200080108e6 */
[----:B------:R-:W4:Y:S01]  /*162e0*/  LDL.LU R185, [R1+0x40] ;  /* 0x0000400001b97983 */ /* 0x000f220000300800 */
[----:B------:R-:W5:Y:S01]  /*162f0*/  MUFU.EX2 R172, R172 ;  /* 0x000000ac00ac7308 */ /* 0x000f620000000800 */
[----:B------:R-:W-:Y:S01]  /*16300*/  FFMA.FTZ R230, R67, UR4, -R230 ;  /* 0x0000000443e67c23 */ /* 0x000fe200080108e6 */
[----:B------:R-:W-:Y:S01]  /*16310*/  F2FP.BF16.F32.PACK_AB R28, R234, R233 ;  /* 0x000000e9ea1c723e */ /* 0x000fe200000010ff */
[----:B------:R-:W5:Y:S01]  /*16320*/  LDSM.16.MT88.4 R44, [R242+0xd000] ;  /* 0x00d00000f22c783b */ /* 0x000f620000004200 */
[----:B------:R-:W-:Y:S01]  /*16330*/  F2FP.BF16.F32.PACK_AB R30, R236, R235 ;  /* 0x000000ebec1e723e */ /* 0x000fe200000010ff */
[--C-:B------:R-:W-:Y:S01]  /*16340*/  FFMA.FTZ R168, R58, UR4, -R229.reuse ;  /* 0x000000043aa87c23 */ /* 0x100fe200080108e5 */
[----:B------:R-:W-:Y:S01]  /*16350*/  F2FP.BF16.F32.PACK_AB R29, R238, R187 ;  /* 0x000000bbee1d723e */ /* 0x000fe200000010ff */
[--C-:B------:R-:W-:Y:S03]  /*16360*/  FFMA.FTZ R58, R62, UR4, -R229.reuse ;  /* 0x000000043e3a7c23 */ /* 0x100fe600080108e5 */
[----:B------:R5:W5:Y:S01]  /*16370*/  MUFU.EX2 R67, R41 ;  /* 0x0000002900437308 */ /* 0x000b620000000800 */
[----:B------:R-:W-:Y:S01]  /*16380*/  F2FP.BF16.F32.PACK_AB R31, R237, R239 ;  /* 0x000000efed1f723e */ /* 0x000fe200000010ff */
[----:B------:R-:W-:Y:S01]  /*16390*/  FFMA.FTZ R229, R63, UR4, -R229 ;  /* 0x000000043fe57c23 */ /* 0x000fe200080108e5 */
[----:B---3--:R-:W-:Y:S01]  /*163a0*/  MOV R174, R181 ;  /* 0x000000b500ae7202 */ /* 0x008fe20000000f00 */
[----:B------:R-:W-:Y:S01]  /*163b0*/  FADD.FTZ R233, R233, R206 ;  /* 0x000000cee9e97221 */ /* 0x000fe20000010000 */
[----:B------:R-:W-:Y:S01]  /*163c0*/  F2FP.BF16.F32.PACK_AB R43, R184, R175 ;  /* 0x000000afb82b723e */ /* 0x000fe200000010ff */
[----:B-1----:R-:W-:Y:S01]  /*163d0*/  LDSM.16.MT88.4 R180, [R244+0xd800] ;  /* 0x00d80000f4b4783b */ /* 0x002fe20000004200 */
[----:B--2---:R-:W-:Y:S01]  /*163e0*/  MOV R217, R169 ;  /* 0x000000a900d97202 */ /* 0x004fe20000000f00 */
[-C--:B------:R-:W-:Y:S02]  /*163f0*/  HMMA.16816.F32.BF16 R4, R28, R36.reuse, R4 ;  /* 0x000000241c04723c */ /* 0x080fe40000041804 */
[----:B------:R-:W-:Y:S01]  /*16400*/  MUFU.EX2 R66, R53 ;  /* 0x0000003500427308 */ /* 0x000fe20000000800 */
[----:B-----5:R-:W-:Y:S01]  /*16410*/  F2FP.BF16.F32.PACK_AB R40, R172, R65 ;  /* 0x00000041ac28723e */ /* 0x020fe200000010ff */
[----:B------:R-:W-:Y:S04]  /*16420*/  FADD.FTZ R234, R234, R233 ;  /* 0x000000e9eaea7221 */ /* 0x000fe80000010000 */
[----:B------:R-:W-:Y:S04]  /*16430*/  FADD.FTZ R235, R235, R234 ;  /* 0x000000eaebeb7221 */ /* 0x000fe80000010000 */
[----:B------:R-:W-:Y:S01]  /*16440*/  MUFU.EX2 R62, R55 ;  /* 0x00000037003e7308 */ /* 0x000fe20000000800 */
[----:B------:R-:W-:Y:S01]  /*16450*/  F2FP.BF16.F32.PACK_AB R41, R174, R186 ;  /* 0x000000baae29723e */ /* 0x000fe200000010ff */
[----:B------:R-:W-:Y:S01]  /*16460*/  FADD.FTZ R235, R236, R235 ;  /* 0x000000ebeceb7221 */ /* 0x000fe20000010000 */
[----:B------:R-:W-:Y:S03]  /*16470*/  F2FP.BF16.F32.PACK_AB R42, R67, R64 ;  /* 0x00000040432a723e */ /* 0x000fe600000010ff */
[----:B------:R-:W-:Y:S04]  /*16480*/  FADD.FTZ R235, R217, R235 ;  /* 0x000000ebd9eb7221 */ /* 0x000fe80000010000 */
[----:B------:R1:W-:Y:S01]  /*16490*/  MUFU.EX2 R63, R54 ;  /* 0x00000036003f7308 */ /* 0x0003e20000000800 */
[C---:B------:R-:W-:Y:S09]  /*164a0*/  HMMA.16816.F32.BF16 R8, R40.reuse, R36, R8 ;  /* 0x000000242808723c */ /* 0x040ff20000041808 */
[----:B------:R-:W-:Y:S01]  /*164b0*/  MUFU.EX2 R58, R58 ;  /* 0x0000003a003a7308 */ /* 0x000fe20000000800 */
[-C--:B------:R-:W-:Y:S06]  /*164c0*/  HMMA.16816.F32.BF16 R12, R40, R38.reuse, R12 ;  /* 0x00000026280c723c */ /* 0x080fec000004180c */
[C---:B------:R-:W-:Y:S01]  /*164d0*/  HMMA.16816.F32.BF16 R16, R28.reuse, R38, R16 ;  /* 0x000000261c10723c */ /* 0x040fe20000041810 */
[----:B------:R-:W2:Y:S02]  /*164e0*/  LDSM.16.MT88.4 R36, [R240+0xd000] ;  /* 0x00d00000f024783b */ /* 0x000ea40000004200 */
[----:B------:R-:W-:Y:S03]  /*164f0*/  MUFU.EX2 R230, R230 ;  /* 0x000000e600e67308 */ /* 0x000fe60000000800 */
[-C--:B------:R-:W-:Y:S03]  /*16500*/  HMMA.16816.F32.BF16 R68, R28, R44.reuse, R68 ;  /* 0x0000002c1c44723c */ /* 0x080fe60000041844 */
[----:B-1----:R-:W-:Y:S04]  /*16510*/  LDSM.16.MT88.4 R52, [R240+0xd800] ;  /* 0x00d80000f034783b */ /* 0x002fe80000004200 */
[----:B------:R-:W-:Y:S01]  /*16520*/  MUFU.EX2 R229, R229 ;  /* 0x000000e500e57308 */ /* 0x000fe20000000800 */
[C---:B------:R-:W-:Y:S06]  /*16530*/  HMMA.16816.F32.BF16 R72, R40.reuse, R44, R72 ;  /* 0x0000002c2848723c */ /* 0x040fec0000041848 */
[-C--:B------:R-:W-:Y:S03]  /*16540*/  HMMA.16816.F32.BF16 R76, R40, R46.reuse, R76 ;  /* 0x0000002e284c723c */ /* 0x080fe6000004184c */
[----:B------:R-:W1:Y:S03]  /*16550*/  MUFU.EX2 R170, R173 ;  /* 0x000000ad00aa7308 */ /* 0x000e660000000800 */
[C---:B------:R-:W-:Y:S01]  /*16560*/  HMMA.16816.F32.BF16 R80, R28.reuse, R46, R80 ;  /* 0x0000002e1c50723c */ /* 0x040fe20000041850 */
[----:B------:R-:W3:Y:S06]  /*16570*/  LDSM.16.MT88.4 R44, [R244+0xf000] ;  /* 0x00f00000f42c783b */ /* 0x000eec0000004200 */
[----:B------:R-:W-:Y:S01]  /*16580*/  MUFU.EX2 R168, R168 ;  /* 0x000000a800a87308 */ /* 0x000fe20000000800 */
[-C--:B------:R-:W-:Y:S06]  /*16590*/  HMMA.16816.F32.BF16 R84, R28, R48.reuse, R84 ;  /* 0x000000301c54723c */ /* 0x080fec0000041854 */
[C---:B------:R-:W-:Y:S05]  /*165a0*/  HMMA.16816.F32.BF16 R88, R40.reuse, R48, R88 ;  /* 0x000000302858723c */ /* 0x040fea0000041858 */
[----:B-1----:R-:W-:Y:S01]  /*165b0*/  MOV R216, R170 ;  /* 0x000000aa00d87202 */ /* 0x002fe20000000f00 */
[-C--:B------:R-:W-:Y:S05]  /*165c0*/  HMMA.16816.F32.BF16 R92, R40, R50.reuse, R92 ;  /* 0x00000032285c723c */ /* 0x080fea000004185c */
[----:B------:R-:W-:Y:S01]  /*165d0*/  F2FP.BF16.F32.PACK_AB R170, R232, R199 ;  /* 0x000000c7e8aa723e */ /* 0x000fe200000010ff */
[C---:B------:R-:W-:Y:S01]  /*165e0*/  HMMA.16816.F32.BF16 R96, R28.reuse, R50, R96 ;  /* 0x000000321c60723c */ /* 0x040fe20000041860 */
[----:B------:R-:W1:Y:S04]  /*165f0*/  LDSM.16.MT88.4 R48, [R242+0xf000] ;  /* 0x00f00000f230783b */ /* 0x000e680000004200 */
[----:B------:R-:W-:Y:S01]  /*16600*/  F2FP.BF16.F32.PACK_AB R169, R62, R216 ;  /* 0x000000d83ea9723e */ /* 0x000fe200000010ff */
[-C--:B--2---:R-:W-:Y:S05]  /*16610*/  HMMA.16816.F32.BF16 R100, R28, R36.reuse, R100 ;  /* 0x000000241c64723c */ /* 0x084fea0000041864 */
[----:B------:R-:W-:Y:S01]  /*16620*/  FADD.FTZ R173, R213, R214 ;  /* 0x000000d6d5ad7221 */ /* 0x000fe20000010000 */
[C---:B------:R-:W-:Y:S05]  /*16630*/  HMMA.16816.F32.BF16 R104, R40.reuse, R36, R104 ;  /* 0x000000242868723c */ /* 0x040fea0000041868 */
[----:B------:R-:W-:Y:S01]  /*16640*/  FADD.FTZ R173, R202, R173 ;  /* 0x000000adcaad7221 */ /* 0x000fe20000010000 */
[-C--:B------:R-:W-:Y:S05]  /*16650*/  HMMA.16816.F32.BF16 R108, R40, R38.reuse, R108 ;  /* 0x00000026286c723c */ /* 0x080fea000004186c */
[----:B------:R-:W-:Y:S01]  /*16660*/  FADD.FTZ R224, R224, R173 ;  /* 0x000000ade0e07221 */ /* 0x000fe20000010000 */
[C---:B------:R-:W-:Y:S01]  /*16670*/  HMMA.16816.F32.BF16 R112, R28.reuse, R38, R112 ;  /* 0x000000261c70723c */ /* 0x040fe20000041870 */
[----:B------:R-:W2:Y:S04]  /*16680*/  LDSM.16.MT88.4 R36, [R241+0xf000] ;  /* 0x00f00000f124783b */ /* 0x000ea80000004200 */
[----:B------:R-:W-:Y:S01]  /*16690*/  MOV R214, R186 ;  /* 0x000000ba00d67202 */ /* 0x000fe20000000f00 */
[-C--:B---3--:R-:W-:Y:S05]  /*166a0*/  HMMA.16816.F32.BF16 R116, R28, R44.reuse, R116 ;  /* 0x0000002c1c74723c */ /* 0x088fea0000041874 */
[----:B------:R-:W-:Y:S01]  /*166b0*/  FADD.FTZ R176, R214, R176 ;  /* 0x000000b0d6b07221 */ /* 0x000fe20000010000 */
[C---:B------:R-:W-:Y:S05]  /*166c0*/  HMMA.16816.F32.BF16 R120, R40.reuse, R44, R120 ;  /* 0x0000002c2878723c */ /* 0x040fea0000041878 */
[----:B------:R-:W-:Y:S01]  /*166d0*/  FADD.FTZ R224, R223, R224 ;  /* 0x000000e0dfe07221 */ /* 0x000fe20000010000 */
[-C--:B------:R-:W-:Y:S05]  /*166e0*/  HMMA.16816.F32.BF16 R124, R40, R46.reuse, R124 ;  /* 0x0000002e287c723c */ /* 0x080fea000004187c */
[----:B------:R-:W-:Y:S01]  /*166f0*/  FADD.FTZ R221, R221, R224 ;  /* 0x000000e0dddd7221 */ /* 0x000fe20000010000 */
[C---:B------:R-:W-:Y:S01]  /*16700*/  HMMA.16816.F32.BF16 R128, R28.reuse, R46, R128 ;  /* 0x0000002e1c80723c */ /* 0x040fe20000041880 */
[----:B------:R-:W3:Y:S04]  /*16710*/  LDSM.16.MT88.4 R44, [R240+0xf000] ;  /* 0x00f00000f02c783b */ /* 0x000ee80000004200 */
[----:B------:R-:W-:Y:S01]  /*16720*/  FADD.FTZ R221, R220, R221 ;  /* 0x000000dddcdd7221 */ /* 0x000fe20000010000 */
[-C--:B-1----:R-:W-:Y:S05]  /*16730*/  HMMA.16816.F32.BF16 R132, R28, R48.reuse, R132 ;  /* 0x000000301c84723c */ /* 0x082fea0000041884 */
[----:B------:R-:W-:Y:S01]  /*16740*/  FADD.FTZ R221, R231, R221 ;  /* 0x000000dde7dd7221 */ /* 0x000fe20000010000 */
[C---:B------:R-:W-:Y:S05]  /*16750*/  HMMA.16816.F32.BF16 R136, R40.reuse, R48, R136 ;  /* 0x000000302888723c */ /* 0x040fea0000041888 */
[----:B------:R-:W-:Y:S01]  /*16760*/  FADD.FTZ R238, R238, R221 ;  /* 0x000000ddeeee7221 */ /* 0x000fe20000010000 */
[-C--:B------:R-:W-:Y:S05]  /*16770*/  HMMA.16816.F32.BF16 R140, R40, R50.reuse, R140 ;  /* 0x00000032288c723c */ /* 0x080fea000004188c */
[--C-:B------:R-:W-:Y:S01]  /*16780*/  FFMA.FTZ R48, R56, UR4, -R219.reuse ;  /* 0x0000000438307c23 */ /* 0x100fe200080108db */
[C---:B------:R-:W-:Y:S03]  /*16790*/  HMMA.16816.F32.BF16 R144, R28.reuse, R50, R144 ;  /* 0x000000321c90723c */ /* 0x040fe60000041890 */
[----:B------:R1:W5:Y:S02]  /*167a0*/  MUFU.EX2 R171, R48 ;  /* 0x0000003000ab7308 */ /* 0x0003640000000800 */
[--C-:B------:R-:W-:Y:S01]  /*167b0*/  FFMA.FTZ R56, R60, UR4, -R219.reuse ;  /* 0x000000043c387c23 */ /* 0x100fe200080108db */
[-C--:B--2---:R-:W-:Y:S07]  /*167c0*/  HMMA.16816.F32.BF16 R148, R28, R36.reuse, R148 ;  /* 0x000000241c94723c */ /* 0x084fee0000041894 */
[----:B------:R-:W2:Y:S01]  /*167d0*/  MUFU.EX2 R60, R57 ;  /* 0x00000039003c7308 */ /* 0x000ea20000000800 */
[C---:B------:R-:W-:Y:S04]  /*167e0*/  HMMA.16816.F32.BF16 R152, R40.reuse, R36, R152 ;  /* 0x000000242898723c */ /* 0x040fe80000041898 */
[----:B------:R-:W-:Y:S02]  /*167f0*/  FFMA.FTZ R219, R61, UR4, -R219 ;  /* 0x000000043ddb7c23 */ /* 0x000fe400080108db */
[-C--:B------:R-:W-:Y:S03]  /*16800*/  HMMA.16816.F32.BF16 R156, R40, R38.reuse, R156 ;  /* 0x00000026289c723c */ /* 0x080fe6000004189c */
[----:B------:R-:W-:Y:S01]  /*16810*/  MUFU.EX2 R61, R56 ;  /* 0x00000038003d7308 */ /* 0x000fe20000000800 */
[----:B-1----:R-:W-:Y:S01]  /*16820*/  LDSM.16.MT88.4 R48, [R241+0xd800] ;  /* 0x00d80000f130783b */ /* 0x002fe20000004200 */
[----:B-----5:R-:W-:Y:S01]  /*16830*/  MOV R215, R171 ;  /* 0x000000ab00d77202 */ /* 0x020fe20000000f00 */
[C---:B------:R-:W-:Y:S07]  /*16840*/  HMMA.16816.F32.BF16 R160, R28.reuse, R38, R160 ;  /* 0x000000261ca0723c */ /* 0x040fee00000418a0 */
[----:B------:R-:W1:Y:S01]  /*16850*/  MUFU.EX2 R198, R219 ;  /* 0x000000db00c67308 */ /* 0x000e620000000800 */
[----:B------:R-:W5:Y:S03]  /*16860*/  LDSM.16.MT88.4 R36, [R242+0xd800] ;  /* 0x00d80000f224783b */ /* 0x000f660000004200 */
[----:B------:R-:W-:Y:S01]  /*16870*/  F2FP.BF16.F32.PACK_AB R171, R230, R63 ;  /* 0x0000003fe6ab723e */ /* 0x000fe200000010ff */
[-C--:B---3--:R-:W-:Y:S03]  /*16880*/  HMMA.16816.F32.BF16 R20, R28, R44.reuse, R20 ;  /* 0x0000002c1c14723c */ /* 0x088fe60000041814 */
[----:B------:R-:W-:Y:S03]  /*16890*/  FADD.FTZ R238, R239, R238 ;  /* 0x000000eeefee7221 */ /* 0x000fe60000010000 */
[C---:B------:R-:W-:Y:S05]  /*168a0*/  HMMA.16816.F32.BF16 R32, R40.reuse, R44, R32 ;  /* 0x0000002c2820723c */ /* 0x040fea0000041820 */
[----:B------:R-:W-:Y:S01]  /*168b0*/  FADD.FTZ R238, R237, R238 ;  /* 0x000000eeedee7221 */ /* 0x000fe20000010000 */
[-C--:B------:R-:W-:Y:S01]  /*168c0*/  HMMA.16816.F32.BF16 R164, R40, R46.reuse, R164 ;  /* 0x0000002e28a4723c */ /* 0x080fe200000418a4 */
[----:B------:R-:W3:Y:S05]  /*168d0*/  LDSM.16.MT88.4 R40, [R244+0xf800] ;  /* 0x00f80000f428783b */ /* 0x000eea0000004200 */
[----:B------:R-:W-:Y:S03]  /*168e0*/  HMMA.16816.F32.BF16 R24, R28, R46, R24 ;  /* 0x0000002e1c18723c */ /* 0x000fe60000041818 */
[----:B------:R-:W3:Y:S04]  /*168f0*/  LDSM.16.MT88.4 R44, [R242+0xf800] ;  /* 0x00f80000f22c783b */ /* 0x000ee80000004200 */
[----:B--2---:R-:W-:Y:S04]  /*16900*/  F2FP.BF16.F32.PACK_AB R28, R60, R215 ;  /* 0x000000d73c1c723e */ /* 0x004fe800000010ff */
[----:B-1----:R-:W-:Y:S01]  /*16910*/  F2FP.BF16.F32.PACK_AB R30, R198, R61 ;  /* 0x0000003dc61e723e */ /* 0x002fe200000010ff */
[----:B----4-:R-:W-:Y:S01]  /*16920*/  FFMA.FTZ R218, R197, R185, R218 ;  /* 0x000000b9c5da7223 */ /* 0x010fe200000100da */
[----:B------:R-:W-:Y:S02]  /*16930*/  MOV R197, R58 ;  /* 0x0000003a00c57202 */ /* 0x000fe40000000f00 */
[----:B------:R-:W1:Y:S01]  /*16940*/  LDSM.16.MT88.4 R56, [R241+0xf800] ;  /* 0x00f80000f138783b */ /* 0x000e620000004200 */
[----:B------:R-:W-:Y:S01]  /*16950*/  FADD.FTZ R211, R211, R218 ;  /* 0x000000dad3d37221 */ /* 0x000fe20000010000 */
[----:B------:R-:W-:Y:S02]  /*16960*/  MOV R218, R168 ;  /* 0x000000a800da7202 */ /* 0x000fe40000000f00 */
[C---:B------:R-:W-:Y:S01]  /*16970*/  F2FP.BF16.F32.PACK_AB R168, R66.reuse, R217 ;  /* 0x000000d942a8723e */ /* 0x040fe200000010ff */
[----:B------:R-:W-:Y:S01]  /*16980*/  FADD.FTZ R66, R66, R235 ;  /* 0x000000eb42427221 */ /* 0x000fe20000010000 */
[----:B------:R-:W-:Y:S01]  /*16990*/  F2FP.BF16.F32.PACK_AB R29, R200, R218 ;  /* 0x000000dac81d723e */ /* 0x000fe200000010ff */
[----:B------:R-:W-:Y:S01]  /*169a0*/  FADD.FTZ R210, R210, R211 ;  /* 0x000000d3d2d27221 */ /* 0x000fe20000010000 */
[----:B------:R-:W-:Y:S01]  /*169b0*/  F2FP.BF16.F32.PACK_AB R31, R229, R197 ;  /* 0x000000c5e51f723e */ /* 0x000fe200000010ff */
[----:B------:R-:W-:Y:S02]  /*169c0*/  FADD.FTZ R199, R199, R66 ;  /* 0x00000042c7c77221 */ /* 0x000fe40000010000 */
[-C--:B------:R-:W-:Y:S01]  /*169d0*/  HMMA.16816.F32.BF16 R192, R168, R180.reuse, R4 ;  /* 0x000000b4a8c0723c */ /* 0x080fe20000041804 */
[----:B------:R-:W2:Y:S04]  /*169e0*/  LDSM.16.MT88.4 R4, [R240+0xf800] ;  /* 0x00f80000f004783b */ /* 0x000ea80000004200 */
[----:B------:R-:W-:Y:S01]  /*169f0*/  FADD.FTZ R210, R201, R210 ;  /* 0x000000d2c9d27221 */ /* 0x000fe20000010000 */
[C---:B------:R-:W-:Y:S05]  /*16a00*/  HMMA.16816.F32.BF16 R188, R28.reuse, R180, R8 ;  /* 0x000000b41cbc723c */ /* 0x040fea0000041808 */
[----:B------:R-:W-:Y:S01]  /*16a10*/  FADD.FTZ R227, R227, R210 ;  /* 0x000000d2e3e37221 */ /* 0x000fe20000010000 */
[-C--:B------:R-:W-:Y:S05]  /*16a20*/  HMMA.16816.F32.BF16 R184, R28, R182.reuse, R12 ;  /* 0x000000b61cb8723c */ /* 0x080fea000004180c */
[----:B------:R-:W-:Y:S01]  /*16a30*/  FADD.FTZ R8, R174, R176 ;  /* 0x000000b0ae087221 */ /* 0x000fe20000010000 */
[C---:B------:R-:W-:Y:S05]  /*16a40*/  HMMA.16816.F32.BF16 R180, R168.reuse, R182, R16 ;  /* 0x000000b6a8b4723c */ /* 0x040fea0000041810 */
[----:B------:R-:W-:Y:S01]  /*16a50*/  FADD.FTZ R8, R175, R8 ;  /* 0x00000008af087221 */ /* 0x000fe20000010000 */
[-C--:B-----5:R-:W-:Y:S05]  /*16a60*/  HMMA.16816.F32.BF16 R68, R168, R36.reuse, R68 ;  /* 0x00000024a844723c */ /* 0x0a0fea0000041844 */
        /* <DEDUP_REMOVED lines=28> */
[----:B------:R-:W-:Y:S01]  /*16c30*/  MOV R201, R196 ;  /* 0x000000c400c97202 */ /* 0x000fe20000000f00 */
[C---:B------:R-:W-:Y:S06]  /*16c40*/  HMMA.16816.F32.BF16 R128, R168.reuse, R42, R128 ;  /* 0x0000002aa880723c */ /* 0x040fec0000041880 */
[-C--:B------:R-:W-:Y:S06]  /*16c50*/  HMMA.16816.F32.BF16 R132, R168, R44.reuse, R132 ;  /* 0x0000002ca884723c */ /* 0x080fec0000041884 */
[C---:B------:R-:W-:Y:S06]  /*16c60*/  HMMA.16816.F32.BF16 R136, R28.reuse, R44, R136 ;  /* 0x0000002c1c88723c */ /* 0x040fec0000041888 */
[-C--:B------:R-:W-:Y:S06]  /*16c70*/  HMMA.16816.F32.BF16 R140, R28, R46.reuse, R140 ;  /* 0x0000002e1c8c723c */ /* 0x080fec000004188c */
[C---:B------:R-:W-:Y:S06]  /*16c80*/  HMMA.16816.F32.BF16 R144, R168.reuse, R46, R144 ;  /* 0x0000002ea890723c */ /* 0x040fec0000041890 */
[-C--:B-1----:R-:W-:Y:S06]  /*16c90*/  HMMA.16816.F32.BF16 R148, R168, R56.reuse, R148 ;  /* 0x00000038a894723c */ /* 0x082fec0000041894 */
[C---:B------:R-:W-:Y:S06]  /*16ca0*/  HMMA.16816.F32.BF16 R152, R28.reuse, R56, R152 ;  /* 0x000000381c98723c */ /* 0x040fec0000041898 */
[-C--:B------:R-:W-:Y:S06]  /*16cb0*/  HMMA.16816.F32.BF16 R156, R28, R58.reuse, R156 ;  /* 0x0000003a1c9c723c */ /* 0x080fec000004189c */
[C---:B------:R-:W-:Y:S06]  /*16cc0*/  HMMA.16816.F32.BF16 R160, R168.reuse, R58, R160 ;  /* 0x0000003aa8a0723c */ /* 0x040fec00000418a0 */
[-C--:B--2---:R-:W-:Y:S06]  /*16cd0*/  HMMA.16816.F32.BF16 R176, R168, R4.reuse, R20 ;  /* 0x00000004a8b0723c */ /* 0x084fec0000041814 */
[C---:B------:R-:W-:Y:S06]  /*16ce0*/  HMMA.16816.F32.BF16 R172, R28.reuse, R4, R32 ;  /* 0x000000041cac723c */ /* 0x040fec0000041820 */
[-C--:B------:R-:W-:Y:S05]  /*16cf0*/  HMMA.16816.F32.BF16 R164, R28, R6.reuse, R164 ;  /* 0x000000061ca4723c */ /* 0x080fea00000418a4 */
[----:B------:R-:W-:Y:S01]  /*16d00*/  FADD.FTZ R5, R218, R8 ;  /* 0x00000008da057221 */ /* 0x000fe20000010000 */
[----:B------:R-:W-:Y:S05]  /*16d10*/  HMMA.16816.F32.BF16 R168, R168, R6, R24 ;  /* 0x00000006a8a8723c */ /* 0x000fea0000041818 */
[----:B------:R-:W-:Y:S02]  /*16d20*/  FADD.FTZ R5, R200, R5 ;  /* 0x00000005c8057221 */ /* 0x000fe40000010000 */
[----:B------:R-:W-:Y:S01]  /*16d30*/  FADD.FTZ R6, R232, R199 ;  /* 0x000000c7e8067221 */ /* 0x000fe20000010000 */
[----:B------:R-:W-:Y:S03]  /*16d40*/  MOV R199, R0 ;  /* 0x0000000000c77202 */ /* 0x000fe60000000f00 */
[----:B------:R-:W-:Y:S01]  /*16d50*/  FADD.FTZ R4, R197, R5 ;  /* 0x00000005c5047221 */ /* 0x000fe20000010000 */
[----:B------:R-:W-:Y:S01]  /*16d60*/  FADD.FTZ R5, R230, R63 ;  /* 0x0000003fe6057221 */ /* 0x000fe20000010000 */
[----:B------:R-:W-:Y:S02]  /*16d70*/  MOV R197, R2 ;  /* 0x0000000200c57202 */ /* 0x000fe40000000f00 */
        /* <DEDUP_REMOVED lines=8> */
.L_x_428:
[----:B------:R-:W4:Y:S04]  /*16e00*/  LDL.LU R7, [R1+0x4c] ;  /* 0x00004c0001077983 */ /* 0x000f280000300800 */
[----:B------:R-:W4:Y:S04]  /*16e10*/  LDL.LU R10, [R1+0x44] ;  /* 0x00004400010a7983 */ /* 0x000f280000300800 */
[----:B------:R-:W4:Y:S04]  /*16e20*/  LDL.LU R9, [R1+0x40] ;  /* 0x0000400001097983 */ /* 0x000f280000300800 */
[----:B-123--:R-:W2:Y:S01]  /*16e30*/  LDL.LU R6, [R1+0x48] ;  /* 0x0000480001067983 */ /* 0x00eea20000300800 */
[----:B------:R-:W1:Y:S01]  /*16e40*/  S2UR UR7, SR_CTAID.X ;  /* 0x00000000000779c3 */ /* 0x000e620000002500 */
[----:B------:R-:W-:Y:S01]  /*16e50*/  MOV R16, 0x3f800000 ;  /* 0x3f80000000107802 */ /* 0x000fe20000000f00 */
[----:B------:R-:W-:Y:S01]  /*16e60*/  UISETP.NE.AND UP0, UPT, UR15, -0x1, UPT ;  /* 0xffffffff0f00788c */ /* 0x000fe2000bf05270 */
[----:B------:R-:W3:Y:S01]  /*16e70*/  S2R R19, SR_TID.X ;  /* 0x0000000000137919 */ /* 0x000ee20000002100 */
[----:B------:R-:W-:-:S04]  /*16e80*/  MOV R17, 0x3f800000 ;  /* 0x3f80000000117802 */ /* 0x000fc80000000f00 */
[----:B------:R-:W3:Y:S05]  /*16e90*/  S2UR UR8, SR_CgaCtaId ;  /* 0x00000000000879c3 */ /* 0x000eea0000008800 */
[----:B------:R-:W-:Y:S02]  /*16ea0*/  @UP0 ULDC.64 UR4, c[0x0][0x298] ;  /* 0x0000a60000040ab9 */ /* 0x000fe40000000a00 */
[----:B------:R-:W-:-:S03]  /*16eb0*/  @UP0 UIMAD.WIDE.U32 UR10, UR15, UR4, URZ ;  /* 0x000000040f0a02a5 */ /* 0x000fc6000f8e003f */
[----:B------:R-:W-:Y:S01]  /*16ec0*/  UMOV UR4, 0x400 ;  /* 0x0000040000047882 */ /* 0x000fe20000000000 */
[----:B-1----:R-:W-:Y:S02]  /*16ed0*/  UIMAD UR6, UR7, -0x80, UR17 ;  /* 0xffffff80070678a4 */ /* 0x002fe4000f8e0211 */
[----:B---3--:R-:W-:Y:S02]  /*16ee0*/  ULEA UR4, UR8, UR4, 0x18 ;  /* 0x0000000408047291 */ /* 0x008fe4000f8ec03f */
[----:B------:R-:W-:Y:S01]  /*16ef0*/  @UP0 UIMAD UR8, UR15, UR5, UR11 ;  /* 0x000000050f0802a4 */ /* 0x000fe2000f8e020b */
[----:B----4-:R-:W1:Y:S04]  /*16f00*/  SHFL.BFLY PT, R11, R7, 0x2, 0x1f ;  /* 0x0c401f00070b7f89 */ /* 0x010e6800000e0000 */
[----:B------:R-:W3:Y:S04]  /*16f10*/  SHFL.BFLY PT, R8, R10, 0x2, 0x1f ;  /* 0x0c401f000a087f89 */ /* 0x000ee800000e0000 */
[----:B------:R-:W4:Y:S04]  /*16f20*/  SHFL.BFLY PT, R5, R9, 0x2, 0x1f ;  /* 0x0c401f0009057f89 */ /* 0x000f2800000e0000 */
[----:B--2---:R-:W2:Y:S01]  /*16f30*/  SHFL.BFLY PT, R4, R6, 0x2, 0x1f ;  /* 0x0c401f0006047f89 */ /* 0x004ea200000e0000 */
[----:B-1----:R-:W-:-:S02]  /*16f40*/  FADD.FTZ R11, R11, R7 ;  /* 0x000000070b0b7221 */ /* 0x002fc40000010000 */
[----:B------:R-:W1:Y:S01]  /*16f50*/  S2R R7, SR_TID.X ;  /* 0x0000000000077919 */ /* 0x000e620000002100 */
[----:B---3--:R-:W-:Y:S02]  /*16f60*/  FADD.FTZ R8, R8, R10 ;  /* 0x0000000a08087221 */ /* 0x008fe40000010000 */
[----:B------:R-:W3:Y:S01]  /*16f70*/  SHFL.BFLY PT, R12, R11, 0x1, 0x1f ;  /* 0x0c201f000b0c7f89 */ /* 0x000ee200000e0000 */
[----:B----4-:R-:W-:-:S03]  /*16f80*/  FADD.FTZ R5, R5, R9 ;  /* 0x0000000905057221 */ /* 0x010fc60000010000 */
[----:B------:R-:W4:Y:S01]  /*16f90*/  SHFL.BFLY PT, R13, R8, 0x1, 0x1f ;  /* 0x0c201f00080d7f89 */ /* 0x000f2200000e0000 */
[----:B--2---:R-:W-:-:S03]  /*16fa0*/  FADD.FTZ R4, R4, R6 ;  /* 0x0000000604047221 */ /* 0x004fc60000010000 */
[----:B------:R-:W2:Y:S04]  /*16fb0*/  SHFL.BFLY PT, R10, R5, 0x1, 0x1f ;  /* 0x0c201f00050a7f89 */ /* 0x000ea800000e0000 */
[----:B------:R-:W2:Y:S01]  /*16fc0*/  SHFL.BFLY PT, R9, R4, 0x1, 0x1f ;  /* 0x0c201f0004097f89 */ /* 0x000ea200000e0000 */
[----:B---3--:R-:W-:Y:S01]  /*16fd0*/  FADD.FTZ R12, R11, R12 ;  /* 0x0000000c0b0c7221 */ /* 0x008fe20000010000 */
[----:B-1----:R-:W-:Y:S01]  /*16fe0*/  SHF.R.S32.HI R6, RZ, 0x1f, R7 ;  /* 0x0000001fff067819 */ /* 0x002fe20000011407 */
[----:B----4-:R-:W-:-:S03]  /*16ff0*/  FADD.FTZ R11, R8, R13 ;  /* 0x0000000d080b7221 */ /* 0x010fc60000010000 */
[----:B------:R-:W-:Y:S02]  /*17000*/  FSETP.NE.FTZ.AND P6, PT, R12, RZ, PT ;  /* 0x000000ff0c00720b */ /* 0x000fe40003fd5000 */
[CC--:B------:R-:W-:Y:S01]  /*17010*/  LEA.HI R18, R6.reuse, R7.reuse, RZ, 0x2 ;  /* 0x0000000706127211 */ /* 0x0c0fe200078f10ff */
[----:B--2---:R-:W-:Y:S01]  /*17020*/  FADD.FTZ R10, R5, R10 ;  /* 0x0000000a050a7221 */ /* 0x004fe20000010000 */
[-C--:B------:R-:W-:Y:S02]  /*17030*/  LEA.HI R8, R6, R7.reuse, RZ, 0x5 ;  /* 0x0000000706087211 */ /* 0x080fe400078f28ff */
[----:B------:R-:W-:Y:S01]  /*17040*/  LOP3.LUT R20, R18, 0x3ffffffc, RZ, 0xc0, !PT ;  /* 0x3ffffffc12147812 */ /* 0x000fe200078ec0ff */
[----:B------:R-:W-:Y:S01]  /*17050*/  FADD.FTZ R9, R4, R9 ;  /* 0x0000000904097221 */ /* 0x000fe20000010000 */
[----:B------:R-:W-:Y:S02]  /*17060*/  LOP3.LUT R14, R8, 0xffffffe0, RZ, 0xc0, !PT ;  /* 0xffffffe0080e7812 */ /* 0x000fe400078ec0ff */
[----:B------:R-:W-:-:S02]  /*17070*/  LEA.HI R6, R6, R7, RZ, 0x3 ;  /* 0x0000000706067211 */ /* 0x000fc400078f18ff */
[--C-:B------:R-:W-:Y:S01]  /*17080*/  SHF.R.S32.HI R15, RZ, 0x2, R18.reuse ;  /* 0x00000002ff0f7819 */ /* 0x100fe20000011412 */
[----:B------:R-:W1:Y:S01]  /*17090*/  @P6 MUFU.RCP R16, R12 ;  /* 0x0000000c00106308 */ /* 0x000e620000001000 */
[----:B------:R-:W-:Y:S02]  /*170a0*/  SHF.R.S32.HI R18, RZ, 0x1f, R18 ;  /* 0x0000001fff127819 */ /* 0x000fe40000011412 */
[-C--:B------:R-:W-:Y:S02]  /*170b0*/  IADD3 R13, -R20, R7.reuse, RZ ;  /* 0x00000007140d7210 */ /* 0x080fe40007ffe1ff */
[----:B------:R-:W-:Y:S02]  /*170c0*/  IADD3 R7, -R14, R7, RZ ;  /* 0x000000070e077210 */ /* 0x000fe40007ffe1ff */
[----:B------:R-:W-:Y:S02]  /*170d0*/  SHF.R.S32.HI R14, RZ, 0x3, R6 ;  /* 0x00000003ff0e7819 */ /* 0x000fe40000011406 */
[----:B------:R-:W-:-:S02]  /*170e0*/  LEA.HI R18, R18, R15, RZ, 0x3 ;  /* 0x0000000f12127211 */ /* 0x000fc400078f18ff */
[----:B------:R-:W-:Y:S02]  /*170f0*/  FSETP.NE.FTZ.AND P3, PT, R11, RZ, PT ;  /* 0x000000ff0b00720b */ /* 0x000fe40003f75000 */
[----:B------:R-:W-:Y:S02]  /*17100*/  ISETP.GE.AND P0, PT, R14, UR6, PT ;  /* 0x000000060e007c0c */ /* 0x000fe4000bf06270 */
[----:B------:R-:W-:Y:S02]  /*17110*/  LOP3.LUT R14, R18, 0xfffffff8, RZ, 0xc0, !PT ;  /* 0xfffffff8120e7812 */ /* 0x000fe400078ec0ff */
[----:B------:R-:W-:Y:S01]  /*17120*/  SHF.R.S32.HI R8, RZ, 0x5, R8 ;  /* 0x00000005ff087819 */ /* 0x000fe20000011408 */
[C---:B-1----:R-:W-:Y:S01]  /*17130*/  FMUL.FTZ R192, R16.reuse, R192 ;  /* 0x000000c010c07220 */ /* 0x042fe20000410000 */
[----:B------:R-:W-:Y:S01]  /*17140*/  IADD3 R14, R15, -R14, RZ ;  /* 0x8000000e0f0e7210 */ /* 0x000fe20007ffe0ff */
[----:B------:R-:W-:Y:S01]  /*17150*/  FMUL.FTZ R193, R16, R193 ;  /* 0x000000c110c17220 */ /* 0x000fe20000410000 */
[----:B------:R-:W-:Y:S01]  /*17160*/  LEA R15, R8, R13, 0x9 ;  /* 0x0000000d080f7211 */ /* 0x000fe200078e48ff */
        /* <DEDUP_REMOVED lines=30> */
[----:B------:R-:W1:Y:S01]  /*17350*/  @P6 LDC R13, c[0x0][0x2e8] ;  /* 0x0000ba00ff0d6b82 */ /* 0x000e620000000800 */
[----:B------:R-:W-:Y:S01]  /*17360*/  SHF.L.U32 R16, R14, 0x6, RZ ;  /* 0x000000060e107819 */ /* 0x000fe200000006ff */
[----:B------:R-:W2:Y:S01]  /*17370*/  @P3 MUFU.RCP R17, R11 ;  /* 0x0000000b00113308 */ /* 0x000ea20000001000 */
[----:B------:R-:W-:-:S02]  /*17380*/  SHF.R.S32.HI R4, RZ, 0x1f, R19 ;  /* 0x0000001fff047819 */ /* 0x000fc40000011413 */
[----:B------:R-:W-:Y:S02]  /*17390*/  R2P PR, R14, 0x6 ;  /* 0x000000060e007804 */ /* 0x000fe40000000000 */
[----:B------:R-:W-:Y:S02]  /*173a0*/  LOP3.LUT R16, R16, 0x1c0, RZ, 0xc0, !PT ;  /* 0x000001c010107812 */ /* 0x000fe400078ec0ff */
[----:B------:R-:W-:Y:S02]  /*173b0*/  PLOP3.LUT P5, PT, PT, PT, UP0, 0x80, 0x0 ;  /* 0x000000000000781c */ /* 0x000fe40003faf008 */
[----:B------:R-:W-:Y:S02]  /*173c0*/  LEA.HI R5, R4, R19, RZ, 0x3 ;  /* 0x0000001304057211 */ /* 0x000fe400078f18ff */
[----:B------:R-:W-:Y:S02]  /*173d0*/  LEA.HI R16, R16, R16, RZ, 0x1d ;  /* 0x0000001010107211 */ /* 0x000fe400078fe8ff */
[----:B------:R-:W-:-:S02]  /*173e0*/  LOP3.LUT R4, R5, 0xfffffff8, RZ, 0xc0, !PT ;  /* 0xfffffff805047812 */ /* 0x000fc400078ec0ff */
[----:B------:R-:W-:Y:S02]  /*173f0*/  LEA R16, R15, R16, 0x1 ;  /* 0x000000100f107211 */ /* 0x000fe400078e08ff */
[----:B------:R-:W-:Y:S01]  /*17400*/  IADD3 R4, -R4, R19, RZ ;  /* 0x0000001304047210 */ /* 0x000fe20007ffe1ff */
[C---:B--2---:R-:W-:Y:S01]  /*17410*/  FMUL.FTZ R194, R17.reuse, R194 ;  /* 0x000000c211c27220 */ /* 0x044fe20000410000 */
[----:B------:R-:W-:Y:S01]  /*17420*/  LOP3.LUT R18, R14, 0x1, RZ, 0xc0, !PT ;  /* 0x000000010e127812 */ /* 0x000fe200078ec0ff */
[----:B------:R2:W3:Y:S01]  /*17430*/  @P6 MUFU.LG2 R19, R12 ;  /* 0x0000000c00136308 */ /* 0x0004e20000000c00 */
        /* <DEDUP_REMOVED lines=8> */
[----:B------:R-:W-:Y:S01]  /*174c0*/  FMUL.FTZ R83, R17, R83 ;  /* 0x0000005311537220 */ /* 0x000fe20000410000 */
[----:B------:R-:W-:-:S02]  /*174d0*/  ISETP.NE.U32.AND P4, PT, R18, 0x1, PT ;  /* 0x000000011200780c */ /* 0x000fc40003f85070 */
[----:B------:R-:W-:Y:S02]  /*174e0*/  SEL R15, R15, 0xffffffe0, !P1 ;  /* 0xffffffe00f0f7807 */ /* 0x000fe40004800000 */
[----:B------:R-:W-:Y:S02]  /*174f0*/  SEL R14, R14, 0xffffffc0, !P2 ;  /* 0xffffffc00e0e7807 */ /* 0x000fe40005000000 */
[----:B--2---:R-:W-:Y:S01]  /*17500*/  LEA R12, R16, UR4, 0x1 ;  /* 0x00000004100c7c11 */ /* 0x004fe2000f8e08ff */
[----:B---3--:R-:W-:Y:S06]  /*17510*/  @P5 BRA `(.L_x_432) ;  /* 0x00000000001c5947 */ /* 0x008fec0003800000 */
[----:B------:R-:W2:Y:S01]  /*17520*/  S2UR UR9, SR_CTAID.Y ;  /* 0x00000000000979c3 */ /* 0x000ea20000002600 */
[----:B------:R-:W-:Y:S01]  /*17530*/  ULDC.64 UR4, c[0x0][0x290] ;  /* 0x0000a40000047ab9 */ /* 0x000fe20000000a00 */
[----:B--2---:R-:W-:Y:S02]  /*17540*/  USHF.R.S32.HI UR8, URZ, 0x1f, UR9 ;  /* 0x0000001f3f087899 */ /* 0x004fe40008011409 */
[----:B------:R-:W-:Y:S02]  /*17550*/  UIMAD.WIDE.U32 UR10, UR9, UR4, URZ ;  /* 0x00000004090a72a5 */ /* 0x000fe4000f8e003f */
[----:B------:R-:W-:-:S04]  /*17560*/  UIMAD UR8, UR8, UR4, URZ ;  /* 0x00000004080872a4 */ /* 0x000fc8000f8e023f */
[----:B------:R-:W-:-:S04]  /*17570*/  UIMAD UR8, UR9, UR5, UR8 ;  /* 0x00000005090872a4 */ /* 0x000fc8000f8e0208 */
[----:B------:R-:W-:-:S12]  /*17580*/  UIADD3 UR8, UR11, UR8, URZ ;  /* 0x000000080b087290 */ /* 0x000fd8000fffe03f */
.L_x_432:
        /* <DEDUP_REMOVED lines=24> */
.L_x_433:
        /* <DEDUP_REMOVED lines=11> */
[----:B------:R-:W-:Y:S01]  /*177c0*/  FMUL.FTZ R130, R17, R130 ;  /* 0x0000008211827220 */ /* 0x000fe20000410000 */
[----:B------:R-:W-:Y:S01]  /*177d0*/  F2FP.BF16.F32.PACK_AB R193, R193, R192 ;  /* 0x000000c0c1c1723e */ /* 0x000fe200000010ff */
[----:B------:R-:W-:Y:S01]  /*177e0*/  FMUL.FTZ R131, R17, R131 ;  /* 0x0000008311837220 */ /* 0x000fe20000410000 */
[----:B------:R-:W-:Y:S01]  /*177f0*/  @!P1 PLOP3.LUT P4, PT, P2, PT, PT, 0x80, 0x0 ;  /* 0x000000000000981c */ /* 0x000fe2000178f070 */
[----:B------:R-:W1:Y:S01]  /*17800*/  @P5 MUFU.RCP R20, R10 ;  /* 0x0000000a00145308 */ /* 0x000e620000001000 */
[----:B------:R-:W-:Y:S01]  /*17810*/  FSETP.NE.FTZ.AND P2, PT, R9, RZ, PT ;  /* 0x000000ff0900720b */ /* 0x000fe20003f55000 */
[----:B------:R-:W-:Y:S01]  /*17820*/  STS [R12], R193 ;  /* 0x000000c10c007388 */ /* 0x000fe20000000800 */
[----:B------:R-:W-:Y:S01]  /*17830*/  F2FP.BF16.F32.PACK_AB R195, R195, R194 ;  /* 0x000000c2c3c3723e */ /* 0x000fe200000010ff */
[----:B------:R-:W-:Y:S01]  /*17840*/  FMUL.FTZ R134, R17, R134 ;  /* 0x0000008611867220 */ /* 0x000fe20000410000 */
[----:B------:R-:W-:Y:S01]  /*17850*/  F2FP.BF16.F32.PACK_AB R180, R181, R180 ;  /* 0x000000b4b5b4723e */ /* 0x000fe200000010ff */
[----:B------:R-:W-:Y:S01]  /*17860*/  FMUL.FTZ R135, R17, R135 ;  /* 0x0000008711877220 */ /* 0x000fe20000410000 */
        /* <DEDUP_REMOVED lines=23> */
[----:B------:R-:W-:Y:S01]  /*179e0*/  FMUL.FTZ R93, R20, R93 ;  /* 0x0000005d145d7220 */ /* 0x000fe20000410000 */
        /* <DEDUP_REMOVED lines=74> */
[----:B------:R-:W-:Y:S01]  /*17e90*/  STS [R15+0x2000], R76 ;  /* 0x0020004c0f007388 */ /* 0x000fe20000000800 */
[----:B------:R-:W-:Y:S01]  /*17ea0*/  IADD3 R29, R15, R14, RZ ;  /* 0x0000000e0f1d7210 */ /* 0x000fe20007ffe0ff */
        /* <DEDUP_REMOVED lines=25> */
[----:B------:R-:W-:Y:S01]  /*18040*/  FMUL.FTZ R163, R17, R163 ;  /* 0x000000a311a37220 */ /* 0x000fe20000410000 */
[----:B------:R-:W-:Y:S01]  /*18050*/  STS [R23+0x2400], R90 ;  /* 0x0024005a17007388 */ /* 0x000fe20000000800 */
[----:B------:R-:W-:Y:S01]  /*18060*/  F2FP.BF16.F32.PACK_AB R132, R133, R132 ;  /* 0x000000848584723e */ /* 0x000fe200000010ff */
[----:B------:R-:W1:Y:S01]  /*18070*/  @!P1 LDC R14, c[0x0][0x2c4] ;  /* 0x0000b100ff0e9b82 */ /* 0x000e620000000800 */
[----:B------:R-:W-:Y:S01]  /*18080*/  F2FP.BF16.F32.PACK_AB R134, R135, R134 ;  /* 0x000000868786723e */ /* 0x000fe200000010ff */
[----:B------:R-:W-:Y:S01]  /*18090*/  STS [R25+0x2000], R92 ;  /* 0x0020005c19007388 */ /* 0x000fe20000000800 */
[C---:B------:R-:W-:Y:S01]  /*180a0*/  FMUL.FTZ R152, R20.reuse, R152 ;  /* 0x0000009814987220 */ /* 0x040fe20000410000 */
[C---:B------:R-:W-:Y:S01]  /*180b0*/  FMUL.FTZ R153, R20.reuse, R153 ;  /* 0x0000009914997220 */ /* 0x040fe20000410000 */
[----:B------:R-:W-:Y:S01]  /*180c0*/  F2FP.BF16.F32.PACK_AB R144, R145, R144 ;  /* 0x000000909190723e */ /* 0x000fe200000010ff */
[----:B------:R-:W-:Y:S01]  /*180d0*/  STS [R25+0x2400], R94 ;  /* 0x0024005e19007388 */ /* 0x000fe20000000800 */
[----:B------:R-:W-:Y:S01]  /*180e0*/  F2FP.BF16.F32.PACK_AB R146, R147, R146 ;  /* 0x000000929392723e */ /* 0x000fe200000010ff */
[C---:B------:R-:W-:Y:S01]  /*180f0*/  FMUL.FTZ R156, R20.reuse, R156 ;  /* 0x0000009c149c7220 */ /* 0x040fe20000410000 */
[C---:B------:R-:W-:Y:S01]  /*18100*/  FMUL.FTZ R157, R20.reuse, R157 ;  /* 0x0000009d149d7220 */ /* 0x040fe20000410000 */
[----:B------:R-:W-:Y:S01]  /*18110*/  STS [R27], R100 ;  /* 0x000000641b007388 */ /* 0x000fe20000000800 */
[----:B------:R-:W-:Y:S01]  /*18120*/  F2FP.BF16.F32.PACK_AB R136, R137, R136 ;  /* 0x000000888988723e */ /* 0x000fe200000010ff */
[----:B------:R-:W-:Y:S01]  /*18130*/  FMUL.FTZ R178, R17, R178 ;  /* 0x000000b211b27220 */ /* 0x000fe20000410000 */
[----:B------:R-:W-:Y:S01]  /*18140*/  F2FP.BF16.F32.PACK_AB R138, R139, R138 ;  /* 0x0000008a8b8a723e */ /* 0x000fe200000010ff */
[----:B------:R-:W-:Y:S01]  /*18150*/  STS [R27+0x400], R102 ;  /* 0x000400661b007388 */ /* 0x000fe20000000800 */
[C---:B------:R-:W-:Y:S01]  /*18160*/  FMUL.FTZ R179, R17.reuse, R179 ;  /* 0x000000b311b37220 */ /* 0x040fe20000410000 */
[----:B------:R-:W-:Y:S01]  /*18170*/  FMUL.FTZ R170, R17, R170 ;  /* 0x000000aa11aa7220 */ /* 0x000fe20000410000 */
        /* <DEDUP_REMOVED lines=16> */
[----:B------:R-:W2:Y:S01]  /*18280*/  @!P1 LDC R31, c[0x0][0x270] ;  /* 0x00009c00ff1f9b82 */ /* 0x000ea20000000800 */
[----:B------:R-:W-:Y:S01]  /*18290*/  STS [R29+0x2000], R108 ;  /* 0x0020006c1d007388 */ /* 0x000fe20000000800 */
[----:B------:R-:W-:Y:S01]  /*182a0*/  F2FP.BF16.F32.PACK_AB R154, R155, R154 ;  /* 0x0000009a9b9a723e */ /* 0x000fe200000010ff */
[----:B------:R-:W3:Y:S01]  /*182b0*/  @P3 MUFU.LG2 R11, R11 ;  /* 0x0000000b000b3308 */ /* 0x000ee20000000c00 */
[----:B------:R-:W-:Y:S01]  /*182c0*/  F2FP.BF16.F32.PACK_AB R156, R157, R156 ;  /* 0x0000009c9d9c723e */ /* 0x000fe200000010ff */
[----:B------:R-:W-:Y:S01]  /*182d0*/  STS [R29+0x2400], R110 ;  /* 0x0024006e1d007388 */ /* 0x000fe20000000800 */
[----:B------:R-:W-:Y:S01]  /*182e0*/  F2FP.BF16.F32.PACK_AB R158, R159, R158 ;  /* 0x0000009e9f9e723e */ /* 0x000fe200000010ff */
[----:B------:R-:W-:Y:S01]  /*182f0*/  BSSY B0, `(.L_x_434) ;  /* 0x000008b000007945 */ /* 0x000fe20003800000 */
[----:B------:R-:W-:Y:S01]  /*18300*/  F2FP.BF16.F32.PACK_AB R176, R177, R176 ;  /* 0x000000b0b1b0723e */ /* 0x000fe200000010ff */
[----:B------:R-:W-:Y:S01]  /*18310*/  STS [R12+0x4000], R117 ;  /* 0x004000750c007388 */ /* 0x000fe20000000800 */
[----:B------:R-:W-:Y:S01]  /*18320*/  F2FP.BF16.F32.PACK_AB R178, R179, R178 ;  /* 0x000000b2b3b2723e */ /* 0x000fe200000010ff */
[----:B-1----:R-:W2:Y:S01]  /*18330*/  @P4 LDC R14, c[0x0][0x2e4] ;  /* 0x0000b900ff0e4b82 */ /* 0x002ea20000000800 */
[----:B------:R-:W-:Y:S01]  /*18340*/  F2FP.BF16.F32.PACK_AB R168, R169, R168 ;  /* 0x000000a8a9a8723e */ /* 0x000fe200000010ff */
[----:B------:R-:W-:Y:S01]  /*18350*/  STS [R12+0x4400], R119 ;  /* 0x004400770c007388 */ /* 0x000fe20000000800 */
[----:B------:R-:W-:Y:S01]  /*18360*/  F2FP.BF16.F32.PACK_AB R17, R17, R170 ;  /* 0x000000aa1111723e */ /* 0x000fe200000010ff */
[----:B------:R-:W-:Y:S01]  /*18370*/  @P5 MUFU.LG2 R10, R10 ;  /* 0x0000000a000a5308 */ /* 0x000fe20000000c00 */
[----:B------:R-:W-:Y:S01]  /*18380*/  F2FP.BF16.F32.PACK_AB R172, R173, R172 ;  /* 0x000000acadac723e */ /* 0x000fe200000010ff */
[----:B------:R-:W-:Y:S01]  /*18390*/  STS [R13+0x4000], R128 ;  /* 0x004000800d007388 */ /* 0x000fe20000000800 */
[----:B------:R-:W-:Y:S01]  /*183a0*/  F2FP.BF16.F32.PACK_AB R174, R175, R174 ;  /* 0x000000aeafae723e */ /* 0x000fe200000010ff */
[----:B------:R-:W1:Y:S01]  /*183b0*/  @P3 LDC R22, c[0x0][0x2e8] ;  /* 0x0000ba00ff163b82 */ /* 0x000e620000000800 */
[----:B------:R-:W-:Y:S01]  /*183c0*/  F2FP.BF16.F32.PACK_AB R164, R165, R164 ;  /* 0x000000a4a5a4723e */ /* 0x000fe200000010ff */
[----:B------:R-:W-:Y:S01]  /*183d0*/  STS [R13+0x4400], R130 ;  /* 0x004400820d007388 */ /* 0x000fe20000000800 */
[----:B------:R-:W-:Y:S01]  /*183e0*/  F2FP.BF16.F32.PACK_AB R166, R167, R166 ;  /* 0x000000a6a7a6723e */ /* 0x000fe200000010ff */
[----:B------:R-:W4:Y:S01]  /*183f0*/  @P2 MUFU.LG2 R9, R9 ;  /* 0x0000000900092308 */ /* 0x000f220000000c00 */
[C---:B------:R-:W-:Y:S01]  /*18400*/  LEA.HI.SX32 R24, R6.reuse, 0x10, 0x1d ;  /* 0x0000001006187811 */ /* 0x040fe200078feaff */
[----:B------:R-:W-:Y:S01]  /*18410*/  STS [R12+0x6000], R121 ;  /* 0x006000790c007388 */ /* 0x000fe20000000800 */
[----:B---3--:R-:W-:Y:S01]  /*18420*/  @P3 FMUL.FTZ R26, R11, 0.69314718246459960938 ;  /* 0x3f3172180b1a3820 */ /* 0x008fe20000410000 */
[----:B------:R-:W-:-:S02]  /*18430*/  LEA.HI.SX32 R6, R6, 0x20, 0x1d ;  /* 0x0000002006067811 */ /* 0x000fc400078feaff */
[----:B------:R-:W-:Y:S01]  /*18440*/  STS [R12+0x6400], R123 ;  /* 0x0064007b0c007388 */ /* 0x000fe20000000800 */
[----:B------:R-:W-:-:S03]  /*18450*/  ISETP.GE.AND P4, PT, R24, UR6, PT ;  /* 0x0000000618007c0c */ /* 0x000fc6000bf86270 */
[----:B------:R-:W-:Y:S04]  /*18460*/  STS [R13+0x6000], R124 ;  /* 0x0060007c0d007388 */ /* 0x000fe80000000800 */
[----:B------:R3:W-:Y:S01]  /*18470*/  STS [R13+0x6400], R126 ;  /* 0x0064007e0d007388 */ /* 0x0007e20000000800 */
[----:B----4-:R-:W-:-:S03]  /*18480*/  @P2 FMUL.FTZ R9, R9, 0.69314718246459960938 ;  /* 0x3f31721809092820 */ /* 0x010fc60000410000 */
[----:B------:R-:W-:Y:S04]  /*18490*/  STS [R21+0x4000], R132 ;  /* 0x0040008415007388 */ /* 0x000fe80000000800 */
[----:B------:R-:W-:Y:S04]  /*184a0*/  STS [R21+0x4400], R134 ;  /* 0x0044008615007388 */ /* 0x000fe80000000800 */
[----:B------:R-:W-:Y:S04]  /*184b0*/  STS [R15+0x4000], R144 ;  /* 0x004000900f007388 */ /* 0x000fe80000000800 */
[----:B------:R-:W-:Y:S04]  /*184c0*/  STS [R15+0x4400], R146 ;  /* 0x004400920f007388 */ /* 0x000fe80000000800 */
[----:B------:R-:W-:Y:S04]  /*184d0*/  STS [R21+0x6000], R136 ;  /* 0x0060008815007388 */ /* 0x000fe80000000800 */
[----:B------:R4:W-:Y:S01]  /*184e0*/  STS [R21+0x6400], R138 ;  /* 0x0064008a15007388 */ /* 0x0009e20000000800 */
[----:B---3--:R-:W3:Y:S03]  /*184f0*/  @P1 LDC.64 R12, c[0x0][0x2c0] ;  /* 0x0000b000ff0c1b82 */ /* 0x008ee60000000a00 */
[----:B------:R-:W-:Y:S04]  /*18500*/  STS [R15+0x6000], R140 ;  /* 0x0060008c0f007388 */ /* 0x000fe80000000800 */
[----:B------:R-:W-:Y:S04]  /*18510*/  STS [R15+0x6400], R142 ;  /* 0x0064008e0f007388 */ /* 0x000fe80000000800 */
[----:B------:R-:W-:Y:S04]  /*18520*/  STS [R23+0x4000], R148 ;  /* 0x0040009417007388 */ /* 0x000fe80000000800 */
[----:B------:R-:W-:Y:S04]  /*18530*/  STS [R23+0x4400], R150 ;  /* 0x0044009617007388 */ /* 0x000fe80000000800 */
[----:B------:R-:W-:Y:S04]  /*18540*/  STS [R25+0x4000], R160 ;  /* 0x004000a019007388 */ /* 0x000fe80000000800 */
[----:B------:R-:W-:Y:S01]  /*18550*/  STS [R25+0x4400], R162 ;  /* 0x004400a219007388 */ /* 0x000fe20000000800 */
[----:B----4-:R-:W-:Y:S01]  /*18560*/  @P1 MOV R21, 0x1 ;  /* 0x0000000100151802 */ /* 0x010fe20000000f00 */
[----:B--2---:R-:W-:-:S02]  /*18570*/  @!P1 IMAD R21, R14, R31, RZ ;  /* 0x0000001f0e159224 */ /* 0x004fc400078e02ff */
[----:B------:R-:W-:Y:S01]  /*18580*/  STS [R23+0x6000], R152 ;  /* 0x0060009817007388 */ /* 0x000fe20000000800 */
[----:B---3--:R-:W-:Y:S01]  /*18590*/  @P1 IMAD R24, R13, R12, RZ ;  /* 0x0000000c0d181224 */ /* 0x008fe200078e02ff */
[----:B------:R-:W-:Y:S01]  /*185a0*/  @!P1 MOV R24, R14 ;  /* 0x0000000e00189202 */ /* 0x000fe20000000f00 */
[----:B------:R-:W-:Y:S01]  /*185b0*/  @P5 FMUL.FTZ R13, R10, 0.69314718246459960938 ;  /* 0x3f3172180a0d5820 */ /* 0x000fe20000410000 */
[----:B------:R2:W-:Y:S01]  /*185c0*/  STS [R23+0x6400], R154 ;  /* 0x0064009a17007388 */ /* 0x0005e20000000800 */
[----:B------:R-:W-:Y:S01]  /*185d0*/  MOV R12, 0x7f800000 ;  /* 0x7f800000000c7802 */ /* 0x000fe20000000f00 */
[----:B-1----:R-:W-:Y:S01]  /*185e0*/  @P3 FFMA.FTZ R12, R3, R22, R26 ;  /* 0x00000016030c3223 */ /* 0x002fe2000001001a */
[----:B------:R-:W-:Y:S01]  /*185f0*/  ISETP.GE.AND P3, PT, R6, UR6, PT ;  /* 0x0000000606007c0c */ /* 0x000fe2000bf66270 */
[----:B------:R-:W-:Y:S01]  /*18600*/  STS [R25+0x6000], R156 ;  /* 0x0060009c19007388 */ /* 0x000fe20000000800 */
[----:B------:R-:W-:-:S03]  /*18610*/  MOV R6, 0x7f800000 ;  /* 0x7f80000000067802 */ /* 0x000fc60000000f00 */
[----:B------:R1:W-:Y:S04]  /*18620*/  STS [R25+0x6400], R158 ;  /* 0x0064009e19007388 */ /* 0x0003e80000000800 */
[----:B------:R-:W-:Y:S04]  /*18630*/  STS [R27+0x4000], R176 ;  /* 0x004000b01b007388 */ /* 0x000fe80000000800 */
[----:B------:R-:W-:Y:S04]  /*18640*/  STS [R27+0x4400], R178 ;  /* 0x004400b21b007388 */ /* 0x000fe80000000800 */
[----:B------:R-:W-:Y:S04]  /*18650*/  STS [R29+0x4000], R168 ;  /* 0x004000a81d007388 */ /* 0x000fe80000000800 */
[----:B------:R3:W-:Y:S01]  /*18660*/  STS [R29+0x4400], R17 ;  /* 0x004400111d007388 */ /* 0x0007e20000000800 */
[----:B--2---:R-:W2:Y:S03]  /*18670*/  @P1 LDC R23, c[0x0][0x2c0] ;  /* 0x0000b000ff171b82 */ /* 0x004ea60000000800 */
[----:B------:R4:W-:Y:S04]  /*18680*/  STS [R27+0x6000], R172 ;  /* 0x006000ac1b007388 */ /* 0x0009e80000000800 */
[----:B------:R4:W-:Y:S01]  /*18690*/  STS [R27+0x6400], R174 ;  /* 0x006400ae1b007388 */ /* 0x0009e20000000800 */
[----:B-1----:R-:W1:Y:S03]  /*186a0*/  @P5 LDC R25, c[0x0][0x2e8] ;  /* 0x0000ba00ff195b82 */ /* 0x002e660000000800 */
[----:B------:R4:W-:Y:S04]  /*186b0*/  STS [R29+0x6000], R164 ;  /* 0x006000a41d007388 */ /* 0x0009e80000000800 */
[----:B------:R4:W-:Y:S01]  /*186c0*/  STS [R29+0x6400], R166 ;  /* 0x006400a61d007388 */ /* 0x0009e20000000800 */
[----:B------:R-:W-:Y:S01]  /*186d0*/  BAR.SYNC.DEFER_BLOCKING 0x0 ;  /* 0x0000000000007b1d */ /* 0x000fe20000010000 */
[----:B------:R-:W-:-:S07]  /*186e0*/  @!P1 IMAD.MOV.U32 R23, RZ, RZ, 0x1 ;  /* 0x00000001ff179424 */ /* 0x000fce00078e00ff */
[----:B---3--:R-:W3:Y:S01]  /*186f0*/  @P2 LDC R17, c[0x0][0x2e8] ;  /* 0x0000ba00ff112b82 */ /* 0x008ee20000000800 */
[----:B------:R-:W4:Y:S01]  /*18700*/  S2R R20, SR_CTAID.Y ;  /* 0x0000000000147919 */ /* 0x000f220000002600 */
[----:B--2---:R-:W-:Y:S01]  /*18710*/  IMAD R11, R23, UR7, RZ ;  /* 0x00000007170b7c24 */ /* 0x004fe2000f8e02ff */
[----:B------:R-:W2:Y:S04]  /*18720*/  S2R R15, SR_CTAID.Z ;  /* 0x00000000000f7919 */ /* 0x000ea80000002700 */
[----:B------:R-:W-:Y:S01]  /*18730*/  SHF.L.U32 R11, R11, 0x7, RZ ;  /* 0x000000070b0b7819 */ /* 0x000fe200000006ff */
[----:B------:R1:W1:Y:S01]  /*18740*/  LDS.128 R32, [R252+0x3800] ;  /* 0x00380000fc207984 */ /* 0x0002620000000c00 */
[----:B---3--:R-:W-:Y:S02]  /*18750*/  @P2 FFMA.FTZ R6, R0, R17, R9 ;  /* 0x0000001100062223 */ /* 0x008fe40000010009 */
[----:B------:R-:W-:-:S02]  /*18760*/  SHF.R.S32.HI R9, RZ, 0x1f, R11 ;  /* 0x0000001fff097819 */ /* 0x000fc4000001140b */
[----:B------:R-:W-:Y:S01]  /*18770*/  SHF.L.U32 R0, R4, 0x3, RZ ;  /* 0x0000000304007819 */ /* 0x000fe200000006ff */
[----:B----4-:R-:W-:-:S05]  /*18780*/  IMAD R20, R20, R21, RZ ;  /* 0x0000001514147224 */ /* 0x010fca00078e02ff */
[----:B------:R-:W-:Y:S02]  /*18790*/  SEL R20, R20, RZ, !P6 ;  /* 0x000000ff14147207 */ /* 0x000fe40007000000 */
[----:B------:R-:W-:-:S03]  /*187a0*/  LOP3.LUT P6, RZ, R7, 0x3, RZ, 0xc0, !PT ;  /* 0x0000000307ff7812 */ /* 0x000fc600078cc0ff */
[----:B--2---:R-:W-:Y:S01]  /*187b0*/  IMAD R3, R15, R24, R20 ;  /* 0x000000180f037224 */ /* 0x004fe200078e0214 */
[----:B------:R-:W-:Y:S02]  /*187c0*/  SHF.R.S32.HI R20, RZ, 0x3, R5 ;  /* 0x00000003ff147819 */ /* 0x000fe40000011405 */
[----:B------:R-:W-:Y:S01]  /*187d0*/  MOV R5, 0x7f800000 ;  /* 0x7f80000000057802 */ /* 0x000fe20000000f00 */
[----:B-1----:R-:W-:Y:S01]  /*187e0*/  @P5 FFMA.FTZ R5, R2, R25, R13 ;  /* 0x0000001902055223 */ /* 0x002fe2000001000d */
[----:B------:R-:W-:-:S04]  /*187f0*/  IADD3 R7, R20, 0x30, RZ ;  /* 0x0000003014077810 */ /* 0x000fc80007ffe0ff */
[----:B------:R-:W-:Y:S02]  /*18800*/  ISETP.GE.AND P1, PT, R7, UR14, PT ;  /* 0x0000000e07007c0c */ /* 0x000fe4000bf26270 */
[--C-:B------:R-:W-:Y:S02]  /*18810*/  IADD3 R7, P5, P2, R11, R18, R3.reuse ;  /* 0x000000120b077210 */ /* 0x100fe40007abe003 */
[----:B------:R-:W-:-:S04]  /*18820*/  SHF.R.S32.HI R18, RZ, 0x1f, R3 ;  /* 0x0000001fff127819 */ /* 0x000fc80000011403 */
[----:B------:R-:W-:Y:S01]  /*18830*/  IADD3.X R10, R9, R19, R18, P5, P2 ;  /* 0x00000013090a7210 */ /* 0x000fe20002fe4412 */
[----:B------:R-:W-:Y:S06]  /*18840*/  @P6 BRA `(.L_x_435) ;  /* 0x0000000000d46947 */ /* 0x000fec0003800000 */
[----:B------:R-:W1:Y:S01]  /*18850*/  S2R R3, SR_TID.X ;  /* 0x0000000000037919 */ /* 0x000e620000002100 */
[----:B------:R-:W-:Y:S02]  /*18860*/  SHF.R.S32.HI R9, RZ, 0x1f, R8 ;  /* 0x0000001fff097819 */ /* 0x000fe40000011408 */
[----:B------:R-:W-:Y:S02]  /*18870*/  P2R R4, PR, RZ, 0x1 ;  /* 0x00000001ff047803 */ /* 0x000fe40000000000 */
[----:B------:R-:W-:Y:S02]  /*18880*/  LEA.HI R9, R9, R8, RZ, 0x2 ;  /* 0x0000000809097211 */ /* 0x000fe400078f10ff */
[----:B------:R-:W-:Y:S02]  /*18890*/  P2R R11, PR, RZ, 0x2 ;  /* 0x00000002ff0b7803 */ /* 0x000fe40000000000 */
[----:B------:R-:W-:Y:S02]  /*188a0*/  LOP3.LUT R9, R9, 0xffffffc, RZ, 0xc0, !PT ;  /* 0x0ffffffc09097812 */ /* 0x000fe400078ec0ff */
[----:B-1----:R-:W-:-:S04]  /*188b0*/  SHF.R.S32.HI R2, RZ, 0x1f, R3 ;  /* 0x0000001fff027819 */ /* 0x002fc80000011403 */
[----:B------:R-:W-:-:S04]  /*188c0*/  LEA.HI R2, R2, R3, RZ, 0x5 ;  /* 0x0000000302027211 */ /* 0x000fc800078f28ff */
[----:B------:R-:W-:-:S05]  /*188d0*/  LOP3.LUT R2, R2, 0xffffffe0, RZ, 0xc0, !PT ;  /* 0xffffffe002027812 */ /* 0x000fca00078ec0ff */
[----:B------:R-:W-:-:S05]  /*188e0*/  IMAD.IADD R2, R3, 0x1, -R2 ;  /* 0x0000000103027824 */ /* 0x000fca00078e0a02 */
[----:B------:R-:W-:-:S04]  /*188f0*/  SHF.R.S32.HI R3, RZ, 0x1f, R2 ;  /* 0x0000001fff037819 */ /* 0x000fc80000011402 */
[----:B------:R-:W-:Y:S01]  /*18900*/  LEA.HI R3, R3, R2, RZ, 0x2 ;  /* 0x0000000203037211 */ /* 0x000fe200078f10ff */
[----:B------:R-:W-:-:S03]  /*18910*/  IMAD.IADD R2, R8, 0x1, -R9 ;  /* 0x0000000108027824 */ /* 0x000fc600078e0a09 */
        /* <DEDUP_REMOVED lines=40> */
.L_x_435:
[----:B------:R-:W-:Y:S05]  /*18ba0*/  BSYNC B0 ;  /* 0x0000000000007941 */ /* 0x000fea0003800000 */
.L_x_434:
[----:B--2---:R1:W5:Y:S01]  /*18bb0*/  LDL R24, [R1+0x20] ;  /* 0x0000200001187983 */ /* 0x0043620000100800 */
[----:B------:R-:W-:Y:S01]  /*18bc0*/  SHF.R.S32.HI R4, RZ, 0x1f, R0 ;  /* 0x0000001fff047819 */ /* 0x000fe20000011400 */
[----:B------:R-:W-:Y:S01]  /*18bd0*/  VIADD R2, R20, 0x50 ;  /* 0x0000005014027836 */ /* 0x000fe20000000000 */
[----:B------:R-:W-:Y:S01]  /*18be0*/  IADD3 R6, P2, R0, UR10, RZ ;  /* 0x0000000a00067c10 */ /* 0x000fe2000ff5e0ff */
[----:B------:R-:W-:Y:S01]  /*18bf0*/  ULDC.64 UR4, c[0x0][0x2a0] ;  /* 0x0000a80000047ab9 */ /* 0x000fe20000000a00 */
[----:B------:R-:W-:Y:S01]  /*18c00*/  SHF.R.S32.HI R5, RZ, 0x1f, R15 ;  /* 0x0000001fff057819 */ /* 0x000fe2000001140f */
[----:B------:R1:W2:Y:S01]  /*18c10*/  LDS.128 R8, [R252] ;  /* 0x00000000fc087984 */ /* 0x0002a20000000c00 */
[----:B------:R-:W-:Y:S01]  /*18c20*/  IADD3.X R7, R4, UR8, RZ, P2, !PT ;  /* 0x0000000804077c10 */ /* 0x000fe200097fe4ff */
[----:B------:R-:W-:Y:S01]  /*18c30*/  VIADD R3, R20, 0x40 ;  /* 0x0000004014037836 */ /* 0x000fe20000000000 */
[----:B------:R-:W-:Y:S01]  /*18c40*/  ISETP.GE.AND P2, PT, R2, UR14, PT ;  /* 0x0000000e02007c0c */ /* 0x000fe2000bf46270 */
[----:B------:R-:W-:Y:S01]  /*18c50*/  IMAD R2, R5, UR4, RZ ;  /* 0x0000000405027c24 */ /* 0x000fe2000f8e02ff */
[----:B------:R-:W-:Y:S01]  /*18c60*/  SHF.R.S32.HI R21, RZ, 0x1f, R20 ;  /* 0x0000001fff157819 */ /* 0x000fe20000011414 */
[----:B------:R-:W-:Y:S01]  /*18c70*/  BSSY B0, `(.L_x_436) ;  /* 0x0000018000007945 */ /* 0x000fe20003800000 */
[----:B------:R-:W-:Y:S01]  /*18c80*/  MOV R13, UR16 ;  /* 0x00000010000d7c02 */ /* 0x000fe20008000f00 */
[----:B------:R-:W-:Y:S01]  /*18c90*/  IMAD R17, R15, UR5, R2 ;  /* 0x000000050f117c24 */ /* 0x000fe2000f8e0202 */
[----:B------:R-:W-:Y:S01]  /*18ca0*/  ISETP.GE.AND P5, PT, R3, UR14, PT ;  /* 0x0000000e03007c0c */ /* 0x000fe2000bfa6270 */
[----:B------:R-:W-:-:S02]  /*18cb0*/  IMAD.WIDE.U32 R14, R15, UR4, R6 ;  /* 0x000000040f0e7c25 */ /* 0x000fc4000f8e0006 */
[----:B------:R1:W3:Y:S02]  /*18cc0*/  LDS.128 R4, [R252+0x4000] ;  /* 0x00400000fc047984 */ /* 0x0002e40000000c00 */
[----:B------:R-:W-:Y:S01]  /*18cd0*/  IMAD.WIDE R12, R13, 0x80, R20 ;  /* 0x000000800d0c7825 */ /* 0x000fe200078e0214 */
[----:B------:R-:W-:-:S03]  /*18ce0*/  IADD3 R17, R15, R17, RZ ;  /* 0x000000110f117210 */ /* 0x000fc60007ffe0ff */
        /* <DEDUP_REMOVED lines=14> */
[----:B--2---:R4:W-:Y:S04]  /*18dd0*/  @!P6 STG.E.128 desc[UR20][R22.64], R8 ;  /* 0x000000081600e986 */ /* 0x0049e8000c101d14 */
[----:B---3--:R4:W-:Y:S02]  /*18de0*/  @!P0 STG.E.128 desc[UR20][R22.64+0x80], R4 ;  /* 0x0000800416008986 */ /* 0x0089e4000c101d14 */
.L_x_437:
[----:B------:R-:W-:Y:S05]  /*18df0*/  BSYNC B0 ;  /* 0x0000000000007941 */ /* 0x000fea0003800000 */
.L_x_436:
[----:B--2-4-:R2:W4:Y:S01]  /*18e00*/  LDS.128 R8, [R252+0x800] ;  /* 0x00080000fc087984 */ /* 0x0145220000000c00 */
[----:B------:R-:W-:Y:S01]  /*18e10*/  BSSY B0, `(.L_x_438) ;  /* 0x0000016000007945 */ /* 0x000fe20003800000 */
[----:B------:R-:W-:Y:S02]  /*18e20*/  ISETP.GE.AND P0, PT, R2, UR14, PT ;  /* 0x0000000e02007c0c */ /* 0x000fe4000bf06270 */
[----:B---3--:R2:W3:Y:S01]  /*18e30*/  LDS.128 R4, [R252+0x4800] ;  /* 0x00480000fc047984 */ /* 0x0084e20000000c00 */
[----:B------:R-:W-:Y:S01]  /*18e40*/  IADD3 R20, R20, 0x70, RZ ;  /* 0x0000007014147810 */ /* 0x000fe20007ffe0ff */
[----:B------:R-:W-:Y:S09]  /*18e50*/  @P4 BRA `(.L_x_439) ;  /* 0x0000000000444947 */ /* 0x000ff20003800000 */
[----:B------:R-:W-:Y:S01]  /*18e60*/  IADD3 R3, P4, R12, 0x10, RZ ;  /* 0x000000100c037810 */ /* 0x000fe20007f9e0ff */
        /* <DEDUP_REMOVED lines=14> */
[----:B----4-:R4:W-:Y:S04]  /*18f50*/  @!P6 STG.E.128 desc[UR20][R22.64], R8 ;  /* 0x000000081600e986 */ /* 0x0109e8000c101d14 */
[----:B---3--:R4:W-:Y:S02]  /*18f60*/  @!P4 STG.E.128 desc[UR20][R22.64+0x80], R4 ;  /* 0x000080041600c986 */ /* 0x0089e4000c101d14 */
.L_x_439:
[----:B------:R-:W-:Y:S05]  /*18f70*/  BSYNC B0 ;  /* 0x0000000000007941 */ /* 0x000fea0003800000 */
.L_x_438:
[----:B----4-:R4:W1:Y:S01]  /*18f80*/  LDS.128 R8, [R252+0x1000] ;  /* 0x00100000fc087984 */ /* 0x0108620000000c00 */
[----:B------:R-:W-:Y:S01]  /*18f90*/  BSSY B0, `(.L_x_440) ;  /* 0x0000015000007945 */ /* 0x000fe20003800000 */
[----:B------:R-:W-:Y:S02]  /*18fa0*/  ISETP.GE.AND P4, PT, R20, UR14, PT ;  /* 0x0000000e14007c0c */ /* 0x000fe4000bf86270 */
[----:B---3--:R4:W3:Y:S01]  /*18fb0*/  LDS.128 R4, [R252+0x5000] ;  /* 0x00500000fc047984 */ /* 0x0088e20000000c00 */
[----:B------:R-:W-:Y:S10]  /*18fc0*/  @P3 BRA `(.L_x_441) ;  /* 0x0000000000443947 */ /* 0x000ff40003800000 */
        /* <DEDUP_REMOVED lines=16> */
[----:B---3--:R1:W-:Y:S02]  /*190d0*/  @!P3 STG.E.128 desc[UR20][R20.64+0x80], R4 ;  /* 0x000080041400b986 */ /* 0x0083e4000c101d14 */
.L_x_441:
[----:B------:R-:W-:Y:S05]  /*190e0*/  BSYNC B0 ;  /* 0x0000000000007941 */ /* 0x000fea0003800000 */
.L_x_440:
[----:B-1----:R1:W1:Y:S01]  /*190f0*/  LDS.128 R8, [R252+0x1800] ;  /* 0x00180000fc087984 */ /* 0x0022620000000c00 */
[----:B------:R-:W-:Y:S03]  /*19100*/  BSSY B0, `(.L_x_442) ;  /* 0x0000014000007945 */ /* 0x000fe60003800000 */
[----:B---3--:R3:W1:Y:S01]  /*19110*/  LDS.128 R4, [R252+0x5800] ;  /* 0x00580000fc047984 */ /* 0x0086620000000c00 */
        /* <DEDUP_REMOVED lines=18> */
.L_x_443:
[----:B------:R-:W-:Y:S05]  /*19240*/  BSYNC B0 ;  /* 0x0000000000007941 */ /* 0x000fea0003800000 */
.L_x_442:
[----:B-1----:R1:W1:Y:S01]  /*19250*/  LDS.128 R8, [R252+0x2000] ;  /* 0x00200000fc087984 */ /* 0x0022620000000c00 */
[----:B------:R-:W-:Y:S03]  /*19260*/  BSSY B0, `(.L_x_444) ;  /* 0x0000014000007945 */ /* 0x000fe60003800000 */
[----:B------:R1:W1:Y:S01]  /*19270*/  LDS.128 R4, [R252+0x6000] ;  /* 0x00600000fc047984 */ /* 0x0002620000000c00 */
        /* <DEDUP_REMOVED lines=18> */
.L_x_445:
[----:B------:R-:W-:Y:S05]  /*193a0*/  BSYNC B0 ;  /* 0x0000000000007941 */ /* 0x000fea0003800000 */
.L_x_444:
        /* <DEDUP_REMOVED lines=21> */
.L_x_447:
[----:B------:R-:W-:Y:S05]  /*19500*/  BSYNC B0 ;  /* 0x0000000000007941 */ /* 0x000fea0003800000 */
.L_x_446:
        /* <DEDUP_REMOVED lines=21> */
.L_x_449:
[----:B------:R-:W-:Y:S05]  /*19660*/  BSYNC B0 ;  /* 0x0000000000007941 */ /* 0x000fea0003800000 */
.L_x_448:
        /* <DEDUP_REMOVED lines=21> */
.L_x_382:
[----:B------:R-:W-:Y:S01]  /*197c0*/  UISETP.NE.AND UP0, UPT, UR15, -0x1, UPT ;  /* 0xffffffff0f00788c */ /* 0x000fe2000bf05270 */
[----:B------:R-:W-:Y:S01]  /*197d0*/  SHF.R.S32.HI R3, RZ, 0x1f, R132 ;  /* 0x0000001fff037819 */ /* 0x000fe20000011484 */
[----:B------:R-:W-:Y:S01]  /*197e0*/  ULDC.U8 UR8, c[0x0][0x3d9] ;  /* 0x0000f64000087ab9 */ /* 0x000fe20000000000 */
[----:B------:R-:W-:Y:S01]  /*197f0*/  UIADD3 UR17, -UR25, UR17, URZ ;  /* 0x0000001119117290 */ /* 0x000fe2000fffe13f */
[----:B------:R-:W-:Y:S01]  /*19800*/  IMAD.U32 R17, RZ, RZ, UR16 ;  /* 0x00000010ff117e24 */ /* 0x000fe2000f8e00ff */
[----:B------:R-:W-:Y:S01]  /*19810*/  UISETP.NE.AND UP2, UPT, UR8, URZ, UPT ;  /* 0x0000003f0800728c */ /* 0x000fe2000bf45270 */
[----:B------:R-:W-:Y:S01]  /*19820*/  LEA.HI R18, R3, R132, RZ, 0x3 ;  /* 0x0000008403127211 */ /* 0x000fe200078f18ff */
[----:B------:R-:W-:Y:S01]  /*19830*/  UMOV UR18, URZ ;  /* 0x0000003f00127c82 */ /* 0x000fe20008000000 */
[----:B------:R-:W-:Y:S01]  /*19840*/  UMOV UR19, URZ ;  /* 0x0000003f00137c82 */ /* 0x000fe20008000000 */
[----:B------:R-:W-:Y:S01]  /*19850*/  BSSY B0, `(.L_x_450) ;  /* 0x000004e000007945 */ /* 0x000fe20003800000 */
        /* <DEDUP_REMOVED lines=17> */
[----:B------:R-:W-:Y:S01]  /*19970*/  ULDC.U8 UR11, c[0x0][0x3d8] ;  /* 0x0000f600000b7ab9 */ /* 0x000fe20000000000 */
[----:B------:R-:W-:Y:S01]  /*19980*/  @!UP0 UMOV UR10, UR12 ;  /* 0x0000000c000a8c82 */ /* 0x000fe20008000000 */
[----:B------:R-:W-:Y:S01]  /*19990*/  UISETP.NE.AND UP0, UPT, UR11, URZ, !UP2 ;  /* 0x0000003f0b00728c */ /* 0x000fe2000d705270 */
[C---:B------:R-:W-:Y:S01]  /*199a0*/  IADD3 R2, P0, R9.reuse, UR10, RZ ;  /* 0x0000000a09027c10 */ /* 0x040fe2000ff1e0ff */
[----:B------:R-:W-:Y:S01]  /*199b0*/  UISETP.NE.AND UP3, UPT, UR11, URZ, UPT ;  /* 0x0000003f0b00728c */ /* 0x000fe2000bf65270 */
[----:B------:R-:W-:Y:S01]  /*199c0*/  VIADD R5, R18, 0x30 ;  /* 0x0000003012057836 */ /* 0x000fe20000000000 */
[----:B------:R-:W-:Y:S01]  /*199d0*/  @UP2 ULDC.64 UR4, c[0x0][0x2c0] ;  /* 0x0000b00000042ab9 */ /* 0x000fe20000000a00 */
[----:B------:R-:W-:Y:S01]  /*199e0*/  USHF.R.S32.HI UR9, URZ, 0x1f, UR26 ;  /* 0x0000001f3f097899 */ /* 0x000fe2000801141a */
[----:B------:R-:W-:Y:S01]  /*199f0*/  LEA.HI.X.SX32 R3, R9, UR7, 0x1, P0 ;  /* 0x0000000709037c11 */ /* 0x000fe200080f0eff */
[----:B------:R-:W-:Y:S01]  /*19a00*/  UISETP.NE.OR UP3, UPT, UR8, URZ, !UP3 ;  /* 0x0000003f0800728c */ /* 0x000fe2000df65670 */
[----:B------:R-:W-:Y:S01]  /*19a10*/  ISETP.NE.AND P1, PT, R132, RZ, PT ;  /* 0x000000ff8400720c */ /* 0x000fe20003f25270 */
[----:B------:R-:W-:Y:S01]  /*19a20*/  @UP2 UIMAD UR14, UR5, UR4, URZ ;  /* 0x00000004050e22a4 */ /* 0x000fe2000f8e023f */
[----:B------:R-:W-:Y:S01]  /*19a30*/  ISETP.GE.AND P0, PT, R7, UR17, PT ;  /* 0x0000001107007c0c */ /* 0x000fe2000bf06270 */
[----:B------:R-:W-:Y:S01]  /*19a40*/  UISETP.NE.OR UP1, UPT, UR15, -0x1, UP3 ;  /* 0xffffffff0f00788c */ /* 0x000fe20009f25670 */
[----:B------:R-:W-:Y:S01]  /*19a50*/  ISETP.GE.AND P3, PT, R6, UR17, PT ;  /* 0x0000001106007c0c */ /* 0x000fe2000bf66270 */
        /* <DEDUP_REMOVED lines=13> */
[----:B------:R-:W-:Y:S01]  /*19b30*/  IMAD.WIDE R16, R17, 0x80, R18 ;  /* 0x0000008011107825 */ /* 0x000fe200078e0212 */
[----:B------:R-:W-:Y:S01]  /*19b40*/  @!UP1 UIMAD UR15, UR24, UR7, URZ ;  /* 0x00000007180f92a4 */ /* 0x000fe2000f8e023f */
[----:B------:R-:W-:Y:S01]  /*19b50*/  @UP2 ULDC UR9, c[0x0][0x2c0] ;  /* 0x0000b00000092ab9 */ /* 0x000fe20000000800 */
[----:B------:R-:W-:Y:S01]  /*19b60*/  USEL UR8, UR8, URZ, UP3 ;  /* 0x0000003f08087287 */ /* 0x000fe20009800000 */
[----:B------:R-:W-:Y:S01]  /*19b70*/  VIADD R15, R13, UR5 ;  /* 0x000000050d0f7c36 */ /* 0x000fe20008000000 */
[----:B------:R-:W-:Y:S01]  /*19b80*/  @!UP2 UMOV UR9, 0x1 ;  /* 0x000000010009a882 */ /* 0x000fe20000000000 */
[----:B------:R-:W-:Y:S01]  /*19b90*/  @!UP2 UMOV UR14, UR4 ;  /* 0x00000004000eac82 */ /* 0x000fe20008000000 */
[----:B------:R-:W-:Y:S01]  /*19ba0*/  UIMAD UR6, UR25, UR9, URZ ;  /* 0x00000009190672a4 */ /* 0x000fe2000f8e023f */
[----:B------:R-:W-:Y:S01]  /*19bb0*/  VIADD R4, R18, 0x40 ;  /* 0x0000004012047836 */ /* 0x000fe20000000000 */
[----:B------:R-:W-:Y:S01]  /*19bc0*/  UIMAD UR14, UR26, UR14, UR8 ;  /* 0x0000000e1a0e72a4 */ /* 0x000fe2000f8e0208 */
[----:B------:R-:W-:Y:S01]  /*19bd0*/  VIADD R8, R9, 0x40 ;  /* 0x0000004009087836 */ /* 0x000fe20000000000 */
[----:B------:R-:W-:Y:S01]  /*19be0*/  @!UP3 UMOV UR18, UR15 ;  /* 0x0000000f0012bc82 */ /* 0x000fe20008000000 */
[----:B------:R-:W-:-:S02]  /*19bf0*/  USHF.R.S32.HI UR4, URZ, 0x1f, UR6 ;  /* 0x0000001f3f047899 */ /* 0x000fc40008011406 */
[----:B------:R-:W-:Y:S02]  /*19c00*/  @!UP3 USHF.R.S32.HI UR19, URZ, 0x1f, UR15 ;  /* 0x0000001f3f13b899 */ /* 0x000fe4000801140f */
[----:B------:R-:W-:Y:S02]  /*19c10*/  USHF.R.S32.HI UR7, URZ, 0x1f, UR14 ;  /* 0x0000001f3f077899 */ /* 0x000fe4000801140e */
        /* <DEDUP_REMOVED lines=17> */
.L_x_451:
[----:B------:R-:W-:Y:S05]  /*19d30*/  BSYNC B0 ;  /* 0x0000000000007941 */ /* 0x000fea0003800000 */
.L_x_450:
        /* <DEDUP_REMOVED lines=21> */
.L_x_453:
[----:B------:R-:W-:Y:S05]  /*19e90*/  BSYNC B0 ;  /* 0x0000000000007941 */ /* 0x000fea0003800000 */
.L_x_452:
        /* <DEDUP_REMOVED lines=21> */
.L_x_455:
[----:B------:R-:W-:Y:S05]  /*19ff0*/  BSYNC B0 ;  /* 0x0000000000007941 */ /* 0x000fea0003800000 */
.L_x_454:
        /* <DEDUP_REMOVED lines=21> */
.L_x_457:
[----:B------:R-:W-:Y:S05]  /*1a150*/  BSYNC B0 ;  /* 0x0000000000007941 */ /* 0x000fea0003800000 */
.L_x_456:
        /* <DEDUP_REMOVED lines=20> */
.L_x_459:
[----:B------:R-:W-:Y:S05]  /*1a2a0*/  BSYNC B0 ;  /* 0x0000000000007941 */ /* 0x000fea0003800000 */
.L_x_458:
        /* <DEDUP_REMOVED lines=20> */
.L_x_461:
[----:B------:R-:W-:Y:S05]  /*1a3f0*/  BSYNC B0 ;  /* 0x0000000000007941 */ /* 0x000fea0003800000 */
.L_x_460:
        /* <DEDUP_REMOVED lines=20> */
.L_x_463:
[----:B------:R-:W-:Y:S05]  /*1a540*/  BSYNC B0 ;  /* 0x0000000000007941 */ /* 0x000fea0003800000 */
.L_x_462:
        /* <DEDUP_REMOVED lines=19> */
.L_x_465:
[----:B------:R-:W-:Y:S05]  /*1a680*/  BSYNC B0 ;  /* 0x0000000000007941 */ /* 0x000fea0003800000 */
.L_x_464:
        /* <DEDUP_REMOVED lines=10> */
.L_x_467:
[----:B------:R-:W-:Y:S05]  /*1a730*/  BSYNC B0 ;  /* 0x0000000000007941 */ /* 0x000fea0003800000 */
.L_x_466:
        /* <DEDUP_REMOVED lines=15> */
.L_x_469:
[----:B------:R-:W-:Y:S05]  /*1a830*/  BSYNC B0 ;  /* 0x0000000000007941 */ /* 0x000fea0003800000 */
.L_x_468:
        /* <DEDUP_REMOVED lines=10> */
.L_x_471:
[----:B------:R-:W-:Y:S05]  /*1a8e0*/  BSYNC B0 ;  /* 0x0000000000007941 */ /* 0x000fea0003800000 */
.L_x_470:
        /* <DEDUP_REMOVED lines=10> */
.L_x_473:
[----:B------:R-:W-:Y:S05]  /*1a990*/  BSYNC B0 ;  /* 0x0000000000007941 */ /* 0x000fea0003800000 */
.L_x_472:
        /* <DEDUP_REMOVED lines=10> */
.L_x_475:
[----:B------:R-:W-:Y:S05]  /*1aa40*/  BSYNC B0 ;  /* 0x0000000000007941 */ /* 0x000fea0003800000 */
.L_x_474:
        /* <DEDUP_REMOVED lines=10> */
.L_x_477:
[----:B------:R-:W-:Y:S05]  /*1aaf0*/  BSYNC B0 ;  /* 0x0000000000007941 */ /* 0x000fea0003800000 */
.L_x_476:
        /* <DEDUP_REMOVED lines=10> */
.L_x_479:
[----:B------:R-:W-:Y:S05]  /*1aba0*/  BSYNC B0 ;  /* 0x0000000000007941 */ /* 0x000fea0003800000 */
.L_x_478:
        /* <DEDUP_REMOVED lines=10> */
.L_x_480:
        /* <DEDUP_REMOVED lines=11> */
.L_x_1743:


//--------------------- .text._ZN5flash16flash_fwd_kernelI23Flash_fwd_kernel_traitsILi128ELi128ELi64ELi4ELb0ELb0EN7cutlass10bfloat16_tE19Flash_kernel_traitsILi128ELi128ELi64ELi4ES3_EELb0ELb1ELb0ELb1ELb0ELb0ELb1ELb0EEEvNS_16Flash_fwd_paramsE --------------------------
	.section	.text._ZN5flash16flash_fwd_kernelI23Flash_fwd_kernel_traitsILi128ELi128ELi64ELi4ELb0ELb0EN7cutlass10bfloat16_tE19Flash_kernel_traitsILi128ELi128ELi64ELi4ES3_EELb0ELb1ELb0ELb1ELb0ELb0ELb1ELb0EEEvNS_16Flash_fwd_paramsE,"ax",@progbits
	.align	128
        .global         _ZN5flash16flash_fwd_kernelI23Flash_fwd_kernel_traitsILi128ELi128ELi64ELi4ELb0ELb0EN7cutlass10bfloat16_tE19Flash_kernel_traitsILi128ELi128ELi64ELi4ES3_EELb0ELb1ELb0ELb1ELb0ELb0ELb1ELb0EEEvNS_16Flash_fwd_paramsE
        .type           _ZN5flash16flash_fwd_kernelI23Flash_fwd_kernel_traitsILi128ELi128ELi64ELi4ELb0ELb0EN7cutlass10bfloat16_tE19Flash_kernel_traitsILi128ELi128ELi64ELi4ES3_EELb0ELb1ELb0ELb1ELb0ELb0ELb1ELb0EEEvNS_16Flash_fwd_paramsE,@function
        .size           _ZN5flash16flash_fwd_kernelI23Flash_fwd_kernel_traitsILi128ELi128ELi64ELi4ELb0ELb0EN7cutlass10bfloat16_tE19Flash_kernel_traitsILi128ELi128ELi64ELi4ES3_EELb0ELb1ELb0ELb1ELb0ELb0ELb1ELb0EEEvNS_16Flash_fwd_paramsE,(.L_x_1744 - _ZN5flash16flash_fwd_kernelI23Flash_fwd_kernel_traitsILi128ELi128ELi64ELi4ELb0ELb0EN7cutlass10bfloat16_tE19Flash_kernel_traitsILi128ELi128ELi64ELi4ES3_EELb0ELb1ELb0ELb1ELb0ELb0ELb1ELb0EEEvNS_16Flash_fwd_paramsE)
        .other          _ZN5flash16flash_fwd_kernelI23Flash_fwd_kernel_traitsILi128ELi128ELi64ELi4ELb0ELb0EN7cutlass10bfloat16_tE19Flash_kernel_traitsILi128ELi128ELi64ELi4ES3_EELb0ELb1ELb0ELb1ELb0ELb0ELb1ELb0EEEvNS_16Flash_fwd_paramsE,@"STO_CUDA_ENTRY STV_DEFAULT"
_ZN5flash16flash_fwd_kernelI23Flash_fwd_kernel_traitsILi128ELi128ELi64ELi4ELb0ELb0EN7cutlass10bfloat16_tE19Flash_kernel_traitsILi128ELi128ELi64ELi4ES3_EELb0ELb1ELb0ELb1ELb0ELb0ELb1ELb0EEEvNS_16Flash_fwd_paramsE:
.text._ZN5flash16flash_fwd_kernelI23Flash_fwd_kernel_traitsILi128ELi128ELi64ELi4ELb0ELb0EN7cutlass10bfloat16_tE19Flash_kernel_traitsILi128ELi128ELi64ELi4ES3_EELb0ELb1ELb0ELb1ELb0ELb0ELb1ELb0EEEvNS_16Flash_fwd_paramsE:
        /* <DEDUP_REMOVED lines=55> */
.L_x_481:
[----:B------:R-:W-:-:S05]  /*0370*/  ULDC UR7, c[0x0][0x2c8] ;  /* 0x0000b20000077ab9 */ /* 0x000fca0000000800 */
.L_x_482:
        /* <DEDUP_REMOVED lines=45> */
[----:B------:R-:W-:Y:S01]  /*0650*/  LEA.HI R26, R27, R181, RZ, 0x4 ;  /* 0x000000b51b1a7211 */ /* 0x000fe200078f20ff */
[----:B------:R-:W-:Y:S01]  /*0660*/  USHF.R.S32.HI UR23, URZ, 0x1f, UR26 ;  /* 0x0000001f3f177899 */ /* 0x000fe2000801141a */
[----:B------:R-:W-:-:S03]  /*0670*/  SHF.R.S32.HI R6, RZ, 0x3, R5 ;  /* 0x00000003ff067819 */ /* 0x000fc60000011405 */
[----:B------:R-:W-:Y:S01]  /*0680*/  PLOP3.LUT P1, PT, PT, PT, UP0, 0x80, 0x0 ;  /* 0x000000000000781c */ /* 0x000fe20003f2f008 */
        /* <DEDUP_REMOVED lines=9> */
[----:B------:R-:W-:Y:S01]  /*0720*/  @!UP1 UIMAD UR7, UR7, UR4, URZ ;  /* 0x00000004070792a4 */ /* 0x000fe2000f8e023f */
[----:B------:R-:W-:Y:S01]  /*0730*/  IMAD.MOV.U32 R7, RZ, RZ, R0 ;  /* 0x000000ffff077224 */ /* 0x000fe200078e0000 */
[----:B------:R-:W-:Y:S02]  /*0740*/  @!UP1 UIMAD.WIDE.U32 UR28, UR24, UR4, URZ ;  /* 0x00000004181c92a5 */ /* 0x000fe4000f8e003f */
[----:B------:R-:W-:Y:S01]  /*0750*/  @!UP1 UIMAD UR5, UR24, UR5, UR7 ;  /* 0x00000005180592a4 */ /* 0x000fe2000f8e0207 */
[----:B------:R-:W1:Y:S01]  /*0760*/  I2F.RP R2, R7 ;  /* 0x0000000700027306 */ /* 0x000e620000209400 */
[----:B--2---:R-:W-:Y:S01]  /*0770*/  IABS R4, R4 ;  /* 0x0000000400047213 */ /* 0x004fe20000000000 */
        /* <DEDUP_REMOVED lines=10> */
[----:B------:R-:W-:-:S04]  /*0820*/  IMAD.HI.U32 R2, R3, R0, R2 ;  /* 0x0000000003027227 */ /* 0x000fc800078e0002 */
[----:B------:R-:W-:Y:S02]  /*0830*/  IMAD.MOV.U32 R3, RZ, RZ, R4 ;  /* 0x000000ffff037224 */ /* 0x000fe400078e0004 */
[----:B------:R-:W-:Y:S02]  /*0840*/  VIADD R4, R6, 0x50 ;  /* 0x0000005006047836 */ /* 0x000fe40000000000 */
[----:B------:R-:W-:-:S03]  /*0850*/  IMAD.HI.U32 R2, R2, R3, RZ ;  /* 0x0000000302027227 */ /* 0x000fc600078e00ff */
[----:B------:R-:W-:Y:S01]  /*0860*/  ISETP.GE.AND P3, PT, R4, UR14, PT ;  /* 0x0000000e04007c0c */ /* 0x000fe2000bf66270 */
[----:B------:R-:W-:-:S04]  /*0870*/  IMAD.MOV R0, RZ, RZ, -R2 ;  /* 0x000000ffff007224 */ /* 0x000fc800078e0a02 */
[----:B------:R-:W-:Y:S02]  /*0880*/  IMAD R0, R7, R0, R3 ;  /* 0x0000000007007224 */ /* 0x000fe400078e0203 */
[----:B------:R-:W-:-:S03]  /*0890*/  VIADD R3, R6, 0x40 ;  /* 0x0000004006037836 */ /* 0x000fc60000000000 */
[----:B------:R-:W-:Y:S02]  /*08a0*/  ISETP.GT.U32.AND P5, PT, R7, R0, PT ;  /* 0x000000000700720c */ /* 0x000fe40003fa4070 */
[----:B------:R-:W-:Y:S01]  /*08b0*/  ISETP.GE.AND P4, PT, R3, UR14, PT ;  /* 0x0000000e03007c0c */ /* 0x000fe2000bf86270 */
[----:B------:R-:W-:-:S05]  /*08c0*/  VIADD R3, R6, 0x60 ;  /* 0x0000006006037836 */ /* 0x000fca0000000000 */
[----:B------:R-:W-:Y:S02]  /*08d0*/  ISETP.GE.AND P0, PT, R3, UR14, PT ;  /* 0x0000000e03007c0c */ /* 0x000fe4000bf06270 */
[----:B------:R-:W-:-:S03]  /*08e0*/  LOP3.LUT R3, R12, UR26, RZ, 0x3c, !PT ;  /* 0x0000001a0c037c12 */ /* 0x000fc6000f8e3cff */
[----:B------:R-:W-:Y:S01]  /*08f0*/  @!P5 IMAD.IADD R0, R0, 0x1, -R7 ;  /* 0x000000010000d824 */ /* 0x000fe200078e0a07 */
[----:B------:R-:W-:Y:S01]  /*0900*/  ISETP.GE.AND P2, PT, R3, RZ, PT ;  /* 0x000000ff0300720c */ /* 0x000fe20003f46270 */
[----:B------:R-:W-:Y:S01]  /*0910*/  @!P5 VIADD R2, R2, 0x1 ;  /* 0x000000010202d836 */ /* 0x000fe20000000000 */
[----:B------:R-:W-:Y:S02]  /*0920*/  LOP3.LUT R3, R26, 0xfffffff0, RZ, 0xc0, !PT ;  /* 0xfffffff01a037812 */ /* 0x000fe400078ec0ff */
[----:B------:R-:W-:Y:S02]  /*0930*/  ISETP.GE.U32.AND P6, PT, R0, R7, PT ;  /* 0x000000070000720c */ /* 0x000fe40003fc6070 */
[----:B------:R-:W-:Y:S01]  /*0940*/  LOP3.LUT R0, R5, 0xfffffff8, RZ, 0xc0, !PT ;  /* 0xfffffff805007812 */ /* 0x000fe200078ec0ff */
[C---:B------:R-:W-:Y:S01]  /*0950*/  IMAD.IADD R3, R181.reuse, 0x1, -R3 ;  /* 0x00000001b5037824 */ /* 0x040fe200078e0a03 */
[----:B------:R-:W-:Y:S02]  /*0960*/  SHF.R.S32.HI R7, RZ, 0x1f, R6 ;  /* 0x0000001fff077819 */ /* 0x000fe40000011406 */
[----:B------:R-:W-:Y:S01]  /*0970*/  ISETP.NE.AND P5, PT, R12, RZ, PT ;  /* 0x000000ff0c00720c */ /* 0x000fe20003fa5270 */
[----:B------:R-:W-:Y:S01]  /*0980*/  IMAD.IADD R21, R181, 0x1, -R0 ;  /* 0x00000001b5157824 */ /* 0x000fe200078e0a00 */
[----:B------:R-:W-:Y:S01]  /*0990*/  SHF.R.S32.HI R5, RZ, 0x1f, R3 ;  /* 0x0000001fff057819 */ /* 0x000fe20000011403 */
[----:B------:R-:W-:-:S02]  /*09a0*/  IMAD.SHL.U32 R0, R6, 0x40, RZ ;  /* 0x0000004006007824 */ /* 0x000fc400078e00ff */
[----:B------:R-:W-:Y:S02]  /*09b0*/  IMAD.SHL.U32 R132, R21, 0x8, RZ ;  /* 0x0000000815847824 */ /* 0x000fe400078e00ff */
[----:B------:R-:W-:Y:S01]  /*09c0*/  IMAD.WIDE R8, R8, 0x80, R6 ;  /* 0x0000008008087825 */ /* 0x000fe200078e0206 */
[----:B------:R-:W-:-:S04]  /*09d0*/  LOP3.LUT R0, R0, 0x1c0, RZ, 0xc0, !PT ;  /* 0x000001c000007812 */ /* 0x000fc800078ec0ff */
[----:B------:R-:W-:Y:S01]  /*09e0*/  LOP3.LUT R4, R0, 0x38, R132, 0xf8, !PT ;  /* 0x0000003800047812 */ /* 0x000fe200078ef884 */
        /* <DEDUP_REMOVED lines=13> */
.L_x_484:
        /* <DEDUP_REMOVED lines=23> */
.L_x_485:
[----:B------:R-:W-:Y:S01]  /*0c30*/  @P6 VIADD R2, R2, 0x1 ;  /* 0x0000000102026836 */ /* 0x000fe20000000000 */
[----:B------:R-:W-:Y:S01]  /*0c40*/  IADD3 R188, R132, 0x40, RZ ;  /* 0x0000004084bc7810 */ /* 0x000fe20007ffe0ff */
[----:B------:R-:W-:Y:S01]  /*0c50*/  IMAD R10, R7, UR8, RZ ;  /* 0x00000008070a7c24 */ /* 0x000fe2000f8e02ff */
[----:B------:R-:W-:Y:S01]  /*0c60*/  ULDC.64 UR4, c[0x0][0x258] ;  /* 0x0000960000047ab9 */ /* 0x000fe20000000a00 */
[C---:B------:R-:W-:Y:S01]  /*0c70*/  IMAD.WIDE.U32 R4, R6.reuse, UR8, R132 ;  /* 0x0000000806047c25 */ /* 0x040fe2000f8e0084 */
[C---:B------:R-:W-:Y:S01]  /*0c80*/  ISETP.GE.AND P6, PT, R6.reuse, UR14, PT ;  /* 0x0000000e06007c0c */ /* 0x040fe2000bfc6270 */
[----:B------:R-:W-:Y:S01]  /*0c90*/  BSSY B0, `(.L_x_486) ;  /* 0x000004a000007945 */ /* 0x000fe20003800000 */
[----:B------:R-:W-:Y:S01]  /*0ca0*/  IADD3 R20, R6, 0x10, RZ ;  /* 0x0000001006147810 */ /* 0x000fe20007ffe0ff */
[----:B------:R-:W-:Y:S01]  /*0cb0*/  IMAD.SHL.U32 R236, R0, 0x8, RZ ;  /* 0x0000000800ec7824 */ /* 0x000fe200078e00ff */
[----:B------:R-:W-:Y:S01]  /*0cc0*/  MOV R0, R2 ;  /* 0x0000000200007202 */ /* 0x000fe20000000f00 */
[----:B------:R-:W-:Y:S01]  /*0cd0*/  IMAD R10, R6, UR9, R10 ;  /* 0x00000009060a7c24 */ /* 0x000fe2000f8e020a */
[----:B------:R-:W-:Y:S01]  /*0ce0*/  LOP3.LUT R2, R24, 0xfffffff8, RZ, 0xc0, !PT ;  /* 0xfffffff818027812 */ /* 0x000fe200078ec0ff */
[----:B------:R-:W-:Y:S01]  /*0cf0*/  IMAD.MOV.U32 R28, RZ, RZ, 0x10 ;  /* 0x00000010ff1c7424 */ /* 0x000fe200078e00ff */
[----:B------:R-:W-:Y:S01]  /*0d00*/  IADD3 R4, P1, R4, UR30, RZ ;  /* 0x0000001e04047c10 */ /* 0x000fe2000ff3e0ff */
[----:B------:R-:W-:Y:S01]  /*0d10*/  @!P2 IMAD.MOV R0, RZ, RZ, -R0 ;  /* 0x000000ffff00a224 */ /* 0x000fe200078e0a00 */
[----:B------:R-:W-:Y:S01]  /*0d20*/  IADD3 R23, R3, -R2, RZ ;  /* 0x8000000203177210 */ /* 0x000fe20007ffe0ff */
[----:B------:R-:W-:Y:S01]  /*0d30*/  IMAD.WIDE.U32 R2, R6, UR6, R132 ;  /* 0x0000000606027c25 */ /* 0x000fe2000f8e0084 */
[----:B------:R-:W-:Y:S01]  /*0d40*/  IADD3.X R5, R5, UR27, R10, P1, !PT ;  /* 0x0000001b05057c10 */ /* 0x000fe20008ffe40a */
[----:B------:R-:W1:Y:S01]  /*0d50*/  S2UR UR27, SR_CgaCtaId ;  /* 0x00000000001b79c3 */ /* 0x000e620000008800 */
[----:B------:R-:W-:Y:S01]  /*0d60*/  LOP3.LUT R236, R11, 0xfffffe00, R236, 0xf8, !PT ;  /* 0xfffffe000bec7812 */ /* 0x000fe200078ef8ec */
[----:B------:R-:W-:Y:S01]  /*0d70*/  IMAD R10, R7, UR6, RZ ;  /* 0x00000006070a7c24 */ /* 0x000fe2000f8e02ff */
[----:B------:R-:W-:Y:S01]  /*0d80*/  IADD3 R2, P2, R2, UR28, RZ ;  /* 0x0000001c02027c10 */ /* 0x000fe2000ff5e0ff */
[----:B------:R-:W-:Y:S01]  /*0d90*/  VIADD R19, R6, 0x20 ;  /* 0x0000002006137836 */ /* 0x000fe20000000000 */
[----:B------:R-:W-:Y:S01]  /*0da0*/  IADD3 R14, P1, R132, UR12, RZ ;  /* 0x0000000c840e7c10 */ /* 0x000fe2000ff3e0ff */
[----:B------:R-:W-:Y:S01]  /*0db0*/  IMAD R11, R6, UR7, R10 ;  /* 0x00000007060b7c24 */ /* 0x000fe2000f8e020a */
[----:B------:R-:W-:Y:S01]  /*0dc0*/  @!P5 LOP3.LUT R0, RZ, R12, RZ, 0x33, !PT ;  /* 0x0000000cff00d212 */ /* 0x000fe200078e33ff */
[----:B------:R-:W-:Y:S01]  /*0dd0*/  IMAD.U32 R12, RZ, RZ, UR4 ;  /* 0x00000004ff0c7e24 */ /* 0x000fe2000f8e00ff */
[----:B------:R-:W-:Y:S01]  /*0de0*/  IADD3.X R15, R133, UR10, RZ, P1, !PT ;  /* 0x0000000a850f7c10 */ /* 0x000fe20008ffe4ff */
[----:B------:R-:W-:Y:S01]  /*0df0*/  ULDC.64 UR10, c[0x0][0x268] ;  /* 0x00009a00000a7ab9 */ /* 0x000fe20000000a00 */
[----:B------:R-:W-:Y:S01]  /*0e00*/  IADD3.X R3, R3, UR13, R11, P2, !PT ;  /* 0x0000000d03037c10 */ /* 0x000fe200097fe40b */
[----:B------:R-:W-:Y:S01]  /*0e10*/  ULDC.64 UR12, c[0x0][0x260] ;  /* 0x00009800000c7ab9 */ /* 0x000fe20000000a00 */
[----:B------:R-:W-:Y:S01]  /*0e20*/  UIMAD UR4, UR23, UR4, URZ ;  /* 0x00000004170472a4 */ /* 0x000fe2000f8e023f */
[----:B------:R-:W-:Y:S01]  /*0e30*/  IMAD.WIDE.U32 R32, R0, UR12, R4 ;  /* 0x0000000c00207c25 */ /* 0x000fe2000f8e0004 */
[----:B------:R-:W-:-:S02]  /*0e40*/  SHF.R.S32.HI R10, RZ, 0x1f, R0 ;  /* 0x0000001fff0a7819 */ /* 0x000fc40000011400 */
[----:B------:R-:W-:Y:S01]  /*0e50*/  UIMAD UR5, UR26, UR5, UR4 ;  /* 0x000000051a0572a4 */ /* 0x000fe2000f8e0204 */
[----:B------:R-:W-:Y:S01]  /*0e60*/  IMAD.WIDE.U32 R30, R0, UR10, R2 ;  /* 0x0000000a001e7c25 */ /* 0x000fe2000f8e0002 */
[----:B------:R2:W-:Y:S01]  /*0e70*/  STL.64 [R1+0x88], R32 ;  /* 0x0000882001007387 */ /* 0x0005e20000100a00 */
[----:B------:R-:W-:Y:S01]  /*0e80*/  ISETP.GE.AND P5, PT, R20, UR14, PT ;  /* 0x0000000e14007c0c */ /* 0x000fe2000bfa6270 */
[----:B------:R-:W-:Y:S01]  /*0e90*/  UMOV UR4, 0x400 ;  /* 0x0000040000047882 */ /* 0x000fe20000000000 */
[----:B------:R-:W-:Y:S01]  /*0ea0*/  IMAD R11, R10, UR12, RZ ;  /* 0x0000000c0a0b7c24 */ /* 0x000fe2000f8e02ff */
[----:B------:R2:W-:Y:S01]  /*0eb0*/  STL.64 [R1+0x58], R30 ;  /* 0x0000581e01007387 */ /* 0x0005e20000100a00 */
[----:B------:R-:W-:Y:S01]  /*0ec0*/  IMAD.WIDE.U32 R14, R12, UR26, R14 ;  /* 0x0000001a0c0e7c25 */ /* 0x000fe2000f8e000e */
[----:B-1----:R-:W-:Y:S01]  /*0ed0*/  ULEA UR4, UR27, UR4, 0x18 ;  /* 0x000000041b047291 */ /* 0x002fe2000f8ec03f */
[----:B------:R-:W-:Y:S01]  /*0ee0*/  R2P PR, R23, 0x6 ;  /* 0x0000000617007804 */ /* 0x000fe20000000000 */
[----:B------:R2:W-:Y:S01]  /*0ef0*/  STL [R1+0x48], R188 ;  /* 0x000048bc01007387 */ /* 0x0005e20000100800 */
[----:B------:R-:W-:Y:S01]  /*0f00*/  IMAD R4, R10, UR10, RZ ;  /* 0x0000000a0a047c24 */ /* 0x000fe2000f8e02ff */
[----:B------:R-:W-:Y:S01]  /*0f10*/  MOV R29, 0x20 ;  /* 0x00000020001d7802 */ /* 0x000fe20000000f00 */
[----:B------:R-:W-:Y:S01]  /*0f20*/  IMAD R22, R0, UR13, R11 ;  /* 0x0000000d00167c24 */ /* 0x000fe2000f8e020b */
[----:B------:R-:W-:Y:S01]  /*0f30*/  SEL R5, R28, 0xfffffff0, !P1 ;  /* 0xfffffff01c057807 */ /* 0x000fe20004800000 */
[----:B------:R-:W-:Y:S01]  /*0f40*/  IMAD R25, R0, UR11, R4 ;  /* 0x0000000b00197c24 */ /* 0x000fe2000f8e0204 */
[----:B------:R-:W-:Y:S01]  /*0f50*/  SEL R3, R29, 0xffffffe0, !P2 ;  /* 0xffffffe01d037807 */ /* 0x000fe20005000000 */
[----:B------:R-:W-:Y:S01]  /*0f60*/  VIADD R11, R15, UR5 ;  /* 0x000000050f0b7c36 */ /* 0x000fe20008000000 */
        /* <DEDUP_REMOVED lines=28> */
.L_x_487:
[----:B------:R-:W-:Y:S05]  /*1130*/  BSYNC B0 ;  /* 0x0000000000007941 */ /* 0x000fea0003800000 */
.L_x_486:
        /* <DEDUP_REMOVED lines=33> */
.L_x_489:
[----:B------:R-:W-:Y:S05]  /*1350*/  BSYNC B0 ;  /* 0x0000000000007941 */ /* 0x000fea0003800000 */
.L_x_488:
        /* <DEDUP_REMOVED lines=34> */
.L_x_491:
[----:B------:R-:W-:Y:S05]  /*1580*/  BSYNC B0 ;  /* 0x0000000000007941 */ /* 0x000fea0003800000 */
.L_x_490:
        /* <DEDUP_REMOVED lines=33> */
.L_x_493:
[----:B------:R-:W-:Y:S05]  /*17a0*/  BSYNC B0 ;  /* 0x0000000000007941 */ /* 0x000fea0003800000 */
.L_x_492:
        /* <DEDUP_REMOVED lines=31> */
.L_x_495:
[----:B------:R-:W-:Y:S05]  /*19a0*/  BSYNC B0 ;  /* 0x0000000000007941 */ /* 0x000fea0003800000 */
.L_x_494:
        /* <DEDUP_REMOVED lines=31> */
.L_x_497:
[----:B------:R-:W-:Y:S05]  /*1ba0*/  BSYNC B0 ;  /* 0x0000000000007941 */ /* 0x000fea0003800000 */
.L_x_496:
        /* <DEDUP_REMOVED lines=31> */
.L_x_499:
[----:B------:R-:W-:Y:S05]  /*1da0*/  BSYNC B0 ;  /* 0x0000000000007941 */ /* 0x000fea0003800000 */
.L_x_498:
[----:B------:R-:W-:Y:S01]  /*1db0*/  USHF.L.U32 UR29, UR8, 0x6, URZ ;  /* 0x00000006081d7899 */ /* 0x000fe2000800063f */
[----:B------:R-:W-:Y:S04]  /*1dc0*/  BSSY B0, `(.L_x_500) ;  /* 0x000001e000007945 */ /* 0x000fe80003800000 */
[----:B------:R-:W-:Y:S05]  /*1dd0*/  @P5 BRA `(.L_x_501) ;  /* 0x0000000000705947 */ /* 0x000fea0003800000 */
        /* <DEDUP_REMOVED lines=28> */
.L_x_501:
[----:B------:R-:W-:Y:S05]  /*1fa0*/  BSYNC B0 ;  /* 0x0000000000007941 */ /* 0x000fea0003800000 */
.L_x_500:
        /* <DEDUP_REMOVED lines=9> */
[----:B-1----:R-:W-:Y:S01]  /*2040*/  IMAD.WIDE.U32 R8, R184, UR28, R186 ;  /* 0x0000001cb8087c25 */ /* 0x002fe2000f8e00ba */
        /* <DEDUP_REMOVED lines=26> */
.L_x_503:
[----:B------:R-:W-:Y:S05]  /*21f0*/  BSYNC B0 ;  /* 0x0000000000007941 */ /* 0x000fea0003800000 */
.L_x_502:
        /* <DEDUP_REMOVED lines=9> */
[----:B-1----:R-:W1:Y:S01]  /*2290*/  @!P1 LDC.64 R12, c[0x0][0x218] ;  /* 0x00008600ff0c9b82 */ /* 0x002e620000000a00 */
        /* <DEDUP_REMOVED lines=16> */
.L_x_505:
[----:B------:R-:W-:Y:S05]  /*23a0*/  BSYNC B0 ;  /* 0x0000000000007941 */ /* 0x000fea0003800000 */
.L_x_504:
        /* <DEDUP_REMOVED lines=27> */
.L_x_507:
[----:B------:R-:W-:Y:S05]  /*2560*/  BSYNC B0 ;  /* 0x0000000000007941 */ /* 0x000fea0003800000 */
.L_x_506:
        /* <DEDUP_REMOVED lines=27> */
.L_x_509:
[----:B------:R-:W-:Y:S05]  /*2720*/  BSYNC B0 ;  /* 0x0000000000007941 */ /* 0x000fea0003800000 */
.L_x_508:
        /* <DEDUP_REMOVED lines=13> */
[----:B------:R-:W-:-:S04]  /*2800*/  DEPBAR.LE SB0, 0x0 ;  /* 0x000080000000791a */ /* 0x000fc80000000000 */
[----:B------:R-:W-:Y:S02]  /*2810*/  @UP1 ULEA UR12, UP0, UR34, UR12, 0x2 ;  /* 0x0000000c220c1291 */ /* 0x000fe4000f80103f */
[----:B------:R-:W-:-:S04]  /*2820*/  @UP1 UIADD3 UR5, UR35, UR5, URZ ;  /* 0x0000000523051290 */ /* 0x000fc8000fffe03f */
[----:B------:R-:W-:Y:S01]  /*2830*/  @UP1 ULEA.HI.X UR13, UR34, UR13, UR5, 0x2, UP0 ;  /* 0x0000000d220d1291 */ /* 0x000fe200080f1405 */
[----:B-1----:R-:W-:Y:S01]  /*2840*/  IMAD.U32 R8, RZ, RZ, UR12 ;  /* 0x0000000cff087e24 */ /* 0x002fe2000f8e00ff */
[----:B------:R-:W-:Y:S01]  /*2850*/  LOP3.LUT R2, R0, 0xffffffe0, RZ, 0xc0, !PT ;  /* 0xffffffe000027812 */ /* 0x000fe200078ec0ff */
[----:B------:R-:W-:-:S03]  /*2860*/  @UP1 ULDC UR5, c[0x0][0x2e8] ;  /* 0x0000ba0000051ab9 */ /* 0x000fc60000000800 */
[----:B------:R-:W-:-:S05]  /*2870*/  IMAD.U32 R9, RZ, RZ, UR13 ;  /* 0x0000000dff097e24 */ /* 0x000fca000f8e00ff */
[----:B------:R1:W5:Y:S01]  /*2880*/  @P1 LDG.E R7, desc[UR20][R8.64] ;  /* 0x0000001408071981 */ /* 0x000362000c1e1900 */
[----:B------:R-:W5:Y:S01]  /*2890*/  @P1 MUFU.RCP R11, UR5 ;  /* 0x00000005000b1d08 */ /* 0x000f620008001000 */
[----:B------:R-:W-:Y:S01]  /*28a0*/  IMAD.IADD R2, R181, 0x1, -R2 ;  /* 0x00000001b5027824 */ /* 0x000fe200078e0a02 */
[----:B------:R-:W-:Y:S01]  /*28b0*/  SHF.R.S32.HI R12, RZ, 0x5, R0 ;  /* 0x00000005ff0c7819 */ /* 0x000fe20000011400 */
[----:B------:R-:W-:Y:S01]  /*28c0*/  IMAD.SHL.U32 R0, R21, 0x40, RZ ;  /* 0x0000004015007824 */ /* 0x000fe200078e00ff */
[C---:B------:R-:W-:Y:S01]  /*28d0*/  ISETP.GE.AND P2, PT, R6.reuse, UR27, PT ;  /* 0x0000001b06007c0c */ /* 0x040fe2000bf46270 */
[----:B------:R-:W-:Y:S01]  /*28e0*/  BAR.SYNC.DEFER_BLOCKING 0x0 ;  /* 0x0000000000007b1d */ /* 0x000fe20000010000 */
[----:B------:R-:W-:Y:S01]  /*28f0*/  SHF.R.S32.HI R4, RZ, 0x1f, R2 ;  /* 0x0000001fff047819 */ /* 0x000fe20000011402 */
[----:B------:R-:W-:Y:S01]  /*2900*/  IMAD.SHL.U32 R6, R6, 0x8, RZ ;  /* 0x0000000806067824 */ /* 0x000fe200078e00ff */
[----:B------:R-:W-:Y:S01]  /*2910*/  LOP3.LUT R0, R0, 0x1c0, RZ, 0xc0, !PT ;  /* 0x000001c000007812 */ /* 0x000fe200078ec0ff */
[----:B------:R-:W-:Y:S01]  /*2920*/  IMAD.IADD R15, R31, 0x1, R25 ;  /* 0x000000011f0f7824 */ /* 0x000fe200078e0219 */
[----:B------:R-:W-:Y:S01]  /*2930*/  LEA.HI R4, R4, R2, RZ, 0x2 ;  /* 0x0000000204047211 */ /* 0x000fe200078f10ff */
[----:B------:R-:W-:Y:S01]  /*2940*/  IMAD.MOV.U32 R14, RZ, RZ, R30 ;  /* 0x000000ffff0e7224 */ /* 0x000fe200078e001e */
[----:B------:R-:W-:Y:S01]  /*2950*/  LEA R10, R12, UR25, 0x4 ;  /* 0x000000190c0a7c11 */ /* 0x000fe2000f8e20ff */
[----:B------:R-:W-:Y:S01]  /*2960*/  USHF.L.U64.HI UR12, UR6, 0x6, UR7 ;  /* 0x00000006060c7899 */ /* 0x000fe20008010207 */
[----:B------:R-:W-:Y:S01]  /*2970*/  SHF.R.S32.HI R4, RZ, 0x2, R4 ;  /* 0x00000002ff047819 */ /* 0x000fe20000011404 */
[----:B------:R-:W-:Y:S01]  /*2980*/  USHF.L.U32 UR13, UR6, 0x6, URZ ;  /* 0x00000006060d7899 */ /* 0x000fe2000800063f */
[----:B------:R2:W-:Y:S01]  /*2990*/  STL.64 [R1+0x38], R14 ;  /* 0x0000380e01007387 */ /* 0x0005e20000100a00 */
[----:B------:R-:W-:Y:S01]  /*29a0*/  UIMAD UR10, UR12, UR28, URZ ;  /* 0x0000001c0c0a72a4 */ /* 0x000fe2000f8e023f */
[----:B------:R-:W-:Y:S01]  /*29b0*/  BSSY B0, `(.L_x_510) ;  /* 0x0000038000007945 */ /* 0x000fe20003800000 */
[----:B------:R-:W-:Y:S01]  /*29c0*/  UMOV UR5, URZ ;  /* 0x0000003f00057c82 */ /* 0x000fe20008000000 */
[----:B------:R-:W-:Y:S01]  /*29d0*/  ISETP.GE.AND P5, PT, R20, UR27, PT ;  /* 0x0000001b14007c0c */ /* 0x000fe2000bfa6270 */
[----:B------:R-:W-:Y:S01]  /*29e0*/  UIMAD UR10, UR33, UR13, UR10 ;  /* 0x0000000d210a72a4 */ /* 0x000fe2000f8e020a */
[----:B------:R-:W-:-:S02]  /*29f0*/  ISETP.GE.AND P4, PT, R19, UR27, PT ;  /* 0x0000001b13007c0c */ /* 0x000fc4000bf86270 */
[----:B-1----:R-:W-:Y:S02]  /*2a00*/  SHF.R.S32.HI R9, RZ, 0x4, R26 ;  /* 0x00000004ff097819 */ /* 0x002fe4000001141a */
[----:B------:R-:W-:Y:S02]  /*2a10*/  ISETP.GE.AND P0, PT, R18, UR27, PT ;  /* 0x0000001b12007c0c */ /* 0x000fe4000bf06270 */
[----:B------:R-:W-:Y:S01]  /*2a20*/  LEA.HI R8, R26, R9, RZ, 0x1 ;  /* 0x000000091a087211 */ /* 0x000fe200078f08ff */
[----:B------:R2:W-:Y:S03]  /*2a30*/  @P2 STS.128 [R236+0xc000], RZ ;  /* 0x00c000ffec002388 */ /* 0x0005e60000000c00 */
[----:B------:R-:W-:Y:S01]  /*2a40*/  LOP3.LUT R2, R8, 0xfffffffe, RZ, 0xc0, !PT ;  /* 0xfffffffe08027812 */ /* 0x000fe200078ec0ff */
[----:B------:R2:W-:Y:S01]  /*2a50*/  @P2 STS.128 [R236+0xe000], RZ ;  /* 0x00e000ffec002388 */ /* 0x0005e20000000c00 */
[----:B------:R-:W-:Y:S01]  /*2a60*/  LOP3.LUT R8, R0, 0x8, R6, 0xf8, !PT ;  /* 0x0000000800087812 */ /* 0x000fe200078ef806 */
[----:B------:R-:W-:Y:S01]  /*2a70*/  IMAD.SHL.U32 R6, R23, 0x40, RZ ;  /* 0x0000004017067824 */ /* 0x000fe200078e00ff */
[----:B------:R-:W-:Y:S01]  /*2a80*/  SHF.R.U32.HI R0, RZ, 0x3, R0 ;  /* 0x00000003ff007819 */ /* 0x000fe20000011600 */
[----:B------:R-:W-:Y:S01]  /*2a90*/  IMAD.IADD R2, R9, 0x1, -R2 ;  /* 0x0000000109027824 */ /* 0x000fe200078e0a02 */
[----:B------:R-:W-:-:S02]  /*2aa0*/  IADD3 R9, R10, 0x1, R4 ;  /* 0x000000010a097810 */ /* 0x000fc40007ffe004 */
[----:B------:R-:W-:Y:S01]  /*2ab0*/  LOP3.LUT R8, R8, R0, RZ, 0x3c, !PT ;  /* 0x0000000008087212 */ /* 0x000fe200078e3cff */
[----:B------:R-:W-:Y:S01]  /*2ac0*/  IMAD.SHL.U32 R4, R2, 0x8, RZ ;  /* 0x0000000802047824 */ /* 0x000fe200078e00ff */
[----:B------:R-:W-:Y:S01]  /*2ad0*/  LOP3.LUT R0, R6, 0x1c0, RZ, 0xc0, !PT ;  /* 0x000001c006007812 */ /* 0x000fe200078ec0ff */
[----:B------:R-:W-:Y:S02]  /*2ae0*/  IMAD.U32 R6, RZ, RZ, UR19 ;  /* 0x00000013ff067e24 */ /* 0x000fe4000f8e00ff */
[----:B------:R-:W-:Y:S01]  /*2af0*/  IMAD R2, R2, 0x200, R8 ;  /* 0x0000020002027824 */ /* 0x000fe200078e0208 */
[----:B------:R-:W-:Y:S01]  /*2b00*/  LOP3.LUT R10, R0, 0x8, R4, 0xf8, !PT ;  /* 0x00000008000a7812 */ /* 0x000fe200078ef804 */
[----:B------:R-:W-:-:S05]  /*2b10*/  IMAD.SHL.U32 R4, R24, 0x40, RZ ;  /* 0x0000004018047824 */ /* 0x000fca00078e00ff */
[----:B------:R-:W-:-:S05]  /*2b20*/  LOP3.LUT R135, R4, 0xfffffe00, RZ, 0xc0, !PT ;  /* 0xfffffe0004877812 */ /* 0x000fca00078ec0ff */
[----:B------:R-:W-:Y:S02]  /*2b30*/  IMAD R4, R12, 0x400, R135 ;  /* 0x000004000c047824 */ /* 0x000fe400078e0287 */
[----:B-----5:R-:W-:Y:S01]  /*2b40*/  @P1 FMUL.FTZ R11, R7, R11 ;  /* 0x0000000b070b1220 */ /* 0x020fe20000410000 */
[----:B------:R-:W-:Y:S02]  /*2b50*/  SHF.R.U32.HI R7, RZ, 0x3, R0 ;  /* 0x00000003ff077819 */ /* 0x000fe40000011600 */
[----:B------:R-:W-:Y:S01]  /*2b60*/  IADD3 R0, R6, -UR17, R9 ;  /* 0x8000001106007c10 */ /* 0x000fe2000fffe009 */
[----:B------:R-:W-:Y:S01]  /*2b70*/  IMAD.U32 R6, RZ, RZ, UR28 ;  /* 0x0000001cff067e24 */ /* 0x000fe2000f8e00ff */
[----:B------:R-:W-:Y:S02]  /*2b80*/  @P1 R2UR UR11, R11 ;  /* 0x000000000b0b12ca */ /* 0x000fe400000e0000 */
[----:B------:R-:W-:Y:S01]  /*2b90*/  LOP3.LUT R180, R10, R7, RZ, 0x3c, !PT ;  /* 0x000000070ab47212 */ /* 0x000fe200078e3cff */
[----:B------:R-:W-:-:S04]  /*2ba0*/  IMAD.WIDE.U32 R6, R6, UR13, R14 ;  /* 0x0000000d06067c25 */ /* 0x000fc8000f8e000e */
[----:B------:R-:W-:Y:S02]  /*2bb0*/  VIADD R9, R7, UR10 ;  /* 0x0000000a07097c36 */ /* 0x000fe40008000000 */
[----:B------:R-:W-:-:S04]  /*2bc0*/  VIADD R134, R0, UR22 ;  /* 0x0000001600867c36 */ /* 0x000fc80008000000 */
[----:B------:R-:W-:Y:S01]  /*2bd0*/  @UP1 UMOV UR5, UR11 ;  /* 0x0000000b00051c82 */ /* 0x000fe20008000000 */
[----:B--2---:R-:W-:Y:S05]  /*2be0*/  @P2 BRA `(.L_x_511) ;  /* 0x0000000000502947 */ /* 0x004fea0003800000 */
        /* <DEDUP_REMOVED lines=20> */
.L_x_511:
[----:B------:R-:W-:Y:S05]  /*2d30*/  BSYNC B0 ;  /* 0x0000000000007941 */ /* 0x000fea0003800000 */
.L_x_510:
        /* <DEDUP_REMOVED lines=12> */
[----:B-12---:R-:W1:Y:S01]  /*2e00*/  @!P2 LDC.64 R10, c[0x0][0x220] ;  /* 0x00008800ff0aab82 */ /* 0x006e620000000a00 */
        /* <DEDUP_REMOVED lines=16> */
.L_x_513:
[----:B------:R-:W-:Y:S05]  /*2f10*/  BSYNC B0 ;  /* 0x0000000000007941 */ /* 0x000fea0003800000 */
.L_x_512:
[----:B------:R1:W-:Y:S01]  /*2f20*/  @P4 STS.128 [R236+0xd000], RZ ;  /* 0x00d000ffec004388 */ /* 0x0003e20000000c00 */
[----:B------:R-:W-:Y:S03]  /*2f30*/  BSSY B0, `(.L_x_514) ;  /* 0x000001c000007945 */ /* 0x000fe60003800000 */
[----:B------:R1:W-:Y:S01]  /*2f40*/  @P4 STS.128 [R236+0xf000], RZ ;  /* 0x00f000ffec004388 */ /* 0x0003e20000000c00 */
[----:B------:R-:W-:Y:S05]  /*2f50*/  @P4 BRA `(.L_x_515) ;  /* 0x0000000000644947 */ /* 0x000fea0003800000 */
[----:B------:R-:W-:Y:S01]  /*2f60*/  ULDC UR10, c[0x0][0x2d0] ;  /* 0x0000b400000a7ab9 */ /* 0x000fe20000000800 */
[----:B------:R-:W-:Y:S01]  /*2f70*/  IMAD.U32 R4, RZ, RZ, UR6 ;  /* 0x00000006ff047e24 */ /* 0x000fe2000f8e00ff */
[----:B------:R-:W-:Y:S01]  /*2f80*/  ISETP.GE.AND P2, PT, R132, UR10, PT ;  /* 0x0000000a84007c0c */ /* 0x000fe2000bf46270 */
[----:B-12---:R-:W-:Y:S01]  /*2f90*/  IMAD.U32 R10, RZ, RZ, UR6 ;  /* 0x00000006ff0a7e24 */ /* 0x006fe2000f8e00ff */
[----:B------:R-:W-:Y:S01]  /*2fa0*/  ISETP.GE.AND P1, PT, R188, UR10, PT ;  /* 0x0000000abc007c0c */ /* 0x000fe2000bf26270 */
[----:B------:R-:W-:Y:S01]  /*2fb0*/  IMAD.U32 R12, RZ, RZ, UR7 ;  /* 0x00000007ff0c7e24 */ /* 0x000fe2000f8e00ff */
        /* <DEDUP_REMOVED lines=19> */
.L_x_515:
[----:B------:R-:W-:Y:S05]  /*30f0*/  BSYNC B0 ;  /* 0x0000000000007941 */ /* 0x000fea0003800000 */
.L_x_514:
        /* <DEDUP_REMOVED lines=34> */
.L_x_517:
[----:B------:R-:W-:Y:S05]  /*3320*/  BSYNC B0 ;  /* 0x0000000000007941 */ /* 0x000fea0003800000 */
.L_x_516:
[----:B------:R-:W-:Y:S01]  /*3330*/  LDSM.16.M88.4 R12, [R232] ;  /* 0x00000000e80c783b */ /* 0x000fe20000000200 */
[----:B------:R-:W-:Y:S01]  /*3340*/  IMAD R233, R5, 0x2, R232 ;  /* 0x0000000205e97824 */ /* 0x000fe200078e02e8 */
[----:B------:R-:W-:Y:S01]  /*3350*/  ULDC UR24, c[0x0][0x39c] ;  /* 0x0000e70000187ab9 */ /* 0x000fe20000000800 */
[--C-:B------:R-:W-:Y:S01]  /*3360*/  IMAD R6, R2, 0x2, R224.reuse ;  /* 0x0000000202067824 */ /* 0x100fe200078e02e0 */
[----:B---34-:R-:W3:Y:S01]  /*3370*/  LDSM.16.M88.4 R16, [R224+0x8000] ;  /* 0x00800000e010783b */ /* 0x018ee20000000200 */
[----:B------:R-:W-:Y:S01]  /*3380*/  IMAD R230, R0, 0x2, R224 ;  /* 0x0000000200e67824 */ /* 0x000fe200078e02e0 */
[----:B------:R-:W-:Y:S01]  /*3390*/  UISETP.GE.AND UP0, UPT, UR18, 0x2, UPT ;  /* 0x000000021200788c */ /* 0x000fe2000bf06270 */
[C---:B------:R-:W-:Y:S01]  /*33a0*/  IMAD R235, R3.reuse, 0x2, R232 ;  /* 0x0000000203eb7824 */ /* 0x040fe200078e02e8 */
[----:B-12---:R-:W1:Y:S01]  /*33b0*/  LDSM.16.M88.4 R8, [R232+0x2000] ;  /* 0x00200000e808783b */ /* 0x006e620000000200 */
[----:B------:R-:W-:Y:S02]  /*33c0*/  VIADD R4, R224, 0x8000 ;  /* 0x00008000e0047836 */ /* 0x000fe40000000000 */
[----:B------:R-:W-:Y:S01]  /*33d0*/  IMAD R234, R3, 0x2, R233 ;  /* 0x0000000203ea7824 */ /* 0x000fe200078e02e9 */
[----:B------:R-:W2:Y:S01]  /*33e0*/  LDSM.16.M88.4 R24, [R224+0x8800] ;  /* 0x00880000e018783b */ /* 0x000ea20000000200 */
[----:B------:R-:W-:Y:S01]  /*33f0*/  IMAD R231, R2, 0x2, R4 ;  /* 0x0000000202e77824 */ /* 0x000fe200078e0204 */
[----:B------:R-:W-:Y:S01]  /*3400*/  MOV R2, UR28 ;  /* 0x0000001c00027c02 */ /* 0x000fe20008000f00 */
[----:B------:R-:W-:Y:S01]  /*3410*/  IMAD.SHL.U32 R181, R181, 0x2, RZ ;  /* 0x00000002b5b57824 */ /* 0x000fe200078e00ff */
[----:B------:R-:W4:Y:S01]  /*3420*/  LDSM.16.M88.4 R32, [R224+0x9000] ;  /* 0x00900000e020783b */ /* 0x000f220000000200 */
[----:B------:R-:W-:-:S03]  /*3430*/  IMAD R229, R0, 0x2, R231 ;  /* 0x0000000200e57824 */ /* 0x000fc600078e02e7 */
[----:B------:R-:W5:Y:S01]  /*3440*/  LDSM.16.M88.4 R28, [R224+0x9800] ;  /* 0x00980000e01c783b */ /* 0x000f620000000200 */
[----:B------:R-:W-:-:S03]  /*3450*/  LOP3.LUT R182, R181, 0x6, RZ, 0xc0, !PT ;  /* 0x00000006b5b67812 */ /* 0x000fc600078ec0ff */
[----:B------:R-:W-:Y:S02]  /*3460*/  LDSM.16.M88.4 R20, [R233] ;  /* 0x00000000e914783b */ /* 0x000fe40000000200 */
[----:B------:R-:W-:Y:S02]  /*3470*/  IMAD R2, R2, 0x40, R182 ;  /* 0x0000004002027824 */ /* 0x000fe400078e02b6 */
[----:B------:R-:W5:Y:S02]  /*3480*/  LDSM.16.M88.4 R40, [R6+0x8000] ;  /* 0x008000000628783b */ /* 0x000f640000000200 */
[----:B------:R-:W-:Y:S02]  /*3490*/  VIADD R4, R2, 0x1 ;  /* 0x0000000102047836 */ /* 0x000fe40000000000 */
[----:B------:R-:W-:Y:S04]  /*34a0*/  LDSM.16.M88.4 R60, [R6+0x8800] ;  /* 0x00880000063c783b */ /* 0x000fe80000000200 */
[----:B------:R-:W-:Y:S04]  /*34b0*/  LDSM.16.M88.4 R72, [R6+0x9000] ;  /* 0x009000000648783b */ /* 0x000fe80000000200 */
[----:B------:R-:W-:Y:S01]  /*34c0*/  LDSM.16.M88.4 R68, [R6+0x9800] ;  /* 0x009800000644783b */ /* 0x000fe20000000200 */
[-C--:B---3--:R-:W-:Y:S03]  /*34d0*/  HMMA.16816.F32.BF16 R36, R12, R16.reuse, RZ ;  /* 0x000000100c24723c */ /* 0x088fe600000418ff */
[----:B------:R-:W-:Y:S04]  /*34e0*/  LDSM.16.M88.4 R64, [R230+0x8000] ;  /* 0x00800000e640783b */ /* 0x000fe80000000200 */
[----:B------:R-:W-:Y:S01]  /*34f0*/  LDSM.16.M88.4 R48, [R229] ;  /* 0x00000000e530783b */ /* 0x000fe20000000200 */
[C---:B-1----:R-:W-:Y:S03]  /*3500*/  HMMA.16816.F32.BF16 R44, R8.reuse, R16, RZ ;  /* 0x00000010082c723c */ /* 0x042fe600000418ff */
[----:B------:R-:W-:Y:S03]  /*3510*/  LDSM.16.M88.4 R168, [R230+0xa000] ;  /* 0x00a00000e6a8783b */ /* 0x000fe60000000200 */
[-C--:B------:R-:W-:Y:S01]  /*3520*/  HMMA.16816.F32.BF16 R88, R8, R18.reuse, RZ ;  /* 0x000000120858723c */ /* 0x080fe200000418ff */
[----:B------:R-:W0:Y:S05]  /*3530*/  LDGDEPBAR ;  /* 0x00000000000079af */ /* 0x000e2a0000000000 */
[----:B------:R-:W-:Y:S01]  /*3540*/  HMMA.16816.F32.BF16 R104, R12, R18, RZ ;  /* 0x000000120c68723c */ /* 0x000fe200000418ff */
[----:B------:R-:W1:Y:S05]  /*3550*/  LDSM.16.M88.4 R16, [R233+0x2000] ;  /* 0x00200000e910783b */ /* 0x000e6a0000000200 */
[C---:B--2---:R-:W-:Y:S06]  /*3560*/  HMMA.16816.F32.BF16 R76, R8.reuse, R24, RZ ;  /* 0x00000018084c723c */ /* 0x044fec00000418ff */
[----:B------:R-:W-:Y:S06]  /*3570*/  HMMA.16816.F32.BF16 R100, R8, R26, RZ ;  /* 0x0000001a0864723c */ /* 0x000fec00000418ff */
[C---:B------:R-:W-:Y:S06]  /*3580*/  HMMA.16816.F32.BF16 R52, R12.reuse, R24, RZ ;  /* 0x000000180c34723c */ /* 0x040fec00000418ff */
[----:B------:R-:W-:Y:S01]  /*3590*/  HMMA.16816.F32.BF16 R108, R12, R26, RZ ;  /* 0x0000001a0c6c723c */ /* 0x000fe200000418ff */
[----:B------:R-:W2:Y:S05]  /*35a0*/  LDSM.16.M88.4 R24, [R235] ;  /* 0x00000000eb18783b */ /* 0x000eaa0000000200 */
[C---:B----4-:R-:W-:Y:S06]  /*35b0*/  HMMA.16816.F32.BF16 R84, R8.reuse, R32, RZ ;  /* 0x000000200854723c */ /* 0x050fec00000418ff */
[C---:B-----5:R-:W-:Y:S06]  /*35c0*/  HMMA.16816.F32.BF16 R80, R8.reuse, R28, RZ ;  /* 0x0000001c0850723c */ /* 0x060fec00000418ff */
[C---:B------:R-:W-:Y:S06]  /*35d0*/  HMMA.16816.F32.BF16 R96, R8.reuse, R34, RZ ;  /* 0x000000220860723c */ /* 0x040fec00000418ff */
[----:B------:R-:W-:Y:S01]  /*35e0*/  HMMA.16816.F32.BF16 R56, R8, R30, RZ ;  /* 0x0000001e0838723c */ /* 0x000fe200000418ff */
[----:B------:R-:W3:Y:S05]  /*35f0*/  LDSM.16.M88.4 R8, [R235+0x2000] ;  /* 0x00200000eb08783b */ /* 0x000eea0000000200 */
[C---:B------:R-:W-:Y:S06]  /*3600*/  HMMA.16816.F32.BF16 R120, R12.reuse, R32, RZ ;  /* 0x000000200c78723c */ /* 0x040fec00000418ff */
[C---:B------:R-:W-:Y:S06]  /*3610*/  HMMA.16816.F32.BF16 R124, R12.reuse, R34, RZ ;  /* 0x000000220c7c723c */ /* 0x040fec00000418ff */
[C---:B------:R-:W-:Y:S06]  /*3620*/  HMMA.16816.F32.BF16 R112, R12.reuse, R28, RZ ;  /* 0x0000001c0c70723c */ /* 0x040fec00000418ff */
[----:B------:R-:W-:Y:S06]  /*3630*/  HMMA.16816.F32.BF16 R116, R12, R30, RZ ;  /* 0x0000001e0c74723c */ /* 0x000fec00000418ff */
[-C--:B------:R-:W-:Y:S01]  /*3640*/  HMMA.16816.F32.BF16 R12, R20, R40.reuse, R36 ;  /* 0x00000028140c723c */ /* 0x080fe20000041824 */
[----:B------:R-:W-:Y:S05]  /*3650*/  LDSM.16.M88.4 R36, [R234+0x2000] ;  /* 0x00200000ea24783b */ /* 0x000fea0000000200 */
[C---:B-1----:R-:W-:Y:S01]  /*3660*/  HMMA.16816.F32.BF16 R92, R16.reuse, R40, R44 ;  /* 0x00000028105c723c */ /* 0x042fe2000004182c */
[----:B------:R-:W1:Y:S05]  /*3670*/  LDSM.16.M88.4 R44, [R234] ;  /* 0x00000000ea2c783b */ /* 0x000e6a0000000200 */
[C---:B------:R-:W-:Y:S06]  /*3680*/  HMMA.16816.F32.BF16 R152, R16.reuse, R60, R76 ;  /* 0x0000003c1098723c */ /* 0x040fec000004184c */
[C---:B------:R-:W-:Y:S01]  /*3690*/  HMMA.16816.F32.BF16 R148, R16.reuse, R72, R84 ;  /* 0x000000481094723c */ /* 0x040fe20000041854 */
[----:B------:R-:W-:Y:S05]  /*36a0*/  LDSM.16.M88.4 R84, [R224+0xa000] ;  /* 0x00a00000e054783b */ /* 0x000fea0000000200 */
[C---:B------:R-:W-:Y:S06]  /*36b0*/  HMMA.16816.F32.BF16 R144, R16.reuse, R68, R80 ;  /* 0x000000441090723c */ /* 0x040fec0000041850 */
[C---:B------:R-:W-:Y:S06]  /*36c0*/  HMMA.16816.F32.BF16 R32, R16.reuse, R42, R88 ;  /* 0x0000002a1020723c */ /* 0x040fec0000041858 */
[C---:B------:R-:W-:Y:S06]  /*36d0*/  HMMA.16816.F32.BF16 R136, R16.reuse, R62, R100 ;  /* 0x0000003e1088723c */ /* 0x040fec0000041864 */
[C---:B------:R-:W-:Y:S06]  /*36e0*/  HMMA.16816.F32.BF16 R128, R16.reuse, R74, R96 ;  /* 0x0000004a1080723c */ /* 0x040fec0000041860 */
[----:B------:R-:W-:Y:S01]  /*36f0*/  HMMA.16816.F32.BF16 R140, R16, R70, R56 ;  /* 0x00000046108c723c */ /* 0x000fe20000041838 */
[----:B------:R-:W-:Y:S05]  /*3700*/  LDSM.16.M88.4 R56, [R230+0x9000] ;  /* 0x00900000e638783b */ /* 0x000fea0000000200 */
[----:B--2---:R-:W-:Y:S01]  /*3710*/  HMMA.16816.F32.BF16 R16, R24, R64, R12 ;  /* 0x000000401810723c */ /* 0x004fe2000004180c */
[----:B------:R-:W-:Y:S05]  /*3720*/  LDSM.16.M88.4 R12, [R230+0x8800] ;  /* 0x00880000e60c783b */ /* 0x000fea0000000200 */
[----:B------:R-:W-:Y:S01]  /*3730*/  HMMA.16816.F32.BF16 R28, R20, R42, R104 ;  /* 0x0000002a141c723c */ /* 0x000fe20000041868 */
[----:B------:R-:W2:Y:S05]  /*3740*/  LDSM.16.M88.4 R40, [R232+0x4000] ;  /* 0x00400000e828783b */ /* 0x000eaa0000000200 */
[----:B---3--:R-:W-:Y:S01]  /*3750*/  HMMA.16816.F32.BF16 R76, R8, R64, R92 ;  /* 0x00000040084c723c */ /* 0x008fe2000004185c */
[----:B------:R-:W-:Y:S05]  /*3760*/  LDSM.16.M88.4 R92, [R6+0xa000] ;  /* 0x00a00000065c783b */ /* 0x000fea0000000200 */
[----:B------:R-:W-:Y:S01]  /*3770*/  HMMA.16816.F32.BF16 R156, R20, R60, R52 ;  /* 0x0000003c149c723c */ /* 0x000fe20000041834 */
[----:B------:R-:W3:Y:S05]  /*3780*/  LDSM.16.M88.4 R52, [R230+0x9800] ;  /* 0x00980000e634783b */ /* 0x000eea0000000200 */
[----:B-1----:R-:W-:Y:S06]  /*3790*/  HMMA.16816.F32.BF16 R16, R44, R48, R16 ;  /* 0x000000302c10723c */ /* 0x002fec0000041810 */
[-C--:B------:R-:W-:Y:S01]  /*37a0*/  HMMA.16816.F32.BF16 R88, R8, R66.reuse, R32 ;  /* 0x000000420858723c */ /* 0x080fe20000041820 */
[----:B------:R-:W1:Y:S05]  /*37b0*/  LDSM.16.M88.4 R32, [R232+0x6000] ;  /* 0x00600000e820783b */ /* 0x000e6a0000000200 */
[----:B------:R-:W-:Y:S01]  /*37c0*/  HMMA.16816.F32.BF16 R80, R24, R66, R28 ;  /* 0x000000421850723c */ /* 0x000fe2000004181c */
[----:B------:R-:W4:Y:S04]  /*37d0*/  LDSM.16.M88.4 R28, [R233+0x4000] ;  /* 0x00400000e91c783b */ /* 0x000f280000000200 */
[----:B------:R-:W-:Y:S01]  /*37e0*/  LDSM.16.M88.4 R64, [R229+0x1000] ;  /* 0x00100000e540783b */ /* 0x000fe20000000200 */
[----:B------:R-:W-:Y:S03]  /*37f0*/  HMMA.16816.F32.BF16 R108, R20, R62, R108 ;  /* 0x0000003e146c723c */ /* 0x000fe6000004186c */
[----:B------:R-:W5:Y:S03]  /*3800*/  LDSM.16.M88.4 R60, [R229+0x800] ;  /* 0x00080000e53c783b */ /* 0x000f660000000200 */
[----:B------:R-:W-:Y:S06]  /*3810*/  HMMA.16816.F32.BF16 R76, R36, R48, R76 ;  /* 0x00000030244c723c */ /* 0x000fec000004184c */
[C---:B------:R-:W-:Y:S06]  /*3820*/  HMMA.16816.F32.BF16 R120, R20.reuse, R72, R120 ;  /* 0x000000481478723c */ /* 0x040fec0000041878 */
[C---:B------:R-:W-:Y:S06]  /*3830*/  HMMA.16816.F32.BF16 R104, R20.reuse, R74, R124 ;  /* 0x0000004a1468723c */ /* 0x040fec000004187c */
[C---:B------:R-:W-:Y:S06]  /*3840*/  HMMA.16816.F32.BF16 R112, R20.reuse, R68, R112 ;  /* 0x000000441470723c */ /* 0x040fec0000041870 */
[----:B------:R-:W-:Y:S01]  /*3850*/  HMMA.16816.F32.BF16 R100, R20, R70, R116 ;  /* 0x000000461464723c */ /* 0x000fe20000041874 */
[----:B------:R-:W5:Y:S04]  /*3860*/  LDSM.16.M88.4 R68, [R229+0x1800] ;  /* 0x00180000e544783b */ /* 0x000f680000000200 */
[----:B------:R-:W5:Y:S01]  /*3870*/  LDSM.16.M88.4 R20, [R233+0x6000] ;  /* 0x00600000e914783b */ /* 0x000f620000000200 */
[----:B--2---:R-:W-:Y:S03]  /*3880*/  HMMA.16816.F32.BF16 R72, R40, R84, R16 ;  /* 0x000000542848723c */ /* 0x004fe60000041810 */
[----:B------:R-:W2:Y:S03]  /*3890*/  LDSM.16.M88.4 R16, [R235+0x4000] ;  /* 0x00400000eb10783b */ /* 0x000ea60000000200 */
[C---:B------:R-:W-:Y:S06]  /*38a0*/  HMMA.16816.F32.BF16 R96, R8.reuse, R12, R152 ;  /* 0x0000000c0860723c */ /* 0x040fec0000041898 */
[C---:B------:R-:W-:Y:S06]  /*38b0*/  HMMA.16816.F32.BF16 R124, R8.reuse, R56, R148 ;  /* 0x00000038087c723c */ /* 0x040fec0000041894 */
[C---:B------:R-:W-:Y:S06]  /*38c0*/  HMMA.16816.F32.BF16 R116, R8.reuse, R14, R136 ;  /* 0x0000000e0874723c */ /* 0x040fec0000041888 */
[C---:B------:R-:W-:Y:S06]  /*38d0*/  HMMA.16816.F32.BF16 R128, R8.reuse, R58, R128 ;  /* 0x0000003a0880723c */ /* 0x040fec0000041880 */
[C---:B---3--:R-:W-:Y:S06]  /*38e0*/  HMMA.16816.F32.BF16 R148, R8.reuse, R52, R144 ;  /* 0x000000340894723c */ /* 0x048fec0000041890 */
[----:B------:R-:W-:Y:S06]  /*38f0*/  HMMA.16816.F32.BF16 R136, R8, R54, R140 ;  /* 0x000000360888723c */ /* 0x000fec000004188c */
[----:B-1----:R-:W-:Y:S06]  /*3900*/  HMMA.16816.F32.BF16 R8, R32, R84, R76 ;  /* 0x000000542008723c */ /* 0x002fec000004184c */
[----:B------:R-:W-:Y:S06]  /*3910*/  HMMA.16816.F32.BF16 R80, R44, R50, R80 ;  /* 0x000000322c50723c */ /* 0x000fec0000041850 */
[C---:B------:R-:W-:Y:S06]  /*3920*/  HMMA.16816.F32.BF16 R152, R24.reuse, R12, R156 ;  /* 0x0000000c1898723c */ /* 0x040fec000004189c */
[C---:B------:R-:W-:Y:S01]  /*3930*/  HMMA.16816.F32.BF16 R140, R24.reuse, R14, R108 ;  /* 0x0000000e188c723c */ /* 0x040fe2000004186c */
[----:B------:R-:W-:Y:S05]  /*3940*/  LDSM.16.M88.4 R12, [R235+0x6000] ;  /* 0x00600000eb0c783b */ /* 0x000fea0000000200 */
[C---:B------:R-:W-:Y:S06]  /*3950*/  HMMA.16816.F32.BF16 R108, R24.reuse, R56, R120 ;  /* 0x00000038186c723c */ /* 0x040fec0000041878 */
[C---:B------:R-:W-:Y:S01]  /*3960*/  HMMA.16816.F32.BF16 R156, R24.reuse, R58, R104 ;  /* 0x0000003a189c723c */ /* 0x040fe20000041868 */
[----:B------:R-:W1:Y:S05]  /*3970*/  LDSM.16.M88.4 R56, [R224+0xa800] ;  /* 0x00a80000e038783b */ /* 0x000e6a0000000200 */
[C---:B------:R-:W-:Y:S06]  /*3980*/  HMMA.16816.F32.BF16 R176, R24.reuse, R52, R112 ;  /* 0x0000003418b0723c */ /* 0x040fec0000041870 */
[----:B------:R-:W-:Y:S01]  /*3990*/  HMMA.16816.F32.BF16 R144, R24, R54, R100 ;  /* 0x000000361890723c */ /* 0x000fe20000041864 */
[----:B------:R-:W3:Y:S04]  /*39a0*/  LDSM.16.M88.4 R52, [R224+0xb000] ;  /* 0x00b00000e034783b */ /* 0x000ee80000000200 */
[----:B------:R-:W-:Y:S01]  /*39b0*/  LDSM.16.M88.4 R24, [R234+0x4000] ;  /* 0x00400000ea18783b */ /* 0x000fe20000000200 */
[----:B------:R-:W-:Y:S03]  /*39c0*/  HMMA.16816.F32.BF16 R172, R36, R50, R88 ;  /* 0x0000003224ac723c */ /* 0x000fe60000041858 */
[----:B------:R-:W3:Y:S03]  /*39d0*/  LDSM.16.M88.4 R48, [R224+0xb800] ;  /* 0x00b80000e030783b */ /* 0x000ee60000000200 */
[----:B----4-:R-:W-:Y:S01]  /*39e0*/  HMMA.16816.F32.BF16 R72, R28, R92, R72 ;  /* 0x0000005c1c48723c */ /* 0x010fe20000041848 */
[----:B------:R-:W-:Y:S05]  /*39f0*/  LDSM.16.M88.4 R100, [R6+0xb800] ;  /* 0x00b800000664783b */ /* 0x000fea0000000200 */
[C---:B-----5:R-:W-:Y:S01]  /*3a00*/  HMMA.16816.F32.BF16 R88, R36.reuse, R60, R96 ;  /* 0x0000003c2458723c */ /* 0x060fe20000041860 */
[----:B------:R-:W4:Y:S05]  /*3a10*/  LDSM.16.M88.4 R96, [R229+0x2000] ;  /* 0x00200000e560783b */ /* 0x000f2a0000000200 */
[C---:B------:R-:W-:Y:S06]  /*3a20*/  HMMA.16816.F32.BF16 R76, R36.reuse, R62, R116 ;  /* 0x0000003e244c723c */ /* 0x040fec0000041874 */
[C---:B------:R-:W-:Y:S06]  /*3a30*/  HMMA.16816.F32.BF16 R104, R36.reuse, R64, R124 ;  /* 0x000000402468723c */ /* 0x040fec000004187c */
[C---:B------:R-:W-:Y:S06]  /*3a40*/  HMMA.16816.F32.BF16 R120, R36.reuse, R66, R128 ;  /* 0x000000422478723c */ /* 0x040fec0000041880 */
[C---:B------:R-:W-:Y:S06]  /*3a50*/  HMMA.16816.F32.BF16 R128, R36.reuse, R68, R148 ;  /* 0x000000442480723c */ /* 0x040fec0000041894 */
[----:B------:R-:W-:Y:S01]  /*3a60*/  HMMA.16816.F32.BF16 R124, R36, R70, R136 ;  /* 0x00000046247c723c */ /* 0x000fe20000041888 */
[----:B------:R-:W-:Y:S05]  /*3a70*/  LDSM.16.M88.4 R36, [R6+0xa800] ;  /* 0x00a800000624783b */ /* 0x000fea0000000200 */
[----:B------:R-:W-:Y:S01]  /*3a80*/  HMMA.16816.F32.BF16 R112, R20, R92, R8 ;  /* 0x0000005c1470723c */ /* 0x000fe20000041808 */
[----:B------:R-:W-:Y:S05]  /*3a90*/  LDSM.16.M88.4 R8, [R234+0x6000] ;  /* 0x00600000ea08783b */ /* 0x000fea0000000200 */
[----:B------:R-:W-:Y:S06]  /*3aa0*/  HMMA.16816.F32.BF16 R116, R40, R86, R80 ;  /* 0x000000562874723c */ /* 0x000fec0000041850 */
[----:B------:R-:W-:Y:S06]  /*3ab0*/  HMMA.16816.F32.BF16 R160, R44, R64, R108 ;  /* 0x000000402ca0723c */ /* 0x000fec000004186c */
[----:B--2---:R-:W-:Y:S06]  /*3ac0*/  HMMA.16816.F32.BF16 R108, R16, R168, R72 ;  /* 0x000000a8106c723c */ /* 0x004fec0000041848 */
[C---:B------:R-:W-:Y:S06]  /*3ad0*/  HMMA.16816.F32.BF16 R152, R44.reuse, R60, R152 ;  /* 0x0000003c2c98723c */ /* 0x040fec0000041898 */
[C---:B------:R-:W-:Y:S01]  /*3ae0*/  HMMA.16816.F32.BF16 R164, R44.reuse, R62, R140 ;  /* 0x0000003e2ca4723c */ /* 0x040fe2000004188c */
[----:B------:R2:W5:Y:S05]  /*3af0*/  LDSM.16.M88.4 R60, [R6+0xb000] ;  /* 0x00b00000063c783b */ /* 0x00056a0000000200 */
[C---:B------:R-:W-:Y:S06]  /*3b00*/  HMMA.16816.F32.BF16 R148, R44.reuse, R66, R156 ;  /* 0x000000422c94723c */ /* 0x040fec000004189c */
[C---:B------:R-:W-:Y:S06]  /*3b10*/  HMMA.16816.F32.BF16 R156, R44.reuse, R68, R176 ;  /* 0x000000442c9c723c */ /* 0x040fec00000418b0 */
[----:B------:R-:W-:Y:S06]  /*3b20*/  HMMA.16816.F32.BF16 R144, R44, R70, R144 ;  /* 0x000000462c90723c */ /* 0x000fec0000041890 */
[----:B------:R-:W-:Y:S01]  /*3b30*/  HMMA.16816.F32.BF16 R140, R32, R86, R172 ;  /* 0x00000056208c723c */ /* 0x000fe200000418ac */
[----:B--2---:R-:W-:-:S05]  /*3b40*/  IMAD.U32 R6, RZ, RZ, UR19 ;  /* 0x00000013ff067e24 */ /* 0x004fca000f8e00ff */
[C---:B-1----:R-:W-:Y:S06]  /*3b50*/  HMMA.16816.F32.BF16 R80, R32.reuse, R58, R76 ;  /* 0x0000003a2050723c */ /* 0x042fec000004184c */
[C---:B------:R-:W-:Y:S06]  /*3b60*/  HMMA.16816.F32.BF16 R136, R32.reuse, R56, R88 ;  /* 0x000000382088723c */ /* 0x040fec0000041858 */
[C---:B---3--:R-:W-:Y:S06]  /*3b70*/  HMMA.16816.F32.BF16 R76, R32.reuse, R52, R104 ;  /* 0x00000034204c723c */ /* 0x048fec0000041868 */
[C---:B------:R-:W-:Y:S06]  /*3b80*/  HMMA.16816.F32.BF16 R72, R32.reuse, R54, R120 ;  /* 0x000000362048723c */ /* 0x040fec0000041878 */
[C---:B------:R-:W-:Y:S06]  /*3b90*/  HMMA.16816.F32.BF16 R68, R32.reuse, R48, R128 ;  /* 0x000000302044723c */ /* 0x040fec0000041880 */
[----:B------:R-:W-:Y:S06]  /*3ba0*/  HMMA.16816.F32.BF16 R64, R32, R50, R124 ;  /* 0x000000322040723c */ /* 0x000fec000004187c */
[----:B------:R-:W-:Y:S06]  /*3bb0*/  HMMA.16816.F32.BF16 R32, R12, R168, R112 ;  /* 0x000000a80c20723c */ /* 0x000fec0000041870 */
[----:B------:R-:W-:Y:S06]  /*3bc0*/  HMMA.16816.F32.BF16 R84, R28, R94, R116 ;  /* 0x0000005e1c54723c */ /* 0x000fec0000041874 */
[----:B----4-:R-:W-:Y:S06]  /*3bd0*/  HMMA.16816.F32.BF16 R108, R24, R96, R108 ;  /* 0x00000060186c723c */ /* 0x010fec000004186c */
[C---:B------:R-:W-:Y:S06]  /*3be0*/  HMMA.16816.F32.BF16 R44, R40.reuse, R56, R152 ;  /* 0x00000038282c723c */ /* 0x040fec0000041898 */
[C---:B------:R-:W-:Y:S06]  /*3bf0*/  HMMA.16816.F32.BF16 R104, R40.reuse, R52, R160 ;  /* 0x000000342868723c */ /* 0x040fec00000418a0 */
[C---:B------:R-:W-:Y:S06]  /*3c00*/  HMMA.16816.F32.BF16 R88, R40.reuse, R58, R164 ;  /* 0x0000003a2858723c */ /* 0x040fec00000418a4 */
[----:B------:R-:W-:Y:S01]  /*3c10*/  HMMA.16816.F32.BF16 R52, R40, R54, R148 ;  /* 0x000000362834723c */ /* 0x000fe20000041894 */
[----:B------:R-:W-:-:S04]  /*3c20*/  FMUL.FTZ R0, R108, UR24 ;  /* 0x000000186c007c20 */ /* 0x000fc80008410000 */
[----:B------:R1:W-:Y:S01]  /*3c30*/  MUFU.TANH R126, R0 ;  /* 0x00000000007e7308 */ /* 0x0003e20000002400 */
[C---:B------:R-:W-:Y:S06]  /*3c40*/  HMMA.16816.F32.BF16 R112, R40.reuse, R48, R156 ;  /* 0x000000302870723c */ /* 0x040fec000004189c */
[----:B------:R-:W-:Y:S06]  /*3c50*/  HMMA.16816.F32.BF16 R144, R40, R50, R144 ;  /* 0x000000322890723c */ /* 0x000fec0000041890 */
[----:B------:R-:W-:Y:S01]  /*3c60*/  HMMA.16816.F32.BF16 R40, R20, R94, R140 ;  /* 0x0000005e1428723c */ /* 0x000fe2000004188c */
[----:B-1----:R-:W-:-:S05]  /*3c70*/  FMUL.FTZ R0, R109, UR24 ;  /* 0x000000186d007c20 */ /* 0x002fca0008410000 */
[----:B-----5:R-:W-:Y:S01]  /*3c80*/  HMMA.16816.F32.BF16 R92, R20, R62, R72 ;  /* 0x0000003e145c723c */ /* 0x020fe20000041848 */
[----:B------:R1:W2:Y:S05]  /*3c90*/  MUFU.TANH R122, R0 ;  /* 0x00000000007a7308 */ /* 0x0002aa0000002400 */
[----:B------:R-:W-:Y:S06]  /*3ca0*/  HMMA.16816.F32.BF16 R48, R8, R96, R32 ;  /* 0x000000600830723c */ /* 0x000fec0000041820 */
[C---:B------:R-:W-:Y:S06]  /*3cb0*/  HMMA.16816.F32.BF16 R136, R20.reuse, R36, R136 ;  /* 0x000000241488723c */ /* 0x040fec0000041888 */
[----:B------:R-:W-:Y:S01]  /*3cc0*/  HMMA.16816.F32.BF16 R80, R20, R38, R80 ;  /* 0x000000261450723c */ /* 0x000fe20000041850 */
[----:B-1----:R-:W-:-:S04]  /*3cd0*/  FMUL.FTZ R0, R110, UR24 ;  /* 0x000000186e007c20 */ /* 0x002fc80008410000 */
[----:B------:R1:W-:Y:S01]  /*3ce0*/  MUFU.TANH R125, R0 ;  /* 0x00000000007d7308 */ /* 0x0003e20000002400 */
[C---:B------:R-:W-:Y:S06]  /*3cf0*/  HMMA.16816.F32.BF16 R76, R20.reuse, R60, R76 ;  /* 0x0000003c144c723c */ /* 0x040fec000004184c */
[C---:B------:R-:W-:Y:S06]  /*3d00*/  HMMA.16816.F32.BF16 R116, R20.reuse, R100, R68 ;  /* 0x000000641474723c */ /* 0x040fec0000041844 */
[----:B------:R-:W-:Y:S01]  /*3d10*/  HMMA.16816.F32.BF16 R72, R20, R102, R64 ;  /* 0x000000661448723c */ /* 0x000fe20000041840 */
[----:B------:R-:W3:Y:S01]  /*3d20*/  LDSM.16.M88.4 R20, [R230+0xa800] ;  /* 0x00a80000e614783b */ /* 0x000ee20000000200 */
[----:B-1----:R-:W-:-:S04]  /*3d30*/  FMUL.FTZ R0, R111, UR24 ;  /* 0x000000186f007c20 */ /* 0x002fc80008410000 */
[----:B------:R-:W-:Y:S01]  /*3d40*/  HMMA.16816.F32.BF16 R32, R16, R170, R84 ;  /* 0x000000aa1020723c */ /* 0x000fe20000041854 */
[----:B------:R1:W-:Y:S05]  /*3d50*/  MUFU.TANH R121, R0 ;  /* 0x0000000000797308 */ /* 0x0003ea0000002400 */
[C---:B------:R-:W-:Y:S06]  /*3d60*/  HMMA.16816.F32.BF16 R56, R28.reuse, R36, R44 ;  /* 0x000000241c38723c */ /* 0x040fec000004182c */
[----:B------:R-:W-:Y:S06]  /*3d70*/  HMMA.16816.F32.BF16 R64, R28, R38, R88 ;  /* 0x000000261c40723c */ /* 0x000fec0000041858 */
[----:B------:R-:W-:Y:S01]  /*3d80*/  HMMA.16816.F32.BF16 R36, R12, R170, R40 ;  /* 0x000000aa0c24723c */ /* 0x000fe20000041828 */
[----:B-1----:R-:W-:-:S04]  /*3d90*/  FMUL.FTZ R0, R48, UR24 ;  /* 0x0000001830007c20 */ /* 0x002fc80008410000 */
[----:B------:R1:W-:Y:S01]  /*3da0*/  MUFU.TANH R124, R0 ;  /* 0x00000000007c7308 */ /* 0x0003e20000002400 */
[----:B------:R-:W-:Y:S01]  /*3db0*/  HMMA.16816.F32.BF16 R44, R24, R98, R32 ;  /* 0x00000062182c723c */ /* 0x000fe20000041820 */
[----:B------:R-:W-:Y:S05]  /*3dc0*/  LDSM.16.M88.4 R32, [R229+0x2800] ;  /* 0x00280000e520783b */ /* 0x000fea0000000200 */
[C---:B------:R-:W-:Y:S06]  /*3dd0*/  HMMA.16816.F32.BF16 R104, R28.reuse, R60, R104 ;  /* 0x0000003c1c68723c */ /* 0x040fec0000041868 */
[----:B------:R-:W-:Y:S01]  /*3de0*/  HMMA.16816.F32.BF16 R60, R28, R62, R52 ;  /* 0x0000003e1c3c723c */ /* 0x000fe20000041834 */
[----:B-1----:R-:W-:-:S05]  /*3df0*/  FMUL.FTZ R0, R49, UR24 ;  /* 0x0000001831007c20 */ /* 0x002fca0008410000 */
[----:B------:R-:W-:Y:S01]  /*3e00*/  HMMA.16816.F32.BF16 R52, R8, R98, R36 ;  /* 0x000000620834723c */ /* 0x000fe20000041824 */
[----:B------:R-:W1:Y:S01]  /*3e10*/  LDSM.16.M88.4 R36, [R230+0xb000] ;  /* 0x00b00000e624783b */ /* 0x000e620000000200 */
[----:B------:R4:W-:Y:S04]  /*3e20*/  MUFU.TANH R120, R0 ;  /* 0x0000000000787308 */ /* 0x0009e80000002400 */
[C---:B------:R-:W-:Y:S06]  /*3e30*/  HMMA.16816.F32.BF16 R112, R28.reuse, R100, R112 ;  /* 0x000000641c70723c */ /* 0x040fec0000041870 */
[----:B------:R-:W-:Y:S01]  /*3e40*/  HMMA.16816.F32.BF16 R100, R28, R102, R144 ;  /* 0x000000661c64723c */ /* 0x000fe20000041890 */
[----:B------:R-:W5:Y:S05]  /*3e50*/  LDSM.16.M88.4 R28, [R230+0xb800] ;  /* 0x00b80000e61c783b */ /* 0x000f6a0000000200 */
[----:B---3--:R-:W-:Y:S01]  /*3e60*/  HMMA.16816.F32.BF16 R40, R12, R20, R136 ;  /* 0x000000140c28723c */ /* 0x008fe20000041888 */
[----:B----4-:R-:W-:-:S04]  /*3e70*/  FMUL.FTZ R0, R50, UR24 ;  /* 0x0000001832007c20 */ /* 0x010fc80008410000 */
[----:B------:R3:W-:Y:S01]  /*3e80*/  MUFU.TANH R123, R0 ;  /* 0x00000000007b7308 */ /* 0x0007e20000002400 */
[----:B------:R-:W-:Y:S01]  /*3e90*/  HMMA.16816.F32.BF16 R80, R12, R22, R80 ;  /* 0x000000160c50723c */ /* 0x000fe20000041850 */
[----:B---3--:R-:W-:-:S05]  /*3ea0*/  FMUL.FTZ R0, R51, UR24 ;  /* 0x0000001833007c20 */ /* 0x008fca0008410000 */
[----:B-1----:R-:W-:Y:S01]  /*3eb0*/  HMMA.16816.F32.BF16 R68, R12, R38, R92 ;  /* 0x000000260c44723c */ /* 0x002fe2000004185c */
[----:B------:R1:W3:Y:S05]  /*3ec0*/  MUFU.TANH R7, R0 ;  /* 0x0000000000077308 */ /* 0x0002ea0000002400 */
[C---:B------:R-:W-:Y:S06]  /*3ed0*/  HMMA.16816.F32.BF16 R48, R16.reuse, R20, R56 ;  /* 0x000000141030723c */ /* 0x040fec0000041838 */
[----:B------:R-:W-:Y:S06]  /*3ee0*/  HMMA.16816.F32.BF16 R20, R16, R22, R64 ;  /* 0x000000161014723c */ /* 0x000fec0000041840 */
[----:B------:R-:W-:Y:S01]  /*3ef0*/  HMMA.16816.F32.BF16 R64, R12, R36, R76 ;  /* 0x000000240c40723c */ /* 0x000fe2000004184c */
[----:B-1----:R-:W-:-:S04]  /*3f00*/  FMUL.FTZ R0, R44, UR24 ;  /* 0x000000182c007c20 */ /* 0x002fc80008410000 */
[----:B------:R1:W4:Y:S01]  /*3f10*/  MUFU.TANH R111, R0 ;  /* 0x00000000006f7308 */ /* 0x0003220000002400 */
[C---:B-----5:R-:W-:Y:S06]  /*3f20*/  HMMA.16816.F32.BF16 R76, R12.reuse, R28, R116 ;  /* 0x0000001c0c4c723c */ /* 0x060fec0000041874 */
[----:B------:R-:W-:Y:S01]  /*3f30*/  HMMA.16816.F32.BF16 R72, R12, R30, R72 ;  /* 0x0000001e0c48723c */ /* 0x000fe20000041848 */
[----:B------:R-:W5:Y:S05]  /*3f40*/  LDSM.16.M88.4 R12, [R229+0x3000] ;  /* 0x00300000e50c783b */ /* 0x000f6a0000000200 */
[----:B------:R-:W-:Y:S01]  /*3f50*/  HMMA.16816.F32.BF16 R56, R16, R38, R60 ;  /* 0x000000261038723c */ /* 0x000fe2000004183c */
[----:B-1----:R-:W-:-:S05]  /*3f60*/  FMUL.FTZ R0, R45, UR24 ;  /* 0x000000182d007c20 */ /* 0x002fca0008410000 */
[----:B------:R-:W-:Y:S01]  /*3f70*/  HMMA.16816.F32.BF16 R60, R16, R28, R112 ;  /* 0x0000001c103c723c */ /* 0x000fe20000041870 */
[----:B------:R1:W-:Y:S02]  /*3f80*/  MUFU.TANH R110, R0 ;  /* 0x00000000006e7308 */ /* 0x0003e40000002400 */
[----:B-1----:R-:W-:-:S06]  /*3f90*/  FMUL.FTZ R0, R46, UR24 ;  /* 0x000000182e007c20 */ /* 0x002fcc0008410000 */
[----:B------:R1:W4:Y:S02]  /*3fa0*/  MUFU.TANH R108, R0 ;  /* 0x00000000006c7308 */ /* 0x0003240000002400 */
[----:B-1----:R-:W-:Y:S02]  /*3fb0*/  FMUL.FTZ R0, R47, UR24 ;  /* 0x000000182f007c20 */ /* 0x002fe40008410000 */
[-C--:B------:R-:W-:Y:S04]  /*3fc0*/  HMMA.16816.F32.BF16 R44, R24, R32.reuse, R48 ;  /* 0x00000020182c723c */ /* 0x080fe80000041830 */
[----:B------:R1:W-:Y:S02]  /*3fd0*/  MUFU.TANH R109, R0 ;  /* 0x00000000006d7308 */ /* 0x0003e40000002400 */
[----:B------:R-:W-:Y:S06]  /*3fe0*/  HMMA.16816.F32.BF16 R48, R8, R32, R40 ;  /* 0x000000200830723c */ /* 0x000fec0000041828 */
[C---:B------:R-:W-:Y:S06]  /*3ff0*/  HMMA.16816.F32.BF16 R40, R16.reuse, R36, R104 ;  /* 0x000000241028723c */ /* 0x040fec0000041868 */
[----:B------:R-:W-:Y:S01]  /*4000*/  HMMA.16816.F32.BF16 R16, R16, R30, R100 ;  /* 0x0000001e1010723c */ /* 0x000fe20000041864 */
[----:B-1----:R-:W-:-:S04]  /*4010*/  FMUL.FTZ R0, R52, UR24 ;  /* 0x0000001834007c20 */ /* 0x002fc80008410000 */
[----:B------:R1:W4:Y:S01]  /*4020*/  MUFU.TANH R98, R0 ;  /* 0x0000000000627308 */ /* 0x0003220000002400 */
[----:B-----5:R-:W-:Y:S01]  /*4030*/  HMMA.16816.F32.BF16 R28, R8, R14, R68 ;  /* 0x0000000e081c723c */ /* 0x020fe20000041844 */
[----:B-1----:R-:W-:-:S06]  /*4040*/  FMUL.FTZ R0, R53, UR24 ;  /* 0x0000001835007c20 */ /* 0x002fcc0008410000 */
[----:B------:R1:W-:-:S15]  /*4050*/  MUFU.TANH R99, R0 ;  /* 0x0000000000637308 */ /* 0x0003de0000002400 */
[----:B------:R-:W-:-:S02]  /*4060*/  NOP ;  /* 0x0000000000007918 */ /* 0x000fc40000000000 */
[----:B------:R-:W-:Y:S01]  /*4070*/  FMUL.FTZ R28, R28, UR24 ;  /* 0x000000181c1c7c20 */ /* 0x000fe20008410000 */
[----:B------:R-:W-:-:S06]  /*4080*/  FMUL.FTZ R29, R29, UR24 ;  /* 0x000000181d1d7c20 */ /* 0x000fcc0008410000 */
[----:B------:R-:W-:Y:S01]  /*4090*/  MUFU.TANH R29, R29 ;  /* 0x0000001d001d7308 */ /* 0x000fe20000002400 */
[----:B-1----:R-:W-:-:S07]  /*40a0*/  FMUL.FTZ R0, R54, UR24 ;  /* 0x0000001836007c20 */ /* 0x002fce0008410000 */
[----:B------:R1:W5:Y:S02]  /*40b0*/  MUFU.TANH R96, R0 ;  /* 0x0000000000607308 */ /* 0x0003640000002400 */
[----:B-1----:R-:W-:Y:S02]  /*40c0*/  FMUL.FTZ R0, R55, UR24 ;  /* 0x0000001837007c20 */ /* 0x002fe40008410000 */
[----:B------:R-:W-:Y:S04]  /*40d0*/  HMMA.16816.F32.BF16 R52, R24, R12, R40 ;  /* 0x0000000c1834723c */ /* 0x000fe80000041828 */
[----:B------:R1:W5:Y:S02]  /*40e0*/  MUFU.TANH R97, R0 ;  /* 0x0000000000617308 */ /* 0x0003640000002400 */
[----:B-1----:R-:W-:-:S06]  /*40f0*/  FMUL.FTZ R0, R44, UR24 ;  /* 0x000000182c007c20 */ /* 0x002fcc0008410000 */
[----:B------:R1:W-:-:S12]  /*4100*/  MUFU.TANH R93, R0 ;  /* 0x00000000005d7308 */ /* 0x0003d80000002400 */
[----:B------:R-:W-:Y:S01]  /*4110*/  FMUL.FTZ R54, R54, UR24 ;  /* 0x0000001836367c20 */ /* 0x000fe20008410000 */
[----:B------:R-:W-:Y:S01]  /*4120*/  FMUL.FTZ R52, R52, UR24 ;  /* 0x0000001834347c20 */ /* 0x000fe20008410000 */
[----:B------:R-:W-:Y:S01]  /*4130*/  FMUL.FTZ R55, R55, UR24 ;  /* 0x0000001837377c20 */ /* 0x000fe20008410000 */
[----:B------:R-:W-:-:S04]  /*4140*/  FMUL.FTZ R53, R53, UR24 ;  /* 0x0000001835357c20 */ /* 0x000fc80008410000 */
[----:B------:R-:W-:Y:S01]  /*4150*/  MUFU.TANH R68, R53 ;  /* 0x0000003500447308 */ /* 0x000fe20000002400 */
[----:B-1----:R-:W-:-:S07]  /*4160*/  FMUL.FTZ R0, R45, UR24 ;  /* 0x000000182d007c20 */ /* 0x002fce0008410000 */
[----:B------:R1:W-:Y:S02]  /*4170*/  MUFU.TANH R94, R0 ;  /* 0x00000000005e7308 */ /* 0x0003e40000002400 */
[----:B-1----:R-:W-:-:S06]  /*4180*/  FMUL.FTZ R0, R46, UR24 ;  /* 0x000000182e007c20 */ /* 0x002fcc0008410000 */
[----:B------:R1:W5:Y:S02]  /*4190*/  MUFU.TANH R92, R0 ;  /* 0x00000000005c7308 */ /* 0x0003640000002400 */
[----:B-1----:R-:W-:Y:S02]  /*41a0*/  FMUL.FTZ R0, R47, UR24 ;  /* 0x000000182f007c20 */ /* 0x002fe40008410000 */
[----:B------:R-:W-:Y:S01]  /*41b0*/  HMMA.16816.F32.BF16 R44, R24, R34, R20 ;  /* 0x00000022182c723c */ /* 0x000fe20000041814 */
[----:B------:R-:W1:Y:S03]  /*41c0*/  LDSM.16.M88.4 R20, [R229+0x3800] ;  /* 0x00380000e514783b */ /* 0x000e660000000200 */
[----:B------:R2:W-:Y:S01]  /*41d0*/  MUFU.TANH R91, R0 ;  /* 0x00000000005b7308 */ /* 0x0005e20000002400 */
[----:B------:R-:W-:-:S04]  /*41e0*/  DEPBAR.LE SB0, 0x0 ;  /* 0x000080000000791a */ /* 0x000fc80000000000 */
[----:B------:R-:W-:Y:S01]  /*41f0*/  HMMA.16816.F32.BF16 R32, R8, R34, R80 ;  /* 0x000000220820723c */ /* 0x000fe20000041850 */
[----:B--2---:R-:W-:-:S04]  /*4200*/  FMUL.FTZ R0, R48, UR24 ;  /* 0x0000001830007c20 */ /* 0x004fc80008410000 */
[----:B------:R2:W5:-:S15]  /*4210*/  MUFU.TANH R90, R0 ;  /* 0x00000000005a7308 */ /* 0x00055e0000002400 */
[----:B------:R-:W-:-:S04]  /*4220*/  NOP ;  /* 0x0000000000007918 */ /* 0x000fc80000000000 */
[----:B------:R-:W-:Y:S01]  /*4230*/  FMUL.FTZ R35, R35, UR24 ;  /* 0x0000001823237c20 */ /* 0x000fe20008410000 */
[----:B------:R-:W-:Y:S01]  /*4240*/  FMUL.FTZ R33, R33, UR24 ;  /* 0x0000001821217c20 */ /* 0x000fe20008410000 */
[----:B--2---:R-:W-:Y:S01]  /*4250*/  FMUL.FTZ R0, R49, UR24 ;  /* 0x0000001831007c20 */ /* 0x004fe20008410000 */
[C---:B-1----:R-:W-:Y:S02]  /*4260*/  HMMA.16816.F32.BF16 R40, R8.reuse, R20, R76 ;  /* 0x000000140828723c */ /* 0x042fe4000004184c */
[----:B------:R-:W-:Y:S04]  /*4270*/  MUFU.TANH R79, R33 ;  /* 0x00000021004f7308 */ /* 0x000fe80000002400 */
[-C--:B------:R-:W-:Y:S04]  /*4280*/  HMMA.16816.F32.BF16 R36, R8, R22.reuse, R72 ;  /* 0x000000160824723c */ /* 0x080fe80000041848 */
[----:B------:R1:W-:Y:S02]  /*4290*/  MUFU.TANH R89, R0 ;  /* 0x0000000000597308 */ /* 0x0003e40000002400 */
[----:B------:R-:W-:Y:S06]  /*42a0*/  HMMA.16816.F32.BF16 R16, R24, R22, R16 ;  /* 0x000000161810723c */ /* 0x000fec0000041810 */
[----:B------:R-:W-:Y:S01]  /*42b0*/  MUFU.TANH R75, R35 ;  /* 0x00000023004b7308 */ /* 0x000fe20000002400 */
[----:B------:R-:W-:-:S02]  /*42c0*/  VIADDMNMX R22, R134, 0x8, R6, PT ;  /* 0x0000000886167846 */ /* 0x000fc40003800106 */
[----:B------:R-:W-:Y:S02]  /*42d0*/  VIMNMX R23, R134, UR19, PT ;  /* 0x0000001386177c48 */ /* 0x000fe4000bfe0100 */
[C---:B------:R-:W-:Y:S01]  /*42e0*/  ISETP.GE.AND P0, PT, R4.reuse, R22, PT ;  /* 0x000000160400720c */ /* 0x040fe20003f06270 */
[----:B------:R-:W-:Y:S01]  /*42f0*/  FMUL.FTZ R73, R43, UR24 ;  /* 0x000000182b497c20 */ /* 0x000fe20008410000 */
[----:B------:R-:W-:Y:S01]  /*4300*/  ISETP.GE.AND P1, PT, R4, R23, PT ;  /* 0x000000170400720c */ /* 0x000fe20003f26270 */
[----:B-1----:R-:W-:Y:S01]  /*4310*/  FMUL.FTZ R0, R50, UR24 ;  /* 0x0000001832007c20 */ /* 0x002fe20008410000 */
[----:B------:R-:W-:Y:S01]  /*4320*/  FMUL.FTZ R70, R41, UR24 ;  /* 0x0000001829467c20 */ /* 0x000fe20008410000 */
[----:B------:R-:W-:Y:S02]  /*4330*/  FMUL.FTZ R71, R42, UR24 ;  /* 0x000000182a477c20 */ /* 0x000fe40008410000 */
[----:B------:R1:W2:Y:S01]  /*4340*/  MUFU.TANH R87, R0 ;  /* 0x0000000000577308 */ /* 0x0002a20000002400 */
[----:B------:R-:W-:Y:S01]  /*4350*/  FMUL.FTZ R80, R38, UR24 ;  /* 0x0000001826507c20 */ /* 0x000fe20008410000 */
[----:B------:R-:W-:Y:S01]  /*4360*/  FMUL.FTZ R81, R37, UR24 ;  /* 0x0000001825517c20 */ /* 0x000fe20008410000 */
[----:B------:R-:W-:Y:S01]  /*4370*/  FMUL.FTZ R77, R36, UR24 ;  /* 0x00000018244d7c20 */ /* 0x000fe20008410000 */
[----:B------:R-:W-:-:S02]  /*4380*/  FMUL.FTZ R83, R39, UR24 ;  /* 0x0000001827537c20 */ /* 0x000fc40008410000 */
[----:B------:R-:W-:Y:S01]  /*4390*/  FMUL.FTZ R69, R16, UR24 ;  /* 0x0000001810457c20 */ /* 0x000fe20008410000 */
[----:B------:R-:W-:Y:S01]  /*43a0*/  FMUL.FTZ R72, R17, UR24 ;  /* 0x0000001811487c20 */ /* 0x000fe20008410000 */
[----:B------:R-:W-:Y:S01]  /*43b0*/  FMUL.FTZ R74, R18, UR24 ;  /* 0x00000018124a7c20 */ /* 0x000fe20008410000 */
[----:B------:R-:W-:Y:S01]  /*43c0*/  MUFU.TANH R17, R28 ;  /* 0x0000001c00117308 */ /* 0x000fe20000002400 */
[----:B------:R-:W-:Y:S01]  /*43d0*/  FMUL.FTZ R76, R19, UR24 ;  /* 0x00000018134c7c20 */ /* 0x000fe20008410000 */
[----:B-1----:R-:W-:-:S06]  /*43e0*/  FMUL.FTZ R0, R51, UR24 ;  /* 0x0000001833007c20 */ /* 0x002fcc0008410000 */
[----:B------:R-:W-:Y:S01]  /*43f0*/  MUFU.TANH R19, R70 ;  /* 0x0000004600137308 */ /* 0x000fe20000002400 */
[----:B------:R-:W-:Y:S06]  /*4400*/  HMMA.16816.F32.BF16 R48, R8, R12, R64 ;  /* 0x0000000c0830723c */ /* 0x000fec0000041840 */
[----:B------:R-:W-:Y:S01]  /*4410*/  HMMA.16816.F32.BF16 R8, R24, R20, R60 ;  /* 0x000000141808723c */ /* 0x000fe2000004183c */
[----:B------:R1:W2:Y:S01]  /*4420*/  MUFU.TANH R85, R0 ;  /* 0x0000000000557308 */ /* 0x0002a20000002400 */
[----:B------:R-:W-:-:S04]  /*4430*/  FMUL.FTZ R66, R40, UR24 ;  /* 0x0000001828427c20 */ /* 0x000fc80008410000 */
[----:B------:R-:W-:Y:S01]  /*4440*/  HMMA.16816.F32.BF16 R12, R24, R14, R56 ;  /* 0x0000000e180c723c */ /* 0x000fe20000041838 */
[----:B------:R-:W-:Y:S01]  /*4450*/  FMUL.FTZ R21, R31, UR24 ;  /* 0x000000181f157c20 */ /* 0x000fe20008410000 */
[----:B------:R-:W-:Y:S01]  /*4460*/  FMUL.FTZ R20, R30, UR24 ;  /* 0x000000181e147c20 */ /* 0x000fe20008410000 */
[----:B------:R-:W-:Y:S04]  /*4470*/  MUFU.TANH R64, R54 ;  /* 0x0000003600407308 */ /* 0x000fe80000002400 */
[C-C-:B------:R-:W-:Y:S02]  /*4480*/  VIADDMNMX R25, R134.reuse, 0x40, R6.reuse, PT ;  /* 0x0000004086197846 */ /* 0x140fe40003800106 */
[----:B------:R-:W-:Y:S02]  /*4490*/  VIADDMNMX R24, R134, 0x48, R6, PT ;  /* 0x0000004886187846 */ /* 0x000fe40003800106 */
[----:B------:R-:W-:Y:S01]  /*44a0*/  I2FP.F32.S32 R6, R4 ;  /* 0x0000000400067245 */ /* 0x000fe20000201400 */
[----:B-1----:R-:W-:Y:S01]  /*44b0*/  FMUL.FTZ R0, R44, UR24 ;  /* 0x000000182c007c20 */ /* 0x002fe20008410000 */
[C---:B------:R-:W-:Y:S01]  /*44c0*/  ISETP.GE.AND P4, PT, R4.reuse, R25, PT ;  /* 0x000000190400720c */ /* 0x040fe20003f86270 */
[----:B------:R-:W-:Y:S01]  /*44d0*/  FMUL.FTZ R49, R49, UR24 ;  /* 0x0000001831317c20 */ /* 0x000fe20008410000 */
[----:B------:R-:W-:Y:S01]  /*44e0*/  ISETP.GE.AND P2, PT, R4, R24, PT ;  /* 0x000000180400720c */ /* 0x000fe20003f46270 */
[----:B------:R1:W2:Y:S01]  /*44f0*/  MUFU.TANH R86, R0 ;  /* 0x0000000000567308 */ /* 0x0002a20000002400 */
[----:B------:R-:W-:-:S02]  /*4500*/  VIADD R4, R2, 0x8 ;  /* 0x0000000802047836 */ /* 0x000fc40000000000 */
[----:B------:R-:W-:Y:S01]  /*4510*/  FMUL.FTZ R27, R8, UR24 ;  /* 0x00000018081b7c20 */ /* 0x000fe20008410000 */
[----:B------:R-:W-:Y:S01]  /*4520*/  FFMA.FTZ R8, R6, UR5, R122 ;  /* 0x0000000506087c23 */ /* 0x000fe2000801007a */
[----:B------:R-:W-:Y:S01]  /*4530*/  FMUL.FTZ R26, R9, UR24 ;  /* 0x00000018091a7c20 */ /* 0x000fe20008410000 */
[----:B------:R-:W-:Y:S01]  /*4540*/  FMUL.FTZ R57, R10, UR24 ;  /* 0x000000180a397c20 */ /* 0x000fe20008410000 */
[C---:B------:R-:W-:Y:S01]  /*4550*/  ISETP.GE.AND P6, PT, R4.reuse, R23, PT ;  /* 0x000000170400720c */ /* 0x040fe20003fc6270 */
[----:B------:R-:W-:Y:S01]  /*4560*/  FMUL.FTZ R65, R11, UR24 ;  /* 0x000000180b417c20 */ /* 0x000fe20008410000 */
[----:B------:R-:W-:Y:S01]  /*4570*/  ISETP.GE.AND P5, PT, R4, R22, PT ;  /* 0x000000160400720c */ /* 0x000fe20003fa6270 */
[----:B---3--:R-:W-:Y:S01]  /*4580*/  FFMA.FTZ R9, R6, UR5, R7 ;  /* 0x0000000506097c23 */ /* 0x008fe20008010007 */
[----:B------:R-:W-:Y:S01]  /*4590*/  ISETP.GE.AND P3, PT, R4, R25, PT ;  /* 0x000000190400720c */ /* 0x000fe20003f66270 */
[C---:B------:R-:W-:Y:S01]  /*45a0*/  FFMA.FTZ R10, R6.reuse, UR5, R121 ;  /* 0x00000005060a7c23 */ /* 0x040fe20008010079 */
[----:B------:R-:W-:Y:S01]  /*45b0*/  FFMA.FTZ R11, R6, UR5, R120 ;  /* 0x00000005060b7c23 */ /* 0x000fe20008010078 */
[C---:B------:R-:W-:Y:S01]  /*45c0*/  VIADD R7, R2.reuse, 0x9 ;  /* 0x0000000902077836 */ /* 0x040fe20000000000 */
[----:B------:R-:W-:Y:S01]  /*45d0*/  FSEL R59, R9, -INF , !P2 ;  /* 0xff800000093b7808 */ /* 0x000fe20005000000 */
[----:B------:R-:W-:Y:S01]  /*45e0*/  MUFU.TANH R67, R52 ;  /* 0x0000003400437308 */ /* 0x000fe20000002400 */
[----:B------:R-:W-:-:S02]  /*45f0*/  VIADD R6, R2, 0x10 ;  /* 0x0000001002067836 */ /* 0x000fc40000000000 */
[----:B-1----:R-:W-:Y:S01]  /*4600*/  FMUL.FTZ R0, R45, UR24 ;  /* 0x000000182d007c20 */ /* 0x002fe20008410000 */
[----:B------:R-:W-:Y:S01]  /*4610*/  FSEL R54, R11, -INF , !P4 ;  /* 0xff8000000b367808 */ /* 0x000fe20006000000 */
[----:B------:R-:W-:Y:S01]  /*4620*/  FMUL.FTZ R12, R12, UR24 ;  /* 0x000000180c0c7c20 */ /* 0x000fe20008410000 */
[----:B------:R-:W-:Y:S01]  /*4630*/  ISETP.GE.AND P4, PT, R7, R22, PT ;  /* 0x000000160700720c */ /* 0x000fe20003f86270 */
[----:B------:R-:W-:Y:S01]  /*4640*/  FMUL.FTZ R13, R13, UR24 ;  /* 0x000000180d0d7c20 */ /* 0x000fe20008410000 */
[----:B------:R-:W-:Y:S01]  /*4650*/  ISETP.GE.AND P2, PT, R7, R25, PT ;  /* 0x000000190700720c */ /* 0x000fe20003f46270 */
[----:B------:R1:W-:Y:S01]  /*4660*/  MUFU.TANH R88, R0 ;  /* 0x0000000000587308 */ /* 0x0003e20000002400 */
[----:B------:R-:W-:Y:S01]  /*4670*/  FMUL.FTZ R14, R14, UR24 ;  /* 0x000000180e0e7c20 */ /* 0x000fe20008410000 */
[----:B------:R-:W-:Y:S01]  /*4680*/  FMUL.FTZ R48, R48, UR24 ;  /* 0x0000001830307c20 */ /* 0x000fe20008410000 */
[----:B------:R-:W-:Y:S01]  /*4690*/  FMUL.FTZ R50, R50, UR24 ;  /* 0x0000001832327c20 */ /* 0x000fe20008410000 */
[----:B------:R-:W-:Y:S01]  /*46a0*/  FMUL.FTZ R51, R51, UR24 ;  /* 0x0000001833337c20 */ /* 0x000fe20008410000 */
[----:B------:R-:W-:-:S03]  /*46b0*/  FMUL.FTZ R15, R15, UR24 ;  /* 0x000000180f0f7c20 */ /* 0x000fc60008410000 */
[----:B------:R-:W-:Y:S08]  /*46c0*/  MUFU.TANH R52, R49 ;  /* 0x0000003100347308 */ /* 0x000ff00000002400 */
[----:B------:R-:W-:Y:S01]  /*46d0*/  MUFU.TANH R62, R55 ;  /* 0x00000037003e7308 */ /* 0x000fe20000002400 */
[----:B-1----:R-:W-:-:S07]  /*46e0*/  FMUL.FTZ R0, R46, UR24 ;  /* 0x000000182e007c20 */ /* 0x002fce0008410000 */
[----:B------:R1:W3:Y:S08]  /*46f0*/  MUFU.TANH R82, R0 ;  /* 0x0000000000527308 */ /* 0x0002f00000002400 */
[----:B------:R-:W-:Y:S08]  /*4700*/  MUFU.TANH R36, R12 ;  /* 0x0000000c00247308 */ /* 0x000ff00000002400 */
[----:B------:R-:W-:Y:S01]  /*4710*/  MUFU.TANH R41, R13 ;  /* 0x0000000d00297308 */ /* 0x000fe20000002400 */
[----:B-1----:R-:W-:Y:S01]  /*4720*/  FMUL.FTZ R0, R47, UR24 ;  /* 0x000000182f007c20 */ /* 0x002fe20008410000 */
[----:B------:R-:W-:-:S02]  /*4730*/  FSEL R47, R10, -INF , !P0 ;  /* 0xff8000000a2f7808 */ /* 0x000fc40004000000 */
[----:B------:R-:W-:-:S04]  /*4740*/  ISETP.GE.AND P0, PT, R7, R23, PT ;  /* 0x000000170700720c */ /* 0x000fc80003f06270 */
[----:B------:R1:W-:Y:S08]  /*4750*/  MUFU.TANH R84, R0 ;  /* 0x0000000000547308 */ /* 0x0003f00000002400 */
[----:B------:R-:W-:Y:S08]  /*4760*/  MUFU.TANH R16, R14 ;  /* 0x0000000e00107308 */ /* 0x000ff00000002400 */
[----:B------:R-:W-:Y:S01]  /*4770*/  MUFU.TANH R48, R48 ;  /* 0x0000003000307308 */ /* 0x000fe20000002400 */
[----:B-1----:R-:W-:-:S07]  /*4780*/  FMUL.FTZ R0, R32, UR24 ;  /* 0x0000001820007c20 */ /* 0x002fce0008410000 */
[----:B------:R1:W3:Y:S08]  /*4790*/  MUFU.TANH R78, R0 ;  /* 0x00000000004e7308 */ /* 0x0002f00000002400 */
[----:B------:R-:W-:Y:S08]  /*47a0*/  MUFU.TANH R50, R50 ;  /* 0x0000003200327308 */ /* 0x000ff00000002400 */
[----:B------:R-:W-:Y:S01]  /*47b0*/  MUFU.TANH R51, R51 ;  /* 0x0000003300337308 */ /* 0x000fe20000002400 */
[----:B-1----:R-:W-:Y:S01]  /*47c0*/  FMUL.FTZ R0, R34, UR24 ;  /* 0x0000001822007c20 */ /* 0x002fe20008410000 */
[----:B------:R-:W-:Y:S01]  /*47d0*/  FSEL R34, R8, -INF , !P1 ;  /* 0xff80000008227808 */ /* 0x000fe20004800000 */
[----:B------:R-:W-:Y:S01]  /*47e0*/  BAR.SYNC.DEFER_BLOCKING 0x0 ;  /* 0x0000000000007b1d */ /* 0x000fe20000010000 */
[----:B------:R-:W-:-:S02]  /*47f0*/  ISETP.GE.AND P1, PT, R4, R24, PT ;  /* 0x000000180400720c */ /* 0x000fc40003f26270 */
[----:B------:R-:W-:-:S03]  /*4800*/  I2FP.F32.S32 R4, R4 ;  /* 0x0000000400047245 */ /* 0x000fc60000201400 */
[----:B------:R-:W1:Y:S02]  /*4810*/  MUFU.TANH R56, R0 ;  /* 0x0000000000387308 */ /* 0x000e640000002400 */
[C---:B----4-:R-:W-:Y:S01]  /*4820*/  FFMA.FTZ R8, R4.reuse, UR5, R111 ;  /* 0x0000000504087c23 */ /* 0x050fe2000801006f */
[C---:B------:R-:W-:Y:S01]  /*4830*/  FFMA.FTZ R9, R4.reuse, UR5, R108 ;  /* 0x0000000504097c23 */ /* 0x040fe2000801006c */
[----:B------:R-:W-:-:S03]  /*4840*/  FFMA.FTZ R10, R4, UR5, R98 ;  /* 0x00000005040a7c23 */ /* 0x000fc60008010062 */
[----:B------:R-:W-:Y:S01]  /*4850*/  FSEL R38, R8, -INF , !P6 ;  /* 0xff80000008267808 */ /* 0x000fe20007000000 */
[----:B------:R-:W-:Y:S01]  /*4860*/  MUFU.TANH R30, R15 ;  /* 0x0000000f001e7308 */ /* 0x000fe20000002400 */
[----:B------:R-:W-:Y:S02]  /*4870*/  ISETP.GE.AND P6, PT, R7, R24, PT ;  /* 0x000000180700720c */ /* 0x000fe40003fc6270 */
[----:B------:R-:W-:Y:S01]  /*4880*/  I2FP.F32.S32 R8, R7 ;  /* 0x0000000700087245 */ /* 0x000fe20000201400 */
[----:B-----5:R-:W-:Y:S01]  /*4890*/  FFMA.FTZ R7, R4, UR5, R96 ;  /* 0x0000000504077c23 */ /* 0x020fe20008010060 */
[----:B------:R-:W-:Y:S02]  /*48a0*/  FSEL R49, R9, -INF , !P5 ;  /* 0xff80000009317808 */ /* 0x000fe40006800000 */
[----:B------:R-:W-:Y:S01]  /*48b0*/  FSEL R55, R10, -INF , !P3 ;  /* 0xff8000000a377808 */ /* 0x000fe20005800000 */
[C---:B------:R-:W-:Y:S01]  /*48c0*/  FFMA.FTZ R9, R8.reuse, UR5, R110 ;  /* 0x0000000508097c23 */ /* 0x040fe2000801006e */
[----:B------:R-:W-:Y:S01]  /*48d0*/  FSEL R60, R7, -INF , !P1 ;  /* 0xff800000073c7808 */ /* 0x000fe20004800000 */
[C---:B------:R-:W-:Y:S01]  /*48e0*/  FFMA.FTZ R10, R8.reuse, UR5, R109 ;  /* 0x00000005080a7c23 */ /* 0x040fe2000801006d */
[----:B------:R-:W-:Y:S01]  /*48f0*/  I2FP.F32.S32 R7, R6 ;  /* 0x0000000600077245 */ /* 0x000fe20000201400 */
[----:B------:R-:W4:Y:S01]  /*4900*/  MUFU.TANH R15, R20 ;  /* 0x00000014000f7308 */ /* 0x000f220000002400 */
[----:B------:R-:W-:Y:S01]  /*4910*/  FSEL R37, R9, -INF , !P0 ;  /* 0xff80000009257808 */ /* 0x000fe20004000000 */
[----:B------:R-:W-:Y:S01]  /*4920*/  FFMA.FTZ R9, R8, UR5, R99 ;  /* 0x0000000508097c23 */ /* 0x000fe20008010063 */
[----:B------:R-:W-:Y:S01]  /*4930*/  ISETP.GE.AND P5, PT, R6, R23, PT ;  /* 0x000000170600720c */ /* 0x000fe20003fa6270 */
[----:B------:R-:W-:Y:S01]  /*4940*/  FFMA.FTZ R8, R8, UR5, R97 ;  /* 0x0000000508087c23 */ /* 0x000fe20008010061 */
[C---:B------:R-:W-:Y:S01]  /*4950*/  ISETP.GE.AND P3, PT, R6.reuse, R22, PT ;  /* 0x000000160600720c */ /* 0x040fe20003f66270 */
[C---:B------:R-:W-:Y:S01]  /*4960*/  FFMA.FTZ R11, R7.reuse, UR5, R92 ;  /* 0x00000005070b7c23 */ /* 0x040fe2000801005c */
[C---:B------:R-:W-:Y:S01]  /*4970*/  ISETP.GE.AND P1, PT, R6.reuse, R25, PT ;  /* 0x000000190600720c */ /* 0x040fe20003f26270 */
[----:B------:R5:W-:Y:S01]  /*4980*/  MUFU.TANH R20, R57 ;  /* 0x0000003900147308 */ /* 0x000be20000002400 */
[----:B------:R-:W-:Y:S01]  /*4990*/  ISETP.GE.AND P0, PT, R6, R24, PT ;  /* 0x000000180600720c */ /* 0x000fe20003f06270 */
[----:B------:R-:W-:Y:S01]  /*49a0*/  FFMA.FTZ R6, R7, UR5, R93 ;  /* 0x0000000507067c23 */ /* 0x000fe2000801005d */
[----:B------:R-:W-:-:S02]  /*49b0*/  IADD3 R4, R2, 0x11, RZ ;  /* 0x0000001102047810 */ /* 0x000fc40007ffe0ff */
[----:B------:R-:W-:Y:S01]  /*49c0*/  FSEL R44, R10, -INF , !P4 ;  /* 0xff8000000a2c7808 */ /* 0x000fe20006000000 */
[----:B------:R-:W-:Y:S01]  /*49d0*/  FFMA.FTZ R10, R7, UR5, R90 ;  /* 0x00000005070a7c23 */ /* 0x000fe2000801005a */
[----:B------:R-:W-:Y:S01]  /*49e0*/  FSEL R35, R6, -INF , !P5 ;  /* 0xff80000006237808 */ /* 0x000fe20006800000 */
[----:B------:R-:W-:Y:S01]  /*49f0*/  MUFU.TANH R27, R27 ;  /* 0x0000001b001b7308 */ /* 0x000fe20000002400 */
[----:B------:R-:W-:Y:S02]  /*4a00*/  I2FP.F32.S32 R6, R4 ;  /* 0x0000000400067245 */ /* 0x000fe40000201400 */
[----:B------:R-:W-:Y:S02]  /*4a10*/  FSEL R53, R9, -INF , !P2 ;  /* 0xff80000009357808 */ /* 0x000fe40005000000 */
[----:B------:R-:W-:Y:S01]  /*4a20*/  FSEL R58, R8, -INF , !P6 ;  /* 0xff800000083a7808 */ /* 0x000fe20007000000 */
[----:B--2---:R-:W-:Y:S01]  /*4a30*/  FFMA.FTZ R8, R7, UR5, R87 ;  /* 0x0000000507087c23 */ /* 0x004fe20008010057 */
[----:B------:R-:W-:Y:S01]  /*4a40*/  ISETP.GE.AND P4, PT, R4, R23, PT ;  /* 0x000000170400720c */ /* 0x000fe20003f86270 */
[----:B------:R-:W-:Y:S01]  /*4a50*/  FFMA.FTZ R9, R6, UR5, R94 ;  /* 0x0000000506097c23 */ /* 0x000fe2000801005e */
[----:B------:R-:W-:Y:S01]  /*4a60*/  ISETP.GE.AND P2, PT, R4, R22, PT ;  /* 0x000000160400720c */ /* 0x000fe20003f46270 */
[----:B------:R-:W-:Y:S01]  /*4a70*/  FFMA.FTZ R13, R6, UR5, R91 ;  /* 0x00000005060d7c23 */ /* 0x000fe2000801005b */
[----:B------:R-:W-:Y:S01]  /*4a80*/  ISETP.GE.AND P6, PT, R4, R25, PT ;  /* 0x000000190400720c */ /* 0x000fe20003fc6270 */
[----:B------:R-:W-:Y:S01]  /*4a90*/  FFMA.FTZ R14, R6, UR5, R89 ;  /* 0x00000005060e7c23 */ /* 0x000fe20008010059 */
[----:B------:R-:W-:Y:S01]  /*4aa0*/  ISETP.GE.AND P5, PT, R4, R24, PT ;  /* 0x000000180400720c */ /* 0x000fe20003fa6270 */
[----:B------:R-:W-:Y:S01]  /*4ab0*/  VIADD R4, R2, 0x18 ;  /* 0x0000001802047836 */ /* 0x000fe20000000000 */
[----:B------:R-:W-:Y:S01]  /*4ac0*/  FSEL R43, R11, -INF , !P3 ;  /* 0xff8000000b2b7808 */ /* 0x000fe20005800000 */
[----:B------:R-:W-:Y:S01]  /*4ad0*/  FFMA.FTZ R12, R6, UR5, R85 ;  /* 0x00000005060c7c23 */ /* 0x000fe20008010055 */
[----:B------:R-:W-:Y:S01]  /*4ae0*/  FSEL R46, R10, -INF , !P1 ;  /* 0xff8000000a2e7808 */ /* 0x000fe20004800000 */
[----:B------:R-:W-:Y:S01]  /*4af0*/  VIADD R7, R2, 0x19 ;  /* 0x0000001902077836 */ /* 0x000fe20000000000 */
[----:B------:R-:W-:Y:S01]  /*4b00*/  FSEL R61, R8, -INF , !P0 ;  /* 0xff800000083d7808 */ /* 0x000fe20004000000 */
[----:B------:R-:W-:Y:S01]  /*4b10*/  VIADD R6, R2, 0x20 ;  /* 0x0000002002067836 */ /* 0x000fe20000000000 */
[----:B------:R-:W-:Y:S01]  /*4b20*/  FSEL R33, R9, -INF , !P4 ;  /* 0xff80000009217808 */ /* 0x000fe20006000000 */
[----:B------:R-:W2:Y:S01]  /*4b30*/  MUFU.TANH R21, R21 ;  /* 0x0000001500157308 */ /* 0x000ea20000002400 */
[----:B------:R-:W-:-:S02]  /*4b40*/  ISETP.GE.AND P3, PT, R4, R23, PT ;  /* 0x000000170400720c */ /* 0x000fc40003f66270 */
[C---:B------:R-:W-:Y:S02]  /*4b50*/  ISETP.GE.AND P1, PT, R4.reuse, R22, PT ;  /* 0x000000160400720c */ /* 0x040fe40003f26270 */
[C---:B------:R-:W-:Y:S02]  /*4b60*/  ISETP.GE.AND P0, PT, R4.reuse, R25, PT ;  /* 0x000000190400720c */ /* 0x040fe40003f06270 */
[----:B------:R-:W-:Y:S01]  /*4b70*/  ISETP.GE.AND P4, PT, R4, R24, PT ;  /* 0x000000180400720c */ /* 0x000fe20003f86270 */
[----:B------:R-:W2:Y:S01]  /*4b80*/  MUFU.TANH R18, R66 ;  /* 0x0000004200127308 */ /* 0x000ea20000002400 */
[----:B------:R-:W-:Y:S02]  /*4b90*/  I2FP.F32.S32 R4, R4 ;  /* 0x0000000400047245 */ /* 0x000fe40000201400 */
[----:B------:R-:W-:Y:S02]  /*4ba0*/  FSEL R42, R13, -INF , !P2 ;  /* 0xff8000000d2a7808 */ /* 0x000fe40005000000 */
[----:B------:R-:W-:Y:S01]  /*4bb0*/  FSEL R45, R14, -INF , !P6 ;  /* 0xff8000000e2d7808 */ /* 0x000fe20007000000 */
[----:B------:R-:W-:Y:S01]  /*4bc0*/  FFMA.FTZ R8, R4, UR5, R86 ;  /* 0x0000000504087c23 */ /* 0x000fe20008010056 */
[----:B------:R-:W-:Y:S01]  /*4bd0*/  FSEL R63, R12, -INF , !P5 ;  /* 0xff8000000c3f7808 */ /* 0x000fe20006800000 */
[C---:B---3--:R-:W-:Y:S01]  /*4be0*/  FFMA.FTZ R9, R4.reuse, UR5, R82 ;  /* 0x0000000504097c23 */ /* 0x048fe20008010052 */
[C---:B------:R-:W-:Y:S01]  /*4bf0*/  ISETP.GE.AND P2, PT, R7.reuse, R23, PT ;  /* 0x000000170700720c */ /* 0x040fe20003f46270 */
[----:B------:R-:W-:Y:S01]  /*4c00*/  FFMA.FTZ R10, R4, UR5, R78 ;  /* 0x00000005040a7c23 */ /* 0x000fe2000801004e */
[----:B------:R-:W-:Y:S01]  /*4c10*/  FSEL R32, R8, -INF , !P3 ;  /* 0xff80000008207808 */ /* 0x000fe20005800000 */
[----:B------:R-:W-:Y:S01]  /*4c20*/  MUFU.TANH R28, R26 ;  /* 0x0000001a001c7308 */ /* 0x000fe20000002400 */
[----:B------:R-:W-:-:S02]  /*4c30*/  ISETP.GE.AND P6, PT, R7, R22, PT ;  /* 0x000000160700720c */ /* 0x000fc40003fc6270 */
[C---:B------:R-:W-:Y:S02]  /*4c40*/  ISETP.GE.AND P5, PT, R7.reuse, R25, PT ;  /* 0x000000190700720c */ /* 0x040fe40003fa6270 */
[----:B------:R-:W-:Y:S02]  /*4c50*/  ISETP.GE.AND P3, PT, R7, R24, PT ;  /* 0x000000180700720c */ /* 0x000fe40003f66270 */
[----:B------:R-:W-:Y:S01]  /*4c60*/  I2FP.F32.S32 R8, R7 ;  /* 0x0000000700087245 */ /* 0x000fe20000201400 */
[----:B-1----:R-:W-:Y:S01]  /*4c70*/  FFMA.FTZ R7, R4, UR5, R56 ;  /* 0x0000000504077c23 */ /* 0x002fe20008010038 */
[----:B------:R-:W-:Y:S01]  /*4c80*/  FSEL R40, R9, -INF , !P1 ;  /* 0xff80000009287808 */ /* 0x000fe20004800000 */
[----:B------:R-:W-:Y:S01]  /*4c90*/  VIADD R4, R2, 0x21 ;  /* 0x0000002102047836 */ /* 0x000fe20000000000 */
[----:B------:R-:W-:Y:S01]  /*4ca0*/  FSEL R56, R10, -INF , !P0 ;  /* 0xff8000000a387808 */ /* 0x000fe20004000000 */
[C---:B------:R-:W-:Y:S01]  /*4cb0*/  FFMA.FTZ R9, R8.reuse, UR5, R88 ;  /* 0x0000000508097c23 */ /* 0x040fe20008010058 */
[----:B------:R-:W-:Y:S01]  /*4cc0*/  FSEL R88, R7, -INF , !P4 ;  /* 0xff80000007587808 */ /* 0x000fe20006000000 */
[C---:B------:R-:W-:Y:S01]  /*4cd0*/  FFMA.FTZ R10, R8.reuse, UR5, R84 ;  /* 0x00000005080a7c23 */ /* 0x040fe20008010054 */
[----:B------:R-:W-:Y:S01]  /*4ce0*/  I2FP.F32.S32 R7, R6 ;  /* 0x0000000600077245 */ /* 0x000fe20000201400 */
[----:B------:R-:W-:Y:S01]  /*4cf0*/  MUFU.TANH R26, R65 ;  /* 0x00000041001a7308 */ /* 0x000fe20000002400 */
[----:B------:R-:W-:Y:S01]  /*4d00*/  FSEL R31, R9, -INF , !P2 ;  /* 0xff800000091f7808 */ /* 0x000fe20005000000 */
[----:B------:R-:W-:Y:S01]  /*4d10*/  FFMA.FTZ R9, R8, UR5, R79 ;  /* 0x0000000508097c23 */ /* 0x000fe2000801004f */
[----:B------:R-:W-:Y:S01]  /*4d20*/  ISETP.GE.AND P1, PT, R6, R23, PT ;  /* 0x000000170600720c */ /* 0x000fe20003f26270 */
[----:B------:R-:W-:Y:S01]  /*4d30*/  FFMA.FTZ R8, R8, UR5, R75 ;  /* 0x0000000508087c23 */ /* 0x000fe2000801004b */
[C---:B------:R-:W-:Y:S01]  /*4d40*/  ISETP.GE.AND P0, PT, R6.reuse, R22, PT ;  /* 0x000000160600720c */ /* 0x040fe20003f06270 */
[----:B------:R-:W-:Y:S01]  /*4d50*/  FFMA.FTZ R11, R7, UR5, R64 ;  /* 0x00000005070b7c23 */ /* 0x000fe20008010040 */
[----:B------:R-:W-:-:S02]  /*4d60*/  ISETP.GE.AND P4, PT, R6, R25, PT ;  /* 0x000000190600720c */ /* 0x000fc40003f86270 */
[----:B------:R-:W-:Y:S01]  /*4d70*/  ISETP.GE.AND P2, PT, R6, R24, PT ;  /* 0x000000180600720c */ /* 0x000fe20003f46270 */
[C---:B------:R-:W-:Y:S01]  /*4d80*/  FFMA.FTZ R6, R7.reuse, UR5, R67 ;  /* 0x0000000507067c23 */ /* 0x040fe20008010043 */
[----:B------:R-:W-:Y:S01]  /*4d90*/  FSEL R39, R10, -INF , !P6 ;  /* 0xff8000000a277808 */ /* 0x000fe20007000000 */
[----:B------:R-:W-:Y:S01]  /*4da0*/  FFMA.FTZ R10, R7, UR5, R48 ;  /* 0x00000005070a7c23 */ /* 0x000fe20008010030 */
[----:B-----5:R-:W-:Y:S02]  /*4db0*/  FSEL R57, R9, -INF , !P5 ;  /* 0xff80000009397808 */ /* 0x020fe40006800000 */
[----:B------:R-:W-:Y:S02]  /*4dc0*/  FSEL R216, R6, -INF , !P1 ;  /* 0xff80000006d87808 */ /* 0x000fe40004800000 */
[----:B------:R-:W-:Y:S02]  /*4dd0*/  I2FP.F32.S32 R6, R4 ;  /* 0x0000000400067245 */ /* 0x000fe40000201400 */
        /* <DEDUP_REMOVED lines=15> */
[----:B------:R-:W1:Y:S01]  /*4ed0*/  MUFU.TANH R11, R71 ;  /* 0x00000047000b7308 */ /* 0x000e620000002400 */
[----:B------:R-:W-:-:S02]  /*4ee0*/  FSEL R193, R9, -INF , !P6 ;  /* 0xff80000009c17808 */ /* 0x000fc40007000000 */
[C---:B------:R-:W-:Y:S02]  /*4ef0*/  ISETP.GE.AND P0, PT, R4.reuse, R23, PT ;  /* 0x000000170400720c */ /* 0x040fe40003f06270 */
[C---:B------:R-:W-:Y:S02]  /*4f00*/  ISETP.GE.AND P4, PT, R4.reuse, R22, PT ;  /* 0x000000160400720c */ /* 0x040fe40003f86270 */
[C---:B------:R-:W-:Y:S02]  /*4f10*/  ISETP.GE.AND P2, PT, R4.reuse, R25, PT ;  /* 0x000000190400720c */ /* 0x040fe40003f46270 */
[----:B------:R-:W-:Y:S02]  /*4f20*/  ISETP.GE.AND P6, PT, R4, R24, PT ;  /* 0x000000180400720c */ /* 0x000fe40003fc6270 */
[----:B------:R-:W-:Y:S02]  /*4f30*/  I2FP.F32.S32 R4, R4 ;  /* 0x0000000400047245 */ /* 0x000fe40000201400 */
[----:B------:R-:W-:-:S02]  /*4f40*/  IADD3 R7, R2, 0x29, RZ ;  /* 0x0000002902077810 */ /* 0x000fc40007ffe0ff */
[----:B------:R-:W-:Y:S01]  /*4f50*/  FSEL R194, R13, -INF , !P5 ;  /* 0xff8000000dc27808 */ /* 0x000fe20006800000 */
[----:B------:R-:W-:Y:S01]  /*4f60*/  FFMA.FTZ R8, R4, UR5, R36 ;  /* 0x0000000504087c23 */ /* 0x000fe20008010024 */
[----:B------:R-:W-:Y:S01]  /*4f70*/  FSEL R196, R14, -INF , !P3 ;  /* 0xff8000000ec47808 */ /* 0x000fe20005800000 */
[----:B------:R-:W-:Y:S01]  /*4f80*/  FFMA.FTZ R9, R4, UR5, R16 ;  /* 0x0000000504097c23 */ /* 0x000fe20008010010 */
[----:B------:R-:W-:Y:S01]  /*4f90*/  FSEL R199, R12, -INF , !P1 ;  /* 0xff8000000cc77808 */ /* 0x000fe20004800000 */
[----:B------:R-:W-:Y:S01]  /*4fa0*/  FFMA.FTZ R10, R4, UR5, R17 ;  /* 0x00000005040a7c23 */ /* 0x000fe20008010011 */
[----:B------:R-:W-:Y:S01]  /*4fb0*/  FSEL R192, R8, -INF , !P0 ;  /* 0xff80000008c07808 */ /* 0x000fe20004000000 */
[----:B------:R-:W-:Y:S01]  /*4fc0*/  MUFU.TANH R17, R69 ;  /* 0x0000004500117308 */ /* 0x000fe20000002400 */
[C---:B------:R-:W-:Y:S02]  /*4fd0*/  ISETP.GE.AND P5, PT, R7.reuse, R23, PT ;  /* 0x000000170700720c */ /* 0x040fe40003fa6270 */
[----:B------:R-:W-:-:S02]  /*4fe0*/  ISETP.GE.AND P3, PT, R7, R22, PT ;  /* 0x000000160700720c */ /* 0x000fc40003f66270 */
[C---:B------:R-:W-:Y:S02]  /*4ff0*/  ISETP.GE.AND P1, PT, R7.reuse, R25, PT ;  /* 0x000000190700720c */ /* 0x040fe40003f26270 */
[----:B------:R-:W-:Y:S01]  /*5000*/  ISETP.GE.AND P0, PT, R7, R24, PT ;  /* 0x000000180700720c */ /* 0x000fe20003f06270 */
[----:B------:R-:W3:Y:S01]  /*5010*/  MUFU.TANH R16, R73 ;  /* 0x0000004900107308 */ /* 0x000ee20000002400 */
[----:B------:R-:W-:Y:S01]  /*5020*/  I2FP.F32.S32 R8, R7 ;  /* 0x0000000700087245 */ /* 0x000fe20000201400 */
[----:B----4-:R-:W-:Y:S01]  /*5030*/  FFMA.FTZ R7, R4, UR5, R15 ;  /* 0x0000000504077c23 */ /* 0x010fe2000801000f */
        /* <DEDUP_REMOVED lines=11> */
[----:B--2---:R-:W-:Y:S01]  /*50f0*/  FFMA.FTZ R8, R8, UR5, R21 ;  /* 0x0000000508087c23 */ /* 0x004fe20008010015 */
[C---:B------:R-:W-:Y:S01]  /*5100*/  ISETP.GE.AND P2, PT, R6.reuse, R22, PT ;  /* 0x000000160600720c */ /* 0x040fe20003f46270 */
[C---:B------:R-:W-:Y:S01]  /*5110*/  FFMA.FTZ R12, R7.reuse, UR5, R20 ;  /* 0x00000005070c7c23 */ /* 0x040fe20008010014 */
[C---:B------:R-:W-:Y:S01]  /*5120*/  ISETP.GE.AND P6, PT, R6.reuse, R25, PT ;  /* 0x000000190600720c */ /* 0x040fe20003fc6270 */
[----:B------:R-:W2:Y:S01]  /*5130*/  MUFU.TANH R14, R77 ;  /* 0x0000004d000e7308 */ /* 0x000ea20000002400 */
[----:B------:R-:W-:Y:S01]  /*5140*/  ISETP.GE.AND P5, PT, R6, R24, PT ;  /* 0x000000180600720c */ /* 0x000fe20003fa6270 */
[C---:B------:R-:W-:Y:S01]  /*5150*/  FFMA.FTZ R6, R7.reuse, UR5, R27 ;  /* 0x0000000507067c23 */ /* 0x040fe2000801001b */
[----:B------:R-:W-:Y:S01]  /*5160*/  FSEL R134, R10, -INF , !P3 ;  /* 0xff8000000a867808 */ /* 0x000fe20005800000 */
[C---:B------:R-:W-:Y:S01]  /*5170*/  FFMA.FTZ R10, R7.reuse, UR5, R18 ;  /* 0x00000005070a7c23 */ /* 0x040fe20008010012 */
[----:B------:R-:W-:Y:S01]  /*5180*/  LOP3.LUT R0, R180, R135, RZ, 0xfc, !PT ;  /* 0x00000087b4007212 */ /* 0x000fe200078efcff */
[----:B-1----:R-:W-:Y:S01]  /*5190*/  FFMA.FTZ R7, R7, UR5, R11 ;  /* 0x0000000507077c23 */ /* 0x002fe2000801000b */
[----:B------:R-:W-:Y:S01]  /*51a0*/  FSEL R127, R6, -INF , !P4 ;  /* 0xff800000067f7808 */ /* 0x000fe20006000000 */
[----:B------:R-:W-:Y:S01]  /*51b0*/  MUFU.TANH R21, R72 ;  /* 0x0000004800157308 */ /* 0x000fe20000002400 */
[----:B------:R-:W-:-:S02]  /*51c0*/  I2FP.F32.S32 R6, R4 ;  /* 0x0000000400067245 */ /* 0x000fc40000201400 */
[----:B------:R-:W-:Y:S02]  /*51d0*/  FSEL R180, R9, -INF , !P1 ;  /* 0xff80000009b47808 */ /* 0x000fe40004800000 */
[----:B------:R-:W-:Y:S01]  /*51e0*/  FSEL R182, R8, -INF , !P0 ;  /* 0xff80000008b67808 */ /* 0x000fe20004000000 */
[----:B------:R-:W-:Y:S01]  /*51f0*/  FFMA.FTZ R8, R6, UR5, R28 ;  /* 0x0000000506087c23 */ /* 0x000fe2000801001c */
[----:B------:R-:W-:Y:S01]  /*5200*/  ISETP.GE.AND P3, PT, R4, R23, PT ;  /* 0x000000170400720c */ /* 0x000fe20003f66270 */
[----:B------:R-:W-:Y:S01]  /*5210*/  FFMA.FTZ R11, R6, UR5, R26 ;  /* 0x00000005060b7c23 */ /* 0x000fe2000801001a */
[----:B------:R-:W-:Y:S01]  /*5220*/  ISETP.GE.AND P1, PT, R4, R22, PT ;  /* 0x000000160400720c */ /* 0x000fe20003f26270 */
[----:B------:R-:W-:Y:S01]  /*5230*/  FFMA.FTZ R13, R6, UR5, R19 ;  /* 0x00000005060d7c23 */ /* 0x000fe20008010013 */
[----:B------:R-:W-:Y:S01]  /*5240*/  ISETP.GE.AND P0, PT, R4, R25, PT ;  /* 0x000000190400720c */ /* 0x000fe20003f06270 */
[----:B---3--:R-:W-:Y:S01]  /*5250*/  FFMA.FTZ R9, R6, UR5, R16 ;  /* 0x0000000506097c23 */ /* 0x008fe20008010010 */
[----:B------:R-:W-:Y:S01]  /*5260*/  ISETP.GE.AND P4, PT, R4, R24, PT ;  /* 0x000000180400720c */ /* 0x000fe20003f86270 */
[----:B------:R-:W-:Y:S01]  /*5270*/  VIADD R4, R2, 0x38 ;  /* 0x0000003802047836 */ /* 0x000fe20000000000 */
[----:B------:R-:W-:Y:S01]  /*5280*/  FSEL R204, R10, -INF , !P6 ;  /* 0xff8000000acc7808 */ /* 0x000fe20007000000 */
[----:B------:R-:W-:Y:S01]  /*5290*/  MUFU.TANH R16, R76 ;  /* 0x0000004c00107308 */ /* 0x000fe20000002400 */
[----:B------:R-:W-:-:S02]  /*52a0*/  FSEL R201, R12, -INF , !P2 ;  /* 0xff8000000cc97808 */ /* 0x000fc40005000000 */
[----:B------:R-:W-:Y:S02]  /*52b0*/  FSEL R200, R7, -INF , !P5 ;  /* 0xff80000007c87808 */ /* 0x000fe40006800000 */
[----:B------:R-:W-:Y:S02]  /*52c0*/  FSEL R252, R8, -INF , !P3 ;  /* 0xff80000008fc7808 */ /* 0x000fe40005800000 */
[C---:B------:R-:W-:Y:S01]  /*52d0*/  ISETP.GE.AND P2, PT, R4.reuse, R23, PT ;  /* 0x000000170400720c */ /* 0x040fe20003f46270 */
[----:B------:R-:W1:Y:S01]  /*52e0*/  MUFU.TANH R10, R80 ;  /* 0x00000050000a7308 */ /* 0x000e620000002400 */
[C---:B------:R-:W-:Y:S02]  /*52f0*/  ISETP.GE.AND P6, PT, R4.reuse, R22, PT ;  /* 0x000000160400720c */ /* 0x040fe40003fc6270 */
[C---:B------:R-:W-:Y:S02]  /*5300*/  ISETP.GE.AND P5, PT, R4.reuse, R25, PT ;  /* 0x000000190400720c */ /* 0x040fe40003fa6270 */
[----:B------:R-:W-:-:S02]  /*5310*/  ISETP.GE.AND P3, PT, R4, R24, PT ;  /* 0x000000180400720c */ /* 0x000fc40003f66270 */
[----:B------:R-:W-:Y:S01]  /*5320*/  I2FP.F32.S32 R4, R4 ;  /* 0x0000000400047245 */ /* 0x000fe20000201400 */
[----:B------:R-:W3:Y:S01]  /*5330*/  MUFU.TANH R12, R81 ;  /* 0x00000051000c7308 */ /* 0x000ee20000002400 */
[----:B------:R-:W-:Y:S02]  /*5340*/  I2FP.F32.S32 R6, R2 ;  /* 0x0000000200067245 */ /* 0x000fe40000201400 */
[----:B------:R-:W-:Y:S01]  /*5350*/  FSEL R203, R11, -INF , !P1 ;  /* 0xff8000000bcb7808 */ /* 0x000fe20004800000 */
[C---:B------:R-:W-:Y:S01]  /*5360*/  FFMA.FTZ R7, R4.reuse, UR5, R17 ;  /* 0x0000000504077c23 */ /* 0x040fe20008010011 */
[C---:B--2---:R-:W-:Y:S01]  /*5370*/  FFMA.FTZ R8, R4.reuse, UR5, R14 ;  /* 0x0000000504087c23 */ /* 0x044fe2000801000e */
[----:B------:R-:W-:Y:S02]  /*5380*/  FSEL R95, R13, -INF , !P0 ;  /* 0xff8000000d5f7808 */ /* 0x000fe40004000000 */
[----:B------:R-:W2:Y:S01]  /*5390*/  MUFU.TANH R11, R83 ;  /* 0x00000053000b7308 */ /* 0x000ea20000002400 */
[----:B------:R-:W-:Y:S01]  /*53a0*/  FSEL R238, R7, -INF , !P2 ;  /* 0xff80000007ee7808 */ /* 0x000fe20005000000 */
[C---:B------:R-:W-:Y:S01]  /*53b0*/  FFMA.FTZ R7, R4.reuse, UR5, R15 ;  /* 0x0000000504077c23 */ /* 0x040fe2000801000f */
[----:B-1----:R-:W-:Y:S01]  /*53c0*/  FFMA.FTZ R4, R4, UR5, R10 ;  /* 0x0000000504047c23 */ /* 0x002fe2000801000a */
[----:B------:R-:W-:Y:S01]  /*53d0*/  FFMA.FTZ R10, R6, UR5, R125 ;  /* 0x00000005060a7c23 */ /* 0x000fe2000801007d */
[----:B------:R-:W-:-:S02]  /*53e0*/  ISETP.GE.AND P0, PT, R2, R22, PT ;  /* 0x000000160200720c */ /* 0x000fc40003f06270 */
[----:B------:R-:W-:Y:S01]  /*53f0*/  FSEL R101, R9, -INF , !P4 ;  /* 0xff80000009657808 */ /* 0x000fe20006000000 */
[C---:B------:R-:W-:Y:S01]  /*5400*/  FFMA.FTZ R9, R6.reuse, UR5, R124 ;  /* 0x0000000506097c23 */ /* 0x040fe2000801007c */
[----:B------:R-:W-:Y:S01]  /*5410*/  FSEL R239, R7, -INF , !P6 ;  /* 0xff80000007ef7808 */ /* 0x000fe20007000000 */
[----:B------:R-:W-:Y:S01]  /*5420*/  FFMA.FTZ R7, R6, UR5, R126 ;  /* 0x0000000506077c23 */ /* 0x000fe2000801007e */
[----:B------:R-:W-:Y:S01]  /*5430*/  ISETP.GE.AND P1, PT, R2, R23, PT ;  /* 0x000000170200720c */ /* 0x000fe20003f26270 */
[----:B------:R-:W-:Y:S01]  /*5440*/  FFMA.FTZ R6, R6, UR5, R123 ;  /* 0x0000000506067c23 */ /* 0x000fe2000801007b */
[C---:B------:R-:W-:Y:S02]  /*5450*/  ISETP.GE.AND P4, PT, R2.reuse, R25, PT ;  /* 0x000000190200720c */ /* 0x040fe40003f86270 */
[C---:B------:R-:W-:Y:S01]  /*5460*/  ISETP.GE.AND P2, PT, R2.reuse, R24, PT ;  /* 0x000000180200720c */ /* 0x040fe20003f46270 */
[----:B------:R-:W-:Y:S01]  /*5470*/  VIADD R2, R2, 0x39 ;  /* 0x0000003902027836 */ /* 0x000fe20000000000 */
[----:B------:R-:W-:-:S02]  /*5480*/  FSEL R27, R10, -INF , !P0 ;  /* 0xff8000000a1b7808 */ /* 0x000fc40004000000 */
[----:B------:R-:W-:Y:S02]  /*5490*/  PLOP3.LUT P0, PT, PT, PT, UP0, 0x80, 0x0 ;  /* 0x000000000000781c */ /* 0x000fe40003f0f008 */
[----:B------:R-:W-:Y:S02]  /*54a0*/  FSEL R100, R8, -INF , !P5 ;  /* 0xff80000008647808 */ /* 0x000fe40006800000 */
[----:B------:R-:W-:Y:S02]  /*54b0*/  FSEL R202, R4, -INF , !P3 ;  /* 0xff80000004ca7808 */ /* 0x000fe40005800000 */
[----:B------:R-:W-:Y:S02]  /*54c0*/  FSEL R26, R7, -INF , !P1 ;  /* 0xff800000071a7808 */ /* 0x000fe40004800000 */
[C---:B------:R-:W-:Y:S02]  /*54d0*/  ISETP.GE.AND P6, PT, R2.reuse, R23, PT ;  /* 0x000000170200720c */ /* 0x040fe40003fc6270 */
[----:B------:R-:W-:-:S02]  /*54e0*/  ISETP.GE.AND P5, PT, R2, R22, PT ;  /* 0x000000160200720c */ /* 0x000fc40003fa6270 */
[C---:B------:R-:W-:Y:S02]  /*54f0*/  ISETP.GE.AND P3, PT, R2.reuse, R25, PT ;  /* 0x000000190200720c */ /* 0x040fe40003f66270 */
[----:B------:R-:W-:Y:S02]  /*5500*/  ISETP.GE.AND P1, PT, R2, R24, PT ;  /* 0x000000180200720c */ /* 0x000fe40003f26270 */
[----:B------:R-:W-:Y:S02]  /*5510*/  I2FP.F32.S32 R2, R2 ;  /* 0x0000000200027245 */ /* 0x000fe40000201400 */
[----:B------:R-:W-:Y:S02]  /*5520*/  FSEL R28, R9, -INF , !P4 ;  /* 0xff800000091c7808 */ /* 0x000fe40006000000 */
[----:B------:R-:W-:Y:S01]  /*5530*/  FSEL R29, R6, -INF , !P2 ;  /* 0xff800000061d7808 */ /* 0x000fe20005000000 */
[C---:B------:R-:W-:Y:S01]  /*5540*/  FFMA.FTZ R8, R2.reuse, UR5, R21 ;  /* 0x0000000502087c23 */ /* 0x040fe20008010015 */
[C---:B------:R-:W-:Y:S01]  /*5550*/  FFMA.FTZ R7, R2.reuse, UR5, R16 ;  /* 0x0000000502077c23 */ /* 0x040fe20008010010 */
[C---:B---3--:R-:W-:Y:S01]  /*5560*/  FFMA.FTZ R4, R2.reuse, UR5, R12 ;  /* 0x0000000502047c23 */ /* 0x048fe2000801000c */
[----:B--2---:R-:W-:-:S02]  /*5570*/  FFMA.FTZ R2, R2, UR5, R11 ;  /* 0x0000000502027c23 */ /* 0x004fc4000801000b */
[----:B------:R-:W-:Y:S02]  /*5580*/  FSEL R218, R8, -INF , !P6 ;  /* 0xff80000008da7808 */ /* 0x000fe40007000000 */
[----:B------:R-:W-:Y:S02]  /*5590*/  FSEL R219, R7, -INF , !P5 ;  /* 0xff80000007db7808 */ /* 0x000fe40006800000 */
        /* <DEDUP_REMOVED lines=84> */
.L_x_520:
[----:B------:R-:W-:Y:S05]  /*5ae0*/  BSYNC B0 ;  /* 0x0000000000007941 */ /* 0x000fea0003800000 */
.L_x_519:
[----:B------:R-:W0:Y:S02]  /*5af0*/  LDGDEPBAR ;  /* 0x00000000000079af */ /* 0x000e240000000000 */
.L_x_518:
[----:B------:R-:W-:Y:S01]  /*5b00*/  FMNMX.FTZ R2, R26, R34, !PT ;  /* 0x000000221a027209 */ /* 0x000fe20007810000 */
[----:B------:R-:W-:Y:S01]  /*5b10*/  ULDC UR19, c[0x0][0x2ec] ;  /* 0x0000bb0000137ab9 */ /* 0x000fe20000000800 */
        /* <DEDUP_REMOVED lines=35> */
[----:B------:R-:W-:-:S03]  /*5d50*/  FMNMX.FTZ R2, R44, R2, !PT ;  /* 0x000000022c027209 */ /* 0x000fc60007810000 */
[----:B------:R-:W3:Y:S01]  /*5d60*/  SHFL.BFLY PT, R4, R138, 0x2, 0x1f ;  /* 0x0c401f008a047f89 */ /* 0x000ee200000e0000 */
        /* <DEDUP_REMOVED lines=10> */
[----:B------:R-:W-:Y:S02]  /*5e10*/  FMNMX.FTZ R2, R194, R2, !PT ;  /* 0x00000002c2027209 */ /* 0x000fe40007810000 */
[----:B---3--:R-:W-:Y:S01]  /*5e20*/  FMNMX.FTZ R138, R138, R4, !PT ;  /* 0x000000048a8a7209 */ /* 0x008fe20007810000 */
[----:B------:R-:W-:Y:S01]  /*5e30*/  LDSM.16.MT88.4 R72, [R225+0xe000] ;  /* 0x00e00000e148783b */ /* 0x000fe20000004200 */
[----:B------:R-:W-:-:S03]  /*5e40*/  FMNMX.FTZ R2, R181, R2, !PT ;  /* 0x00000002b5027209 */ /* 0x000fc60007810000 */
[----:B-1----:R-:W1:Y:S01]  /*5e50*/  SHFL.BFLY PT, R7, R138, 0x1, 0x1f ;  /* 0x0c201f008a077f89 */ /* 0x002e6200000e0000 */
[----:B------:R-:W-:-:S03]  /*5e60*/  FMNMX.FTZ R2, R134, R2, !PT ;  /* 0x0000000286027209 */ /* 0x000fc60007810000 */
[----:B------:R-:W-:Y:S01]  /*5e70*/  LDSM.16.MT88.4 R68, [R227+0xc000] ;  /* 0x00c00000e344783b */ /* 0x000fe20000004200 */
[----:B------:R-:W-:Y:S02]  /*5e80*/  FMNMX.FTZ R4, R201, R2, !PT ;  /* 0x00000002c9047209 */ /* 0x000fe40007810000 */
[----:B------:R-:W-:Y:S02]  /*5e90*/  FMNMX.FTZ R2, R28, R54, !PT ;  /* 0x000000361c027209 */ /* 0x000fe40007810000 */
[----:B------:R-:W-:Y:S02]  /*5ea0*/  FMNMX.FTZ R4, R203, R4, !PT ;  /* 0x00000004cb047209 */ /* 0x000fe40007810000 */
[----:B------:R-:W-:Y:S02]  /*5eb0*/  FMNMX.FTZ R2, R55, R2, !PT ;  /* 0x0000000237027209 */ /* 0x000fe40007810000 */
[----:B------:R-:W-:Y:S02]  /*5ec0*/  FMNMX.FTZ R6, R239, R4, !PT ;  /* 0x00000004ef067209 */ /* 0x000fe40007810000 */
[----:B------:R-:W-:-:S02]  /*5ed0*/  FMNMX.FTZ R4, R53, R2, !PT ;  /* 0x0000000235047209 */ /* 0x000fc40007810000 */
[----:B------:R-:W-:Y:S02]  /*5ee0*/  FMNMX.FTZ R2, R219, R6, !PT ;  /* 0x00000006db027209 */ /* 0x000fe40007810000 */
[----:B------:R-:W-:-:S03]  /*5ef0*/  FMNMX.FTZ R4, R46, R4, !PT ;  /* 0x000000042e047209 */ /* 0x000fc60007810000 */
[----:B------:R-:W3:Y:S01]  /*5f00*/  SHFL.BFLY PT, R137, R2, 0x2, 0x1f ;  /* 0x0c401f0002897f89 */ /* 0x000ee200000e0000 */
[----:B------:R-:W-:Y:S02]  /*5f10*/  FMNMX.FTZ R4, R45, R4, !PT ;  /* 0x000000042d047209 */ /* 0x000fe40007810000 */
[----:B-1----:R-:W-:Y:S02]  /*5f20*/  FMNMX.FTZ R138, R138, R7, !PT ;  /* 0x000000078a8a7209 */ /* 0x002fe40007810000 */
[----:B------:R-:W-:Y:S02]  /*5f30*/  FMNMX.FTZ R4, R56, R4, !PT ;  /* 0x0000000438047209 */ /* 0x000fe40007810000 */
[C---:B------:R-:W-:Y:S01]  /*5f40*/  FSETP.NEU.FTZ.AND P1, PT, R138.reuse, -INF , PT ;  /* 0xff8000008a00780b */ /* 0x040fe20003f3d000 */
[----:B------:R-:W-:Y:S01]  /*5f50*/  FMUL.FTZ R21, R138, UR19 ;  /* 0x000000138a157c20 */ /* 0x000fe20008410000 */
[----:B------:R-:W-:Y:S01]  /*5f60*/  FMNMX.FTZ R4, R57, R4, !PT ;  /* 0x0000000439047209 */ /* 0x000fe20007810000 */
[----:B------:R-:W-:Y:S03]  /*5f70*/  STL [R1+0xcc], R138 ;  /* 0x0000cc8a01007387 */ /* 0x000fe60000100800 */
[----:B------:R-:W-:Y:S01]  /*5f80*/  FSEL R21, R21, RZ, P1 ;  /* 0x000000ff15157208 */ /* 0x000fe20000800000 */
[----:B------:R-:W-:Y:S01]  /*5f90*/  STL [R1+0xdc], R237 ;  /* 0x0000dced01007387 */ /* 0x000fe20000100800 */
[----:B------:R-:W-:-:S03]  /*5fa0*/  FMNMX.FTZ R4, R198, R4, !PT ;  /* 0x00000004c6047209 */ /* 0x000fc60007810000 */
[--C-:B------:R-:W-:Y:S01]  /*5fb0*/  FFMA.FTZ R6, R26, UR19, -R21.reuse ;  /* 0x000000131a067c23 */ /* 0x100fe20008010815 */
[----:B------:R-:W-:Y:S01]  /*5fc0*/  FMNMX.FTZ R7, R196, R4, !PT ;  /* 0x00000004c4077209 */ /* 0x000fe20007810000 */
[----:B------:R-:W-:Y:S01]  /*5fd0*/  FFMA.FTZ R4, R34, UR19, -R21 ;  /* 0x0000001322047c23 */ /* 0x000fe20008010815 */
[----:B------:R-:W-:Y:S01]  /*5fe0*/  MOV R26, R101 ;  /* 0x00000065001a7202 */ /* 0x000fe20000000f00 */
[----:B------:R1:W-:Y:S01]  /*5ff0*/  MUFU.EX2 R187, R6 ;  /* 0x0000000600bb7308 */ /* 0x0003e20000000800 */
[----:B------:R-:W-:Y:S02]  /*6000*/  FMNMX.FTZ R7, R183, R7, !PT ;  /* 0x00000007b7077209 */ /* 0x000fe40007810000 */
[----:B---3--:R-:W-:Y:S02]  /*6010*/  FMNMX.FTZ R137, R2, R137, !PT ;  /* 0x0000008902897209 */ /* 0x008fe40007810000 */
[----:B------:R-:W-:-:S03]  /*6020*/  FMNMX.FTZ R136, R180, R7, !PT ;  /* 0x00000007b4887209 */ /* 0x000fc60007810000 */
[----:B------:R3:W2:Y:S01]  /*6030*/  MUFU.EX2 R124, R4 ;  /* 0x00000004007c7308 */ /* 0x0006a20000000800 */
[----:B------:R-:W-:Y:S01]  /*6040*/  FMNMX.FTZ R136, R204, R136, !PT ;  /* 0x00000088cc887209 */ /* 0x000fe20007810000 */
[----:B------:R-:W4:Y:S03]  /*6050*/  SHFL.BFLY PT, R7, R137, 0x1, 0x1f ;  /* 0x0c201f0089077f89 */ /* 0x000f2600000e0000 */
[----:B------:R-:W-:Y:S02]  /*6060*/  FMNMX.FTZ R136, R95, R136, !PT ;  /* 0x000000885f887209 */ /* 0x000fe40007810000 */
[----:B-1----:R-:W-:Y:S02]  /*6070*/  FMNMX.FTZ R6, R29, R59, !PT ;  /* 0x0000003b1d067209 */ /* 0x002fe40007810000 */
[----:B------:R-:W-:Y:S02]  /*6080*/  FMNMX.FTZ R136, R100, R136, !PT ;  /* 0x0000008864887209 */ /* 0x000fe40007810000 */
[----:B------:R-:W-:-:S02]  /*6090*/  FMNMX.FTZ R2, R60, R6, !PT ;  /* 0x000000063c027209 */ /* 0x000fc40007810000 */
[----:B------:R-:W-:Y:S02]  /*60a0*/  FMNMX.FTZ R136, R237, R136, !PT ;  /* 0x00000088ed887209 */ /* 0x000fe40007810000 */
[----:B------:R-:W-:Y:S01]  /*60b0*/  FMNMX.FTZ R2, R58, R2, !PT ;  /* 0x000000023a027209 */ /* 0x000fe20007810000 */
[----:B---3--:R-:W-:Y:S01]  /*60c0*/  FFMA.FTZ R4, R38, UR19, -R21 ;  /* 0x0000001326047c23 */ /* 0x008fe20008010815 */
[----:B--2---:R-:W-:Y:S01]  /*60d0*/  F2FP.BF16.F32.PACK_AB R16, R124, R187 ;  /* 0x000000bb7c10723e */ /* 0x004fe200000010ff */
[----:B------:R-:W1:Y:S01]  /*60e0*/  SHFL.BFLY PT, R6, R136, 0x2, 0x1f ;  /* 0x0c401f0088067f89 */ /* 0x000e6200000e0000 */
[----:B------:R-:W-:Y:S01]  /*60f0*/  FMNMX.FTZ R2, R61, R2, !PT ;  /* 0x000000023d027209 */ /* 0x000fe20007810000 */
[----:B------:R2:W-:Y:S03]  /*6100*/  MUFU.EX2 R229, R4 ;  /* 0x0000000400e57308 */ /* 0x0005e60000000800 */
[----:B------:R-:W-:-:S02]  /*6110*/  FMNMX.FTZ R2, R63, R2, !PT ;  /* 0x000000023f027209 */ /* 0x000fc40007810000 */
[----:B----4-:R-:W-:-:S04]  /*6120*/  FMNMX.FTZ R137, R137, R7, !PT ;  /* 0x0000000789897209 */ /* 0x010fc80007810000 */
[C---:B------:R-:W-:Y:S01]  /*6130*/  FSETP.NEU.FTZ.AND P1, PT, R137.reuse, -INF , PT ;  /* 0xff8000008900780b */ /* 0x040fe20003f3d000 */
[----:B------:R-:W-:Y:S01]  /*6140*/  FMUL.FTZ R20, R137, UR19 ;  /* 0x0000001389147c20 */ /* 0x000fe20008410000 */
[----:B------:R-:W-:Y:S04]  /*6150*/  STL [R1+0xd0], R137 ;  /* 0x0000d08901007387 */ /* 0x000fe80000100800 */
[----:B------:R-:W-:Y:S01]  /*6160*/  FSEL R20, R20, RZ, P1 ;  /* 0x000000ff14147208 */ /* 0x000fe20000800000 */
[----:B--2---:R-:W-:-:S04]  /*6170*/  FFMA.FTZ R4, R37, UR19, -R21 ;  /* 0x0000001325047c23 */ /* 0x004fc80008010815 */
[----:B------:R2:W3:Y:S01]  /*6180*/  MUFU.EX2 R25, R4 ;  /* 0x0000000400197308 */ /* 0x0004e20000000800 */
[----:B-1----:R-:W-:Y:S02]  /*6190*/  FMNMX.FTZ R136, R136, R6, !PT ;  /* 0x0000000688887209 */ /* 0x002fe40007810000 */
[----:B--2---:R-:W-:Y:S01]  /*61a0*/  FMNMX.FTZ R4, R88, R2, !PT ;  /* 0x0000000258047209 */ /* 0x004fe20007810000 */
[----:B------:R-:W-:Y:S01]  /*61b0*/  FFMA.FTZ R2, R35, UR19, -R21 ;  /* 0x0000001323027c23 */ /* 0x000fe20008010815 */
[----:B---3--:R-:W-:Y:S02]  /*61c0*/  F2FP.BF16.F32.PACK_AB R18, R25, R229 ;  /* 0x000000e51912723e */ /* 0x008fe400000010ff */
[----:B------:R-:W-:Y:S01]  /*61d0*/  FMNMX.FTZ R4, R89, R4, !PT ;  /* 0x0000000459047209 */ /* 0x000fe20007810000 */
[----:B------:R1:W-:Y:S03]  /*61e0*/  MUFU.EX2 R237, R2 ;  /* 0x0000000200ed7308 */ /* 0x0003e60000000800 */
[----:B------:R-:W-:-:S04]  /*61f0*/  FMNMX.FTZ R4, R217, R4, !PT ;  /* 0x00000004d9047209 */ /* 0x000fc80007810000 */
[----:B------:R-:W-:-:S04]  /*6200*/  FMNMX.FTZ R4, R199, R4, !PT ;  /* 0x00000004c7047209 */ /* 0x000fc80007810000 */
[----:B------:R-:W-:-:S04]  /*6210*/  FMNMX.FTZ R4, R195, R4, !PT ;  /* 0x00000004c3047209 */ /* 0x000fc80007810000 */
[----:B------:R-:W-:Y:S01]  /*6220*/  FMNMX.FTZ R4, R182, R4, !PT ;  /* 0x00000004b6047209 */ /* 0x000fe20007810000 */
[----:B-1----:R-:W-:-:S03]  /*6230*/  FFMA.FTZ R2, R33, UR19, -R21 ;  /* 0x0000001321027c23 */ /* 0x002fc60008010815 */
[----:B------:R-:W-:Y:S01]  /*6240*/  FMNMX.FTZ R4, R200, R4, !PT ;  /* 0x00000004c8047209 */ /* 0x000fe20007810000 */
[----:B------:R1:W-:Y:S03]  /*6250*/  MUFU.EX2 R205, R2 ;  /* 0x0000000200cd7308 */ /* 0x0003e60000000800 */
[----:B------:R-:W-:Y:S02]  /*6260*/  FMNMX.FTZ R135, R26, R4, !PT ;  /* 0x000000041a877209 */ /* 0x000fe40007810000 */
[----:B------:R-:W2:Y:S02]  /*6270*/  SHFL.BFLY PT, R4, R136, 0x1, 0x1f ;  /* 0x0c201f0088047f89 */ /* 0x000ea400000e0000 */
[----:B------:R-:W-:-:S04]  /*6280*/  FMNMX.FTZ R135, R202, R135, !PT ;  /* 0x00000087ca877209 */ /* 0x000fc80007810000 */
[----:B------:R-:W-:-:S05]  /*6290*/  FMNMX.FTZ R135, R185, R135, !PT ;  /* 0x00000087b9877209 */ /* 0x000fca0007810000 */
[----:B------:R-:W3:Y:S01]  /*62a0*/  SHFL.BFLY PT, R6, R135, 0x2, 0x1f ;  /* 0x0c401f0087067f89 */ /* 0x000ee200000e0000 */
[----:B-1----:R-:W-:-:S03]  /*62b0*/  FFMA.FTZ R2, R32, UR19, -R21 ;  /* 0x0000001320027c23 */ /* 0x002fc60008010815 */
[----:B------:R-:W-:Y:S01]  /*62c0*/  LDSM.16.MT88.4 R32, [R226+0xc000] ;  /* 0x00c00000e220783b */ /* 0x000fe20000004200 */
[----:B------:R1:W-:Y:S01]  /*62d0*/  MUFU.EX2 R234, R2 ;  /* 0x0000000200ea7308 */ /* 0x0003e20000000800 */
[----:B--2---:R-:W-:Y:S01]  /*62e0*/  FMNMX.FTZ R136, R136, R4, !PT ;  /* 0x0000000488887209 */ /* 0x004fe20007810000 */
[----:B------:R-:W-:-:S03]  /*62f0*/  FFMA.FTZ R4, R40, UR19, -R20 ;  /* 0x0000001328047c23 */ /* 0x000fc60008010814 */
[----:B------:R-:W-:-:S03]  /*6300*/  FSETP.NEU.FTZ.AND P1, PT, R136, -INF , PT ;  /* 0xff8000008800780b */ /* 0x000fc60003f3d000 */
[----:B------:R2:W-:Y:S01]  /*6310*/  MUFU.EX2 R184, R4 ;  /* 0x0000000400b87308 */ /* 0x0005e20000000800 */
[----:B------:R-:W-:Y:S01]  /*6320*/  STL [R1+0xd4], R136 ;  /* 0x0000d48801007387 */ /* 0x000fe20000100800 */
[----:B-1----:R-:W-:Y:S01]  /*6330*/  FFMA.FTZ R2, R31, UR19, -R21 ;  /* 0x000000131f027c23 */ /* 0x002fe20008010815 */
[----:B---3--:R-:W-:-:S05]  /*6340*/  FMNMX.FTZ R135, R135, R6, !PT ;  /* 0x0000000687877209 */ /* 0x008fca0007810000 */
[----:B------:R1:W3:Y:S01]  /*6350*/  MUFU.EX2 R236, R2 ;  /* 0x0000000200ec7308 */ /* 0x0002e20000000800 */
[----:B------:R-:W4:Y:S01]  /*6360*/  SHFL.BFLY PT, R6, R135, 0x1, 0x1f ;  /* 0x0c201f0087067f89 */ /* 0x000f2200000e0000 */
[----:B--2---:R-:W-:-:S03]  /*6370*/  FFMA.FTZ R4, R39, UR19, -R20 ;  /* 0x0000001327047c23 */ /* 0x004fc60008010814 */
[----:B------:R-:W-:Y:S03]  /*6380*/  LDSM.16.MT88.4 R36, [R226+0xe800] ;  /* 0x00e80000e224783b */ /* 0x000fe60000004200 */
[----:B------:R-:W2:Y:S01]  /*6390*/  MUFU.EX2 R211, R4 ;  /* 0x0000000400d37308 */ /* 0x000ea20000000800 */
[----:B-1----:R-:W-:Y:S01]  /*63a0*/  FFMA.FTZ R2, R27, UR19, -R20 ;  /* 0x000000131b027c23 */ /* 0x002fe20008010814 */
[----:B---3--:R-:W-:-:S06]  /*63b0*/  F2FP.BF16.F32.PACK_AB R10, R236, R234 ;  /* 0x000000eaec0a723e */ /* 0x008fcc00000010ff */
[----:B------:R1:W-:Y:S01]  /*63c0*/  MUFU.EX2 R208, R2 ;  /* 0x0000000200d07308 */ /* 0x0003e20000000800 */
[----:B----4-:R-:W-:Y:S02]  /*63d0*/  FMNMX.FTZ R135, R135, R6, !PT ;  /* 0x0000000687877209 */ /* 0x010fe40007810000 */
[----:B--2---:R-:W-:-:S03]  /*63e0*/  F2FP.BF16.F32.PACK_AB R11, R211, R184 ;  /* 0x000000b8d30b723e */ /* 0x004fc600000010ff */
[----:B------:R-:W-:Y:S01]  /*63f0*/  FMUL.FTZ R6, R135, UR19 ;  /* 0x0000001387067c20 */ /* 0x000fe20008410000 */
[----:B------:R2:W-:Y:S01]  /*6400*/  STL [R1+0xd8], R135 ;  /* 0x0000d88701007387 */ /* 0x0005e20000100800 */
[----:B-1----:R-:W-:-:S04]  /*6410*/  FFMA.FTZ R2, R47, UR19, -R20 ;  /* 0x000000132f027c23 */ /* 0x002fc80008010814 */
[----:B------:R1:W3:Y:S02]  /*6420*/  MUFU.EX2 R209, R2 ;  /* 0x0000000200d17308 */ /* 0x0002e40000000800 */
[--C-:B-1----:R-:W-:Y:S01]  /*6430*/  FFMA.FTZ R2, R49, UR19, -R20.reuse ;  /* 0x0000001331027c23 */ /* 0x102fe20008010814 */
[----:B---3--:R-:W-:Y:S01]  /*6440*/  F2FP.BF16.F32.PACK_AB R17, R209, R208 ;  /* 0x000000d0d111723e */ /* 0x008fe200000010ff */
[----:B------:R-:W-:Y:S04]  /*6450*/  LDSM.16.MT88.4 R48, [R228+0xc800] ;  /* 0x00c80000e430783b */ /* 0x000fe80000004200 */
[----:B------:R1:W-:Y:S02]  /*6460*/  MUFU.EX2 R224, R2 ;  /* 0x0000000200e07308 */ /* 0x0003e40000000800 */
[----:B-1----:R-:W-:-:S06]  /*6470*/  FFMA.FTZ R2, R44, UR19, -R20 ;  /* 0x000000132c027c23 */ /* 0x002fcc0008010814 */
[----:B------:R1:W3:Y:S02]  /*6480*/  MUFU.EX2 R24, R2 ;  /* 0x0000000200187308 */ /* 0x0002e40000000800 */
[----:B-1----:R-:W-:Y:S01]  /*6490*/  FFMA.FTZ R2, R43, UR19, -R20 ;  /* 0x000000132b027c23 */ /* 0x002fe20008010814 */
[----:B---3--:R-:W-:-:S05]  /*64a0*/  F2FP.BF16.F32.PACK_AB R19, R24, R224 ;  /* 0x000000e01813723e */ /* 0x008fca00000010ff */
[----:B------:R1:W-:Y:S02]  /*64b0*/  MUFU.EX2 R133, R2 ;  /* 0x0000000200857308 */ /* 0x0003e40000000800 */
[----:B------:R-:W-:Y:S01]  /*64c0*/  HMMA.16816.F32.BF16 R112, R16, R32, RZ ;  /* 0x000000201070723c */ /* 0x000fe200000418ff */
[----:B-1----:R-:W-:Y:S02]  /*64d0*/  FFMA.FTZ R2, R42, UR19, -R20 ;  /* 0x000000132a027c23 */ /* 0x002fe40008010814 */
[----:B------:R-:W-:Y:S03]  /*64e0*/  LDSM.16.MT88.4 R40, [R225+0xe800] ;  /* 0x00e80000e128783b */ /* 0x000fe60000004200 */
[----:B------:R1:W3:Y:S02]  /*64f0*/  MUFU.EX2 R206, R2 ;  /* 0x0000000200ce7308 */ /* 0x0002e40000000800 */
[----:B-1----:R-:W-:Y:S01]  /*6500*/  FMUL.FTZ R2, R136, UR19 ;  /* 0x0000001388027c20 */ /* 0x002fe20008410000 */
[----:B---3--:R-:W-:-:S02]  /*6510*/  F2FP.BF16.F32.PACK_AB R9, R206, R133 ;  /* 0x00000085ce09723e */ /* 0x008fc400000010ff */
[----:B------:R-:W-:Y:S02]  /*6520*/  MOV R136, R100 ;  /* 0x0000006400887202 */ /* 0x000fe40000000f00 */
[----:B------:R-:W-:Y:S02]  /*6530*/  FSEL R2, R2, RZ, P1 ;  /* 0x000000ff02027208 */ /* 0x000fe40000800000 */
[----:B------:R-:W-:-:S03]  /*6540*/  FSETP.NEU.FTZ.AND P1, PT, R135, -INF , PT ;  /* 0xff8000008700780b */ /* 0x000fc60003f3d000 */
[--C-:B------:R-:W-:Y:S01]  /*6550*/  FFMA.FTZ R4, R28, UR19, -R2.reuse ;  /* 0x000000131c047c23 */ /* 0x100fe20008010802 */
[----:B------:R-:W-:Y:S01]  /*6560*/  FSEL R0, R6, RZ, P1 ;  /* 0x000000ff06007208 */ /* 0x000fe20000800000 */
[--C-:B------:R-:W-:Y:S02]  /*6570*/  FFMA.FTZ R3, R56, UR19, -R2.reuse ;  /* 0x0000001338037c23 */ /* 0x100fe40008010802 */
[----:B------:R1:W-:Y:S08]  /*6580*/  MUFU.EX2 R207, R4 ;  /* 0x0000000400cf7308 */ /* 0x0003f00000000800 */
[----:B------:R3:W-:Y:S01]  /*6590*/  MUFU.EX2 R186, R3 ;  /* 0x0000000300ba7308 */ /* 0x0007e20000000800 */
[----:B-1----:R-:W-:-:S07]  /*65a0*/  FFMA.FTZ R4, R54, UR19, -R2 ;  /* 0x0000001336047c23 */ /* 0x002fce0008010802 */
[----:B------:R1:W4:Y:S01]  /*65b0*/  MUFU.EX2 R210, R4 ;  /* 0x0000000400d27308 */ /* 0x0003220000000800 */
[----:B---3--:R-:W-:-:S07]  /*65c0*/  FFMA.FTZ R3, R57, UR19, -R2 ;  /* 0x0000001339037c23 */ /* 0x008fce0008010802 */
[----:B------:R3:W2:Y:S01]  /*65d0*/  MUFU.EX2 R138, R3 ;  /* 0x00000003008a7308 */ /* 0x0006a20000000800 */
[----:B-1----:R-:W-:Y:S01]  /*65e0*/  FFMA.FTZ R4, R55, UR19, -R2 ;  /* 0x0000001337047c23 */ /* 0x002fe20008010802 */
[----:B----4-:R-:W-:-:S06]  /*65f0*/  F2FP.BF16.F32.PACK_AB R12, R210, R207 ;  /* 0x000000cfd20c723e */ /* 0x010fcc00000010ff */
[----:B------:R1:W-:Y:S01]  /*6600*/  MUFU.EX2 R239, R4 ;  /* 0x0000000400ef7308 */ /* 0x0003e20000000800 */
[----:B---3--:R-:W-:Y:S01]  /*6610*/  FFMA.FTZ R3, R63, UR19, -R0 ;  /* 0x000000133f037c23 */ /* 0x008fe20008010800 */
[----:B--2---:R-:W-:-:S06]  /*6620*/  F2FP.BF16.F32.PACK_AB R6, R138, R186 ;  /* 0x000000ba8a06723e */ /* 0x004fcc00000010ff */
[----:B------:R2:W-:Y:S01]  /*6630*/  MUFU.EX2 R233, R3 ;  /* 0x0000000300e97308 */ /* 0x0005e20000000800 */
[----:B-1----:R-:W-:Y:S02]  /*6640*/  FFMA.FTZ R4, R53, UR19, -R2 ;  /* 0x0000001335047c23 */ /* 0x002fe40008010802 */
[----:B------:R-:W1:Y:S05]  /*6650*/  LDSM.16.MT88.4 R52, [R225+0xc000] ;  /* 0x00c00000e134783b */ /* 0x000e6a0000004200 */
[----:B------:R3:W4:Y:S01]  /*6660*/  MUFU.EX2 R23, R4 ;  /* 0x0000000400177308 */ /* 0x0007220000000800 */
[----:B--2---:R-:W-:-:S07]  /*6670*/  FFMA.FTZ R3, R88, UR19, -R0 ;  /* 0x0000001358037c23 */ /* 0x004fce0008010800 */
[----:B------:R2:W-:Y:S01]  /*6680*/  MUFU.EX2 R235, R3 ;  /* 0x0000000300eb7308 */ /* 0x0005e20000000800 */
[----:B---3--:R-:W-:Y:S01]  /*6690*/  FFMA.FTZ R4, R46, UR19, -R2 ;  /* 0x000000132e047c23 */ /* 0x008fe20008010802 */
[----:B----4-:R-:W-:-:S06]  /*66a0*/  F2FP.BF16.F32.PACK_AB R14, R23, R239 ;  /* 0x000000ef170e723e */ /* 0x010fcc00000010ff */
[----:B------:R3:W-:Y:S01]  /*66b0*/  MUFU.EX2 R22, R4 ;  /* 0x0000000400167308 */ /* 0x0007e20000000800 */
[----:B--2---:R-:W-:Y:S02]  /*66c0*/  FFMA.FTZ R3, R89, UR19, -R0 ;  /* 0x0000001359037c23 */ /* 0x004fe40008010800 */
[----:B------:R-:W-:Y:S05]  /*66d0*/  LDSM.16.MT88.4 R88, [R227+0xe800] ;  /* 0x00e80000e358783b */ /* 0x000fea0000004200 */
[----:B------:R-:W2:Y:S01]  /*66e0*/  MUFU.EX2 R135, R3 ;  /* 0x0000000300877308 */ /* 0x000ea20000000800 */
[----:B---3--:R-:W-:Y:S01]  /*66f0*/  FFMA.FTZ R4, R45, UR19, -R2 ;  /* 0x000000132d047c23 */ /* 0x008fe20008010802 */
[----:B-1----:R-:W-:Y:S01]  /*6700*/  HMMA.16816.F32.BF16 R120, R16, R52, RZ ;  /* 0x000000341078723c */ /* 0x002fe200000418ff */
[----:B------:R-:W-:Y:S05]  /*6710*/  LDSM.16.MT88.4 R44, [R227+0xc800] ;  /* 0x00c80000e32c783b */ /* 0x000fea0000004200 */
[----:B------:R1:W-:Y:S01]  /*6720*/  MUFU.EX2 R232, R4 ;  /* 0x0000000400e87308 */ /* 0x0003e20000000800 */
[----:B--2---:R-:W-:Y:S01]  /*6730*/  F2FP.BF16.F32.PACK_AB R7, R135, R235 ;  /* 0x000000eb8707723e */ /* 0x004fe200000010ff */
[----:B------:R-:W-:-:S06]  /*6740*/  FFMA.FTZ R3, R216, UR19, -R21 ;  /* 0x00000013d8037c23 */ /* 0x000fcc0008010815 */
[----:B------:R2:W-:Y:S01]  /*6750*/  MUFU.EX2 R137, R3 ;  /* 0x0000000300897308 */ /* 0x0005e20000000800 */
[--C-:B-1----:R-:W-:Y:S02]  /*6760*/  FFMA.FTZ R4, R29, UR19, -R0.reuse ;  /* 0x000000131d047c23 */ /* 0x102fe40008010800 */
[----:B------:R-:W-:Y:S05]  /*6770*/  LDSM.16.MT88.4 R28, [R228+0xe800] ;  /* 0x00e80000e41c783b */ /* 0x000fea0000004200 */
[----:B------:R1:W-:Y:S01]  /*6780*/  MUFU.EX2 R231, R4 ;  /* 0x0000000400e77308 */ /* 0x0003e20000000800 */
[----:B--2---:R-:W-:Y:S01]  /*6790*/  FFMA.FTZ R3, R193, UR19, -R21 ;  /* 0x00000013c1037c23 */ /* 0x004fe20008010815 */
[----:B-1----:R-:W-:-:S06]  /*67a0*/  FFMA.FTZ R4, R59, UR19, -R0 ;  /* 0x000000133b047c23 */ /* 0x002fcc0008010800 */
[----:B------:R1:W2:Y:S02]  /*67b0*/  MUFU.EX2 R230, R4 ;  /* 0x0000000400e67308 */ /* 0x0002a40000000800 */
[----:B-1----:R-:W-:Y:S01]  /*67c0*/  FFMA.FTZ R4, R60, UR19, -R0 ;  /* 0x000000133c047c23 */ /* 0x002fe20008010800 */
[----:B--2---:R-:W-:-:S05]  /*67d0*/  F2FP.BF16.F32.PACK_AB R13, R230, R231 ;  /* 0x000000e7e60d723e */ /* 0x004fca00000010ff */
[----:B------:R1:W-:Y:S02]  /*67e0*/  MUFU.EX2 R132, R4 ;  /* 0x0000000400847308 */ /* 0x0003e40000000800 */
[--C-:B-1----:R-:W-:Y:S02]  /*67f0*/  FFMA.FTZ R4, R58, UR19, -R0.reuse ;  /* 0x000000133a047c23 */ /* 0x102fe40008010800 */
[----:B------:R-:W-:Y:S04]  /*6800*/  LDSM.16.MT88.4 R56, [R228+0xe000] ;  /* 0x00e00000e438783b */ /* 0x000fe80000004200 */
[----:B------:R1:W2:Y:S02]  /*6810*/  MUFU.EX2 R8, R4 ;  /* 0x0000000400087308 */ /* 0x0002a40000000800 */
[----:B-1----:R-:W-:Y:S01]  /*6820*/  FFMA.FTZ R4, R61, UR19, -R0 ;  /* 0x000000133d047c23 */ /* 0x002fe20008010800 */
[----:B--2---:R-:W-:Y:S01]  /*6830*/  F2FP.BF16.F32.PACK_AB R15, R8, R132 ;  /* 0x00000084080f723e */ /* 0x004fe200000010ff */
[----:B------:R-:W1:Y:S04]  /*6840*/  LDSM.16.MT88.4 R60, [R227+0xe000] ;  /* 0x00e00000e33c783b */ /* 0x000e680000004200 */
[----:B------:R2:W3:Y:S01]  /*6850*/  MUFU.EX2 R27, R4 ;  /* 0x00000004001b7308 */ /* 0x0004e20000000800 */
[----:B------:R4:W-:Y:S01]  /*6860*/  STL [R1+0x30], R8 ;  /* 0x0000300801007387 */ /* 0x0009e20000100800 */
[C---:B------:R-:W-:Y:S03]  /*6870*/  HMMA.16816.F32.BF16 R116, R12.reuse, R52, RZ ;  /* 0x000000340c74723c */ /* 0x040fe600000418ff */
[----:B------:R1:W-:Y:S03]  /*6880*/  STL [R1+0xe0], R25 ;  /* 0x0000e01901007387 */ /* 0x0003e60000100800 */
[C---:B------:R-:W-:Y:S06]  /*6890*/  HMMA.16816.F32.BF16 R108, R12.reuse, R32, RZ ;  /* 0x000000200c6c723c */ /* 0x040fec00000418ff */
[----:B------:R-:W-:Y:S01]  /*68a0*/  HMMA.16816.F32.BF16 R104, R12, R76, RZ ;  /* 0x0000004c0c68723c */ /* 0x000fe200000418ff */
[----:B--2---:R-:W-:-:S02]  /*68b0*/  F2FP.BF16.F32.PACK_AB R4, R232, R22 ;  /* 0x00000016e804723e */ /* 0x004fc400000010ff */
[----:B---3--:R-:W-:-:S03]  /*68c0*/  F2FP.BF16.F32.PACK_AB R5, R233, R27 ;  /* 0x0000001be905723e */ /* 0x008fc600000010ff */
[----:B------:R-:W-:Y:S01]  /*68d0*/  HMMA.16816.F32.BF16 R100, R12, R68, RZ ;  /* 0x000000440c64723c */ /* 0x000fe200000418ff */
[----:B----4-:R-:W-:-:S05]  /*68e0*/  F2FP.BF16.F32.PACK_AB R8, R205, R237 ;  /* 0x000000edcd08723e */ /* 0x010fca00000010ff */
[----:B------:R-:W-:Y:S01]  /*68f0*/  HMMA.16816.F32.BF16 R164, R4, R84, R116 ;  /* 0x0000005404a4723c */ /* 0x000fe20000041874 */
[----:B-1----:R-:W-:-:S05]  /*6900*/  IMAD.MOV.U32 R25, RZ, RZ, R95 ;  /* 0x000000ffff197224 */ /* 0x002fca00078e005f */
[----:B------:R-:W-:Y:S06]  /*6910*/  HMMA.16816.F32.BF16 R92, R12, R64, RZ ;  /* 0x000000400c5c723c */ /* 0x000fec00000418ff */
[----:B------:R-:W-:Y:S06]  /*6920*/  HMMA.16816.F32.BF16 R176, R8, R80, R112 ;  /* 0x0000005008b0723c */ /* 0x000fec0000041870 */
[C---:B------:R-:W-:Y:S06]  /*6930*/  HMMA.16816.F32.BF16 R116, R12.reuse, R60, RZ ;  /* 0x0000003c0c74723c */ /* 0x040fec00000418ff */
[----:B------:R-:W-:Y:S06]  /*6940*/  HMMA.16816.F32.BF16 R112, R12, R62, RZ ;  /* 0x0000003e0c70723c */ /* 0x000fec00000418ff */
[----:B------:R-:W-:Y:S06]  /*6950*/  HMMA.16816.F32.BF16 R244, R4, R36, R92 ;  /* 0x0000002404f4723c */ /* 0x000fec000004185c */
[----:B------:R-:W-:Y:S06]  /*6960*/  HMMA.16816.F32.BF16 R92, R16, R56, RZ ;  /* 0x00000038105c723c */ /* 0x000fec00000418ff */
[----:B------:R-:W-:Y:S06]  /*6970*/  HMMA.16816.F32.BF16 R172, R4, R80, R108 ;  /* 0x0000005004ac723c */ /* 0x000fec000004186c */
[----:B------:R-:W-:Y:S01]  /*6980*/  HMMA.16816.F32.BF16 R160, R8, R84, R120 ;  /* 0x0000005408a0723c */ /* 0x000fe20000041878 */
[----:B------:R-:W-:Y:S01]  /*6990*/  MOV R81, R127 ;  /* 0x0000007f00517202 */ /* 0x000fe20000000f00 */
[----:B------:R-:W-:-:S04]  /*69a0*/  IMAD.MOV.U32 R80, RZ, RZ, R124 ;  /* 0x000000ffff507224 */ /* 0x000fc800078e007c */
[----:B------:R-:W-:Y:S01]  /*69b0*/  HMMA.16816.F32.BF16 R96, R12, R72, RZ ;  /* 0x000000480c60723c */ /* 0x000fe200000418ff */
[----:B------:R-:W-:Y:S01]  /*69c0*/  MOV R84, R203 ;  /* 0x000000cb00547202 */ /* 0x000fe20000000f00 */
[----:B------:R-:W-:-:S04]  /*69d0*/  IMAD.MOV.U32 R85, RZ, RZ, R204 ;  /* 0x000000ffff557224 */ /* 0x000fc800078e00cc */
[C---:B------:R-:W-:Y:S06]  /*69e0*/  HMMA.16816.F32.BF16 R124, R12.reuse, R56, RZ ;  /* 0x000000380c7c723c */ /* 0x040fec00000418ff */
[----:B------:R-:W-:Y:S01]  /*69f0*/  HMMA.16816.F32.BF16 R156, R12, R54, RZ ;  /* 0x000000360c9c723c */ /* 0x000fe200000418ff */
[----:B------:R-:W-:Y:S01]  /*6a00*/  MOV R57, R207 ;  /* 0x000000cf00397202 */ /* 0x000fe20000000f00 */
[----:B------:R-:W-:-:S04]  /*6a10*/  IMAD.MOV.U32 R56, RZ, RZ, R208 ;  /* 0x000000ffff387224 */ /* 0x000fc800078e00d0 */
[C---:B------:R-:W-:Y:S06]  /*6a20*/  HMMA.16816.F32.BF16 R152, R12.reuse, R34, RZ ;  /* 0x000000220c98723c */ /* 0x040fec00000418ff */
[C---:B------:R-:W-:Y:S06]  /*6a30*/  HMMA.16816.F32.BF16 R148, R12.reuse, R78, RZ ;  /* 0x0000004e0c94723c */ /* 0x040fec00000418ff */
        /* <DEDUP_REMOVED lines=8> */
[C---:B------:R-:W-:Y:S06]  /*6ac0*/  HMMA.16816.F32.BF16 R220, R4.reuse, R88, R116 ;  /* 0x0000005804dc723c */ /* 0x040fec0000041874 */
[C---:B------:R-:W-:Y:S06]  /*6ad0*/  HMMA.16816.F32.BF16 R116, R4.reuse, R90, R112 ;  /* 0x0000005a0474723c */ /* 0x040fec0000041870 */
[----:B------:R-:W-:Y:S06]  /*6ae0*/  HMMA.16816.F32.BF16 R188, R4, R48, R104 ;  /* 0x0000003004bc723c */ /* 0x000fec0000041868 */
[----:B------:R-:W-:Y:S06]  /*6af0*/  HMMA.16816.F32.BF16 R112, R8, R28, R92 ;  /* 0x0000001c0870723c */ /* 0x000fec000004185c */
[C---:B------:R-:W-:Y:S06]  /*6b00*/  HMMA.16816.F32.BF16 R104, R16.reuse, R68, RZ ;  /* 0x000000441068723c */ /* 0x040fec00000418ff */
[C---:B------:R-:W-:Y:S06]  /*6b10*/  HMMA.16816.F32.BF16 R92, R16.reuse, R54, RZ ;  /* 0x00000036105c723c */ /* 0x040fec00000418ff */
[C---:B------:R-:W-:Y:S06]  /*6b20*/  HMMA.16816.F32.BF16 R52, R16.reuse, R34, RZ ;  /* 0x000000221034723c */ /* 0x040fec00000418ff */
[C---:B------:R-:W-:Y:S06]  /*6b30*/  HMMA.16816.F32.BF16 R68, R16.reuse, R70, RZ ;  /* 0x000000461044723c */ /* 0x040fec00000418ff */
[----:B------:R-:W-:Y:S06]  /*6b40*/  HMMA.16816.F32.BF16 R32, R16, R74, RZ ;  /* 0x0000004a1020723c */ /* 0x000fec00000418ff */
[----:B------:R-:W-:Y:S01]  /*6b50*/  HMMA.16816.F32.BF16 R240, R4, R28, R124 ;  /* 0x0000001c04f0723c */ /* 0x000fe2000004187c */
[----:B------:R-:W-:Y:S01]  /*6b60*/  IMAD.MOV.U32 R75, RZ, RZ, R136 ;  /* 0x000000ffff4b7224 */ /* 0x000fe200078e0088 */
[----:B------:R-:W-:-:S04]  /*6b70*/  MOV R74, R237 ;  /* 0x000000ed004a7202 */ /* 0x000fc80000000f00 */
[----:B------:R-:W-:Y:S06]  /*6b80*/  HMMA.16816.F32.BF16 R124, R8, R88, R12 ;  /* 0x00000058087c723c */ /* 0x000fec000004180c */
[----:B------:R-:W-:Y:S01]  /*6b90*/  HMMA.16816.F32.BF16 R12, R16, R66, RZ ;  /* 0x00000042100c723c */ /* 0x000fe200000418ff */
[----:B------:R1:W-:Y:S05]  /*6ba0*/  MUFU.EX2 R67, R3 ;  /* 0x0000000300437308 */ /* 0x0003ea0000000800 */
[----:B------:R-:W-:Y:S01]  /*6bb0*/  HMMA.16816.F32.BF16 R168, R4, R82, R152 ;  /* 0x0000005204a8723c */ /* 0x000fe20000041898 */
[----:B------:R-:W-:-:S05]  /*6bc0*/  IMAD.MOV.U32 R66, RZ, RZ, R133 ;  /* 0x000000ffff427224 */ /* 0x000fca00078e0085 */
[----:B------:R-:W-:Y:S01]  /*6bd0*/  HMMA.16816.F32.BF16 R108, R8, R48, R108 ;  /* 0x00000030086c723c */ /* 0x000fe2000004186c */
[----:B------:R-:W-:Y:S01]  /*6be0*/  MOV R155, R187 ;  /* 0x000000bb009b7202 */ /* 0x000fe20000000f00 */
[----:B------:R-:W-:Y:S01]  /*6bf0*/  IMAD.MOV.U32 R154, RZ, RZ, R186 ;  /* 0x000000ffff9a7224 */ /* 0x000fe200078e00ba */
[----:B------:R-:W-:Y:S01]  /*6c00*/  MOV R153, R184 ;  /* 0x000000b800997202 */ /* 0x000fe20000000f00 */
[----:B------:R-:W-:Y:S02]  /*6c10*/  IMAD.MOV.U32 R152, RZ, RZ, R185 ;  /* 0x000000ffff987224 */ /* 0x000fe400078e00b9 */
[----:B-1----:R-:W-:Y:S01]  /*6c20*/  FFMA.FTZ R3, R192, UR19, -R21 ;  /* 0x00000013c0037c23 */ /* 0x002fe20008010815 */
[C---:B------:R-:W-:Y:S01]  /*6c30*/  HMMA.16816.F32.BF16 R184, R4.reuse, R50, R148 ;  /* 0x0000003204b8723c */ /* 0x040fe20000041894 */
[----:B------:R-:W-:Y:S02]  /*6c40*/  MOV R49, R25 ;  /* 0x0000001900317202 */ /* 0x000fe40000000f00 */
[----:B------:R1:W2:Y:S03]  /*6c50*/  MUFU.EX2 R148, R3 ;  /* 0x0000000300947308 */ /* 0x0002a60000000800 */
[----:B------:R-:W-:Y:S01]  /*6c60*/  HMMA.16816.F32.BF16 R212, R4, R44, R100 ;  /* 0x0000002c04d4723c */ /* 0x000fe20000041864 */
[----:B------:R-:W-:Y:S01]  /*6c70*/  MOV R149, R27 ;  /* 0x0000001b00957202 */ /* 0x000fe20000000f00 */
[----:B------:R-:W-:Y:S01]  /*6c80*/  IMAD.MOV.U32 R27, RZ, RZ, R200 ;  /* 0x000000ffff1b7224 */ /* 0x000fe200078e00c8 */
[----:B------:R-:W-:Y:S01]  /*6c90*/  MOV R151, R211 ;  /* 0x000000d300977202 */ /* 0x000fe20000000f00 */
[----:B------:R-:W-:-:S02]  /*6ca0*/  IMAD.MOV.U32 R150, RZ, RZ, R135 ;  /* 0x000000ffff967224 */ /* 0x000fc400078e0087 */
[----:B------:R-:W-:Y:S06]  /*6cb0*/  HMMA.16816.F32.BF16 R100, R16, R72, RZ ;  /* 0x000000481064723c */ /* 0x000fec00000418ff */
[----:B------:R-:W-:Y:S01]  /*6cc0*/  HMMA.16816.F32.BF16 R104, R8, R44, R104 ;  /* 0x0000002c0868723c */ /* 0x000fe20000041868 */
[----:B------:R-:W-:Y:S02]  /*6cd0*/  IMAD.MOV.U32 R72, RZ, RZ, R202 ;  /* 0x000000ffff487224 */ /* 0x000fe400078e00ca */
[----:B-1----:R-:W-:Y:S01]  /*6ce0*/  FFMA.FTZ R3, R139, UR19, -R21 ;  /* 0x000000138b037c23 */ /* 0x002fe20008010815 */
[----:B------:R-:W-:-:S02]  /*6cf0*/  MOV R139, R27 ;  /* 0x0000001b008b7202 */ /* 0x000fc40000000f00 */
[----:B------:R-:W-:Y:S01]  /*6d00*/  MOV R73, R201 ;  /* 0x000000c900497202 */ /* 0x000fe20000000f00 */
[----:B------:R1:W-:Y:S01]  /*6d10*/  MUFU.EX2 R48, R3 ;  /* 0x0000000300307308 */ /* 0x0003e20000000800 */
[-C--:B------:R-:W-:Y:S06]  /*6d20*/  HMMA.16816.F32.BF16 R200, R4, R46.reuse, R144 ;  /* 0x0000002e04c8723c */ /* 0x080fec0000041890 */
[C---:B------:R-:W-:Y:S06]  /*6d30*/  HMMA.16816.F32.BF16 R68, R8.reuse, R46, R68 ;  /* 0x0000002e0844723c */ /* 0x040fec0000041844 */
[----:B------:R-:W-:Y:S01]  /*6d40*/  HMMA.16816.F32.BF16 R44, R8, R42, R32 ;  /* 0x0000002a082c723c */ /* 0x000fe20000041820 */
[----:B-1----:R-:W-:-:S05]  /*6d50*/  FFMA.FTZ R3, R197, UR19, -R20 ;  /* 0x00000013c5037c23 */ /* 0x002fca0008010814 */
[----:B------:R-:W-:Y:S01]  /*6d60*/  HMMA.16816.F32.BF16 R248, R4, R40, R96 ;  /* 0x0000002804f8723c */ /* 0x000fe20000041860 */
[----:B------:R1:W-:Y:S05]  /*6d70*/  MUFU.EX2 R27, R3 ;  /* 0x00000003001b7308 */ /* 0x0003ea0000000800 */
[----:B------:R-:W-:Y:S06]  /*6d80*/  HMMA.16816.F32.BF16 R96, R16, R64, RZ ;  /* 0x000000401060723c */ /* 0x000fec00000418ff */
[----:B------:R-:W-:Y:S01]  /*6d90*/  HMMA.16816.F32.BF16 R156, R4, R86, R156 ;  /* 0x00000056049c723c */ /* 0x000fe2000004189c */
[----:B------:R-:W-:Y:S01]  /*6da0*/  IMAD.MOV.U32 R64, RZ, RZ, R206 ;  /* 0x000000ffff407224 */ /* 0x000fe200078e00ce */
[----:B------:R-:W-:-:S04]  /*6db0*/  MOV R65, R205 ;  /* 0x000000cd00417202 */ /* 0x000fc80000000f00 */
[----:B------:R-:W-:Y:S01]  /*6dc0*/  HMMA.16816.F32.BF16 R204, R4, R38, R128 ;  /* 0x0000002604cc723c */ /* 0x000fe20000041880 */
[----:B-1----:R-:W-:-:S04]  /*6dd0*/  FFMA.FTZ R3, R194, UR19, -R20 ;  /* 0x00000013c2037c23 */ /* 0x002fc80008010814 */
[----:B------:R1:W3:Y:S01]  /*6de0*/  MUFU.EX2 R33, R3 ;  /* 0x0000000300217308 */ /* 0x0002e20000000800 */
[----:B------:R-:W-:Y:S06]  /*6df0*/  HMMA.16816.F32.BF16 R208, R4, R42, R140 ;  /* 0x0000002a04d0723c */ /* 0x000fec000004188c */
[----:B------:R-:W-:Y:S01]  /*6e00*/  HMMA.16816.F32.BF16 R96, R8, R36, R96 ;  /* 0x000000240860723c */ /* 0x000fe20000041860 */
[----:B------:R-:W-:Y:S01]  /*6e10*/  MOV R143, R149 ;  /* 0x00000095008f7202 */ /* 0x000fe20000000f00 */
[----:B------:R-:W-:Y:S01]  /*6e20*/  IMAD.MOV.U32 R142, RZ, RZ, R150 ;  /* 0x000000ffff8e7224 */ /* 0x000fe200078e0096 */
[----:B------:R-:W-:Y:S01]  /*6e30*/  MOV R141, R151 ;  /* 0x00000097008d7202 */ /* 0x000fe20000000f00 */
[----:B------:R-:W-:-:S02]  /*6e40*/  IMAD.MOV.U32 R140, RZ, RZ, R152 ;  /* 0x000000ffff8c7224 */ /* 0x000fc400078e0098 */
[----:B------:R-:W-:Y:S01]  /*6e50*/  HMMA.16816.F32.BF16 R36, R8, R38, R12 ;  /* 0x000000260824723c */ /* 0x000fe2000004180c */
[----:B------:R-:W4:Y:S01]  /*6e60*/  LDSM.16.MT88.4 R12, [R225+0xd000] ;  /* 0x00d00000e10c783b */ /* 0x000f220000004200 */
[----:B-1----:R-:W-:-:S04]  /*6e70*/  FFMA.FTZ R3, R181, UR19, -R20 ;  /* 0x00000013b5037c23 */ /* 0x002fc80008010814 */
[----:B------:R-:W-:Y:S01]  /*6e80*/  HMMA.16816.F32.BF16 R128, R4, R30, R120 ;  /* 0x0000001e0480723c */ /* 0x000fe20000041878 */
[----:B------:R1:W-:Y:S05]  /*6e90*/  MUFU.EX2 R135, R3 ;  /* 0x0000000300877308 */ /* 0x0003ea0000000800 */
[----:B------:R-:W-:Y:S01]  /*6ea0*/  HMMA.16816.F32.BF16 R76, R16, R78, RZ ;  /* 0x0000004e104c723c */ /* 0x000fe200000418ff */
[----:B------:R-:W-:Y:S01]  /*6eb0*/  IMAD.MOV.U32 R120, RZ, RZ, R81 ;  /* 0x000000ffff787224 */ /* 0x000fe200078e0051 */
[----:B------:R-:W-:Y:S01]  /*6ec0*/  MOV R123, R153 ;  /* 0x00000099007b7202 */ /* 0x000fe20000000f00 */
[----:B------:R-:W-:Y:S01]  /*6ed0*/  IMAD.MOV.U32 R122, RZ, RZ, R154 ;  /* 0x000000ffff7a7224 */ /* 0x000fe200078e009a */
[----:B------:R-:W-:-:S02]  /*6ee0*/  MOV R121, R155 ;  /* 0x0000009b00797202 */ /* 0x000fc40000000f00 */
[C---:B------:R-:W-:Y:S06]  /*6ef0*/  HMMA.16816.F32.BF16 R4, R16.reuse, R58, RZ ;  /* 0x0000003a1004723c */ /* 0x040fec00000418ff */
[----:B------:R-:W-:Y:S01]  /*6f00*/  HMMA.16816.F32.BF16 R16, R16, R62, RZ ;  /* 0x0000003e1010723c */ /* 0x000fe200000418ff */
[----:B-1----:R-:W-:Y:S01]  /*6f10*/  FFMA.FTZ R3, R134, UR19, -R20 ;  /* 0x0000001386037c23 */ /* 0x002fe20008010814 */
[----:B--2---:R-:W-:Y:S01]  /*6f20*/  IMAD.MOV.U32 R134, RZ, RZ, R148 ;  /* 0x000000ffff867224 */ /* 0x004fe200078e0094 */
[----:B------:R-:W-:Y:S01]  /*6f30*/  MOV R59, R122 ;  /* 0x0000007a003b7202 */ /* 0x000fe20000000f00 */
[----:B------:R-:W-:Y:S01]  /*6f40*/  IMAD.MOV.U32 R58, RZ, RZ, R121 ;  /* 0x000000ffff3a7224 */ /* 0x000fe200078e0079 */
[----:B------:R1:W2:Y:S01]  /*6f50*/  MUFU.EX2 R25, R3 ;  /* 0x0000000300197308 */ /* 0x0002a20000000800 */
[C---:B------:R-:W-:Y:S01]  /*6f60*/  HMMA.16816.F32.BF16 R92, R8.reuse, R86, R92 ;  /* 0x00000056085c723c */ /* 0x040fe2000004185c */
[----:B------:R-:W-:Y:S01]  /*6f70*/  IMAD.MOV.U32 R62, RZ, RZ, R49 ;  /* 0x000000ffff3e7224 */ /* 0x000fe200078e0031 */
[----:B------:R-:W-:Y:S01]  /*6f80*/  MOV R63, R120 ;  /* 0x00000078003f7202 */ /* 0x000fe20000000f00 */
[----:B------:R-:W-:Y:S01]  /*6f90*/  IMAD.MOV.U32 R49, RZ, RZ, R141 ;  /* 0x000000ffff317224 */ /* 0x000fe200078e008d */
[----:B------:R-:W-:Y:S01]  /*6fa0*/  MOV R120, R142 ;  /* 0x0000008e00787202 */ /* 0x000fe20000000f00 */
[----:B------:R-:W-:Y:S01]  /*6fb0*/  IMAD.MOV.U32 R121, RZ, RZ, R143 ;  /* 0x000000ffff797224 */ /* 0x000fe200078e008f */
[----:B------:R-:W-:Y:S01]  /*6fc0*/  HMMA.16816.F32.BF16 R100, R8, R40, R100 ;  /* 0x000000280864723c */ /* 0x000fe20000041864 */
[----:B------:R-:W-:-:S02]  /*6fd0*/  MOV R122, R60 ;  /* 0x0000003c007a7202 */ /* 0x000fc40000000f00 */
[----:B------:R-:W-:Y:S02]  /*6fe0*/  MOV R60, R56 ;  /* 0x00000038003c7202 */ /* 0x000fe40000000f00 */
[----:B------:R-:W-:Y:S01]  /*6ff0*/  MOV R56, R64 ;  /* 0x0000004000387202 */ /* 0x000fe20000000f00 */
[----:B------:R-:W-:Y:S01]  /*7000*/  HMMA.16816.F32.BF16 R52, R8, R82, R52 ;  /* 0x000000520834723c */ /* 0x000fe20000041834 */
[----:B------:R-:W-:Y:S01]  /*7010*/  MOV R64, R72 ;  /* 0x0000004800407202 */ /* 0x000fe20000000f00 */
[----:B-1----:R-:W-:-:S04]  /*7020*/  FFMA.FTZ R3, R198, UR19, -R2 ;  /* 0x00000013c6037c23 */ /* 0x002fc80008010802 */
[----:B------:R-:W-:Y:S01]  /*7030*/  HMMA.16816.F32.BF16 R76, R8, R50, R76 ;  /* 0x00000032084c723c */ /* 0x000fe2000004184c */
[----:B------:R-:W-:Y:S01]  /*7040*/  MOV R82, R58 ;  /* 0x0000003a00527202 */ /* 0x000fe20000000f00 */
[----:B------:R1:W-:Y:S01]  /*7050*/  MUFU.EX2 R136, R3 ;  /* 0x0000000300887308 */ /* 0x0003e20000000800 */
[----:B------:R-:W-:-:S03]  /*7060*/  MOV R83, R121 ;  /* 0x0000007900537202 */ /* 0x000fc60000000f00 */
[C---:B------:R-:W-:Y:S01]  /*7070*/  HMMA.16816.F32.BF16 R40, R8.reuse, R30, R4 ;  /* 0x0000001e0828723c */ /* 0x040fe20000041804 */
[----:B------:R-:W4:Y:S05]  /*7080*/  LDSM.16.MT88.4 R28, [R226+0xd000] ;  /* 0x00d00000e21c783b */ /* 0x000f2a0000004200 */
[----:B------:R-:W-:Y:S01]  /*7090*/  HMMA.16816.F32.BF16 R88, R8, R90, R16 ;  /* 0x0000005a0858723c */ /* 0x000fe20000041810 */
[----:B------:R-:W4:Y:S01]  /*70a0*/  LDSM.16.MT88.4 R16, [R228+0xd000] ;  /* 0x00d00000e410783b */ /* 0x000f220000004200 */
[----:B-1----:R-:W-:-:S05]  /*70b0*/  FFMA.FTZ R3, R196, UR19, -R2 ;  /* 0x00000013c4037c23 */ /* 0x002fca0008010802 */
[----:B------:R-:W-:Y:S02]  /*70c0*/  F2FP.BF16.F32.PACK_AB R8, R67, R137 ;  /* 0x000000894308723e */ /* 0x000fe400000010ff */
[----:B---3--:R-:W-:Y:S01]  /*70d0*/  F2FP.BF16.F32.PACK_AB R9, R33, R27 ;  /* 0x0000001b2109723e */ /* 0x008fe200000010ff */
[----:B------:R1:W3:Y:S01]  /*70e0*/  MUFU.EX2 R34, R3 ;  /* 0x0000000300227308 */ /* 0x0002e20000000800 */
[----:B------:R-:W-:Y:S02]  /*70f0*/  F2FP.BF16.F32.PACK_AB R10, R48, R134 ;  /* 0x00000086300a723e */ /* 0x000fe400000010ff */
[----:B--2---:R-:W-:-:S07]  /*7100*/  F2FP.BF16.F32.PACK_AB R11, R25, R135 ;  /* 0x00000087190b723e */ /* 0x004fce00000010ff */
[C---:B----4-:R-:W-:Y:S06]  /*7110*/  HMMA.16816.F32.BF16 R148, R8.reuse, R12, R160 ;  /* 0x0000000c0894723c */ /* 0x050fec00000418a0 */
[----:B------:R-:W-:Y:S01]  /*7120*/  HMMA.16816.F32.BF16 R92, R8, R14, R92 ;  /* 0x0000000e085c723c */ /* 0x000fe2000004185c */
[----:B-1----:R-:W-:Y:S01]  /*7130*/  FFMA.FTZ R3, R183, UR19, -R2 ;  /* 0x00000013b7037c23 */ /* 0x002fe20008010802 */
[----:B---3--:R-:W-:-:S03]  /*7140*/  F2FP.BF16.F32.PACK_AB R4, R34, R136 ;  /* 0x000000882204723e */ /* 0x008fc600000010ff */
[----:B------:R1:W-:Y:S01]  /*7150*/  MUFU.EX2 R32, R3 ;  /* 0x0000000300207308 */ /* 0x0003e20000000800 */
[C---:B------:R-:W-:Y:S06]  /*7160*/  HMMA.16816.F32.BF16 R52, R8.reuse, R30, R52 ;  /* 0x0000001e0834723c */ /* 0x040fec0000041834 */
[----:B------:R-:W-:Y:S01]  /*7170*/  HMMA.16816.F32.BF16 R76, R8, R18, R76 ;  /* 0x00000012084c723c */ /* 0x000fe2000004184c */
[----:B-1----:R-:W-:-:S04]  /*7180*/  FFMA.FTZ R3, R180, UR19, -R2 ;  /* 0x00000013b4037c23 */ /* 0x002fc80008010802 */
        /* <DEDUP_REMOVED lines=9> */
[----:B-1----:R-:W-:Y:S02]  /*7220*/  FFMA.FTZ R3, R182, UR19, -R0 ;  /* 0x00000013b6037c23 */ /* 0x002fe40008010800 */
[----:B------:R-:W-:Y:S04]  /*7230*/  HMMA.16816.F32.BF16 R180, R8, R16, R108 ;  /* 0x0000001008b4723c */ /* 0x000fe8000004186c */
[----:B------:R-:W1:Y:S02]  /*7240*/  MUFU.EX2 R81, R3 ;  /* 0x0000000300517308 */ /* 0x000e640000000800 */
[----:B-1----:R-:W-:Y:S01]  /*7250*/  F2FP.BF16.F32.PACK_AB R7, R81, R237 ;  /* 0x000000ed5107723e */ /* 0x002fe200000010ff */
[----:B------:R-:W-:-:S04]  /*7260*/  IMAD.MOV.U32 R3, RZ, RZ, R63 ;  /* 0x000000ffff037224 */ /* 0x000fc800078e003f */
[----:B------:R-:W-:Y:S02]  /*7270*/  FFMA.FTZ R3, R3, UR19, -R21 ;  /* 0x0000001303037c23 */ /* 0x000fe40008010815 */
[C---:B------:R-:W-:Y:S06]  /*7280*/  HMMA.16816.F32.BF16 R144, R4.reuse, R12, R164 ;  /* 0x0000000c0490723c */ /* 0x040fec00000418a4 */
[----:B------:R-:W-:Y:S01]  /*7290*/  HMMA.16816.F32.BF16 R152, R4, R14, R156 ;  /* 0x0000000e0498723c */ /* 0x000fe2000004189c */
[----:B------:R-:W1:Y:S05]  /*72a0*/  LDSM.16.MT88.4 R12, [R227+0xd000] ;  /* 0x00d00000e30c783b */ /* 0x000e6a0000004200 */
[----:B------:R-:W-:Y:S01]  /*72b0*/  HMMA.16816.F32.BF16 R164, R8, R28, R176 ;  /* 0x0000001c08a4723c */ /* 0x000fe200000418b0 */
[----:B------:R-:W-:Y:S01]  /*72c0*/  IMAD.MOV.U32 R158, RZ, RZ, R48 ;  /* 0x000000ffff9e7224 */ /* 0x000fe200078e0030 */
[----:B------:R-:W-:Y:S01]  /*72d0*/  MOV R159, R32 ;  /* 0x00000020009f7202 */ /* 0x000fe20000000f00 */
[----:B------:R-:W-:-:S03]  /*72e0*/  IMAD.MOV.U32 R157, RZ, RZ, R122 ;  /* 0x000000ffff9d7224 */ /* 0x000fc600078e007a */
[C---:B------:R-:W-:Y:S06]  /*72f0*/  HMMA.16816.F32.BF16 R160, R4.reuse, R28, R172 ;  /* 0x0000001c04a0723c */ /* 0x040fec00000418ac */
        /* <DEDUP_REMOVED lines=11> */
[----:B------:R-:W-:Y:S01]  /*73b0*/  MOV R191, R49 ;  /* 0x0000003100bf7202 */ /* 0x000fe20000000f00 */
[----:B------:R-:W-:Y:S01]  /*73c0*/  HMMA.16816.F32.BF16 R168, R4, R30, R168 ;  /* 0x0000001e04a8723c */ /* 0x000fe200000418a8 */
[----:B------:R-:W3:Y:S01]  /*73d0*/  LDSM.16.MT88.4 R28, [R228+0xf000] ;  /* 0x00f00000e41c783b */ /* 0x000ee20000004200 */
[----:B------:R-:W-:Y:S01]  /*73e0*/  IMAD.MOV.U32 R57, RZ, RZ, R65 ;  /* 0x000000ffff397224 */ /* 0x000fe200078e0041 */
[----:B------:R-:W-:Y:S01]  /*73f0*/  MOV R156, R123 ;  /* 0x0000007b009c7202 */ /* 0x000fe20000000f00 */
[----:B------:R-:W-:Y:S01]  /*7400*/  IMAD.MOV.U32 R188, RZ, RZ, R75 ;  /* 0x000000ffffbc7224 */ /* 0x000fe200078e004b */
[----:B------:R-:W-:Y:S01]  /*7410*/  MOV R190, R33 ;  /* 0x0000002100be7202 */ /* 0x000fe20000000f00 */
[----:B------:R-:W-:-:S02]  /*7420*/  IMAD.MOV.U32 R65, RZ, RZ, R73 ;  /* 0x000000ffff417224 */ /* 0x000fc400078e0049 */
[----:B------:R-:W-:Y:S02]  /*7430*/  IMAD.MOV.U32 R189, RZ, RZ, R34 ;  /* 0x000000ffffbd7224 */ /* 0x000fe400078e0022 */
[----:B------:R-:W4:Y:S01]  /*7440*/  LDSM.16.MT88.4 R32, [R227+0xf000] ;  /* 0x00f00000e320783b */ /* 0x000f220000004200 */
[-C--:B-1----:R-:W-:Y:S06]  /*7450*/  HMMA.16816.F32.BF16 R196, R8, R12.reuse, R104 ;  /* 0x0000000c08c4723c */ /* 0x082fec0000041868 */
[C---:B------:R-:W-:Y:S06]  /*7460*/  HMMA.16816.F32.BF16 R192, R4.reuse, R12, R212 ;  /* 0x0000000c04c0723c */ /* 0x040fec00000418d4 */
[----:B------:R-:W-:Y:S01]  /*7470*/  HMMA.16816.F32.BF16 R200, R4, R14, R200 ;  /* 0x0000000e04c8723c */ /* 0x000fe200000418c8 */
[----:B------:R-:W-:Y:S01]  /*7480*/  IMAD.MOV.U32 R212, RZ, RZ, R56 ;  /* 0x000000ffffd47224 */ /* 0x000fe200078e0038 */
[----:B------:R-:W-:Y:S01]  /*7490*/  MOV R215, R57 ;  /* 0x0000003900d77202 */ /* 0x000fe20000000f00 */
[----:B------:R-:W-:Y:S01]  /*74a0*/  IMAD.MOV.U32 R214, RZ, RZ, R60 ;  /* 0x000000ffffd67224 */ /* 0x000fe200078e003c */
[----:B------:R-:W-:-:S02]  /*74b0*/  MOV R213, R61 ;  /* 0x0000003d00d57202 */ /* 0x000fc40000000f00 */
[----:B------:R-:W-:Y:S01]  /*74c0*/  HMMA.16816.F32.BF16 R140, R8, R14, R68 ;  /* 0x0000000e088c723c */ /* 0x000fe20000041844 */
[----:B------:R-:W1:Y:S05]  /*74d0*/  LDSM.16.MT88.4 R12, [R226+0xf000] ;  /* 0x00f00000e20c783b */ /* 0x000e6a0000004200 */
[C---:B--2---:R-:W-:Y:S06]  /*74e0*/  HMMA.16816.F32.BF16 R72, R4.reuse, R16, R248 ;  /* 0x000000100448723c */ /* 0x044fec00000418f8 */
[----:B---3--:R-:W-:Y:S01]  /*74f0*/  HMMA.16816.F32.BF16 R104, R4, R28, R240 ;  /* 0x0000001c0468723c */ /* 0x008fe200000418f0 */
[----:B------:R-:W-:Y:S01]  /*7500*/  IMAD.MOV.U32 R251, RZ, RZ, R59 ;  /* 0x000000fffffb7224 */ /* 0x000fe200078e003b */
[----:B------:R-:W-:Y:S01]  /*7510*/  MOV R249, R62 ;  /* 0x0000003e00f97202 */ /* 0x000fe20000000f00 */
[----:B------:R-:W-:Y:S01]  /*7520*/  IMAD.MOV.U32 R248, RZ, RZ, R67 ;  /* 0x000000fffff87224 */ /* 0x000fe200078e0043 */
[----:B------:R-:W-:-:S02]  /*7530*/  MOV R250, R66 ;  /* 0x0000004200fa7202 */ /* 0x000fc40000000f00 */
[----:B------:R-:W-:Y:S01]  /*7540*/  HMMA.16816.F32.BF16 R48, R4, R18, R208 ;  /* 0x000000120430723c */ /* 0x000fe200000418d0 */
[----:B------:R-:W-:Y:S01]  /*7550*/  IMAD.MOV.U32 R243, RZ, RZ, R249 ;  /* 0x000000fffff37224 */ /* 0x000fe200078e00f9 */
[----:B------:R-:W-:-:S04]  /*7560*/  MOV R249, R134 ;  /* 0x0000008600f97202 */ /* 0x000fc80000000f00 */
[C---:B------:R-:W-:Y:S06]  /*7570*/  HMMA.16816.F32.BF16 R44, R8.reuse, R18, R44 ;  /* 0x00000012082c723c */ /* 0x040fec000004182c */
[----:B------:R-:W-:Y:S06]  /*7580*/  HMMA.16816.F32.BF16 R68, R8, R16, R100 ;  /* 0x000000100844723c */ /* 0x000fec0000041864 */
[C---:B----4-:R-:W-:Y:S06]  /*7590*/  HMMA.16816.F32.BF16 R120, R4.reuse, R32, R220 ;  /* 0x000000200478723c */ /* 0x050fec00000418dc */
[C---:B-1----:R-:W-:Y:S06]  /*75a0*/  HMMA.16816.F32.BF16 R56, R4.reuse, R12, R244 ;  /* 0x0000000c0438723c */ /* 0x042fec00000418f4 */
[----:B------:R-:W-:Y:S01]  /*75b0*/  HMMA.16816.F32.BF16 R60, R4, R14, R204 ;  /* 0x0000000e043c723c */ /* 0x000fe200000418cc */
[----:B------:R-:W-:Y:S01]  /*75c0*/  IMAD.MOV.U32 R244, RZ, RZ, R65 ;  /* 0x000000fffff47224 */ /* 0x000fe200078e0041 */
[----:B------:R-:W-:Y:S01]  /*75d0*/  MOV R245, R84 ;  /* 0x0000005400f57202 */ /* 0x000fe20000000f00 */
[----:B------:R-:W-:Y:S01]  /*75e0*/  IMAD.MOV.U32 R246, RZ, RZ, R85 ;  /* 0x000000fffff67224 */ /* 0x000fe200078e0055 */
[----:B------:R-:W-:-:S02]  /*75f0*/  MOV R247, R64 ;  /* 0x0000004000f77202 */ /* 0x000fc40000000f00 */
[----:B------:R-:W-:Y:S01]  /*7600*/  MOV R240, R244 ;  /* 0x000000f400f07202 */ /* 0x000fe20000000f00 */
        /* <DEDUP_REMOVED lines=8> */
[C---:B------:R-:W-:Y:S06]  /*7690*/  HMMA.16816.F32.BF16 R36, R8.reuse, R14, R36 ;  /* 0x0000000e0824723c */ /* 0x040fec0000041824 */
[----:B------:R-:W-:Y:S01]  /*76a0*/  HMMA.16816.F32.BF16 R84, R8, R12, R96 ;  /* 0x0000000c0854723c */ /* 0x000fe20000041860 */
[----:B------:R-:W-:Y:S05]  /*76b0*/  LDSM.16.MT88.4 R96, [R226+0xf800] ;  /* 0x00f80000e260783b */ /* 0x000fea0000004200 */
[----:B------:R-:W-:Y:S01]  /*76c0*/  HMMA.16816.F32.BF16 R64, R4, R34, R116 ;  /* 0x000000220440723c */ /* 0x000fe20000041874 */
[----:B-1----:R-:W-:-:S04]  /*76d0*/  FFMA.FTZ R3, R252, UR19, -R21 ;  /* 0x00000013fc037c23 */ /* 0x002fc80008010815 */
[----:B------:R1:W2:Y:S01]  /*76e0*/  MUFU.EX2 R134, R3 ;  /* 0x0000000300867308 */ /* 0x0002a20000000800 */
[C---:B------:R-:W-:Y:S01]  /*76f0*/  HMMA.16816.F32.BF16 R100, R8.reuse, R28, R112 ;  /* 0x0000001c0864723c */ /* 0x040fe20000041870 */
[----:B------:R-:W-:Y:S05]  /*7700*/  LDSM.16.MT88.4 R112, [R228+0xf800] ;  /* 0x00f80000e470783b */ /* 0x000fea0000004200 */
[-C--:B------:R-:W-:Y:S06]  /*7710*/  HMMA.16816.F32.BF16 R40, R8, R30.reuse, R40 ;  /* 0x0000001e0828723c */ /* 0x080fec0000041828 */
[----:B------:R-:W-:Y:S01]  /*7720*/  HMMA.16816.F32.BF16 R108, R4, R30, R128 ;  /* 0x0000001e046c723c */ /* 0x000fe20000041880 */
[----:B-1----:R-:W-:-:S04]  /*7730*/  FFMA.FTZ R3, R238, UR19, -R21 ;  /* 0x00000013ee037c23 */ /* 0x002fc80008010815 */
[----:B------:R1:W-:Y:S02]  /*7740*/  MUFU.EX2 R139, R3 ;  /* 0x00000003008b7308 */ /* 0x0003e40000000800 */
[----:B-1----:R-:W-:-:S06]  /*7750*/  FFMA.FTZ R3, R218, UR19, -R21 ;  /* 0x00000013da037c23 */ /* 0x002fcc0008010815 */
[----:B------:R1:W-:Y:S02]  /*7760*/  MUFU.EX2 R26, R3 ;  /* 0x00000003001a7308 */ /* 0x0003e40000000800 */
        /* <DEDUP_REMOVED lines=14> */
[----:B------:R-:W3:Y:S01]  /*7850*/  LDL.LU R239, [R1+0xe4] ;  /* 0x0000e40001ef7983 */ /* 0x000ee20000300800 */
[----:B------:R1:W-:Y:S02]  /*7860*/  MUFU.EX2 R18, R3 ;  /* 0x0000000300127308 */ /* 0x0003e40000000800 */
[----:B-1----:R-:W-:Y:S01]  /*7870*/  FFMA.FTZ R3, R240, UR19, -R20 ;  /* 0x00000013f0037c23 */ /* 0x002fe20008010814 */
[----:B------:R-:W-:Y:S01]  /*7880*/  IMAD.MOV.U32 R240, RZ, RZ, R241 ;  /* 0x000000fffff07224 */ /* 0x000fe200078e00f1 */
[----:B------:R-:W-:Y:S01]  /*7890*/  MOV R241, R242 ;  /* 0x000000f200f17202 */ /* 0x000fe20000000f00 */
[----:B------:R-:W-:-:S03]  /*78a0*/  IMAD.MOV.U32 R242, RZ, RZ, R243 ;  /* 0x000000fffff27224 */ /* 0x000fc600078e00f3 */
[----:B------:R3:W1:Y:S01]  /*78b0*/  MUFU.EX2 R19, R3 ;  /* 0x0000000300137308 */ /* 0x0006620000000800 */
[----:B------:R-:W-:Y:S01]  /*78c0*/  MOV R243, R244 ;  /* 0x000000f400f37202 */ /* 0x000fe20000000f00 */
[----:B------:R-:W-:Y:S01]  /*78d0*/  IMAD.MOV.U32 R244, RZ, RZ, R245 ;  /* 0x000000fffff47224 */ /* 0x000fe200078e00f5 */
[----:B------:R-:W-:Y:S01]  /*78e0*/  MOV R245, R246 ;  /* 0x000000f600f57202 */ /* 0x000fe20000000f00 */
[----:B------:R-:W-:Y:S01]  /*78f0*/  IMAD.MOV.U32 R246, RZ, RZ, R247 ;  /* 0x000000fffff67224 */ /* 0x000fe200078e00f7 */
[----:B------:R-:W-:Y:S01]  /*7900*/  MOV R247, R248 ;  /* 0x000000f800f77202 */ /* 0x000fe20000000f00 */
[----:B------:R-:W-:Y:S01]  /*7910*/  IMAD.MOV.U32 R248, RZ, RZ, R250 ;  /* 0x000000fffff87224 */ /* 0x000fe200078e00fa */
[----:B------:R-:W-:Y:S01]  /*7920*/  MOV R250, R251 ;  /* 0x000000fb00fa7202 */ /* 0x000fe20000000f00 */
[----:B------:R-:W-:Y:S02]  /*7930*/  IMAD.MOV.U32 R251, RZ, RZ, R82 ;  /* 0x000000fffffb7224 */ /* 0x000fe400078e0052 */
[----:B------:R-:W4:Y:S01]  /*7940*/  LDL.LU R82, [R1+0x30] ;  /* 0x0000300001527983 */ /* 0x000f220000300800 */
[----:B---3--:R-:W-:-:S04]  /*7950*/  FFMA.FTZ R3, R239, UR19, -R20 ;  /* 0x00000013ef037c23 */ /* 0x008fc80008010814 */
[----:B------:R3:W-:Y:S02]  /*7960*/  MUFU.EX2 R21, R3 ;  /* 0x0000000300157308 */ /* 0x0007e40000000800 */
[----:B---3--:R-:W-:-:S06]  /*7970*/  FFMA.FTZ R3, R219, UR19, -R20 ;  /* 0x00000013db037c23 */ /* 0x008fcc0008010814 */
[----:B------:R3:W-:Y:S02]  /*7980*/  MUFU.EX2 R17, R3 ;  /* 0x0000000300117308 */ /* 0x0007e40000000800 */
[----:B---3--:R-:W-:Y:S01]  /*7990*/  FFMA.FTZ R3, R240, UR19, -R2 ;  /* 0x00000013f0037c23 */ /* 0x008fe20008010802 */
        /* <DEDUP_REMOVED lines=17> */
[----:B------:R-:W2:Y:S01]  /*7ab0*/  LDL.LU R25, [R1+0xe0] ;  /* 0x0000e00001197983 */ /* 0x000ea20000300800 */
[----:B---3--:R-:W-:Y:S01]  /*7ac0*/  FFMA.FTZ R3, R240, UR19, -R2 ;  /* 0x00000013f0037c23 */ /* 0x008fe20008010802 */
        /* <DEDUP_REMOVED lines=18> */
[----:B------:R1:W2:Y:S01]  /*7bf0*/  MUFU.EX2 R16, R3 ;  /* 0x0000000300107308 */ /* 0x0002a20000000800 */
        /* <DEDUP_REMOVED lines=9> */
[----:B------:R-:W-:Y:S01]  /*7c90*/  IMAD.MOV.U32 R246, RZ, RZ, R212 ;  /* 0x000000fffff67224 */ /* 0x000fe200078e00d4 */
[----:B------:R-:W-:Y:S01]  /*7ca0*/  MOV R247, R213 ;  /* 0x000000d500f77202 */ /* 0x000fe20000000f00 */
[----:B------:R-:W-:Y:S01]  /*7cb0*/  IMAD.MOV.U32 R248, RZ, RZ, R214 ;  /* 0x000000fffff87224 */ /* 0x000fe200078e00d6 */
[----:B------:R-:W-:Y:S01]  /*7cc0*/  MOV R20, R231 ;  /* 0x000000e700147202 */ /* 0x000fe20000000f00 */
[----:B----4-:R-:W-:-:S02]  /*7cd0*/  IMAD.MOV.U32 R28, RZ, RZ, R82 ;  /* 0x000000ffff1c7224 */ /* 0x010fc400078e0052 */
[----:B-1----:R-:W-:Y:S01]  /*7ce0*/  FFMA.FTZ R3, R240, UR19, -R2 ;  /* 0x00000013f0037c23 */ /* 0x002fe20008010802 */
[----:B------:R-:W-:Y:S01]  /*7cf0*/  IMAD.MOV.U32 R240, RZ, RZ, R245 ;  /* 0x000000fffff07224 */ /* 0x000fe200078e00f5 */
[----:B------:R-:W-:Y:S01]  /*7d00*/  MOV R245, R251 ;  /* 0x000000fb00f57202 */ /* 0x000fe20000000f00 */
[----:B------:R-:W-:Y:S01]  /*7d10*/  HMMA.16816.F32.BF16 R32, R8, R34, R88 ;  /* 0x000000220820723c */ /* 0x000fe20000041858 */
[----:B------:R-:W-:Y:S01]  /*7d20*/  MUFU.EX2 R14, R3 ;  /* 0x00000003000e7308 */ /* 0x000fe20000000800 */
[----:B------:R-:W-:Y:S01]  /*7d30*/  MOV R219, R230 ;  /* 0x000000e600db7202 */ /* 0x000fe20000000f00 */
[----:B------:R-:W-:Y:S01]  /*7d40*/  IMAD.MOV.U32 R251, RZ, RZ, R159 ;  /* 0x000000fffffb7224 */ /* 0x000fe200078e009f */
[----:B------:R-:W-:Y:S01]  /*7d50*/  MOV R239, R80 ;  /* 0x0000005000ef7202 */ /* 0x000fe20000000f00 */
[----:B------:R-:W-:Y:S01]  /*7d60*/  IMAD.MOV.U32 R213, RZ, RZ, R157 ;  /* 0x000000ffffd57224 */ /* 0x000fe200078e009d */
[----:B--2---:R-:W-:Y:S01]  /*7d70*/  F2FP.BF16.F32.PACK_AB R128, R134, R27 ;  /* 0x0000001b8680723e */ /* 0x004fe200000010ff */
[----:B------:R-:W-:Y:S01]  /*7d80*/  FADD.FTZ R8, R20, R219 ;  /* 0x000000db14087221 */ /* 0x000fe20000010000 */
[----:B------:R-:W-:Y:S01]  /*7d90*/  F2FP.BF16.F32.PACK_AB R129, R19, R18 ;  /* 0x000000121381723e */ /* 0x000fe200000010ff */
[----:B------:R-:W-:Y:S01]  /*7da0*/  IMAD.MOV.U32 R20, RZ, RZ, R239 ;  /* 0x000000ffff147224 */ /* 0x000fe200078e00ef */
[----:B------:R-:W-:-:S02]  /*7db0*/  MOV R239, R28 ;  /* 0x0000001c00ef7202 */ /* 0x000fc40000000f00 */
[----:B------:R-:W-:Y:S02]  /*7dc0*/  F2FP.BF16.F32.PACK_AB R130, R26, R139 ;  /* 0x0000008b1a82723e */ /* 0x000fe400000010ff */
[----:B------:R-:W-:Y:S01]  /*7dd0*/  F2FP.BF16.F32.PACK_AB R124, R16, R15 ;  /* 0x0000000f107c723e */ /* 0x000fe200000010ff */
[----:B------:R-:W-:Y:S01]  /*7de0*/  FADD.FTZ R8, R132, R8 ;  /* 0x0000000884087221 */ /* 0x000fe20000010000 */
[----:B------:R-:W-:Y:S02]  /*7df0*/  MOV R218, R83 ;  /* 0x0000005300da7202 */ /* 0x000fe40000000f00 */
[----:B------:R-:W-:Y:S02]  /*7e00*/  MOV R238, R215 ;  /* 0x000000d700ee7202 */ /* 0x000fe40000000f00 */
[----:B------:R-:W-:Y:S02]  /*7e10*/  MOV R250, R135 ;  /* 0x0000008700fa7202 */ /* 0x000fe40000000f00 */
[----:B------:R-:W-:-:S02]  /*7e20*/  MOV R212, R158 ;  /* 0x0000009e00d47202 */ /* 0x000fc40000000f00 */
[----:B------:R-:W-:Y:S01]  /*7e30*/  MOV R214, R156 ;  /* 0x0000009c00d67202 */ /* 0x000fe20000000f00 */
[----:B------:R-:W-:Y:S01]  /*7e40*/  IMAD.MOV.U32 R215, RZ, RZ, R81 ;  /* 0x000000ffffd77224 */ /* 0x000fe200078e0051 */
[----:B------:R-:W-:Y:S04]  /*7e50*/  LDSM.16.MT88.4 R156, [R225+0xd800] ;  /* 0x00d80000e19c783b */ /* 0x000fe80000004200 */
[----:B------:R-:W-:Y:S04]  /*7e60*/  LDSM.16.MT88.4 R80, [R225+0xf800] ;  /* 0x00f80000e150783b */ /* 0x000fe80000004200 */
[----:B------:R1:W5:Y:S01]  /*7e70*/  LDL.LU R135, [R1+0xd8] ;  /* 0x0000d80001877983 */ /* 0x0003620000300800 */
[----:B---3--:R-:W-:-:S04]  /*7e80*/  FFMA.FTZ R2, R237, UR19, -R2 ;  /* 0x00000013ed027c23 */ /* 0x008fc80008010802 */
[----:B------:R2:W3:Y:S02]  /*7e90*/  MUFU.EX2 R13, R2 ;  /* 0x00000002000d7308 */ /* 0x0004e40000000800 */
[----:B--2---:R-:W-:Y:S01]  /*7ea0*/  FFMA.FTZ R2, R220, UR19, -R0 ;  /* 0x00000013dc027c23 */ /* 0x004fe20008010800 */
        /* <DEDUP_REMOVED lines=18> */
[----:B---3--:R-:W-:-:S02]  /*7fd0*/  F2FP.BF16.F32.PACK_AB R126, R13, R14 ;  /* 0x0000000e0d7e723e */ /* 0x008fc400000010ff */
[----:B------:R-:W-:Y:S01]  /*7fe0*/  MOV R173, R136 ;  /* 0x0000008800ad7202 */ /* 0x000fe20000000f00 */
[----:B--2---:R-:W-:Y:S01]  /*7ff0*/  FFMA.FTZ R2, R220, UR19, -R0 ;  /* 0x00000013dc027c23 */ /* 0x004fe20008010800 */
        /* <DEDUP_REMOVED lines=10> */
[----:B------:R2:W3:Y:S01]  /*80a0*/  MUFU.EX2 R11, R2 ;  /* 0x00000002000b7308 */ /* 0x0004e20000000800 */
[----:B------:R-:W-:Y:S01]  /*80b0*/  IMAD.MOV.U32 R208, RZ, RZ, R221 ;  /* 0x000000ffffd07224 */ /* 0x000fe200078e00dd */
[----:B------:R-:W-:Y:S01]  /*80c0*/  MOV R209, R240 ;  /* 0x000000f000d17202 */ /* 0x000fe20000000f00 */
[----:B------:R1:W5:Y:S01]  /*80d0*/  LDL.LU R136, [R1+0xd4] ;  /* 0x0000d40001887983 */ /* 0x0003620000300800 */
[----:B------:R-:W-:Y:S01]  /*80e0*/  MOV R240, R245 ;  /* 0x000000f500f07202 */ /* 0x000fe20000000f00 */
[----:B------:R-:W-:Y:S01]  /*80f0*/  IMAD.MOV.U32 R246, RZ, RZ, R247 ;  /* 0x000000fffff67224 */ /* 0x000fe200078e00f7 */
[----:B------:R-:W-:Y:S01]  /*8100*/  MOV R247, R188 ;  /* 0x000000bc00f77202 */ /* 0x000fe20000000f00 */
[----:B------:R-:W-:Y:S01]  /*8110*/  IMAD.MOV.U32 R188, RZ, RZ, R189 ;  /* 0x000000ffffbc7224 */ /* 0x000fe200078e00bd */
[----:B------:R-:W-:Y:S01]  /*8120*/  MOV R189, R190 ;  /* 0x000000be00bd7202 */ /* 0x000fe20000000f00 */
[----:B------:R-:W-:-:S02]  /*8130*/  IMAD.MOV.U32 R190, RZ, RZ, R172 ;  /* 0x000000ffffbe7224 */ /* 0x000fc400078e00ac */
[--C-:B--2---:R-:W-:Y:S01]  /*8140*/  FFMA.FTZ R2, R220, UR19, -R0.reuse ;  /* 0x00000013dc027c23 */ /* 0x104fe20008010800 */
[----:B------:R-:W-:Y:S01]  /*8150*/  IMAD.MOV.U32 R220, RZ, RZ, R223 ;  /* 0x000000ffffdc7224 */ /* 0x000fe200078e00df */
[----:B------:R-:W-:Y:S01]  /*8160*/  MOV R223, R244 ;  /* 0x000000f400df7202 */ /* 0x000fe20000000f00 */
[----:B------:R-:W-:Y:S01]  /*8170*/  FFMA.FTZ R0, R208, UR19, -R0 ;  /* 0x00000013d0007c23 */ /* 0x000fe20008010800 */
[----:B------:R-:W-:Y:S02]  /*8180*/  MOV R208, R240 ;  /* 0x000000f000d07202 */ /* 0x000fe40000000f00 */
        /* <DEDUP_REMOVED lines=9> */
[----:B---3--:R-:W-:-:S02]  /*8220*/  F2FP.BF16.F32.PACK_AB R125, R11, R9 ;  /* 0x000000090b7d723e */ /* 0x008fc400000010ff */
[----:B------:R-:W-:Y:S01]  /*8230*/  MOV R172, R173 ;  /* 0x000000ad00ac7202 */ /* 0x000fe20000000f00 */
[----:B--2---:R-:W-:Y:S01]  /*8240*/  FADD.FTZ R2, R7, R6 ;  /* 0x0000000607027221 */ /* 0x004fe20000010000 */
[----:B------:R2:W3:Y:S01]  /*8250*/  MUFU.EX2 R12, R0 ;  /* 0x00000000000c7308 */ /* 0x0004e20000000800 */
        /* <DEDUP_REMOVED lines=9> */
[----:B------:R-:W-:Y:S01]  /*82f0*/  FADD.FTZ R3, R204, R131 ;  /* 0x00000083cc037221 */ /* 0x000fe20000010000 */
[----:B------:R-:W-:Y:S01]  /*8300*/  MOV R204, R209 ;  /* 0x000000d100cc7202 */ /* 0x000fe20000000f00 */
[----:B------:R-:W-:-:S02]  /*8310*/  IMAD.MOV.U32 R205, RZ, RZ, R222 ;  /* 0x000000ffffcd7224 */ /* 0x000fc400078e00de */
[----:B------:R-:W-:Y:S01]  /*8320*/  FADD.FTZ R2, R224, R2 ;  /* 0x00000002e0027221 */ /* 0x000fe20000010000 */
[----:B------:R-:W-:Y:S01]  /*8330*/  IMAD.MOV.U32 R29, RZ, RZ, R206 ;  /* 0x000000ffff1d7224 */ /* 0x000fe200078e00ce */
[----:B------:R-:W-:Y:S01]  /*8340*/  F2FP.BF16.F32.PACK_AB R131, R17, R21 ;  /* 0x000000151183723e */ /* 0x000fe200000010ff */
[----:B--2---:R-:W-:Y:S01]  /*8350*/  FADD.FTZ R0, R205, R204 ;  /* 0x000000cccd007221 */ /* 0x004fe20000010000 */
[----:B---3--:R-:W-:Y:S02]  /*8360*/  F2FP.BF16.F32.PACK_AB R127, R12, R10 ;  /* 0x0000000a0c7f723e */ /* 0x008fe400000010ff */
[----:B------:R-:W-:Y:S01]  /*8370*/  MOV R28, R29 ;  /* 0x0000001d001c7202 */ /* 0x000fe20000000f00 */
[----:B------:R-:W-:Y:S02]  /*8380*/  IMAD.MOV.U32 R29, RZ, RZ, R248 ;  /* 0x000000ffff1d7224 */ /* 0x000fe400078e00f8 */
[----:B------:R-:W-:Y:S01]  /*8390*/  FADD.FTZ R3, R229, R3 ;  /* 0x00000003e5037221 */ /* 0x000fe20000010000 */
        /* <DEDUP_REMOVED lines=15> */
[-C--:B----4-:R-:W-:Y:S06]  /*8490*/  HMMA.16816.F32.BF16 R120, R124, R4.reuse, R120 ;  /* 0x000000047c78723c */ /* 0x090fec0000041878 */
[----:B------:R-:W-:Y:S01]  /*84a0*/  HMMA.16816.F32.BF16 R116, R128, R4, R116 ;  /* 0x000000048074723c */ /* 0x000fe20000041874 */
[----:B------:R-:W-:-:S02]  /*84b0*/  IMAD.MOV.U32 R210, RZ, RZ, R234 ;  /* 0x000000ffffd27224 */ /* 0x000fc400078e00ea */
[----:B------:R-:W-:Y:S01]  /*84c0*/  FADD.FTZ R3, R238, R3 ;  /* 0x00000003ee037221 */ /* 0x000fe20000010000 */
[----:B------:R-:W-:Y:S01]  /*84d0*/  MOV R245, R189 ;  /* 0x000000bd00f57202 */ /* 0x000fe20000000f00 */
[----:B------:R-:W-:Y:S01]  /*84e0*/  FADD.FTZ R2, R252, R2 ;  /* 0x00000002fc027221 */ /* 0x000fe20000010000 */
[----:B------:R-:W-:Y:S02]  /*84f0*/  MOV R246, R188 ;  /* 0x000000bc00f67202 */ /* 0x000fe40000000f00 */
[----:B------:R-:W-:Y:S01]  /*8500*/  MOV R221, R235 ;  /* 0x000000eb00dd7202 */ /* 0x000fe20000000f00 */
[----:B------:R-:W-:Y:S01]  /*8510*/  FADD.FTZ R4, R20, R8 ;  /* 0x0000000814047221 */ /* 0x000fe20000010000 */
[----:B------:R-:W-:Y:S02]  /*8520*/  MOV R189, R175 ;  /* 0x000000af00bd7202 */ /* 0x000fe40000000f00 */
[----:B------:R-:W-:Y:S01]  /*8530*/  MOV R190, R138 ;  /* 0x0000008a00be7202 */ /* 0x000fe20000000f00 */
[----:B------:R-:W-:Y:S01]  /*8540*/  FADD.FTZ R4, R218, R4 ;  /* 0x00000004da047221 */ /* 0x000fe20000010000 */
[----:B------:R-:W-:Y:S01]  /*8550*/  FADD.FTZ R0, R208, R0 ;  /* 0x00000000d0007221 */ /* 0x000fe20000010000 */
[----:B------:R-:W-:-:S02]  /*8560*/  IMAD.MOV.U32 R188, RZ, RZ, R174 ;  /* 0x000000ffffbc7224 */ /* 0x000fc400078e00ae */
[----:B------:R-:W-:Y:S01]  /*8570*/  FADD.FTZ R5, R210, R3 ;  /* 0x00000003d2057221 */ /* 0x000fe20000010000 */
[----:B------:R-:W-:Y:S01]  /*8580*/  FADD.FTZ R4, R209, R4 ;  /* 0x00000004d1047221 */ /* 0x000fe20000010000 */
[----:B------:R-:W-:Y:S01]  /*8590*/  MOV R223, R191 ;  /* 0x000000bf00df7202 */ /* 0x000fe20000000f00 */
[----:B------:R-:W-:Y:S02]  /*85a0*/  IMAD.MOV.U32 R222, RZ, RZ, R236 ;  /* 0x000000ffffde7224 */ /* 0x000fe400078e00ec */
        /* <DEDUP_REMOVED lines=22> */
[----:B------:R-:W-:Y:S01]  /*8710*/  FADD.FTZ R0, R217, R0 ;  /* 0x00000000d9007221 */ /* 0x000fe20000010000 */
[----:B------:R-:W-:Y:S01]  /*8720*/  MOV R212, R213 ;  /* 0x000000d500d47202 */ /* 0x000fe20000000f00 */
[----:B------:R-:W-:Y:S01]  /*8730*/  FADD.FTZ R2, R247, R2 ;  /* 0x00000002f7027221 */ /* 0x000fe20000010000 */
[----:B------:R-:W-:Y:S01]  /*8740*/  FADD.FTZ R4, R248, R4 ;  /* 0x00000004f8047221 */ /* 0x000fe20000010000 */
[----:B------:R-:W2:Y:S01]  /*8750*/  LDSM.16.MT88.4 R188, [R228+0xd800] ;  /* 0x00d80000e4bc783b */ /* 0x000ea20000004200 */
[----:B------:R-:W-:Y:S02]  /*8760*/  IMAD.MOV.U32 R213, RZ, RZ, R214 ;  /* 0x000000ffffd57224 */ /* 0x000fe400078e00d6 */
[----:B------:R-:W-:Y:S01]  /*8770*/  FADD.FTZ R3, R249, R3 ;  /* 0x00000003f9037221 */ /* 0x000fe20000010000 */
[----:B------:R-:W-:Y:S01]  /*8780*/  MOV R214, R133 ;  /* 0x0000008500d67202 */ /* 0x000fe20000000f00 */
[----:B------:R-:W-:Y:S01]  /*8790*/  FADD.FTZ R0, R251, R0 ;  /* 0x00000000fb007221 */ /* 0x000fe20000010000 */
[----:B------:R-:W3:Y:S01]  /*87a0*/  LDSM.16.MT88.4 R172, [R226+0xd800] ;  /* 0x00d80000e2ac783b */ /* 0x000ee20000004200 */
[----:B------:R-:W-:Y:S01]  /*87b0*/  FADD.FTZ R2, R250, R2 ;  /* 0x00000002fa027221 */ /* 0x000fe20000010000 */
[----:B------:R-:W-:-:S02]  /*87c0*/  FADD.FTZ R4, R212, R4 ;  /* 0x00000004d4047221 */ /* 0x000fc40000010000 */
[----:B------:R-:W4:Y:S01]  /*87d0*/  LDSM.16.MT88.4 R204, [R227+0xd800] ;  /* 0x00d80000e3cc783b */ /* 0x000f220000004200 */
        /* <DEDUP_REMOVED lines=23> */
[----:B------:R-:W-:Y:S01]  /*8950*/  FADD.FTZ R2, R14, R2 ;  /* 0x000000020e027221 */ /* 0x000fe20000010000 */
[----:B------:R-:W-:Y:S02]  /*8960*/  HMMA.16816.F32.BF16 R148, R128, R156, R148 ;  /* 0x0000009c8094723c */ /* 0x000fe40000041894 */
        /* <DEDUP_REMOVED lines=10> */
[----:B------:R1:W5:Y:S04]  /*8a10*/  LDL.LU R25, [R1+0x9c] ;  /* 0x00009c0001197983 */ /* 0x0003680000300800 */
[----:B------:R1:W5:Y:S01]  /*8a20*/  LDL.LU R24, [R1+0x98] ;  /* 0x0000980001187983 */ /* 0x0003620000300800 */
[-C--:B--2---:R-:W-:Y:S03]  /*8a30*/  HMMA.16816.F32.BF16 R180, R128, R188.reuse, R180 ;  /* 0x000000bc80b4723c */ /* 0x084fe600000418b4 */
[----:B------:R1:W5:Y:S03]  /*8a40*/  LDL.LU R23, [R1+0x94] ;  /* 0x0000940001177983 */ /* 0x0003660000300800 */
[C---:B------:R-:W-:Y:S01]  /*8a50*/  HMMA.16816.F32.BF16 R176, R124.reuse, R188, R176 ;  /* 0x000000bc7cb0723c */ /* 0x040fe200000418b0 */
[----:B------:R1:W5:Y:S04]  /*8a60*/  LDL.LU R22, [R1+0x90] ;  /* 0x0000900001167983 */ /* 0x0003680000300800 */
[----:B------:R1:W-:Y:S01]  /*8a70*/  STL [R1+0x40], R4 ;  /* 0x0000400401007387 */ /* 0x0003e20000100800 */
[----:B------:R-:W-:Y:S03]  /*8a80*/  HMMA.16816.F32.BF16 R184, R124, R190, R184 ;  /* 0x000000be7cb8723c */ /* 0x000fe600000418b8 */
[----:B------:R1:W-:Y:S03]  /*8a90*/  STL [R1+0x4c], R3 ;  /* 0x00004c0301007387 */ /* 0x0003e60000100800 */
[C---:B------:R-:W-:Y:S01]  /*8aa0*/  HMMA.16816.F32.BF16 R156, R128.reuse, R158, R92 ;  /* 0x0000009e809c723c */ /* 0x040fe2000004185c */
[----:B------:R1:W-:Y:S04]  /*8ab0*/  STL [R1+0x44], R0 ;  /* 0x0000440001007387 */ /* 0x0003e80000100800 */
[----:B------:R1:W-:Y:S01]  /*8ac0*/  STL [R1+0x50], R2 ;  /* 0x0000500201007387 */ /* 0x0003e20000100800 */
[C---:B------:R-:W-:Y:S06]  /*8ad0*/  HMMA.16816.F32.BF16 R188, R128.reuse, R190, R76 ;  /* 0x000000be80bc723c */ /* 0x040fec000004184c */
[-C--:B---3--:R-:W-:Y:S06]  /*8ae0*/  HMMA.16816.F32.BF16 R164, R128, R172.reuse, R164 ;  /* 0x000000ac80a4723c */ /* 0x088fec00000418a4 */
[C---:B------:R-:W-:Y:S06]  /*8af0*/  HMMA.16816.F32.BF16 R160, R124.reuse, R172, R160 ;  /* 0x000000ac7ca0723c */ /* 0x040fec00000418a0 */
        /* <DEDUP_REMOVED lines=22> */
[----:B------:R-:W2:Y:S01]  /*8c60*/  LDL R213, [R1+0x48] ;  /* 0x0000480001d57983 */ /* 0x000ea20000100800 */
[----:B------:R-:W-:Y:S01]  /*8c70*/  ULDC UR4, c[0x0][0x2d0] ;  /* 0x0000b40000047ab9 */ /* 0x000fe20000000800 */
[----:B------:R-:W-:-:S04]  /*8c80*/  DEPBAR.LE SB0, 0x0 ;  /* 0x000080000000791a */ /* 0x000fc80000000000 */
[----:B------:R-:W3:Y:S01]  /*8c90*/  LDL.64 R214, [R1+0x38] ;  /* 0x0000380001d67983 */ /* 0x000ee20000100a00 */
[----:B------:R-:W-:Y:S01]  /*8ca0*/  BAR.SYNC.DEFER_BLOCKING 0x0 ;  /* 0x0000000000007b1d */ /* 0x000fe20000010000 */
[----:B-----5:R-:W-:Y:S01]  /*8cb0*/  ISETP.GE.AND P3, PT, R132, UR4, PT ;  /* 0x0000000484007c0c */ /* 0x020fe2000bf66270 */
[----:B------:R-:W-:-:S04]  /*8cc0*/  UIADD3 UR28, UR18, -0x2, URZ ;  /* 0xfffffffe121c7890 */ /* 0x000fc8000fffe03f */
[----:B------:R-:W-:Y:S02]  /*8cd0*/  USHF.R.S32.HI UR10, URZ, 0x1f, UR28 ;  /* 0x0000001f3f0a7899 */ /* 0x000fe4000801141c */
[----:B------:R-:W-:Y:S01]  /*8ce0*/  IMAD.U32 R2, RZ, RZ, UR28 ;  /* 0x0000001cff027e24 */ /* 0x000fe2000f8e00ff */
[----:B------:R-:W-:Y:S04]  /*8cf0*/  STL.64 [R1+0x98], R70 ;  /* 0x0000984601007387 */ /* 0x000fe80000100a00 */
[----:B------:R-:W-:Y:S01]  /*8d00*/  STL.64 [R1+0x90], R68 ;  /* 0x0000904401007387 */ /* 0x000fe20000100a00 */
        /* <DEDUP_REMOVED lines=79> */
[----:B-1----:R-:W1:Y:S04]  /*9200*/  LDSM.16.M88.4 R8, [R232+0x2000] ;  /* 0x00200000e808783b */ /* 0x002e680000000200 */
[----:B------:R-:W-:Y:S04]  /*9210*/  LDSM.16.M88.4 R32, [R231+0x800] ;  /* 0x00080000e720783b */ /* 0x000fe80000000200 */
[----:B--2---:R-:W2:Y:S04]  /*9220*/  LDSM.16.M88.4 R4, [R233+0x2000] ;  /* 0x00200000e904783b */ /* 0x004ea80000000200 */
[----:B------:R-:W3:Y:S04]  /*9230*/  LDSM.16.M88.4 R36, [R231] ;  /* 0x00000000e724783b */ /* 0x000ee80000000200 */
[----:B------:R-:W4:Y:S04]  /*9240*/  LDSM.16.M88.4 R28, [R231+0x1000] ;  /* 0x00100000e71c783b */ /* 0x000f280000000200 */
        /* <DEDUP_REMOVED lines=9> */
[----:B------:R-:W-:Y:S06]  /*92e0*/  HMMA.16816.F32.BF16 R60, R8, R46, RZ ;  /* 0x0000002e083c723c */ /* 0x000fec00000418ff */
[----:B--2---:R-:W-:Y:S06]  /*92f0*/  HMMA.16816.F32.BF16 R244, R4, R34, R140 ;  /* 0x0000002204f4723c */ /* 0x004fec000004188c */
[----:B------:R-:W-:Y:S06]  /*9300*/  HMMA.16816.F32.BF16 R8, R8, R42, RZ ;  /* 0x0000002a0808723c */ /* 0x000fec00000418ff */
[C---:B---3--:R-:W-:Y:S06]  /*9310*/  HMMA.16816.F32.BF16 R216, R4.reuse, R36, R216 ;  /* 0x0000002404d8723c */ /* 0x048fec00000418d8 */
[C---:B------:R-:W-:Y:S06]  /*9320*/  HMMA.16816.F32.BF16 R220, R4.reuse, R32, R208 ;  /* 0x0000002004dc723c */ /* 0x040fec00000418d0 */
[----:B------:R-:W-:Y:S01]  /*9330*/  MOV R20, R244 ;  /* 0x000000f400147202 */ /* 0x000fe20000000f00 */
[----:B------:R-:W-:Y:S01]  /*9340*/  IMAD.MOV.U32 R3, RZ, RZ, R245 ;  /* 0x000000ffff037224 */ /* 0x000fe200078e00f5 */
[----:B------:R-:W-:Y:S01]  /*9350*/  MOV R0, R247 ;  /* 0x000000f700007202 */ /* 0x000fe20000000f00 */
[----:B------:R-:W-:Y:S01]  /*9360*/  IMAD.MOV.U32 R2, RZ, RZ, R246 ;  /* 0x000000ffff027224 */ /* 0x000fe200078e00f6 */
[C---:B----4-:R-:W-:Y:S06]  /*9370*/  HMMA.16816.F32.BF16 R68, R4.reuse, R28, R64 ;  /* 0x0000001c0444723c */ /* 0x050fec0000041840 */
[C---:B------:R-:W-:Y:S06]  /*9380*/  HMMA.16816.F32.BF16 R240, R4.reuse, R16, R56 ;  /* 0x0000001004f0723c */ /* 0x040fec0000041838 */
[C---:B------:R-:W-:Y:S06]  /*9390*/  HMMA.16816.F32.BF16 R212, R4.reuse, R38, R212 ;  /* 0x0000002604d4723c */ /* 0x040fec00000418d4 */
[C---:B------:R-:W-:Y:S06]  /*93a0*/  HMMA.16816.F32.BF16 R248, R4.reuse, R30, R60 ;  /* 0x0000001e04f8723c */ /* 0x040fec000004183c */
[----:B------:R-:W-:Y:S01]  /*93b0*/  HMMA.16816.F32.BF16 R244, R4, R18, R8 ;  /* 0x0000001204f4723c */ /* 0x000fe20000041808 */
[----:B------:R-:W1:Y:S05]  /*93c0*/  LDSM.16.M88.4 R4, [R233] ;  /* 0x00000000e904783b */ /* 0x000e6a0000000200 */
[C---:B------:R-:W-:Y:S06]  /*93d0*/  HMMA.16816.F32.BF16 R64, R12.reuse, R52, RZ ;  /* 0x000000340c40723c */ /* 0x040fec00000418ff */
[C---:B------:R-:W-:Y:S06]  /*93e0*/  HMMA.16816.F32.BF16 R60, R12.reuse, R54, RZ ;  /* 0x000000360c3c723c */ /* 0x040fec00000418ff */
[C---:B------:R-:W-:Y:S06]  /*93f0*/  HMMA.16816.F32.BF16 R56, R12.reuse, R48, RZ ;  /* 0x000000300c38723c */ /* 0x040fec00000418ff */
        /* <DEDUP_REMOVED lines=37> */
[----:B------:R-:W-:Y:S02]  /*9650*/  LDSM.16.M88.4 R4, [R234+0x2000] ;  /* 0x00200000ea04783b */ /* 0x000fe40000000200 */
[----:B------:R-:W-:Y:S01]  /*9660*/  MOV R132, R52 ;  /* 0x0000003400847202 */ /* 0x000fe20000000f00 */
[----:B------:R-:W-:Y:S01]  /*9670*/  IMAD.MOV.U32 R27, RZ, RZ, R53 ;  /* 0x000000ffff1b7224 */ /* 0x000fe200078e0035 */
[----:B------:R-:W-:Y:S01]  /*9680*/  MOV R21, R55 ;  /* 0x0000003700157202 */ /* 0x000fe20000000f00 */
[----:B------:R-:W-:Y:S01]  /*9690*/  HMMA.16816.F32.BF16 R60, R8, R34, R48 ;  /* 0x00000022083c723c */ /* 0x000fe20000041830 */
[----:B------:R-:W1:Y:S01]  /*96a0*/  LDSM.16.M88.4 R32, [R229] ;  /* 0x00000000e520783b */ /* 0x000e620000000200 */
[----:B------:R-:W-:-:S04]  /*96b0*/  IMAD.MOV.U32 R26, RZ, RZ, R54 ;  /* 0x000000ffff1a7224 */ /* 0x000fc800078e0036 */
[C---:B------:R-:W-:Y:S06]  /*96c0*/  HMMA.16816.F32.BF16 R48, R8.reuse, R16, R140 ;  /* 0x000000100830723c */ /* 0x040fec000004188c */
[C---:B------:R-:W-:Y:S01]  /*96d0*/  HMMA.16816.F32.BF16 R44, R8.reuse, R18, R44 ;  /* 0x00000012082c723c */ /* 0x040fe2000004182c */
[----:B------:R-:W2:Y:S05]  /*96e0*/  LDSM.16.M88.4 R16, [R229+0x1000] ;  /* 0x00100000e510783b */ /* 0x000eaa0000000200 */
[C---:B------:R-:W-:Y:S01]  /*96f0*/  HMMA.16816.F32.BF16 R52, R8.reuse, R30, R40 ;  /* 0x0000001e0834723c */ /* 0x040fe20000041828 */
[----:B------:R-:W3:Y:S05]  /*9700*/  LDSM.16.M88.4 R28, [R229+0x800] ;  /* 0x00080000e51c783b */ /* 0x000eea0000000200 */
[C---:B------:R-:W-:Y:S06]  /*9710*/  HMMA.16816.F32.BF16 R40, R8.reuse, R12, R208 ;  /* 0x0000000c0828723c */ /* 0x040fec00000418d0 */
[----:B------:R-:W-:Y:S01]  /*9720*/  HMMA.16816.F32.BF16 R36, R8, R14, R36 ;  /* 0x0000000e0824723c */ /* 0x000fe20000041824 */
[----:B------:R-:W4:Y:S04]  /*9730*/  LDSM.16.M88.4 R12, [R229+0x1800] ;  /* 0x00180000e50c783b */ /* 0x000f280000000200 */
[----:B------:R-:W4:Y:S01]  /*9740*/  LDSM.16.M88.4 R8, [R234] ;  /* 0x00000000ea08783b */ /* 0x000f220000000200 */
[C---:B-1----:R-:W-:Y:S06]  /*9750*/  HMMA.16816.F32.BF16 R140, R4.reuse, R34, R212 ;  /* 0x00000022048c723c */ /* 0x042fec00000418d4 */
[----:B------:R-:W-:Y:S01]  /*9760*/  HMMA.16816.F32.BF16 R248, R4, R32, R216 ;  /* 0x0000002004f8723c */ /* 0x000fe200000418d8 */
[----:B------:R-:W-:Y:S01]  /*9770*/  IMAD.MOV.U32 R212, RZ, RZ, R132 ;  /* 0x000000ffffd47224 */ /* 0x000fe200078e0084 */
[----:B------:R-:W-:Y:S01]  /*9780*/  MOV R214, R26 ;  /* 0x0000001a00d67202 */ /* 0x000fe20000000f00 */
[----:B------:R-:W-:-:S02]  /*9790*/  IMAD.MOV.U32 R213, RZ, RZ, R27 ;  /* 0x000000ffffd57224 */ /* 0x000fc400078e001b */
[----:B------:R-:W-:-:S07]  /*97a0*/  IMAD.MOV.U32 R215, RZ, RZ, R21 ;  /* 0x000000ffffd77224 */ /* 0x000fce00078e0015 */
[C---:B--2---:R-:W-:Y:S06]  /*97b0*/  HMMA.16816.F32.BF16 R212, R4.reuse, R18, R212 ;  /* 0x0000001204d4723c */ /* 0x044fec00000418d4 */
[C---:B---3--:R-:W-:Y:S06]  /*97c0*/  HMMA.16816.F32.BF16 R208, R4.reuse, R28, R220 ;  /* 0x0000001c04d0723c */ /* 0x048fec00000418dc */
[----:B------:R-:W-:Y:S01]  /*97d0*/  HMMA.16816.F32.BF16 R216, R4, R30, R240 ;  /* 0x0000001e04d8723c */ /* 0x000fe200000418f0 */
[----:B------:R-:W-:Y:S01]  /*97e0*/  IMAD.MOV.U32 R220, RZ, RZ, R20 ;  /* 0x000000ffffdc7224 */ /* 0x000fe200078e0014 */
[----:B------:R-:W-:Y:S01]  /*97f0*/  MOV R221, R3 ;  /* 0x0000000300dd7202 */ /* 0x000fe20000000f00 */
[----:B------:R-:W-:-:S02]  /*9800*/  IMAD.MOV.U32 R222, RZ, RZ, R2 ;  /* 0x000000ffffde7224 */ /* 0x000fc400078e0002 */
[----:B------:R-:W-:Y:S01]  /*9810*/  IMAD.MOV.U32 R223, RZ, RZ, R0 ;  /* 0x000000ffffdf7224 */ /* 0x000fe200078e0000 */
[C---:B----4-:R-:W-:Y:S06]  /*9820*/  HMMA.16816.F32.BF16 R68, R4.reuse, R12, R68 ;  /* 0x0000000c0444723c */ /* 0x050fec0000041844 */
[----:B------:R-:W-:Y:S01]  /*9830*/  MOV R20, R212 ;  /* 0x000000d400147202 */ /* 0x000fe20000000f00 */
[----:B------:R-:W-:Y:S01]  /*9840*/  IMAD.MOV.U32 R3, RZ, RZ, R213 ;  /* 0x000000ffff037224 */ /* 0x000fe200078e00d5 */
[----:B------:R-:W-:Y:S01]  /*9850*/  MOV R0, R215 ;  /* 0x000000d700007202 */ /* 0x000fe20000000f00 */
[----:B------:R-:W-:Y:S01]  /*9860*/  IMAD.MOV.U32 R2, RZ, RZ, R214 ;  /* 0x000000ffff027224 */ /* 0x000fe200078e00d6 */
[C---:B------:R-:W-:Y:S06]  /*9870*/  HMMA.16816.F32.BF16 R220, R4.reuse, R16, R220 ;  /* 0x0000001004dc723c */ /* 0x040fec00000418dc */
        /* <DEDUP_REMOVED lines=18> */
[----:B------:R-:W-:Y:S01]  /*99a0*/  HMMA.16816.F32.BF16 R208, R4, R28, R208 ;  /* 0x0000001c04d0723c */ /* 0x000fe200000418d0 */
[----:B------:R-:W-:Y:S01]  /*99b0*/  IMAD.MOV.U32 R216, RZ, RZ, R20 ;  /* 0x000000ffffd87224 */ /* 0x000fe200078e0014 */
[----:B------:R-:W-:Y:S01]  /*99c0*/  MOV R218, R2 ;  /* 0x0000000200da7202 */ /* 0x000fe20000000f00 */
[----:B------:R-:W-:-:S02]  /*99d0*/  IMAD.MOV.U32 R217, RZ, RZ, R3 ;  /* 0x000000ffffd97224 */ /* 0x000fc400078e0003 */
[----:B------:R-:W-:Y:S01]  /*99e0*/  IMAD.MOV.U32 R219, RZ, RZ, R0 ;  /* 0x000000ffffdb7224 */ /* 0x000fe200078e0000 */
[C---:B---3--:R-:W-:Y:S06]  /*99f0*/  HMMA.16816.F32.BF16 R64, R4.reuse, R16, R220 ;  /* 0x000000100440723c */ /* 0x048fec00000418dc */
[C---:B------:R-:W-:Y:S06]  /*9a00*/  HMMA.16816.F32.BF16 R216, R4.reuse, R18, R216 ;  /* 0x0000001204d8723c */ /* 0x040fec00000418d8 */
[C---:B----4-:R-:W-:Y:S06]  /*9a10*/  HMMA.16816.F32.BF16 R68, R4.reuse, R12, R68 ;  /* 0x0000000c0444723c */ /* 0x050fec0000041844 */
[----:B------:R-:W-:Y:S01]  /*9a20*/  HMMA.16816.F32.BF16 R244, R4, R14, R244 ;  /* 0x0000000e04f4723c */ /* 0x000fe200000418f4 */
[----:B------:R-:W-:Y:S05]  /*9a30*/  LDSM.16.M88.4 R4, [R233+0x6000] ;  /* 0x00600000e904783b */ /* 0x000fea0000000200 */
[C---:B------:R-:W-:Y:S06]  /*9a40*/  HMMA.16816.F32.BF16 R220, R8.reuse, R32, R212 ;  /* 0x0000002008dc723c */ /* 0x040fec00000418d4 */
[----:B------:R-:W-:Y:S01]  /*9a50*/  HMMA.16816.F32.BF16 R60, R8, R34, R60 ;  /* 0x00000022083c723c */ /* 0x000fe2000004183c */
[----:B------:R-:W1:Y:S01]  /*9a60*/  LDSM.16.M88.4 R32, [R231+0x2000] ;  /* 0x00200000e720783b */ /* 0x000e620000000200 */
[----:B------:R-:W-:Y:S01]  /*9a70*/  IMAD.MOV.U32 R20, RZ, RZ, R216 ;  /* 0x000000ffff147224 */ /* 0x000fe200078e00d8 */
[----:B------:R-:W-:Y:S01]  /*9a80*/  MOV R3, R217 ;  /* 0x000000d900037202 */ /* 0x000fe20000000f00 */
[----:B------:R-:W-:-:S02]  /*9a90*/  IMAD.MOV.U32 R2, RZ, RZ, R218 ;  /* 0x000000ffff027224 */ /* 0x000fc400078e00da */
[C---:B------:R-:W-:Y:S01]  /*9aa0*/  HMMA.16816.F32.BF16 R56, R8.reuse, R28, R56 ;  /* 0x0000001c0838723c */ /* 0x040fe20000041838 */
[----:B------:R-:W-:Y:S01]  /*9ab0*/  MOV R132, R68 ;  /* 0x0000004400847202 */ /* 0x000fe20000000f00 */
[----:B------:R-:W-:Y:S01]  /*9ac0*/  IMAD.MOV.U32 R27, RZ, RZ, R69 ;  /* 0x000000ffff1b7224 */ /* 0x000fe200078e0045 */
[----:B------:R-:W-:Y:S01]  /*9ad0*/  MOV R21, R71 ;  /* 0x0000004700157202 */ /* 0x000fe20000000f00 */
[----:B------:R-:W-:Y:S01]  /*9ae0*/  IMAD.MOV.U32 R26, RZ, RZ, R70 ;  /* 0x000000ffff1a7224 */ /* 0x000fe200078e0046 */
[----:B------:R-:W-:Y:S01]  /*9af0*/  MOV R214, R2 ;  /* 0x0000000200d67202 */ /* 0x000fe20000000f00 */
[----:B------:R-:W-:Y:S01]  /*9b00*/  HMMA.16816.F32.BF16 R52, R8, R30, R52 ;  /* 0x0000001e0834723c */ /* 0x000fe20000041834 */
[----:B------:R-:W2:Y:S01]  /*9b10*/  LDSM.16.M88.4 R28, [R231+0x2800] ;  /* 0x00280000e71c783b */ /* 0x000ea20000000200 */
[----:B------:R-:W-:Y:S02]  /*9b20*/  IMAD.MOV.U32 R0, RZ, RZ, R219 ;  /* 0x000000ffff007224 */ /* 0x000fe400078e00db */
[----:B------:R-:W-:-:S02]  /*9b30*/  IMAD.MOV.U32 R212, RZ, RZ, R20 ;  /* 0x000000ffffd47224 */ /* 0x000fc400078e0014 */
[----:B------:R-:W-:Y:S01]  /*9b40*/  HMMA.16816.F32.BF16 R40, R8, R12, R40 ;  /* 0x0000000c0828723c */ /* 0x000fe20000041828 */
[----:B------:R-:W-:Y:S02]  /*9b50*/  IMAD.MOV.U32 R213, RZ, RZ, R3 ;  /* 0x000000ffffd57224 */ /* 0x000fe400078e0003 */
[----:B------:R-:W-:-:S03]  /*9b60*/  IMAD.MOV.U32 R215, RZ, RZ, R0 ;  /* 0x000000ffffd77224 */ /* 0x000fc600078e0000 */
        /* <DEDUP_REMOVED lines=10> */
[----:B------:R-:W-:Y:S01]  /*9c10*/  MOV R208, R132 ;  /* 0x0000008400d07202 */ /* 0x000fe20000000f00 */
[----:B------:R-:W-:Y:S01]  /*9c20*/  IMAD.MOV.U32 R209, RZ, RZ, R27 ;  /* 0x000000ffffd17224 */ /* 0x000fe200078e001b */
[----:B------:R-:W-:Y:S01]  /*9c30*/  MOV R211, R21 ;  /* 0x0000001500d37202 */ /* 0x000fe20000000f00 */
[----:B------:R-:W-:-:S07]  /*9c40*/  IMAD.MOV.U32 R210, RZ, RZ, R26 ;  /* 0x000000ffffd27224 */ /* 0x000fce00078e001a */
[C---:B---3--:R-:W-:Y:S01]  /*9c50*/  HMMA.16816.F32.BF16 R140, R4.reuse, R12, R208 ;  /* 0x0000000c048c723c */ /* 0x048fe200000418d0 */
[----:B------:R-:W-:Y:S01]  /*9c60*/  IMAD.MOV.U32 R20, RZ, RZ, R216 ;  /* 0x000000ffff147224 */ /* 0x000fe200078e00d8 */
[----:B------:R-:W-:Y:S01]  /*9c70*/  MOV R3, R217 ;  /* 0x000000d900037202 */ /* 0x000fe20000000f00 */
[----:B------:R-:W-:Y:S02]  /*9c80*/  IMAD.MOV.U32 R2, RZ, RZ, R218 ;  /* 0x000000ffff027224 */ /* 0x000fe400078e00da */
[----:B------:R-:W-:Y:S01]  /*9c90*/  IMAD.MOV.U32 R0, RZ, RZ, R219 ;  /* 0x000000ffff007224 */ /* 0x000fe200078e00db */
[C---:B----4-:R-:W-:Y:S06]  /*9ca0*/  HMMA.16816.F32.BF16 R212, R4.reuse, R18, R212 ;  /* 0x0000001204d4723c */ /* 0x050fec00000418d4 */
[----:B------:R-:W-:Y:S06]  /*9cb0*/  HMMA.16816.F32.BF16 R216, R4, R16, R64 ;  /* 0x0000001004d8723c */ /* 0x000fec0000041840 */
[C---:B------:R-:W-:Y:S06]  /*9cc0*/  HMMA.16816.F32.BF16 R208, R8.reuse, R34, R60 ;  /* 0x0000002208d0723c */ /* 0x040fec000004183c */
[----:B------:R-:W-:Y:S01]  /*9cd0*/  IMAD.MOV.U32 R64, RZ, RZ, R140 ;  /* 0x000000ffff407224 */ /* 0x000fe200078e008c */
[----:B------:R-:W-:Y:S01]  /*9ce0*/  MOV R26, R142 ;  /* 0x0000008e001a7202 */ /* 0x000fe20000000f00 */
[----:B------:R-:W-:Y:S01]  /*9cf0*/  IMAD.MOV.U32 R27, RZ, RZ, R141 ;  /* 0x000000ffff1b7224 */ /* 0x000fe200078e008d */
[----:B------:R-:W-:Y:S01]  /*9d00*/  HMMA.16816.F32.BF16 R60, R8, R28, R56 ;  /* 0x0000001c083c723c */ /* 0x000fe20000041838 */
[----:B------:R-:W-:-:S05]  /*9d10*/  IMAD.MOV.U32 R21, RZ, RZ, R143 ;  /* 0x000000ffff157224 */ /* 0x000fca00078e008f */
[----:B------:R-:W-:Y:S01]  /*9d20*/  HMMA.16816.F32.BF16 R140, R4, R14, R244 ;  /* 0x0000000e048c723c */ /* 0x000fe200000418f4 */
[----:B------:R-:W-:Y:S05]  /*9d30*/  LDSM.16.M88.4 R4, [R235+0x6000] ;  /* 0x00600000eb04783b */ /* 0x000fea0000000200 */
[----:B------:R-:W-:Y:S01]  /*9d40*/  HMMA.16816.F32.BF16 R56, R8, R30, R52 ;  /* 0x0000001e0838723c */ /* 0x000fe20000041834 */
[----:B------:R-:W-:Y:S01]  /*9d50*/  IMAD.MOV.U32 R244, RZ, RZ, R64 ;  /* 0x000000fffff47224 */ /* 0x000fe200078e0040 */
[----:B------:R-:W-:Y:S01]  /*9d60*/  LDSM.16.M88.4 R28, [R230+0xa800] ;  /* 0x00a80000e61c783b */ /* 0x000fe20000000200 */
[----:B------:R-:W-:Y:S01]  /*9d70*/  MOV R245, R27 ;  /* 0x0000001b00f57202 */ /* 0x000fe20000000f00 */
[----:B------:R-:W-:-:S02]  /*9d80*/  IMAD.MOV.U32 R246, RZ, RZ, R26 ;  /* 0x000000fffff67224 */ /* 0x000fc400078e001a */
[----:B------:R-:W-:Y:S01]  /*9d90*/  HMMA.16816.F32.BF16 R64, R8, R32, R220 ;  /* 0x000000200840723c */ /* 0x000fe200000418dc */
[----:B------:R-:W1:Y:S01]  /*9da0*/  LDSM.16.M88.4 R32, [R230+0xa000] ;  /* 0x00a00000e620783b */ /* 0x000e620000000200 */
[----:B------:R-:W-:-:S04]  /*9db0*/  IMAD.MOV.U32 R247, RZ, RZ, R21 ;  /* 0x000000fffff77224 */ /* 0x000fc800078e0015 */
[C---:B------:R-:W-:Y:S01]  /*9dc0*/  HMMA.16816.F32.BF16 R48, R8.reuse, R16, R48 ;  /* 0x000000100830723c */ /* 0x040fe20000041830 */
[----:B------:R-:W-:Y:S01]  /*9dd0*/  MOV R220, R20 ;  /* 0x0000001400dc7202 */ /* 0x000fe20000000f00 */
[----:B------:R-:W-:Y:S01]  /*9de0*/  IMAD.MOV.U32 R221, RZ, RZ, R3 ;  /* 0x000000ffffdd7224 */ /* 0x000fe200078e0003 */
[----:B------:R-:W-:Y:S01]  /*9df0*/  MOV R223, R0 ;  /* 0x0000000000df7202 */ /* 0x000fe20000000f00 */
[----:B------:R-:W-:Y:S02]  /*9e00*/  IMAD.MOV.U32 R222, RZ, RZ, R2 ;  /* 0x000000ffffde7224 */ /* 0x000fe400078e0002 */
[C---:B------:R-:W-:Y:S01]  /*9e10*/  HMMA.16816.F32.BF16 R44, R8.reuse, R18, R44 ;  /* 0x00000012082c723c */ /* 0x040fe2000004182c */
[----:B------:R-:W2:Y:S05]  /*9e20*/  LDSM.16.M88.4 R16, [R230+0xb000] ;  /* 0x00b00000e610783b */ /* 0x000eaa0000000200 */
[C---:B------:R-:W-:Y:S06]  /*9e30*/  HMMA.16816.F32.BF16 R40, R8.reuse, R12, R40 ;  /* 0x0000000c0828723c */ /* 0x040fec0000041828 */
[----:B------:R-:W-:Y:S01]  /*9e40*/  HMMA.16816.F32.BF16 R36, R8, R14, R36 ;  /* 0x0000000e0824723c */ /* 0x000fe20000041824 */
[----:B------:R-:W3:Y:S04]  /*9e50*/  LDSM.16.M88.4 R12, [R230+0xb800] ;  /* 0x00b80000e60c783b */ /* 0x000ee80000000200 */
[----:B------:R-:W4:Y:S01]  /*9e60*/  LDSM.16.M88.4 R8, [R235+0x4000] ;  /* 0x00400000eb08783b */ /* 0x000f220000000200 */
[C---:B-1----:R-:W-:Y:S06]  /*9e70*/  HMMA.16816.F32.BF16 R220, R4.reuse, R34, R220 ;  /* 0x0000002204dc723c */ /* 0x042fec00000418dc */
[----:B------:R-:W-:-:S15]  /*9e80*/  HMMA.16816.F32.BF16 R68, R4, R32, R68 ;  /* 0x000000200444723c */ /* 0x000fde0000041844 */
[----:B------:R-:W-:-:S03]  /*9e90*/  NOP ;  /* 0x0000000000007918 */ /* 0x000fc60000000000 */
[----:B------:R-:W-:Y:S01]  /*9ea0*/  IMAD.MOV.U32 R132, RZ, RZ, R220 ;  /* 0x000000ffff847224 */ /* 0x000fe200078e00dc */
[----:B------:R-:W-:Y:S01]  /*9eb0*/  MOV R27, R221 ;  /* 0x000000dd001b7202 */ /* 0x000fe20000000f00 */
[----:B------:R-:W-:Y:S02]  /*9ec0*/  IMAD.MOV.U32 R26, RZ, RZ, R222 ;  /* 0x000000ffff1a7224 */ /* 0x000fe400078e00de */
[----:B------:R-:W-:Y:S02]  /*9ed0*/  IMAD.MOV.U32 R21, RZ, RZ, R223 ;  /* 0x000000ffff157224 */ /* 0x000fe400078e00df */
[C---:B------:R-:W-:Y:S01]  /*9ee0*/  HMMA.16816.F32.BF16 R220, R4.reuse, R28, R248 ;  /* 0x0000001c04dc723c */ /* 0x040fe200000418f8 */
[----:B------:R-:W-:Y:S01]  /*9ef0*/  IMAD.MOV.U32 R54, RZ, RZ, R69 ;  /* 0x000000ffff367224 */ /* 0x000fe200078e0045 */
[----:B------:R-:W-:Y:S01]  /*9f00*/  MOV R53, R70 ;  /* 0x0000004600357202 */ /* 0x000fe20000000f00 */
[----:B------:R-:W-:Y:S02]  /*9f10*/  IMAD.MOV.U32 R55, RZ, RZ, R68 ;  /* 0x000000ffff377224 */ /* 0x000fe400078e0044 */
[----:B------:R-:W-:Y:S01]  /*9f20*/  IMAD.MOV.U32 R52, RZ, RZ, R71 ;  /* 0x000000ffff347224 */ /* 0x000fe200078e0047 */
[C---:B--2---:R-:W-:Y:S01]  /*9f30*/  HMMA.16816.F32.BF16 R248, R4.reuse, R18, R212 ;  /* 0x0000001204f8723c */ /* 0x044fe200000418d4 */
[----:B------:R1:W5:Y:S04]  /*9f40*/  LDL.LU.64 R70, [R1+0x98] ;  /* 0x0000980001467983 */ /* 0x0003680000300a00 */
[----:B------:R1:W5:Y:S01]  /*9f50*/  LDL.LU.64 R68, [R1+0x90] ;  /* 0x0000900001447983 */ /* 0x0003620000300a00 */
[----:B---3--:R-:W-:Y:S01]  /*9f60*/  HMMA.16816.F32.BF16 R244, R4, R12, R244 ;  /* 0x0000000c04f4723c */ /* 0x008fe200000418f4 */
[----:B------:R-:W-:-:S05]  /*9f70*/  UISETP.GE.AND UP0, UPT, UR18, 0x3, UPT ;  /* 0x000000031200788c */ /* 0x000fca000bf06270 */
[C---:B----4-:R-:W-:Y:S06]  /*9f80*/  HMMA.16816.F32.BF16 R212, R8.reuse, R28, R60 ;  /* 0x0000001c08d4723c */ /* 0x050fec000004183c */
        /* <DEDUP_REMOVED lines=10> */
[----:B------:R-:W-:Y:S07]  /*a030*/  HMMA.16816.F32.BF16 R240, R4, R14, R140 ;  /* 0x0000000e04f0723c */ /* 0x000fee000004188c */
[----:B------:R-:W-:Y:S01]  /*a040*/  IMAD.MOV.U32 R140, RZ, RZ, R55 ;  /* 0x000000ffff8c7224 */ /* 0x000fe200078e0037 */
[----:B------:R-:W-:Y:S01]  /*a050*/  MOV R141, R54 ;  /* 0x00000036008d7202 */ /* 0x000fe20000000f00 */
[----:B------:R-:W-:-:S02]  /*a060*/  IMAD.MOV.U32 R142, RZ, RZ, R53 ;  /* 0x000000ffff8e7224 */ /* 0x000fc400078e0035 */
[----:B------:R-:W-:Y:S02]  /*a070*/  IMAD.MOV.U32 R143, RZ, RZ, R52 ;  /* 0x000000ffff8f7224 */ /* 0x000fe400078e0034 */
[C---:B------:R-:W-:Y:S05]  /*a080*/  HMMA.16816.F32.BF16 R52, R8.reuse, R32, R64 ;  /* 0x000000200834723c */ /* 0x040fea0000041840 */
[----:B------:R-:W-:Y:S01]  /*a090*/  IMAD.MOV.U32 R237, RZ, RZ, R220 ;  /* 0x000000ffffed7224 */ /* 0x000fe200078e00dc */
[----:B------:R-:W-:Y:S01]  /*a0a0*/  MOV R134, R222 ;  /* 0x000000de00867202 */ /* 0x000fe20000000f00 */
[----:B------:R-:W-:Y:S01]  /*a0b0*/  IMAD.MOV.U32 R139, RZ, RZ, R221 ;  /* 0x000000ffff8b7224 */ /* 0x000fe200078e00dd */
[----:B------:R-:W-:Y:S01]  /*a0c0*/  HMMA.16816.F32.BF16 R64, R8, R16, R48 ;  /* 0x000000100840723c */ /* 0x000fe20000041830 */
[----:B------:R-:W-:-:S05]  /*a0d0*/  IMAD.MOV.U32 R133, RZ, RZ, R223 ;  /* 0x000000ffff857224 */ /* 0x000fca00078e00df */
[----:B------:R-:W-:Y:S01]  /*a0e0*/  HMMA.16816.F32.BF16 R220, R4, R16, R216 ;  /* 0x0000001004dc723c */ /* 0x000fe200000418d8 */
[----:B------:R-:W-:Y:S01]  /*a0f0*/  LDSM.16.M88.4 R16, [R229+0x2800] ;  /* 0x00280000e510783b */ /* 0x000fe20000000200 */
[----:B------:R-:W-:Y:S01]  /*a100*/  MOV R48, R237 ;  /* 0x000000ed00307202 */ /* 0x000fe20000000f00 */
[----:B------:R-:W-:Y:S01]  /*a110*/  IMAD.MOV.U32 R49, RZ, RZ, R139 ;  /* 0x000000ffff317224 */ /* 0x000fe200078e008b */
[----:B------:R-:W-:Y:S01]  /*a120*/  MOV R51, R133 ;  /* 0x0000008500337202 */ /* 0x000fe20000000f00 */
[----:B------:R-:W-:Y:S01]  /*a130*/  IMAD.MOV.U32 R50, RZ, RZ, R134 ;  /* 0x000000ffff327224 */ /* 0x000fe200078e0086 */
        /* <DEDUP_REMOVED lines=8> */
[----:B------:R-:W-:Y:S01]  /*a1c0*/  MOV R252, R7 ;  /* 0x0000000700fc7202 */ /* 0x000fe20000000f00 */
[----:B------:R-:W-:Y:S01]  /*a1d0*/  IMAD.MOV.U32 R42, RZ, RZ, R2 ;  /* 0x000000ffff2a7224 */ /* 0x000fe200078e0002 */
[----:B------:R-:W-:Y:S01]  /*a1e0*/  MOV R41, R3 ;  /* 0x0000000300297202 */ /* 0x000fe20000000f00 */
[----:B------:R-:W-:Y:S01]  /*a1f0*/  IMAD.MOV.U32 R43, RZ, RZ, R0 ;  /* 0x000000ffff2b7224 */ /* 0x000fe200078e0000 */
[----:B------:R-:W-:Y:S01]  /*a200*/  MOV R2, R6 ;  /* 0x0000000600027202 */ /* 0x000fe20000000f00 */
[----:B------:R-:W-:-:S02]  /*a210*/  IMAD.MOV.U32 R0, RZ, RZ, R5 ;  /* 0x000000ffff007224 */ /* 0x000fc400078e0005 */
[----:B------:R-:W-:Y:S02]  /*a220*/  IMAD.MOV.U32 R3, RZ, RZ, R4 ;  /* 0x000000ffff037224 */ /* 0x000fe400078e0004 */
[----:B------:R-:W4:Y:S01]  /*a230*/  LDSM.16.M88.4 R4, [R234+0x6000] ;  /* 0x00600000ea04783b */ /* 0x000f220000000200 */
[----:B------:R-:W-:Y:S01]  /*a240*/  IMAD.MOV.U32 R40, RZ, RZ, R20 ;  /* 0x000000ffff287224 */ /* 0x000fe200078e0014 */
[----:B------:R-:W-:-:S04]  /*a250*/  DEPBAR.LE SB0, 0x0 ;  /* 0x000080000000791a */ /* 0x000fc80000000000 */
[C---:B--2---:R-:W-:Y:S06]  /*a260*/  HMMA.16816.F32.BF16 R52, R8.reuse, R28, R52 ;  /* 0x0000001c0834723c */ /* 0x044fec0000041834 */
[C---:B---3--:R-:W-:Y:S06]  /*a270*/  HMMA.16816.F32.BF16 R36, R8.reuse, R12, R64 ;  /* 0x0000000c0824723c */ /* 0x048fec0000041840 */
[----:B------:R-:W-:Y:S06]  /*a280*/  HMMA.16816.F32.BF16 R60, R8, R14, R60 ;  /* 0x0000000e083c723c */ /* 0x000fec000004183c */
[C---:B----4-:R-:W-:Y:S06]  /*a290*/  HMMA.16816.F32.BF16 R140, R4.reuse, R28, R140 ;  /* 0x0000001c048c723c */ /* 0x050fec000004188c */
[-C--:B------:R-:W-:Y:S06]  /*a2a0*/  HMMA.16816.F32.BF16 R44, R4, R30.reuse, R44 ;  /* 0x0000001e042c723c */ /* 0x080fec000004182c */
[----:B------:R-:W-:Y:S01]  /*a2b0*/  HMMA.16816.F32.BF16 R28, R8, R30, R216 ;  /* 0x0000001e081c723c */ /* 0x000fe200000418d8 */
[----:B------:R-:W2:Y:S05]  /*a2c0*/  S2R R217, SR_TID.X ;  /* 0x0000000000d97919 */ /* 0x000eaa0000002100 */
[----:B------:R-:W-:Y:S01]  /*a2d0*/  HMMA.16816.F32.BF16 R40, R4, R16, R40 ;  /* 0x000000100428723c */ /* 0x000fe20000041828 */
[----:B------:R-:W-:-:S02]  /*a2e0*/  IMAD.MOV.U32 R218, RZ, RZ, R0 ;  /* 0x000000ffffda7224 */ /* 0x000fc400078e0000 */
[----:B------:R-:W-:Y:S01]  /*a2f0*/  FMUL.FTZ R0, R52, UR24 ;  /* 0x0000001834007c20 */ /* 0x000fe20008410000 */
[----:B------:R-:W-:-:S03]  /*a300*/  IMAD.MOV.U32 R219, RZ, RZ, R2 ;  /* 0x000000ffffdb7224 */ /* 0x000fc600078e0002 */
[----:B------:R3:W-:Y:S01]  /*a310*/  MUFU.TANH R239, R0 ;  /* 0x0000000000ef7308 */ /* 0x0007e20000002400 */
[----:B------:R-:W-:Y:S01]  /*a320*/  HMMA.16816.F32.BF16 R48, R4, R18, R48 ;  /* 0x000000120430723c */ /* 0x000fe20000041830 */
[----:B------:R-:W-:-:S05]  /*a330*/  IMAD.MOV.U32 R216, RZ, RZ, R219 ;  /* 0x000000ffffd87224 */ /* 0x000fca00078e00db */
[C---:B------:R-:W-:Y:S06]  /*a340*/  HMMA.16816.F32.BF16 R220, R4.reuse, R12, R220 ;  /* 0x0000000c04dc723c */ /* 0x040fec00000418dc */
[----:B------:R-:W-:Y:S01]  /*a350*/  HMMA.16816.F32.BF16 R248, R4, R14, R248 ;  /* 0x0000000e04f8723c */ /* 0x000fe200000418f8 */
[----:B---3--:R-:W-:-:S05]  /*a360*/  FMUL.FTZ R0, R53, UR24 ;  /* 0x0000001835007c20 */ /* 0x008fca0008410000 */
[----:B------:R-:W-:Y:S01]  /*a370*/  HMMA.16816.F32.BF16 R244, R4, R32, R244 ;  /* 0x0000002004f4723c */ /* 0x000fe200000418f4 */
[----:B------:R3:W-:Y:S01]  /*a380*/  MUFU.TANH R52, R0 ;  /* 0x0000000000347308 */ /* 0x0007e20000002400 */
[----:B--2---:R-:W-:-:S04]  /*a390*/  SHF.L.U32 R217, R217, 0x1, RZ ;  /* 0x00000001d9d97819 */ /* 0x004fc800000006ff */
[----:B------:R-:W-:Y:S01]  /*a3a0*/  HMMA.16816.F32.BF16 R240, R4, R34, R240 ;  /* 0x0000002204f0723c */ /* 0x000fe200000418f0 */
[----:B------:R-:W-:Y:S01]  /*a3b0*/  LOP3.LUT R217, R217, 0x6, RZ, 0xc0, !PT ;  /* 0x00000006d9d97812 */ /* 0x000fe200078ec0ff */
[----:B------:R-:W-:-:S04]  /*a3c0*/  FMUL.FTZ R2, R49, UR24 ;  /* 0x0000001831027c20 */ /* 0x000fc80008410000 */
[C---:B------:R-:W-:Y:S06]  /*a3d0*/  HMMA.16816.F32.BF16 R4, R8.reuse, R16, R212 ;  /* 0x000000100804723c */ /* 0x040fec00000418d4 */
[----:B------:R-:W-:Y:S01]  /*a3e0*/  HMMA.16816.F32.BF16 R16, R8, R18, R208 ;  /* 0x000000120810723c */ /* 0x000fe200000418d0 */
[----:B---3--:R-:W-:Y:S01]  /*a3f0*/  FMUL.FTZ R0, R54, UR24 ;  /* 0x0000001836007c20 */ /* 0x008fe20008410000 */
[----:B------:R-:W-:-:S03]  /*a400*/  MOV R212, R218 ;  /* 0x000000da00d47202 */ /* 0x000fc60000000f00 */
[----:B------:R2:W-:Y:S01]  /*a410*/  MUFU.TANH R238, R0 ;  /* 0x0000000000ee7308 */ /* 0x0005e20000002400 */
[----:B------:R-:W-:Y:S01]  /*a420*/  HMMA.16816.F32.BF16 R12, R8, R32, R56 ;  /* 0x00000020080c723c */ /* 0x000fe20000041838 */
[----:B------:R-:W-:Y:S02]  /*a430*/  IMAD.MOV.U32 R211, RZ, RZ, R3 ;  /* 0x000000ffffd37224 */ /* 0x000fe400078e0003 */
[----:B------:R-:W-:-:S04]  /*a440*/  FMUL.FTZ R3, R50, UR24 ;  /* 0x0000001832037c20 */ /* 0x000fc80008410000 */
[----:B------:R-:W-:Y:S01]  /*a450*/  MUFU.TANH R56, R2 ;  /* 0x0000000200387308 */ /* 0x000fe20000002400 */
[----:B--2---:R-:W-:-:S07]  /*a460*/  FMUL.FTZ R0, R55, UR24 ;  /* 0x0000001837007c20 */ /* 0x004fce0008410000 */
[----:B------:R2:W3:Y:S09]  /*a470*/  MUFU.TANH R27, R0 ;  /* 0x00000000001b7308 */ /* 0x0004f20000002400 */
[----:B------:R-:W-:Y:S01]  /*a480*/  FMUL.FTZ R14, R14, UR24 ;  /* 0x000000180e0e7c20 */ /* 0x000fe20008410000 */
[----:B------:R-:W-:Y:S01]  /*a490*/  FMUL.FTZ R15, R15, UR24 ;  /* 0x000000180f0f7c20 */ /* 0x000fe20008410000 */
[----:B--2---:R-:W-:-:S04]  /*a4a0*/  FMUL.FTZ R0, R140, UR24 ;  /* 0x000000188c007c20 */ /* 0x004fc80008410000 */
[----:B------:R2:W-:Y:S02]  /*a4b0*/  MUFU.TANH R237, R0 ;  /* 0x0000000000ed7308 */ /* 0x0005e40000002400 */
[----:B--2---:R-:W-:-:S06]  /*a4c0*/  FMUL.FTZ R0, R141, UR24 ;  /* 0x000000188d007c20 */ /* 0x004fcc0008410000 */
[----:B------:R2:W4:Y:S02]  /*a4d0*/  MUFU.TANH R21, R0 ;  /* 0x0000000000157308 */ /* 0x0005240000002400 */
[----:B--2---:R-:W-:-:S06]  /*a4e0*/  FMUL.FTZ R0, R143, UR24 ;  /* 0x000000188f007c20 */ /* 0x004fcc0008410000 */
[----:B------:R2:W1:Y:S02]  /*a4f0*/  MUFU.TANH R20, R0 ;  /* 0x0000000000147308 */ /* 0x0004640000002400 */
[----:B--2---:R-:W-:-:S06]  /*a500*/  FMUL.FTZ R0, R28, UR24 ;  /* 0x000000181c007c20 */ /* 0x004fcc0008410000 */
[----:B------:R2:W1:Y:S02]  /*a510*/  MUFU.TANH R53, R0 ;  /* 0x0000000000357308 */ /* 0x0004640000002400 */
[----:B--2---:R-:W-:-:S06]  /*a520*/  FMUL.FTZ R0, R29, UR24 ;  /* 0x000000181d007c20 */ /* 0x004fcc0008410000 */
[----:B------:R2:W-:Y:S02]  /*a530*/  MUFU.TANH R64, R0 ;  /* 0x0000000000407308 */ /* 0x0005e40000002400 */
        /* <DEDUP_REMOVED lines=11> */
[----:B------:R2:W1:Y:S02]  /*a5f0*/  MUFU.TANH R44, R0 ;  /* 0x00000000002c7308 */ /* 0x0004640000002400 */
[----:B--2---:R-:W-:Y:S01]  /*a600*/  FMUL.FTZ R0, R4, UR24 ;  /* 0x0000001804007c20 */ /* 0x004fe20008410000 */
[----:B------:R-:W-:-:S05]  /*a610*/  FMUL.FTZ R4, R51, UR24 ;  /* 0x0000001833047c20 */ /* 0x000fca0008410000 */
        /* <DEDUP_REMOVED lines=14> */
[----:B------:R-:W-:Y:S08]  /*a700*/  MUFU.TANH R43, R4 ;  /* 0x00000004002b7308 */ /* 0x000ff00000002400 */
[----:B------:R2:W1:Y:S02]  /*a710*/  MUFU.TANH R42, R0 ;  /* 0x00000000002a7308 */ /* 0x0004640000002400 */
[----:B--2---:R-:W-:Y:S01]  /*a720*/  FMUL.FTZ R0, R16, UR24 ;  /* 0x0000001810007c20 */ /* 0x004fe20008410000 */
[----:B------:R-:W-:-:S05]  /*a730*/  FMUL.FTZ R16, R36, UR24 ;  /* 0x0000001824107c20 */ /* 0x000fca0008410000 */
[----:B------:R2:W1:Y:S08]  /*a740*/  MUFU.TANH R134, R0 ;  /* 0x0000000000867308 */ /* 0x0004700000002400 */
[----:B------:R3:W-:Y:S01]  /*a750*/  MUFU.TANH R50, R16 ;  /* 0x0000001000327308 */ /* 0x0007e20000002400 */
[----:B--2---:R-:W-:-:S07]  /*a760*/  FMUL.FTZ R0, R17, UR24 ;  /* 0x0000001811007c20 */ /* 0x004fce0008410000 */
[----:B------:R-:W-:Y:S01]  /*a770*/  MUFU.TANH R17, R3 ;  /* 0x0000000300117308 */ /* 0x000fe20000002400 */
[----:B---3--:R-:W-:-:S07]  /*a780*/  FMUL.FTZ R16, R39, UR24 ;  /* 0x0000001827107c20 */ /* 0x008fce0008410000 */
[----:B------:R2:W-:Y:S08]  /*a790*/  MUFU.TANH R141, R0 ;  /* 0x00000000008d7308 */ /* 0x0005f00000002400 */
[----:B------:R3:W-:Y:S01]  /*a7a0*/  MUFU.TANH R49, R16 ;  /* 0x0000001000317308 */ /* 0x0007e20000002400 */
[----:B--2---:R-:W-:-:S07]  /*a7b0*/  FMUL.FTZ R0, R18, UR24 ;  /* 0x0000001812007c20 */ /* 0x004fce0008410000 */
[----:B------:R2:W1:Y:S01]  /*a7c0*/  MUFU.TANH R132, R0 ;  /* 0x0000000000847308 */ /* 0x0004620000002400 */
[----:B---3--:R-:W-:-:S07]  /*a7d0*/  FMUL.FTZ R16, R220, UR24 ;  /* 0x00000018dc107c20 */ /* 0x008fce0008410000 */
[----:B------:R3:W-:Y:S01]  /*a7e0*/  MUFU.TANH R39, R16 ;  /* 0x0000001000277308 */ /* 0x0007e20000002400 */
[----:B--2---:R-:W-:-:S07]  /*a7f0*/  FMUL.FTZ R0, R19, UR24 ;  /* 0x0000001813007c20 */ /* 0x004fce0008410000 */
[----:B------:R2:W-:Y:S01]  /*a800*/  MUFU.TANH R140, R0 ;  /* 0x00000000008c7308 */ /* 0x0005e20000002400 */
[----:B---3--:R-:W-:-:S07]  /*a810*/  FMUL.FTZ R16, R221, UR24 ;  /* 0x00000018dd107c20 */ /* 0x008fce0008410000 */
[----:B------:R3:W-:Y:S01]  /*a820*/  MUFU.TANH R47, R16 ;  /* 0x00000010002f7308 */ /* 0x0007e20000002400 */
[----:B--2---:R-:W-:-:S07]  /*a830*/  FMUL.FTZ R0, R48, UR24 ;  /* 0x0000001830007c20 */ /* 0x004fce0008410000 */
[----:B------:R2:W1:Y:S01]  /*a840*/  MUFU.TANH R66, R0 ;  /* 0x0000000000427308 */ /* 0x0004620000002400 */
[----:B---3--:R-:W-:-:S07]  /*a850*/  FMUL.FTZ R16, R223, UR24 ;  /* 0x00000018df107c20 */ /* 0x008fce0008410000 */
[----:B------:R3:W-:Y:S01]  /*a860*/  MUFU.TANH R33, R16 ;  /* 0x0000001000217308 */ /* 0x0007e20000002400 */
[----:B--2---:R-:W-:-:S04]  /*a870*/  IMAD.U32 R0, RZ, RZ, UR28 ;  /* 0x0000001cff007e24 */ /* 0x004fc8000f8e00ff */
[----:B------:R-:W-:Y:S02]  /*a880*/  IMAD R0, R0, 0x40, R217 ;  /* 0x0000004000007824 */ /* 0x000fe400078e02d9 */
[----:B---3--:R-:W-:-:S03]  /*a890*/  FMUL.FTZ R16, R61, UR24 ;  /* 0x000000183d107c20 */ /* 0x008fc60008410000 */
[----:B------:R-:W-:Y:S02]  /*a8a0*/  IADD3 R2, R0, 0x1, RZ ;  /* 0x0000000100027810 */ /* 0x000fe40007ffe0ff */
[----:B------:R-:W-:Y:S01]  /*a8b0*/  MOV R61, R212 ;  /* 0x000000d4003d7202 */ /* 0x000fe20000000f00 */
[----:B------:R2:W-:Y:S01]  /*a8c0*/  MUFU.TANH R48, R16 ;  /* 0x0000001000307308 */ /* 0x0005e20000002400 */
[----:B------:R-:W-:Y:S02]  /*a8d0*/  I2FP.F32.S32 R3, R2 ;  /* 0x0000000200037245 */ /* 0x000fe40000201400 */
[C---:B------:R-:W-:Y:S02]  /*a8e0*/  ISETP.GE.AND P6, PT, R2.reuse, R23, PT ;  /* 0x000000170200720c */ /* 0x040fe40003fc6270 */
[C---:B------:R-:W-:Y:S01]  /*a8f0*/  ISETP.GE.AND P5, PT, R2.reuse, R22, PT ;  /* 0x000000160200720c */ /* 0x040fe20003fa6270 */
[C---:B------:R-:W-:Y:S01]  /*a900*/  FFMA.FTZ R5, R3.reuse, UR5, R27 ;  /* 0x0000000503057c23 */ /* 0x040fe2000801001b */
[----:B------:R-:W-:Y:S01]  /*a910*/  BAR.SYNC.DEFER_BLOCKING 0x0 ;  /* 0x0000000000007b1d */ /* 0x000fe20000010000 */
[C---:B------:R-:W-:Y:S01]  /*a920*/  ISETP.GE.AND P4, PT, R2.reuse, R25, PT ;  /* 0x000000190200720c */ /* 0x040fe20003f86270 */
[----:B----4-:R-:W-:Y:S01]  /*a930*/  FFMA.FTZ R4, R3, UR5, R21 ;  /* 0x0000000503047c23 */ /* 0x010fe20008010015 */
[----:B------:R-:W-:Y:S01]  /*a940*/  ISETP.GE.AND P1, PT, R2, R24, PT ;  /* 0x000000180200720c */ /* 0x000fe20003f26270 */
[----:B------:R-:W-:-:S02]  /*a950*/  VIADD R2, R0, 0x8 ;  /* 0x0000000800027836 */ /* 0x000fc40000000000 */
[C---:B------:R-:W-:Y:S01]  /*a960*/  FFMA.FTZ R6, R3.reuse, UR5, R52 ;  /* 0x0000000503067c23 */ /* 0x040fe20008010034 */
[----:B-1----:R-:W-:Y:S01]  /*a970*/  FFMA.FTZ R7, R3, UR5, R20 ;  /* 0x0000000503077c23 */ /* 0x002fe20008010014 */
[----:B------:R-:W-:Y:S01]  /*a980*/  FSEL R29, R5, -INF , !P5 ;  /* 0xff800000051d7808 */ /* 0x000fe20006800000 */
[----:B------:R-:W-:Y:S01]  /*a990*/  FMUL.FTZ R5, R37, UR24 ;  /* 0x0000001825057c20 */ /* 0x000fe20008410000 */
[----:B------:R-:W-:Y:S01]  /*a9a0*/  FSEL R31, R4, -INF , !P4 ;  /* 0xff800000041f7808 */ /* 0x000fe20006000000 */
[----:B------:R-:W-:Y:S01]  /*a9b0*/  FMUL.FTZ R4, R38, UR24 ;  /* 0x0000001826047c20 */ /* 0x000fe20008410000 */
[----:B------:R-:W-:Y:S01]  /*a9c0*/  I2FP.F32.S32 R3, R2 ;  /* 0x0000000200037245 */ /* 0x000fe20000201400 */
[----:B------:R1:W-:Y:S01]  /*a9d0*/  MUFU.TANH R51, R5 ;  /* 0x0000000500337308 */ /* 0x0003e20000002400 */
[----:B------:R-:W-:Y:S01]  /*a9e0*/  FSEL R20, R6, -INF , !P6 ;  /* 0xff80000006147808 */ /* 0x000fe20007000000 */
[----:B--2---:R-:W-:Y:S01]  /*a9f0*/  FMUL.FTZ R16, R250, UR24 ;  /* 0x00000018fa107c20 */ /* 0x004fe20008410000 */
[C---:B------:R-:W-:Y:S01]  /*aa00*/  ISETP.GE.AND P0, PT, R2.reuse, R23, PT ;  /* 0x000000170200720c */ /* 0x040fe20003f06270 */
[----:B------:R-:W-:Y:S01]  /*aa10*/  FFMA.FTZ R6, R3, UR5, R53 ;  /* 0x0000000503067c23 */ /* 0x000fe20008010035 */
[----:B------:R-:W-:-:S02]  /*aa20*/  ISETP.GE.AND P6, PT, R2, R22, PT ;  /* 0x000000160200720c */ /* 0x000fc40003fc6270 */
[C---:B------:R-:W-:Y:S01]  /*aa30*/  ISETP.GE.AND P5, PT, R2.reuse, R25, PT ;  /* 0x000000190200720c */ /* 0x040fe20003fa6270 */
[----:B------:R2:W3:Y:S01]  /*aa40*/  MUFU.TANH R40, R4 ;  /* 0x0000000400287308 */ /* 0x0004e20000002400 */
[----:B------:R-:W-:Y:S01]  /*aa50*/  ISETP.GE.AND P4, PT, R2, R24, PT ;  /* 0x000000180200720c */ /* 0x000fe20003f86270 */
[----:B------:R-:W-:Y:S01]  /*aa60*/  VIADD R2, R0, 0x9 ;  /* 0x0000000900027836 */ /* 0x000fe20000000000 */
[----:B------:R-:W-:Y:S02]  /*aa70*/  FSEL R36, R7, -INF , !P1 ;  /* 0xff80000007247808 */ /* 0x000fe40004800000 */
[----:B------:R-:W-:Y:S02]  /*aa80*/  FSEL R19, R6, -INF , !P0 ;  /* 0xff80000006137808 */ /* 0x000fe40004000000 */
[C---:B------:R-:W-:Y:S01]  /*aa90*/  ISETP.GE.AND P1, PT, R2.reuse, R23, PT ;  /* 0x000000170200720c */ /* 0x040fe20003f26270 */
[----:B------:R-:W-:Y:S01]  /*aaa0*/  MUFU.TANH R38, R16 ;  /* 0x0000001000267308 */ /* 0x000fe20000002400 */
[----:B-1----:R-:W-:Y:S01]  /*aab0*/  FFMA.FTZ R5, R3, UR5, R28 ;  /* 0x0000000503057c23 */ /* 0x002fe2000801001c */
[----:B------:R-:W-:-:S04]  /*aac0*/  ISETP.GE.AND P0, PT, R2, R22, PT ;  /* 0x000000160200720c */ /* 0x000fc80003f06270 */
[----:B------:R-:W-:Y:S02]  /*aad0*/  FSEL R27, R5, -INF , !P6 ;  /* 0xff800000051b7808 */ /* 0x000fe40007000000 */
[----:B------:R-:W-:Y:S01]  /*aae0*/  ISETP.GE.AND P6, PT, R2, R25, PT ;  /* 0x000000190200720c */ /* 0x000fe20003fc6270 */
[C---:B--2---:R-:W-:Y:S01]  /*aaf0*/  FFMA.FTZ R4, R3.reuse, UR5, R26 ;  /* 0x0000000503047c23 */ /* 0x044fe2000801001a */
[----:B------:R-:W-:Y:S01]  /*ab00*/  FFMA.FTZ R3, R3, UR5, R30 ;  /* 0x0000000503037c23 */ /* 0x000fe2000801001e */
[----:B------:R-:W-:Y:S03]  /*ab10*/  MUFU.TANH R16, R14 ;  /* 0x0000000e00107308 */ /* 0x000fe60000002400 */
[----:B------:R-:W-:Y:S02]  /*ab20*/  FSEL R28, R4, -INF , !P5 ;  /* 0xff800000041c7808 */ /* 0x000fe40006800000 */
[----:B------:R-:W-:-:S02]  /*ab30*/  ISETP.GE.AND P5, PT, R2, R24, PT ;  /* 0x000000180200720c */ /* 0x000fc40003fa6270 */
[----:B------:R-:W-:Y:S02]  /*ab40*/  I2FP.F32.S32 R2, R2 ;  /* 0x0000000200027245 */ /* 0x000fe40000201400 */
[----:B------:R-:W-:-:S03]  /*ab50*/  FSEL R30, R3, -INF , !P4 ;  /* 0xff800000031e7808 */ /* 0x000fc60006000000 */
[C---:B------:R-:W-:Y:S01]  /*ab60*/  FFMA.FTZ R4, R2.reuse, UR5, R45 ;  /* 0x0000000502047c23 */ /* 0x040fe2000801002d */
[C---:B------:R-:W-:Y:S01]  /*ab70*/  FFMA.FTZ R6, R2.reuse, UR5, R64 ;  /* 0x0000000502067c23 */ /* 0x040fe20008010040 */
[C---:B------:R-:W-:Y:S01]  /*ab80*/  FFMA.FTZ R5, R2.reuse, UR5, R54 ;  /* 0x0000000502057c23 */ /* 0x040fe20008010036 */
[----:B------:R-:W-:Y:S01]  /*ab90*/  FFMA.FTZ R7, R2, UR5, R44 ;  /* 0x0000000502077c23 */ /* 0x000fe2000801002c */
[----:B------:R-:W-:Y:S02]  /*aba0*/  IADD3 R2, R0, 0x10, RZ ;  /* 0x0000001000027810 */ /* 0x000fe40007ffe0ff */
[----:B------:R-:W-:Y:S01]  /*abb0*/  FSEL R26, R4, -INF , !P6 ;  /* 0xff800000041a7808 */ /* 0x000fe20007000000 */
[----:B------:R-:W-:Y:S01]  /*abc0*/  FMUL.FTZ R4, R222, UR24 ;  /* 0x00000018de047c20 */ /* 0x000fe20008410000 */
[----:B------:R-:W-:Y:S02]  /*abd0*/  I2FP.F32.S32 R3, R2 ;  /* 0x0000000200037245 */ /* 0x000fe40000201400 */
[----:B------:R-:W-:Y:S01]  /*abe0*/  FSEL R18, R6, -INF , !P1 ;  /* 0xff80000006127808 */ /* 0x000fe20004800000 */
[----:B------:R1:W2:Y:S01]  /*abf0*/  MUFU.TANH R32, R4 ;  /* 0x0000000400207308 */ /* 0x0002a20000002400 */
[----:B------:R-:W-:Y:S01]  /*ac00*/  FSEL R21, R5, -INF , !P0 ;  /* 0xff80000005157808 */ /* 0x000fe20004000000 */
[C---:B------:R-:W-:Y:S01]  /*ac10*/  FFMA.FTZ R6, R3.reuse, UR5, R65 ;  /* 0x0000000503067c23 */ /* 0x040fe20008010041 */
[C---:B------:R-:W-:Y:S01]  /*ac20*/  ISETP.GE.AND P4, PT, R2.reuse, R23, PT ;  /* 0x000000170200720c */ /* 0x040fe20003f86270 */
[----:B------:R-:W-:Y:S01]  /*ac30*/  FFMA.FTZ R5, R3, UR5, R55 ;  /* 0x0000000503057c23 */ /* 0x000fe20008010037 */
[----:B------:R-:W-:-:S02]  /*ac40*/  ISETP.GE.AND P1, PT, R2, R22, PT ;  /* 0x000000160200720c */ /* 0x000fc40003f26270 */
[C---:B------:R-:W-:Y:S02]  /*ac50*/  ISETP.GE.AND P0, PT, R2.reuse, R25, PT ;  /* 0x000000190200720c */ /* 0x040fe40003f06270 */
[----:B------:R-:W-:Y:S01]  /*ac60*/  ISETP.GE.AND P6, PT, R2, R24, PT ;  /* 0x000000180200720c */ /* 0x000fe20003fc6270 */
[----:B------:R-:W-:Y:S01]  /*ac70*/  VIADD R2, R0, 0x11 ;  /* 0x0000001100027836 */ /* 0x000fe20000000000 */
[----:B------:R-:W-:Y:S02]  /*ac80*/  FSEL R37, R7, -INF , !P5 ;  /* 0xff80000007257808 */ /* 0x000fe40006800000 */
[----:B------:R-:W-:Y:S02]  /*ac90*/  FSEL R217, R6, -INF , !P4 ;  /* 0xff80000006d97808 */ /* 0x000fe40006000000 */
[----:B------:R-:W-:Y:S01]  /*aca0*/  FSEL R219, R5, -INF , !P1 ;  /* 0xff80000005db7808 */ /* 0x000fe20004800000 */
[C---:B-1----:R-:W-:Y:S01]  /*acb0*/  FFMA.FTZ R4, R3.reuse, UR5, R46 ;  /* 0x0000000503047c23 */ /* 0x042fe2000801002e */
[C---:B------:R-:W-:Y:S01]  /*acc0*/  ISETP.GE.AND P5, PT, R2.reuse, R23, PT ;  /* 0x000000170200720c */ /* 0x040fe20003fa6270 */
[----:B------:R-:W-:Y:S01]  /*acd0*/  FFMA.FTZ R3, R3, UR5, R41 ;  /* 0x0000000503037c23 */ /* 0x000fe20008010029 */
[----:B------:R-:W-:-:S02]  /*ace0*/  ISETP.GE.AND P4, PT, R2, R22, PT ;  /* 0x000000160200720c */ /* 0x000fc40003f86270 */
[----:B------:R-:W-:Y:S01]  /*acf0*/  FSEL R220, R4, -INF , !P0 ;  /* 0xff80000004dc7808 */ /* 0x000fe20004000000 */
[----:B------:R-:W-:Y:S01]  /*ad00*/  FMUL.FTZ R4, R60, UR24 ;  /* 0x000000183c047c20 */ /* 0x000fe20008410000 */
[C---:B------:R-:W-:Y:S01]  /*ad10*/  ISETP.GE.AND P1, PT, R2.reuse, R25, PT ;  /* 0x000000190200720c */ /* 0x040fe20003f26270 */
[----:B------:R-:W-:Y:S01]  /*ad20*/  IMAD.MOV.U32 R60, RZ, RZ, R211 ;  /* 0x000000ffff3c7224 */ /* 0x000fe200078e00d3 */
[----:B------:R-:W-:Y:S01]  /*ad30*/  ISETP.GE.AND P0, PT, R2, R24, PT ;  /* 0x000000180200720c */ /* 0x000fe20003f06270 */
[----:B------:R1:W-:Y:S01]  /*ad40*/  MUFU.TANH R46, R4 ;  /* 0x00000004002e7308 */ /* 0x0003e20000002400 */
[----:B------:R-:W-:Y:S02]  /*ad50*/  I2FP.F32.S32 R2, R2 ;  /* 0x0000000200027245 */ /* 0x000fe40000201400 */
[----:B------:R-:W-:Y:S01]  /*ad60*/  FSEL R218, R3, -INF , !P6 ;  /* 0xff80000003da7808 */ /* 0x000fe20007000000 */
[----:B------:R-:W-:Y:S01]  /*ad70*/  FMUL.FTZ R3, R62, UR24 ;  /* 0x000000183e037c20 */ /* 0x000fe20008410000 */
[----:B------:R-:W-:-:S02]  /*ad80*/  IMAD.MOV.U32 R62, RZ, RZ, R216 ;  /* 0x000000ffff3e7224 */ /* 0x000fc400078e00d8 */
[C---:B------:R-:W-:Y:S01]  /*ad90*/  FFMA.FTZ R6, R2.reuse, UR5, R139 ;  /* 0x0000000502067c23 */ /* 0x040fe2000801008b */
[C---:B------:R-:W-:Y:S01]  /*ada0*/  FFMA.FTZ R5, R2.reuse, UR5, R133 ;  /* 0x0000000502057c23 */ /* 0x040fe20008010085 */
[----:B------:R-:W-:Y:S01]  /*adb0*/  FFMA.FTZ R7, R2, UR5, R42 ;  /* 0x0000000502077c23 */ /* 0x000fe2000801002a */
[----:B------:R4:W2:Y:S02]  /*adc0*/  MUFU.TANH R44, R3 ;  /* 0x00000003002c7308 */ /* 0x0008a40000002400 */
[----:B------:R-:W-:Y:S02]  /*add0*/  FSEL R213, R6, -INF , !P5 ;  /* 0xff80000006d57808 */ /* 0x000fe40006800000 */
[----:B------:R-:W-:Y:S02]  /*ade0*/  FSEL R214, R5, -INF , !P4 ;  /* 0xff80000005d67808 */ /* 0x000fe40006000000 */
[----:B------:R-:W-:Y:S01]  /*adf0*/  FSEL R216, R7, -INF , !P0 ;  /* 0xff80000007d87808 */ /* 0x000fe20004000000 */
[----:B------:R-:W-:Y:S01]  /*ae00*/  FMUL.FTZ R7, R248, UR24 ;  /* 0x00000018f8077c20 */ /* 0x000fe20008410000 */
[----:B-1----:R-:W-:Y:S01]  /*ae10*/  FFMA.FTZ R4, R2, UR5, R67 ;  /* 0x0000000502047c23 */ /* 0x002fe20008010043 */
[----:B------:R-:W-:-:S02]  /*ae20*/  VIADD R2, R0, 0x18 ;  /* 0x0000001800027836 */ /* 0x000fc40000000000 */
[----:B------:R-:W1:Y:S02]  /*ae30*/  MUFU.TANH R41, R7 ;  /* 0x0000000700297308 */ /* 0x000e640000002400 */
[----:B------:R-:W-:Y:S01]  /*ae40*/  FSEL R215, R4, -INF , !P1 ;  /* 0xff80000004d77808 */ /* 0x000fe20004800000 */
[----:B------:R-:W-:Y:S01]  /*ae50*/  FMUL.FTZ R4, R63, UR24 ;  /* 0x000000183f047c20 */ /* 0x000fe20008410000 */
[C---:B------:R-:W-:Y:S02]  /*ae60*/  ISETP.GE.AND P6, PT, R2.reuse, R23, PT ;  /* 0x000000170200720c */ /* 0x040fe40003fc6270 */
[----:B----4-:R-:W-:Y:S02]  /*ae70*/  I2FP.F32.S32 R3, R2 ;  /* 0x0000000200037245 */ /* 0x010fe40000201400 */
[----:B------:R4:W1:Y:S01]  /*ae80*/  MUFU.TANH R45, R4 ;  /* 0x00000004002d7308 */ /* 0x0008620000002400 */
[C---:B------:R-:W-:Y:S02]  /*ae90*/  ISETP.GE.AND P5, PT, R2.reuse, R22, PT ;  /* 0x000000160200720c */ /* 0x040fe40003fa6270 */
[C---:B------:R-:W-:Y:S01]  /*aea0*/  FFMA.FTZ R6, R3.reuse, UR5, R134 ;  /* 0x0000000503067c23 */ /* 0x040fe20008010086 */
[----:B------:R-:W-:Y:S01]  /*aeb0*/  FFMA.FTZ R5, R3, UR5, R132 ;  /* 0x0000000503057c23 */ /* 0x000fe20008010084 */
[----:B------:R-:W-:-:S02]  /*aec0*/  ISETP.GE.AND P4, PT, R2, R25, PT ;  /* 0x000000190200720c */ /* 0x000fc40003f86270 */
[----:B------:R-:W-:Y:S02]  /*aed0*/  ISETP.GE.AND P1, PT, R2, R24, PT ;  /* 0x000000180200720c */ /* 0x000fe40003f26270 */
[----:B------:R-:W-:Y:S02]  /*aee0*/  IADD3 R2, R0, 0x19, RZ ;  /* 0x0000001900027810 */ /* 0x000fe40007ffe0ff */
[----:B------:R-:W-:Y:S02]  /*aef0*/  FSEL R210, R6, -INF , !P6 ;  /* 0xff80000006d27808 */ /* 0x000fe40007000000 */
[----:B------:R-:W-:Y:S02]  /*af00*/  FSEL R211, R5, -INF , !P5 ;  /* 0xff80000005d37808 */ /* 0x000fe40006800000 */
[C---:B------:R-:W-:Y:S01]  /*af10*/  ISETP.GE.AND P0, PT, R2.reuse, R23, PT ;  /* 0x000000170200720c */ /* 0x040fe20003f06270 */
[C---:B----4-:R-:W-:Y:S01]  /*af20*/  FFMA.FTZ R4, R3.reuse, UR5, R66 ;  /* 0x0000000503047c23 */ /* 0x050fe20008010042 */
[C---:B------:R-:W-:Y:S01]  /*af30*/  ISETP.GE.AND P6, PT, R2.reuse, R22, PT ;  /* 0x000000160200720c */ /* 0x040fe20003fc6270 */
[----:B------:R-:W-:Y:S01]  /*af40*/  FFMA.FTZ R3, R3, UR5, R17 ;  /* 0x0000000503037c23 */ /* 0x000fe20008010011 */
[----:B------:R-:W-:Y:S01]  /*af50*/  ISETP.GE.AND P5, PT, R2, R25, PT ;  /* 0x000000190200720c */ /* 0x000fe20003fa6270 */
[----:B------:R-:W-:Y:S01]  /*af60*/  FMUL.FTZ R17, R251, UR24 ;  /* 0x00000018fb117c20 */ /* 0x000fe20008410000 */
[----:B------:R-:W-:Y:S01]  /*af70*/  FSEL R212, R4, -INF , !P4 ;  /* 0xff80000004d47808 */ /* 0x000fe20006000000 */
[----:B------:R-:W-:Y:S01]  /*af80*/  FMUL.FTZ R4, R249, UR24 ;  /* 0x00000018f9047c20 */ /* 0x000fe20008410000 */
[----:B------:R-:W-:-:S02]  /*af90*/  ISETP.GE.AND P4, PT, R2, R24, PT ;  /* 0x000000180200720c */ /* 0x000fc40003f86270 */
[----:B------:R-:W-:Y:S01]  /*afa0*/  I2FP.F32.S32 R2, R2 ;  /* 0x0000000200027245 */ /* 0x000fe20000201400 */
[----:B------:R4:W1:Y:S01]  /*afb0*/  MUFU.TANH R42, R4 ;  /* 0x00000004002a7308 */ /* 0x0008620000002400 */
[----:B------:R-:W-:Y:S02]  /*afc0*/  FSEL R209, R3, -INF , !P1 ;  /* 0xff80000003d17808 */ /* 0x000fe40004800000 */
[----:B------:R-:W-:Y:S01]  /*afd0*/  MOV R63, R252 ;  /* 0x000000fc003f7202 */ /* 0x000fe20000000f00 */
[C---:B------:R-:W-:Y:S01]  /*afe0*/  FFMA.FTZ R5, R2.reuse, UR5, R141 ;  /* 0x0000000502057c23 */ /* 0x040fe2000801008d */
[C---:B------:R-:W-:Y:S01]  /*aff0*/  FFMA.FTZ R6, R2.reuse, UR5, R56 ;  /* 0x0000000502067c23 */ /* 0x040fe20008010038 */
[----:B------:R-:W-:Y:S02]  /*b000*/  FFMA.FTZ R7, R2, UR5, R43 ;  /* 0x0000000502077c23 */ /* 0x000fe4000801002b */
[----:B------:R-:W1:Y:S02]  /*b010*/  MUFU.TANH R17, R17 ;  /* 0x0000001100117308 */ /* 0x000e640000002400 */
[----:B------:R-:W-:-:S02]  /*b020*/  FSEL R143, R6, -INF , !P5 ;  /* 0xff800000068f7808 */ /* 0x000fc40006800000 */
[----:B------:R-:W-:Y:S01]  /*b030*/  FSEL R208, R7, -INF , !P4 ;  /* 0xff80000007d07808 */ /* 0x000fe20006000000 */
[----:B------:R-:W-:Y:S01]  /*b040*/  FMUL.FTZ R7, R12, UR24 ;  /* 0x000000180c077c20 */ /* 0x000fe20008410000 */
[----:B----4-:R-:W-:Y:S01]  /*b050*/  FFMA.FTZ R4, R2, UR5, R140 ;  /* 0x0000000502047c23 */ /* 0x010fe2000801008c */
[----:B------:R-:W-:Y:S01]  /*b060*/  VIADD R2, R0, 0x20 ;  /* 0x0000002000027836 */ /* 0x000fe20000000000 */
[----:B------:R-:W-:-:S03]  /*b070*/  FSEL R140, R5, -INF , !P0 ;  /* 0xff800000058c7808 */ /* 0x000fc60004000000 */
[----:B------:R-:W-:Y:S02]  /*b080*/  FSEL R141, R4, -INF , !P6 ;  /* 0xff800000048d7808 */ /* 0x000fe40007000000 */
[----:B------:R-:W-:Y:S02]  /*b090*/  I2FP.F32.S32 R3, R2 ;  /* 0x0000000200037245 */ /* 0x000fe40000201400 */
[C---:B------:R-:W-:Y:S02]  /*b0a0*/  ISETP.GE.AND P1, PT, R2.reuse, R23, PT ;  /* 0x000000170200720c */ /* 0x040fe40003f26270 */
[C---:B------:R-:W-:Y:S01]  /*b0b0*/  ISETP.GE.AND P0, PT, R2.reuse, R22, PT ;  /* 0x000000160200720c */ /* 0x040fe20003f06270 */
[C---:B------:R-:W-:Y:S01]  /*b0c0*/  FFMA.FTZ R6, R3.reuse, UR5, R50 ;  /* 0x0000000503067c23 */ /* 0x040fe20008010032 */
[C---:B---3--:R-:W-:Y:S01]  /*b0d0*/  FFMA.FTZ R5, R3.reuse, UR5, R40 ;  /* 0x0000000503057c23 */ /* 0x048fe20008010028 */
[C---:B------:R-:W-:Y:S01]  /*b0e0*/  FFMA.FTZ R4, R3.reuse, UR5, R39 ;  /* 0x0000000503047c23 */ /* 0x040fe20008010027 */
[C---:B------:R-:W-:Y:S01]  /*b0f0*/  ISETP.GE.AND P6, PT, R2.reuse, R25, PT ;  /* 0x000000190200720c */ /* 0x040fe20003fc6270 */
[----:B--2---:R-:W-:Y:S01]  /*b100*/  FFMA.FTZ R3, R3, UR5, R32 ;  /* 0x0000000503037c23 */ /* 0x004fe20008010020 */
[----:B------:R-:W-:Y:S01]  /*b110*/  ISETP.GE.AND P5, PT, R2, R24, PT ;  /* 0x000000180200720c */ /* 0x000fe20003fa6270 */
[----:B------:R2:W3:Y:S01]  /*b120*/  MUFU.TANH R40, R7 ;  /* 0x0000000700287308 */ /* 0x0004e20000002400 */
[----:B------:R-:W-:-:S02]  /*b130*/  IADD3 R2, R0, 0x21, RZ ;  /* 0x0000002100027810 */ /* 0x000fc40007ffe0ff */
[----:B------:R-:W-:Y:S02]  /*b140*/  FSEL R57, R6, -INF , !P1 ;  /* 0xff80000006397808 */ /* 0x000fe40004800000 */
[----:B------:R-:W-:Y:S02]  /*b150*/  FSEL R139, R5, -INF , !P0 ;  /* 0xff800000058b7808 */ /* 0x000fe40004000000 */
[----:B------:R-:W-:Y:S01]  /*b160*/  FSEL R52, R4, -INF , !P6 ;  /* 0xff80000004347808 */ /* 0x000fe20007000000 */
[----:B------:R-:W-:Y:S01]  /*b170*/  FMUL.FTZ R4, R13, UR24 ;  /* 0x000000180d047c20 */ /* 0x000fe20008410000 */
[C---:B------:R-:W-:Y:S01]  /*b180*/  ISETP.GE.AND P4, PT, R2.reuse, R23, PT ;  /* 0x000000170200720c */ /* 0x040fe20003f86270 */
[----:B------:R-:W-:Y:S01]  /*b190*/  MUFU.TANH R39, R15 ;  /* 0x0000000f00277308 */ /* 0x000fe20000002400 */
[C---:B------:R-:W-:Y:S02]  /*b1a0*/  ISETP.GE.AND P1, PT, R2.reuse, R22, PT ;  /* 0x000000160200720c */ /* 0x040fe40003f26270 */
[----:B------:R-:W-:-:S02]  /*b1b0*/  ISETP.GE.AND P0, PT, R2, R25, PT ;  /* 0x000000190200720c */ /* 0x000fc40003f06270 */
[----:B------:R-:W-:Y:S02]  /*b1c0*/  ISETP.GE.AND P6, PT, R2, R24, PT ;  /* 0x000000180200720c */ /* 0x000fe40003fc6270 */
[----:B------:R-:W-:Y:S01]  /*b1d0*/  I2FP.F32.S32 R2, R2 ;  /* 0x0000000200027245 */ /* 0x000fe20000201400 */
[----:B------:R4:W-:Y:S01]  /*b1e0*/  MUFU.TANH R43, R4 ;  /* 0x00000004002b7308 */ /* 0x0009e20000002400 */
[----:B------:R-:W-:-:S03]  /*b1f0*/  FSEL R3, R3, -INF , !P5 ;  /* 0xff80000003037808 */ /* 0x000fc60006800000 */
[C---:B--2---:R-:W-:Y:S01]  /*b200*/  FFMA.FTZ R7, R2.reuse, UR5, R33 ;  /* 0x0000000502077c23 */ /* 0x044fe20008010021 */
[C---:B------:R-:W-:Y:S01]  /*b210*/  FFMA.FTZ R6, R2.reuse, UR5, R51 ;  /* 0x0000000502067c23 */ /* 0x040fe20008010033 */
[----:B------:R-:W-:Y:S01]  /*b220*/  HMMA.16816.F32.BF16 R32, R8, R34, R60 ;  /* 0x000000220820723c */ /* 0x000fe2000004183c */
[----:B------:R-:W-:Y:S01]  /*b230*/  FFMA.FTZ R5, R2, UR5, R49 ;  /* 0x0000000502057c23 */ /* 0x000fe20008010031 */
[----:B------:R2:W-:Y:S01]  /*b240*/  STL [R1+0x8], R3 ;  /* 0x0000080301007387 */ /* 0x0005e20000100800 */
[----:B------:R-:W-:Y:S02]  /*b250*/  FSEL R250, R7, -INF , !P6 ;  /* 0xff80000007fa7808 */ /* 0x000fe40007000000 */
[----:B------:R-:W-:Y:S02]  /*b260*/  FSEL R251, R6, -INF , !P4 ;  /* 0xff80000006fb7808 */ /* 0x000fe40006000000 */
[----:B------:R-:W-:Y:S01]  /*b270*/  FSEL R134, R5, -INF , !P1 ;  /* 0xff80000005867808 */ /* 0x000fe20004800000 */
[----:B------:R-:W-:Y:S01]  /*b280*/  FMUL.FTZ R5, R245, UR24 ;  /* 0x00000018f5057c20 */ /* 0x000fe20008410000 */
[----:B------:R-:W-:Y:S01]  /*b290*/  FMUL.FTZ R9, R247, UR24 ;  /* 0x00000018f7097c20 */ /* 0x000fe20008410000 */
[----:B----4-:R-:W-:Y:S01]  /*b2a0*/  FFMA.FTZ R4, R2, UR5, R47 ;  /* 0x0000000502047c23 */ /* 0x010fe2000801002f */
[----:B------:R-:W-:Y:S01]  /*b2b0*/  VIADD R2, R0, 0x28 ;  /* 0x0000002800027836 */ /* 0x000fe20000000000 */
[----:B------:R1:W-:Y:S03]  /*b2c0*/  MUFU.TANH R14, R5 ;  /* 0x00000005000e7308 */ /* 0x0003e60000002400 */
[----:B------:R-:W-:-:S02]  /*b2d0*/  FSEL R54, R4, -INF , !P0 ;  /* 0xff80000004367808 */ /* 0x000fc40004000000 */
[----:B------:R-:W-:Y:S02]  /*b2e0*/  I2FP.F32.S32 R4, R2 ;  /* 0x0000000200047245 */ /* 0x000fe40000201400 */
[C---:B------:R-:W-:Y:S01]  /*b2f0*/  ISETP.GE.AND P5, PT, R2.reuse, R23, PT ;  /* 0x000000170200720c */ /* 0x040fe20003fa6270 */
[----:B------:R4:W-:Y:S01]  /*b300*/  MUFU.TANH R15, R9 ;  /* 0x00000009000f7308 */ /* 0x0009e20000002400 */
[----:B------:R-:W-:Y:S01]  /*b310*/  ISETP.GE.AND P4, PT, R2, R22, PT ;  /* 0x000000160200720c */ /* 0x000fe20003f86270 */
[----:B------:R-:W-:Y:S01]  /*b320*/  FFMA.FTZ R6, R4, UR5, R44 ;  /* 0x0000000504067c23 */ /* 0x000fe2000801002c */
[C---:B------:R-:W-:Y:S01]  /*b330*/  ISETP.GE.AND P1, PT, R2.reuse, R25, PT ;  /* 0x000000190200720c */ /* 0x040fe20003f26270 */
[----:B------:R-:W-:Y:S01]  /*b340*/  FMUL.FTZ R33, R33, UR24 ;  /* 0x0000001821217c20 */ /* 0x000fe20008410000 */
[----:B------:R-:W-:Y:S01]  /*b350*/  ISETP.GE.AND P0, PT, R2, R24, PT ;  /* 0x000000180200720c */ /* 0x000fe20003f06270 */
[----:B--2---:R-:W-:Y:S01]  /*b360*/  FMUL.FTZ R3, R244, UR24 ;  /* 0x00000018f4037c20 */ /* 0x004fe20008410000 */
[----:B------:R-:W-:Y:S01]  /*b370*/  IADD3 R2, R0, 0x29, RZ ;  /* 0x0000002900027810 */ /* 0x000fe20007ffe0ff */
[----:B-1----:R-:W-:-:S02]  /*b380*/  FFMA.FTZ R5, R4, UR5, R41 ;  /* 0x0000000504057c23 */ /* 0x002fc40008010029 */
[----:B------:R1:W2:Y:S01]  /*b390*/  MUFU.TANH R10, R3 ;  /* 0x00000003000a7308 */ /* 0x0002a20000002400 */
[----:B------:R-:W-:Y:S01]  /*b3a0*/  FSEL R245, R6, -INF , !P4 ;  /* 0xff80000006f57808 */ /* 0x000fe20006000000 */
[----:B------:R-:W-:Y:S01]  /*b3b0*/  FMUL.FTZ R6, R246, UR24 ;  /* 0x00000018f6067c20 */ /* 0x000fe20008410000 */
[C---:B------:R-:W-:Y:S02]  /*b3c0*/  ISETP.GE.AND P6, PT, R2.reuse, R23, PT ;  /* 0x000000170200720c */ /* 0x040fe40003fc6270 */
[----:B------:R-:W-:Y:S02]  /*b3d0*/  FSEL R248, R5, -INF , !P1 ;  /* 0xff80000005f87808 */ /* 0x000fe40004800000 */
[C---:B------:R-:W-:Y:S01]  /*b3e0*/  ISETP.GE.AND P4, PT, R2.reuse, R25, PT ;  /* 0x000000190200720c */ /* 0x040fe20003f86270 */
[----:B------:R3:W2:Y:S01]  /*b3f0*/  MUFU.TANH R12, R6 ;  /* 0x00000006000c7308 */ /* 0x0006a20000002400 */
[----:B------:R-:W-:Y:S01]  /*b400*/  ISETP.GE.AND P1, PT, R2, R24, PT ;  /* 0x000000180200720c */ /* 0x000fe20003f26270 */
[----:B----4-:R-:W-:-:S06]  /*b410*/  FMUL.FTZ R9, R35, UR24 ;  /* 0x0000001823097c20 */ /* 0x010fcc0008410000 */
[----:B------:R-:W-:Y:S01]  /*b420*/  MUFU.TANH R33, R33 ;  /* 0x0000002100217308 */ /* 0x000fe20000002400 */
[C---:B-1----:R-:W-:Y:S01]  /*b430*/  FFMA.FTZ R3, R4.reuse, UR5, R46 ;  /* 0x0000000504037c23 */ /* 0x042fe2000801002e */
[----:B------:R-:W-:-:S04]  /*b440*/  FFMA.FTZ R4, R4, UR5, R38 ;  /* 0x0000000504047c23 */ /* 0x000fc80008010026 */
[----:B------:R-:W-:Y:S02]  /*b450*/  FSEL R244, R3, -INF , !P5 ;  /* 0xff80000003f47808 */ /* 0x000fe40006800000 */
[----:B------:R-:W-:Y:S01]  /*b460*/  I2FP.F32.S32 R3, R2 ;  /* 0x0000000200037245 */ /* 0x000fe20000201400 */
[----:B------:R-:W-:Y:S01]  /*b470*/  MUFU.TANH R9, R9 ;  /* 0x0000000900097308 */ /* 0x000fe20000002400 */
[----:B------:R-:W-:Y:S01]  /*b480*/  FSEL R249, R4, -INF , !P0 ;  /* 0xff80000004f97808 */ /* 0x000fe20004000000 */
[----:B------:R-:W-:Y:S01]  /*b490*/  FMUL.FTZ R4, R32, UR24 ;  /* 0x0000001820047c20 */ /* 0x000fe20008410000 */
[----:B------:R-:W-:Y:S01]  /*b4a0*/  ISETP.GE.AND P5, PT, R2, R22, PT ;  /* 0x000000160200720c */ /* 0x000fe20003fa6270 */
[C---:B------:R-:W-:Y:S01]  /*b4b0*/  FFMA.FTZ R7, R3.reuse, UR5, R48 ;  /* 0x0000000503077c23 */ /* 0x040fe20008010030 */
[C---:B---3--:R-:W-:Y:S01]  /*b4c0*/  FFMA.FTZ R6, R3.reuse, UR5, R45 ;  /* 0x0000000503067c23 */ /* 0x048fe2000801002d */
[C---:B------:R-:W-:Y:S01]  /*b4d0*/  FFMA.FTZ R8, R3.reuse, UR5, R42 ;  /* 0x0000000503087c23 */ /* 0x040fe2000801002a */
[----:B------:R-:W-:Y:S01]  /*b4e0*/  FFMA.FTZ R5, R3, UR5, R17 ;  /* 0x0000000503057c23 */ /* 0x000fe20008010011 */
[----:B------:R-:W-:Y:S01]  /*b4f0*/  VIADD R3, R0, 0x30 ;  /* 0x0000003000037836 */ /* 0x000fe20000000000 */
[----:B------:R-:W-:Y:S01]  /*b500*/  FSEL R221, R7, -INF , !P6 ;  /* 0xff80000007dd7808 */ /* 0x000fe20007000000 */
[----:B------:R1:W-:Y:S01]  /*b510*/  MUFU.TANH R13, R4 ;  /* 0x00000004000d7308 */ /* 0x0003e20000002400 */
[----:B------:R-:W-:Y:S01]  /*b520*/  FSEL R222, R6, -INF , !P5 ;  /* 0xff80000006de7808 */ /* 0x000fe20006800000 */
[----:B------:R-:W-:Y:S01]  /*b530*/  FMUL.FTZ R7, R240, UR24 ;  /* 0x00000018f0077c20 */ /* 0x000fe20008410000 */
[----:B------:R-:W-:-:S02]  /*b540*/  FSEL R223, R8, -INF , !P4 ;  /* 0xff80000008df7808 */ /* 0x000fc40006000000 */
[C---:B------:R-:W-:Y:S02]  /*b550*/  ISETP.GE.AND P0, PT, R3.reuse, R23, PT ;  /* 0x000000170300720c */ /* 0x040fe40003f06270 */
[C---:B------:R-:W-:Y:S01]  /*b560*/  ISETP.GE.AND P6, PT, R3.reuse, R22, PT ;  /* 0x000000160300720c */ /* 0x040fe20003fc6270 */
[----:B------:R3:W-:Y:S01]  /*b570*/  MUFU.TANH R8, R7 ;  /* 0x0000000700087308 */ /* 0x0007e20000002400 */
[C---:B------:R-:W-:Y:S02]  /*b580*/  ISETP.GE.AND P5, PT, R3.reuse, R25, PT ;  /* 0x000000190300720c */ /* 0x040fe40003fa6270 */
[----:B------:R-:W-:Y:S02]  /*b590*/  ISETP.GE.AND P4, PT, R3, R24, PT ;  /* 0x000000180300720c */ /* 0x000fe40003f86270 */
[----:B------:R-:W-:Y:S02]  /*b5a0*/  IADD3 R2, R0, 0x31, RZ ;  /* 0x0000003100027810 */ /* 0x000fe40007ffe0ff */
[----:B------:R-:W-:-:S02]  /*b5b0*/  FSEL R246, R5, -INF , !P1 ;  /* 0xff80000005f67808 */ /* 0x000fc40004800000 */
[----:B-1----:R-:W-:Y:S01]  /*b5c0*/  I2FP.F32.S32 R4, R3 ;  /* 0x0000000300047245 */ /* 0x002fe20000201400 */
[----:B------:R-:W-:Y:S01]  /*b5d0*/  FMUL.FTZ R3, R34, UR24 ;  /* 0x0000001822037c20 */ /* 0x000fe20008410000 */
[----:B------:R-:W-:-:S03]  /*b5e0*/  ISETP.GE.AND P1, PT, R2, R23, PT ;  /* 0x000000170200720c */ /* 0x000fc60003f26270 */
[----:B------:R2:W-:Y:S01]  /*b5f0*/  MUFU.TANH R11, R3 ;  /* 0x00000003000b7308 */ /* 0x0005e20000002400 */
[C---:B------:R-:W-:Y:S01]  /*b600*/  FFMA.FTZ R6, R4.reuse, UR5, R40 ;  /* 0x0000000504067c23 */ /* 0x040fe20008010028 */
[----:B------:R-:W-:Y:S01]  /*b610*/  FFMA.FTZ R5, R4, UR5, R16 ;  /* 0x0000000504057c23 */ /* 0x000fe20008010010 */
[----:B---3--:R-:W-:-:S03]  /*b620*/  FMUL.FTZ R7, R242, UR24 ;  /* 0x00000018f2077c20 */ /* 0x008fc60008410000 */
[----:B------:R-:W-:Y:S02]  /*b630*/  FSEL R240, R6, -INF , !P0 ;  /* 0xff80000006f07808 */ /* 0x000fe40004000000 */
[----:B------:R-:W-:Y:S01]  /*b640*/  FSEL R247, R5, -INF , !P6 ;  /* 0xff80000005f77808 */ /* 0x000fe20007000000 */
[----:B------:R-:W1:Y:S01]  /*b650*/  MUFU.TANH R7, R7 ;  /* 0x0000000700077308 */ /* 0x000e620000002400 */
[C---:B------:R-:W-:Y:S02]  /*b660*/  ISETP.GE.AND P0, PT, R2.reuse, R22, PT ;  /* 0x000000160200720c */ /* 0x040fe40003f06270 */
[----:B------:R-:W-:Y:S01]  /*b670*/  ISETP.GE.AND P6, PT, R2, R25, PT ;  /* 0x000000190200720c */ /* 0x000fe20003fc6270 */
[C---:B--2---:R-:W-:Y:S01]  /*b680*/  FFMA.FTZ R3, R4.reuse, UR5, R10 ;  /* 0x0000000504037c23 */ /* 0x044fe2000801000a */
[----:B------:R-:W-:Y:S01]  /*b690*/  FFMA.FTZ R4, R4, UR5, R12 ;  /* 0x0000000504047c23 */ /* 0x000fe2000801000c */
[----:B------:R-:W-:Y:S01]  /*b6a0*/  FMUL.FTZ R10, R142, UR24 ;  /* 0x000000188e0a7c20 */ /* 0x000fe20008410000 */
[----:B------:R-:W-:-:S02]  /*b6b0*/  FMUL.FTZ R12, R241, UR24 ;  /* 0x00000018f10c7c20 */ /* 0x000fc40008410000 */
[----:B------:R-:W-:Y:S02]  /*b6c0*/  FSEL R133, R3, -INF , !P5 ;  /* 0xff80000003857808 */ /* 0x000fe40006800000 */
[----:B------:R-:W-:Y:S01]  /*b6d0*/  I2FP.F32.S32 R3, R2 ;  /* 0x0000000200037245 */ /* 0x000fe20000201400 */
[----:B------:R-:W2:Y:S01]  /*b6e0*/  MUFU.TANH R10, R10 ;  /* 0x0000000a000a7308 */ /* 0x000ea20000002400 */
[----:B------:R-:W-:Y:S02]  /*b6f0*/  FSEL R53, R4, -INF , !P4 ;  /* 0xff80000004357808 */ /* 0x000fe40006000000 */
[----:B------:R-:W-:Y:S01]  /*b700*/  ISETP.GE.AND P5, PT, R2, R24, PT ;  /* 0x000000180200720c */ /* 0x000fe20003fa6270 */
[C---:B------:R-:W-:Y:S01]  /*b710*/  FFMA.FTZ R6, R3.reuse, UR5, R43 ;  /* 0x0000000503067c23 */ /* 0x040fe2000801002b */
[C---:B------:R-:W-:Y:S01]  /*b720*/  FFMA.FTZ R5, R3.reuse, UR5, R39 ;  /* 0x0000000503057c23 */ /* 0x040fe20008010027 */
[----:B------:R-:W-:Y:S01]  /*b730*/  FFMA.FTZ R4, R3, UR5, R14 ;  /* 0x0000000503047c23 */ /* 0x000fe2000801000e */
[----:B------:R-:W-:-:S02]  /*b740*/  VIADD R2, R0, 0x38 ;  /* 0x0000003800027836 */ /* 0x000fc40000000000 */
[----:B------:R-:W-:Y:S01]  /*b750*/  FFMA.FTZ R3, R3, UR5, R15 ;  /* 0x0000000503037c23 */ /* 0x000fe2000801000f */
[----:B------:R-:W-:Y:S01]  /*b760*/  FSEL R42, R6, -INF , !P1 ;  /* 0xff800000062a7808 */ /* 0x000fe20004800000 */
[----:B------:R-:W-:Y:S01]  /*b770*/  FMUL.FTZ R14, R243, UR24 ;  /* 0x00000018f30e7c20 */ /* 0x000fe20008410000 */
[----:B------:R-:W-:Y:S02]  /*b780*/  FSEL R142, R5, -INF , !P0 ;  /* 0xff800000058e7808 */ /* 0x000fe40004000000 */
[----:B------:R-:W-:Y:S02]  /*b790*/  FSEL R47, R4, -INF , !P6 ;  /* 0xff800000042f7808 */ /* 0x000fe40007000000 */
[C---:B------:R-:W-:Y:S02]  /*b7a0*/  ISETP.GE.AND P4, PT, R2.reuse, R23, PT ;  /* 0x000000170200720c */ /* 0x040fe40003f86270 */
[C---:B------:R-:W-:Y:S02]  /*b7b0*/  ISETP.GE.AND P1, PT, R2.reuse, R22, PT ;  /* 0x000000160200720c */ /* 0x040fe40003f26270 */
[----:B------:R-:W-:-:S02]  /*b7c0*/  ISETP.GE.AND P0, PT, R2, R25, PT ;  /* 0x000000190200720c */ /* 0x000fc40003f06270 */
[----:B------:R-:W-:Y:S02]  /*b7d0*/  ISETP.GE.AND P6, PT, R2, R24, PT ;  /* 0x000000180200720c */ /* 0x000fe40003fc6270 */
[----:B------:R-:W-:Y:S02]  /*b7e0*/  I2FP.F32.S32 R2, R2 ;  /* 0x0000000200027245 */ /* 0x000fe40000201400 */
[----:B------:R-:W-:Y:S02]  /*b7f0*/  FSEL R55, R3, -INF , !P5 ;  /* 0xff80000003377808 */ /* 0x000fe40006800000 */
[----:B------:R-:W-:Y:S01]  /*b800*/  ISETP.GE.AND P5, PT, R0, R23, PT ;  /* 0x000000170000720c */ /* 0x000fe20003fa6270 */
[C---:B-1----:R-:W-:Y:S01]  /*b810*/  FFMA.FTZ R7, R2.reuse, UR5, R7 ;  /* 0x0000000502077c23 */ /* 0x042fe20008010007 */
[C---:B------:R-:W-:Y:S01]  /*b820*/  FFMA.FTZ R5, R2.reuse, UR5, R13 ;  /* 0x0000000502057c23 */ /* 0x040fe2000801000d */
[C---:B------:R-:W-:Y:S01]  /*b830*/  FFMA.FTZ R4, R2.reuse, UR5, R11 ;  /* 0x0000000502047c23 */ /* 0x040fe2000801000b */
[----:B------:R-:W-:Y:S01]  /*b840*/  FFMA.FTZ R6, R2, UR5, R8 ;  /* 0x0000000502067c23 */ /* 0x000fe20008010008 */
[----:B------:R-:W-:Y:S01]  /*b850*/  I2FP.F32.S32 R2, R0 ;  /* 0x0000000000027245 */ /* 0x000fe20000201400 */
[----:B------:R-:W1:Y:S01]  /*b860*/  MUFU.TANH R8, R12 ;  /* 0x0000000c00087308 */ /* 0x000e620000002400 */
[----:B------:R-:W-:-:S02]  /*b870*/  FSEL R132, R7, -INF , !P6 ;  /* 0xff80000007847808 */ /* 0x000fc40007000000 */
[----:B------:R-:W-:Y:S01]  /*b880*/  FSEL R242, R6, -INF , !P0 ;  /* 0xff80000006f27808 */ /* 0x000fe20004000000 */
[----:B--2---:R-:W-:Y:S01]  /*b890*/  FFMA.FTZ R3, R2, UR5, R10 ;  /* 0x0000000502037c23 */ /* 0x004fe2000801000a */
[----:B------:R-:W-:Y:S01]  /*b8a0*/  ISETP.GE.AND P0, PT, R0, R24, PT ;  /* 0x000000180000720c */ /* 0x000fe20003f06270 */
[----:B------:R-:W-:Y:S01]  /*b8b0*/  FFMA.FTZ R6, R2, UR5, R237 ;  /* 0x0000000502067c23 */ /* 0x000fe200080100ed */
[----:B------:R-:W-:Y:S01]  /*b8c0*/  FSEL R41, R5, -INF , !P4 ;  /* 0xff80000005297808 */ /* 0x000fe20006000000 */
[----:B------:R2:W3:Y:S01]  /*b8d0*/  MUFU.TANH R7, R14 ;  /* 0x0000000e00077308 */ /* 0x0004e20000002400 */
[----:B------:R-:W-:Y:S01]  /*b8e0*/  FSEL R35, R4, -INF , !P1 ;  /* 0xff80000004237808 */ /* 0x000fe20004800000 */
[----:B------:R-:W-:Y:S01]  /*b8f0*/  FFMA.FTZ R5, R2, UR5, R239 ;  /* 0x0000000502057c23 */ /* 0x000fe200080100ef */
[----:B------:R-:W-:Y:S01]  /*b900*/  ISETP.GE.AND P4, PT, R0, R22, PT ;  /* 0x000000160000720c */ /* 0x000fe20003f86270 */
[----:B------:R-:W-:Y:S01]  /*b910*/  FFMA.FTZ R4, R2, UR5, R238 ;  /* 0x0000000502047c23 */ /* 0x000fe200080100ee */
[----:B------:R-:W-:-:S02]  /*b920*/  ISETP.GE.AND P1, PT, R0, R25, PT ;  /* 0x000000190000720c */ /* 0x000fc40003f26270 */
[----:B------:R-:W-:Y:S02]  /*b930*/  FSEL R17, R3, -INF , !P0 ;  /* 0xff80000003117808 */ /* 0x000fe40004000000 */
[----:B------:R-:W-:Y:S02]  /*b940*/  IADD3 R0, R0, 0x39, RZ ;  /* 0x0000003900007810 */ /* 0x000fe40007ffe0ff */
[----:B------:R-:W-:Y:S02]  /*b950*/  PLOP3.LUT P0, PT, PT, PT, UP0, 0x80, 0x0 ;  /* 0x000000000000781c */ /* 0x000fe40003f0f008 */
[----:B------:R-:W-:Y:S02]  /*b960*/  I2FP.F32.S32 R2, R0 ;  /* 0x0000000000027245 */ /* 0x000fe40000201400 */
[----:B------:R-:W-:Y:S02]  /*b970*/  FSEL R15, R4, -INF , !P4 ;  /* 0xff800000040f7808 */ /* 0x000fe40006000000 */
[----:B--2---:R-:W-:Y:S01]  /*b980*/  FSEL R14, R5, -INF , !P5 ;  /* 0xff800000050e7808 */ /* 0x004fe20006800000 */
[----:B------:R-:W-:Y:S01]  /*b990*/  FFMA.FTZ R4, R2, UR5, R33 ;  /* 0x0000000502047c23 */ /* 0x000fe20008010021 */
[----:B------:R-:W-:Y:S01]  /*b9a0*/  FSEL R16, R6, -INF , !P1 ;  /* 0xff80000006107808 */ /* 0x000fe20004800000 */
[----:B------:R-:W-:Y:S01]  /*b9b0*/  FFMA.FTZ R3, R2, UR5, R9 ;  /* 0x0000000502037c23 */ /* 0x000fe20008010009 */
[----:B------:R-:W-:-:S02]  /*b9c0*/  ISETP.GE.AND P6, PT, R0, R23, PT ;  /* 0x000000170000720c */ /* 0x000fc40003fc6270 */
[C---:B------:R-:W-:Y:S02]  /*b9d0*/  ISETP.GE.AND P5, PT, R0.reuse, R22, PT ;  /* 0x000000160000720c */ /* 0x040fe40003fa6270 */
[C---:B------:R-:W-:Y:S02]  /*b9e0*/  ISETP.GE.AND P4, PT, R0.reuse, R25, PT ;  /* 0x000000190000720c */ /* 0x040fe40003f86270 */
[----:B------:R-:W-:Y:S01]  /*b9f0*/  ISETP.GE.AND P1, PT, R0, R24, PT ;  /* 0x000000180000720c */ /* 0x000fe20003f26270 */
[C---:B-1----:R-:W-:Y:S01]  /*ba00*/  FFMA.FTZ R0, R2.reuse, UR5, R8 ;  /* 0x0000000502007c23 */ /* 0x042fe20008010008 */
[----:B---3--:R-:W-:Y:S01]  /*ba10*/  FFMA.FTZ R2, R2, UR5, R7 ;  /* 0x0000000502027c23 */ /* 0x008fe20008010007 */
[----:B------:R-:W-:Y:S02]  /*ba20*/  FSEL R33, R4, -INF , !P6 ;  /* 0xff80000004217808 */ /* 0x000fe40007000000 */
[----:B------:R-:W-:Y:S02]  /*ba30*/  FSEL R34, R3, -INF , !P5 ;  /* 0xff80000003227808 */ /* 0x000fe40006800000 */
[----:B------:R-:W-:-:S02]  /*ba40*/  FSEL R241, R0, -INF , !P4 ;  /* 0xff80000000f17808 */ /* 0x000fc40006000000 */
        /* <DEDUP_REMOVED lines=11> */
[----:B------:R-:W4:Y:S03]  /*bb00*/  @!P2 LDC.64 R6, c[0x0][0x218] ;  /* 0x00008600ff06ab82 */ /* 0x000f260000000a00 */
        /* <DEDUP_REMOVED lines=10> */
[C---:B-1----:R-:W-:Y:S02]  /*bbb0*/  @!P3 LEA R4, P1, R2.reuse, R4, 0x1 ;  /* 0x000000040204b211 */ /* 0x042fe400078208ff */
[C---:B------:R-:W-:Y:S02]  /*bbc0*/  IADD3 R0, P4, R2.reuse, UR32, RZ ;  /* 0x0000002002007c10 */ /* 0x040fe4000ff9e0ff */
[C---:B------:R-:W-:Y:S02]  /*bbd0*/  @!P3 LEA.HI.X R5, R2.reuse, R5, R3, 0x1, P1 ;  /* 0x000000050205b211 */ /* 0x040fe400008f0c03 */
[----:B----4-:R-:W-:-:S03]  /*bbe0*/  @!P2 LEA R6, P1, R2, R6, 0x1 ;  /* 0x000000060206a211 */ /* 0x010fc600078208ff */
[----:B------:R-:W-:Y:S01]  /*bbf0*/  @!PT LDS RZ, [RZ] ;  /* 0x00000000fffff984 */ /* 0x000fe20000000800 */
[----:B------:R-:W-:Y:S01]  /*bc00*/  @!PT LDS RZ, [RZ] ;  /* 0x00000000fffff984 */ /* 0x000fe20000000800 */
[----:B------:R-:W-:Y:S01]  /*bc10*/  @!PT LDS RZ, [RZ] ;  /* 0x00000000fffff984 */ /* 0x000fe20000000800 */
[----:B------:R1:W-:Y:S01]  /*bc20*/  @!P3 LDGSTS.E.BYPASS.LTC128B.128 [R236+0x8000], desc[UR20][R4.64] ;  /* 0x0800000004ecbfae */ /* 0x0003e2000b901d54 */
[----:B------:R-:W-:Y:S02]  /*bc30*/  @!P2 LEA.HI.X R7, R2, R7, R3, 0x1, P1 ;  /* 0x000000070207a211 */ /* 0x000fe400008f0c03 */
[----:B------:R-:W-:Y:S01]  /*bc40*/  IADD3.X R3, R3, UR31, RZ, P4, !PT ;  /* 0x0000001f03037c10 */ /* 0x000fe2000a7fe4ff */
[----:B------:R2:W-:Y:S04]  /*bc50*/  @P2 STS.128 [R236+0xa000], RZ ;  /* 0x00a000ffec002388 */ /* 0x0005e80000000c00 */
[----:B------:R-:W-:Y:S01]  /*bc60*/  @!PT LDS RZ, [RZ] ;  /* 0x00000000fffff984 */ /* 0x000fe20000000800 */
[----:B------:R-:W-:Y:S01]  /*bc70*/  @!PT LDS RZ, [RZ] ;  /* 0x00000000fffff984 */ /* 0x000fe20000000800 */
[----:B------:R-:W-:Y:S01]  /*bc80*/  @!PT LDS RZ, [RZ] ;  /* 0x00000000fffff984 */ /* 0x000fe20000000800 */
[----:B------:R3:W-:Y:S04]  /*bc90*/  @!P2 LDGSTS.E.BYPASS.LTC128B.128 [R236+0xa000], desc[UR20][R6.64+0x80] ;  /* 0x0a00008006ecafae */ /* 0x0007e8000b901d54 */
[----:B------:R2:W-:Y:S01]  /*bca0*/  @P3 STS.128 [R236+0x8800], RZ ;  /* 0x008800ffec003388 */ /* 0x0005e20000000c00 */
[----:B-1----:R-:W-:-:S04]  /*bcb0*/  @!P3 LEA R4, P1, R0, R8, 0x1 ;  /* 0x000000080004b211 */ /* 0x002fc800078208ff */
[C---:B------:R-:W-:Y:S02]  /*bcc0*/  @!P3 LEA.HI.X R5, R0.reuse, R9, R3, 0x1, P1 ;  /* 0x000000090005b211 */ /* 0x040fe400008f0c03 */
[----:B------:R-:W1:Y:S03]  /*bcd0*/  @!P3 LDC.64 R8, c[0x0][0x218] ;  /* 0x00008600ff08bb82 */ /* 0x000e660000000a00 */
[----:B------:R-:W-:Y:S01]  /*bce0*/  @!PT LDS RZ, [RZ] ;  /* 0x00000000fffff984 */ /* 0x000fe20000000800 */
[----:B------:R-:W-:Y:S01]  /*bcf0*/  @!PT LDS RZ, [RZ] ;  /* 0x00000000fffff984 */ /* 0x000fe20000000800 */
[----:B------:R-:W-:Y:S01]  /*bd00*/  @!PT LDS RZ, [RZ] ;  /* 0x00000000fffff984 */ /* 0x000fe20000000800 */
[----:B------:R4:W-:Y:S04]  /*bd10*/  @!P3 LDGSTS.E.BYPASS.LTC128B.128 [R236+0x8800], desc[UR20][R4.64] ;  /* 0x0880000004ecbfae */ /* 0x0009e8000b901d54 */
[----:B------:R2:W-:Y:S01]  /*bd20*/  @P2 STS.128 [R236+0xa800], RZ ;  /* 0x00a800ffec002388 */ /* 0x0005e20000000c00 */
[----:B---3--:R-:W3:Y:S01]  /*bd30*/  @!P2 LDC.64 R6, c[0x0][0x218] ;  /* 0x00008600ff06ab82 */ /* 0x008ee20000000a00 */
[----:B----4-:R-:W-:-:S04]  /*bd40*/  @!P2 LEA R4, P1, R0, R12, 0x1 ;  /* 0x0000000c0004a211 */ /* 0x010fc800078208ff */
[C---:B------:R-:W-:Y:S02]  /*bd50*/  @!P2 LEA.HI.X R5, R0.reuse, R13, R3, 0x1, P1 ;  /* 0x0000000d0005a211 */ /* 0x040fe400008f0c03 */
[----:B------:R-:W-:-:S03]  /*bd60*/  IADD3 R0, P1, R0, UR32, RZ ;  /* 0x0000002000007c10 */ /* 0x000fc6000ff3e0ff */
[----:B------:R-:W-:Y:S01]  /*bd70*/  @!PT LDS RZ, [RZ] ;  /* 0x00000000fffff984 */ /* 0x000fe20000000800 */
[----:B------:R-:W-:Y:S01]  /*bd80*/  @!PT LDS RZ, [RZ] ;  /* 0x00000000fffff984 */ /* 0x000fe20000000800 */
[----:B------:R-:W-:Y:S01]  /*bd90*/  @!PT LDS RZ, [RZ] ;  /* 0x00000000fffff984 */ /* 0x000fe20000000800 */
[----:B------:R4:W-:Y:S01]  /*bda0*/  @!P2 LDGSTS.E.BYPASS.LTC128B.128 [R236+0xa800], desc[UR20][R4.64+0x80] ;  /* 0x0a80008004ecafae */ /* 0x0009e2000b901d54 */
[----:B------:R-:W-:Y:S02]  /*bdb0*/  IADD3.X R3, R3, UR31, RZ, P1, !PT ;  /* 0x0000001f03037c10 */ /* 0x000fe40008ffe4ff */
[C---:B-1----:R-:W-:Y:S01]  /*bdc0*/  @!P3 LEA R8, P5, R0.reuse, R8, 0x1 ;  /* 0x000000080008b211 */ /* 0x042fe200078a08ff */
[----:B------:R2:W-:Y:S01]  /*bdd0*/  @P3 STS.128 [R236+0x9000], RZ ;  /* 0x009000ffec003388 */ /* 0x0005e20000000c00 */
[C---:B---3--:R-:W-:Y:S02]  /*bde0*/  @!P2 LEA R6, P1, R0.reuse, R6, 0x1 ;  /* 0x000000060006a211 */ /* 0x048fe400078208ff */
[C---:B------:R-:W-:Y:S02]  /*bdf0*/  IADD3 R2, P4, R0.reuse, UR32, RZ ;  /* 0x0000002000027c10 */ /* 0x040fe4000ff9e0ff */
[C-C-:B------:R-:W-:Y:S02]  /*be00*/  @!P3 LEA.HI.X R9, R0.reuse, R9, R3.reuse, 0x1, P5 ;  /* 0x000000090009b211 */ /* 0x140fe400028f0c03 */
[----:B------:R-:W-:-:S02]  /*be10*/  @!P2 LEA.HI.X R7, R0, R7, R3, 0x1, P1 ;  /* 0x000000070007a211 */ /* 0x000fc400008f0c03 */
[----:B------:R-:W-:Y:S01]  /*be20*/  IADD3.X R3, R3, UR31, RZ, P4, !PT ;  /* 0x0000001f03037c10 */ /* 0x000fe2000a7fe4ff */
        /* <DEDUP_REMOVED lines=10> */
[----:B----4-:R-:W-:-:S04]  /*bed0*/  @!P3 LEA R4, P1, R2, R10, 0x1 ;  /* 0x0000000a0204b211 */ /* 0x010fc800078208ff */
        /* <DEDUP_REMOVED lines=14> */
.L_x_524:
[----:B------:R-:W-:Y:S05]  /*bfc0*/  BSYNC B0 ;  /* 0x0000000000007941 */ /* 0x000fea0003800000 */
.L_x_523:
[----:B------:R-:W0:Y:S02]  /*bfd0*/  LDGDEPBAR ;  /* 0x00000000000079af */ /* 0x000e240000000000 */
.L_x_522:
[----:B------:R-:W-:Y:S04]  /*bfe0*/  STL [R1+0xac], R231 ;  /* 0x0000ace701007387 */ /* 0x000fe80000100800 */
[----:B------:R3:W-:Y:S04]  /*bff0*/  STL [R1+0xa8], R230 ;  /* 0x0000a8e601007387 */ /* 0x0007e80000100800 */
        /* <DEDUP_REMOVED lines=63> */
[----:B------:R-:W2:Y:S03]  /*c3f0*/  SHFL.BFLY PT, R5, R3, 0x2, 0x1f ;  /* 0x0c401f0003057f89 */ /* 0x000ea600000e0000 */
        /* <DEDUP_REMOVED lines=15> */
[----:B------:R-:W-:Y:S01]  /*c4f0*/  FFMA.FTZ R4, R29, UR19, -R3 ;  /* 0x000000131d047c23 */ /* 0x000fe20008010803 */
[----:B------:R-:W-:-:S03]  /*c500*/  FSETP.NEU.FTZ.AND P4, PT, R238, -INF , PT ;  /* 0xff800000ee00780b */ /* 0x000fc60003f9d000 */
[----:B------:R1:W-:Y:S02]  /*c510*/  MUFU.EX2 R39, R4 ;  /* 0x0000000400277308 */ /* 0x0003e40000000800 */
[----:B-1----:R-:W-:-:S06]  /*c520*/  FFMA.FTZ R4, R27, UR19, -R3 ;  /* 0x000000131b047c23 */ /* 0x002fcc0008010803 */
[----:B------:R1:W-:Y:S02]  /*c530*/  MUFU.EX2 R24, R4 ;  /* 0x0000000400187308 */ /* 0x0003e40000000800 */
[----:B-1----:R-:W-:-:S06]  /*c540*/  FFMA.FTZ R4, R21, UR19, -R3 ;  /* 0x0000001315047c23 */ /* 0x002fcc0008010803 */
[----:B------:R-:W1:Y:S02]  /*c550*/  MUFU.EX2 R46, R4 ;  /* 0x00000004002e7308 */ /* 0x000e640000000800 */
[----:B-1----:R-:W-:Y:S02]  /*c560*/  F2FP.BF16.F32.PACK_AB R11, R46, R24 ;  /* 0x000000182e0b723e */ /* 0x002fe400000010ff */
[----:B---3--:R-:W-:-:S04]  /*c570*/  FMNMX.FTZ R2, R230, R2, !PT ;  /* 0x00000002e6027209 */ /* 0x008fc80007810000 */
[----:B------:R-:W-:-:S04]  /*c580*/  FMNMX.FTZ R2, R250, R2, !PT ;  /* 0x00000002fa027209 */ /* 0x000fc80007810000 */
        /* <DEDUP_REMOVED lines=11> */
[----:B-1----:R-:W-:Y:S01]  /*c640*/  FFMA.FTZ R5, R20, UR19, -R2 ;  /* 0x0000001314057c23 */ /* 0x002fe20008010802 */
[----:B------:R-:W-:-:S04]  /*c650*/  FMUL.FTZ R20, R238, UR19 ;  /* 0x00000013ee147c20 */ /* 0x000fc80008410000 */
[----:B------:R1:W3:Y:S01]  /*c660*/  MUFU.EX2 R45, R5 ;  /* 0x00000005002d7308 */ /* 0x0002e20000000800 */
[----:B------:R-:W-:Y:S02]  /*c670*/  FSEL R20, R20, RZ, P4 ;  /* 0x000000ff14147208 */ /* 0x000fe40002000000 */
[----:B--2---:R-:W-:-:S03]  /*c680*/  FMNMX.FTZ R0, R0, R6, !PT ;  /* 0x0000000600007209 */ /* 0x004fc60007810000 */
[----:B------:R-:W-:-:S04]  /*c690*/  FFMA.FTZ R4, R16, UR19, -R20 ;  /* 0x0000001310047c23 */ /* 0x000fc80008010814 */
[----:B------:R2:W-:Y:S01]  /*c6a0*/  MUFU.EX2 R229, R4 ;  /* 0x0000000400e57308 */ /* 0x0005e20000000800 */
[----:B-1----:R-:W-:Y:S01]  /*c6b0*/  FFMA.FTZ R5, R19, UR19, -R2 ;  /* 0x0000001313057c23 */ /* 0x002fe20008010802 */
[----:B---3--:R-:W-:-:S06]  /*c6c0*/  F2FP.BF16.F32.PACK_AB R8, R45, R231 ;  /* 0x000000e72d08723e */ /* 0x008fcc00000010ff */
[----:B------:R1:W-:Y:S01]  /*c6d0*/  MUFU.EX2 R25, R5 ;  /* 0x0000000500197308 */ /* 0x0003e20000000800 */
[----:B--2---:R-:W-:-:S05]  /*c6e0*/  FSEL R4, R252, RZ, P6 ;  /* 0x000000fffc047208 */ /* 0x004fca0003000000 */
[----:B------:R-:W-:Y:S01]  /*c6f0*/  FADD.FTZ R4, R138, -R4 ;  /* 0x800000048a047221 */ /* 0x000fe20000010000 */
[----:B------:R-:W-:-:S03]  /*c700*/  MOV R138, R54 ;  /* 0x00000036008a7202 */ /* 0x000fc60000000f00 */
[----:B------:R-:W-:Y:S01]  /*c710*/  FMUL.FTZ R27, R4, UR19 ;  /* 0x00000013041b7c20 */ /* 0x000fe20008410000 */
[----:B-1----:R-:W-:-:S04]  /*c720*/  FFMA.FTZ R5, R18, UR19, -R2 ;  /* 0x0000001312057c23 */ /* 0x002fc80008010802 */
[----:B------:R1:W2:Y:S08]  /*c730*/  MUFU.EX2 R9, R5 ;  /* 0x0000000500097308 */ /* 0x0002b00000000800 */
[----:B------:R-:W3:Y:S01]  /*c740*/  MUFU.EX2 R27, R27 ;  /* 0x0000001b001b7308 */ /* 0x000ee20000000800 */
[----:B-1----:R-:W-:Y:S01]  /*c750*/  FFMA.FTZ R5, R15, UR19, -R3 ;  /* 0x000000130f057c23 */ /* 0x002fe20008010803 */
[----:B--2---:R-:W-:Y:S01]  /*c760*/  MOV R29, R9 ;  /* 0x00000009001d7202 */ /* 0x004fe20000000f00 */
[----:B------:R-:W-:Y:S05]  /*c770*/  LDSM.16.MT88.4 R12, [R225+0xc000] ;  /* 0x00c00000e10c783b */ /* 0x000fea0000004200 */
[----:B------:R1:W2:Y:S01]  /*c780*/  MUFU.EX2 R43, R5 ;  /* 0x00000005002b7308 */ /* 0x0002a20000000800 */
[----:B------:R-:W-:Y:S01]  /*c790*/  F2FP.BF16.F32.PACK_AB R10, R29, R25 ;  /* 0x000000191d0a723e */ /* 0x000fe200000010ff */
[-C--:B---3--:R-:W-:Y:S01]  /*c7a0*/  FMUL.FTZ R148, R148, R27.reuse ;  /* 0x0000001b94947220 */ /* 0x088fe20000410000 */
        /* <DEDUP_REMOVED lines=11> */
[----:B-----5:R-:W-:Y:S01]  /*c860*/  FMUL.FTZ R68, R68, R27 ;  /* 0x0000001b44447220 */ /* 0x020fe20000410000 */
[----:B-1----:R-:W1:Y:S01]  /*c870*/  SHFL.BFLY PT, R5, R0, 0x1, 0x1f ;  /* 0x0c201f0000057f89 */ /* 0x002e6200000e0000 */
[----:B--2---:R-:W-:Y:S01]  /*c880*/  F2FP.BF16.F32.PACK_AB R9, R39, R43 ;  /* 0x0000002b2709723e */ /* 0x004fe200000010ff */
        /* <DEDUP_REMOVED lines=19> */
[----:B-1----:R-:W-:Y:S01]  /*c9c0*/  FMNMX.FTZ R237, R0, R5, !PT ;  /* 0x0000000500ed7209 */ /* 0x002fe20007810000 */
[----:B------:R-:W-:-:S03]  /*c9d0*/  FFMA.FTZ R0, R31, UR19, -R20 ;  /* 0x000000131f007c23 */ /* 0x000fc60008010814 */
[C---:B------:R-:W-:Y:S01]  /*c9e0*/  FSETP.NEU.FTZ.AND P1, PT, R237.reuse, -INF , PT ;  /* 0xff800000ed00780b */ /* 0x040fe20003f3d000 */
[----:B------:R1:W-:Y:S01]  /*c9f0*/  MUFU.EX2 R38, R0 ;  /* 0x0000000000267308 */ /* 0x0003e20000000800 */
[----:B------:R-:W-:-:S05]  /*ca00*/  FMUL.FTZ R21, R237, UR19 ;  /* 0x00000013ed157c20 */ /* 0x000fca0008410000 */
[----:B------:R-:W-:Y:S01]  /*ca10*/  FSEL R21, R21, RZ, P1 ;  /* 0x000000ff15157208 */ /* 0x000fe20000800000 */
[----:B-1----:R-:W-:Y:S01]  /*ca20*/  FFMA.FTZ R0, R28, UR19, -R20 ;  /* 0x000000131c007c23 */ /* 0x002fe20008010814 */
[----:B------:R-:W-:-:S03]  /*ca30*/  MOV R28, R55 ;  /* 0x00000037001c7202 */ /* 0x000fc60000000f00 */
[----:B------:R1:W-:Y:S02]  /*ca40*/  MUFU.EX2 R23, R0 ;  /* 0x0000000000177308 */ /* 0x0003e40000000800 */
[----:B-1----:R-:W-:-:S06]  /*ca50*/  FFMA.FTZ R0, R26, UR19, -R20 ;  /* 0x000000131a007c23 */ /* 0x002fcc0008010814 */
[----:B------:R1:W2:Y:S02]  /*ca60*/  MUFU.EX2 R6, R0 ;  /* 0x0000000000067308 */ /* 0x0002a40000000800 */
[--C-:B-1----:R-:W-:Y:S02]  /*ca70*/  FFMA.FTZ R0, R17, UR19, -R21.reuse ;  /* 0x0000001311007c23 */ /* 0x102fe40008010815 */
[----:B------:R-:W1:Y:S04]  /*ca80*/  LDSM.16.MT88.4 R16, [R226+0xc000] ;  /* 0x00c00000e210783b */ /* 0x000e680000004200 */
[----:B------:R3:W-:Y:S02]  /*ca90*/  MUFU.EX2 R224, R0 ;  /* 0x0000000000e07308 */ /* 0x0007e40000000800 */
[----:B---3--:R-:W-:-:S06]  /*caa0*/  FFMA.FTZ R0, R36, UR19, -R21 ;  /* 0x0000001324007c23 */ /* 0x008fcc0008010815 */
[----:B------:R3:W4:Y:S02]  /*cab0*/  MUFU.EX2 R44, R0 ;  /* 0x00000000002c7308 */ /* 0x0007240000000800 */
[----:B---3--:R-:W-:Y:S01]  /*cac0*/  FFMA.FTZ R0, R30, UR19, -R21 ;  /* 0x000000131e007c23 */ /* 0x008fe20008010815 */
[----:B--2---:R-:W-:Y:S02]  /*cad0*/  MOV R30, R6 ;  /* 0x00000006001e7202 */ /* 0x004fe40000000f00 */
[----:B----4-:R-:W-:-:S03]  /*cae0*/  F2FP.BF16.F32.PACK_AB R5, R44, R224 ;  /* 0x000000e02c05723e */ /* 0x010fc600000010ff */
[----:B------:R2:W-:Y:S01]  /*caf0*/  MUFU.EX2 R22, R0 ;  /* 0x0000000000167308 */ /* 0x0005e20000000800 */
[----:B------:R-:W-:Y:S02]  /*cb00*/  F2FP.BF16.F32.PACK_AB R6, R30, R23 ;  /* 0x000000171e06723e */ /* 0x000fe400000010ff */
        /* <DEDUP_REMOVED lines=11> */
[----:B------:R4:W1:Y:S01]  /*cbc0*/  MUFU.EX2 R40, R0 ;  /* 0x0000000000287308 */ /* 0x0008620000000800 */
        /* <DEDUP_REMOVED lines=13> */
[C---:B------:R-:W-:Y:S01]  /*cca0*/  HMMA.16816.F32.BF16 R148, R8.reuse, R12, R148 ;  /* 0x0000000c0894723c */ /* 0x040fe20000041894 */
[-C--:B------:R-:W-:Y:S01]  /*ccb0*/  FMUL.FTZ R168, R168, R32.reuse ;  /* 0x00000020a8a87220 */ /* 0x080fe20000410000 */
[----:B------:R-:W-:Y:S01]  /*ccc0*/  FMUL.FTZ R169, R169, R32 ;  /* 0x00000020a9a97220 */ /* 0x000fe20000410000 */
[----:B----4-:R-:W-:Y:S01]  /*ccd0*/  FFMA.FTZ R0, R37, UR19, -R21 ;  /* 0x0000001325007c23 */ /* 0x010fe20008010815 */
[-C--:B-1----:R-:W-:Y:S01]  /*cce0*/  FMUL.FTZ R146, R146, R40.reuse ;  /* 0x0000002892927220 */ /* 0x082fe20000410000 */
[-C--:B------:R-:W-:Y:S01]  /*ccf0*/  FMUL.FTZ R147, R147, R40.reuse ;  /* 0x0000002893937220 */ /* 0x080fe20000410000 */
[-C--:B------:R-:W-:Y:S01]  /*cd00*/  FMUL.FTZ R154, R154, R40.reuse ;  /* 0x000000289a9a7220 */ /* 0x080fe20000410000 */
[----:B------:R-:W1:Y:S01]  /*cd10*/  MUFU.EX2 R31, R0 ;  /* 0x00000000001f7308 */ /* 0x000e620000000800 */
[-C--:B------:R-:W-:Y:S01]  /*cd20*/  FMUL.FTZ R155, R155, R40.reuse ;  /* 0x000000289b9b7220 */ /* 0x080fe20000410000 */
[C---:B------:R-:W-:Y:S01]  /*cd30*/  HMMA.16816.F32.BF16 R48, R8.reuse, R14, R156 ;  /* 0x0000000e0830723c */ /* 0x040fe2000004189c */
        /* <DEDUP_REMOVED lines=12> */
[----:B------:R-:W-:Y:S01]  /*ce00*/  MOV R156, R57 ;  /* 0x00000039009c7202 */ /* 0x000fe20000000f00 */
[----:B------:R-:W-:Y:S01]  /*ce10*/  FMUL.FTZ R166, R166, R26 ;  /* 0x0000001aa6a67220 */ /* 0x000fe20000410000 */
[----:B-1----:R-:W-:Y:S01]  /*ce20*/  F2FP.BF16.F32.PACK_AB R7, R31, R22 ;  /* 0x000000161f07723e */ /* 0x002fe200000010ff */
[----:B------:R-:W-:Y:S01]  /*ce30*/  HMMA.16816.F32.BF16 R56, R8, R18, R172 ;  /* 0x000000120838723c */ /* 0x000fe200000418ac */
[--C-:B------:R-:W-:Y:S01]  /*ce40*/  FFMA.FTZ R0, R217, UR19, -R2.reuse ;  /* 0x00000013d9007c23 */ /* 0x100fe20008010802 */
[----:B------:R-:W-:Y:S01]  /*ce50*/  FMUL.FTZ R167, R167, R26 ;  /* 0x0000001aa7a77220 */ /* 0x000fe20000410000 */
[-C--:B------:R-:W-:Y:S01]  /*ce60*/  FMUL.FTZ R160, R160, R32.reuse ;  /* 0x00000020a0a07220 */ /* 0x080fe20000410000 */
[----:B------:R-:W-:Y:S01]  /*ce70*/  FMUL.FTZ R161, R161, R32 ;  /* 0x00000020a1a17220 */ /* 0x000fe20000410000 */
[----:B------:R-:W-:Y:S01]  /*ce80*/  FMUL.FTZ R162, R162, R40 ;  /* 0x00000028a2a27220 */ /* 0x000fe20000410000 */
[C---:B------:R-:W-:Y:S01]  /*ce90*/  HMMA.16816.F32.BF16 R144, R4.reuse, R12, R144 ;  /* 0x0000000c0490723c */ /* 0x040fe20000041890 */
[----:B------:R-:W-:Y:S01]  /*cea0*/  MOV R173, R52 ;  /* 0x0000003400ad7202 */ /* 0x000fe20000000f00 */
[----:B------:R-:W-:Y:S01]  /*ceb0*/  FMUL.FTZ R163, R163, R40 ;  /* 0x00000028a3a37220 */ /* 0x000fe20000410000 */
[----:B------:R-:W-:Y:S01]  /*cec0*/  MOV R172, R38 ;  /* 0x0000002600ac7202 */ /* 0x000fe20000000f00 */
[-C--:B------:R-:W-:Y:S01]  /*ced0*/  FMUL.FTZ R70, R70, R26.reuse ;  /* 0x0000001a46467220 */ /* 0x080fe20000410000 */
[----:B------:R-:W-:Y:S01]  /*cee0*/  FMUL.FTZ R71, R71, R26 ;  /* 0x0000001a47477220 */ /* 0x000fe20000410000 */
[C---:B------:R-:W-:Y:S01]  /*cef0*/  HMMA.16816.F32.BF16 R152, R4.reuse, R14, R152 ;  /* 0x0000000e0498723c */ /* 0x040fe20000041898 */
[----:B------:R-:W1:Y:S01]  /*cf00*/  LDSM.16.MT88.4 R12, [R228+0xc000] ;  /* 0x00c00000e40c783b */ /* 0x000e620000004200 */
[-C--:B------:R-:W-:Y:S01]  /*cf10*/  FMUL.FTZ R72, R72, R32.reuse ;  /* 0x0000002048487220 */ /* 0x080fe20000410000 */
[----:B------:R-:W-:Y:S01]  /*cf20*/  FMUL.FTZ R73, R73, R32 ;  /* 0x0000002049497220 */ /* 0x000fe20000410000 */
[-C--:B------:R-:W-:Y:S01]  /*cf30*/  FMUL.FTZ R74, R74, R40.reuse ;  /* 0x000000284a4a7220 */ /* 0x080fe20000410000 */
[----:B------:R-:W-:Y:S01]  /*cf40*/  FMUL.FTZ R75, R75, R40 ;  /* 0x000000284b4b7220 */ /* 0x000fe20000410000 */
[----:B------:R-:W-:Y:S01]  /*cf50*/  HMMA.16816.F32.BF16 R60, R4, R18, R168 ;  /* 0x00000012043c723c */ /* 0x000fe200000418a8 */
[----:B------:R2:W-:Y:S01]  /*cf60*/  MUFU.EX2 R171, R0 ;  /* 0x0000000000ab7308 */ /* 0x0005e20000000800 */
[----:B------:R-:W-:Y:S01]  /*cf70*/  FMUL.FTZ R82, R82, R26 ;  /* 0x0000001a52527220 */ /* 0x000fe20000410000 */
[-C--:B------:R-:W-:Y:S01]  /*cf80*/  FMUL.FTZ R76, R76, R32.reuse ;  /* 0x000000204c4c7220 */ /* 0x080fe20000410000 */
[----:B------:R-:W-:Y:S01]  /*cf90*/  FMUL.FTZ R77, R77, R32 ;  /* 0x000000204d4d7220 */ /* 0x000fe20000410000 */
[-C--:B------:R-:W-:Y:S01]  /*cfa0*/  FMUL.FTZ R78, R78, R40.reuse ;  /* 0x000000284e4e7220 */ /* 0x080fe20000410000 */
[-C--:B------:R-:W-:Y:S01]  /*cfb0*/  HMMA.16816.F32.BF16 R164, R8, R16.reuse, R164 ;  /* 0x0000001008a4723c */ /* 0x080fe200000418a4 */
[----:B------:R-:W-:Y:S01]  /*cfc0*/  MOV R169, R53 ;  /* 0x0000003500a97202 */ /* 0x000fe20000000f00 */
[----:B------:R-:W-:Y:S01]  /*cfd0*/  FMUL.FTZ R79, R79, R40 ;  /* 0x000000284f4f7220 */ /* 0x000fe20000410000 */
[----:B------:R-:W-:Y:S01]  /*cfe0*/  MOV R168, R39 ;  /* 0x0000002700a87202 */ /* 0x000fe20000000f00 */
[-C--:B------:R-:W-:Y:S01]  /*cff0*/  FMUL.FTZ R83, R83, R26.reuse ;  /* 0x0000001a53537220 */ /* 0x080fe20000410000 */
[-C--:B------:R-:W-:Y:S01]  /*d000*/  FMUL.FTZ R198, R198, R26.reuse ;  /* 0x0000001ac6c67220 */ /* 0x080fe20000410000 */
[----:B------:R-:W-:Y:S01]  /*d010*/  HMMA.16816.F32.BF16 R64, R4, R16, R160 ;  /* 0x000000100440723c */ /* 0x000fe200000418a0 */
[----:B------:R-:W3:Y:S01]  /*d020*/  LDSM.16.MT88.4 R16, [R227+0xc000] ;  /* 0x00c00000e310783b */ /* 0x000ee20000004200 */
[----:B------:R-:W-:Y:S01]  /*d030*/  FMUL.FTZ R199, R199, R26 ;  /* 0x0000001ac7c77220 */ /* 0x000fe20000410000 */
[-C--:B------:R-:W-:Y:S01]  /*d040*/  FMUL.FTZ R192, R192, R32.reuse ;  /* 0x00000020c0c07220 */ /* 0x080fe20000410000 */
[----:B------:R-:W-:Y:S01]  /*d050*/  FMUL.FTZ R193, R193, R32 ;  /* 0x00000020c1c17220 */ /* 0x000fe20000410000 */
[----:B------:R-:W-:Y:S01]  /*d060*/  FMUL.FTZ R194, R194, R40 ;  /* 0x00000028c2c27220 */ /* 0x000fe20000410000 */
[--C-:B--2---:R-:W-:Y:S01]  /*d070*/  FFMA.FTZ R0, R213, UR19, -R2.reuse ;  /* 0x00000013d5007c23 */ /* 0x104fe20008010802 */
[----:B------:R-:W-:Y:S01]  /*d080*/  MOV R162, R46 ;  /* 0x0000002e00a27202 */ /* 0x000fe20000000f00 */
[----:B------:R-:W-:Y:S01]  /*d090*/  FMUL.FTZ R195, R195, R40 ;  /* 0x00000028c3c37220 */ /* 0x000fe20000410000 */
[----:B------:R-:W-:Y:S01]  /*d0a0*/  FMUL.FTZ R206, R206, R26 ;  /* 0x0000001acece7220 */ /* 0x000fe20000410000 */
[----:B------:R2:W-:Y:S01]  /*d0b0*/  MUFU.EX2 R175, R0 ;  /* 0x0000000000af7308 */ /* 0x0005e20000000800 */
        /* <DEDUP_REMOVED lines=8> */
[-C--:B------:R-:W-:Y:S01]  /*d140*/  FMUL.FTZ R121, R121, R32.reuse ;  /* 0x0000002079797220 */ /* 0x080fe20000410000 */
[----:B------:R-:W-:Y:S01]  /*d150*/  MOV R160, R31 ;  /* 0x0000001f00a07202 */ /* 0x000fe20000000f00 */
[-C--:B------:R-:W-:Y:S01]  /*d160*/  FMUL.FTZ R124, R124, R32.reuse ;  /* 0x000000207c7c7220 */ /* 0x080fe20000410000 */
[----:B------:R-:W-:Y:S01]  /*d170*/  MOV R163, R29 ;  /* 0x0000001d00a37202 */ /* 0x000fe20000000f00 */
[-C--:B-1----:R-:W-:Y:S01]  /*d180*/  HMMA.16816.F32.BF16 R52, R8, R12.reuse, R180 ;  /* 0x0000000c0834723c */ /* 0x082fe200000418b4 */
[----:B------:R-:W-:Y:S01]  /*d190*/  LDSM.16.MT88.4 R28, [R228+0xe000] ;  /* 0x00e00000e41c783b */ /* 0x000fe20000004200 */
[----:B------:R-:W-:Y:S01]  /*d1a0*/  FMUL.FTZ R125, R125, R32 ;  /* 0x000000207d7d7220 */ /* 0x000fe20000410000 */
[-C--:B------:R-:W-:Y:S01]  /*d1b0*/  FMUL.FTZ R122, R122, R40.reuse ;  /* 0x000000287a7a7220 */ /* 0x080fe20000410000 */
[--C-:B--2---:R-:W-:Y:S01]  /*d1c0*/  FFMA.FTZ R0, R210, UR19, -R2.reuse ;  /* 0x00000013d2007c23 */ /* 0x104fe20008010802 */
[----:B------:R-:W-:Y:S01]  /*d1d0*/  FMUL.FTZ R123, R123, R40 ;  /* 0x000000287b7b7220 */ /* 0x000fe20000410000 */
[C---:B------:R-:W-:Y:S01]  /*d1e0*/  HMMA.16816.F32.BF16 R36, R4.reuse, R12, R176 ;  /* 0x0000000c0424723c */ /* 0x040fe200000418b0 */
[----:B------:R-:W-:Y:S01]  /*d1f0*/  MOV R180, R133 ;  /* 0x0000008500b47202 */ /* 0x000fe20000000f00 */
[----:B------:R1:W-:Y:S01]  /*d200*/  MUFU.EX2 R158, R0 ;  /* 0x00000000009e7308 */ /* 0x0003e20000000800 */
[----:B------:R-:W-:Y:S01]  /*d210*/  MOV R183, R132 ;  /* 0x0000008400b77202 */ /* 0x000fe20000000f00 */
[----:B------:R-:W-:Y:S01]  /*d220*/  FMUL.FTZ R126, R126, R40 ;  /* 0x000000287e7e7220 */ /* 0x000fe20000410000 */
[----:B------:R-:W-:Y:S01]  /*d230*/  MOV R182, R44 ;  /* 0x0000002c00b67202 */ /* 0x000fe20000000f00 */
[-C--:B------:R-:W-:Y:S01]  /*d240*/  HMMA.16816.F32.BF16 R184, R4, R14.reuse, R184 ;  /* 0x0000000e04b8723c */ /* 0x080fe200000418b8 */
[----:B------:R-:W-:Y:S01]  /*d250*/  MOV R178, R138 ;  /* 0x0000008a00b27202 */ /* 0x000fe20000000f00 */
[----:B------:R-:W-:Y:S01]  /*d260*/  FMUL.FTZ R127, R127, R40 ;  /* 0x000000287f7f7220 */ /* 0x000fe20000410000 */
[----:B------:R-:W-:Y:S01]  /*d270*/  MOV R177, R139 ;  /* 0x0000008b00b17202 */ /* 0x000fe20000000f00 */
[----:B------:R-:W-:Y:S01]  /*d280*/  FMUL.FTZ R118, R118, R26 ;  /* 0x0000001a76767220 */ /* 0x000fe20000410000 */
[----:B------:R-:W-:Y:S01]  /*d290*/  MOV R176, R134 ;  /* 0x0000008600b07202 */ /* 0x000fe20000000f00 */
[C---:B------:R-:W-:Y:S01]  /*d2a0*/  HMMA.16816.F32.BF16 R188, R8.reuse, R14, R188 ;  /* 0x0000000e08bc723c */ /* 0x040fe200000418bc */
[----:B------:R-:W2:Y:S01]  /*d2b0*/  LDSM.16.MT88.4 R12, [R225+0xe000] ;  /* 0x00e00000e10c783b */ /* 0x000ea20000004200 */
[----:B------:R-:W-:Y:S01]  /*d2c0*/  MOV R179, R45 ;  /* 0x0000002d00b37202 */ /* 0x000fe20000000f00 */
[-C--:B------:R-:W-:Y:S01]  /*d2d0*/  FMUL.FTZ R119, R119, R26.reuse ;  /* 0x0000001a77777220 */ /* 0x080fe20000410000 */
[----:B------:R-:W-:Y:S01]  /*d2e0*/  MOV R181, R47 ;  /* 0x0000002f00b57202 */ /* 0x000fe20000000f00 */
[----:B------:R-:W-:Y:S01]  /*d2f0*/  FMUL.FTZ R130, R130, R26 ;  /* 0x0000001a82827220 */ /* 0x000fe20000410000 */
[----:B------:R-:W-:Y:S01]  /*d300*/  MOV R213, R176 ;  /* 0x000000b000d57202 */ /* 0x000fe20000000f00 */
[----:B-1----:R-:W-:Y:S01]  /*d310*/  FFMA.FTZ R0, R140, UR19, -R2 ;  /* 0x000000138c007c23 */ /* 0x002fe20008010802 */
[----:B------:R-:W-:Y:S01]  /*d320*/  MOV R176, R169 ;  /* 0x000000a900b07202 */ /* 0x000fe20000000f00 */
[-C--:B---3--:R-:W-:Y:S01]  /*d330*/  HMMA.16816.F32.BF16 R196, R8, R16.reuse, R196 ;  /* 0x0000001008c4723c */ /* 0x088fe200000418c4 */
[----:B------:R-:W-:Y:S01]  /*d340*/  FMUL.FTZ R131, R131, R26 ;  /* 0x0000001a83837220 */ /* 0x000fe20000410000 */
[----:B------:R-:W-:Y:S01]  /*d350*/  MOV R217, R178 ;  /* 0x000000b200d97202 */ /* 0x000fe20000000f00 */
[----:B------:R-:W-:Y:S01]  /*d360*/  FMUL.FTZ R88, R88, R32 ;  /* 0x0000002058587220 */ /* 0x000fe20000410000 */
[----:B------:R-:W-:Y:S01]  /*d370*/  MOV R178, R172 ;  /* 0x000000ac00b27202 */ /* 0x000fe20000000f00 */
[----:B------:R-:W-:Y:S01]  /*d380*/  FMUL.FTZ R89, R89, R32 ;  /* 0x0000002059597220 */ /* 0x000fe20000410000 */
[C---:B------:R-:W-:Y:S01]  /*d390*/  HMMA.16816.F32.BF16 R192, R4.reuse, R16, R192 ;  /* 0x0000001004c0723c */ /* 0x040fe200000418c0 */
[-C--:B------:R-:W-:Y:S01]  /*d3a0*/  FMUL.FTZ R90, R90, R40.reuse ;  /* 0x000000285a5a7220 */ /* 0x080fe20000410000 */
[----:B------:R-:W-:Y:S01]  /*d3b0*/  FMUL.FTZ R91, R91, R40 ;  /* 0x000000285b5b7220 */ /* 0x000fe20000410000 */
[-C--:B------:R-:W-:Y:S01]  /*d3c0*/  FMUL.FTZ R92, R92, R32.reuse ;  /* 0x000000205c5c7220 */ /* 0x080fe20000410000 */
[-C--:B------:R-:W-:Y:S01]  /*d3d0*/  FMUL.FTZ R93, R93, R32.reuse ;  /* 0x000000205d5d7220 */ /* 0x080fe20000410000 */
[----:B------:R-:W-:Y:S01]  /*d3e0*/  FMUL.FTZ R104, R104, R32 ;  /* 0x0000002068687220 */ /* 0x000fe20000410000 */
[-C--:B------:R-:W-:Y:S01]  /*d3f0*/  HMMA.16816.F32.BF16 R200, R4, R18.reuse, R200 ;  /* 0x0000001204c8723c */ /* 0x080fe200000418c8 */
[-C--:B------:R-:W-:Y:S01]  /*d400*/  FMUL.FTZ R94, R94, R40.reuse ;  /* 0x000000285e5e7220 */ /* 0x080fe20000410000 */
[----:B------:R-:W-:Y:S01]  /*d410*/  FMUL.FTZ R95, R95, R40 ;  /* 0x000000285f5f7220 */ /* 0x000fe20000410000 */
[-C--:B------:R-:W-:Y:S01]  /*d420*/  FMUL.FTZ R105, R105, R32.reuse ;  /* 0x0000002069697220 */ /* 0x080fe20000410000 */
[-C--:B------:R-:W-:Y:S01]  /*d430*/  FMUL.FTZ R108, R108, R32.reuse ;  /* 0x000000206c6c7220 */ /* 0x080fe20000410000 */
[----:B------:R-:W-:Y:S01]  /*d440*/  FMUL.FTZ R109, R109, R32 ;  /* 0x000000206d6d7220 */ /* 0x000fe20000410000 */
        /* <DEDUP_REMOVED lines=14> */
[-C--:B--2---:R-:W-:Y:S01]  /*d530*/  HMMA.16816.F32.BF16 R136, R8, R12.reuse, R68 ;  /* 0x0000000c0888723c */ /* 0x084fe20000041844 */
[----:B------:R2:W3:Y:S05]  /*d540*/  MUFU.EX2 R71, R0 ;  /* 0x0000000000477308 */ /* 0x0004ea0000000800 */
[C---:B------:R-:W-:Y:S06]  /*d550*/  HMMA.16816.F32.BF16 R44, R4.reuse, R12, R72 ;  /* 0x0000000c042c723c */ /* 0x040fec0000041848 */
[----:B------:R-:W-:Y:S01]  /*d560*/  HMMA.16816.F32.BF16 R132, R4, R14, R76 ;  /* 0x0000000e0484723c */ /* 0x000fe2000004184c */
[----:B--2---:R-:W-:-:S05]  /*d570*/  FFMA.FTZ R0, R219, UR19, -R3 ;  /* 0x00000013db007c23 */ /* 0x004fca0008010803 */
[----:B------:R-:W-:Y:S01]  /*d580*/  HMMA.16816.F32.BF16 R80, R8, R14, R80 ;  /* 0x0000000e0850723c */ /* 0x000fe20000041850 */
[----:B------:R-:W2:Y:S01]  /*d590*/  LDSM.16.MT88.4 R12, [R227+0xe000] ;  /* 0x00e00000e30c783b */ /* 0x000ea20000004200 */
[----:B------:R-:W-:Y:S01]  /*d5a0*/  MOV R219, R177 ;  /* 0x000000b100db7202 */ /* 0x000fe20000000f00 */
[----:B------:R4:W-:Y:S01]  /*d5b0*/  MUFU.EX2 R170, R0 ;  /* 0x0000000000aa7308 */ /* 0x0009e20000000800 */
[----:B------:R-:W-:Y:S02]  /*d5c0*/  MOV R177, R168 ;  /* 0x000000a800b17202 */ /* 0x000fe40000000f00 */
[C---:B------:R-:W-:Y:S06]  /*d5d0*/  HMMA.16816.F32.BF16 R104, R4.reuse, R28, R104 ;  /* 0x0000001c0468723c */ /* 0x040fec0000041868 */
[C---:B-1----:R-:W-:Y:S06]  /*d5e0*/  HMMA.16816.F32.BF16 R88, R4.reuse, R16, R88 ;  /* 0x000000100458723c */ /* 0x042fec0000041858 */
[----:B------:R-:W-:Y:S01]  /*d5f0*/  HMMA.16816.F32.BF16 R92, R4, R18, R92 ;  /* 0x00000012045c723c */ /* 0x000fe2000004185c */
[----:B----4-:R-:W-:Y:S01]  /*d600*/  FFMA.FTZ R0, R214, UR19, -R3 ;  /* 0x00000013d6007c23 */ /* 0x010fe20008010803 */
[----:B------:R-:W-:-:S03]  /*d610*/  MOV R214, R173 ;  /* 0x000000ad00d67202 */ /* 0x000fc60000000f00 */
[----:B------:R1:W4:Y:S01]  /*d620*/  MUFU.EX2 R174, R0 ;  /* 0x0000000000ae7308 */ /* 0x0003220000000800 */
[----:B------:R-:W-:Y:S06]  /*d630*/  HMMA.16816.F32.BF16 R108, R4, R30, R108 ;  /* 0x0000001e046c723c */ /* 0x000fec000004186c */
[C---:B------:R-:W-:Y:S06]  /*d640*/  HMMA.16816.F32.BF16 R84, R8.reuse, R16, R84 ;  /* 0x000000100854723c */ /* 0x040fec0000041854 */
[----:B------:R-:W-:Y:S01]  /*d650*/  HMMA.16816.F32.BF16 R96, R8, R18, R96 ;  /* 0x000000120860723c */ /* 0x000fe20000041860 */
[----:B------:R-:W4:Y:S01]  /*d660*/  LDSM.16.MT88.4 R16, [R226+0xc800] ;  /* 0x00c80000e210783b */ /* 0x000f220000004200 */
[----:B-1----:R-:W-:-:S04]  /*d670*/  FFMA.FTZ R0, R211, UR19, -R3 ;  /* 0x00000013d3007c23 */ /* 0x002fc80008010803 */
[C---:B--2---:R-:W-:Y:S01]  /*d680*/  HMMA.16816.F32.BF16 R120, R4.reuse, R12, R120 ;  /* 0x0000000c0478723c */ /* 0x044fe20000041878 */
[----:B------:R1:W-:Y:S05]  /*d690*/  MUFU.EX2 R157, R0 ;  /* 0x00000000009d7308 */ /* 0x0003ea0000000800 */
[----:B------:R-:W-:Y:S06]  /*d6a0*/  HMMA.16816.F32.BF16 R124, R4, R14, R124 ;  /* 0x0000000e047c723c */ /* 0x000fec000004187c */
[C---:B------:R-:W-:Y:S06]  /*d6b0*/  HMMA.16816.F32.BF16 R116, R8.reuse, R12, R116 ;  /* 0x0000000c0874723c */ /* 0x040fec0000041874 */
[----:B------:R-:W-:Y:S01]  /*d6c0*/  HMMA.16816.F32.BF16 R128, R8, R14, R128 ;  /* 0x0000000e0880723c */ /* 0x000fe20000041880 */
[----:B-1----:R-:W-:Y:S01]  /*d6d0*/  FFMA.FTZ R0, R141, UR19, -R3 ;  /* 0x000000138d007c23 */ /* 0x002fe20008010803 */
[----:B------:R-:W1:Y:S01]  /*d6e0*/  LDSM.16.MT88.4 R12, [R225+0xc800] ;  /* 0x00c80000e10c783b */ /* 0x000e620000004200 */
[----:B---3--:R-:W-:-:S02]  /*d6f0*/  MOV R141, R71 ;  /* 0x00000047008d7202 */ /* 0x008fc40000000f00 */
[----:B------:R2:W3:Y:S01]  /*d700*/  MUFU.EX2 R211, R0 ;  /* 0x0000000000d37308 */ /* 0x0004e20000000800 */
[C---:B------:R-:W-:Y:S06]  /*d710*/  HMMA.16816.F32.BF16 R100, R8.reuse, R28, R100 ;  /* 0x0000001c0864723c */ /* 0x040fec0000041864 */
[----:B------:R-:W-:Y:S01]  /*d720*/  HMMA.16816.F32.BF16 R112, R8, R30, R112 ;  /* 0x0000001e0870723c */ /* 0x000fe20000041870 */
[----:B------:R-:W1:Y:S06]  /*d730*/  LDSM.16.MT88.4 R28, [R226+0xe800] ;  /* 0x00e80000e21c783b */ /* 0x000e6c0000004200 */
[----:B------:R-:W-:-:S02]  /*d740*/  F2FP.BF16.F32.PACK_AB R8, R175, R171 ;  /* 0x000000abaf08723e */ /* 0x000fc400000010ff */
[----:B----4-:R-:W-:Y:S01]  /*d750*/  F2FP.BF16.F32.PACK_AB R9, R174, R170 ;  /* 0x000000aaae09723e */ /* 0x010fe200000010ff */
[----:B--2---:R-:W-:Y:S01]  /*d760*/  FFMA.FTZ R0, R220, UR19, -R20 ;  /* 0x00000013dc007c23 */ /* 0x004fe20008010814 */
[----:B------:R-:W-:Y:S02]  /*d770*/  MOV R220, R156 ;  /* 0x0000009c00dc7202 */ /* 0x000fe40000000f00 */
[----:B------:R-:W-:Y:S01]  /*d780*/  F2FP.BF16.F32.PACK_AB R10, R141, R158 ;  /* 0x0000009e8d0a723e */ /* 0x000fe200000010ff */
[----:B------:R2:W-:Y:S01]  /*d790*/  MUFU.EX2 R169, R0 ;  /* 0x0000000000a97308 */ /* 0x0005e20000000800 */
[----:B---3--:R-:W-:-:S07]  /*d7a0*/  F2FP.BF16.F32.PACK_AB R11, R211, R157 ;  /* 0x0000009dd30b723e */ /* 0x008fce00000010ff */
[C---:B------:R-:W-:Y:S06]  /*d7b0*/  HMMA.16816.F32.BF16 R72, R8.reuse, R16, R164 ;  /* 0x000000100848723c */ /* 0x040fec00000418a4 */
[----:B------:R-:W-:Y:S01]  /*d7c0*/  HMMA.16816.F32.BF16 R56, R8, R18, R56 ;  /* 0x000000120838723c */ /* 0x000fe20000041838 */
[----:B--2---:R-:W-:Y:S01]  /*d7d0*/  FFMA.FTZ R0, R215, UR19, -R20 ;  /* 0x00000013d7007c23 */ /* 0x004fe20008010814 */
[----:B------:R-:W-:-:S04]  /*d7e0*/  MOV R215, R214 ;  /* 0x000000d600d77202 */ /* 0x000fc80000000f00 */
[C---:B-1----:R-:W-:Y:S01]  /*d7f0*/  HMMA.16816.F32.BF16 R148, R8.reuse, R12, R148 ;  /* 0x0000000c0894723c */ /* 0x042fe20000041894 */
[----:B------:R1:W2:Y:S01]  /*d800*/  MUFU.EX2 R173, R0 ;  /* 0x0000000000ad7308 */ /* 0x0002a20000000800 */
[----:B------:R-:W3:Y:S04]  /*d810*/  LDL.LU R214, [R1+0x40] ;  /* 0x0000400001d67983 */ /* 0x000ee80000300800 */
[----:B------:R-:W-:Y:S01]  /*d820*/  HMMA.16816.F32.BF16 R48, R8, R14, R48 ;  /* 0x0000000e0830723c */ /* 0x000fe20000041830 */
[--C-:B------:R-:W-:Y:S01]  /*d830*/  FFMA.FTZ R42, R42, UR19, -R2.reuse ;  /* 0x000000132a2a7c23 */ /* 0x100fe20008010802 */
[----:B------:R-:W-:-:S04]  /*d840*/  FFMA.FTZ R41, R41, UR19, -R2 ;  /* 0x0000001329297c23 */ /* 0x000fc80008010802 */
[----:B------:R-:W-:Y:S01]  /*d850*/  HMMA.16816.F32.BF16 R84, R8, R28, R84 ;  /* 0x0000001c0854723c */ /* 0x000fe20000041854 */
[----:B-1----:R-:W-:Y:S01]  /*d860*/  FFMA.FTZ R0, R212, UR19, -R20 ;  /* 0x00000013d4007c23 */ /* 0x002fe20008010814 */
[----:B--2---:R-:W-:-:S04]  /*d870*/  F2FP.BF16.F32.PACK_AB R4, R173, R169 ;  /* 0x000000a9ad04723e */ /* 0x004fc800000010ff */
[----:B------:R-:W-:Y:S01]  /*d880*/  HMMA.16816.F32.BF16 R96, R8, R30, R96 ;  /* 0x0000001e0860723c */ /* 0x000fe20000041860 */
        /* <DEDUP_REMOVED lines=13> */
[----:B-1----:R-:W-:Y:S01]  /*d960*/  F2FP.BF16.F32.PACK_AB R7, R210, R212 ;  /* 0x000000d4d207723e */ /* 0x002fe200000010ff */
[----:B------:R-:W-:-:S06]  /*d970*/  FFMA.FTZ R0, R220, UR19, -R2 ;  /* 0x00000013dc007c23 */ /* 0x000fcc0008010802 */
        /* <DEDUP_REMOVED lines=26> */
[----:B------:R-:W-:Y:S01]  /*db20*/  HMMA.16816.F32.BF16 R108, R4, R18, R108 ;  /* 0x00000012046c723c */ /* 0x000fe2000004186c */
[----:B------:R-:W-:-:S02]  /*db30*/  MOV R191, R212 ;  /* 0x000000d400bf7202 */ /* 0x000fc40000000f00 */
[----:B------:R-:W-:-:S03]  /*db40*/  MOV R189, R211 ;  /* 0x000000d300bd7202 */ /* 0x000fc60000000f00 */
[C---:B------:R-:W-:Y:S06]  /*db50*/  HMMA.16816.F32.BF16 R100, R8.reuse, R16, R100 ;  /* 0x000000100864723c */ /* 0x040fec0000041864 */
[----:B------:R-:W-:Y:S01]  /*db60*/  HMMA.16816.F32.BF16 R112, R8, R18, R112 ;  /* 0x000000120870723c */ /* 0x000fe20000041870 */
[----:B---3--:R-:W-:-:S05]  /*db70*/  FFMA.FTZ R46, R214, R27, R231 ;  /* 0x0000001bd62e7223 */ /* 0x008fca00000100e7 */
[C---:B-1----:R-:W-:Y:S06]  /*db80*/  HMMA.16816.F32.BF16 R120, R4.reuse, R12, R120 ;  /* 0x0000000c0478723c */ /* 0x042fec0000041878 */
[----:B------:R-:W-:Y:S01]  /*db90*/  HMMA.16816.F32.BF16 R124, R4, R14, R124 ;  /* 0x0000000e047c723c */ /* 0x000fe2000004187c */
[----:B------:R1:W-:Y:S01]  /*dba0*/  MUFU.EX2 R4, R0 ;  /* 0x0000000000047308 */ /* 0x0003e20000000800 */
[----:B------:R-:W-:Y:S01]  /*dbb0*/  MOV R47, R183 ;  /* 0x000000b7002f7202 */ /* 0x000fe20000000f00 */
[----:B------:R-:W-:Y:S03]  /*dbc0*/  LDSM.16.MT88.4 R16, [R226+0xd000] ;  /* 0x00d00000e210783b */ /* 0x000fe60000004200 */
[C---:B------:R-:W-:Y:S06]  /*dbd0*/  HMMA.16816.F32.BF16 R116, R8.reuse, R12, R116 ;  /* 0x0000000c0874723c */ /* 0x040fec0000041874 */
[----:B------:R-:W-:Y:S01]  /*dbe0*/  HMMA.16816.F32.BF16 R128, R8, R14, R128 ;  /* 0x0000000e0880723c */ /* 0x000fe20000041880 */
[----:B------:R-:W2:Y:S01]  /*dbf0*/  LDSM.16.MT88.4 R12, [R228+0xd000] ;  /* 0x00d00000e40c783b */ /* 0x000ea20000004200 */
[----:B-1----:R-:W-:-:S04]  /*dc00*/  FFMA.FTZ R0, R251, UR19, -R2 ;  /* 0x00000013fb007c23 */ /* 0x002fc80008010802 */
[----:B------:R1:W-:Y:S02]  /*dc10*/  MUFU.EX2 R251, R0 ;  /* 0x0000000000fb7308 */ /* 0x0003e40000000800 */
[----:B-1----:R-:W-:-:S06]  /*dc20*/  FFMA.FTZ R0, R244, UR19, -R2 ;  /* 0x00000013f4007c23 */ /* 0x002fcc0008010802 */
[----:B------:R1:W-:Y:S02]  /*dc30*/  MUFU.EX2 R244, R0 ;  /* 0x0000000000f47308 */ /* 0x0003e40000000800 */
[----:B-1----:R-:W-:-:S06]  /*dc40*/  FFMA.FTZ R0, R221, UR19, -R2 ;  /* 0x00000013dd007c23 */ /* 0x002fcc0008010802 */
[----:B------:R1:W3:Y:S02]  /*dc50*/  MUFU.EX2 R5, R0 ;  /* 0x0000000000057308 */ /* 0x0002e40000000800 */
[----:B-1----:R-:W-:-:S06]  /*dc60*/  FFMA.FTZ R0, R219, UR19, -R3 ;  /* 0x00000013db007c23 */ /* 0x002fcc0008010803 */
[----:B------:R1:W-:Y:S02]  /*dc70*/  MUFU.EX2 R219, R0 ;  /* 0x0000000000db7308 */ /* 0x0003e40000000800 */
[----:B-1----:R-:W-:Y:S02]  /*dc80*/  FFMA.FTZ R0, R213, UR19, -R3 ;  /* 0x00000013d5007c23 */ /* 0x002fe40008010803 */
[----:B------:R-:W4:Y:S04]  /*dc90*/  LDL.LU R213, [R1+0x4c] ;  /* 0x00004c0001d57983 */ /* 0x000f280000300800 */
[----:B------:R-:W2:Y:S01]  /*dca0*/  LDL.LU R143, [R1+0x50] ;  /* 0x00005000018f7983 */ /* 0x000ea20000300800 */
[----:B------:R1:W-:Y:S01]  /*dcb0*/  MUFU.EX2 R220, R0 ;  /* 0x0000000000dc7308 */ /* 0x0003e20000000800 */
[----:B------:R-:W-:-:S02]  /*dcc0*/  FFMA.FTZ R27, R33, UR19, -R2 ;  /* 0x00000013211b7c23 */ /* 0x000fc40008010802 */
[----:B------:R2:W5:Y:S01]  /*dcd0*/  LDL.LU R231, [R1+0xac] ;  /* 0x0000ac0001e77983 */ /* 0x0005620000300800 */
[----:B-1----:R-:W-:-:S04]  /*dce0*/  FFMA.FTZ R0, R245, UR19, -R3 ;  /* 0x00000013f5007c23 */ /* 0x002fc80008010803 */
[----:B------:R1:W-:Y:S02]  /*dcf0*/  MUFU.EX2 R221, R0 ;  /* 0x0000000000dd7308 */ /* 0x0003e40000000800 */
[----:B-1----:R-:W-:-:S06]  /*dd00*/  FFMA.FTZ R0, R222, UR19, -R3 ;  /* 0x00000013de007c23 */ /* 0x002fcc0008010803 */
[----:B------:R1:W-:Y:S02]  /*dd10*/  MUFU.EX2 R222, R0 ;  /* 0x0000000000de7308 */ /* 0x0003e40000000800 */
[----:B-1----:R-:W-:-:S06]  /*dd20*/  FFMA.FTZ R0, R215, UR19, -R20 ;  /* 0x00000013d7007c23 */ /* 0x002fcc0008010814 */
[----:B------:R1:W-:Y:S02]  /*dd30*/  MUFU.EX2 R215, R0 ;  /* 0x0000000000d77308 */ /* 0x0003e40000000800 */
[----:B-1----:R-:W-:-:S06]  /*dd40*/  FFMA.FTZ R0, R217, UR19, -R20 ;  /* 0x00000013d9007c23 */ /* 0x002fcc0008010814 */
[----:B------:R1:W3:Y:S02]  /*dd50*/  MUFU.EX2 R216, R0 ;  /* 0x0000000000d87308 */ /* 0x0002e40000000800 */
[----:B-1----:R-:W-:-:S06]  /*dd60*/  FFMA.FTZ R0, R248, UR19, -R20 ;  /* 0x00000013f8007c23 */ /* 0x002fcc0008010814 */
[----:B------:R1:W-:Y:S02]  /*dd70*/  MUFU.EX2 R217, R0 ;  /* 0x0000000000d97308 */ /* 0x0003e40000000800 */
[----:B-1----:R-:W-:-:S06]  /*dd80*/  FFMA.FTZ R0, R223, UR19, -R20 ;  /* 0x00000013df007c23 */ /* 0x002fcc0008010814 */
[----:B------:R1:W3:Y:S02]  /*dd90*/  MUFU.EX2 R218, R0 ;  /* 0x0000000000da7308 */ /* 0x0002e40000000800 */
[--C-:B-1----:R-:W-:Y:S01]  /*dda0*/  FFMA.FTZ R0, R230, UR19, -R21.reuse ;  /* 0x00000013e6007c23 */ /* 0x102fe20008010815 */
[----:B---3--:R-:W-:Y:S01]  /*ddb0*/  MOV R245, R5 ;  /* 0x0000000500f57202 */ /* 0x008fe20000000f00 */
[----:B------:R1:W5:Y:S04]  /*ddc0*/  LDL.LU R230, [R1+0xa8] ;  /* 0x0000a80001e67983 */ /* 0x0003680000300800 */
[----:B------:R3:W-:Y:S02]  /*ddd0*/  MUFU.EX2 R214, R0 ;  /* 0x0000000000d67308 */ /* 0x0007e40000000800 */
[----:B---3--:R-:W-:Y:S01]  /*dde0*/  FFMA.FTZ R0, R250, UR19, -R21 ;  /* 0x00000013fa007c23 */ /* 0x008fe20008010815 */
[----:B------:R-:W-:-:S02]  /*ddf0*/  MOV R248, R4 ;  /* 0x0000000400f87202 */ /* 0x000fc40000000f00 */
[----:B------:R-:W-:Y:S02]  /*de00*/  F2FP.BF16.F32.PACK_AB R4, R216, R215 ;  /* 0x000000d7d804723e */ /* 0x000fe400000010ff */
[----:B------:R-:W-:Y:S02]  /*de10*/  F2FP.BF16.F32.PACK_AB R6, R218, R217 ;  /* 0x000000d9da06723e */ /* 0x000fe400000010ff */
[----:B------:R-:W-:Y:S02]  /*de20*/  MOV R250, R176 ;  /* 0x000000b000fa7202 */ /* 0x000fe40000000f00 */
[----:B------:R-:W-:Y:S02]  /*de30*/  F2FP.BF16.F32.PACK_AB R8, R251, R248 ;  /* 0x000000f8fb08723e */ /* 0x000fe400000010ff */
[----:B------:R-:W-:Y:S02]  /*de40*/  F2FP.BF16.F32.PACK_AB R9, R220, R219 ;  /* 0x000000dbdc09723e */ /* 0x000fe400000010ff */
[----:B------:R-:W-:-:S02]  /*de50*/  F2FP.BF16.F32.PACK_AB R10, R245, R244 ;  /* 0x000000f4f50a723e */ /* 0x000fc400000010ff */
[----:B------:R-:W-:Y:S02]  /*de60*/  F2FP.BF16.F32.PACK_AB R11, R222, R221 ;  /* 0x000000ddde0b723e */ /* 0x000fe400000010ff */
[----:B------:R-:W-:Y:S02]  /*de70*/  MOV R223, R210 ;  /* 0x000000d200df7202 */ /* 0x000fe40000000f00 */
[----:B------:R-:W-:Y:S01]  /*de80*/  MOV R210, R181 ;  /* 0x000000b500d27202 */ /* 0x000fe20000000f00 */
[----:B----4-:R-:W-:Y:S01]  /*de90*/  FFMA.FTZ R45, R213, R26, R43 ;  /* 0x0000001ad52d7223 */ /* 0x010fe2000001002b */
[----:B------:R-:W-:Y:S01]  /*dea0*/  FFMA.FTZ R43, R240, UR19, -R2 ;  /* 0x00000013f02b7c23 */ /* 0x000fe20008010802 */
[----:B------:R3:W4:Y:S01]  /*deb0*/  MUFU.EX2 R213, R0 ;  /* 0x0000000000d57308 */ /* 0x0007220000000800 */
[----:B------:R-:W-:-:S07]  /*dec0*/  FFMA.FTZ R2, R246, UR19, -R21 ;  /* 0x00000013f6027c23 */ /* 0x000fce0008010815 */
[----:B------:R-:W-:Y:S01]  /*ded0*/  MUFU.EX2 R212, R2 ;  /* 0x0000000200d47308 */ /* 0x000fe20000000800 */
[----:B---3--:R-:W-:-:S07]  /*dee0*/  FFMA.FTZ R0, R249, UR19, -R21 ;  /* 0x00000013f9007c23 */ /* 0x008fce0008010815 */
[----:B------:R-:W3:Y:S01]  /*def0*/  MUFU.EX2 R211, R0 ;  /* 0x0000000000d37308 */ /* 0x000ee20000000800 */
[----:B----4-:R-:W-:Y:S01]  /*df00*/  F2FP.BF16.F32.PACK_AB R5, R213, R214 ;  /* 0x000000d6d505723e */ /* 0x010fe200000010ff */
[----:B------:R-:W-:Y:S01]  /*df10*/  FFMA.FTZ R26, R247, UR19, -R3 ;  /* 0x00000013f71a7c23 */ /* 0x000fe20008010803 */
[----:B------:R-:W-:Y:S02]  /*df20*/  MOV R240, R177 ;  /* 0x000000b100f07202 */ /* 0x000fe40000000f00 */
[----:B------:R-:W-:Y:S02]  /*df30*/  MOV R249, R178 ;  /* 0x000000b200f97202 */ /* 0x000fe40000000f00 */
[----:B------:R-:W-:Y:S02]  /*df40*/  MOV R247, R179 ;  /* 0x000000b300f77202 */ /* 0x000fe40000000f00 */
[----:B---3--:R-:W-:-:S07]  /*df50*/  F2FP.BF16.F32.PACK_AB R7, R212, R211 ;  /* 0x000000d3d407723e */ /* 0x008fce00000010ff */
[-C--:B--2---:R-:W-:Y:S01]  /*df60*/  HMMA.16816.F32.BF16 R176, R4, R12.reuse, R36 ;  /* 0x0000000c04b0723c */ /* 0x084fe20000041824 */
[----:B------:R-:W2:Y:S01]  /*df70*/  LDSM.16.MT88.4 R36, [R227+0xf000] ;  /* 0x00f00000e324783b */ /* 0x000ea20000004200 */
[----:B------:R-:W-:Y:S01]  /*df80*/  MOV R246, R182 ;  /* 0x000000b600f67202 */ /* 0x000fe20000000f00 */
[----:B------:R-:W-:Y:S02]  /*df90*/  FFMA.FTZ R44, R143, R32, R229 ;  /* 0x000000208f2c7223 */ /* 0x000fe400000100e5 */
[----:B------:R1:W5:Y:S01]  /*dfa0*/  LDL.LU R229, [R1+0xa4] ;  /* 0x0000a40001e57983 */ /* 0x0003620000300800 */
[----:B------:R-:W-:Y:S06]  /*dfb0*/  HMMA.16816.F32.BF16 R180, R8, R12, R52 ;  /* 0x0000000c08b4723c */ /* 0x000fec0000041834 */
[----:B--2---:R-:W-:Y:S01]  /*dfc0*/  HMMA.16816.F32.BF16 R52, R4, R38, R124 ;  /* 0x000000260434723c */ /* 0x004fe2000004187c */
[----:B------:R-:W2:Y:S01]  /*dfd0*/  LDL.LU R125, [R1+0x44] ;  /* 0x00004400017d7983 */ /* 0x000ea20000300800 */
[----:B------:R-:W-:Y:S01]  /*dfe0*/  MOV R190, R141 ;  /* 0x0000008d00be7202 */ /* 0x000fe20000000f00 */
[----:B------:R-:W-:Y:S01]  /*dff0*/  FFMA.FTZ R2, R142, UR19, -R3 ;  /* 0x000000138e027c23 */ /* 0x000fe20008010803 */
[----:B------:R-:W-:-:S02]  /*e000*/  MOV R188, R140 ;  /* 0x0000008c00bc7202 */ /* 0x000fc40000000f00 */
[-C--:B------:R-:W-:Y:S06]  /*e010*/  HMMA.16816.F32.BF16 R164, R8, R16.reuse, R72 ;  /* 0x0000001008a4723c */ /* 0x080fec0000041848 */
[C---:B------:R-:W-:Y:S06]  /*e020*/  HMMA.16816.F32.BF16 R64, R4.reuse, R16, R64 ;  /* 0x000000100440723c */ /* 0x040fec0000041840 */
[-C--:B------:R-:W-:Y:S06]  /*e030*/  HMMA.16816.F32.BF16 R60, R4, R18.reuse, R60 ;  /* 0x00000012043c723c */ /* 0x080fec000004183c */
[----:B------:R-:W-:Y:S01]  /*e040*/  HMMA.16816.F32.BF16 R140, R8, R18, R56 ;  /* 0x00000012088c723c */ /* 0x000fe20000041838 */
[----:B------:R-:W3:Y:S01]  /*e050*/  LDSM.16.MT88.4 R16, [R225+0xf000] ;  /* 0x00f00000e110783b */ /* 0x000ee20000004200 */
[--C-:B------:R-:W-:Y:S01]  /*e060*/  FFMA.FTZ R0, R35, UR19, -R3.reuse ;  /* 0x0000001323007c23 */ /* 0x100fe20008010803 */
[----:B------:R-:W-:-:S02]  /*e070*/  FFMA.FTZ R3, R34, UR19, -R3 ;  /* 0x0000001322037c23 */ /* 0x000fc40008010803 */
[----:B------:R-:W-:Y:S01]  /*e080*/  LDSM.16.MT88.4 R32, [R228+0xf000] ;  /* 0x00f00000e420783b */ /* 0x000fe20000004200 */
[-C--:B------:R-:W-:Y:S06]  /*e090*/  HMMA.16816.F32.BF16 R148, R8, R28.reuse, R148 ;  /* 0x0000001c0894723c */ /* 0x080fec0000041894 */
[C---:B------:R-:W-:Y:S06]  /*e0a0*/  HMMA.16816.F32.BF16 R144, R4.reuse, R28, R144 ;  /* 0x0000001c0490723c */ /* 0x040fec0000041890 */
[-C--:B------:R-:W-:Y:S06]  /*e0b0*/  HMMA.16816.F32.BF16 R152, R4, R30.reuse, R152 ;  /* 0x0000001e0498723c */ /* 0x080fec0000041898 */
[----:B------:R-:W-:Y:S01]  /*e0c0*/  HMMA.16816.F32.BF16 R48, R8, R30, R48 ;  /* 0x0000001e0830723c */ /* 0x000fe20000041830 */
[----:B------:R-:W4:Y:S05]  /*e0d0*/  LDSM.16.MT88.4 R28, [R227+0xd000] ;  /* 0x00d00000e31c783b */ /* 0x000f2a0000004200 */
[-C--:B------:R-:W-:Y:S06]  /*e0e0*/  HMMA.16816.F32.BF16 R184, R4, R14.reuse, R184 ;  /* 0x0000000e04b8723c */ /* 0x080fec00000418b8 */
[----:B------:R-:W-:Y:S01]  /*e0f0*/  HMMA.16816.F32.BF16 R56, R8, R14, R68 ;  /* 0x0000000e0838723c */ /* 0x000fe20000041844 */
[----:B------:R-:W1:Y:S05]  /*e100*/  LDSM.16.MT88.4 R12, [R226+0xf000] ;  /* 0x00f00000e20c783b */ /* 0x000e6a0000004200 */
[C---:B---3--:R-:W-:Y:S06]  /*e110*/  HMMA.16816.F32.BF16 R72, R4.reuse, R16, R76 ;  /* 0x000000100448723c */ /* 0x048fec000004184c */
[----:B------:R-:W-:Y:S07]  /*e120*/  HMMA.16816.F32.BF16 R76, R4, R18, R132 ;  /* 0x00000012044c723c */ /* 0x000fee0000041884 */
[----:B------:R-:W-:Y:S01]  /*e130*/  MOV R133, R209 ;  /* 0x000000d100857202 */ /* 0x000fe20000000f00 */
[----:B------:R-:W-:Y:S01]  /*e140*/  HMMA.16816.F32.BF16 R68, R8, R16, R136 ;  /* 0x000000100844723c */ /* 0x000fe20000041888 */
[----:B------:R3:W-:Y:S01]  /*e150*/  MUFU.EX2 R138, R0 ;  /* 0x00000000008a7308 */ /* 0x0007e20000000800 */
[----:B------:R-:W-:-:S02]  /*e160*/  MOV R134, R210 ;  /* 0x000000d200867202 */ /* 0x000fc40000000f00 */
[----:B------:R-:W-:Y:S01]  /*e170*/  MOV R124, R47 ;  /* 0x0000002f007c7202 */ /* 0x000fe20000000f00 */
[----:B---3--:R-:W-:-:S04]  /*e180*/  FFMA.FTZ R0, R133, UR19, -R20 ;  /* 0x0000001385007c23 */ /* 0x008fc80008010814 */
[----:B------:R3:W-:Y:S01]  /*e190*/  MUFU.EX2 R47, R0 ;  /* 0x00000000002f7308 */ /* 0x0007e20000000800 */
[----:B------:R-:W-:Y:S01]  /*e1a0*/  MOV R126, R247 ;  /* 0x000000f7007e7202 */ /* 0x000fe20000000f00 */
[----:B---3--:R-:W-:-:S06]  /*e1b0*/  FFMA.FTZ R0, R134, UR19, -R20 ;  /* 0x0000001386007c23 */ /* 0x008fcc0008010814 */
[----:B------:R3:W1:Y:S01]  /*e1c0*/  MUFU.EX2 R133, R0 ;  /* 0x0000000000857308 */ /* 0x0006620000000800 */
[----:B------:R-:W-:Y:S02]  /*e1d0*/  MOV R247, R249 ;  /* 0x000000f900f77202 */ /* 0x000fe40000000f00 */
[----:B------:R-:W-:Y:S01]  /*e1e0*/  MOV R127, R240 ;  /* 0x000000f0007f7202 */ /* 0x000fe20000000f00 */
[----:B---3--:R-:W-:-:S04]  /*e1f0*/  FFMA.FTZ R0, R242, UR19, -R20 ;  /* 0x00000013f2007c23 */ /* 0x008fc80008010814 */
[----:B------:R3:W-:Y:S01]  /*e200*/  MUFU.EX2 R134, R0 ;  /* 0x0000000000867308 */ /* 0x0007e20000000800 */
[----:B------:R-:W-:Y:S01]  /*e210*/  MOV R240, R189 ;  /* 0x000000bd00f07202 */ /* 0x000fe20000000f00 */
[----:B----4-:R-:W-:Y:S01]  /*e220*/  HMMA.16816.F32.BF16 R192, R4, R28, R192 ;  /* 0x0000001c04c0723c */ /* 0x010fe200000418c0 */
[----:B------:R-:W-:Y:S02]  /*e230*/  MOV R249, R190 ;  /* 0x000000be00f97202 */ /* 0x000fe40000000f00 */
[----:B------:R-:W-:-:S03]  /*e240*/  MOV R189, R156 ;  /* 0x0000009c00bd7202 */ /* 0x000fc60000000f00 */
[----:B------:R-:W-:Y:S01]  /*e250*/  MUFU.EX2 R209, R43 ;  /* 0x0000002b00d17308 */ /* 0x000fe20000000800 */
[----:B---3--:R-:W-:-:S07]  /*e260*/  FFMA.FTZ R0, R241, UR19, -R20 ;  /* 0x00000013f1007c23 */ /* 0x008fce0008010814 */
[----:B------:R3:W4:Y:S01]  /*e270*/  MUFU.EX2 R132, R0 ;  /* 0x0000000000847308 */ /* 0x0007220000000800 */
[----:B------:R-:W-:Y:S01]  /*e280*/  HMMA.16816.F32.BF16 R200, R4, R30, R200 ;  /* 0x0000001e04c8723c */ /* 0x000fe200000418c8 */
[----:B------:R-:W-:-:S05]  /*e290*/  MOV R190, R157 ;  /* 0x0000009d00be7202 */ /* 0x000fca0000000f00 */
[----:B-1----:R-:W-:Y:S01]  /*e2a0*/  HMMA.16816.F32.BF16 R88, R4, R12, R88 ;  /* 0x0000000c0458723c */ /* 0x002fe20000041858 */
[----:B---3--:R-:W-:Y:S01]  /*e2b0*/  FFMA.FTZ R0, R250, UR19, -R21 ;  /* 0x00000013fa007c23 */ /* 0x008fe20008010815 */
[----:B------:R-:W-:-:S04]  /*e2c0*/  MOV R250, R188 ;  /* 0x000000bc00fa7202 */ /* 0x000fc80000000f00 */
[----:B------:R-:W-:Y:S01]  /*e2d0*/  HMMA.16816.F32.BF16 R92, R4, R14, R92 ;  /* 0x0000000e045c723c */ /* 0x000fe2000004185c */
[----:B------:R-:W-:Y:S01]  /*e2e0*/  MOV R188, R191 ;  /* 0x000000bf00bc7202 */ /* 0x000fe20000000f00 */
[----:B------:R1:W-:Y:S01]  /*e2f0*/  MUFU.EX2 R43, R0 ;  /* 0x00000000002b7308 */ /* 0x0003e20000000800 */
[----:B------:R-:W-:-:S03]  /*e300*/  MOV R191, R158 ;  /* 0x0000009e00bf7202 */ /* 0x000fc60000000f00 */
[C---:B------:R-:W-:Y:S06]  /*e310*/  HMMA.16816.F32.BF16 R104, R4.reuse, R32, R104 ;  /* 0x000000200468723c */ /* 0x040fec0000041868 */
[C---:B------:R-:W-:Y:S01]  /*e320*/  HMMA.16816.F32.BF16 R108, R4.reuse, R34, R108 ;  /* 0x00000022046c723c */ /* 0x040fe2000004186c */
[----:B------:R3:W-:Y:S05]  /*e330*/  MUFU.EX2 R210, R27 ;  /* 0x0000001b00d27308 */ /* 0x0007ea0000000800 */
[----:B------:R-:W-:Y:S01]  /*e340*/  HMMA.16816.F32.BF16 R120, R4, R36, R120 ;  /* 0x000000240478723c */ /* 0x000fe20000041878 */
[----:B-1----:R-:W-:-:S02]  /*e350*/  FFMA.FTZ R0, R159, UR19, -R21 ;  /* 0x000000139f007c23 */ /* 0x002fc40008010815 */
[----:B------:R-:W1:Y:S04]  /*e360*/  LDSM.16.MT88.4 R156, [R225+0xd800] ;  /* 0x00d80000e19c783b */ /* 0x000e680000004200 */
[----:B------:R-:W-:Y:S01]  /*e370*/  FADD.FTZ R4, R126, R46 ;  /* 0x0000002e7e047221 */ /* 0x000fe20000010000 */
[----:B------:R-:W-:Y:S03]  /*e380*/  MUFU.EX2 R208, R41 ;  /* 0x0000002900d07308 */ /* 0x000fe60000000800 */
[----:B---3--:R-:W-:Y:S02]  /*e390*/  FADD.FTZ R27, R25, R4 ;  /* 0x00000004191b7221 */ /* 0x008fe40000010000 */
[----:B------:R-:W3:Y:S03]  /*e3a0*/  LDSM.16.MT88.4 R4, [R227+0xf800] ;  /* 0x00f80000e304783b */ /* 0x000ee60000004200 */
[----:B------:R4:W2:Y:S08]  /*e3b0*/  MUFU.EX2 R41, R0 ;  /* 0x0000000000297308 */ /* 0x0008b00000000800 */
[----:B------:R1:W-:Y:S01]  /*e3c0*/  MUFU.EX2 R137, R2 ;  /* 0x0000000200897308 */ /* 0x0003e20000000800 */
[----:B----4-:R-:W-:-:S07]  /*e3d0*/  FFMA.FTZ R0, R124, UR19, -R21 ;  /* 0x000000137c007c23 */ /* 0x010fce0008010815 */
[----:B------:R-:W-:Y:S01]  /*e3e0*/  MUFU.EX2 R139, R42 ;  /* 0x0000002a008b7308 */ /* 0x000fe20000000800 */
[----:B-1----:R-:W-:-:S07]  /*e3f0*/  FFMA.FTZ R2, R243, UR19, -R21 ;  /* 0x00000013f3027c23 */ /* 0x002fce0008010815 */
[----:B------:R-:W-:Y:S01]  /*e400*/  MUFU.EX2 R42, R0 ;  /* 0x00000000002a7308 */ /* 0x000fe20000000800 */
[C---:B------:R-:W-:Y:S07]  /*e410*/  HMMA.16816.F32.BF16 R116, R8.reuse, R36, R116 ;  /* 0x000000240874723c */ /* 0x040fee0000041874 */
[----:B------:R-:W-:Y:S08]  /*e420*/  MUFU.EX2 R135, R26 ;  /* 0x0000001a00877308 */ /* 0x000ff00000000800 */
[----:B------:R1:W-:Y:S01]  /*e430*/  MUFU.EX2 R136, R3 ;  /* 0x0000000300887308 */ /* 0x0003e20000000800 */
[----:B------:R-:W-:Y:S01]  /*e440*/  HMMA.16816.F32.BF16 R196, R8, R28, R196 ;  /* 0x0000001c08c4723c */ /* 0x000fe200000418c4 */
[----:B------:R-:W-:-:S02]  /*e450*/  F2FP.BF16.F32.PACK_AB R124, R133, R47 ;  /* 0x0000002f857c723e */ /* 0x000fc400000010ff */
[----:B------:R-:W-:-:S03]  /*e460*/  F2FP.BF16.F32.PACK_AB R126, R132, R134 ;  /* 0x00000086847e723e */ /* 0x000fc600000010ff */
[C---:B------:R-:W-:Y:S06]  /*e470*/  HMMA.16816.F32.BF16 R84, R8.reuse, R12, R84 ;  /* 0x0000000c0854723c */ /* 0x040fec0000041854 */
[----:B------:R-:W-:Y:S01]  /*e480*/  HMMA.16816.F32.BF16 R100, R8, R32, R100 ;  /* 0x000000200864723c */ /* 0x000fe20000041864 */
[----:B-1----:R-:W-:-:S05]  /*e490*/  FADD.FTZ R3, R127, R45 ;  /* 0x0000002d7f037221 */ /* 0x002fca0000010000 */
[C---:B------:R-:W-:Y:S06]  /*e4a0*/  HMMA.16816.F32.BF16 R28, R8.reuse, R30, R204 ;  /* 0x0000001e081c723c */ /* 0x040fec00000418cc */
[----:B------:R-:W-:Y:S01]  /*e4b0*/  HMMA.16816.F32.BF16 R16, R8, R18, R80 ;  /* 0x000000120810723c */ /* 0x000fe20000041850 */
[----:B--2---:R-:W-:-:S05]  /*e4c0*/  FFMA.FTZ R0, R125, R40, R224 ;  /* 0x000000287d007223 */ /* 0x004fca00000100e0 */
[----:B------:R-:W-:Y:S01]  /*e4d0*/  HMMA.16816.F32.BF16 R12, R8, R14, R96 ;  /* 0x0000000e080c723c */ /* 0x000fe20000041860 */
[----:B------:R-:W1:Y:S01]  /*e4e0*/  MUFU.EX2 R40, R2 ;  /* 0x0000000200287308 */ /* 0x000e620000000800 */
[----:B------:R-:W-:-:S04]  /*e4f0*/  F2FP.BF16.F32.PACK_AB R125, R41, R43 ;  /* 0x0000002b297d723e */ /* 0x000fc800000010ff */
[C---:B------:R-:W-:Y:S01]  /*e500*/  HMMA.16816.F32.BF16 R32, R8.reuse, R34, R112 ;  /* 0x000000220820723c */ /* 0x040fe20000041870 */
[----:B------:R-:W-:Y:S01]  /*e510*/  FADD.FTZ R0, R246, R0 ;  /* 0x00000000f6007221 */ /* 0x000fe20000010000 */
[----:B------:R-:W-:Y:S01]  /*e520*/  FADD.FTZ R26, R24, R3 ;  /* 0x00000003181a7221 */ /* 0x000fe20000010000 */
[----:B------:R-:W-:Y:S01]  /*e530*/  MOV R36, R169 ;  /* 0x000000a900247202 */ /* 0x000fe20000000f00 */
[----:B------:R-:W-:Y:S02]  /*e540*/  LDSM.16.MT88.4 R204, [R227+0xd800] ;  /* 0x00d80000e3cc783b */ /* 0x000fe40000004200 */
[----:B------:R-:W-:Y:S01]  /*e550*/  HMMA.16816.F32.BF16 R8, R8, R38, R128 ;  /* 0x000000260808723c */ /* 0x000fe20000041880 */
[----:B------:R-:W-:Y:S01]  /*e560*/  MOV R37, R168 ;  /* 0x000000a800257202 */ /* 0x000fe20000000f00 */
[----:B------:R-:W-:Y:S01]  /*e570*/  LDSM.16.MT88.4 R80, [R225+0xf800] ;  /* 0x00f80000e150783b */ /* 0x000fe20000004200 */
[----:B-1----:R-:W-:Y:S01]  /*e580*/  F2FP.BF16.F32.PACK_AB R127, R40, R42 ;  /* 0x0000002a287f723e */ /* 0x002fe200000010ff */
[----:B------:R-:W-:-:S03]  /*e590*/  FADD.FTZ R2, R247, R44 ;  /* 0x0000002cf7027221 */ /* 0x000fc60000010000 */
[----:B------:R-:W-:Y:S01]  /*e5a0*/  F2FP.BF16.F32.PACK_AB R128, R139, R209 ;  /* 0x000000d18b80723e */ /* 0x000fe200000010ff */
[----:B------:R-:W-:Y:S01]  /*e5b0*/  LDSM.16.MT88.4 R96, [R226+0xf800] ;  /* 0x00f80000e260783b */ /* 0x000fe20000004200 */
[----:B------:R-:W-:Y:S02]  /*e5c0*/  F2FP.BF16.F32.PACK_AB R129, R137, R135 ;  /* 0x000000878981723e */ /* 0x000fe400000010ff */
[----:B------:R-:W-:Y:S01]  /*e5d0*/  F2FP.BF16.F32.PACK_AB R130, R210, R208 ;  /* 0x000000d0d282723e */ /* 0x000fe200000010ff */
[----:B------:R-:W-:Y:S01]  /*e5e0*/  LDSM.16.MT88.4 R112, [R228+0xf800] ;  /* 0x00f80000e470783b */ /* 0x000fe20000004200 */
[----:B------:R-:W-:Y:S01]  /*e5f0*/  F2FP.BF16.F32.PACK_AB R131, R136, R138 ;  /* 0x0000008a8883723e */ /* 0x000fe200000010ff */
[----:B------:R-:W-:Y:S01]  /*e600*/  FADD.FTZ R21, R23, R2 ;  /* 0x0000000217157221 */ /* 0x000fe20000010000 */
[----:B------:R-:W-:Y:S01]  /*e610*/  MOV R3, R163 ;  /* 0x000000a300037202 */ /* 0x000fe20000000f00 */
[----:B------:R-:W-:Y:S01]  /*e620*/  FADD.FTZ R20, R22, R0 ;  /* 0x0000000016147221 */ /* 0x000fe20000010000 */
[----:B------:R-:W-:Y:S01]  /*e630*/  HMMA.16816.F32.BF16 R144, R124, R156, R144 ;  /* 0x0000009c7c90723c */ /* 0x000fe20000041890 */
[----:B------:R-:W-:Y:S01]  /*e640*/  MOV R2, R162 ;  /* 0x000000a200027202 */ /* 0x000fe20000000f00 */
[----:B------:R1:W5:Y:S01]  /*e650*/  LDL.LU R224, [R1+0xa0] ;  /* 0x0000a00001e07983 */ /* 0x0003620000300800 */
[----:B------:R-:W-:-:S03]  /*e660*/  MOV R0, R161 ;  /* 0x000000a100007202 */ /* 0x000fc60000000f00 */
[----:B------:R-:W-:Y:S01]  /*e670*/  HMMA.16816.F32.BF16 R148, R128, R156, R148 ;  /* 0x0000009c8094723c */ /* 0x000fe20000041894 */
[----:B------:R-:W-:Y:S01]  /*e680*/  MOV R38, R171 ;  /* 0x000000ab00267202 */ /* 0x000fe20000000f00 */
[----:B------:R-:W-:-:S04]  /*e690*/  FADD.FTZ R3, R3, R27 ;  /* 0x0000001b03037221 */ /* 0x000fc80000010000 */
[-C--:B------:R-:W-:Y:S01]  /*e6a0*/  HMMA.16816.F32.BF16 R152, R124, R158.reuse, R152 ;  /* 0x0000009e7c98723c */ /* 0x080fe20000041898 */
[----:B------:R-:W-:Y:S01]  /*e6b0*/  MOV R39, R170 ;  /* 0x000000aa00277202 */ /* 0x000fe20000000f00 */
[----:B------:R-:W-:Y:S01]  /*e6c0*/  FADD.FTZ R2, R2, R26 ;  /* 0x0000001a02027221 */ /* 0x000fe20000010000 */
[----:B------:R-:W-:Y:S01]  /*e6d0*/  MOV R44, R175 ;  /* 0x000000af002c7202 */ /* 0x000fe20000000f00 */
[----:B------:R1:W5:Y:S02]  /*e6e0*/  LDL.LU R25, [R1+0x9c] ;  /* 0x00009c0001197983 */ /* 0x0003640000300800 */
[----:B------:R-:W-:Y:S01]  /*e6f0*/  HMMA.16816.F32.BF16 R156, R128, R158, R48 ;  /* 0x0000009e809c723c */ /* 0x000fe20000041830 */
[----:B------:R-:W-:Y:S01]  /*e700*/  FADD.FTZ R0, R0, R21 ;  /* 0x0000001500007221 */ /* 0x000fe20000010000 */
[----:B------:R-:W-:Y:S01]  /*e710*/  MOV R45, R174 ;  /* 0x000000ae002d7202 */ /* 0x000fe20000000f00 */
[----:B------:R-:W-:-:S03]  /*e720*/  FADD.FTZ R3, R38, R3 ;  /* 0x0000000326037221 */ /* 0x000fc60000010000 */
[----:B---3--:R-:W-:Y:S01]  /*e730*/  HMMA.16816.F32.BF16 R120, R124, R4, R120 ;  /* 0x000000047c78723c */ /* 0x008fe20000041878 */
[----:B------:R-:W-:Y:S01]  /*e740*/  MOV R51, R160 ;  /* 0x000000a000337202 */ /* 0x000fe20000000f00 */
[----:B------:R-:W-:Y:S01]  /*e750*/  FADD.FTZ R2, R39, R2 ;  /* 0x0000000227027221 */ /* 0x000fe20000010000 */
[----:B------:R-:W-:-:S03]  /*e760*/  MOV R46, R173 ;  /* 0x000000ad002e7202 */ /* 0x000fc60000000f00 */
[----:B------:R-:W-:Y:S01]  /*e770*/  HMMA.16816.F32.BF16 R116, R128, R4, R116 ;  /* 0x000000048074723c */ /* 0x000fe20000041874 */
[----:B------:R-:W-:Y:S01]  /*e780*/  MOV R243, R172 ;  /* 0x000000ac00f37202 */ /* 0x000fe20000000f00 */
[----:B------:R-:W-:Y:S01]  /*e790*/  FADD.FTZ R0, R36, R0 ;  /* 0x0000000024007221 */ /* 0x000fe20000010000 */
[----:B------:R-:W-:Y:S01]  /*e7a0*/  MOV R241, R191 ;  /* 0x000000bf00f17202 */ /* 0x000fe20000000f00 */
[----:B------:R-:W-:Y:S01]  /*e7b0*/  FADD.FTZ R3, R44, R3 ;  /* 0x000000032c037221 */ /* 0x000fe20000010000 */
[----:B------:R-:W-:Y:S01]  /*e7c0*/  MOV R242, R190 ;  /* 0x000000be00f27202 */ /* 0x000fe20000000f00 */
[----:B------:R1:W5:Y:S01]  /*e7d0*/  LDL.LU R24, [R1+0x98] ;  /* 0x0000980001187983 */ /* 0x0003620000300800 */
[----:B------:R-:W-:Y:S01]  /*e7e0*/  FADD.FTZ R4, R51, R20 ;  /* 0x0000001433047221 */ /* 0x000fe20000010000 */
[----:B------:R-:W-:Y:S01]  /*e7f0*/  MOV R247, R189 ;  /* 0x000000bd00f77202 */ /* 0x000fe20000000f00 */
[----:B------:R-:W-:Y:S01]  /*e800*/  FADD.FTZ R2, R45, R2 ;  /* 0x000000022d027221 */ /* 0x000fe20000010000 */
[----:B------:R-:W-:Y:S01]  /*e810*/  MOV R246, R188 ;  /* 0x000000bc00f67202 */ /* 0x000fe20000000f00 */
[----:B------:R-:W-:Y:S01]  /*e820*/  FADD.FTZ R4, R37, R4 ;  /* 0x0000000425047221 */ /* 0x000fe20000010000 */
[----:B------:R-:W-:Y:S01]  /*e830*/  FADD.FTZ R0, R46, R0 ;  /* 0x000000002e007221 */ /* 0x000fe20000010000 */
[----:B------:R-:W-:Y:S01]  /*e840*/  FADD.FTZ R5, R241, R3 ;  /* 0x00000003f1057221 */ /* 0x000fe20000010000 */
[----:B------:R-:W2:Y:S01]  /*e850*/  LDSM.16.MT88.4 R172, [R226+0xd800] ;  /* 0x00d80000e2ac783b */ /* 0x000ea20000004200 */
        /* <DEDUP_REMOVED lines=42> */
[----:B------:R1:W5:Y:S04]  /*eb00*/  LDL.LU R22, [R1+0x90] ;  /* 0x0000900001167983 */ /* 0x0003680000300800 */
[----:B------:R1:W-:Y:S04]  /*eb10*/  STL [R1+0x40], R4 ;  /* 0x0000400401007387 */ /* 0x0003e80000100800 */
[----:B------:R1:W-:Y:S04]  /*eb20*/  STL [R1+0x4c], R3 ;  /* 0x00004c0301007387 */ /* 0x0003e80000100800 */
[----:B------:R1:W-:Y:S04]  /*eb30*/  STL [R1+0x50], R2 ;  /* 0x0000500201007387 */ /* 0x0003e80000100800 */
[----:B------:R1:W-:Y:S01]  /*eb40*/  STL [R1+0x44], R0 ;  /* 0x0000440001007387 */ /* 0x0003e20000100800 */
[----:B--2---:R-:W-:Y:S01]  /*eb50*/  HMMA.16816.F32.BF16 R160, R124, R172, R64 ;  /* 0x000000ac7ca0723c */ /* 0x004fe20000041840 */
[----:B------:R-:W-:-:S05]  /*eb60*/  MOV R137, R239 ;  /* 0x000000ef00897202 */ /* 0x000fca0000000f00 */
[----:B------:R-:W-:Y:S01]  /*eb70*/  HMMA.16816.F32.BF16 R168, R124, R174, R60 ;  /* 0x000000ae7ca8723c */ /* 0x000fe2000004183c */
[----:B------:R-:W-:-:S05]  /*eb80*/  MOV R138, R252 ;  /* 0x000000fc008a7202 */ /* 0x000fca0000000f00 */
[----:B---3--:R-:W-:Y:S01]  /*eb90*/  HMMA.16816.F32.BF16 R176, R124, R188, R176 ;  /* 0x000000bc7cb0723c */ /* 0x008fe200000418b0 */
[----:B------:R-:W-:-:S05]  /*eba0*/  MOV R135, R237 ;  /* 0x000000ed00877202 */ /* 0x000fca0000000f00 */
        /* <DEDUP_REMOVED lines=36> */
[----:B------:R-:W4:Y:S01]  /*edf0*/  @!P2 LDC.64 R8, c[0x0][0x220] ;  /* 0x00008800ff08ab82 */ /* 0x000f220000000a00 */
[----:B------:R-:W-:Y:S01]  /*ee00*/  UIMAD UR4, UR28, UR7, UR4 ;  /* 0x000000071c0472a4 */ /* 0x000fe2000f8e0204 */
[----:B------:R-:W-:Y:S02]  /*ee10*/  IMAD.U32 R2, RZ, RZ, UR10 ;  /* 0x0000000aff027e24 */ /* 0x000fe4000f8e00ff */
[----:B------:R-:W-:Y:S01]  /*ee20*/  IMAD.U32 R3, RZ, RZ, UR11 ;  /* 0x0000000bff037e24 */ /* 0x000fe2000f8e00ff */
[----:B------:R-:W-:-:S03]  /*ee30*/  UIADD3 UR4, UR11, UR4, URZ ;  /* 0x000000040b047290 */ /* 0x000fc6000fffe03f */
[----:B------:R-:W4:Y:S03]  /*ee40*/  @!P3 LDC.64 R10, c[0x0][0x220] ;  /* 0x00008800ff0abb82 */ /* 0x000f260000000a00 */
[----:B------:R-:W-:-:S05]  /*ee50*/  IMAD.U32 R3, RZ, RZ, UR4 ;  /* 0x00000004ff037e24 */ /* 0x000fca000f8e00ff */
[----:B------:R-:W4:Y:S01]  /*ee60*/  @!P3 LDC.64 R14, c[0x0][0x220] ;  /* 0x00008800ff0ebb82 */ /* 0x000f220000000a00 */
[----:B------:R-:W-:Y:S07]  /*ee70*/  @P3 STS.128 [R236+0xc000], RZ ;  /* 0x00c000ffec003388 */ /* 0x000fee0000000c00 */
[----:B------:R-:W4:Y:S08]  /*ee80*/  @!P2 LDC.64 R12, c[0x0][0x220] ;  /* 0x00008800ff0cab82 */ /* 0x000f300000000a00 */
[----:B------:R-:W4:Y:S08]  /*ee90*/  @!P2 LDC.64 R16, c[0x0][0x220] ;  /* 0x00008800ff10ab82 */ /* 0x000f300000000a00 */
[----:B------:R-:W4:Y:S08]  /*eea0*/  @!P3 LDC.64 R18, c[0x0][0x220] ;  /* 0x00008800ff12bb82 */ /* 0x000f300000000a00 */
[----:B------:R-:W4:Y:S01]  /*eeb0*/  @!P2 LDC.64 R20, c[0x0][0x220] ;  /* 0x00008800ff14ab82 */ /* 0x000f220000000a00 */
        /* <DEDUP_REMOVED lines=12> */
[----:B------:R-:W-:Y:S01]  /*ef80*/  IADD3.X R5, R3, UR22, RZ, P1, !PT ;  /* 0x0000001603057c10 */ /* 0x000fe20008ffe4ff */
[----:B------:R-:W-:Y:S01]  /*ef90*/  @P2 STS.128 [R236+0xe000], RZ ;  /* 0x00e000ffec002388 */ /* 0x000fe20000000c00 */
[C---:B------:R-:W-:Y:S02]  /*efa0*/  IADD3 R0, P4, R2.reuse, UR23, RZ ;  /* 0x0000001702007c10 */ /* 0x040fe4000ff9e0ff */
[----:B------:R-:W-:Y:S01]  /*efb0*/  @!P3 LEA.HI.X R11, R2, R11, R5, 0x1, P0 ;  /* 0x0000000b020bb211 */ /* 0x000fe200000f0c05 */
[----:B------:R-:W-:Y:S01]  /*efc0*/  @!PT LDS RZ, [RZ] ;  /* 0x00000000fffff984 */ /* 0x000fe20000000800 */
[----:B------:R-:W-:Y:S01]  /*efd0*/  @!PT LDS RZ, [RZ] ;  /* 0x00000000fffff984 */ /* 0x000fe20000000800 */
[----:B------:R-:W-:Y:S01]  /*efe0*/  @!PT LDS RZ, [RZ] ;  /* 0x00000000fffff984 */ /* 0x000fe20000000800 */
[----:B------:R2:W-:Y:S01]  /*eff0*/  @!P2 LDGSTS.E.BYPASS.LTC128B.128 [R236+0xe000], desc[UR20][R8.64+0x80] ;  /* 0x0e00008008ecafae */ /* 0x0005e2000b901d54 */
[----:B------:R-:W-:Y:S02]  /*f000*/  @!P3 LEA R14, P1, R0, R14, 0x1 ;  /* 0x0000000e000eb211 */ /* 0x000fe400078208ff */
[----:B------:R-:W-:Y:S01]  /*f010*/  IADD3.X R4, R5, UR22, RZ, P4, !PT ;  /* 0x0000001605047c10 */ /* 0x000fe2000a7fe4ff */
[----:B------:R-:W-:Y:S01]  /*f020*/  @P3 STS.128 [R236+0xc800], RZ ;  /* 0x00c800ffec003388 */ /* 0x000fe20000000c00 */
[----:B------:R-:W-:-:S02]  /*f030*/  @!P2 LEA R12, P0, R2, R12, 0x1 ;  /* 0x0000000c020ca211 */ /* 0x000fc400078008ff */
[C---:B------:R-:W-:Y:S01]  /*f040*/  IADD3 R3, P5, R0.reuse, UR23, RZ ;  /* 0x0000001700037c10 */ /* 0x040fe2000ffbe0ff */
[----:B------:R-:W-:Y:S01]  /*f050*/  @!PT LDS RZ, [RZ] ;  /* 0x00000000fffff984 */ /* 0x000fe20000000800 */
[----:B------:R-:W-:Y:S01]  /*f060*/  @!PT LDS RZ, [RZ] ;  /* 0x00000000fffff984 */ /* 0x000fe20000000800 */
[----:B------:R-:W-:Y:S01]  /*f070*/  @!PT LDS RZ, [RZ] ;  /* 0x00000000fffff984 */ /* 0x000fe20000000800 */
[----:B------:R-:W-:Y:S01]  /*f080*/  @!P3 LDGSTS.E.BYPASS.LTC128B.128 [R236+0xc800], desc[UR20][R10.64] ;  /* 0x0c8000000aecbfae */ /* 0x000fe2000b901d54 */
[----:B------:R-:W-:Y:S02]  /*f090*/  @!P3 LEA.HI.X R15, R0, R15, R4, 0x1, P1 ;  /* 0x0000000f000fb211 */ /* 0x000fe400008f0c04 */
[----:B------:R-:W-:Y:S01]  /*f0a0*/  @!P2 LEA.HI.X R13, R2, R13, R5, 0x1, P0 ;  /* 0x0000000d020da211 */ /* 0x000fe200000f0c05 */
[----:B------:R-:W-:Y:S01]  /*f0b0*/  @P2 STS.128 [R236+0xe800], RZ ;  /* 0x00e800ffec002388 */ /* 0x000fe20000000c00 */
[----:B------:R-:W-:Y:S02]  /*f0c0*/  IADD3.X R5, R4, UR22, RZ, P5, !PT ;  /* 0x0000001604057c10 */ /* 0x000fe4000affe4ff */
[----:B------:R-:W-:Y:S01]  /*f0d0*/  @!P2 LEA R2, P0, R3, R20, 0x1 ;  /* 0x000000140302a211 */ /* 0x000fe200078008ff */
        /* <DEDUP_REMOVED lines=31> */
[----:B------:R-:W-:Y:S04]  /*f2d0*/  LDSM.16.M88.4 R44, [R224+0x9000] ;  /* 0x00900000e02c783b */ /* 0x000fe80000000200 */
[----:B------:R-:W-:Y:S04]  /*f2e0*/  LDSM.16.M88.4 R40, [R224+0x9800] ;  /* 0x00980000e028783b */ /* 0x000fe80000000200 */
[----:B-1----:R-:W1:Y:S04]  /*f2f0*/  LDSM.16.M88.4 R8, [R232+0x2000] ;  /* 0x00200000e808783b */ /* 0x002e680000000200 */
[----:B------:R-:W-:Y:S04]  /*f300*/  LDSM.16.M88.4 R36, [R231] ;  /* 0x00000000e724783b */ /* 0x000fe80000000200 */
[----:B------:R-:W3:Y:S04]  /*f310*/  LDSM.16.M88.4 R4, [R233+0x2000] ;  /* 0x00200000e904783b */ /* 0x000ee80000000200 */
[----:B------:R-:W4:Y:S04]  /*f320*/  LDSM.16.M88.4 R32, [R231+0x800] ;  /* 0x00080000e720783b */ /* 0x000f280000000200 */
[----:B------:R-:W2:Y:S04]  /*f330*/  LDSM.16.M88.4 R28, [R231+0x1000] ;  /* 0x00100000e71c783b */ /* 0x000ea80000000200 */
[----:B------:R-:W2:Y:S04]  /*f340*/  LDSM.16.M88.4 R16, [R231+0x1800] ;  /* 0x00180000e710783b */ /* 0x000ea80000000200 */
[----:B------:R-:W2:Y:S04]  /*f350*/  LDSM.16.M88.4 R12, [R232] ;  /* 0x00000000e80c783b */ /* 0x000ea80000000200 */
        /* <DEDUP_REMOVED lines=9> */
[C---:B---3--:R-:W-:Y:S06]  /*f3f0*/  HMMA.16816.F32.BF16 R208, R4.reuse, R36, R208 ;  /* 0x0000002404d0723c */ /* 0x048fec00000418d0 */
[C---:B----4-:R-:W-:Y:S06]  /*f400*/  HMMA.16816.F32.BF16 R212, R4.reuse, R32, R136 ;  /* 0x0000002004d4723c */ /* 0x050fec0000041888 */
[C---:B--2---:R-:W-:Y:S06]  /*f410*/  HMMA.16816.F32.BF16 R240, R4.reuse, R28, R64 ;  /* 0x0000001c04f0723c */ /* 0x044fec0000041840 */
[C---:B------:R-:W-:Y:S06]  /*f420*/  HMMA.16816.F32.BF16 R216, R4.reuse, R16, R56 ;  /* 0x0000001004d8723c */ /* 0x040fec0000041838 */
        /* <DEDUP_REMOVED lines=22> */
[----:B------:R-:W-:Y:S05]  /*f590*/  LDSM.16.M88.4 R28, [R230+0x8800] ;  /* 0x00880000e61c783b */ /* 0x000fea0000000200 */
[----:B------:R-:W-:Y:S01]  /*f5a0*/  HMMA.16816.F32.BF16 R36, R4, R18, R12 ;  /* 0x000000120424723c */ /* 0x000fe2000004180c */
[----:B------:R-:W2:Y:S04]  /*f5b0*/  LDSM.16.M88.4 R4, [R235+0x2000] ;  /* 0x00200000eb04783b */ /* 0x000ea80000000200 */
[----:B------:R-:W3:Y:S04]  /*f5c0*/  LDSM.16.M88.4 R12, [R230+0x9800] ;  /* 0x00980000e60c783b */ /* 0x000ee80000000200 */
[----:B------:R-:W4:Y:S01]  /*f5d0*/  LDSM.16.M88.4 R16, [R230+0x9000] ;  /* 0x00900000e610783b */ /* 0x000f220000000200 */
[C---:B-1----:R-:W-:Y:S06]  /*f5e0*/  HMMA.16816.F32.BF16 R64, R8.reuse, R32, R64 ;  /* 0x000000200840723c */ /* 0x042fec0000041840 */
[----:B------:R-:W-:Y:S06]  /*f5f0*/  HMMA.16816.F32.BF16 R60, R8, R34, R48 ;  /* 0x00000022083c723c */ /* 0x000fec0000041830 */
[C---:B--2---:R-:W-:Y:S06]  /*f600*/  HMMA.16816.F32.BF16 R208, R4.reuse, R32, R208 ;  /* 0x0000002004d0723c */ /* 0x044fec00000418d0 */
[C---:B---3--:R-:W-:Y:S06]  /*f610*/  HMMA.16816.F32.BF16 R216, R4.reuse, R12, R216 ;  /* 0x0000000c04d8723c */ /* 0x048fec00000418d8 */
[C---:B------:R-:W-:Y:S06]  /*f620*/  HMMA.16816.F32.BF16 R212, R4.reuse, R28, R212 ;  /* 0x0000001c04d4723c */ /* 0x040fec00000418d4 */
[C---:B----4-:R-:W-:Y:S06]  /*f630*/  HMMA.16816.F32.BF16 R240, R4.reuse, R16, R240 ;  /* 0x0000001004f0723c */ /* 0x050fec00000418f0 */
[C---:B------:R-:W-:Y:S01]  /*f640*/  HMMA.16816.F32.BF16 R140, R4.reuse, R34, R140 ;  /* 0x00000022048c723c */ /* 0x040fe2000004188c */
[----:B------:R-:W-:Y:S05]  /*f650*/  LDSM.16.M88.4 R32, [R229] ;  /* 0x00000000e520783b */ /* 0x000fea0000000200 */
[----:B------:R-:W-:Y:S01]  /*f660*/  MOV R20, R216 ;  /* 0x000000d800147202 */ /* 0x000fe20000000f00 */
[----:B------:R-:W-:Y:S01]  /*f670*/  IMAD.MOV.U32 R3, RZ, RZ, R217 ;  /* 0x000000ffff037224 */ /* 0x000fe200078e00d9 */
[----:B------:R-:W-:Y:S01]  /*f680*/  HMMA.16816.F32.BF16 R248, R4, R18, R248 ;  /* 0x0000001204f8723c */ /* 0x000fe200000418f8 */
[----:B------:R-:W-:-:S02]  /*f690*/  IMAD.MOV.U32 R2, RZ, RZ, R218 ;  /* 0x000000ffff027224 */ /* 0x000fc400078e00da */
[----:B------:R-:W-:-:S03]  /*f6a0*/  IMAD.MOV.U32 R0, RZ, RZ, R219 ;  /* 0x000000ffff007224 */ /* 0x000fc600078e00db */
[C---:B------:R-:W-:Y:S06]  /*f6b0*/  HMMA.16816.F32.BF16 R216, R4.reuse, R30, R220 ;  /* 0x0000001e04d8723c */ /* 0x040fec00000418dc */
[----:B------:R-:W-:Y:S01]  /*f6c0*/  HMMA.16816.F32.BF16 R244, R4, R14, R244 ;  /* 0x0000000e04f4723c */ /* 0x000fe200000418f4 */
[----:B------:R-:W1:Y:S05]  /*f6d0*/  LDSM.16.M88.4 R4, [R234+0x2000] ;  /* 0x00200000ea04783b */ /* 0x000e6a0000000200 */
[C---:B------:R-:W-:Y:S06]  /*f6e0*/  HMMA.16816.F32.BF16 R52, R8.reuse, R30, R40 ;  /* 0x0000001e0834723c */ /* 0x040fec0000041828 */
        /* <DEDUP_REMOVED lines=11> */
[----:B------:R-:W-:Y:S01]  /*f7a0*/  MOV R140, R20 ;  /* 0x00000014008c7202 */ /* 0x000fe20000000f00 */
[----:B------:R-:W-:-:S02]  /*f7b0*/  IMAD.MOV.U32 R141, RZ, RZ, R3 ;  /* 0x000000ffff8d7224 */ /* 0x000fc400078e0003 */
[----:B------:R-:W-:Y:S02]  /*f7c0*/  IMAD.MOV.U32 R142, RZ, RZ, R2 ;  /* 0x000000ffff8e7224 */ /* 0x000fe400078e0002 */
[----:B------:R-:W-:Y:S01]  /*f7d0*/  IMAD.MOV.U32 R143, RZ, RZ, R0 ;  /* 0x000000ffff8f7224 */ /* 0x000fe200078e0000 */
[C---:B--2---:R-:W-:Y:S06]  /*f7e0*/  HMMA.16816.F32.BF16 R244, R4.reuse, R14, R244 ;  /* 0x0000000e04f4723c */ /* 0x044fec00000418f4 */
[C---:B------:R-:W-:Y:S06]  /*f7f0*/  HMMA.16816.F32.BF16 R140, R4.reuse, R12, R140 ;  /* 0x0000000c048c723c */ /* 0x040fec000004188c */
[C---:B---3--:R-:W-:Y:S06]  /*f800*/  HMMA.16816.F32.BF16 R136, R4.reuse, R28, R212 ;  /* 0x0000001c0488723c */ /* 0x048fec00000418d4 */
[C---:B------:R-:W-:Y:S06]  /*f810*/  HMMA.16816.F32.BF16 R208, R4.reuse, R30, R216 ;  /* 0x0000001e04d0723c */ /* 0x040fec00000418d8 */
[C---:B----4-:R-:W-:Y:S06]  /*f820*/  HMMA.16816.F32.BF16 R216, R4.reuse, R16, R240 ;  /* 0x0000001004d8723c */ /* 0x050fec00000418f0 */
[----:B------:R-:W-:Y:S01]  /*f830*/  MOV R20, R140 ;  /* 0x0000008c00147202 */ /* 0x000fe20000000f00 */
        /* <DEDUP_REMOVED lines=10> */
[----:B------:R-:W2:Y:S01]  /*f8e0*/  LDSM.16.M88.4 R28, [R224+0xa800] ;  /* 0x00a80000e01c783b */ /* 0x000ea20000000200 */
[----:B------:R-:W-:Y:S01]  /*f8f0*/  MOV R240, R248 ;  /* 0x000000f800f07202 */ /* 0x000fe20000000f00 */
[----:B------:R-:W-:-:S02]  /*f900*/  IMAD.MOV.U32 R27, RZ, RZ, R249 ;  /* 0x000000ffff1b7224 */ /* 0x000fc400078e00f9 */
[----:B------:R-:W-:Y:S01]  /*f910*/  IMAD.MOV.U32 R26, RZ, RZ, R250 ;  /* 0x000000ffff1a7224 */ /* 0x000fe200078e00fa */
[C---:B------:R-:W-:Y:S01]  /*f920*/  HMMA.16816.F32.BF16 R48, R8.reuse, R16, R48 ;  /* 0x000000100830723c */ /* 0x040fe20000041830 */
[----:B------:R-:W-:Y:S01]  /*f930*/  IMAD.MOV.U32 R21, RZ, RZ, R251 ;  /* 0x000000ffff157224 */ /* 0x000fe200078e00fb */
[----:B------:R-:W-:Y:S01]  /*f940*/  MOV R60, R240 ;  /* 0x000000f0003c7202 */ /* 0x000fe20000000f00 */
[----:B------:R-:W-:Y:S02]  /*f950*/  IMAD.MOV.U32 R61, RZ, RZ, R27 ;  /* 0x000000ffff3d7224 */ /* 0x000fe400078e001b */
[----:B------:R-:W-:Y:S01]  /*f960*/  IMAD.MOV.U32 R62, RZ, RZ, R26 ;  /* 0x000000ffff3e7224 */ /* 0x000fe200078e001a */
[----:B------:R-:W-:Y:S01]  /*f970*/  HMMA.16816.F32.BF16 R44, R8, R18, R44 ;  /* 0x00000012082c723c */ /* 0x000fe2000004182c */
[----:B------:R-:W3:Y:S01]  /*f980*/  LDSM.16.M88.4 R16, [R224+0xb000] ;  /* 0x00b00000e010783b */ /* 0x000ee20000000200 */
[----:B------:R-:W-:-:S04]  /*f990*/  IMAD.MOV.U32 R63, RZ, RZ, R21 ;  /* 0x000000ffff3f7224 */ /* 0x000fc800078e0015 */
[C---:B------:R-:W-:Y:S06]  /*f9a0*/  HMMA.16816.F32.BF16 R40, R8.reuse, R12, R40 ;  /* 0x0000000c0828723c */ /* 0x040fec0000041828 */
[----:B------:R-:W-:Y:S01]  /*f9b0*/  HMMA.16816.F32.BF16 R36, R8, R14, R36 ;  /* 0x0000000e0824723c */ /* 0x000fe20000041824 */
[----:B------:R-:W4:Y:S04]  /*f9c0*/  LDSM.16.M88.4 R12, [R224+0xb800] ;  /* 0x00b80000e00c783b */ /* 0x000f280000000200 */
[----:B------:R-:W4:Y:S01]  /*f9d0*/  LDSM.16.M88.4 R8, [R232+0x4000] ;  /* 0x00400000e808783b */ /* 0x000f220000000200 */
        /* <DEDUP_REMOVED lines=24> */
[----:B------:R-:W-:Y:S02]  /*fb60*/  IMAD.MOV.U32 R214, RZ, RZ, R2 ;  /* 0x000000ffffd67224 */ /* 0x000fe400078e0002 */
[----:B------:R-:W-:-:S03]  /*fb70*/  IMAD.MOV.U32 R215, RZ, RZ, R0 ;  /* 0x000000ffffd77224 */ /* 0x000fc600078e0000 */
[C---:B------:R-:W-:Y:S01]  /*fb80*/  HMMA.16816.F32.BF16 R56, R8.reuse, R30, R52 ;  /* 0x0000001e0838723c */ /* 0x040fe20000041834 */
[----:B------:R-:W2:Y:S05]  /*fb90*/  LDSM.16.M88.4 R28, [R231+0x2800] ;  /* 0x00280000e71c783b */ /* 0x000eaa0000000200 */
        /* <DEDUP_REMOVED lines=9> */
[----:B------:R-:W-:Y:S01]  /*fc30*/  MOV R20, R248 ;  /* 0x000000f800147202 */ /* 0x000fe20000000f00 */
[----:B------:R-:W-:Y:S02]  /*fc40*/  IMAD.MOV.U32 R3, RZ, RZ, R249 ;  /* 0x000000ffff037224 */ /* 0x000fe400078e00f9 */
[----:B------:R-:W-:Y:S02]  /*fc50*/  IMAD.MOV.U32 R2, RZ, RZ, R250 ;  /* 0x000000ffff027224 */ /* 0x000fe400078e00fa */
[----:B------:R-:W-:Y:S01]  /*fc60*/  IMAD.MOV.U32 R0, RZ, RZ, R251 ;  /* 0x000000ffff007224 */ /* 0x000fe200078e00fb */
[----:B------:R-:W-:Y:S01]  /*fc70*/  MOV R52, R140 ;  /* 0x0000008c00347202 */ /* 0x000fe20000000f00 */
[----:B------:R-:W-:Y:S01]  /*fc80*/  HMMA.16816.F32.BF16 R248, R4, R28, R136 ;  /* 0x0000001c04f8723c */ /* 0x000fe20000041888 */
[----:B------:R-:W-:Y:S02]  /*fc90*/  IMAD.MOV.U32 R27, RZ, RZ, R141 ;  /* 0x000000ffff1b7224 */ /* 0x000fe400078e008d */
[----:B------:R-:W-:-:S02]  /*fca0*/  IMAD.MOV.U32 R26, RZ, RZ, R142 ;  /* 0x000000ffff1a7224 */ /* 0x000fc400078e008e */
[----:B------:R-:W-:Y:S02]  /*fcb0*/  IMAD.MOV.U32 R21, RZ, RZ, R143 ;  /* 0x000000ffff157224 */ /* 0x000fe400078e008f */
[----:B------:R-:W-:Y:S01]  /*fcc0*/  MOV R136, R212 ;  /* 0x000000d400887202 */ /* 0x000fe20000000f00 */
[----:B------:R-:W-:Y:S01]  /*fcd0*/  IMAD.MOV.U32 R137, RZ, RZ, R213 ;  /* 0x000000ffff897224 */ /* 0x000fe200078e00d5 */
[----:B---3--:R-:W-:Y:S01]  /*fce0*/  HMMA.16816.F32.BF16 R140, R4, R18, R60 ;  /* 0x00000012048c723c */ /* 0x008fe2000004183c */
[----:B------:R-:W-:Y:S02]  /*fcf0*/  IMAD.MOV.U32 R138, RZ, RZ, R214 ;  /* 0x000000ffff8a7224 */ /* 0x000fe400078e00d6 */
[----:B------:R-:W-:-:S03]  /*fd00*/  IMAD.MOV.U32 R139, RZ, RZ, R215 ;  /* 0x000000ffff8b7224 */ /* 0x000fc600078e00d7 */
[C---:B------:R-:W-:Y:S06]  /*fd10*/  HMMA.16816.F32.BF16 R212, R4.reuse, R16, R64 ;  /* 0x0000001004d4723c */ /* 0x040fec0000041840 */
[C---:B----4-:R-:W-:Y:S06]  /*fd20*/  HMMA.16816.F32.BF16 R64, R4.reuse, R14, R244 ;  /* 0x0000000e0440723c */ /* 0x050fec00000418f4 */
[----:B------:R-:W-:Y:S01]  /*fd30*/  HMMA.16816.F32.BF16 R136, R4, R12, R136 ;  /* 0x0000000c0488723c */ /* 0x000fe20000041888 */
[----:B------:R-:W-:Y:S01]  /*fd40*/  MOV R244, R52 ;  /* 0x0000003400f47202 */ /* 0x000fe20000000f00 */
[----:B------:R-:W-:Y:S01]  /*fd50*/  LDSM.16.M88.4 R4, [R235+0x6000] ;  /* 0x00600000eb04783b */ /* 0x000fe20000000200 */
[----:B------:R-:W-:-:S02]  /*fd60*/  IMAD.MOV.U32 R245, RZ, RZ, R27 ;  /* 0x000000fffff57224 */ /* 0x000fc400078e001b */
[----:B------:R-:W-:Y:S01]  /*fd70*/  IMAD.MOV.U32 R246, RZ, RZ, R26 ;  /* 0x000000fffff67224 */ /* 0x000fe200078e001a */
[----:B------:R-:W-:Y:S01]  /*fd80*/  HMMA.16816.F32.BF16 R52, R8, R32, R220 ;  /* 0x000000200834723c */ /* 0x000fe200000418dc */
[----:B------:R-:W-:-:S05]  /*fd90*/  IMAD.MOV.U32 R247, RZ, RZ, R21 ;  /* 0x000000fffff77224 */ /* 0x000fca00078e0015 */
[C---:B------:R-:W-:Y:S01]  /*fda0*/  HMMA.16816.F32.BF16 R132, R8.reuse, R34, R216 ;  /* 0x000000220884723c */ /* 0x040fe200000418d8 */
[----:B------:R-:W1:Y:S01]  /*fdb0*/  LDSM.16.M88.4 R32, [R230+0xa000] ;  /* 0x00a00000e620783b */ /* 0x000e620000000200 */
[----:B------:R-:W-:Y:S01]  /*fdc0*/  MOV R220, R20 ;  /* 0x0000001400dc7202 */ /* 0x000fe20000000f00 */
[----:B------:R-:W-:Y:S02]  /*fdd0*/  IMAD.MOV.U32 R221, RZ, RZ, R3 ;  /* 0x000000ffffdd7224 */ /* 0x000fe400078e0003 */
[----:B------:R-:W-:Y:S01]  /*fde0*/  IMAD.MOV.U32 R222, RZ, RZ, R2 ;  /* 0x000000ffffde7224 */ /* 0x000fe200078e0002 */
[----:B------:R-:W-:Y:S01]  /*fdf0*/  HMMA.16816.F32.BF16 R48, R8, R16, R48 ;  /* 0x000000100830723c */ /* 0x000fe20000041830 */
[----:B------:R-:W-:-:S05]  /*fe00*/  IMAD.MOV.U32 R223, RZ, RZ, R0 ;  /* 0x000000ffffdf7224 */ /* 0x000fca00078e0000 */
        /* <DEDUP_REMOVED lines=12> */
[----:B---3--:R-:W-:Y:S06]  /*fed0*/  HMMA.16816.F32.BF16 R212, R4, R14, R64 ;  /* 0x0000000e04d4723c */ /* 0x008fec0000041840 */
[----:B------:R-:W-:Y:S01]  /*fee0*/  MOV R208, R220 ;  /* 0x000000dc00d07202 */ /* 0x000fe20000000f00 */
[----:B------:R-:W-:Y:S01]  /*fef0*/  IMAD.MOV.U32 R27, RZ, RZ, R221 ;  /* 0x000000ffff1b7224 */ /* 0x000fe200078e00dd */
[----:B------:R-:W-:Y:S01]  /*ff00*/  MOV R21, R223 ;  /* 0x000000df00157202 */ /* 0x000fe20000000f00 */
[----:B------:R-:W-:-:S02]  /*ff10*/  IMAD.MOV.U32 R26, RZ, RZ, R222 ;  /* 0x000000ffff1a7224 */ /* 0x000fc400078e00de */
[C---:B------:R-:W-:Y:S01]  /*ff20*/  HMMA.16816.F32.BF16 R220, R4.reuse, R12, R136 ;  /* 0x0000000c04dc723c */ /* 0x040fe20000041888 */
[----:B------:R-:W-:Y:S01]  /*ff30*/  IMAD.MOV.U32 R67, RZ, RZ, R208 ;  /* 0x000000ffff437224 */ /* 0x000fe200078e00d0 */
[----:B------:R-:W-:Y:S01]  /*ff40*/  MOV R2, R218 ;  /* 0x000000da00027202 */ /* 0x000fe20000000f00 */
[----:B------:R-:W-:Y:S02]  /*ff50*/  IMAD.MOV.U32 R20, RZ, RZ, R216 ;  /* 0x000000ffff147224 */ /* 0x000fe400078e00d8 */
[----:B------:R-:W-:Y:S01]  /*ff60*/  IMAD.MOV.U32 R3, RZ, RZ, R217 ;  /* 0x000000ffff037224 */ /* 0x000fe200078e00d9 */
[----:B----4-:R-:W-:Y:S01]  /*ff70*/  HMMA.16816.F32.BF16 R248, R4, R28, R248 ;  /* 0x0000001c04f8723c */ /* 0x010fe200000418f8 */
[----:B------:R-:W-:-:S05]  /*ff80*/  IMAD.MOV.U32 R0, RZ, RZ, R219 ;  /* 0x000000ffff007224 */ /* 0x000fca00078e00db */
[----:B------:R-:W-:Y:S06]  /*ff90*/  HMMA.16816.F32.BF16 R216, R4, R30, R240 ;  /* 0x0000001e04d8723c */ /* 0x000fec00000418f0 */
[----:B------:R-:W-:Y:S06]  /*ffa0*/  HMMA.16816.F32.BF16 R208, R8, R34, R132 ;  /* 0x0000002208d0723c */ /* 0x000fec0000041884 */
[----:B------:R-:W-:Y:S01]  /*ffb0*/  HMMA.16816.F32.BF16 R240, R4, R18, R140 ;  /* 0x0000001204f0723c */ /* 0x000fe2000004188c */
[----:B------:R-:W-:Y:S05]  /*ffc0*/  LDSM.16.M88.4 R4, [R234+0x6000] ;  /* 0x00600000ea04783b */ /* 0x000fea0000000200 */
[C---:B------:R-:W-:Y:S06]  /*ffd0*/  HMMA.16816.F32.BF16 R132, R8.reuse, R16, R48 ;  /* 0x000000100884723c */ /* 0x040fec0000041830 */
[----:B------:R-:W-:Y:S01]  /*ffe0*/  HMMA.16816.F32.BF16 R140, R8, R28, R60 ;  /* 0x0000001c088c723c */ /* 0x000fe2000004183c */
[----:B------:R-:W-:Y:S01]  /*fff0*/  MOV R48, R67 ;  /* 0x0000004300307202 */ /* 0x000fe20000000f00 */
[----:B------:R-:W-:Y:S01]  /*10000*/  IMAD.MOV.U32 R49, RZ, RZ, R27 ;  /* 0x000000ffff317224 */ /* 0x000fe200078e001b */
[----:B------:R-:W-:Y:S01]  /*10010*/  MOV R51, R21 ;  /* 0x0000001500337202 */ /* 0x000fe20000000f00 */
[----:B------:R-:W-:-:S02]  /*10020*/  IMAD.MOV.U32 R50, RZ, RZ, R26 ;  /* 0x000000ffff327224 */ /* 0x000fc400078e001a */
[C---:B------:R-:W-:Y:S01]  /*10030*/  HMMA.16816.F32.BF16 R136, R8.reuse, R30, R56 ;  /* 0x0000001e0888723c */ /* 0x040fe20000041838 */
[----:B------:R-:W1:Y:S01]  /*10040*/  LDSM.16.M88.4 R28, [R229+0x2000] ;  /* 0x00200000e51c783b */ /* 0x000e620000000200 */
[----:B------:R-:W2:Y:S04]  /*10050*/  S2R R26, SR_TID.X ;  /* 0x00000000001a7919 */ /* 0x000ea80000002100 */
[C---:B------:R-:W-:Y:S01]  /*10060*/  HMMA.16816.F32.BF16 R52, R8.reuse, R32, R52 ;  /* 0x000000200834723c */ /* 0x040fe20000041834 */
[----:B------:R-:W-:Y:S05]  /*10070*/  LDSM.16.M88.4 R32, [R229+0x3800] ;  /* 0x00380000e520783b */ /* 0x000fea0000000200 */
[C---:B------:R-:W-:Y:S01]  /*10080*/  HMMA.16816.F32.BF16 R64, R8.reuse, R18, R44 ;  /* 0x000000120840723c */ /* 0x040fe2000004182c */
[----:B------:R-:W3:Y:S05]  /*10090*/  LDSM.16.M88.4 R16, [R229+0x2800] ;  /* 0x00280000e510783b */ /* 0x000eea0000000200 */
[----:B------:R-:W-:Y:S01]  /*100a0*/  HMMA.16816.F32.BF16 R60, R8, R12, R40 ;  /* 0x0000000c083c723c */ /* 0x000fe20000041828 */
[----:B------:R-:W-:Y:S01]  /*100b0*/  IMAD.MOV.U32 R44, RZ, RZ, R20 ;  /* 0x000000ffff2c7224 */ /* 0x000fe200078e0014 */
[----:B------:R-:W-:Y:S01]  /*100c0*/  MOV R46, R2 ;  /* 0x00000002002e7202 */ /* 0x000fe20000000f00 */
[----:B------:R-:W-:-:S02]  /*100d0*/  IMAD.MOV.U32 R45, RZ, RZ, R3 ;  /* 0x000000ffff2d7224 */ /* 0x000fc400078e0003 */
[----:B------:R-:W-:Y:S01]  /*100e0*/  IMAD.MOV.U32 R47, RZ, RZ, R0 ;  /* 0x000000ffff2f7224 */ /* 0x000fe200078e0000 */
[----:B------:R-:W-:Y:S01]  /*100f0*/  HMMA.16816.F32.BF16 R56, R8, R14, R36 ;  /* 0x0000000e0838723c */ /* 0x000fe20000041824 */
[----:B------:R-:W4:Y:S04]  /*10100*/  LDSM.16.M88.4 R8, [R234+0x4000] ;  /* 0x00400000ea08783b */ /* 0x000f280000000200 */
[----:B------:R-:W4:Y:S01]  /*10110*/  LDSM.16.M88.4 R12, [R229+0x3000] ;  /* 0x00300000e50c783b */ /* 0x000f220000000200 */
[----:B------:R-:W-:-:S04]  /*10120*/  DEPBAR.LE SB0, 0x0 ;  /* 0x000080000000791a */ /* 0x000fc80000000000 */
[----:B--2---:R-:W-:Y:S01]  /*10130*/  IMAD.SHL.U32 R26, R26, 0x2, RZ ;  /* 0x000000021a1a7824 */ /* 0x004fe200078e00ff */
[C---:B-1----:R-:W-:Y:S04]  /*10140*/  HMMA.16816.F32.BF16 R48, R4.reuse, R28, R48 ;  /* 0x0000001c0430723c */ /* 0x042fe80000041830 */
[----:B------:R-:W-:Y:S02]  /*10150*/  LOP3.LUT R26, R26, 0x6, RZ, 0xc0, !PT ;  /* 0x000000061a1a7812 */ /* 0x000fe400078ec0ff */
[C---:B------:R-:W-:Y:S06]  /*10160*/  HMMA.16816.F32.BF16 R44, R4.reuse, R30, R44 ;  /* 0x0000001e042c723c */ /* 0x040fec000004182c */
[C---:B---3--:R-:W-:Y:S06]  /*10170*/  HMMA.16816.F32.BF16 R40, R4.reuse, R16, R248 ;  /* 0x000000100428723c */ /* 0x048fec00000418f8 */
[----:B------:R-:W-:Y:S06]  /*10180*/  HMMA.16816.F32.BF16 R216, R4, R18, R216 ;  /* 0x0000001204d8723c */ /* 0x000fec00000418d8 */
[C---:B----4-:R-:W-:Y:S06]  /*10190*/  HMMA.16816.F32.BF16 R52, R8.reuse, R28, R52 ;  /* 0x0000001c0834723c */ /* 0x050fec0000041834 */
[C---:B------:R-:W-:Y:S06]  /*101a0*/  HMMA.16816.F32.BF16 R36, R8.reuse, R30, R208 ;  /* 0x0000001e0824723c */ /* 0x040fec00000418d0 */
[C---:B------:R-:W-:Y:S06]  /*101b0*/  HMMA.16816.F32.BF16 R28, R8.reuse, R16, R140 ;  /* 0x00000010081c723c */ /* 0x040fec000004188c */
[----:B------:R-:W-:Y:S06]  /*101c0*/  HMMA.16816.F32.BF16 R16, R8, R18, R136 ;  /* 0x000000120810723c */ /* 0x000fec0000041888 */
[----:B------:R-:W-:Y:S01]  /*101d0*/  FMUL.FTZ R0, R52, UR24 ;  /* 0x0000001834007c20 */ /* 0x000fe20008410000 */
[-C--:B------:R-:W-:Y:S03]  /*101e0*/  HMMA.16816.F32.BF16 R240, R4, R14.reuse, R240 ;  /* 0x0000000e04f0723c */ /* 0x080fe600000418f0 */
[----:B------:R1:W-:Y:S03]  /*101f0*/  MUFU.TANH R21, R0 ;  /* 0x0000000000157308 */ /* 0x0003e60000002400 */
[----:B------:R-:W-:Y:S06]  /*10200*/  HMMA.16816.F32.BF16 R64, R8, R14, R64 ;  /* 0x0000000e0840723c */ /* 0x000fec0000041840 */
[C---:B------:R-:W-:Y:S05]  /*10210*/  HMMA.16816.F32.BF16 R244, R4.reuse, R12, R244 ;  /* 0x0000000c04f4723c */ /* 0x040fea00000418f4 */
[----:B------:R-:W-:Y:S01]  /*10220*/  FMUL.FTZ R2, R18, UR24 ;  /* 0x0000001812027c20 */ /* 0x000fe20008410000 */
[C---:B------:R-:W-:Y:S01]  /*10230*/  HMMA.16816.F32.BF16 R220, R4.reuse, R32, R220 ;  /* 0x0000002004dc723c */ /* 0x040fe200000418dc */
[----:B------:R-:W-:Y:S01]  /*10240*/  FMUL.FTZ R3, R19, UR24 ;  /* 0x0000001813037c20 */ /* 0x000fe20008410000 */
[----:B-1----:R-:W-:Y:S01]  /*10250*/  FMUL.FTZ R0, R53, UR24 ;  /* 0x0000001835007c20 */ /* 0x002fe20008410000 */
[----:B------:R-:W-:Y:S03]  /*10260*/  MUFU.TANH R142, R2 ;  /* 0x00000002008e7308 */ /* 0x000fe60000002400 */
[----:B------:R-:W-:Y:S05]  /*10270*/  HMMA.16816.F32.BF16 R212, R4, R34, R212 ;  /* 0x0000002204d4723c */ /* 0x000fea00000418d4 */
[----:B------:R1:W-:Y:S01]  /*10280*/  MUFU.TANH R139, R0 ;  /* 0x00000000008b7308 */ /* 0x0003e20000002400 */
[----:B------:R-:W-:Y:S07]  /*10290*/  HMMA.16816.F32.BF16 R4, R8, R12, R132 ;  /* 0x0000000c0804723c */ /* 0x000fee0000041884 */
[----:B------:R-:W-:Y:S01]  /*102a0*/  MUFU.TANH R209, R3 ;  /* 0x0000000300d17308 */ /* 0x000fe20000002400 */
[----:B-1----:R-:W-:-:S07]  /*102b0*/  FMUL.FTZ R0, R54, UR24 ;  /* 0x0000001836007c20 */ /* 0x002fce0008410000 */
[----:B------:R1:W-:Y:S09]  /*102c0*/  MUFU.TANH R20, R0 ;  /* 0x0000000000147308 */ /* 0x0003f20000002400 */
[----:B------:R-:W-:Y:S01]  /*102d0*/  FMUL.FTZ R208, R7, UR24 ;  /* 0x0000001807d07c20 */ /* 0x000fe20008410000 */
[----:B-1----:R-:W-:-:S04]  /*102e0*/  FMUL.FTZ R0, R55, UR24 ;  /* 0x0000001837007c20 */ /* 0x002fc80008410000 */
[----:B------:R1:W-:Y:S02]  /*102f0*/  MUFU.TANH R137, R0 ;  /* 0x0000000000897308 */ /* 0x0003e40000002400 */
[----:B-1----:R-:W-:-:S06]  /*10300*/  FMUL.FTZ R0, R48, UR24 ;  /* 0x0000001830007c20 */ /* 0x002fcc0008410000 */
[----:B------:R1:W2:Y:S02]  /*10310*/  MUFU.TANH R14, R0 ;  /* 0x00000000000e7308 */ /* 0x0002a40000002400 */
        /* <DEDUP_REMOVED lines=20> */
[----:B-1----:R-:W-:Y:S02]  /*10460*/  FMUL.FTZ R0, R47, UR24 ;  /* 0x000000182f007c20 */ /* 0x002fe40008410000 */
[----:B------:R-:W-:Y:S04]  /*10470*/  HMMA.16816.F32.BF16 R44, R8, R32, R60 ;  /* 0x00000020082c723c */ /* 0x000fe8000004183c */
[----:B------:R1:W-:Y:S02]  /*10480*/  MUFU.TANH R55, R0 ;  /* 0x0000000000377308 */ /* 0x0003e40000002400 */
        /* <DEDUP_REMOVED lines=17> */
[----:B------:R1:W4:Y:S03]  /*105a0*/  MUFU.TANH R29, R0 ;  /* 0x00000000001d7308 */ /* 0x0003260000002400 */
[----:B------:R-:W-:Y:S01]  /*105b0*/  FMUL.FTZ R8, R4, UR24 ;  /* 0x0000001804087c20 */ /* 0x000fe20008410000 */
[----:B------:R-:W-:-:S04]  /*105c0*/  FMUL.FTZ R4, R216, UR24 ;  /* 0x00000018d8047c20 */ /* 0x000fc80008410000 */
[----:B------:R-:W-:Y:S01]  /*105d0*/  MUFU.TANH R62, R8 ;  /* 0x00000008003e7308 */ /* 0x000fe20000002400 */
[----:B-1----:R-:W-:-:S07]  /*105e0*/  FMUL.FTZ R0, R16, UR24 ;  /* 0x0000001810007c20 */ /* 0x002fce0008410000 */
[----:B------:R-:W-:Y:S04]  /*105f0*/  MUFU.TANH R136, R4 ;  /* 0x0000000400887308 */ /* 0x000fe80000002400 */
[----:B------:R-:W-:Y:S01]  /*10600*/  FMUL.FTZ R42, R42, UR24 ;  /* 0x000000182a2a7c20 */ /* 0x000fe20008410000 */
[----:B------:R-:W-:-:S03]  /*10610*/  FMUL.FTZ R43, R43, UR24 ;  /* 0x000000182b2b7c20 */ /* 0x000fc60008410000 */
[----:B------:R1:W4:Y:S02]  /*10620*/  MUFU.TANH R141, R0 ;  /* 0x00000000008d7308 */ /* 0x0003240000002400 */
[----:B-1----:R-:W-:-:S06]  /*10630*/  FMUL.FTZ R0, R17, UR24 ;  /* 0x0000001811007c20 */ /* 0x002fcc0008410000 */
[----:B------:R1:W4:Y:S02]  /*10640*/  MUFU.TANH R143, R0 ;  /* 0x00000000008f7308 */ /* 0x0003240000002400 */
[----:B-1----:R-:W-:-:S05]  /*10650*/  MOV R0, UR28 ;  /* 0x0000001c00007c02 */ /* 0x002fca0008000f00 */
[----:B------:R-:W-:Y:S02]  /*10660*/  IMAD R0, R0, 0x40, R26 ;  /* 0x0000004000007824 */ /* 0x000fe400078e021a */
[----:B------:R-:W-:Y:S01]  /*10670*/  FMUL.FTZ R26, R5, UR24 ;  /* 0x00000018051a7c20 */ /* 0x000fe20008410000 */
[----:B------:R-:W-:Y:S01]  /*10680*/  FMUL.FTZ R5, R218, UR24 ;  /* 0x00000018da057c20 */ /* 0x000fe20008410000 */
[C---:B------:R-:W-:Y:S01]  /*10690*/  VIADD R15, R0.reuse, 0x1 ;  /* 0x00000001000f7836 */ /* 0x040fe20000000000 */
[----:B------:R-:W-:Y:S01]  /*106a0*/  I2FP.F32.S32 R2, R0 ;  /* 0x0000000000027245 */ /* 0x000fe20000201400 */
[C---:B------:R-:W-:Y:S01]  /*106b0*/  VIADD R10, R0.reuse, 0x18 ;  /* 0x00000018000a7836 */ /* 0x040fe20000000000 */
[C---:B------:R-:W-:Y:S01]  /*106c0*/  IADD3 R11, R0.reuse, 0x11, RZ ;  /* 0x00000011000b7810 */ /* 0x040fe20007ffe0ff */
[----:B------:R-:W-:Y:S01]  /*106d0*/  VIADD R9, R0, 0x19 ;  /* 0x0000001900097836 */ /* 0x000fe20000000000 */
[----:B------:R-:W-:Y:S01]  /*106e0*/  I2FP.F32.S32 R3, R15 ;  /* 0x0000000f00037245 */ /* 0x000fe20000201400 */
[----:B--2---:R-:W-:Y:S01]  /*106f0*/  FFMA.FTZ R39, R2, UR5, R14 ;  /* 0x0000000502277c23 */ /* 0x004fe2000801000e */
[----:B------:R-:W-:Y:S01]  /*10700*/  IADD3 R14, R0, 0x8, RZ ;  /* 0x00000008000e7810 */ /* 0x000fe20007ffe0ff */
[C---:B------:R-:W-:Y:S01]  /*10710*/  FFMA.FTZ R21, R2.reuse, UR5, R21 ;  /* 0x0000000502157c23 */ /* 0x040fe20008010015 */
[----:B------:R-:W-:Y:S01]  /*10720*/  FFMA.FTZ R37, R2, UR5, R20 ;  /* 0x0000000502257c23 */ /* 0x000fe20008010014 */
[C---:B---3--:R-:W-:Y:S01]  /*10730*/  FFMA.FTZ R50, R3.reuse, UR5, R49 ;  /* 0x0000000503327c23 */ /* 0x048fe20008010031 */
[----:B----4-:R-:W-:Y:S01]  /*10740*/  FFMA.FTZ R49, R3, UR5, R13 ;  /* 0x0000000503317c23 */ /* 0x010fe2000801000d */
[----:B------:R-:W-:-:S02]  /*10750*/  VIADD R13, R0, 0x9 ;  /* 0x00000009000d7836 */ /* 0x000fc40000000000 */
[----:B------:R-:W-:Y:S01]  /*10760*/  FFMA.FTZ R38, R2, UR5, R12 ;  /* 0x0000000502267c23 */ /* 0x000fe2000801000c */
[----:B------:R-:W-:Y:S01]  /*10770*/  I2FP.F32.S32 R2, R14 ;  /* 0x0000000e00027245 */ /* 0x000fe20000201400 */
[C---:B------:R-:W-:Y:S01]  /*10780*/  FFMA.FTZ R20, R3.reuse, UR5, R139 ;  /* 0x0000000503147c23 */ /* 0x040fe2000801008b */
[----:B------:R-:W-:Y:S01]  /*10790*/  FFMA.FTZ R36, R3, UR5, R137 ;  /* 0x0000000503247c23 */ /* 0x000fe20008010089 */
[----:B------:R-:W-:Y:S01]  /*107a0*/  FMUL.FTZ R3, R217, UR24 ;  /* 0x00000018d9037c20 */ /* 0x000fe20008410000 */
[----:B------:R-:W-:Y:S01]  /*107b0*/  VIADD R12, R0, 0x10 ;  /* 0x00000010000c7836 */ /* 0x000fe20000000000 */
[----:B------:R-:W-:Y:S01]  /*107c0*/  I2FP.F32.S32 R4, R13 ;  /* 0x0000000d00047245 */ /* 0x000fe20000201400 */
[----:B------:R-:W-:Y:S01]  /*107d0*/  FFMA.FTZ R35, R2, UR5, R52 ;  /* 0x0000000502237c23 */ /* 0x000fe20008010034 */
[-C--:B------:R-:W-:Y:S01]  /*107e0*/  ISETP.GE.AND P5, PT, R0, R23.reuse, PT ;  /* 0x000000170000720c */ /* 0x080fe20003fa6270 */
[C---:B------:R-:W-:Y:S01]  /*107f0*/  FFMA.FTZ R19, R2.reuse, UR5, R135 ;  /* 0x0000000502137c23 */ /* 0x040fe20008010087 */
[----:B------:R-:W-:Y:S01]  /*10800*/  ISETP.GE.AND P6, PT, R15, R23, PT ;  /* 0x000000170f00720c */ /* 0x000fe20003fc6270 */
[C---:B------:R-:W-:Y:S01]  /*10810*/  FFMA.FTZ R54, R2.reuse, UR5, R54 ;  /* 0x0000000502367c23 */ /* 0x040fe20008010036 */
[----:B------:R-:W-:Y:S01]  /*10820*/  FFMA.FTZ R52, R2, UR5, R48 ;  /* 0x0000000502347c23 */ /* 0x000fe20008010030 */
[----:B------:R1:W-:Y:S01]  /*10830*/  MUFU.TANH R137, R3 ;  /* 0x0000000300897308 */ /* 0x0003e20000002400 */
[----:B------:R-:W-:Y:S01]  /*10840*/  I2FP.F32.S32 R2, R11 ;  /* 0x0000000b00027245 */ /* 0x000fe20000201400 */
[----:B------:R-:W-:Y:S01]  /*10850*/  FFMA.FTZ R16, R4, UR5, R140 ;  /* 0x0000000504107c23 */ /* 0x000fe2000801008c */
[----:B------:R-:W-:Y:S01]  /*10860*/  FSEL R57, R21, -INF , !P5 ;  /* 0xff80000015397808 */ /* 0x000fe20006800000 */
[----:B------:R-:W-:Y:S01]  /*10870*/  VIADD R7, R0, 0x21 ;  /* 0x0000002100077836 */ /* 0x000fe20000000000 */
[----:B------:R-:W-:Y:S01]  /*10880*/  FSEL R59, R20, -INF , !P6 ;  /* 0xff800000143b7808 */ /* 0x000fe20007000000 */
[----:B------:R-:W-:Y:S01]  /*10890*/  FFMA.FTZ R32, R2, UR5, R53 ;  /* 0x0000000502207c23 */ /* 0x000fe20008010035 */
[-C--:B------:R-:W-:Y:S01]  /*108a0*/  ISETP.GE.AND P5, PT, R14, R23.reuse, PT ;  /* 0x000000170e00720c */ /* 0x080fe20003fa6270 */
[C---:B------:R-:W-:Y:S01]  /*108b0*/  FFMA.FTZ R53, R2.reuse, UR5, R31 ;  /* 0x0000000502357c23 */ /* 0x040fe2000801001f */
[-C--:B------:R-:W-:Y:S01]  /*108c0*/  ISETP.GE.AND P6, PT, R13, R23.reuse, PT ;  /* 0x000000170d00720c */ /* 0x080fe20003fc6270 */
[----:B------:R2:W3:Y:S01]  /*108d0*/  MUFU.TANH R31, R26 ;  /* 0x0000001a001f7308 */ /* 0x0004e20000002400 */
[----:B------:R-:W-:Y:S01]  /*108e0*/  FSEL R60, R19, -INF , !P5 ;  /* 0xff800000133c7808 */ /* 0x000fe20006800000 */
[----:B------:R-:W-:Y:S01]  /*108f0*/  FFMA.FTZ R18, R2, UR5, R133 ;  /* 0x0000000502127c23 */ /* 0x000fe20008010085 */
[----:B------:R-:W-:Y:S01]  /*10900*/  FSEL R61, R16, -INF , !P6 ;  /* 0xff800000103d7808 */ /* 0x000fe20007000000 */
[----:B------:R-:W-:Y:S01]  /*10910*/  FMUL.FTZ R21, R64, UR24 ;  /* 0x0000001840157c20 */ /* 0x000fe20008410000 */
[-C--:B------:R-:W-:Y:S01]  /*10920*/  ISETP.GE.AND P5, PT, R12, R23.reuse, PT ;  /* 0x000000170c00720c */ /* 0x080fe20003fa6270 */
[----:B------:R-:W-:Y:S01]  /*10930*/  FMUL.FTZ R19, R65, UR24 ;  /* 0x0000001841137c20 */ /* 0x000fe20008410000 */
[----:B-1----:R-:W-:Y:S01]  /*10940*/  I2FP.F32.S32 R3, R12 ;  /* 0x0000000c00037245 */ /* 0x002fe20000201400 */
[----:B------:R-:W-:Y:S01]  /*10950*/  FFMA.FTZ R48, R2, UR5, R29 ;  /* 0x0000000502307c23 */ /* 0x000fe2000801001d */
[----:B------:R-:W-:Y:S01]  /*10960*/  I2FP.F32.S32 R16, R10 ;  /* 0x0000000a00107245 */ /* 0x000fe20000201400 */
[----:B------:R-:W-:Y:S01]  /*10970*/  FMUL.FTZ R20, R45, UR24 ;  /* 0x000000182d147c20 */ /* 0x000fe20008410000 */
[-C--:B------:R-:W-:Y:S01]  /*10980*/  ISETP.GE.AND P6, PT, R11, R23.reuse, PT ;  /* 0x000000170b00720c */ /* 0x080fe20003fc6270 */
[C---:B------:R-:W-:Y:S01]  /*10990*/  FFMA.FTZ R17, R3.reuse, UR5, R132 ;  /* 0x0000000503117c23 */ /* 0x040fe20008010084 */
[----:B------:R-:W-:Y:S01]  /*109a0*/  IADD3 R8, R0, 0x20, RZ ;  /* 0x0000002000087810 */ /* 0x000fe20007ffe0ff */
[----:B------:R1:W-:Y:S01]  /*109b0*/  MUFU.TANH R132, R28 ;  /* 0x0000001c00847308 */ /* 0x0003e20000002400 */
[C---:B------:R-:W-:Y:S01]  /*109c0*/  FFMA.FTZ R33, R3.reuse, UR5, R51 ;  /* 0x0000000503217c23 */ /* 0x040fe20008010033 */
[----:B------:R-:W-:Y:S01]  /*109d0*/  FFMA.FTZ R51, R3, UR5, R27 ;  /* 0x0000000503337c23 */ /* 0x000fe2000801001b */
[----:B------:R-:W-:Y:S01]  /*109e0*/  FSEL R216, R17, -INF , !P5 ;  /* 0xff80000011d87808 */ /* 0x000fe20006800000 */
[----:B------:R-:W-:Y:S01]  /*109f0*/  FFMA.FTZ R17, R16, UR5, R141 ;  /* 0x0000000510117c23 */ /* 0x000fe2000801008d */
[-C--:B------:R-:W-:Y:S01]  /*10a00*/  ISETP.GE.AND P5, PT, R10, R23.reuse, PT ;  /* 0x000000170a00720c */ /* 0x080fe20003fa6270 */
[----:B------:R-:W-:Y:S01]  /*10a10*/  FFMA.FTZ R58, R3, UR5, R30 ;  /* 0x00000005033a7c23 */ /* 0x000fe2000801001e */
[----:B------:R-:W-:Y:S01]  /*10a20*/  FSEL R211, R18, -INF , !P6 ;  /* 0xff80000012d37808 */ /* 0x000fe20007000000 */
[----:B------:R-:W-:Y:S01]  /*10a30*/  FMUL.FTZ R18, R44, UR24 ;  /* 0x000000182c127c20 */ /* 0x000fe20008410000 */
[----:B------:R-:W-:Y:S01]  /*10a40*/  FSEL R210, R17, -INF , !P5 ;  /* 0xff80000011d27808 */ /* 0x000fe20006800000 */
[----:B------:R4:W4:Y:S01]  /*10a50*/  MUFU.TANH R30, R21 ;  /* 0x00000015001e7308 */ /* 0x0009220000002400 */
[----:B------:R-:W-:Y:S01]  /*10a60*/  I2FP.F32.S32 R27, R8 ;  /* 0x00000008001b7245 */ /* 0x000fe20000201400 */
[----:B------:R-:W-:Y:S01]  /*10a70*/  VIADD R6, R0, 0x28 ;  /* 0x0000002800067836 */ /* 0x000fe20000000000 */
[----:B------:R-:W-:Y:S01]  /*10a80*/  ISETP.GE.AND P6, PT, R9, R23, PT ;  /* 0x000000170900720c */ /* 0x000fe20003fc6270 */
[C---:B------:R-:W-:Y:S01]  /*10a90*/  FFMA.FTZ R34, R4.reuse, UR5, R138 ;  /* 0x0000000504227c23 */ /* 0x040fe2000801008a */
[----:B--2---:R-:W-:Y:S01]  /*10aa0*/  I2FP.F32.S32 R26, R7 ;  /* 0x00000007001a7245 */ /* 0x004fe20000201400 */
[----:B------:R-:W-:Y:S01]  /*10ab0*/  FFMA.FTZ R56, R4, UR5, R134 ;  /* 0x0000000504387c23 */ /* 0x000fe20008010086 */
[----:B-1----:R-:W-:Y:S01]  /*10ac0*/  I2FP.F32.S32 R28, R9 ;  /* 0x00000009001c7245 */ /* 0x002fe20000201400 */
[----:B------:R-:W1:Y:S01]  /*10ad0*/  MUFU.TANH R19, R19 ;  /* 0x0000001300137308 */ /* 0x000e620000002400 */
[----:B------:R-:W-:Y:S01]  /*10ae0*/  ISETP.GE.AND P5, PT, R8, R23, PT ;  /* 0x000000170800720c */ /* 0x000fe20003fa6270 */
[----:B------:R-:W-:Y:S01]  /*10af0*/  FFMA.FTZ R55, R4, UR5, R55 ;  /* 0x0000000504377c23 */ /* 0x000fe20008010037 */
[----:B------:R-:W-:-:S02]  /*10b00*/  VIADD R4, R0, 0x30 ;  /* 0x0000003000047836 */ /* 0x000fc40000000000 */
[----:B------:R-:W-:Y:S01]  /*10b10*/  FFMA.FTZ R17, R28, UR5, R143 ;  /* 0x000000051c117c23 */ /* 0x000fe2000801008f */
[C---:B------:R-:W-:Y:S01]  /*10b20*/  VIADD R3, R0.reuse, 0x31 ;  /* 0x0000003100037836 */ /* 0x040fe20000000000 */
[----:B------:R-:W-:Y:S01]  /*10b30*/  ISETP.GE.AND P0, PT, R0, R22, PT ;  /* 0x000000160000720c */ /* 0x000fe20003f06270 */
[----:B------:R2:W1:Y:S02]  /*10b40*/  MUFU.TANH R29, R18 ;  /* 0x00000012001d7308 */ /* 0x0004640000002400 */
[----:B------:R-:W-:Y:S01]  /*10b50*/  FSEL R143, R17, -INF , !P6 ;  /* 0xff800000118f7808 */ /* 0x000fe20007000000 */
[----:B---3--:R-:W-:Y:S01]  /*10b60*/  FFMA.FTZ R17, R26, UR5, R31 ;  /* 0x000000051a117c23 */ /* 0x008fe2000801001f */
[----:B------:R-:W-:Y:S02]  /*10b70*/  ISETP.GE.AND P6, PT, R7, R23, PT ;  /* 0x000000170700720c */ /* 0x000fe40003fc6270 */
[----:B----4-:R-:W-:Y:S02]  /*10b80*/  I2FP.F32.S32 R21, R6 ;  /* 0x0000000600157245 */ /* 0x010fe40000201400 */
[----:B------:R-:W-:Y:S01]  /*10b90*/  FSEL R17, R17, -INF , !P6 ;  /* 0xff80000011117808 */ /* 0x000fe20007000000 */
[----:B------:R3:W4:Y:S01]  /*10ba0*/  MUFU.TANH R31, R20 ;  /* 0x00000014001f7308 */ /* 0x0007220000002400 */
[----:B------:R-:W-:Y:S01]  /*10bb0*/  BAR.SYNC.DEFER_BLOCKING 0x0 ;  /* 0x0000000000007b1d */ /* 0x000fe20000010000 */
[----:B------:R-:W-:-:S02]  /*10bc0*/  ISETP.GE.AND P4, PT, R0, R25, PT ;  /* 0x000000190000720c */ /* 0x000fc40003f86270 */
[C---:B------:R-:W-:Y:S02]  /*10bd0*/  ISETP.GE.AND P1, PT, R0.reuse, R24, PT ;  /* 0x000000180000720c */ /* 0x040fe40003f26270 */
[----:B------:R-:W-:Y:S02]  /*10be0*/  IADD3 R2, R0, 0x38, RZ ;  /* 0x0000003800027810 */ /* 0x000fe40007ffe0ff */
[----:B------:R1:W-:Y:S01]  /*10bf0*/  MUFU.TANH R63, R5 ;  /* 0x00000005003f7308 */ /* 0x0003e20000002400 */
[----:B--2---:R-:W-:Y:S01]  /*10c00*/  FFMA.FTZ R18, R27, UR5, R62 ;  /* 0x000000051b127c23 */ /* 0x004fe2000801003e */
[----:B------:R-:W-:Y:S02]  /*10c10*/  FSEL R37, R37, -INF , !P0 ;  /* 0xff80000025257808 */ /* 0x000fe40004000000 */
[----:B------:R-:W-:-:S04]  /*10c20*/  ISETP.GE.AND P0, PT, R14, R22, PT ;  /* 0x000000160e00720c */ /* 0x000fc80003f06270 */
[----:B------:R-:W2:Y:S01]  /*10c30*/  MUFU.TANH R64, R208 ;  /* 0x000000d000407308 */ /* 0x000ea20000002400 */
[----:B---3--:R-:W-:Y:S01]  /*10c40*/  FSEL R20, R18, -INF , !P5 ;  /* 0xff80000012147808 */ /* 0x008fe20006800000 */
[----:B------:R-:W-:Y:S01]  /*10c50*/  FMUL.FTZ R18, R40, UR24 ;  /* 0x0000001828127c20 */ /* 0x000fe20008410000 */
[----:B------:R-:W-:Y:S02]  /*10c60*/  ISETP.GE.AND P5, PT, R6, R23, PT ;  /* 0x000000170600720c */ /* 0x000fe40003fa6270 */
[----:B------:R-:W-:Y:S01]  /*10c70*/  FSEL R44, R35, -INF , !P0 ;  /* 0xff800000232c7808 */ /* 0x000fe20004000000 */
[----:B------:R3:W-:Y:S01]  /*10c80*/  STL [R1+0x18], R20 ;  /* 0x0000181401007387 */ /* 0x0007e20000100800 */
[----:B------:R-:W-:Y:S01]  /*10c90*/  ISETP.GE.AND P0, PT, R12, R22, PT ;  /* 0x000000160c00720c */ /* 0x000fe20003f06270 */
[----:B------:R4:W2:Y:S01]  /*10ca0*/  MUFU.TANH R40, R18 ;  /* 0x0000001200287308 */ /* 0x0008a20000002400 */
[C---:B-1----:R-:W-:Y:S01]  /*10cb0*/  IADD3 R5, R0.reuse, 0x29, RZ ;  /* 0x0000002900057810 */ /* 0x042fe20007ffe0ff */
[----:B------:R1:W-:Y:S01]  /*10cc0*/  STL [R1+0x14], R17 ;  /* 0x0000141101007387 */ /* 0x0003e20000100800 */
[----:B------:R-:W-:Y:S01]  /*10cd0*/  VIADD R0, R0, 0x39 ;  /* 0x0000003900007836 */ /* 0x000fe20000000000 */
[----:B------:R-:W-:-:S02]  /*10ce0*/  FSEL R141, R33, -INF , !P0 ;  /* 0xff800000218d7808 */ /* 0x000fc40004000000 */
[----:B------:R-:W-:Y:S02]  /*10cf0*/  ISETP.GE.AND P6, PT, R5, R23, PT ;  /* 0x000000170500720c */ /* 0x000fe40003fc6270 */
[----:B------:R-:W-:Y:S01]  /*10d00*/  ISETP.GE.AND P0, PT, R10, R22, PT ;  /* 0x000000160a00720c */ /* 0x000fe20003f06270 */
[----:B------:R-:W-:Y:S01]  /*10d10*/  MUFU.TANH R33, R42 ;  /* 0x0000002a00217308 */ /* 0x000fe20000002400 */
[----:B----4-:R-:W-:Y:S02]  /*10d20*/  I2FP.F32.S32 R18, R3 ;  /* 0x0000000300127245 */ /* 0x010fe40000201400 */
[----:B---3--:R-:W-:Y:S01]  /*10d30*/  I2FP.F32.S32 R20, R5 ;  /* 0x0000000500147245 */ /* 0x008fe20000201400 */
[----:B-1----:R-:W-:-:S04]  /*10d40*/  FFMA.FTZ R17, R21, UR5, R30 ;  /* 0x0000000515117c23 */ /* 0x002fc8000801001e */
[----:B------:R-:W-:Y:S01]  /*10d50*/  FFMA.FTZ R30, R20, UR5, R19 ;  /* 0x00000005141e7c23 */ /* 0x000fe20008010013 */
[----:B------:R-:W-:Y:S02]  /*10d60*/  I2FP.F32.S32 R19, R4 ;  /* 0x0000000400137245 */ /* 0x000fe40000201400 */
[----:B------:R-:W-:Y:S02]  /*10d70*/  FSEL R17, R17, -INF , !P5 ;  /* 0xff80000011117808 */ /* 0x000fe40006800000 */
[----:B------:R-:W-:Y:S01]  /*10d80*/  FSEL R30, R30, -INF , !P6 ;  /* 0xff8000001e1e7808 */ /* 0x000fe20007000000 */
[----:B------:R-:W-:Y:S01]  /*10d90*/  FFMA.FTZ R29, R19, UR5, R29 ;  /* 0x00000005131d7c23 */ /* 0x000fe2000801001d */
[-C--:B------:R-:W-:Y:S01]  /*10da0*/  ISETP.GE.AND P5, PT, R4, R23.reuse, PT ;  /* 0x000000170400720c */ /* 0x080fe20003fa6270 */
[----:B------:R1:W-:Y:S01]  /*10db0*/  STL [R1+0x10], R17 ;  /* 0x0000101101007387 */ /* 0x0003e20000100800 */
[----:B------:R-:W-:-:S03]  /*10dc0*/  ISETP.GE.AND P6, PT, R3, R23, PT ;  /* 0x000000170300720c */ /* 0x000fc60003fc6270 */
[----:B------:R3:W-:Y:S01]  /*10dd0*/  STL [R1+0xc], R30 ;  /* 0x00000c1e01007387 */ /* 0x0007e20000100800 */
[----:B-1----:R-:W-:Y:S01]  /*10de0*/  FFMA.FTZ R17, R18, UR5, R31 ;  /* 0x0000000512117c23 */ /* 0x002fe2000801001f */
[----:B------:R-:W-:Y:S01]  /*10df0*/  FFMA.FTZ R31, R16, UR5, R136 ;  /* 0x00000005101f7c23 */ /* 0x000fe20008010088 */
[----:B---3--:R-:W-:-:S03]  /*10e00*/  FSEL R30, R29, -INF , !P5 ;  /* 0xff8000001d1e7808 */ /* 0x008fc60006800000 */
[----:B------:R-:W-:Y:S01]  /*10e10*/  FSEL R29, R17, -INF , !P6 ;  /* 0xff800000111d7808 */ /* 0x000fe20007000000 */
[----:B------:R-:W-:Y:S01]  /*10e20*/  FMUL.FTZ R17, R66, UR24 ;  /* 0x0000001842117c20 */ /* 0x000fe20008410000 */
[-C--:B------:R-:W-:Y:S01]  /*10e30*/  ISETP.GE.AND P5, PT, R2, R23.reuse, PT ;  /* 0x000000170200720c */ /* 0x080fe20003fa6270 */
[----:B------:R1:W-:Y:S01]  /*10e40*/  STL [R1+0x20], R30 ;  /* 0x0000201e01007387 */ /* 0x0003e20000100800 */
[----:B------:R-:W-:Y:S01]  /*10e50*/  ISETP.GE.AND P6, PT, R0, R23, PT ;  /* 0x000000170000720c */ /* 0x000fe20003fc6270 */
[----:B------:R-:W-:Y:S02]  /*10e60*/  FFMA.FTZ R23, R16, UR5, R142 ;  /* 0x0000000510177c23 */ /* 0x000fe4000801008e */
[----:B------:R3:W-:Y:S03]  /*10e70*/  STL [R1+0x1c], R29 ;  /* 0x00001c1d01007387 */ /* 0x0007e60000100800 */
[----:B------:R-:W-:Y:S01]  /*10e80*/  FSEL R139, R23, -INF , !P0 ;  /* 0xff800000178b7808 */ /* 0x000fe20004000000 */
[----:B--2---:R-:W-:Y:S01]  /*10e90*/  FFMA.FTZ R23, R26, UR5, R64 ;  /* 0x000000051a177c23 */ /* 0x004fe20008010040 */
[----:B------:R-:W-:Y:S01]  /*10ea0*/  ISETP.GE.AND P0, PT, R8, R22, PT ;  /* 0x000000160800720c */ /* 0x000fe20003f06270 */
[----:B-1----:R-:W-:Y:S01]  /*10eb0*/  FFMA.FTZ R30, R16, UR5, R63 ;  /* 0x00000005101e7c23 */ /* 0x002fe2000801003f */
[----:B------:R-:W-:Y:S01]  /*10ec0*/  FMUL.FTZ R16, R67, UR24 ;  /* 0x0000001843107c20 */ /* 0x000fe20008410000 */
[----:B------:R1:W-:Y:S01]  /*10ed0*/  MUFU.TANH R63, R17 ;  /* 0x00000011003f7308 */ /* 0x0003e20000002400 */
[----:B---3--:R-:W-:-:S07]  /*10ee0*/  FMUL.FTZ R29, R46, UR24 ;  /* 0x000000182e1d7c20 */ /* 0x008fce0008410000 */
[----:B------:R2:W3:Y:S08]  /*10ef0*/  MUFU.TANH R62, R16 ;  /* 0x00000010003e7308 */ /* 0x0004f00000002400 */
[----:B------:R4:W3:Y:S01]  /*10f00*/  MUFU.TANH R45, R29 ;  /* 0x0000001d002d7308 */ /* 0x0008e20000002400 */
[----:B-1----:R-:W-:-:S05]  /*10f10*/  I2FP.F32.S32 R17, R2 ;  /* 0x0000000200117245 */ /* 0x002fca0000201400 */
[----:B--2---:R-:W-:-:S05]  /*10f20*/  FFMA.FTZ R16, R17, UR5, R40 ;  /* 0x0000000511107c23 */ /* 0x004fca0008010028 */
[----:B------:R-:W-:Y:S01]  /*10f30*/  FSEL R135, R16, -INF , !P5 ;  /* 0xff80000010877808 */ /* 0x000fe20006800000 */
[----:B------:R-:W-:Y:S01]  /*10f40*/  FMUL.FTZ R16, R47, UR24 ;  /* 0x000000182f107c20 */ /* 0x000fe20008410000 */
[-C--:B------:R-:W-:Y:S01]  /*10f50*/  ISETP.GE.AND P5, PT, R15, R22.reuse, PT ;  /* 0x000000160f00720c */ /* 0x080fe20003fa6270 */
[----:B----4-:R-:W-:Y:S02]  /*10f60*/  FFMA.FTZ R29, R27, UR5, R132 ;  /* 0x000000051b1d7c23 */ /* 0x010fe40008010084 */
[----:B------:R1:W2:Y:S01]  /*10f70*/  MUFU.TANH R35, R16 ;  /* 0x0000001000237308 */ /* 0x0002a20000002400 */
[----:B------:R-:W-:Y:S02]  /*10f80*/  FSEL R40, R36, -INF , !P5 ;  /* 0xff80000024287808 */ /* 0x000fe40006800000 */
[----:B------:R-:W-:Y:S02]  /*10f90*/  ISETP.GE.AND P5, PT, R13, R22, PT ;  /* 0x000000160d00720c */ /* 0x000fe40003fa6270 */
[----:B------:R-:W-:Y:S01]  /*10fa0*/  FSEL R138, R29, -INF , !P0 ;  /* 0xff8000001d8a7808 */ /* 0x000fe20004000000 */
[----:B---3--:R-:W-:Y:S01]  /*10fb0*/  FFMA.FTZ R29, R20, UR5, R62 ;  /* 0x00000005141d7c23 */ /* 0x008fe2000801003e */
[----:B------:R-:W-:-:S02]  /*10fc0*/  FSEL R36, R34, -INF , !P5 ;  /* 0xff80000022247808 */ /* 0x000fc40006800000 */
[-C--:B------:R-:W-:Y:S02]  /*10fd0*/  ISETP.GE.AND P5, PT, R11, R22.reuse, PT ;  /* 0x000000160b00720c */ /* 0x080fe40003fa6270 */
[-C--:B------:R-:W-:Y:S02]  /*10fe0*/  ISETP.GE.AND P0, PT, R6, R22.reuse, PT ;  /* 0x000000160600720c */ /* 0x080fe40003f06270 */
[----:B------:R-:W-:Y:S02]  /*10ff0*/  FSEL R140, R32, -INF , !P5 ;  /* 0xff800000208c7808 */ /* 0x000fe40006800000 */
[----:B------:R-:W-:Y:S01]  /*11000*/  ISETP.GE.AND P5, PT, R9, R22, PT ;  /* 0x000000160900720c */ /* 0x000fe20003fa6270 */
[----:B------:R-:W-:Y:S01]  /*11010*/  MUFU.TANH R32, R43 ;  /* 0x0000002b00207308 */ /* 0x000fe20000002400 */
[----:B-1----:R-:W-:-:S07]  /*11020*/  FMUL.FTZ R16, R41, UR24 ;  /* 0x0000001829107c20 */ /* 0x002fce0008410000 */
[----:B------:R1:W3:Y:S02]  /*11030*/  MUFU.TANH R34, R16 ;  /* 0x0000001000227308 */ /* 0x0002e40000002400 */
[----:B-1----:R-:W-:-:S05]  /*11040*/  FFMA.FTZ R16, R28, UR5, R209 ;  /* 0x000000051c107c23 */ /* 0x002fca00080100d1 */
[----:B------:R-:W-:Y:S01]  /*11050*/  FSEL R134, R16, -INF , !P5 ;  /* 0xff80000010867808 */ /* 0x000fe20006800000 */
[----:B------:R-:W-:Y:S01]  /*11060*/  FFMA.FTZ R16, R21, UR5, R63 ;  /* 0x0000000515107c23 */ /* 0x000fe2000801003f */
[----:B------:R-:W-:-:S04]  /*11070*/  ISETP.GE.AND P5, PT, R7, R22, PT ;  /* 0x000000160700720c */ /* 0x000fc80003fa6270 */
[----:B------:R-:W-:Y:S01]  /*11080*/  FSEL R251, R23, -INF , !P5 ;  /* 0xff80000017fb7808 */ /* 0x000fe20006800000 */
[----:B------:R-:W-:Y:S01]  /*11090*/  FFMA.FTZ R23, R19, UR5, R45 ;  /* 0x0000000513177c23 */ /* 0x000fe2000801002d */
[-C--:B------:R-:W-:Y:S02]  /*110a0*/  ISETP.GE.AND P5, PT, R5, R22.reuse, PT ;  /* 0x000000160500720c */ /* 0x080fe40003fa6270 */
[----:B------:R-:W-:Y:S01]  /*110b0*/  FSEL R250, R16, -INF , !P0 ;  /* 0xff80000010fa7808 */ /* 0x000fe20004000000 */
[----:B--2---:R-:W-:Y:S01]  /*110c0*/  FFMA.FTZ R16, R18, UR5, R35 ;  /* 0x0000000512107c23 */ /* 0x004fe20008010023 */
[----:B------:R-:W-:Y:S01]  /*110d0*/  FSEL R248, R29, -INF , !P5 ;  /* 0xff8000001df87808 */ /* 0x000fe20006800000 */
[----:B------:R-:W-:Y:S01]  /*110e0*/  FMUL.FTZ R29, R219, UR24 ;  /* 0x00000018db1d7c20 */ /* 0x000fe20008410000 */
[-C--:B------:R-:W-:Y:S02]  /*110f0*/  ISETP.GE.AND P5, PT, R3, R22.reuse, PT ;  /* 0x000000160300720c */ /* 0x080fe40003fa6270 */
[----:B------:R-:W-:Y:S01]  /*11100*/  ISETP.GE.AND P0, PT, R4, R22, PT ;  /* 0x000000160400720c */ /* 0x000fe20003f06270 */
[----:B------:R1:W2:Y:S01]  /*11110*/  MUFU.TANH R46, R29 ;  /* 0x0000001d002e7308 */ /* 0x0002a20000002400 */
[----:B------:R-:W-:-:S02]  /*11120*/  FSEL R66, R16, -INF , !P5 ;  /* 0xff80000010427808 */ /* 0x000fc40006800000 */
[----:B------:R-:W-:Y:S02]  /*11130*/  I2FP.F32.S32 R16, R0 ;  /* 0x0000000000107245 */ /* 0x000fe40000201400 */
[----:B------:R-:W-:Y:S02]  /*11140*/  FSEL R67, R23, -INF , !P0 ;  /* 0xff80000017437808 */ /* 0x000fe40004000000 */
[-C--:B------:R-:W-:Y:S01]  /*11150*/  ISETP.GE.AND P0, PT, R2, R22.reuse, PT ;  /* 0x000000160200720c */ /* 0x080fe20003f06270 */
[----:B---3--:R-:W-:Y:S01]  /*11160*/  FFMA.FTZ R23, R16, UR5, R34 ;  /* 0x0000000510177c23 */ /* 0x008fe20008010022 */
[----:B------:R-:W-:Y:S01]  /*11170*/  ISETP.GE.AND P5, PT, R0, R22, PT ;  /* 0x000000160000720c */ /* 0x000fe20003fa6270 */
[----:B------:R-:W-:-:S03]  /*11180*/  FFMA.FTZ R22, R17, UR5, R33 ;  /* 0x0000000511167c23 */ /* 0x000fc60008010021 */
[----:B------:R-:W-:Y:S01]  /*11190*/  FSEL R249, R23, -INF , !P6 ;  /* 0xff80000017f97808 */ /* 0x000fe20007000000 */
[----:B------:R-:W-:Y:S01]  /*111a0*/  FMUL.FTZ R23, R246, UR24 ;  /* 0x00000018f6177c20 */ /* 0x000fe20008410000 */
[----:B------:R-:W-:Y:S01]  /*111b0*/  FSEL R65, R22, -INF , !P0 ;  /* 0xff80000016417808 */ /* 0x000fe20004000000 */
[----:B------:R-:W-:Y:S01]  /*111c0*/  FMUL.FTZ R22, R245, UR24 ;  /* 0x00000018f5167c20 */ /* 0x000fe20008410000 */
[C---:B------:R-:W-:Y:S01]  /*111d0*/  ISETP.GE.AND P0, PT, R15.reuse, R25, PT ;  /* 0x000000190f00720c */ /* 0x040fe20003f06270 */
[----:B-1----:R-:W-:Y:S01]  /*111e0*/  FMUL.FTZ R29, R244, UR24 ;  /* 0x00000018f41d7c20 */ /* 0x002fe20008410000 */
[----:B------:R-:W-:Y:S01]  /*111f0*/  ISETP.GE.AND P6, PT, R15, R24, PT ;  /* 0x000000180f00720c */ /* 0x000fe20003fc6270 */
[----:B------:R-:W-:Y:S01]  /*11200*/  FFMA.FTZ R15, R16, UR5, R32 ;  /* 0x00000005100f7c23 */ /* 0x000fe20008010020 */
[----:B------:R1:W-:Y:S02]  /*11210*/  MUFU.TANH R41, R23 ;  /* 0x0000001700297308 */ /* 0x0003e40000002400 */
[----:B------:R-:W-:-:S02]  /*11220*/  FSEL R34, R49, -INF , !P6 ;  /* 0xff80000031227808 */ /* 0x000fc40007000000 */
[----:B------:R-:W-:Y:S02]  /*11230*/  FSEL R244, R15, -INF , !P5 ;  /* 0xff8000000ff47808 */ /* 0x000fe40006800000 */
[-C--:B------:R-:W-:Y:S02]  /*11240*/  ISETP.GE.AND P5, PT, R14, R25.reuse, PT ;  /* 0x000000190e00720c */ /* 0x080fe40003fa6270 */
[----:B------:R3:W4:Y:S01]  /*11250*/  MUFU.TANH R45, R29 ;  /* 0x0000001d002d7308 */ /* 0x0007220000002400 */
[----:B------:R-:W-:Y:S02]  /*11260*/  ISETP.GE.AND P6, PT, R12, R25, PT ;  /* 0x000000190c00720c */ /* 0x000fe40003fc6270 */
[----:B------:R-:W-:Y:S02]  /*11270*/  FSEL R32, R54, -INF , !P5 ;  /* 0xff80000036207808 */ /* 0x000fe40006800000 */
[----:B------:R-:W-:Y:S01]  /*11280*/  ISETP.GE.AND P5, PT, R12, R24, PT ;  /* 0x000000180c00720c */ /* 0x000fe20003fa6270 */
[----:B------:R-:W-:Y:S01]  /*11290*/  FMUL.FTZ R12, R241, UR24 ;  /* 0x00000018f10c7c20 */ /* 0x000fe20008410000 */
[----:B------:R-:W-:Y:S01]  /*112a0*/  FSEL R132, R58, -INF , !P6 ;  /* 0xff8000003a847808 */ /* 0x000fe20007000000 */
[----:B------:R2:W4:Y:S01]  /*112b0*/  MUFU.TANH R43, R22 ;  /* 0x00000016002b7308 */ /* 0x0005220000002400 */
[----:B-1----:R-:W-:-:S02]  /*112c0*/  FSEL R23, R38, -INF , !P1 ;  /* 0xff80000026177808 */ /* 0x002fc40004800000 */
[----:B------:R-:W-:Y:S02]  /*112d0*/  ISETP.GE.AND P1, PT, R13, R25, PT ;  /* 0x000000190d00720c */ /* 0x000fe40003f26270 */
[----:B------:R-:W-:Y:S02]  /*112e0*/  FSEL R133, R51, -INF , !P5 ;  /* 0xff80000033857808 */ /* 0x000fe40006800000 */
[----:B------:R-:W-:Y:S02]  /*112f0*/  FSEL R33, R56, -INF , !P1 ;  /* 0xff80000038217808 */ /* 0x000fe40004800000 */
[----:B---3--:R-:W-:Y:S02]  /*11300*/  FSEL R29, R50, -INF , !P0 ;  /* 0xff800000321d7808 */ /* 0x008fe40004000000 */
[-C--:B------:R-:W-:Y:S01]  /*11310*/  ISETP.GE.AND P0, PT, R13, R24.reuse, PT ;  /* 0x000000180d00720c */ /* 0x080fe20003f06270 */
[----:B------:R-:W-:Y:S01]  /*11320*/  FMUL.FTZ R13, R240, UR24 ;  /* 0x00000018f00d7c20 */ /* 0x000fe20008410000 */
[----:B------:R-:W-:-:S02]  /*11330*/  ISETP.GE.AND P1, PT, R11, R24, PT ;  /* 0x000000180b00720c */ /* 0x000fc40003f26270 */
[----:B------:R-:W-:Y:S01]  /*11340*/  FSEL R38, R55, -INF , !P0 ;  /* 0xff80000037267808 */ /* 0x000fe20004000000 */
[----:B------:R-:W-:Y:S01]  /*11350*/  MUFU.TANH R15, R13 ;  /* 0x0000000d000f7308 */ /* 0x000fe20000002400 */
[----:B------:R-:W-:Y:S02]  /*11360*/  ISETP.GE.AND P0, PT, R10, R25, PT ;  /* 0x000000190a00720c */ /* 0x000fe40003f06270 */
[----:B--2---:R-:W-:Y:S02]  /*11370*/  FSEL R22, R39, -INF , !P4 ;  /* 0xff80000027167808 */ /* 0x004fe40006000000 */
[----:B------:R-:W-:Y:S01]  /*11380*/  ISETP.GE.AND P4, PT, R14, R24, PT ;  /* 0x000000180e00720c */ /* 0x000fe20003f86270 */
[----:B------:R-:W-:Y:S01]  /*11390*/  FMUL.FTZ R14, R247, UR24 ;  /* 0x00000018f70e7c20 */ /* 0x000fe20008410000 */
[----:B------:R-:W-:Y:S01]  /*113a0*/  FSEL R51, R48, -INF , !P1 ;  /* 0xff80000030337808 */ /* 0x000fe20004800000 */
[----:B------:R-:W-:Y:S01]  /*113b0*/  MUFU.TANH R39, R12 ;  /* 0x0000000c00277308 */ /* 0x000fe20000002400 */
[----:B------:R-:W-:-:S02]  /*113c0*/  FSEL R47, R31, -INF , !P0 ;  /* 0xff8000001f2f7808 */ /* 0x000fc40004000000 */
[CC--:B------:R-:W-:Y:S02]  /*113d0*/  ISETP.GE.AND P1, PT, R8.reuse, R25.reuse, PT ;  /* 0x000000190800720c */ /* 0x0c0fe40003f26270 */
[-C--:B------:R-:W-:Y:S01]  /*113e0*/  ISETP.GE.AND P0, PT, R8, R24.reuse, PT ;  /* 0x000000180800720c */ /* 0x080fe20003f06270 */
[----:B------:R-:W-:Y:S01]  /*113f0*/  FFMA.FTZ R8, R28, UR5, R137 ;  /* 0x000000051c087c23 */ /* 0x000fe20008010089 */
[-C--:B------:R-:W-:Y:S01]  /*11400*/  ISETP.GE.AND P5, PT, R9, R25.reuse, PT ;  /* 0x000000190900720c */ /* 0x080fe20003fa6270 */
[----:B------:R-:W1:Y:S01]  /*11410*/  MUFU.TANH R42, R14 ;  /* 0x0000000e002a7308 */ /* 0x000e620000002400 */
[----:B------:R-:W-:Y:S02]  /*11420*/  FSEL R35, R52, -INF , !P4 ;  /* 0xff80000034237808 */ /* 0x000fe40006000000 */
[----:B------:R-:W-:Y:S01]  /*11430*/  ISETP.GE.AND P4, PT, R11, R25, PT ;  /* 0x000000190b00720c */ /* 0x000fe20003f86270 */
[----:B------:R-:W-:Y:S01]  /*11440*/  FMUL.FTZ R11, R242, UR24 ;  /* 0x00000018f20b7c20 */ /* 0x000fe20008410000 */
[----:B------:R-:W-:Y:S01]  /*11450*/  ISETP.GE.AND P6, PT, R10, R24, PT ;  /* 0x000000180a00720c */ /* 0x000fe20003fc6270 */
[----:B------:R-:W-:Y:S01]  /*11460*/  FMUL.FTZ R10, R243, UR24 ;  /* 0x00000018f30a7c20 */ /* 0x000fe20008410000 */
[----:B------:R-:W-:Y:S01]  /*11470*/  FSEL R48, R8, -INF , !P5 ;  /* 0xff80000008307808 */ /* 0x000fe20006800000 */
[----:B------:R-:W-:Y:S01]  /*11480*/  FMUL.FTZ R8, R221, UR24 ;  /* 0x00000018dd087c20 */ /* 0x000fe20008410000 */
[----:B------:R-:W2:Y:S01]  /*11490*/  MUFU.TANH R13, R11 ;  /* 0x0000000b000d7308 */ /* 0x000ea20000002400 */
[----:B------:R-:W-:-:S02]  /*114a0*/  FSEL R50, R30, -INF , !P6 ;  /* 0xff8000001e327808 */ /* 0x000fc40007000000 */
[C---:B------:R-:W-:Y:S02]  /*114b0*/  ISETP.GE.AND P6, PT, R7.reuse, R25, PT ;  /* 0x000000190700720c */ /* 0x040fe40003fc6270 */
[-C--:B------:R-:W-:Y:S01]  /*114c0*/  ISETP.GE.AND P5, PT, R7, R24.reuse, PT ;  /* 0x000000180700720c */ /* 0x080fe20003fa6270 */
[----:B------:R-:W-:Y:S01]  /*114d0*/  FFMA.FTZ R7, R28, UR5, R46 ;  /* 0x000000051c077c23 */ /* 0x000fe2000801002e */
[----:B------:R-:W-:Y:S01]  /*114e0*/  FSEL R49, R53, -INF , !P4 ;  /* 0xff80000035317808 */ /* 0x000fe20006000000 */
[----:B------:R4:W-:Y:S01]  /*114f0*/  MUFU.TANH R11, R8 ;  /* 0x00000008000b7308 */ /* 0x0009e20000002400 */
[----:B------:R-:W-:Y:S01]  /*11500*/  ISETP.GE.AND P4, PT, R9, R24, PT ;  /* 0x000000180900720c */ /* 0x000fe20003f86270 */
[----:B------:R-:W-:-:S06]  /*11510*/  FMUL.FTZ R9, R220, UR24 ;  /* 0x00000018dc097c20 */ /* 0x000fcc0008410000 */
[----:B------:R3:W2:Y:S08]  /*11520*/  MUFU.TANH R12, R9 ;  /* 0x00000009000c7308 */ /* 0x0006b00000002400 */
[----:B------:R-:W2:Y:S01]  /*11530*/  MUFU.TANH R14, R10 ;  /* 0x0000000a000e7308 */ /* 0x000ea20000002400 */
[----:B----4-:R-:W-:Y:S01]  /*11540*/  FFMA.FTZ R8, R27, UR5, R45 ;  /* 0x000000051b087c23 */ /* 0x010fe2000801002d */
[----:B------:R-:W-:Y:S01]  /*11550*/  FSEL R45, R7, -INF , !P4 ;  /* 0xff800000072d7808 */ /* 0x000fe20006000000 */
[----:B------:R-:W-:Y:S01]  /*11560*/  FFMA.FTZ R7, R26, UR5, R43 ;  /* 0x000000051a077c23 */ /* 0x000fe2000801002b */
[-C--:B------:R-:W-:Y:S01]  /*11570*/  ISETP.GE.AND P4, PT, R6, R25.reuse, PT ;  /* 0x000000190600720c */ /* 0x080fe20003f86270 */
[----:B-1----:R-:W-:Y:S01]  /*11580*/  FFMA.FTZ R26, R26, UR5, R42 ;  /* 0x000000051a1a7c23 */ /* 0x002fe2000801002a */
[----:B------:R-:W-:Y:S01]  /*11590*/  FSEL R220, R8, -INF , !P1 ;  /* 0xff80000008dc7808 */ /* 0x000fe20004800000 */
[----:B------:R-:W-:Y:S01]  /*115a0*/  FMUL.FTZ R8, R223, UR24 ;  /* 0x00000018df087c20 */ /* 0x000fe20008410000 */
[-C--:B------:R-:W-:Y:S01]  /*115b0*/  ISETP.GE.AND P1, PT, R6, R24.reuse, PT ;  /* 0x000000180600720c */ /* 0x080fe20003f26270 */
[----:B------:R-:W-:Y:S01]  /*115c0*/  FFMA.FTZ R6, R27, UR5, R41 ;  /* 0x000000051b067c23 */ /* 0x000fe20008010029 */
[----:B------:R-:W-:Y:S01]  /*115d0*/  FSEL R43, R7, -INF , !P6 ;  /* 0xff800000072b7808 */ /* 0x000fe20007000000 */
[----:B------:R-:W-:Y:S01]  /*115e0*/  MUFU.TANH R10, R8 ;  /* 0x00000008000a7308 */ /* 0x000fe20000002400 */
[----:B------:R-:W-:Y:S01]  /*115f0*/  ISETP.GE.AND P6, PT, R5, R24, PT ;  /* 0x000000180500720c */ /* 0x000fe20003fc6270 */
[----:B---3--:R-:W-:Y:S01]  /*11600*/  FMUL.FTZ R9, R222, UR24 ;  /* 0x00000018de097c20 */ /* 0x008fe20008410000 */
[----:B------:R-:W-:Y:S01]  /*11610*/  FSEL R46, R6, -INF , !P0 ;  /* 0xff800000062e7808 */ /* 0x000fe20004000000 */
[----:B------:R-:W-:Y:S01]  /*11620*/  FMUL.FTZ R6, R213, UR24 ;  /* 0x00000018d5067c20 */ /* 0x000fe20008410000 */
[-C--:B------:R-:W-:Y:S01]  /*11630*/  ISETP.GE.AND P0, PT, R5, R25.reuse, PT ;  /* 0x000000190500720c */ /* 0x080fe20003f06270 */
[----:B------:R-:W-:Y:S01]  /*11640*/  FMUL.FTZ R5, R212, UR24 ;  /* 0x00000018d4057c20 */ /* 0x000fe20008410000 */
[----:B------:R-:W-:Y:S01]  /*11650*/  FSEL R219, R26, -INF , !P5 ;  /* 0xff8000001adb7808 */ /* 0x000fe20006800000 */
[----:B------:R-:W1:Y:S01]  /*11660*/  MUFU.TANH R9, R9 ;  /* 0x0000000900097308 */ /* 0x000e620000002400 */
[----:B------:R-:W-:-:S07]  /*11670*/  ISETP.GE.AND P5, PT, R4, R25, PT ;  /* 0x000000190400720c */ /* 0x000fce0003fa6270 */
[----:B------:R3:W4:Y:S08]  /*11680*/  MUFU.TANH R8, R5 ;  /* 0x0000000500087308 */ /* 0x0007300000002400 */
[----:B------:R1:W-:Y:S01]  /*11690*/  MUFU.TANH R7, R6 ;  /* 0x0000000600077308 */ /* 0x0003e20000002400 */
[C---:B---3--:R-:W-:Y:S01]  /*116a0*/  FFMA.FTZ R5, R21.reuse, UR5, R15 ;  /* 0x0000000515057c23 */ /* 0x048fe2000801000f */
[----:B--2---:R-:W-:-:S04]  /*116b0*/  FFMA.FTZ R21, R21, UR5, R13 ;  /* 0x0000000515157c23 */ /* 0x004fc8000801000d */
[----:B------:R-:W-:Y:S01]  /*116c0*/  FSEL R42, R5, -INF , !P4 ;  /* 0xff800000052a7808 */ /* 0x000fe20006000000 */
[----:B------:R-:W-:Y:S01]  /*116d0*/  FFMA.FTZ R5, R20, UR5, R39 ;  /* 0x0000000514057c23 */ /* 0x000fe20008010027 */
[-C--:B------:R-:W-:Y:S01]  /*116e0*/  ISETP.GE.AND P4, PT, R4, R24.reuse, PT ;  /* 0x000000180400720c */ /* 0x080fe20003f86270 */
[----:B------:R-:W-:Y:S01]  /*116f0*/  FFMA.FTZ R4, R19, UR5, R12 ;  /* 0x0000000513047c23 */ /* 0x000fe2000801000c */
[----:B------:R-:W-:Y:S01]  /*11700*/  FSEL R217, R21, -INF , !P1 ;  /* 0xff80000015d97808 */ /* 0x000fe20004800000 */
[----:B-1----:R-:W-:Y:S01]  /*11710*/  FMUL.FTZ R6, R214, UR24 ;  /* 0x00000018d6067c20 */ /* 0x002fe20008410000 */
[----:B------:R-:W-:Y:S01]  /*11720*/  FSEL R41, R5, -INF , !P0 ;  /* 0xff80000005297808 */ /* 0x000fe20004000000 */
[----:B------:R-:W-:Y:S01]  /*11730*/  FFMA.FTZ R20, R20, UR5, R14 ;  /* 0x0000000514147c23 */ /* 0x000fe2000801000e */
[----:B------:R-:W-:Y:S01]  /*11740*/  ISETP.GE.AND P1, PT, R3, R25, PT ;  /* 0x000000190300720c */ /* 0x000fe20003f26270 */
[----:B------:R-:W-:Y:S01]  /*11750*/  FFMA.FTZ R19, R19, UR5, R9 ;  /* 0x0000000513137c23 */ /* 0x000fe20008010009 */
[----:B------:R-:W-:Y:S01]  /*11760*/  ISETP.GE.AND P0, PT, R3, R24, PT ;  /* 0x000000180300720c */ /* 0x000fe20003f06270 */
[----:B------:R-:W-:Y:S01]  /*11770*/  FMUL.FTZ R3, R215, UR24 ;  /* 0x00000018d7037c20 */ /* 0x000fe20008410000 */
[----:B------:R-:W-:Y:S01]  /*11780*/  FSEL R213, R4, -INF , !P5 ;  /* 0xff80000004d57808 */ /* 0x000fe20006800000 */
[----:B------:R-:W1:Y:S01]  /*11790*/  MUFU.TANH R6, R6 ;  /* 0x0000000600067308 */ /* 0x000e620000002400 */
[----:B------:R-:W-:-:S02]  /*117a0*/  FSEL R215, R20, -INF , !P6 ;  /* 0xff80000014d77808 */ /* 0x000fc40007000000 */
[----:B------:R-:W-:Y:S02]  /*117b0*/  FSEL R218, R19, -INF , !P4 ;  /* 0xff80000013da7808 */ /* 0x000fe40006000000 */
[-C--:B------:R-:W-:Y:S02]  /*117c0*/  ISETP.GE.AND P6, PT, R2, R25.reuse, PT ;  /* 0x000000190200720c */ /* 0x080fe40003fc6270 */
[----:B------:R-:W-:Y:S01]  /*117d0*/  ISETP.GE.AND P5, PT, R0, R25, PT ;  /* 0x000000190000720c */ /* 0x000fe20003fa6270 */
[----:B------:R2:W3:Y:S01]  /*117e0*/  MUFU.TANH R4, R3 ;  /* 0x0000000300047308 */ /* 0x0004e20000002400 */
[----:B------:R-:W-:Y:S01]  /*117f0*/  ISETP.GE.AND P4, PT, R2, R24, PT ;  /* 0x000000180200720c */ /* 0x000fe20003f86270 */
[----:B----4-:R-:W-:-:S05]  /*11800*/  FFMA.FTZ R2, R17, UR5, R8 ;  /* 0x0000000511027c23 */ /* 0x010fca0008010008 */
[----:B------:R-:W-:Y:S01]  /*11810*/  FSEL R27, R2, -INF , !P6 ;  /* 0xff800000021b7808 */ /* 0x000fe20007000000 */
[----:B-1----:R-:W-:-:S05]  /*11820*/  FFMA.FTZ R17, R17, UR5, R6 ;  /* 0x0000000511117c23 */ /* 0x002fca0008010006 */
[----:B------:R-:W-:Y:S01]  /*11830*/  FSEL R212, R17, -INF , !P4 ;  /* 0xff80000011d47808 */ /* 0x000fe20006000000 */
[C---:B--2---:R-:W-:Y:S01]  /*11840*/  FFMA.FTZ R3, R18.reuse, UR5, R11 ;  /* 0x0000000512037c23 */ /* 0x044fe2000801000b */
[----:B------:R-:W-:-:S04]  /*11850*/  FFMA.FTZ R18, R18, UR5, R10 ;  /* 0x0000000512127c23 */ /* 0x000fc8000801000a */
[----:B------:R-:W-:Y:S02]  /*11860*/  FSEL R208, R3, -INF , !P1 ;  /* 0xff80000003d07808 */ /* 0x000fe40004800000 */
[----:B------:R-:W-:Y:S02]  /*11870*/  FSEL R214, R18, -INF , !P0 ;  /* 0xff80000012d67808 */ /* 0x000fe40004000000 */
[----:B------:R-:W-:Y:S02]  /*11880*/  PLOP3.LUT P0, PT, PT, PT, UP0, 0x80, 0x0 ;  /* 0x000000000000781c */ /* 0x000fe40003f0f008 */
[----:B------:R-:W-:Y:S01]  /*11890*/  ISETP.GE.AND P1, PT, R0, R24, PT ;  /* 0x000000180000720c */ /* 0x000fe20003f26270 */
[C---:B------:R-:W-:Y:S01]  /*118a0*/  FFMA.FTZ R0, R16.reuse, UR5, R7 ;  /* 0x0000000510007c23 */ /* 0x040fe20008010007 */
[----:B---3--:R-:W-:-:S04]  /*118b0*/  FFMA.FTZ R16, R16, UR5, R4 ;  /* 0x0000000510107c23 */ /* 0x008fc80008010004 */
[----:B------:R-:W-:Y:S02]  /*118c0*/  FSEL R26, R0, -INF , !P5 ;  /* 0xff800000001a7808 */ /* 0x000fe40006800000 */
[----:B------:R-:W-:-:S03]  /*118d0*/  FSEL R209, R16, -INF , !P1 ;  /* 0xff80000010d17808 */ /* 0x000fc60004800000 */
[----:B------:R-:W-:Y:S05]  /*118e0*/  @!P0 BRA `(.L_x_525) ;  /* 0x00000004005c8947 */ /* 0x000fea0003800000 */
        /* <DEDUP_REMOVED lines=63> */
[----:B-1----:R-:W-:Y:S02]  /*11ce0*/  @!P2 LEA R4, P1, R0, R6, 0x1 ;  /* 0x000000060004a211 */ /* 0x002fe400078208ff */
[----:B------:R-:W-:-:S02]  /*11cf0*/  @!P3 LEA R6, P4, R2, R14, 0x1 ;  /* 0x0000000e0206b211 */ /* 0x000fc400078808ff */
[----:B------:R-:W-:Y:S02]  /*11d00*/  @!P2 LEA.HI.X R5, R0, R7, R3, 0x1, P1 ;  /* 0x000000070005a211 */ /* 0x000fe400008f0c03 */
        /* <DEDUP_REMOVED lines=19> */
.L_x_527:
[----:B------:R-:W-:Y:S05]  /*11e40*/  BSYNC B0 ;  /* 0x0000000000007941 */ /* 0x000fea0003800000 */
.L_x_526:
[----:B------:R-:W0:Y:S02]  /*11e50*/  LDGDEPBAR ;  /* 0x00000000000079af */ /* 0x000e240000000000 */
.L_x_525:
[----:B--2---:R-:W2:Y:S04]  /*11e60*/  LDL.LU R7, [R1+0x20] ;  /* 0x0000200001077983 */ /* 0x004ea80000300800 */
[----:B------:R-:W3:Y:S04]  /*11e70*/  LDL.LU R242, [R1+0x14] ;  /* 0x0000140001f27983 */ /* 0x000ee80000300800 */
[----:B------:R-:W4:Y:S04]  /*11e80*/  LDL.LU R142, [R1+0x18] ;  /* 0x00001800018e7983 */ /* 0x000f280000300800 */
[----:B------:R-:W2:Y:S01]  /*11e90*/  LDL.LU R6, [R1+0x1c] ;  /* 0x00001c0001067983 */ /* 0x000ea20000300800 */
[----:B------:R-:W-:-:S02]  /*11ea0*/  MOV R243, R138 ;  /* 0x0000008a00f37202 */ /* 0x000fc40000000f00 */
[----:B------:R-:W-:Y:S01]  /*11eb0*/  MOV R30, R135 ;  /* 0x00000087001e7202 */ /* 0x000fe20000000f00 */
[----:B------:R-:W2:Y:S04]  /*11ec0*/  LDL.LU R240, [R1+0x10] ;  /* 0x0000100001f07983 */ /* 0x000ea80000300800 */
[----:B------:R-:W2:Y:S01]  /*11ed0*/  LDL.LU R241, [R1+0xc] ;  /* 0x00000c0001f17983 */ /* 0x000ea20000300800 */
        /* <DEDUP_REMOVED lines=9> */
[----:B------:R-:W-:Y:S01]  /*11f70*/  LDSM.16.MT88.4 R16, [R225+0xc000] ;  /* 0x00c00000e110783b */ /* 0x000fe20000004200 */
[----:B------:R-:W-:-:S03]  /*11f80*/  FMNMX.FTZ R0, R211, R0, !PT ;  /* 0x00000000d3007209 */ /* 0x000fc60007810000 */
[----:B------:R-:W-:Y:S01]  /*11f90*/  LDSM.16.MT88.4 R12, [R226+0xc000] ;  /* 0x00c00000e20c783b */ /* 0x000fe20000004200 */
[----:B------:R-:W-:Y:S02]  /*11fa0*/  FMNMX.FTZ R2, R210, R0, !PT ;  /* 0x00000000d2027209 */ /* 0x000fe40007810000 */
[----:B------:R-:W-:Y:S02]  /*11fb0*/  FMNMX.FTZ R0, R239, R37, !PT ;  /* 0x00000025ef007209 */ /* 0x000fe40007810000 */
[----:B------:R-:W-:Y:S02]  /*11fc0*/  FMNMX.FTZ R2, R143, R2, !PT ;  /* 0x000000028f027209 */ /* 0x000fe40007810000 */
[----:B------:R-:W-:-:S04]  /*11fd0*/  FMNMX.FTZ R0, R40, R0, !PT ;  /* 0x0000000028007209 */ /* 0x000fc80007810000 */
[----:B------:R-:W-:-:S04]  /*11fe0*/  FMNMX.FTZ R0, R44, R0, !PT ;  /* 0x000000002c007209 */ /* 0x000fc80007810000 */
[----:B------:R-:W-:Y:S02]  /*11ff0*/  FMNMX.FTZ R0, R36, R0, !PT ;  /* 0x0000000024007209 */ /* 0x000fe40007810000 */
[----:B----4-:R-:W-:Y:S02]  /*12000*/  FMNMX.FTZ R3, R142, R2, !PT ;  /* 0x000000028e037209 */ /* 0x010fe40007810000 */
[----:B------:R-:W-:Y:S02]  /*12010*/  FMNMX.FTZ R2, R141, R0, !PT ;  /* 0x000000008d027209 */ /* 0x000fe40007810000 */
[----:B---3--:R-:W-:Y:S02]  /*12020*/  FMNMX.FTZ R3, R242, R3, !PT ;  /* 0x00000003f2037209 */ /* 0x008fe40007810000 */
[----:B------:R-:W-:Y:S02]  /*12030*/  FMNMX.FTZ R0, R238, R22, !PT ;  /* 0x00000016ee007209 */ /* 0x000fe40007810000 */
[----:B--2---:R-:W-:-:S02]  /*12040*/  FMNMX.FTZ R3, R240, R3, !PT ;  /* 0x00000003f0037209 */ /* 0x004fc40007810000 */
        /* <DEDUP_REMOVED lines=35> */
[----:B------:R-:W2:Y:S01]  /*12280*/  SHFL.BFLY PT, R3, R0, 0x2, 0x1f ;  /* 0x0c401f0000037f89 */ /* 0x000ea200000e0000 */
[----:B------:R-:W-:Y:S02]  /*12290*/  FMNMX.FTZ R2, R45, R2, !PT ;  /* 0x000000022d027209 */ /* 0x000fe40007810000 */
[----:B------:R-:W-:-:S02]  /*122a0*/  FMNMX.FTZ R136, R213, R136, !PT ;  /* 0x00000088d5887209 */ /* 0x000fc40007810000 */
[----:B------:R-:W-:Y:S02]  /*122b0*/  FMNMX.FTZ R2, R46, R2, !PT ;  /* 0x000000022e027209 */ /* 0x000fe40007810000 */
[----:B------:R-:W-:Y:S02]  /*122c0*/  FMNMX.FTZ R136, R208, R136, !PT ;  /* 0x00000088d0887209 */ /* 0x000fe40007810000 */
[----:B-1----:R-:W-:Y:S02]  /*122d0*/  FMNMX.FTZ R138, R138, R5, !PT ;  /* 0x000000058a8a7209 */ /* 0x002fe40007810000 */
[----:B------:R-:W-:Y:S02]  /*122e0*/  FMNMX.FTZ R2, R219, R2, !PT ;  /* 0x00000002db027209 */ /* 0x000fe40007810000 */
[----:B------:R-:W-:Y:S01]  /*122f0*/  FMNMX.FTZ R136, R27, R136, !PT ;  /* 0x000000881b887209 */ /* 0x000fe20007810000 */
[----:B------:R-:W1:Y:S01]  /*12300*/  SHFL.BFLY PT, R4, R138, 0x1, 0x1f ;  /* 0x0c201f008a047f89 */ /* 0x000e6200000e0000 */
[----:B------:R-:W-:-:S02]  /*12310*/  FMNMX.FTZ R2, R217, R2, !PT ;  /* 0x00000002d9027209 */ /* 0x000fc40007810000 */
[----:B------:R-:W-:Y:S02]  /*12320*/  FMNMX.FTZ R136, R26, R136, !PT ;  /* 0x000000881a887209 */ /* 0x000fe40007810000 */
[----:B------:R-:W-:-:S03]  /*12330*/  FMNMX.FTZ R2, R215, R2, !PT ;  /* 0x00000002d7027209 */ /* 0x000fc60007810000 */
[----:B------:R-:W3:Y:S01]  /*12340*/  SHFL.BFLY PT, R5, R136, 0x2, 0x1f ;  /* 0x0c401f0088057f89 */ /* 0x000ee200000e0000 */
[----:B------:R-:W-:Y:S02]  /*12350*/  FMNMX.FTZ R2, R218, R2, !PT ;  /* 0x00000002da027209 */ /* 0x000fe40007810000 */
[----:B--2---:R-:W-:Y:S02]  /*12360*/  FMNMX.FTZ R0, R0, R3, !PT ;  /* 0x0000000300007209 */ /* 0x004fe40007810000 */
[----:B------:R-:W-:-:S03]  /*12370*/  FMNMX.FTZ R3, R214, R2, !PT ;  /* 0x00000002d6037209 */ /* 0x000fc60007810000 */
[----:B------:R-:W2:Y:S01]  /*12380*/  SHFL.BFLY PT, R137, R0, 0x1, 0x1f ;  /* 0x0c201f0000897f89 */ /* 0x000ea200000e0000 */
[----:B------:R-:W-:-:S04]  /*12390*/  FMNMX.FTZ R3, R212, R3, !PT ;  /* 0x00000003d4037209 */ /* 0x000fc80007810000 */
[----:B------:R-:W-:Y:S02]  /*123a0*/  FMNMX.FTZ R135, R209, R3, !PT ;  /* 0x00000003d1877209 */ /* 0x000fe40007810000 */
[----:B-1----:R-:W-:-:S03]  /*123b0*/  FMNMX.FTZ R138, R138, R4, !PT ;  /* 0x000000048a8a7209 */ /* 0x002fc60007810000 */
[----:B------:R-:W1:Y:S01]  /*123c0*/  SHFL.BFLY PT, R4, R135, 0x2, 0x1f ;  /* 0x0c401f0087047f89 */ /* 0x000e6200000e0000 */
[C---:B------:R-:W-:Y:S01]  /*123d0*/  FSETP.NEU.FTZ.AND P4, PT, R138.reuse, -INF , PT ;  /* 0xff8000008a00780b */ /* 0x040fe20003f9d000 */
[----:B------:R-:W-:Y:S01]  /*123e0*/  FMUL.FTZ R2, R138, UR19 ;  /* 0x000000138a027c20 */ /* 0x000fe20008410000 */
[----:B---3--:R-:W-:-:S04]  /*123f0*/  FMNMX.FTZ R136, R136, R5, !PT ;  /* 0x0000000588887209 */ /* 0x008fc80007810000 */
[----:B------:R-:W-:Y:S01]  /*12400*/  FSEL R2, R2, RZ, P4 ;  /* 0x000000ff02027208 */ /* 0x000fe20002000000 */
[----:B------:R-:W3:Y:S04]  /*12410*/  SHFL.BFLY PT, R5, R136, 0x1, 0x1f ;  /* 0x0c201f0088057f89 */ /* 0x000ee800000e0000 */
[--C-:B------:R-:W-:Y:S01]  /*12420*/  FFMA.FTZ R3, R57, UR19, -R2.reuse ;  /* 0x0000001339037c23 */ /* 0x100fe20008010802 */
[----:B--2---:R-:W-:Y:S01]  /*12430*/  FMNMX.FTZ R137, R0, R137, !PT ;  /* 0x0000008900897209 */ /* 0x004fe20007810000 */
[----:B------:R-:W-:Y:S02]  /*12440*/  FFMA.FTZ R0, R60, UR19, -R2 ;  /* 0x000000133c007c23 */ /* 0x000fe40008010802 */
[----:B------:R2:W-:Y:S01]  /*12450*/  MUFU.EX2 R231, R3 ;  /* 0x0000000300e77308 */ /* 0x0005e20000000800 */
[C---:B------:R-:W-:Y:S01]  /*12460*/  FSETP.NEU.FTZ.AND P3, PT, R137.reuse, -INF , PT ;  /* 0xff8000008900780b */ /* 0x040fe20003f7d000 */
[----:B------:R-:W-:-:S05]  /*12470*/  FMUL.FTZ R24, R137, UR19 ;  /* 0x0000001389187c20 */ /* 0x000fca0008410000 */
[----:B------:R-:W-:Y:S01]  /*12480*/  FSEL R24, R24, RZ, P3 ;  /* 0x000000ff18187208 */ /* 0x000fe20001800000 */
[----:B------:R4:W-:Y:S01]  /*12490*/  MUFU.EX2 R20, R0 ;  /* 0x0000000000147308 */ /* 0x0009e20000000800 */
[----:B-1----:R-:W-:-:S05]  /*124a0*/  FMNMX.FTZ R135, R135, R4, !PT ;  /* 0x0000000487877209 */ /* 0x002fca0007810000 */
[----:B------:R-:W1:Y:S01]  /*124b0*/  SHFL.BFLY PT, R4, R135, 0x1, 0x1f ;  /* 0x0c201f0087047f89 */ /* 0x000e6200000e0000 */
[----:B--2---:R-:W-:Y:S01]  /*124c0*/  FFMA.FTZ R3, R59, UR19, -R2 ;  /* 0x000000133b037c23 */ /* 0x004fe20008010802 */
[----:B---3--:R-:W-:-:S03]  /*124d0*/  FMNMX.FTZ R136, R136, R5, !PT ;  /* 0x0000000588887209 */ /* 0x008fc60007810000 */
[----:B------:R2:W-:Y:S01]  /*124e0*/  MUFU.EX2 R246, R3 ;  /* 0x0000000300f67308 */ /* 0x0005e20000000800 */
[----:B------:R-:W-:Y:S01]  /*124f0*/  FSETP.NEU.FTZ.AND P2, PT, R136, -INF , PT ;  /* 0xff8000008800780b */ /* 0x000fe20003f5d000 */
[----:B----4-:R-:W-:-:S06]  /*12500*/  FFMA.FTZ R0, R61, UR19, -R2 ;  /* 0x000000133d007c23 */ /* 0x010fcc0008010802 */
[----:B------:R3:W4:Y:S01]  /*12510*/  MUFU.EX2 R221, R0 ;  /* 0x0000000000dd7308 */ /* 0x0007220000000800 */
[----:B--2---:R-:W-:Y:S01]  /*12520*/  FMUL.FTZ R3, R136, UR19 ;  /* 0x0000001388037c20 */ /* 0x004fe20008410000 */
[----:B-1----:R-:W-:Y:S02]  /*12530*/  FMNMX.FTZ R135, R135, R4, !PT ;  /* 0x0000000487877209 */ /* 0x002fe40007810000 */
[----:B------:R-:W-:Y:S02]  /*12540*/  FSEL R4, R138, RZ, P4 ;  /* 0x000000ff8a047208 */ /* 0x000fe40002000000 */
[----:B------:R-:W-:Y:S01]  /*12550*/  FSEL R3, R3, RZ, P2 ;  /* 0x000000ff03037208 */ /* 0x000fe20001000000 */
[C---:B------:R-:W-:Y:S01]  /*12560*/  FMUL.FTZ R25, R135.reuse, UR19 ;  /* 0x0000001387197c20 */ /* 0x040fe20008410000 */
[----:B------:R-:W-:Y:S01]  /*12570*/  FSETP.NEU.FTZ.AND P1, PT, R135, -INF , PT ;  /* 0xff8000008700780b */ /* 0x000fe20003f3d000 */
[----:B---3--:R-:W-:Y:S01]  /*12580*/  FFMA.FTZ R0, R37, UR19, -R24 ;  /* 0x0000001325007c23 */ /* 0x008fe20008010818 */
[----:B------:R-:W-:Y:S01]  /*12590*/  FADD.FTZ R4, R252, -R4 ;  /* 0x80000004fc047221 */ /* 0x000fe20000010000 */
[----:B----4-:R-:W-:-:S02]  /*125a0*/  F2FP.BF16.F32.PACK_AB R10, R221, R20 ;  /* 0x00000014dd0a723e */ /* 0x010fc400000010ff */
[----:B------:R1:W-:Y:S01]  /*125b0*/  MUFU.EX2 R230, R0 ;  /* 0x0000000000e67308 */ /* 0x0003e20000000800 */
[----:B------:R-:W-:Y:S01]  /*125c0*/  FSEL R25, R25, RZ, P1 ;  /* 0x000000ff19197208 */ /* 0x000fe20000800000 */
[----:B-1----:R-:W-:-:S06]  /*125d0*/  FFMA.FTZ R0, R40, UR19, -R24 ;  /* 0x0000001328007c23 */ /* 0x002fcc0008010818 */
[----:B------:R1:W-:Y:S02]  /*125e0*/  MUFU.EX2 R40, R0 ;  /* 0x0000000000287308 */ /* 0x0003e40000000800 */
[----:B-1----:R-:W-:Y:S01]  /*125f0*/  FFMA.FTZ R0, R44, UR19, -R24 ;  /* 0x000000132c007c23 */ /* 0x002fe20008010818 */
[----:B------:R-:W-:-:S05]  /*12600*/  MOV R44, R67 ;  /* 0x00000043002c7202 */ /* 0x000fca0000000f00 */
[----:B------:R1:W-:Y:S01]  /*12610*/  MUFU.EX2 R8, R0 ;  /* 0x0000000000087308 */ /* 0x0003e20000000800 */
[--C-:B------:R-:W-:Y:S01]  /*12620*/  FFMA.FTZ R44, R44, UR19, -R24.reuse ;  /* 0x000000132c2c7c23 */ /* 0x100fe20008010818 */
[----:B-1----:R-:W-:-:S06]  /*12630*/  FFMA.FTZ R0, R36, UR19, -R24 ;  /* 0x0000001324007c23 */ /* 0x002fcc0008010818 */
[----:B------:R1:W-:Y:S02]  /*12640*/  MUFU.EX2 R21, R0 ;  /* 0x0000000000157308 */ /* 0x0003e40000000800 */
[----:B-1----:R-:W-:-:S06]  /*12650*/  FFMA.FTZ R0, R22, UR19, -R3 ;  /* 0x0000001316007c23 */ /* 0x002fcc0008010803 */
[----:B------:R1:W-:Y:S02]  /*12660*/  MUFU.EX2 R229, R0 ;  /* 0x0000000000e57308 */ /* 0x0003e40000000800 */
[----:B-1----:R-:W-:-:S06]  /*12670*/  FFMA.FTZ R0, R29, UR19, -R3 ;  /* 0x000000131d007c23 */ /* 0x002fcc0008010803 */
[----:B------:R1:W-:Y:S02]  /*12680*/  MUFU.EX2 R245, R0 ;  /* 0x0000000000f57308 */ /* 0x0003e40000000800 */
[----:B-1----:R-:W-:Y:S01]  /*12690*/  FFMA.FTZ R0, R32, UR19, -R3 ;  /* 0x0000001320007c23 */ /* 0x002fe20008010803 */
[----:B------:R-:W-:-:S05]  /*126a0*/  FMUL.FTZ R32, R4, UR19 ;  /* 0x0000001304207c20 */ /* 0x000fca0008410000 */
[----:B------:R1:W-:Y:S08]  /*126b0*/  MUFU.EX2 R223, R0 ;  /* 0x0000000000df7308 */ /* 0x0003f00000000800 */
[----:B------:R-:W2:Y:S01]  /*126c0*/  MUFU.EX2 R32, R32 ;  /* 0x0000002000207308 */ /* 0x000ea20000000800 */
[----:B-1----:R-:W-:-:S07]  /*126d0*/  FFMA.FTZ R0, R33, UR19, -R3 ;  /* 0x0000001321007c23 */ /* 0x002fce0008010803 */
        /* <DEDUP_REMOVED lines=14> */
[--C-:B-1----:R-:W-:Y:S01]  /*127c0*/  FFMA.FTZ R0, R23, UR19, -R25.reuse ;  /* 0x0000001317007c23 */ /* 0x102fe20008010819 */
[-C--:B------:R-:W-:Y:S01]  /*127d0*/  FMUL.FTZ R205, R205, R32.reuse ;  /* 0x00000020cdcd7220 */ /* 0x080fe20000410000 */
[-C--:B------:R-:W-:Y:S01]  /*127e0*/  FMUL.FTZ R188, R188, R32.reuse ;  /* 0x00000020bcbc7220 */ /* 0x080fe20000410000 */
[-C--:B------:R-:W-:Y:S01]  /*127f0*/  FMUL.FTZ R189, R189, R32.reuse ;  /* 0x00000020bdbd7220 */ /* 0x080fe20000410000 */
[----:B------:R1:W-:Y:S01]  /*12800*/  MUFU.EX2 R224, R0 ;  /* 0x0000000000e07308 */ /* 0x0003e20000000800 */
        /* <DEDUP_REMOVED lines=16> */
[----:B-1----:R-:W-:-:S04]  /*12910*/  FFMA.FTZ R0, R34, UR19, -R25 ;  /* 0x0000001322007c23 */ /* 0x002fc80008010819 */
[----:B------:R1:W2:Y:S02]  /*12920*/  MUFU.EX2 R9, R0 ;  /* 0x0000000000097308 */ /* 0x0002a40000000800 */
[----:B-1----:R-:W-:Y:S01]  /*12930*/  FFMA.FTZ R0, R35, UR19, -R25 ;  /* 0x0000001323007c23 */ /* 0x002fe20008010819 */
[----:B--2---:R-:W-:Y:S02]  /*12940*/  MOV R252, R9 ;  /* 0x0000000900fc7202 */ /* 0x004fe40000000f00 */
[----:B------:R-:W-:-:S03]  /*12950*/  F2FP.BF16.F32.PACK_AB R9, R40, R230 ;  /* 0x000000e62809723e */ /* 0x000fc600000010ff */
[----:B------:R1:W-:Y:S01]  /*12960*/  MUFU.EX2 R222, R0 ;  /* 0x0000000000de7308 */ /* 0x0003e20000000800 */
[----:B------:R-:W-:Y:S02]  /*12970*/  F2FP.BF16.F32.PACK_AB R5, R252, R224 ;  /* 0x000000e0fc05723e */ /* 0x000fe400000010ff */
[----:B-1----:R-:W-:-:S05]  /*12980*/  FSEL R0, R137, RZ, P3 ;  /* 0x000000ff89007208 */ /* 0x002fca0001800000 */
[----:B------:R-:W-:Y:S01]  /*12990*/  FADD.FTZ R4, R239, -R0 ;  /* 0x80000000ef047221 */ /* 0x000fe20000010000 */
[----:B------:R-:W-:Y:S02]  /*129a0*/  FSEL R0, R136, RZ, P2 ;  /* 0x000000ff88007208 */ /* 0x000fe40001000000 */
[----:B------:R-:W-:Y:S01]  /*129b0*/  MOV R239, R7 ;  /* 0x0000000700ef7202 */ /* 0x000fe20000000f00 */
[----:B------:R-:W-:Y:S02]  /*129c0*/  FMUL.FTZ R33, R4, UR19 ;  /* 0x0000001304217c20 */ /* 0x000fe40008410000 */
[----:B------:R-:W-:Y:S01]  /*129d0*/  FADD.FTZ R4, R238, -R0 ;  /* 0x80000000ee047221 */ /* 0x000fe20000010000 */
[----:B------:R-:W-:Y:S02]  /*129e0*/  FSEL R0, R135, RZ, P1 ;  /* 0x000000ff87007208 */ /* 0x000fe40000800000 */
[----:B------:R-:W-:Y:S01]  /*129f0*/  MOV R238, R6 ;  /* 0x0000000600ee7202 */ /* 0x000fe20000000f00 */
[----:B------:R-:W-:Y:S01]  /*12a00*/  FMUL.FTZ R4, R4, UR19 ;  /* 0x0000001304047c20 */ /* 0x000fe20008410000 */
[----:B------:R-:W1:Y:S01]  /*12a10*/  MUFU.EX2 R33, R33 ;  /* 0x0000002100217308 */ /* 0x000e620000000800 */
[----:B------:R-:W-:Y:S01]  /*12a20*/  FADD.FTZ R0, R237, -R0 ;  /* 0x80000000ed007221 */ /* 0x000fe20000010000 */
[----:B------:R-:W-:-:S02]  /*12a30*/  MOV R237, R8 ;  /* 0x0000000800ed7202 */ /* 0x000fc40000000f00 */
[----:B------:R-:W-:Y:S01]  /*12a40*/  F2FP.BF16.F32.PACK_AB R8, R246, R231 ;  /* 0x000000e7f608723e */ /* 0x000fe200000010ff */
[----:B------:R-:W-:Y:S01]  /*12a50*/  FMUL.FTZ R0, R0, UR19 ;  /* 0x0000001300007c20 */ /* 0x000fe20008410000 */
[----:B------:R-:W-:Y:S02]  /*12a60*/  F2FP.BF16.F32.PACK_AB R11, R21, R237 ;  /* 0x000000ed150b723e */ /* 0x000fe400000010ff */
[----:B------:R-:W2:Y:S01]  /*12a70*/  MUFU.EX2 R34, R4 ;  /* 0x0000000400227308 */ /* 0x000ea20000000800 */
[----:B------:R-:W-:-:S07]  /*12a80*/  F2FP.BF16.F32.PACK_AB R6, R28, R223 ;  /* 0x000000df1c06723e */ /* 0x000fce00000010ff */
[----:B------:R3:W4:Y:S01]  /*12a90*/  MUFU.EX2 R35, R0 ;  /* 0x0000000000237308 */ /* 0x0007220000000800 */
        /* <DEDUP_REMOVED lines=8> */
[-C--:B--2---:R-:W-:Y:S01]  /*12b20*/  FMUL.FTZ R144, R144, R34.reuse ;  /* 0x0000002290907220 */ /* 0x084fe20000410000 */
[-C--:B------:R-:W-:Y:S01]  /*12b30*/  FMUL.FTZ R145, R145, R34.reuse ;  /* 0x0000002291917220 */ /* 0x080fe20000410000 */
[----:B------:R-:W-:Y:S01]  /*12b40*/  F2FP.BF16.F32.PACK_AB R4, R245, R229 ;  /* 0x000000e5f504723e */ /* 0x000fe200000010ff */
[-C--:B------:R-:W-:Y:S01]  /*12b50*/  FMUL.FTZ R152, R152, R34.reuse ;  /* 0x0000002298987220 */ /* 0x080fe20000410000 */
[-C--:B------:R-:W-:Y:S01]  /*12b60*/  FMUL.FTZ R153, R153, R34.reuse ;  /* 0x0000002299997220 */ /* 0x080fe20000410000 */
[C---:B------:R-:W-:Y:S01]  /*12b70*/  HMMA.16816.F32.BF16 R148, R8.reuse, R16, R148 ;  /* 0x000000100894723c */ /* 0x040fe20000041894 */
[-C--:B------:R-:W-:Y:S01]  /*12b80*/  FMUL.FTZ R160, R160, R34.reuse ;  /* 0x00000022a0a07220 */ /* 0x080fe20000410000 */
[-C--:B------:R-:W-:Y:S01]  /*12b90*/  FMUL.FTZ R161, R161, R34.reuse ;  /* 0x00000022a1a17220 */ /* 0x080fe20000410000 */
[----:B---3--:R-:W-:Y:S01]  /*12ba0*/  FFMA.FTZ R0, R38, UR19, -R25 ;  /* 0x0000001326007c23 */ /* 0x008fe20008010819 */
[-C--:B----4-:R-:W-:Y:S01]  /*12bb0*/  FMUL.FTZ R146, R146, R35.reuse ;  /* 0x0000002392927220 */ /* 0x090fe20000410000 */
[-C--:B------:R-:W-:Y:S01]  /*12bc0*/  FMUL.FTZ R147, R147, R35.reuse ;  /* 0x0000002393937220 */ /* 0x080fe20000410000 */
        /* <DEDUP_REMOVED lines=9> */
[----:B------:R-:W-:Y:S01]  /*12c60*/  FMUL.FTZ R171, R171, R35 ;  /* 0x00000023abab7220 */ /* 0x000fe20000410000 */
[C---:B------:R-:W-:Y:S01]  /*12c70*/  HMMA.16816.F32.BF16 R56, R8.reuse, R12, R164 ;  /* 0x0000000c0838723c */ /* 0x040fe200000418a4 */
[----:B------:R-:W-:Y:S01]  /*12c80*/  MOV R156, R66 ;  /* 0x00000042009c7202 */ /* 0x000fe20000000f00 */
[-C--:B------:R-:W-:Y:S01]  /*12c90*/  FMUL.FTZ R182, R182, R33.reuse ;  /* 0x00000021b6b67220 */ /* 0x080fe20000410000 */
[-C--:B------:R-:W-:Y:S01]  /*12ca0*/  FMUL.FTZ R183, R183, R33.reuse ;  /* 0x00000021b7b77220 */ /* 0x080fe20000410000 */
[-C--:B------:R-:W-:Y:S01]  /*12cb0*/  FMUL.FTZ R198, R198, R33.reuse ;  /* 0x00000021c6c67220 */ /* 0x080fe20000410000 */
[----:B------:R-:W-:Y:S01]  /*12cc0*/  FMUL.FTZ R199, R199, R33 ;  /* 0x00000021c7c77220 */ /* 0x000fe20000410000 */
[----:B------:R-:W-:Y:S01]  /*12cd0*/  FMUL.FTZ R192, R192, R34 ;  /* 0x00000022c0c07220 */ /* 0x000fe20000410000 */
[----:B------:R-:W-:Y:S01]  /*12ce0*/  MOV R164, R65 ;  /* 0x0000004100a47202 */ /* 0x000fe20000000f00 */
[--C-:B-1----:R-:W-:Y:S01]  /*12cf0*/  FFMA.FTZ R0, R216, UR19, -R2.reuse ;  /* 0x00000013d8007c23 */ /* 0x102fe20008010802 */
[----:B--2---:R-:W-:Y:S01]  /*12d00*/  F2FP.BF16.F32.PACK_AB R7, R22, R222 ;  /* 0x000000de1607723e */ /* 0x004fe200000010ff */
[----:B------:R-:W-:Y:S01]  /*12d10*/  HMMA.16816.F32.BF16 R64, R8, R14, R172 ;  /* 0x0000000e0840723c */ /* 0x000fe200000418ac */
[-C--:B------:R-:W-:Y:S01]  /*12d20*/  FMUL.FTZ R193, R193, R34.reuse ;  /* 0x00000022c1c17220 */ /* 0x080fe20000410000 */
[----:B------:R1:W-:Y:S01]  /*12d30*/  MUFU.EX2 R172, R0 ;  /* 0x0000000000ac7308 */ /* 0x0003e20000000800 */
[-C--:B------:R-:W-:Y:S01]  /*12d40*/  FMUL.FTZ R194, R194, R35.reuse ;  /* 0x00000023c2c27220 */ /* 0x080fe20000410000 */
[----:B------:R-:W-:Y:S01]  /*12d50*/  FMUL.FTZ R195, R195, R35 ;  /* 0x00000023c3c37220 */ /* 0x000fe20000410000 */
        /* <DEDUP_REMOVED lines=8> */
[----:B------:R-:W2:Y:S01]  /*12de0*/  LDSM.16.MT88.4 R16, [R228+0xc000] ;  /* 0x00c00000e410783b */ /* 0x000ea20000004200 */
[-C--:B------:R-:W-:Y:S01]  /*12df0*/  FMUL.FTZ R176, R176, R34.reuse ;  /* 0x00000022b0b07220 */ /* 0x080fe20000410000 */
[-C--:B------:R-:W-:Y:S01]  /*12e00*/  FMUL.FTZ R177, R177, R34.reuse ;  /* 0x00000022b1b17220 */ /* 0x080fe20000410000 */
[-C--:B------:R-:W-:Y:S01]  /*12e10*/  FMUL.FTZ R178, R178, R35.reuse ;  /* 0x00000023b2b27220 */ /* 0x080fe20000410000 */
[----:B------:R-:W-:Y:S01]  /*12e20*/  FMUL.FTZ R179, R179, R35 ;  /* 0x00000023b3b37220 */ /* 0x000fe20000410000 */
[C---:B------:R-:W-:Y:S01]  /*12e30*/  HMMA.16816.F32.BF16 R160, R4.reuse, R12, R160 ;  /* 0x0000000c04a0723c */ /* 0x040fe200000418a0 */
[--C-:B-1----:R-:W-:Y:S01]  /*12e40*/  FFMA.FTZ R0, R211, UR19, -R2.reuse ;  /* 0x00000013d3007c23 */ /* 0x102fe20008010802 */
[----:B------:R-:W-:Y:S01]  /*12e50*/  FMUL.FTZ R190, R190, R33 ;  /* 0x00000021bebe7220 */ /* 0x000fe20000410000 */
[-C--:B------:R-:W-:Y:S01]  /*12e60*/  FMUL.FTZ R184, R184, R34.reuse ;  /* 0x00000022b8b87220 */ /* 0x080fe20000410000 */
[----:B------:R-:W-:Y:S01]  /*12e70*/  FMUL.FTZ R185, R185, R34 ;  /* 0x00000022b9b97220 */ /* 0x000fe20000410000 */
[-C--:B------:R-:W-:Y:S01]  /*12e80*/  FMUL.FTZ R186, R186, R35.reuse ;  /* 0x00000023baba7220 */ /* 0x080fe20000410000 */
[----:B------:R-:W-:Y:S01]  /*12e90*/  HMMA.16816.F32.BF16 R168, R4, R14, R168 ;  /* 0x0000000e04a8723c */ /* 0x000fe200000418a8 */
[----:B------:R-:W1:Y:S01]  /*12ea0*/  LDSM.16.MT88.4 R12, [R227+0xc000] ;  /* 0x00c00000e30c783b */ /* 0x000e620000004200 */
[----:B------:R-:W-:Y:S01]  /*12eb0*/  FMUL.FTZ R187, R187, R35 ;  /* 0x00000023bbbb7220 */ /* 0x000fe20000410000 */
[----:B------:R-:W-:Y:S01]  /*12ec0*/  FMUL.FTZ R191, R191, R33 ;  /* 0x00000021bfbf7220 */ /* 0x000fe20000410000 */
[----:B------:R-:W-:Y:S01]  /*12ed0*/  MOV R157, R28 ;  /* 0x0000001c009d7202 */ /* 0x000fe20000000f00 */
        /* <DEDUP_REMOVED lines=12> */
[----:B------:R-:W-:Y:S01]  /*12fa0*/  LDSM.16.MT88.4 R28, [R228+0xe000] ;  /* 0x00e00000e41c783b */ /* 0x000fe20000004200 */
[----:B------:R-:W-:Y:S01]  /*12fb0*/  MOV R175, R20 ;  /* 0x0000001400af7202 */ /* 0x000fe20000000f00 */
[-C--:B------:R-:W-:Y:S01]  /*12fc0*/  FMUL.FTZ R126, R126, R35.reuse ;  /* 0x000000237e7e7220 */ /* 0x080fe20000410000 */
[----:B------:R-:W-:Y:S01]  /*12fd0*/  FMUL.FTZ R127, R127, R35 ;  /* 0x000000237f7f7220 */ /* 0x000fe20000410000 */
[----:B------:R-:W3:Y:S01]  /*12fe0*/  LDSM.16.MT88.4 R20, [R226+0xe000] ;  /* 0x00e00000e214783b */ /* 0x000ee20000004200 */
[-C--:B------:R-:W-:Y:S01]  /*12ff0*/  FMUL.FTZ R118, R118, R33.reuse ;  /* 0x0000002176767220 */ /* 0x080fe20000410000 */
[-C--:B------:R-:W-:Y:S01]  /*13000*/  FMUL.FTZ R119, R119, R33.reuse ;  /* 0x0000002177777220 */ /* 0x080fe20000410000 */
[-C--:B------:R-:W-:Y:S01]  /*13010*/  FMUL.FTZ R130, R130, R33.reuse ;  /* 0x0000002182827220 */ /* 0x080fe20000410000 */
[----:B------:R-:W-:Y:S01]  /*13020*/  FMUL.FTZ R131, R131, R33 ;  /* 0x0000002183837220 */ /* 0x000fe20000410000 */
[----:B------:R-:W-:Y:S01]  /*13030*/  MOV R211, R159 ;  /* 0x0000009f00d37202 */ /* 0x000fe20000000f00 */
        /* <DEDUP_REMOVED lines=8> */
[----:B------:R-:W-:Y:S01]  /*130c0*/  HMMA.16816.F32.BF16 R176, R4, R16, R176 ;  /* 0x0000001004b0723c */ /* 0x000fe200000418b0 */
[-C--:B------:R-:W-:Y:S01]  /*130d0*/  FMUL.FTZ R78, R78, R35.reuse ;  /* 0x000000234e4e7220 */ /* 0x080fe20000410000 */
[----:B------:R-:W-:Y:S01]  /*130e0*/  FMUL.FTZ R79, R79, R35 ;  /* 0x000000234f4f7220 */ /* 0x000fe20000410000 */
[-C--:B------:R-:W-:Y:S01]  /*130f0*/  FMUL.FTZ R70, R70, R33.reuse ;  /* 0x0000002146467220 */ /* 0x080fe20000410000 */
[-C--:B------:R-:W-:Y:S01]  /*13100*/  FMUL.FTZ R71, R71, R33.reuse ;  /* 0x0000002147477220 */ /* 0x080fe20000410000 */
[-C--:B------:R-:W-:Y:S01]  /*13110*/  FMUL.FTZ R82, R82, R33.reuse ;  /* 0x0000002152527220 */ /* 0x080fe20000410000 */
[-C--:B-1----:R-:W-:Y:S01]  /*13120*/  HMMA.16816.F32.BF16 R196, R8, R12.reuse, R196 ;  /* 0x0000000c08c4723c */ /* 0x082fe200000418c4 */
[----:B------:R-:W-:Y:S01]  /*13130*/  FMUL.FTZ R83, R83, R33 ;  /* 0x0000002153537220 */ /* 0x000fe20000410000 */
[----:B------:R-:W-:Y:S01]  /*13140*/  MOV R159, R246 ;  /* 0x000000f6009f7202 */ /* 0x000fe20000000f00 */
[-C--:B------:R-:W-:Y:S01]  /*13150*/  FMUL.FTZ R88, R88, R34.reuse ;  /* 0x0000002258587220 */ /* 0x080fe20000410000 */
[-C--:B------:R-:W-:Y:S01]  /*13160*/  FMUL.FTZ R89, R89, R34.reuse ;  /* 0x0000002259597220 */ /* 0x080fe20000410000 */
[-C--:B------:R-:W-:Y:S01]  /*13170*/  FMUL.FTZ R90, R90, R35.reuse ;  /* 0x000000235a5a7220 */ /* 0x080fe20000410000 */
[--C-:B--2---:R-:W-:Y:S01]  /*13180*/  FFMA.FTZ R0, R210, UR19, -R2.reuse ;  /* 0x00000013d2007c23 */ /* 0x104fe20008010802 */
[C---:B------:R-:W-:Y:S01]  /*13190*/  HMMA.16816.F32.BF16 R192, R4.reuse, R12, R192 ;  /* 0x0000000c04c0723c */ /* 0x040fe200000418c0 */
[-C--:B------:R-:W-:Y:S01]  /*131a0*/  FMUL.FTZ R91, R91, R35.reuse ;  /* 0x000000235b5b7220 */ /* 0x080fe20000410000 */
[-C--:B------:R-:W-:Y:S01]  /*131b0*/  FMUL.FTZ R92, R92, R34.reuse ;  /* 0x000000225c5c7220 */ /* 0x080fe20000410000 */
[----:B------:R1:W-:Y:S01]  /*131c0*/  MUFU.EX2 R182, R0 ;  /* 0x0000000000b67308 */ /* 0x0003e20000000800 */
[-C--:B------:R-:W-:Y:S01]  /*131d0*/  FMUL.FTZ R93, R93, R34.reuse ;  /* 0x000000225d5d7220 */ /* 0x080fe20000410000 */
[-C--:B------:R-:W-:Y:S01]  /*131e0*/  FMUL.FTZ R104, R104, R34.reuse ;  /* 0x0000002268687220 */ /* 0x080fe20000410000 */
[-C--:B------:R-:W-:Y:S01]  /*131f0*/  HMMA.16816.F32.BF16 R200, R4, R14.reuse, R200 ;  /* 0x0000000e04c8723c */ /* 0x080fe200000418c8 */
[-C--:B------:R-:W-:Y:S01]  /*13200*/  FMUL.FTZ R94, R94, R35.reuse ;  /* 0x000000235e5e7220 */ /* 0x080fe20000410000 */
[-C--:B------:R-:W-:Y:S01]  /*13210*/  FMUL.FTZ R95, R95, R35.reuse ;  /* 0x000000235f5f7220 */ /* 0x080fe20000410000 */
[-C--:B------:R-:W-:Y:S01]  /*13220*/  FMUL.FTZ R105, R105, R34.reuse ;  /* 0x0000002269697220 */ /* 0x080fe20000410000 */
[-C--:B------:R-:W-:Y:S01]  /*13230*/  FMUL.FTZ R108, R108, R34.reuse ;  /* 0x000000226c6c7220 */ /* 0x080fe20000410000 */
[----:B------:R-:W-:Y:S01]  /*13240*/  FMUL.FTZ R109, R109, R34 ;  /* 0x000000226d6d7220 */ /* 0x000fe20000410000 */
[----:B------:R-:W-:Y:S01]  /*13250*/  HMMA.16816.F32.BF16 R204, R8, R14, R204 ;  /* 0x0000000e08cc723c */ /* 0x000fe200000418cc */
[----:B------:R-:W2:Y:S01]  /*13260*/  LDSM.16.MT88.4 R12, [R227+0xe000] ;  /* 0x00e00000e30c783b */ /* 0x000ea20000004200 */
[-C--:B------:R-:W-:Y:S01]  /*13270*/  FMUL.FTZ R106, R106, R35.reuse ;  /* 0x000000236a6a7220 */ /* 0x080fe20000410000 */
[-C--:B------:R-:W-:Y:S01]  /*13280*/  FMUL.FTZ R107, R107, R35.reuse ;  /* 0x000000236b6b7220 */ /* 0x080fe20000410000 */
[-C--:B------:R-:W-:Y:S01]  /*13290*/  FMUL.FTZ R110, R110, R35.reuse ;  /* 0x000000236e6e7220 */ /* 0x080fe20000410000 */
[----:B------:R-:W-:Y:S01]  /*132a0*/  FMUL.FTZ R111, R111, R35 ;  /* 0x000000236f6f7220 */ /* 0x000fe20000410000 */
[-C--:B------:R-:W-:Y:S01]  /*132b0*/  HMMA.16816.F32.BF16 R184, R4, R18.reuse, R184 ;  /* 0x0000001204b8723c */ /* 0x080fe200000418b8 */
[-C--:B------:R-:W-:Y:S01]  /*132c0*/  FMUL.FTZ R86, R86, R33.reuse ;  /* 0x0000002156567220 */ /* 0x080fe20000410000 */
[----:B-1----:R-:W-:Y:S01]  /*132d0*/  FFMA.FTZ R0, R143, UR19, -R2 ;  /* 0x000000138f007c23 */ /* 0x002fe20008010802 */
[-C--:B------:R-:W-:Y:S01]  /*132e0*/  FMUL.FTZ R87, R87, R33.reuse ;  /* 0x0000002157577220 */ /* 0x080fe20000410000 */
[-C--:B------:R-:W-:Y:S01]  /*132f0*/  FMUL.FTZ R98, R98, R33.reuse ;  /* 0x0000002162627220 */ /* 0x080fe20000410000 */
[-C--:B------:R-:W-:Y:S01]  /*13300*/  FMUL.FTZ R99, R99, R33.reuse ;  /* 0x0000002163637220 */ /* 0x080fe20000410000 */
[----:B------:R1:W-:Y:S01]  /*13310*/  MUFU.EX2 R165, R0 ;  /* 0x0000000000a57308 */ /* 0x0003e20000000800 */
[----:B------:R-:W-:Y:S01]  /*13320*/  HMMA.16816.F32.BF16 R188, R8, R18, R188 ;  /* 0x0000001208bc723c */ /* 0x000fe200000418bc */
[----:B------:R-:W4:Y:S01]  /*13330*/  LDSM.16.MT88.4 R16, [R225+0xe000] ;  /* 0x00e00000e110783b */ /* 0x000f220000004200 */
[-C--:B------:R-:W-:Y:S01]  /*13340*/  FMUL.FTZ R102, R102, R33.reuse ;  /* 0x0000002166667220 */ /* 0x080fe20000410000 */
[-C--:B------:R-:W-:Y:S01]  /*13350*/  FMUL.FTZ R103, R103, R33.reuse ;  /* 0x0000002167677220 */ /* 0x080fe20000410000 */
[-C--:B------:R-:W-:Y:S01]  /*13360*/  FMUL.FTZ R114, R114, R33.reuse ;  /* 0x0000002172727220 */ /* 0x080fe20000410000 */
[----:B------:R-:W-:Y:S01]  /*13370*/  FMUL.FTZ R115, R115, R33 ;  /* 0x0000002173737220 */ /* 0x000fe20000410000 */
[----:B---3--:R-:W-:Y:S01]  /*13380*/  HMMA.16816.F32.BF16 R88, R4, R20, R88 ;  /* 0x000000140458723c */ /* 0x008fe20000041858 */
[----:B------:R-:W-:-:S02]  /*13390*/  MOV R210, R238 ;  /* 0x000000ee00d27202 */ /* 0x000fc40000000f00 */
[----:B------:R-:W-:-:S03]  /*133a0*/  MOV R238, R142 ;  /* 0x0000008e00ee7202 */ /* 0x000fc60000000f00 */
[----:B------:R-:W-:Y:S01]  /*133b0*/  HMMA.16816.F32.BF16 R92, R4, R22, R92 ;  /* 0x00000016045c723c */ /* 0x000fe2000004185c */
[----:B-1----:R-:W-:-:S05]  /*133c0*/  FFMA.FTZ R0, R141, UR19, -R24 ;  /* 0x000000138d007c23 */ /* 0x002fca0008010818 */
[C---:B------:R-:W-:Y:S01]  /*133d0*/  HMMA.16816.F32.BF16 R104, R4.reuse, R28, R104 ;  /* 0x0000001c0468723c */ /* 0x040fe20000041868 */
[----:B------:R1:W3:Y:S05]  /*133e0*/  MUFU.EX2 R173, R0 ;  /* 0x0000000000ad7308 */ /* 0x0002ea0000000800 */
[C---:B------:R-:W-:Y:S06]  /*133f0*/  HMMA.16816.F32.BF16 R108, R4.reuse, R30, R108 ;  /* 0x0000001e046c723c */ /* 0x040fec000004186c */
[C---:B--2---:R-:W-:Y:S06]  /*13400*/  HMMA.16816.F32.BF16 R120, R4.reuse, R12, R120 ;  /* 0x0000000c0478723c */ /* 0x044fec0000041878 */
[----:B------:R-:W-:Y:S01]  /*13410*/  HMMA.16816.F32.BF16 R124, R4, R14, R124 ;  /* 0x0000000e047c723c */ /* 0x000fe2000004187c */
[----:B-1----:R-:W-:-:S04]  /*13420*/  FFMA.FTZ R0, R140, UR19, -R24 ;  /* 0x000000138c007c23 */ /* 0x002fc80008010818 */
[----:B------:R1:W2:Y:S01]  /*13430*/  MUFU.EX2 R181, R0 ;  /* 0x0000000000b57308 */ /* 0x0002a20000000800 */
[C---:B------:R-:W-:Y:S06]  /*13440*/  HMMA.16816.F32.BF16 R116, R8.reuse, R12, R116 ;  /* 0x0000000c0874723c */ /* 0x040fec0000041874 */
[----:B------:R-:W-:Y:S01]  /*13450*/  HMMA.16816.F32.BF16 R128, R8, R14, R128 ;  /* 0x0000000e0880723c */ /* 0x000fe20000041880 */
[----:B------:R-:W2:Y:S05]  /*13460*/  LDSM.16.MT88.4 R12, [R225+0xc800] ;  /* 0x00c80000e10c783b */ /* 0x000eaa0000004200 */
[----:B----4-:R-:W-:Y:S01]  /*13470*/  HMMA.16816.F32.BF16 R72, R4, R16, R72 ;  /* 0x000000100448723c */ /* 0x010fe20000041848 */
[----:B-1----:R-:W-:Y:S01]  /*13480*/  FFMA.FTZ R0, R139, UR19, -R24 ;  /* 0x000000138b007c23 */ /* 0x002fe20008010818 */
[----:B------:R-:W-:-:S04]  /*13490*/  MOV R139, R239 ;  /* 0x000000ef008b7202 */ /* 0x000fc80000000f00 */
[----:B------:R-:W-:Y:S01]  /*134a0*/  HMMA.16816.F32.BF16 R76, R4, R18, R76 ;  /* 0x00000012044c723c */ /* 0x000fe2000004184c */
[----:B------:R-:W-:Y:S01]  /*134b0*/  MOV R239, R242 ;  /* 0x000000f200ef7202 */ /* 0x000fe20000000f00 */
[----:B------:R1:W-:Y:S04]  /*134c0*/  MUFU.EX2 R183, R0 ;  /* 0x0000000000b77308 */ /* 0x0003e80000000800 */
[C---:B------:R-:W-:Y:S06]  /*134d0*/  HMMA.16816.F32.BF16 R36, R8.reuse, R16, R68 ;  /* 0x000000100824723c */ /* 0x040fec0000041844 */
[C---:B------:R-:W-:Y:S01]  /*134e0*/  HMMA.16816.F32.BF16 R80, R8.reuse, R18, R80 ;  /* 0x000000120850723c */ /* 0x040fe20000041850 */
[----:B------:R-:W4:Y:S05]  /*134f0*/  LDSM.16.MT88.4 R16, [R228+0xc800] ;  /* 0x00c80000e410783b */ /* 0x000f2a0000004200 */
[----:B------:R-:W-:Y:S01]  /*13500*/  HMMA.16816.F32.BF16 R84, R8, R20, R84 ;  /* 0x000000140854723c */ /* 0x000fe20000041854 */
[----:B-1----:R-:W-:Y:S01]  /*13510*/  FFMA.FTZ R0, R134, UR19, -R24 ;  /* 0x0000001386007c23 */ /* 0x002fe20008010818 */
[----:B------:R-:W-:-:S03]  /*13520*/  MOV R134, R243 ;  /* 0x000000f300867202 */ /* 0x000fc60000000f00 */
[----:B------:R1:W2:Y:S01]  /*13530*/  MUFU.EX2 R166, R0 ;  /* 0x0000000000a67308 */ /* 0x0002a20000000800 */
[C---:B------:R-:W-:Y:S01]  /*13540*/  HMMA.16816.F32.BF16 R96, R8.reuse, R22, R96 ;  /* 0x000000160860723c */ /* 0x040fe20000041860 */
[----:B------:R-:W4:Y:S05]  /*13550*/  LDSM.16.MT88.4 R20, [R226+0xc800] ;  /* 0x00c80000e214783b */ /* 0x000f2a0000004200 */
[C---:B------:R-:W-:Y:S06]  /*13560*/  HMMA.16816.F32.BF16 R100, R8.reuse, R28, R100 ;  /* 0x0000001c0864723c */ /* 0x040fec0000041864 */
[----:B------:R-:W-:Y:S01]  /*13570*/  HMMA.16816.F32.BF16 R112, R8, R30, R112 ;  /* 0x0000001e0870723c */ /* 0x000fe20000041870 */
[----:B------:R-:W4:Y:S01]  /*13580*/  LDSM.16.MT88.4 R28, [R225+0xe800] ;  /* 0x00e80000e11c783b */ /* 0x000f220000004200 */
[----:B-1----:R-:W-:Y:S01]  /*13590*/  FFMA.FTZ R0, R132, UR19, -R3 ;  /* 0x0000001384007c23 */ /* 0x002fe20008010803 */
[----:B---3--:R-:W-:-:S02]  /*135a0*/  MOV R132, R173 ;  /* 0x000000ad00847202 */ /* 0x008fc40000000f00 */
[----:B------:R-:W-:Y:S01]  /*135b0*/  MOV R173, R167 ;  /* 0x000000a700ad7202 */ /* 0x000fe20000000f00 */
[----:B------:R1:W-:Y:S01]  /*135c0*/  MUFU.EX2 R247, R0 ;  /* 0x0000000000f77308 */ /* 0x0003e20000000800 */
[----:B--2---:R-:W-:Y:S02]  /*135d0*/  F2FP.BF16.F32.PACK_AB R9, R181, R132 ;  /* 0x00000084b509723e */ /* 0x004fe400000010ff */
[----:B------:R-:W-:Y:S02]  /*135e0*/  F2FP.BF16.F32.PACK_AB R10, R165, R182 ;  /* 0x000000b6a50a723e */ /* 0x000fe400000010ff */
[----:B------:R-:W-:Y:S01]  /*135f0*/  F2FP.BF16.F32.PACK_AB R11, R166, R183 ;  /* 0x000000b7a60b723e */ /* 0x000fe200000010ff */
[----:B-1----:R-:W-:Y:S01]  /*13600*/  FFMA.FTZ R0, R49, UR19, -R3 ;  /* 0x0000001331007c23 */ /* 0x002fe20008010803 */
[----:B------:R-:W-:Y:S02]  /*13610*/  MOV R49, R172 ;  /* 0x000000ac00317202 */ /* 0x000fe40000000f00 */
[----:B------:R-:W-:Y:S01]  /*13620*/  MOV R172, R156 ;  /* 0x0000009c00ac7202 */ /* 0x000fe20000000f00 */
[----:B------:R1:W2:Y:S01]  /*13630*/  MUFU.EX2 R252, R0 ;  /* 0x0000000000fc7308 */ /* 0x0002a20000000800 */
[----:B------:R-:W-:-:S02]  /*13640*/  MOV R156, R158 ;  /* 0x0000009e009c7202 */ /* 0x000fc40000000f00 */
[----:B------:R-:W-:Y:S02]  /*13650*/  MOV R158, R245 ;  /* 0x000000f5009e7202 */ /* 0x000fe40000000f00 */
[----:B------:R-:W-:-:S07]  /*13660*/  F2FP.BF16.F32.PACK_AB R8, R180, R49 ;  /* 0x00000031b408723e */ /* 0x000fce00000010ff */
[----:B------:R-:W-:Y:S01]  /*13670*/  HMMA.16816.F32.BF16 R148, R8, R12, R148 ;  /* 0x0000000c0894723c */ /* 0x000fe20000041894 */
[----:B-1----:R-:W-:Y:S01]  /*13680*/  FFMA.FTZ R0, R47, UR19, -R3 ;  /* 0x000000132f007c23 */ /* 0x002fe20008010803 */
[----:B--2---:R-:W-:-:S04]  /*13690*/  F2FP.BF16.F32.PACK_AB R4, R252, R247 ;  /* 0x000000f7fc04723e */ /* 0x004fc800000010ff */
[C---:B------:R-:W-:Y:S01]  /*136a0*/  HMMA.16816.F32.BF16 R52, R8.reuse, R14, R52 ;  /* 0x0000000e0834723c */ /* 0x040fe20000041834 */
[----:B------:R-:W-:Y:S01]  /*136b0*/  MOV R47, R210 ;  /* 0x000000d2002f7202 */ /* 0x000fe20000000f00 */
[----:B------:R1:W-:Y:S04]  /*136c0*/  MUFU.EX2 R164, R0 ;  /* 0x0000000000a47308 */ /* 0x0003e80000000800 */
[----:B----4-:R-:W-:Y:S01]  /*136d0*/  HMMA.16816.F32.BF16 R60, R8, R16, R60 ;  /* 0x00000010083c723c */ /* 0x010fe2000004183c */
[----:B------:R-:W-:-:S05]  /*136e0*/  FFMA.FTZ R47, R47, UR19, -R2 ;  /* 0x000000132f2f7c23 */ /* 0x000fca0008010802 */
[C---:B------:R-:W-:Y:S06]  /*136f0*/  HMMA.16816.F32.BF16 R68, R8.reuse, R18, R188 ;  /* 0x000000120844723c */ /* 0x040fec00000418bc */
[C---:B------:R-:W-:Y:S01]  /*13700*/  HMMA.16816.F32.BF16 R56, R8.reuse, R20, R56 ;  /* 0x000000140838723c */ /* 0x040fe20000041838 */
[----:B-1----:R-:W-:Y:S01]  /*13710*/  FFMA.FTZ R0, R48, UR19, -R3 ;  /* 0x0000001330007c23 */ /* 0x002fe20008010803 */
[----:B------:R-:W-:Y:S02]  /*13720*/  MOV R191, R172 ;  /* 0x000000ac00bf7202 */ /* 0x000fe40000000f00 */
[----:B------:R-:W-:Y:S01]  /*13730*/  MOV R172, R222 ;  /* 0x000000de00ac7202 */ /* 0x000fe20000000f00 */
[----:B------:R1:W2:Y:S01]  /*13740*/  MUFU.EX2 R167, R0 ;  /* 0x0000000000a77308 */ /* 0x0002a20000000800 */
[----:B------:R-:W-:Y:S01]  /*13750*/  MOV R48, R139 ;  /* 0x0000008b00307202 */ /* 0x000fe20000000f00 */
[----:B------:R-:W-:Y:S01]  /*13760*/  HMMA.16816.F32.BF16 R64, R8, R22, R64 ;  /* 0x000000160840723c */ /* 0x000fe20000041840 */
[----:B------:R-:W-:-:S02]  /*13770*/  MOV R139, R211 ;  /* 0x000000d3008b7202 */ /* 0x000fc40000000f00 */
[----:B------:R-:W-:Y:S01]  /*13780*/  MOV R188, R156 ;  /* 0x0000009c00bc7202 */ /* 0x000fe20000000f00 */
[----:B------:R-:W-:Y:S01]  /*13790*/  FFMA.FTZ R48, R48, UR19, -R2 ;  /* 0x0000001330307c23 */ /* 0x000fe20008010802 */
[----:B------:R-:W-:Y:S01]  /*137a0*/  MOV R156, R157 ;  /* 0x0000009d009c7202 */ /* 0x000fe20000000f00 */
[C---:B------:R-:W-:Y:S01]  /*137b0*/  HMMA.16816.F32.BF16 R140, R8.reuse, R28, R36 ;  /* 0x0000001c088c723c */ /* 0x040fe20000041824 */
[----:B------:R-:W-:Y:S02]  /*137c0*/  MOV R157, R158 ;  /* 0x0000009e009d7202 */ /* 0x000fe40000000f00 */
[----:B------:R-:W-:Y:S01]  /*137d0*/  MOV R158, R40 ;  /* 0x00000028009e7202 */ /* 0x000fe20000000f00 */
[----:B------:R-:W-:Y:S01]  /*137e0*/  FFMA.FTZ R40, R244, UR19, -R24 ;  /* 0x00000013f4287c23 */ /* 0x000fe20008010818 */
[----:B------:R-:W-:Y:S01]  /*137f0*/  MOV R244, R182 ;  /* 0x000000b600f47202 */ /* 0x000fe20000000f00 */
[----:B------:R-:W-:Y:S01]  /*13800*/  HMMA.16816.F32.BF16 R80, R8, R30, R80 ;  /* 0x0000001e0850723c */ /* 0x000fe20000041850 */
[--C-:B------:R-:W-:Y:S01]  /*13810*/  FFMA.FTZ R39, R213, UR19, -R3.reuse ;  /* 0x00000013d5277c23 */ /* 0x100fe20008010803 */
[----:B------:R-:W-:Y:S01]  /*13820*/  FFMA.FTZ R37, R208, UR19, -R3 ;  /* 0x00000013d0257c23 */ /* 0x000fe20008010803 */
[----:B-1----:R-:W-:Y:S01]  /*13830*/  FFMA.FTZ R0, R133, UR19, -R25 ;  /* 0x0000001385007c23 */ /* 0x002fe20008010819 */
[----:B--2---:R-:W-:Y:S01]  /*13840*/  F2FP.BF16.F32.PACK_AB R6, R167, R164 ;  /* 0x000000a4a706723e */ /* 0x004fe200000010ff */
[----:B------:R-:W-:Y:S01]  /*13850*/  FFMA.FTZ R36, R27, UR19, -R3 ;  /* 0x000000131b247c23 */ /* 0x000fe20008010803 */
[----:B------:R-:W-:Y:S01]  /*13860*/  MOV R133, R173 ;  /* 0x000000ad00857202 */ /* 0x000fe20000000f00 */
[----:B------:R1:W-:Y:S01]  /*13870*/  MUFU.EX2 R242, R0 ;  /* 0x0000000000f27308 */ /* 0x0003e20000000800 */
[----:B------:R-:W-:Y:S01]  /*13880*/  MOV R173, R223 ;  /* 0x000000df00ad7202 */ /* 0x000fe20000000f00 */
[----:B------:R-:W-:Y:S01]  /*13890*/  FFMA.FTZ R38, R212, UR19, -R25 ;  /* 0x00000013d4267c23 */ /* 0x000fe20008010819 */
[----:B------:R-:W-:-:S02]  /*138a0*/  MOV R190, R133 ;  /* 0x0000008500be7202 */ /* 0x000fc40000000f00 */
[----:B------:R-:W-:Y:S02]  /*138b0*/  MOV R208, R180 ;  /* 0x000000b400d07202 */ /* 0x000fe40000000f00 */
[----:B------:R-:W-:Y:S01]  /*138c0*/  MOV R213, R181 ;  /* 0x000000b500d57202 */ /* 0x000fe20000000f00 */
[----:B-1----:R-:W-:Y:S01]  /*138d0*/  FFMA.FTZ R0, R51, UR19, -R25 ;  /* 0x0000001333007c23 */ /* 0x002fe20008010819 */
[----:B------:R-:W-:Y:S01]  /*138e0*/  MOV R51, R221 ;  /* 0x000000dd00337202 */ /* 0x000fe20000000f00 */
[----:B------:R-:W-:Y:S01]  /*138f0*/  MUFU.EX2 R44, R44 ;  /* 0x0000002c002c7308 */ /* 0x000fe20000000800 */
[----:B------:R-:W-:-:S07]  /*13900*/  MOV R212, R158 ;  /* 0x0000009e00d47202 */ /* 0x000fce0000000f00 */
[----:B------:R1:W2:Y:S02]  /*13910*/  MUFU.EX2 R243, R0 ;  /* 0x0000000000f37308 */ /* 0x0002a40000000800 */
[----:B-1----:R-:W-:Y:S01]  /*13920*/  FFMA.FTZ R0, R50, UR19, -R25 ;  /* 0x0000001332007c23 */ /* 0x002fe20008010819 */
[----:B--2---:R-:W-:Y:S02]  /*13930*/  F2FP.BF16.F32.PACK_AB R5, R243, R242 ;  /* 0x000000f2f305723e */ /* 0x004fe400000010ff */
[----:B------:R-:W-:-:S03]  /*13940*/  MOV R50, R174 ;  /* 0x000000ae00327202 */ /* 0x000fc60000000f00 */
[----:B------:R1:W-:Y:S01]  /*13950*/  MUFU.EX2 R245, R0 ;  /* 0x0000000000f57308 */ /* 0x0003e20000000800 */
[----:B------:R-:W-:Y:S01]  /*13960*/  MOV R174, R237 ;  /* 0x000000ed00ae7202 */ /* 0x000fe20000000f00 */
[----:B-1----:R-:W-:Y:S01]  /*13970*/  FFMA.FTZ R0, R45, UR19, -R25 ;  /* 0x000000132d007c23 */ /* 0x002fe20008010819 */
[----:B------:R-:W-:Y:S01]  /*13980*/  FFMA.FTZ R45, R249, UR19, -R2 ;  /* 0x00000013f92d7c23 */ /* 0x000fe20008010802 */
[----:B------:R-:W-:-:S04]  /*13990*/  MOV R249, R164 ;  /* 0x000000a400f97202 */ /* 0x000fc80000000f00 */
[----:B------:R-:W1:Y:S02]  /*139a0*/  MUFU.EX2 R246, R0 ;  /* 0x0000000000f67308 */ /* 0x000e640000000800 */
[----:B-1----:R-:W-:Y:S01]  /*139b0*/  F2FP.BF16.F32.PACK_AB R7, R246, R245 ;  /* 0x000000f5f607723e */ /* 0x002fe200000010ff */
[----:B------:R-:W-:-:S05]  /*139c0*/  FFMA.FTZ R0, R238, UR19, -R2 ;  /* 0x00000013ee007c23 */ /* 0x000fca0008010802 */
[----:B------:R1:W-:Y:S01]  /*139d0*/  MUFU.EX2 R238, R0 ;  /* 0x0000000000ee7308 */ /* 0x0003e20000000800 */
[C---:B------:R-:W-:Y:S06]  /*139e0*/  HMMA.16816.F32.BF16 R144, R4.reuse, R12, R144 ;  /* 0x0000000c0490723c */ /* 0x040fec0000041890 */
[C---:B------:R-:W-:Y:S01]  /*139f0*/  HMMA.16816.F32.BF16 R152, R4.reuse, R14, R152 ;  /* 0x0000000e0498723c */ /* 0x040fe20000041898 */
[----:B------:R-:W2:Y:S05]  /*13a00*/  LDSM.16.MT88.4 R12, [R227+0xc800] ;  /* 0x00c80000e30c783b */ /* 0x000eaa0000004200 */
[----:B------:R-:W-:Y:S01]  /*13a10*/  HMMA.16816.F32.BF16 R176, R4, R16, R176 ;  /* 0x0000001004b0723c */ /* 0x000fe200000418b0 */
[----:B-1----:R-:W-:-:S05]  /*13a20*/  FFMA.FTZ R0, R239, UR19, -R2 ;  /* 0x00000013ef007c23 */ /* 0x002fca0008010802 */
[C---:B------:R-:W-:Y:S01]  /*13a30*/  HMMA.16816.F32.BF16 R184, R4.reuse, R18, R184 ;  /* 0x0000001204b8723c */ /* 0x040fe200000418b8 */
[----:B------:R1:W3:Y:S01]  /*13a40*/  MUFU.EX2 R239, R0 ;  /* 0x0000000000ef7308 */ /* 0x0002e20000000800 */
[----:B------:R-:W4:Y:S04]  /*13a50*/  LDSM.16.MT88.4 R16, [R228+0xe800] ;  /* 0x00e80000e410783b */ /* 0x000f280000004200 */
[C---:B------:R-:W-:Y:S06]  /*13a60*/  HMMA.16816.F32.BF16 R160, R4.reuse, R20, R160 ;  /* 0x0000001404a0723c */ /* 0x040fec00000418a0 */
[----:B------:R-:W-:Y:S01]  /*13a70*/  HMMA.16816.F32.BF16 R168, R4, R22, R168 ;  /* 0x0000001604a8723c */ /* 0x000fe200000418a8 */
[----:B------:R-:W3:Y:S01]  /*13a80*/  LDSM.16.MT88.4 R20, [R226+0xe800] ;  /* 0x00e80000e214783b */ /* 0x000ee20000004200 */
[----:B-1----:R-:W-:-:S04]  /*13a90*/  FFMA.FTZ R0, R240, UR19, -R2 ;  /* 0x00000013f0007c23 */ /* 0x002fc80008010802 */
[C---:B------:R-:W-:Y:S01]  /*13aa0*/  HMMA.16816.F32.BF16 R72, R4.reuse, R28, R72 ;  /* 0x0000001c0448723c */ /* 0x040fe20000041848 */
[----:B------:R1:W-:Y:S05]  /*13ab0*/  MUFU.EX2 R240, R0 ;  /* 0x0000000000f07308 */ /* 0x0003ea0000000800 */
[----:B------:R-:W-:Y:S01]  /*13ac0*/  HMMA.16816.F32.BF16 R76, R4, R30, R76 ;  /* 0x0000001e044c723c */ /* 0x000fe2000004184c */
[----:B------:R-:W-:Y:S05]  /*13ad0*/  LDSM.16.MT88.4 R28, [R227+0xf000] ;  /* 0x00f00000e31c783b */ /* 0x000fea0000004200 */
[-C--:B--2---:R-:W-:Y:S06]  /*13ae0*/  HMMA.16816.F32.BF16 R196, R8, R12.reuse, R196 ;  /* 0x0000000c08c4723c */ /* 0x084fec00000418c4 */
[----:B------:R-:W-:Y:S01]  /*13af0*/  HMMA.16816.F32.BF16 R192, R4, R12, R192 ;  /* 0x0000000c04c0723c */ /* 0x000fe200000418c0 */
[----:B-1----:R-:W-:-:S04]  /*13b00*/  FFMA.FTZ R0, R241, UR19, -R2 ;  /* 0x00000013f1007c23 */ /* 0x002fc80008010802 */
[----:B------:R1:W-:Y:S01]  /*13b10*/  MUFU.EX2 R241, R0 ;  /* 0x0000000000f17308 */ /* 0x0003e20000000800 */
[-C--:B------:R-:W-:Y:S06]  /*13b20*/  HMMA.16816.F32.BF16 R200, R4, R14.reuse, R200 ;  /* 0x0000000e04c8723c */ /* 0x080fec00000418c8 */
[----:B------:R-:W-:Y:S01]  /*13b30*/  HMMA.16816.F32.BF16 R204, R8, R14, R204 ;  /* 0x0000000e08cc723c */ /* 0x000fe200000418cc */
[----:B------:R-:W2:Y:S05]  /*13b40*/  LDSM.16.MT88.4 R12, [R227+0xe800] ;  /* 0x00e80000e30c783b */ /* 0x000eaa0000004200 */
[----:B----4-:R-:W-:Y:S01]  /*13b50*/  HMMA.16816.F32.BF16 R104, R4, R16, R104 ;  /* 0x000000100468723c */ /* 0x010fe20000041868 */
[----:B-1----:R-:W-:Y:S01]  /*13b60*/  FFMA.FTZ R0, R134, UR19, -R24 ;  /* 0x0000001386007c23 */ /* 0x002fe20008010818 */
[----:B------:R-:W-:-:S04]  /*13b70*/  MOV R134, R216 ;  /* 0x000000d800867202 */ /* 0x000fc80000000f00 */
[----:B------:R-:W-:Y:S01]  /*13b80*/  HMMA.16816.F32.BF16 R108, R4, R18, R108 ;  /* 0x00000012046c723c */ /* 0x000fe2000004186c */
[----:B------:R1:W-:Y:S01]  /*13b90*/  MUFU.EX2 R221, R0 ;  /* 0x0000000000dd7308 */ /* 0x0003e20000000800 */
[----:B------:R-:W-:-:S04]  /*13ba0*/  MOV R189, R134 ;  /* 0x0000008600bd7202 */ /* 0x000fc80000000f00 */
[C---:B------:R-:W-:Y:S06]  /*13bb0*/  HMMA.16816.F32.BF16 R100, R8.reuse, R16, R100 ;  /* 0x000000100864723c */ /* 0x040fec0000041864 */
[C---:B------:R-:W-:Y:S01]  /*13bc0*/  HMMA.16816.F32.BF16 R112, R8.reuse, R18, R112 ;  /* 0x000000120870723c */ /* 0x040fe20000041870 */
[----:B------:R-:W4:Y:S05]  /*13bd0*/  LDSM.16.MT88.4 R16, [R226+0xd000] ;  /* 0x00d00000e210783b */ /* 0x000f2a0000004200 */
[----:B---3--:R-:W-:Y:S01]  /*13be0*/  HMMA.16816.F32.BF16 R84, R8, R20, R84 ;  /* 0x000000140854723c */ /* 0x008fe20000041854 */
[----:B-1----:R-:W-:Y:S01]  /*13bf0*/  FFMA.FTZ R0, R251, UR19, -R24 ;  /* 0x00000013fb007c23 */ /* 0x002fe20008010818 */
[----:B------:R-:W-:-:S03]  /*13c00*/  MOV R251, R167 ;  /* 0x000000a700fb7202 */ /* 0x000fc60000000f00 */
[----:B------:R1:W3:Y:S01]  /*13c10*/  MUFU.EX2 R222, R0 ;  /* 0x0000000000de7308 */ /* 0x0002e20000000800 */
[----:B------:R-:W-:Y:S06]  /*13c20*/  HMMA.16816.F32.BF16 R96, R8, R22, R96 ;  /* 0x000000160860723c */ /* 0x000fec0000041860 */
[----:B--2---:R-:W-:Y:S06]  /*13c30*/  HMMA.16816.F32.BF16 R124, R4, R14, R124 ;  /* 0x0000000e047c723c */ /* 0x004fec000004187c */
[----:B------:R-:W-:Y:S01]  /*13c40*/  HMMA.16816.F32.BF16 R116, R8, R12, R116 ;  /* 0x0000000c0874723c */ /* 0x000fe20000041874 */
[----:B-1----:R-:W-:Y:S01]  /*13c50*/  FFMA.FTZ R0, R250, UR19, -R24 ;  /* 0x00000013fa007c23 */ /* 0x002fe20008010818 */
[----:B------:R-:W-:-:S04]  /*13c60*/  MOV R250, R166 ;  /* 0x000000a600fa7202 */ /* 0x000fc80000000f00 */
[----:B------:R-:W-:Y:S01]  /*13c70*/  HMMA.16816.F32.BF16 R128, R8, R14, R128 ;  /* 0x0000000e0880723c */ /* 0x000fe20000041880 */
[----:B------:R1:W-:Y:S05]  /*13c80*/  MUFU.EX2 R223, R0 ;  /* 0x0000000000df7308 */ /* 0x0003ea0000000800 */
[C---:B------:R-:W-:Y:S01]  /*13c90*/  HMMA.16816.F32.BF16 R88, R4.reuse, R20, R88 ;  /* 0x000000140458723c */ /* 0x040fe20000041858 */
[----:B------:R-:W-:Y:S02]  /*13ca0*/  F2FP.BF16.F32.PACK_AB R8, R239, R238 ;  /* 0x000000eeef08723e */ /* 0x000fe400000010ff */
[----:B---3--:R-:W-:Y:S02]  /*13cb0*/  F2FP.BF16.F32.PACK_AB R9, R222, R221 ;  /* 0x000000ddde09723e */ /* 0x008fe400000010ff */
[----:B------:R-:W-:Y:S01]  /*13cc0*/  F2FP.BF16.F32.PACK_AB R10, R241, R240 ;  /* 0x000000f0f10a723e */ /* 0x000fe200000010ff */
[C---:B------:R-:W-:Y:S01]  /*13cd0*/  HMMA.16816.F32.BF16 R92, R4.reuse, R22, R92 ;  /* 0x00000016045c723c */ /* 0x040fe2000004185c */
[----:B------:R-:W2:Y:S05]  /*13ce0*/  LDSM.16.MT88.4 R20, [R225+0xd000] ;  /* 0x00d00000e114783b */ /* 0x000eaa0000004200 */
[----:B------:R-:W-:Y:S01]  /*13cf0*/  HMMA.16816.F32.BF16 R120, R4, R12, R120 ;  /* 0x0000000c0478723c */ /* 0x000fe20000041878 */
[----:B-1----:R-:W-:Y:S01]  /*13d00*/  FFMA.FTZ R0, R248, UR19, -R24 ;  /* 0x00000013f8007c23 */ /* 0x002fe20008010818 */
[----:B------:R-:W-:Y:S01]  /*13d10*/  MOV R248, R165 ;  /* 0x000000a500f87202 */ /* 0x000fe20000000f00 */
[----:B------:R-:W1:Y:S02]  /*13d20*/  LDSM.16.MT88.4 R12, [R228+0xd000] ;  /* 0x00d00000e40c783b */ /* 0x000e640000004200 */
[----:B------:R3:W4:Y:S02]  /*13d30*/  MUFU.EX2 R237, R0 ;  /* 0x0000000000ed7308 */ /* 0x0007240000000800 */
[----:B---3--:R-:W-:Y:S01]  /*13d40*/  FFMA.FTZ R0, R220, UR19, -R3 ;  /* 0x00000013dc007c23 */ /* 0x008fe20008010803 */
[----:B----4-:R-:W-:-:S05]  /*13d50*/  F2FP.BF16.F32.PACK_AB R11, R237, R223 ;  /* 0x000000dfed0b723e */ /* 0x010fca00000010ff */
[----:B------:R3:W-:Y:S02]  /*13d60*/  MUFU.EX2 R210, R0 ;  /* 0x0000000000d27308 */ /* 0x0007e40000000800 */
[C---:B------:R-:W-:Y:S06]  /*13d70*/  HMMA.16816.F32.BF16 R164, R8.reuse, R16, R56 ;  /* 0x0000001008a4723c */ /* 0x040fec0000041838 */
[C---:B--2---:R-:W-:Y:S06]  /*13d80*/  HMMA.16816.F32.BF16 R148, R8.reuse, R20, R148 ;  /* 0x000000140894723c */ /* 0x044fec0000041894 */
[----:B------:R-:W-:Y:S01]  /*13d90*/  HMMA.16816.F32.BF16 R52, R8, R22, R52 ;  /* 0x000000160834723c */ /* 0x000fe20000041834 */
[----:B---3--:R-:W-:Y:S01]  /*13da0*/  FFMA.FTZ R0, R43, UR19, -R3 ;  /* 0x000000132b007c23 */ /* 0x008fe20008010803 */
[----:B------:R-:W-:Y:S01]  /*13db0*/  FFMA.FTZ R43, R191, UR19, -R24 ;  /* 0x00000013bf2b7c23 */ /* 0x000fe20008010818 */
[----:B------:R-:W-:-:S02]  /*13dc0*/  MOV R191, R51 ;  /* 0x0000003300bf7202 */ /* 0x000fc40000000f00 */
[----:B------:R2:W3:Y:S01]  /*13dd0*/  MUFU.EX2 R211, R0 ;  /* 0x0000000000d37308 */ /* 0x0004e20000000800 */
[----:B------:R-:W-:Y:S01]  /*13de0*/  HMMA.16816.F32.BF16 R64, R8, R18, R64 ;  /* 0x000000120840723c */ /* 0x000fe20000041840 */
[----:B--2---:R-:W-:Y:S01]  /*13df0*/  FFMA.FTZ R0, R42, UR19, -R3 ;  /* 0x000000132a007c23 */ /* 0x004fe20008010803 */
[----:B---3--:R-:W-:Y:S01]  /*13e00*/  F2FP.BF16.F32.PACK_AB R4, R211, R210 ;  /* 0x000000d2d304723e */ /* 0x008fe200000010ff */
[----:B------:R-:W-:-:S04]  /*13e10*/  FFMA.FTZ R42, R50, UR19, -R24 ;  /* 0x00000013322a7c23 */ /* 0x000fc80008010818 */
[----:B------:R2:W-:Y:S02]  /*13e20*/  MUFU.EX2 R216, R0 ;  /* 0x0000000000d87308 */ /* 0x0005e40000000800 */
[--C-:B--2---:R-:W-:Y:S01]  /*13e30*/  FFMA.FTZ R0, R41, UR19, -R3.reuse ;  /* 0x0000001329007c23 */ /* 0x104fe20008010803 */
[----:B------:R-:W-:Y:S01]  /*13e40*/  FFMA.FTZ R3, R26, UR19, -R3 ;  /* 0x000000131a037c23 */ /* 0x000fe20008010803 */
[----:B------:R-:W-:Y:S01]  /*13e50*/  FFMA.FTZ R41, R209, UR19, -R25 ;  /* 0x00000013d1297c23 */ /* 0x000fe20008010819 */
[----:B------:R-:W-:-:S03]  /*13e60*/  MOV R209, R159 ;  /* 0x0000009f00d17202 */ /* 0x000fc60000000f00 */
[----:B------:R2:W3:Y:S02]  /*13e70*/  MUFU.EX2 R220, R0 ;  /* 0x0000000000dc7308 */ /* 0x0004e40000000800 */
[--C-:B--2---:R-:W-:Y:S01]  /*13e80*/  FFMA.FTZ R0, R46, UR19, -R25.reuse ;  /* 0x000000132e007c23 */ /* 0x104fe20008010819 */
[----:B------:R-:W-:Y:S01]  /*13e90*/  FFMA.FTZ R46, R139, UR19, -R2 ;  /* 0x000000138b2e7c23 */ /* 0x000fe20008010802 */
[----:B------:R-:W-:Y:S01]  /*13ea0*/  FFMA.FTZ R2, R215, UR19, -R25 ;  /* 0x00000013d7027c23 */ /* 0x000fe20008010819 */
[----:B---3--:R-:W-:-:S03]  /*13eb0*/  F2FP.BF16.F32.PACK_AB R6, R220, R216 ;  /* 0x000000d8dc06723e */ /* 0x008fc600000010ff */
[----:B------:R2:W-:Y:S01]  /*13ec0*/  MUFU.EX2 R139, R0 ;  /* 0x00000000008b7308 */ /* 0x0005e20000000800 */
[----:B------:R-:W-:-:S07]  /*13ed0*/  MOV R215, R49 ;  /* 0x0000003100d77202 */ /* 0x000fce0000000f00 */
[----:B------:R3:W-:Y:S01]  /*13ee0*/  MUFU.EX2 R133, R2 ;  /* 0x0000000200857308 */ /* 0x0007e20000000800 */
[--C-:B--2---:R-:W-:Y:S01]  /*13ef0*/  FFMA.FTZ R0, R219, UR19, -R25.reuse ;  /* 0x00000013db007c23 */ /* 0x104fe20008010819 */
[----:B------:R-:W-:Y:S02]  /*13f00*/  MOV R219, R183 ;  /* 0x000000b700db7202 */ /* 0x000fe40000000f00 */
[C---:B-1----:R-:W-:Y:S04]  /*13f10*/  HMMA.16816.F32.BF16 R180, R8.reuse, R12, R60 ;  /* 0x0000000c08b4723c */ /* 0x042fe8000004183c */
[----:B------:R1:W2:Y:S01]  /*13f20*/  MUFU.EX2 R134, R0 ;  /* 0x0000000000867308 */ /* 0x0002a20000000800 */
[--C-:B---3--:R-:W-:Y:S01]  /*13f30*/  FFMA.FTZ R2, R218, UR19, -R25.reuse ;  /* 0x00000013da027c23 */ /* 0x108fe20008010819 */
[----:B------:R-:W-:Y:S01]  /*13f40*/  HMMA.16816.F32.BF16 R60, R8, R14, R68 ;  /* 0x0000000e083c723c */ /* 0x000fe20000041844 */
[----:B------:R-:W-:Y:S01]  /*13f50*/  MOV R218, R156 ;  /* 0x0000009c00da7202 */ /* 0x000fe20000000f00 */
[----:B-1----:R-:W-:Y:S01]  /*13f60*/  FFMA.FTZ R0, R217, UR19, -R25 ;  /* 0x00000013d9007c23 */ /* 0x002fe20008010819 */
[----:B------:R-:W-:-:S02]  /*13f70*/  MOV R217, R132 ;  /* 0x0000008400d97202 */ /* 0x000fc40000000f00 */
[----:B--2---:R-:W-:Y:S01]  /*13f80*/  F2FP.BF16.F32.PACK_AB R5, R134, R139 ;  /* 0x0000008b8605723e */ /* 0x004fe200000010ff */
[----:B------:R-:W1:Y:S02]  /*13f90*/  MUFU.EX2 R132, R0 ;  /* 0x0000000000847308 */ /* 0x000e640000000800 */
[----:B-1----:R-:W-:Y:S01]  /*13fa0*/  F2FP.BF16.F32.PACK_AB R7, R133, R132 ;  /* 0x000000848507723e */ /* 0x002fe200000010ff */
[----:B------:R-:W-:-:S05]  /*13fb0*/  FFMA.FTZ R0, R214, UR19, -R25 ;  /* 0x00000013d6007c23 */ /* 0x000fca0008010819 */
[----:B------:R-:W-:Y:S01]  /*13fc0*/  MUFU.EX2 R51, R45 ;  /* 0x0000002d00337308 */ /* 0x000fe20000000800 */
[----:B------:R-:W1:Y:S01]  /*13fd0*/  LDSM.16.MT88.4 R24, [R227+0xd000] ;  /* 0x00d00000e318783b */ /* 0x000e620000004200 */
[----:B------:R-:W-:Y:S01]  /*13fe0*/  HMMA.16816.F32.BF16 R116, R8, R28, R116 ;  /* 0x0000001c0874723c */ /* 0x000fe20000041874 */
[----:B------:R-:W-:Y:S02]  /*13ff0*/  MOV R214, R157 ;  /* 0x0000009d00d67202 */ /* 0x000fe40000000f00 */
[----:B------:R-:W-:Y:S03]  /*14000*/  LDSM.16.MT88.4 R156, [R225+0xd800] ;  /* 0x00d80000e19c783b */ /* 0x000fe60000004200 */
[C---:B------:R-:W-:Y:S01]  /*14010*/  HMMA.16816.F32.BF16 R56, R4.reuse, R30, R124 ;  /* 0x0000001e0438723c */ /* 0x040fe2000004187c */
[----:B------:R-:W2:Y:S04]  /*14020*/  LDL.LU R124, [R1+0x40] ;  /* 0x00004000017c7983 */ /* 0x000ea80000300800 */
[----:B------:R-:W3:Y:S01]  /*14030*/  LDL.LU R125, [R1+0x4c] ;  /* 0x00004c00017d7983 */ /* 0x000ee20000300800 */
[C---:B------:R-:W-:Y:S03]  /*14040*/  HMMA.16816.F32.BF16 R144, R4.reuse, R20, R144 ;  /* 0x000000140490723c */ /* 0x040fe60000041890 */
[----:B------:R-:W4:Y:S03]  /*14050*/  LDL.LU R126, [R1+0x50] ;  /* 0x00005000017e7983 */ /* 0x000f260000300800 */
[C---:B------:R-:W-:Y:S01]  /*14060*/  HMMA.16816.F32.BF16 R152, R4.reuse, R22, R152 ;  /* 0x000000160498723c */ /* 0x040fe20000041898 */
[----:B------:R-:W4:Y:S04]  /*14070*/  LDL.LU R127, [R1+0x44] ;  /* 0x00004400017f7983 */ /* 0x000f280000300800 */
[----:B------:R-:W1:Y:S01]  /*14080*/  LDSM.16.MT88.4 R20, [R225+0xf000] ;  /* 0x00f00000e114783b */ /* 0x000e620000004200 */
[C---:B------:R-:W-:Y:S06]  /*14090*/  HMMA.16816.F32.BF16 R160, R4.reuse, R16, R160 ;  /* 0x0000001004a0723c */ /* 0x040fec00000418a0 */
[C---:B------:R-:W-:Y:S01]  /*140a0*/  HMMA.16816.F32.BF16 R168, R4.reuse, R18, R168 ;  /* 0x0000001204a8723c */ /* 0x040fe200000418a8 */
[----:B------:R-:W1:Y:S05]  /*140b0*/  LDSM.16.MT88.4 R16, [R226+0xf000] ;  /* 0x00f00000e210783b */ /* 0x000e6a0000004200 */
[C---:B------:R-:W-:Y:S06]  /*140c0*/  HMMA.16816.F32.BF16 R176, R4.reuse, R12, R176 ;  /* 0x0000000c04b0723c */ /* 0x040fec00000418b0 */
[C---:B------:R-:W-:Y:S01]  /*140d0*/  HMMA.16816.F32.BF16 R184, R4.reuse, R14, R184 ;  /* 0x0000000e04b8723c */ /* 0x040fe200000418b8 */
[----:B------:R-:W1:Y:S05]  /*140e0*/  LDSM.16.MT88.4 R12, [R228+0xf000] ;  /* 0x00f00000e40c783b */ /* 0x000e6a0000004200 */
[C---:B-1----:R-:W-:Y:S06]  /*140f0*/  HMMA.16816.F32.BF16 R192, R4.reuse, R24, R192 ;  /* 0x0000001804c0723c */ /* 0x042fec00000418c0 */
        /* <DEDUP_REMOVED lines=8> */
[----:B------:R-:W-:Y:S08]  /*14180*/  MUFU.EX2 R50, R48 ;  /* 0x0000003000327308 */ /* 0x000ff00000000800 */
[----:B------:R-:W-:Y:S08]  /*14190*/  MUFU.EX2 R49, R46 ;  /* 0x0000002e00317308 */ /* 0x000ff00000000800 */
[----:B------:R-:W-:Y:S08]  /*141a0*/  MUFU.EX2 R45, R40 ;  /* 0x00000028002d7308 */ /* 0x000ff00000000800 */
[----:B------:R-:W1:Y:S08]  /*141b0*/  MUFU.EX2 R48, R47 ;  /* 0x0000002f00307308 */ /* 0x000e700000000800 */
[----:B------:R-:W1:Y:S08]  /*141c0*/  MUFU.EX2 R46, R43 ;  /* 0x0000002b002e7308 */ /* 0x000e700000000800 */
[----:B------:R-:W-:Y:S08]  /*141d0*/  MUFU.EX2 R40, R39 ;  /* 0x0000002700287308 */ /* 0x000ff00000000800 */
[----:B------:R-:W1:Y:S08]  /*141e0*/  MUFU.EX2 R47, R42 ;  /* 0x0000002a002f7308 */ /* 0x000e700000000800 */
[----:B------:R-:W2:Y:S08]  /*141f0*/  MUFU.EX2 R43, R37 ;  /* 0x00000025002b7308 */ /* 0x000eb00000000800 */
[----:B------:R-:W-:Y:S08]  /*14200*/  MUFU.EX2 R39, R36 ;  /* 0x0000002400277308 */ /* 0x000ff00000000800 */
[----:B------:R3:W-:Y:S08]  /*14210*/  MUFU.EX2 R42, R3 ;  /* 0x00000003002a7308 */ /* 0x0007f00000000800 */
[----:B------:R4:W-:Y:S08]  /*14220*/  MUFU.EX2 R37, R2 ;  /* 0x0000000200257308 */ /* 0x0009f00000000800 */
[----:B------:R-:W4:Y:S08]  /*14230*/  MUFU.EX2 R36, R0 ;  /* 0x0000000000247308 */ /* 0x000f300000000800 */
[----:B------:R-:W-:Y:S08]  /*14240*/  MUFU.EX2 R38, R38 ;  /* 0x0000002600267308 */ /* 0x000ff00000000800 */
[----:B------:R-:W4:Y:S01]  /*14250*/  MUFU.EX2 R41, R41 ;  /* 0x0000002900297308 */ /* 0x000f220000000800 */
[C---:B------:R-:W-:Y:S06]  /*14260*/  HMMA.16816.F32.BF16 R196, R8.reuse, R24, R196 ;  /* 0x0000001808c4723c */ /* 0x040fec00000418c4 */
[C---:B------:R-:W-:Y:S06]  /*14270*/  HMMA.16816.F32.BF16 R68, R8.reuse, R20, R140 ;  /* 0x000000140844723c */ /* 0x040fec000004188c */
[----:B------:R-:W-:Y:S01]  /*14280*/  HMMA.16816.F32.BF16 R84, R8, R16, R84 ;  /* 0x000000100854723c */ /* 0x000fe20000041854 */
[----:B------:R-:W-:-:S05]  /*14290*/  MOV R140, R175 ;  /* 0x000000af008c7202 */ /* 0x000fca0000000f00 */
[----:B------:R-:W-:Y:S01]  /*142a0*/  HMMA.16816.F32.BF16 R100, R8, R12, R100 ;  /* 0x0000000c0864723c */ /* 0x000fe20000041864 */
[----:B------:R-:W-:-:S05]  /*142b0*/  MOV R141, R174 ;  /* 0x000000ae008d7202 */ /* 0x000fca0000000f00 */
[C---:B------:R-:W-:Y:S01]  /*142c0*/  HMMA.16816.F32.BF16 R24, R8.reuse, R26, R204 ;  /* 0x0000001a0818723c */ /* 0x040fe200000418cc */
[----:B------:R-:W-:Y:S01]  /*142d0*/  MOV R142, R173 ;  /* 0x000000ad008e7202 */ /* 0x000fe20000000f00 */
[----:B------:R-:W-:Y:S04]  /*142e0*/  LDSM.16.MT88.4 R204, [R227+0xd800] ;  /* 0x00d80000e3cc783b */ /* 0x000fe80000004200 */
[C---:B------:R-:W-:Y:S01]  /*142f0*/  HMMA.16816.F32.BF16 R20, R8.reuse, R22, R80 ;  /* 0x000000160814723c */ /* 0x040fe20000041850 */
[----:B------:R-:W-:Y:S01]  /*14300*/  MOV R143, R172 ;  /* 0x000000ac008f7202 */ /* 0x000fe20000000f00 */
[----:B------:R-:W-:Y:S04]  /*14310*/  LDSM.16.MT88.4 R80, [R225+0xf800] ;  /* 0x00f80000e150783b */ /* 0x000fe80000004200 */
[C---:B------:R-:W-:Y:S01]  /*14320*/  HMMA.16816.F32.BF16 R16, R8.reuse, R18, R96 ;  /* 0x000000120810723c */ /* 0x040fe20000041860 */
[----:B------:R-:W-:Y:S04]  /*14330*/  LDSM.16.MT88.4 R172, [R226+0xd800] ;  /* 0x00d80000e2ac783b */ /* 0x000fe80000004200 */
[----:B------:R-:W-:Y:S01]  /*14340*/  LDSM.16.MT88.4 R96, [R226+0xf800] ;  /* 0x00f80000e260783b */ /* 0x000fe20000004200 */
[C---:B------:R-:W-:Y:S03]  /*14350*/  HMMA.16816.F32.BF16 R12, R8.reuse, R14, R112 ;  /* 0x0000000e080c723c */ /* 0x040fe60000041870 */
[----:B------:R-:W-:Y:S03]  /*14360*/  LDSM.16.MT88.4 R112, [R228+0xf800] ;  /* 0x00f80000e470783b */ /* 0x000fe60000004200 */
[----:B------:R-:W-:Y:S07]  /*14370*/  HMMA.16816.F32.BF16 R8, R8, R30, R128 ;  /* 0x0000001e0808723c */ /* 0x000fee0000041880 */
[----:B-1----:R-:W-:-:S02]  /*14380*/  F2FP.BF16.F32.PACK_AB R128, R48, R50 ;  /* 0x000000323080723e */ /* 0x002fc400000010ff */
[----:B------:R-:W-:Y:S02]  /*14390*/  F2FP.BF16.F32.PACK_AB R129, R46, R44 ;  /* 0x0000002c2e81723e */ /* 0x000fe400000010ff */
[----:B------:R-:W-:Y:S02]  /*143a0*/  F2FP.BF16.F32.PACK_AB R130, R51, R49 ;  /* 0x000000313382723e */ /* 0x000fe400000010ff */
[----:B------:R-:W-:Y:S01]  /*143b0*/  F2FP.BF16.F32.PACK_AB R131, R45, R47 ;  /* 0x0000002f2d83723e */ /* 0x000fe200000010ff */
[----:B--2---:R-:W-:Y:S01]  /*143c0*/  FFMA.FTZ R4, R124, R32, R231 ;  /* 0x000000207c047223 */ /* 0x004fe200000100e7 */
[----:B------:R-:W-:Y:S01]  /*143d0*/  F2FP.BF16.F32.PACK_AB R124, R43, R40 ;  /* 0x000000282b7c723e */ /* 0x000fe200000010ff */
[----:B------:R1:W5:Y:S02]  /*143e0*/  LDL.LU R231, [R1+0x9c] ;  /* 0x00009c0001e77983 */ /* 0x0003640000300800 */
[----:B------:R-:W-:Y:S02]  /*143f0*/  FADD.FTZ R32, R209, R4 ;  /* 0x00000004d1207221 */ /* 0x000fe40000010000 */
[----:B------:R-:W2:Y:S01]  /*14400*/  LDSM.16.MT88.4 R4, [R227+0xf800] ;  /* 0x00f80000e304783b */ /* 0x000ea20000004200 */
[----:B---3--:R-:W-:Y:S01]  /*14410*/  FFMA.FTZ R3, R125, R33, R230 ;  /* 0x000000217d037223 */ /* 0x008fe200000100e6 */
[----:B----4-:R-:W-:Y:S01]  /*14420*/  FFMA.FTZ R2, R126, R34, R229 ;  /* 0x000000227e027223 */ /* 0x010fe200000100e5 */
[----:B------:R-:W-:Y:S01]  /*14430*/  F2FP.BF16.F32.PACK_AB R125, R36, R37 ;  /* 0x00000025247d723e */ /* 0x000fe200000010ff */
[----:B------:R1:W5:Y:S01]  /*14440*/  LDL.LU R230, [R1+0x98] ;  /* 0x0000980001e67983 */ /* 0x0003620000300800 */
[----:B------:R-:W-:Y:S01]  /*14450*/  F2FP.BF16.F32.PACK_AB R126, R42, R39 ;  /* 0x000000272a7e723e */ /* 0x000fe200000010ff */
[----:B------:R-:W-:Y:S01]  /*14460*/  FFMA.FTZ R0, R127, R35, R224 ;  /* 0x000000237f007223 */ /* 0x000fe200000100e0 */
[----:B------:R-:W-:Y:S01]  /*14470*/  F2FP.BF16.F32.PACK_AB R127, R41, R38 ;  /* 0x00000026297f723e */ /* 0x000fe200000010ff */
[----:B------:R-:W-:Y:S01]  /*14480*/  FADD.FTZ R29, R212, R3 ;  /* 0x00000003d41d7221 */ /* 0x000fe20000010000 */
        /* <DEDUP_REMOVED lines=12> */
[----:B------:R-:W3:Y:S01]  /*14550*/  LDSM.16.MT88.4 R188, [R228+0xd800] ;  /* 0x00d80000e4bc783b */ /* 0x000ee20000004200 */
        /* <DEDUP_REMOVED lines=8> */
[-C--:B--2---:R-:W-:Y:S06]  /*145e0*/  HMMA.16816.F32.BF16 R120, R124, R4.reuse, R120 ;  /* 0x000000047c78723c */ /* 0x084fec0000041878 */
[----:B------:R-:W-:Y:S07]  /*145f0*/  HMMA.16816.F32.BF16 R116, R128, R4, R116 ;  /* 0x000000048074723c */ /* 0x000fee0000041874 */
[----:B------:R-:W-:-:S04]  /*14600*/  FADD.FTZ R4, R143, R33 ;  /* 0x000000218f047221 */ /* 0x000fc80000010000 */
        /* <DEDUP_REMOVED lines=48> */
[----:B------:R-:W-:-:S05]  /*14910*/  @UP0 UIADD3 UR18, UR18, -0x4, URZ ;  /* 0xfffffffc12120890 */ /* 0x000fca000fffe03f */
[C---:B------:R-:W-:Y:S06]  /*14920*/  HMMA.16816.F32.BF16 R144, R124.reuse, R156, R144 ;  /* 0x0000009c7c90723c */ /* 0x040fec0000041890 */
[C---:B------:R-:W-:Y:S06]  /*14930*/  HMMA.16816.F32.BF16 R152, R124.reuse, R158, R152 ;  /* 0x0000009e7c98723c */ /* 0x040fec0000041898 */
[C---:B------:R-:W-:Y:S06]  /*14940*/  HMMA.16816.F32.BF16 R160, R124.reuse, R172, R160 ;  /* 0x000000ac7ca0723c */ /* 0x040fec00000418a0 */
        /* <DEDUP_REMOVED lines=27> */
[----:B-1----:R-:W-:-:S15]  /*14b00*/  @P0 BRA `(.L_x_528) ;  /* 0x0000000000040947 */ /* 0x002fde0003800000 */
.L_x_521:
[----:B------:R-:W-:-:S12]  /*14b10*/  UIADD3 UR18, UR28, -0x1, URZ ;  /* 0xffffffff1c127890 */ /* 0x000fd8000fffe03f */
.L_x_528:
[----:B------:R-:W-:-:S13]  /*14b20*/  ISETP.LE.AND P0, PT, RZ, UR18, PT ;  /* 0x00000012ff007c0c */ /* 0x000fda000bf03270 */
[----:B------:R-:W-:Y:S05]  /*14b30*/  @!P0 BRA `(.L_x_529) ;  /* 0x0000005400388947 */ /* 0x000fea0003800000 */
[----:B------:R-:W1:Y:S01]  /*14b40*/  S2R R2, SR_TID.X ;  /* 0x0000000000027919 */ /* 0x000e620000002100 */
[----:B------:R-:W-:Y:S01]  /*14b50*/  ULDC UR4, c[0x0][0x2d0] ;  /* 0x0000b40000047ab9 */ /* 0x000fe20000000800 */
[----:B-----5:R-:W-:Y:S01]  /*14b60*/  MOV R133, R137 ;  /* 0x0000008900857202 */ /* 0x020fe20000000f00 */
[----:B------:R-:W-:Y:S01]  /*14b70*/  IMAD.MOV.U32 R132, RZ, RZ, R138 ;  /* 0x000000ffff847224 */ /* 0x000fe200078e008a */
[----:B------:R-:W-:Y:S01]  /*14b80*/  MOV R140, R136 ;  /* 0x00000088008c7202 */ /* 0x000fe20000000f00 */
[----:B------:R-:W-:Y:S01]  /*14b90*/  IMAD.MOV.U32 R134, RZ, RZ, R135 ;  /* 0x000000ffff867224 */ /* 0x000fe200078e0087 */
        /* <DEDUP_REMOVED lines=17> */
[----:B-1----:R1:W-:Y:S04]  /*14cb0*/  @!P3 STL.64 [R1+0x60], R2 ;  /* 0x000060020100b387 */ /* 0x0023e80000100a00 */
[----:B--2---:R-:W1:Y:S04]  /*14cc0*/  LDL.LU.64 R6, [R1+0x38] ;  /* 0x0000380001067983 */ /* 0x004e680000300a00 */
[----:B---3--:R-:W2:Y:S01]  /*14cd0*/  LDL.LU.64 R4, [R1+0x58] ;  /* 0x0000580001047983 */ /* 0x008ea20000300a00 */
[----:B-1----:R-:W-:Y:S01]  /*14ce0*/  MOV R3, R7 ;  /* 0x0000000700037202 */ /* 0x002fe20000000f00 */
[----:B--2---:R-:W-:-:S05]  /*14cf0*/  IMAD.MOV.U32 R2, RZ, RZ, R4 ;  /* 0x000000ffff027224 */ /* 0x004fca00078e0004 */
[----:B------:R1:W-:Y:S01]  /*14d00*/  STL.64 [R1+0x58], R2 ;  /* 0x0000580201007387 */ /* 0x0003e20000100a00 */
[----:B------:R-:W-:Y:S05]  /*14d10*/  BRA `(.L_x_530) ;  /* 0x0000000400547947 */ /* 0x000fea0003800000 */
.L_x_532:
        /* <DEDUP_REMOVED lines=16> */
[----:B------:R-:W4:Y:S08]  /*14e20*/  @!P3 LDC.64 R20, c[0x0][0x218] ;  /* 0x00008600ff14bb82 */ /* 0x000f300000000a00 */
[----:B------:R-:W4:Y:S01]  /*14e30*/  @!P2 LDC.64 R22, c[0x0][0x218] ;  /* 0x00008600ff16ab82 */ /* 0x000f220000000a00 */
[----:B--2---:R-:W-:Y:S07]  /*14e40*/  LEA R4, P0, R4, R12, 0x6 ;  /* 0x0000000c04047211 */ /* 0x004fee00078030ff */
[----:B------:R-:W2:Y:S01]  /*14e50*/  @!P3 LDC.64 R12, c[0x0][0x218] ;  /* 0x00008600ff0cbb82 */ /* 0x000ea20000000a00 */
[----:B---3--:R-:W-:Y:S02]  /*14e60*/  LEA.HI.X R6, R5, R15, R6, 0x6, P0 ;  /* 0x0000000f05067211 */ /* 0x008fe400000f3406 */
[C---:B-1----:R-:W-:Y:S02]  /*14e70*/  @!P3 LEA R8, P0, R4.reuse, R8, 0x1 ;  /* 0x000000080408b211 */ /* 0x042fe400078008ff */
[C---:B------:R-:W-:Y:S02]  /*14e80*/  IADD3 R5, P1, R4.reuse, UR32, RZ ;  /* 0x0000002004057c10 */ /* 0x040fe4000ff3e0ff */
[C-C-:B------:R-:W-:Y:S01]  /*14e90*/  @!P3 LEA.HI.X R9, R4.reuse, R9, R6.reuse, 0x1, P0 ;  /* 0x000000090409b211 */ /* 0x140fe200000f0c06 */
[----:B------:R-:W1:Y:S01]  /*14ea0*/  @!P2 LDC.64 R14, c[0x0][0x218] ;  /* 0x00008600ff0eab82 */ /* 0x000e620000000a00 */
[C---:B-----5:R-:W-:Y:S03]  /*14eb0*/  @!P2 LEA R10, P0, R4.reuse, R10, 0x1 ;  /* 0x0000000a040aa211 */ /* 0x060fe600078008ff */
[----:B------:R-:W-:Y:S01]  /*14ec0*/  @!PT LDS RZ, [RZ] ;  /* 0x00000000fffff984 */ /* 0x000fe20000000800 */
[----:B------:R-:W-:Y:S01]  /*14ed0*/  @!PT LDS RZ, [RZ] ;  /* 0x00000000fffff984 */ /* 0x000fe20000000800 */
[----:B------:R-:W-:Y:S01]  /*14ee0*/  @!PT LDS RZ, [RZ] ;  /* 0x00000000fffff984 */ /* 0x000fe20000000800 */
[----:B------:R3:W-:Y:S01]  /*14ef0*/  @!P3 LDGSTS.E.BYPASS.LTC128B.128 [R236+0x8000], desc[UR20][R8.64] ;  /* 0x0800000008ecbfae */ /* 0x0007e2000b901d54 */
[----:B------:R-:W-:Y:S02]  /*14f00*/  @!P2 LEA.HI.X R11, R4, R11, R6, 0x1, P0 ;  /* 0x0000000b040ba211 */ /* 0x000fe400000f0c06 */
[C---:B------:R-:W-:Y:S01]  /*14f10*/  IADD3 R4, P5, R5.reuse, UR32, RZ ;  /* 0x0000002005047c10 */ /* 0x040fe2000ffbe0ff */
[----:B------:R1:W-:Y:S04]  /*14f20*/  @P2 STS.128 [R236+0xa000], RZ ;  /* 0x00a000ffec002388 */ /* 0x0003e80000000c00 */
[----:B------:R-:W-:Y:S01]  /*14f30*/  @!PT LDS RZ, [RZ] ;  /* 0x00000000fffff984 */ /* 0x000fe20000000800 */
[----:B------:R-:W-:Y:S01]  /*14f40*/  @!PT LDS RZ, [RZ] ;  /* 0x00000000fffff984 */ /* 0x000fe20000000800 */
[----:B------:R-:W-:Y:S01]  /*14f50*/  @!PT LDS RZ, [RZ] ;  /* 0x00000000fffff984 */ /* 0x000fe20000000800 */
[----:B------:R5:W-:Y:S01]  /*14f60*/  @!P2 LDGSTS.E.BYPASS.LTC128B.128 [R236+0xa000], desc[UR20][R10.64+0x80] ;  /* 0x0a0000800aecafae */ /* 0x000be2000b901d54 */
[C---:B--2---:R-:W-:Y:S03]  /*14f70*/  @!P3 LEA R12, P0, R5.reuse, R12, 0x1 ;  /* 0x0000000c050cb211 */ /* 0x044fe600078008ff */
[----:B------:R2:W-:Y:S01]  /*14f80*/  @P3 STS.128 [R236+0x8800], RZ ;  /* 0x008800ffec003388 */ /* 0x0005e20000000c00 */
[----:B---3--:R-:W-:Y:S02]  /*14f90*/  IADD3.X R8, R6, UR31, RZ, P1, !PT ;  /* 0x0000001f06087c10 */ /* 0x008fe40008ffe4ff */
[----:B----4-:R-:W-:Y:S02]  /*14fa0*/  @!P3 LEA R16, P1, R4, R16, 0x1 ;  /* 0x000000100410b211 */ /* 0x010fe400078208ff */
[C-C-:B------:R-:W-:Y:S02]  /*14fb0*/  @!P3 LEA.HI.X R13, R5.reuse, R13, R8.reuse, 0x1, P0 ;  /* 0x0000000d050db211 */ /* 0x140fe400000f0c08 */
[C---:B-1----:R-:W-:Y:S02]  /*14fc0*/  @!P2 LEA R14, P0, R5.reuse, R14, 0x1 ;  /* 0x0000000e050ea211 */ /* 0x042fe400078008ff */
[----:B------:R-:W-:Y:S01]  /*14fd0*/  IADD3.X R7, R8, UR31, RZ, P5, !PT ;  /* 0x0000001f08077c10 */ /* 0x000fe2000affe4ff */
[----:B------:R-:W-:Y:S01]  /*14fe0*/  @!PT LDS RZ, [RZ] ;  /* 0x00000000fffff984 */ /* 0x000fe20000000800 */
[----:B------:R-:W-:Y:S01]  /*14ff0*/  @!PT LDS RZ, [RZ] ;  /* 0x00000000fffff984 */ /* 0x000fe20000000800 */
[----:B------:R-:W-:Y:S01]  /*15000*/  @!PT LDS RZ, [RZ] ;  /* 0x00000000fffff984 */ /* 0x000fe20000000800 */
[----:B------:R1:W-:Y:S01]  /*15010*/  @!P3 LDGSTS.E.BYPASS.LTC128B.128 [R236+0x8800], desc[UR20][R12.64] ;  /* 0x088000000cecbfae */ /* 0x0003e2000b901d54 */
[----:B------:R-:W-:Y:S02]  /*15020*/  @!P2 LEA.HI.X R15, R5, R15, R8, 0x1, P0 ;  /* 0x0000000f050fa211 */ /* 0x000fe400000f0c08 */
[C-C-:B------:R-:W-:Y:S01]  /*15030*/  @!P3 LEA.HI.X R17, R4.reuse, R17, R7.reuse, 0x1, P1 ;  /* 0x000000110411b211 */ /* 0x140fe200008f0c07 */
[----:B------:R2:W-:Y:S01]  /*15040*/  @P2 STS.128 [R236+0xa800], RZ ;  /* 0x00a800ffec002388 */ /* 0x0005e20000000c00 */
[C---:B-----5:R-:W-:Y:S02]  /*15050*/  @!P2 LEA R10, P1, R4.reuse, R18, 0x1 ;  /* 0x00000012040aa211 */ /* 0x060fe400078208ff */
[C---:B------:R-:W-:Y:S01]  /*15060*/  IADD3 R6, P6, R4.reuse, UR32, RZ ;  /* 0x0000002004067c10 */ /* 0x040fe2000ffde0ff */
[----:B------:R-:W-:Y:S01]  /*15070*/  @!PT LDS RZ, [RZ] ;  /* 0x00000000fffff984 */ /* 0x000fe20000000800 */
[----:B------:R-:W-:Y:S01]  /*15080*/  @!PT LDS RZ, [RZ] ;  /* 0x00000000fffff984 */ /* 0x000fe20000000800 */
[----:B------:R-:W-:Y:S01]  /*15090*/  @!PT LDS RZ, [RZ] ;  /* 0x00000000fffff984 */ /* 0x000fe20000000800 */
[----:B------:R2:W-:Y:S01]  /*150a0*/  @!P2 LDGSTS.E.BYPASS.LTC128B.128 [R236+0xa800], desc[UR20][R14.64+0x80] ;  /* 0x0a8000800eecafae */ /* 0x0005e2000b901d54 */
[----:B------:R-:W-:Y:S02]  /*150b0*/  @!P2 LEA.HI.X R11, R4, R19, R7, 0x1, P1 ;  /* 0x00000013040ba211 */ /* 0x000fe400008f0c07 */
[C---:B------:R-:W-:Y:S01]  /*150c0*/  @!P2 LEA R8, P0, R6.reuse, R22, 0x1 ;  /* 0x000000160608a211 */ /* 0x040fe200078008ff */
[----:B------:R2:W-:Y:S01]  /*150d0*/  @P3 STS.128 [R236+0x9000], RZ ;  /* 0x009000ffec003388 */ /* 0x0005e20000000c00 */
[----:B------:R-:W-:Y:S03]  /*150e0*/  IADD3.X R5, R7, UR31, RZ, P6, !PT ;  /* 0x0000001f07057c10 */ /* 0x000fe6000b7fe4ff */
[----:B------:R-:W-:Y:S01]  /*150f0*/  @!PT LDS RZ, [RZ] ;  /* 0x00000000fffff984 */ /* 0x000fe20000000800 */
[----:B------:R-:W-:Y:S01]  /*15100*/  @!PT LDS RZ, [RZ] ;  /* 0x00000000fffff984 */ /* 0x000fe20000000800 */
[----:B------:R-:W-:Y:S01]  /*15110*/  @!PT LDS RZ, [RZ] ;  /* 0x00000000fffff984 */ /* 0x000fe20000000800 */
[----:B------:R2:W-:Y:S01]  /*15120*/  @!P3 LDGSTS.E.BYPASS.LTC128B.128 [R236+0x9000], desc[UR20][R16.64] ;  /* 0x0900000010ecbfae */ /* 0x0005e2000b901d54 */
[C-C-:B------:R-:W-:Y:S03]  /*15130*/  @!P2 LEA.HI.X R9, R6.reuse, R23, R5.reuse, 0x1, P0 ;  /* 0x000000170609a211 */ /* 0x140fe600000f0c05 */
[----:B------:R2:W-:Y:S04]  /*15140*/  @P2 STS.128 [R236+0xb000], RZ ;  /* 0x00b000ffec002388 */ /* 0x0005e80000000c00 */
[----:B------:R-:W-:Y:S01]  /*15150*/  @!PT LDS RZ, [RZ] ;  /* 0x00000000fffff984 */ /* 0x000fe20000000800 */
[----:B------:R-:W-:Y:S01]  /*15160*/  @!PT LDS RZ, [RZ] ;  /* 0x00000000fffff984 */ /* 0x000fe20000000800 */
[----:B------:R-:W-:Y:S01]  /*15170*/  @!PT LDS RZ, [RZ] ;  /* 0x00000000fffff984 */ /* 0x000fe20000000800 */
[----:B------:R2:W-:Y:S01]  /*15180*/  @!P2 LDGSTS.E.BYPASS.LTC128B.128 [R236+0xb000], desc[UR20][R10.64+0x80] ;  /* 0x0b0000800aecafae */ /* 0x0005e2000b901d54 */
[C---:B-1----:R-:W-:Y:S03]  /*15190*/  @!P3 LEA R12, P5, R6.reuse, R20, 0x1 ;  /* 0x00000014060cb211 */ /* 0x042fe600078a08ff */
[----:B------:R2:W-:Y:S01]  /*151a0*/  @P3 STS.128 [R236+0x9800], RZ ;  /* 0x009800ffec003388 */ /* 0x0005e20000000c00 */
[----:B------:R-:W-:Y:S05]  /*151b0*/  @!P3 LEA.HI.X R13, R6, R21, R5, 0x1, P5 ;  /* 0x00000015060db211 */ /* 0x000fea00028f0c05 */
        /* <DEDUP_REMOVED lines=11> */
.L_x_530:
[----:B--2---:R-:W2:Y:S01]  /*15270*/  LDL R0, [R1+0x48] ;  /* 0x0000480001007983 */ /* 0x004ea20000100800 */
[----:B------:R-:W-:Y:S04]  /*15280*/  DEPBAR.LE SB0, 0x0 ;  /* 0x000080000000791a */ /* 0x000fe80000000000 */
[----:B------:R-:W3:Y:S01]  /*15290*/  LDL.64 R10, [R1+0x58] ;  /* 0x00005800010a7983 */ /* 0x000ee20000100a00 */
[----:B-1----:R-:W-:Y:S01]  /*152a0*/  MOV R2, UR18 ;  /* 0x0000001200027c02 */ /* 0x002fe20008000f00 */
[----:B------:R-:W-:Y:S02]  /*152b0*/  USHF.R.S32.HI UR11, URZ, 0x1f, UR18 ;  /* 0x0000001f3f0b7899 */ /* 0x000fe40008011412 */
[----:B------:R-:W-:Y:S02]  /*152c0*/  UIMAD UR10, UR12, UR18, URZ ;  /* 0x000000120c0a72a4 */ /* 0x000fe4000f8e023f */
[----:B------:R-:W4:Y:S02]  /*152d0*/  LDL R7, [R1+0x78] ;  /* 0x0000780001077983 */ /* 0x000f240000100800 */
[----:B------:R-:W-:Y:S02]  /*152e0*/  UIMAD UR10, UR11, UR13, UR10 ;  /* 0x0000000d0b0a72a4 */ /* 0x000fe4000f8e020a */
        /* <DEDUP_REMOVED lines=9> */
[----:B------:R-:W1:Y:S02]  /*15380*/  S2R R249, SR_TID.X ;  /* 0x0000000000f97919 */ /* 0x000e640000002100 */
[----:B-1----:R-:W-:Y:S04]  /*15390*/  SHF.L.U32 R249, R249, 0x1, RZ ;  /* 0x00000001f9f97819 */ /* 0x002fe800000006ff */
[----:B------:R-:W-:Y:S02]  /*153a0*/  LOP3.LUT R249, R249, 0x6, RZ, 0xc0, !PT ;  /* 0x00000006f9f97812 */ /* 0x000fe400078ec0ff */
[----:B--2---:R-:W-:Y:S01]  /*153b0*/  ISETP.GE.AND P2, PT, R0, UR9, PT ;  /* 0x0000000900007c0c */ /* 0x004fe2000bf46270 */
[----:B---3--:R-:W-:Y:S05]  /*153c0*/  IMAD.WIDE.U32 R2, R2, UR13, R10 ;  /* 0x0000000d02027c25 */ /* 0x008fea000f8e000a */
[----:B------:R-:W-:Y:S02]  /*153d0*/  IADD3 R0, R3, UR10, RZ ;  /* 0x0000000a03007c10 */ /* 0x000fe4000fffe0ff */
[C---:B----4-:R-:W-:Y:S05]  /*153e0*/  @!P3 LEA R10, P4, R2.reuse, R7, 0x1 ;  /* 0x00000007020ab211 */ /* 0x050fea00078808ff */
        /* <DEDUP_REMOVED lines=8> */
[----:B------:R3:W-:Y:S07]  /*15470*/  @!P3 LDGSTS.E.BYPASS.LTC128B.128 [R236+0xc000], desc[UR20][R10.64] ;  /* 0x0c0000000aecbfae */ /* 0x0007ee000b901d54 */
[----:B------:R-:W4:Y:S01]  /*15480*/  @!P2 LDC.64 R16, c[0x0][0x220] ;  /* 0x00008800ff10ab82 */ /* 0x000f220000000a00 */
[----:B------:R-:W-:Y:S07]  /*15490*/  @P2 STS.128 [R236+0xe000], RZ ;  /* 0x00e000ffec002388 */ /* 0x000fee0000000c00 */
[----:B------:R-:W5:Y:S01]  /*154a0*/  @!P2 LDC.64 R18, c[0x0][0x220] ;  /* 0x00008800ff12ab82 */ /* 0x000f620000000a00 */
[C---:B-1----:R-:W-:Y:S04]  /*154b0*/  @!P2 LEA R8, P0, R2.reuse, R8, 0x1 ;  /* 0x000000080208a211 */ /* 0x042fe800078008ff */
[----:B------:R-:W-:Y:S02]  /*154c0*/  @!P2 LEA.HI.X R9, R2, R9, R0, 0x1, P0 ;  /* 0x000000090209a211 */ /* 0x000fe400000f0c00 */
[C---:B------:R-:W-:Y:S02]  /*154d0*/  @!P3 LEA R6, P0, R3.reuse, R6, 0x1 ;  /* 0x000000060306b211 */ /* 0x040fe400078008ff */
[C---:B------:R-:W-:Y:S01]  /*154e0*/  IADD3 R0, P1, R3.reuse, UR23, RZ ;  /* 0x0000001703007c10 */ /* 0x040fe2000ff3e0ff */
[----:B------:R-:W-:Y:S01]  /*154f0*/  @!PT LDS RZ, [RZ] ;  /* 0x00000000fffff984 */ /* 0x000fe20000000800 */
[----:B------:R-:W-:Y:S01]  /*15500*/  @!PT LDS RZ, [RZ] ;  /* 0x00000000fffff984 */ /* 0x000fe20000000800 */
[----:B------:R-:W-:Y:S01]  /*15510*/  @!PT LDS RZ, [RZ] ;  /* 0x00000000fffff984 */ /* 0x000fe20000000800 */
[----:B------:R4:W-:Y:S01]  /*15520*/  @!P2 LDGSTS.E.BYPASS.LTC128B.128 [R236+0xe000], desc[UR20][R8.64+0x80] ;  /* 0x0e00008008ecafae */ /* 0x0009e2000b901d54 */
[C-C-:B------:R-:W-:Y:S02]  /*15530*/  @!P3 LEA.HI.X R7, R3.reuse, R4, R5.reuse, 0x1, P0 ;  /* 0x000000040307b211 */ /* 0x140fe400000f0c05 */
[----:B--2---:R-:W-:Y:S02]  /*15540*/  @!P2 LEA R14, P0, R3, R14, 0x1 ;  /* 0x0000000e030ea211 */ /* 0x004fe400078008ff */
[----:B------:R-:W-:Y:S02]  /*15550*/  IADD3.X R4, R5, UR22, RZ, P1, !PT ;  /* 0x0000001605047c10 */ /* 0x000fe40008ffe4ff */
[----:B------:R-:W-:Y:S01]  /*15560*/  @!P2 LEA.HI.X R15, R3, R15, R5, 0x1, P0 ;  /* 0x0000000f030fa211 */ /* 0x000fe200000f0c05 */
[----:B------:R-:W-:Y:S01]  /*15570*/  @P3 STS.128 [R236+0xc800], RZ ;  /* 0x00c800ffec003388 */ /* 0x000fe20000000c00 */
[C---:B------:R-:W-:Y:S02]  /*15580*/  @!P3 LEA R12, P0, R0.reuse, R12, 0x1 ;  /* 0x0000000c000cb211 */ /* 0x040fe400078008ff */
[C---:B------:R-:W-:Y:S02]  /*15590*/  IADD3 R2, P4, R0.reuse, UR23, RZ ;  /* 0x0000001700027c10 */ /* 0x040fe4000ff9e0ff */
[--C-:B------:R-:W-:Y:S02]  /*155a0*/  @!P3 LEA.HI.X R13, R0, R21, R4.reuse, 0x1, P0 ;  /* 0x00000015000db211 */ /* 0x100fe400000f0c04 */
[----:B------:R-:W-:Y:S01]  /*155b0*/  IADD3.X R3, R4, UR22, RZ, P4, !PT ;  /* 0x0000001604037c10 */ /* 0x000fe2000a7fe4ff */
[----:B------:R-:W-:Y:S01]  /*155c0*/  @!PT LDS RZ, [RZ] ;  /* 0x00000000fffff984 */ /* 0x000fe20000000800 */
[----:B------:R-:W-:Y:S01]  /*155d0*/  @!PT LDS RZ, [RZ] ;  /* 0x00000000fffff984 */ /* 0x000fe20000000800 */
[----:B------:R-:W-:Y:S01]  /*155e0*/  @!PT LDS RZ, [RZ] ;  /* 0x00000000fffff984 */ /* 0x000fe20000000800 */
[----:B------:R5:W-:Y:S01]  /*155f0*/  @!P3 LDGSTS.E.BYPASS.LTC128B.128 [R236+0xc800], desc[UR20][R6.64] ;  /* 0x0c80000006ecbfae */ /* 0x000be2000b901d54 */
[C---:B---3--:R-:W-:Y:S04]  /*15600*/  @!P3 LEA R10, P4, R2.reuse, R22, 0x1 ;  /* 0x00000016020ab211 */ /* 0x048fe800078808ff */
[--C-:B------:R-:W-:Y:S02]  /*15610*/  @!P3 LEA.HI.X R11, R2, R20, R3.reuse, 0x1, P4 ;  /* 0x00000014020bb211 */ /* 0x100fe400020f0c03 */
[----:B------:R-:W-:Y:S01]  /*15620*/  ISETP.LT.AND P4, PT, RZ, UR18, PT ;  /* 0x00000012ff007c0c */ /* 0x000fe2000bf81270 */
[----:B------:R-:W-:Y:S01]  /*15630*/  @P2 STS.128 [R236+0xe800], RZ ;  /* 0x00e800ffec002388 */ /* 0x000fe20000000c00 */
[C---:B----4-:R-:W-:Y:S04]  /*15640*/  @!P2 LEA R8, P1, R0.reuse, R16, 0x1 ;  /* 0x000000100008a211 */ /* 0x050fe800078208ff */
[----:B------:R-:W-:Y:S03]  /*15650*/  @!P2 LEA.HI.X R9, R0, R17, R4, 0x1, P1 ;  /* 0x000000110009a211 */ /* 0x000fe600008f0c04 */
[----:B------:R-:W-:Y:S01]  /*15660*/  @!PT LDS RZ, [RZ] ;  /* 0x00000000fffff984 */ /* 0x000fe20000000800 */
[----:B------:R-:W-:Y:S01]  /*15670*/  @!PT LDS RZ, [RZ] ;  /* 0x00000000fffff984 */ /* 0x000fe20000000800 */
[----:B------:R-:W-:Y:S01]  /*15680*/  @!PT LDS RZ, [RZ] ;  /* 0x00000000fffff984 */ /* 0x000fe20000000800 */
[----:B------:R-:W-:Y:S01]  /*15690*/  @!P2 LDGSTS.E.BYPASS.LTC128B.128 [R236+0xe800], desc[UR20][R14.64+0x80] ;  /* 0x0e8000800eecafae */ /* 0x000fe2000b901d54 */
[----:B------:R-:W-:Y:S04]  /*156a0*/  MOV R0, UR18 ;  /* 0x0000001200007c02 */ /* 0x000fe80008000f00 */
[----:B------:R-:W-:Y:S03]  /*156b0*/  LEA R0, R0, R249, 0x6 ;  /* 0x000000f900007211 */ /* 0x000fe600078e30ff */
[----:B------:R-:W-:Y:S01]  /*156c0*/  @P3 STS.128 [R236+0xd000], RZ ;  /* 0x00d000ffec003388 */ /* 0x000fe20000000c00 */
[C---:B-----5:R-:W-:Y:S04]  /*156d0*/  @!P2 LEA R6, P0, R2.reuse, R18, 0x1 ;  /* 0x000000120206a211 */ /* 0x060fe800078008ff */
[----:B------:R-:W-:Y:S03]  /*156e0*/  @!P2 LEA.HI.X R7, R2, R19, R3, 0x1, P0 ;  /* 0x000000130207a211 */ /* 0x000fe600000f0c03 */
[----:B------:R-:W-:Y:S01]  /*156f0*/  @!PT LDS RZ, [RZ] ;  /* 0x00000000fffff984 */ /* 0x000fe20000000800 */
[----:B------:R-:W-:Y:S01]  /*15700*/  @!PT LDS RZ, [RZ] ;  /* 0x00000000fffff984 */ /* 0x000fe20000000800 */
[----:B------:R-:W-:Y:S01]  /*15710*/  @!PT LDS RZ, [RZ] ;  /* 0x00000000fffff984 */ /* 0x000fe20000000800 */
[----:B------:R-:W-:Y:S01]  /*15720*/  @!P3 LDGSTS.E.BYPASS.LTC128B.128 [R236+0xd000], desc[UR20][R12.64] ;  /* 0x0d0000000cecbfae */ /* 0x000fe2000b901d54 */
[----:B------:R-:W-:Y:S02]  /*15730*/  I2FP.F32.S32 R3, R0 ;  /* 0x0000000000037245 */ /* 0x000fe40000201400 */
[----:B------:R-:W-:Y:S04]  /*15740*/  IADD3 R2, R0, 0x1, RZ ;  /* 0x0000000100027810 */ /* 0x000fe80007ffe0ff */
[----:B------:R-:W-:Y:S01]  /*15750*/  I2FP.F32.S32 R2, R2 ;  /* 0x0000000200027245 */ /* 0x000fe20000201400 */
        /* <DEDUP_REMOVED lines=47> */
[----:B------:R-:W1:Y:S05]  /*15a50*/  LDSM.16.M88.4 R212, [R231+0x1800] ;  /* 0x00180000e7d4783b */ /* 0x000e6a0000000200 */
[-C--:B---3--:R-:W-:Y:S06]  /*15a60*/  HMMA.16816.F32.BF16 R20, R208, R136.reuse, R20 ;  /* 0x00000088d014723c */ /* 0x088fec0000041814 */
        /* <DEDUP_REMOVED lines=26> */
[-C--:B----4-:R-:W-:Y:S06]  /*15c10*/  HMMA.16816.F32.BF16 R36, R136, R212.reuse, R36 ;  /* 0x000000d48824723c */ /* 0x090fec0000041824 */
        /* <DEDUP_REMOVED lines=96> */
[----:B------:R-:W-:Y:S06]  /*16220*/  HMMA.16816.F32.BF16 R64, R136, R222, R64 ;  /* 0x000000de8840723c */ /* 0x000fec0000041840 */
[-C--:B--2---:R-:W-:Y:S06]  /*16230*/  HMMA.16816.F32.BF16 R4, R208, R212.reuse, R4 ;  /* 0x000000d4d004723c */ /* 0x084fec0000041804 */
[C---:B-1----:R-:W-:Y:S11]  /*16240*/  HMMA.16816.F32.BF16 R8, R216.reuse, R212, R8 ;  /* 0x000000d4d808723c */ /* 0x042ff60000041808 */
[----:B------:R-:W-:Y:S07]  /*16250*/  @!UPT UIADD3 URZ, URZ, URZ, URZ ;  /* 0x0000003f3f3ff290 */ /* 0x000fee000fffe03f */
[----:B------:R-:W-:Y:S01]  /*16260*/  FMUL.FTZ R4, R4, UR8 ;  /* 0x0000000804047c20 */ /* 0x000fe20008410000 */
[----:B------:R-:W-:Y:S01]  /*16270*/  FMUL.FTZ R6, R6, UR8 ;  /* 0x0000000806067c20 */ /* 0x000fe20008410000 */
[----:B------:R-:W-:Y:S01]  /*16280*/  FMUL.FTZ R5, R5, UR8 ;  /* 0x0000000805057c20 */ /* 0x000fe20008410000 */
[-C--:B------:R-:W-:Y:S01]  /*16290*/  HMMA.16816.F32.BF16 R12, R216, R214.reuse, R12 ;  /* 0x000000d6d80c723c */ /* 0x080fe2000004180c */
[----:B------:R-:W1:Y:S02]  /*162a0*/  MUFU.TANH R246, R4 ;  /* 0x0000000400f67308 */ /* 0x000e640000002400 */
[----:B------:R-:W-:Y:S03]  /*162b0*/  FMUL.FTZ R7, R7, UR8 ;  /* 0x0000000807077c20 */ /* 0x000fe60008410000 */
[C---:B------:R-:W-:Y:S05]  /*162c0*/  HMMA.16816.F32.BF16 R16, R208.reuse, R214, R16 ;  /* 0x000000d6d010723c */ /* 0x040fea0000041810 */
[----:B------:R-:W2:Y:S10]  /*162d0*/  MUFU.TANH R245, R6 ;  /* 0x0000000600f57308 */ /* 0x000eb40000002400 */
        /* <DEDUP_REMOVED lines=9> */
[----:B------:R-:W-:Y:S01]  /*16370*/  FMUL.FTZ R15, R15, UR8 ;  /* 0x000000080f0f7c20 */ /* 0x000fe20008410000 */
[----:B------:R-:W-:Y:S01]  /*16380*/  FMUL.FTZ R16, R16, UR8 ;  /* 0x0000000810107c20 */ /* 0x000fe20008410000 */
[----:B------:R-:W-:Y:S01]  /*16390*/  FMUL.FTZ R18, R18, UR8 ;  /* 0x0000000812127c20 */ /* 0x000fe20008410000 */
[----:B------:R-:W-:Y:S04]  /*163a0*/  FMUL.FTZ R17, R17, UR8 ;  /* 0x0000000811117c20 */ /* 0x000fe80008410000 */
[----:B------:R-:W4:Y:S01]  /*163b0*/  MUFU.TANH R141, R10 ;  /* 0x0000000a008d7308 */ /* 0x000f220000002400 */
[----:B------:R-:W-:Y:S09]  /*163c0*/  FMUL.FTZ R19, R19, UR8 ;  /* 0x0000000813137c20 */ /* 0x000ff20008410000 */
[----:B------:R-:W5:Y:S01]  /*163d0*/  MUFU.TANH R139, R8 ;  /* 0x00000008008b7308 */ /* 0x000f620000002400 */
[----:B---3--:R-:W3:Y:S09]  /*163e0*/  LDSM.16.M88.4 R4, [R229+0x2800] ;  /* 0x00280000e504783b */ /* 0x008ef20000000200 */
[----:B------:R-:W-:Y:S10]  /*163f0*/  MUFU.TANH R243, R11 ;  /* 0x0000000b00f37308 */ /* 0x000ff40000002400 */
[----:B------:R1:W5:Y:S10]  /*16400*/  MUFU.TANH R241, R9 ;  /* 0x0000000900f17308 */ /* 0x0003740000002400 */
[----:B------:R-:W-:Y:S10]  /*16410*/  MUFU.TANH R143, R14 ;  /* 0x0000000e008f7308 */ /* 0x000ff40000002400 */
[----:B------:R-:W-:Y:S01]  /*16420*/  MUFU.TANH R242, R13 ;  /* 0x0000000d00f27308 */ /* 0x000fe20000002400 */
[----:B-1----:R-:W1:Y:S09]  /*16430*/  LDSM.16.M88.4 R8, [R229+0x3000] ;  /* 0x00300000e508783b */ /* 0x002e720000000200 */
[----:B------:R-:W-:Y:S01]  /*16440*/  MUFU.TANH R135, R18 ;  /* 0x0000001200877308 */ /* 0x000fe20000002400 */
[-C--:B---3--:R-:W-:Y:S06]  /*16450*/  HMMA.16816.F32.BF16 R20, R208, R4.reuse, R20 ;  /* 0x00000004d014723c */ /* 0x088fec0000041814 */
[C---:B------:R-:W-:Y:S03]  /*16460*/  HMMA.16816.F32.BF16 R24, R216.reuse, R4, R24 ;  /* 0x00000004d818723c */ /* 0x040fe60000041818 */
[----:B------:R-:W-:Y:S03]  /*16470*/  MUFU.TANH R138, R17 ;  /* 0x00000011008a7308 */ /* 0x000fe60000002400 */
[-C--:B------:R-:W-:Y:S07]  /*16480*/  HMMA.16816.F32.BF16 R28, R216, R6.reuse, R28 ;  /* 0x00000006d81c723c */ /* 0x080fee000004181c */
[----:B------:R-:W3:Y:S01]  /*16490*/  MUFU.TANH R142, R12 ;  /* 0x0000000c008e7308 */ /* 0x000ee20000002400 */
[C---:B------:R-:W-:Y:S01]  /*164a0*/  HMMA.16816.F32.BF16 R32, R208.reuse, R6, R32 ;  /* 0x00000006d020723c */ /* 0x040fe20000041820 */
[----:B------:R-:W2:Y:S01]  /*164b0*/  LDSM.16.M88.4 R4, [R229+0x3800] ;  /* 0x00380000e504783b */ /* 0x000ea20000000200 */
        /* <DEDUP_REMOVED lines=9> */
[-C--:B-1----:R-:W-:Y:S05]  /*16550*/  HMMA.16816.F32.BF16 R36, R208, R8.reuse, R36 ;  /* 0x00000008d024723c */ /* 0x082fea0000041824 */
[----:B------:R-:W-:Y:S03]  /*16560*/  FMUL.FTZ R28, R28, UR8 ;  /* 0x000000081c1c7c20 */ /* 0x000fe60008410000 */
[----:B------:R-:W-:Y:S01]  /*16570*/  MUFU.TANH R213, R20 ;  /* 0x0000001400d57308 */ /* 0x000fe20000002400 */
[C---:B------:R-:W-:Y:S04]  /*16580*/  HMMA.16816.F32.BF16 R40, R216.reuse, R8, R40 ;  /* 0x00000008d828723c */ /* 0x040fe80000041828 */
[----:B------:R-:W-:Y:S01]  /*16590*/  FMUL.FTZ R35, R35, UR8 ;  /* 0x0000000823237c20 */ /* 0x000fe20008410000 */
[----:B------:R-:W-:Y:S01]  /*165a0*/  FMUL.FTZ R31, R31, UR8 ;  /* 0x000000081f1f7c20 */ /* 0x000fe20008410000 */
[-C--:B------:R-:W-:Y:S03]  /*165b0*/  HMMA.16816.F32.BF16 R44, R216, R10.reuse, R44 ;  /* 0x0000000ad82c723c */ /* 0x080fe6000004182c */
[----:B------:R1:W-:Y:S02]  /*165c0*/  MUFU.TANH R238, R28 ;  /* 0x0000001c00ee7308 */ /* 0x0003e40000002400 */
[----:B------:R-:W-:Y:S01]  /*165d0*/  IADD3 R8, R0, 0x8, RZ ;  /* 0x0000000800087810 */ /* 0x000fe20007ffe0ff */
[C---:B------:R-:W-:Y:S07]  /*165e0*/  HMMA.16816.F32.BF16 R48, R208.reuse, R10, R48 ;  /* 0x0000000ad030723c */ /* 0x040fee0000041830 */
[----:B------:R4:W-:Y:S01]  /*165f0*/  MUFU.TANH R20, R31 ;  /* 0x0000001f00147308 */ /* 0x0009e20000002400 */
[----:B------:R-:W-:Y:S01]  /*16600*/  FMUL.FTZ R39, R39, UR8 ;  /* 0x0000000827277c20 */ /* 0x000fe20008410000 */
[-C--:B--2---:R-:W-:Y:S08]  /*16610*/  HMMA.16816.F32.BF16 R52, R208, R4.reuse, R52 ;  /* 0x00000004d034723c */ /* 0x084ff00000041834 */
[----:B------:R2:W-:Y:S03]  /*16620*/  MUFU.TANH R13, R35 ;  /* 0x00000023000d7308 */ /* 0x0005e60000002400 */
[----:B------:R-:W-:Y:S01]  /*16630*/  FMUL.FTZ R41, R41, UR8 ;  /* 0x0000000829297c20 */ /* 0x000fe20008410000 */
[----:B------:R-:W-:Y:S01]  /*16640*/  FMUL.FTZ R40, R40, UR8 ;  /* 0x0000000828287c20 */ /* 0x000fe20008410000 */
[C---:B------:R-:W-:Y:S04]  /*16650*/  HMMA.16816.F32.BF16 R56, R216.reuse, R4, R56 ;  /* 0x00000004d838723c */ /* 0x040fe80000041838 */
[----:B------:R-:W-:Y:S01]  /*16660*/  FMUL.FTZ R38, R38, UR8 ;  /* 0x0000000826267c20 */ /* 0x000fe20008410000 */
[----:B------:R5:W-:Y:S01]  /*16670*/  MUFU.TANH R14, R39 ;  /* 0x00000027000e7308 */ /* 0x000be20000002400 */
[-C--:B------:R-:W-:Y:S05]  /*16680*/  HMMA.16816.F32.BF16 R60, R216, R6.reuse, R60 ;  /* 0x00000006d83c723c */ /* 0x080fea000004183c */
[----:B------:R-:W-:Y:S01]  /*16690*/  FMUL.FTZ R42, R42, UR8 ;  /* 0x000000082a2a7c20 */ /* 0x000fe20008410000 */
[----:B------:R-:W-:Y:S03]  /*166a0*/  HMMA.16816.F32.BF16 R64, R208, R6, R64 ;  /* 0x00000006d040723c */ /* 0x000fe60000041840 */
[----:B------:R3:W-:Y:S02]  /*166b0*/  MUFU.TANH R10, R41 ;  /* 0x00000029000a7308 */ /* 0x0007e40000002400 */
[----:B------:R-:W-:Y:S01]  /*166c0*/  FMUL.FTZ R54, R54, UR8 ;  /* 0x0000000836367c20 */ /* 0x000fe20008410000 */
[----:B------:R-:W-:Y:S01]  /*166d0*/  FMUL.FTZ R55, R55, UR8 ;  /* 0x0000000837377c20 */ /* 0x000fe20008410000 */
[----:B------:R-:W-:Y:S01]  /*166e0*/  IADD3 R5, R0, 0x19, RZ ;  /* 0x0000001900057810 */ /* 0x000fe20007ffe0ff */
[C---:B-1----:R-:W-:Y:S05]  /*166f0*/  FFMA.FTZ R28, R3.reuse, UR5, R246 ;  /* 0x00000005031c7c23 */ /* 0x042fea00080100f6 */
[----:B------:R-:W1:Y:S01]  /*16700*/  MUFU.TANH R136, R16 ;  /* 0x0000001000887308 */ /* 0x000e620000002400 */
[----:B----4-:R-:W-:Y:S01]  /*16710*/  FFMA.FTZ R31, R3, UR5, R245 ;  /* 0x00000005031f7c23 */ /* 0x010fe200080100f5 */
[----:B------:R-:W-:Y:S01]  /*16720*/  FMUL.FTZ R58, R58, UR8 ;  /* 0x000000083a3a7c20 */ /* 0x000fe20008410000 */
[----:B------:R-:W-:Y:S01]  /*16730*/  FMUL.FTZ R56, R56, UR8 ;  /* 0x0000000838387c20 */ /* 0x000fe20008410000 */
[----:B------:R-:W-:Y:S01]  /*16740*/  FMUL.FTZ R59, R59, UR8 ;  /* 0x000000083b3b7c20 */ /* 0x000fe20008410000 */
[----:B------:R-:W-:Y:S01]  /*16750*/  FMUL.FTZ R57, R57, UR8 ;  /* 0x0000000839397c20 */ /* 0x000fe20008410000 */
[C---:B--2---:R-:W-:Y:S04]  /*16760*/  FFMA.FTZ R35, R3.reuse, UR5, R141 ;  /* 0x0000000503237c23 */ /* 0x044fe8000801008d */
[----:B------:R2:W-:Y:S01]  /*16770*/  MUFU.TANH R12, R40 ;  /* 0x00000028000c7308 */ /* 0x0005e20000002400 */
[----:B------:R-:W-:Y:S01]  /*16780*/  FMUL.FTZ R60, R60, UR8 ;  /* 0x000000083c3c7c20 */ /* 0x000fe20008410000 */
[----:B-----5:R-:W-:Y:S01]  /*16790*/  FFMA.FTZ R39, R3, UR5, R139 ;  /* 0x0000000503277c23 */ /* 0x020fe2000801008b */
[----:B------:R-:W-:Y:S01]  /*167a0*/  I2FP.F32.S32 R3, R8 ;  /* 0x0000000800037245 */ /* 0x000fe20000201400 */
[----:B------:R-:W-:Y:S01]  /*167b0*/  FMUL.FTZ R43, R43, UR8 ;  /* 0x000000082b2b7c20 */ /* 0x000fe20008410000 */
[----:B------:R-:W-:Y:S01]  /*167c0*/  IADD3 R4, R0, 0x18, RZ ;  /* 0x0000001800047810 */ /* 0x000fe20007ffe0ff */
[----:B------:R-:W-:Y:S01]  /*167d0*/  FMUL.FTZ R52, R52, UR8 ;  /* 0x0000000834347c20 */ /* 0x000fe20008410000 */
[----:B------:R-:W-:Y:S03]  /*167e0*/  FMUL.FTZ R36, R36, UR8 ;  /* 0x0000000824247c20 */ /* 0x000fe60008410000 */
[----:B------:R-:W-:Y:S01]  /*167f0*/  MUFU.TANH R222, R27 ;  /* 0x0000001b00de7308 */ /* 0x000fe20000002400 */
        /* <DEDUP_REMOVED lines=17> */
[----:B------:R-:W-:Y:S01]  /*16910*/  IADD3 R9, R0, 0x9, RZ ;  /* 0x0000000900097810 */ /* 0x000fe20007ffe0ff */
[----:B---3--:R-:W-:Y:S01]  /*16920*/  FFMA.FTZ R41, R2, UR5, R241 ;  /* 0x0000000502297c23 */ /* 0x008fe200080100f1 */
[----:B------:R-:W-:Y:S01]  /*16930*/  FMUL.FTZ R26, R26, UR8 ;  /* 0x000000081a1a7c20 */ /* 0x000fe20008410000 */
[----:B------:R-:W-:Y:S01]  /*16940*/  FMUL.FTZ R22, R22, UR8 ;  /* 0x0000000816167c20 */ /* 0x000fe20008410000 */
[----:B------:R-:W-:Y:S01]  /*16950*/  FMUL.FTZ R24, R24, UR8 ;  /* 0x0000000818187c20 */ /* 0x000fe20008410000 */
[----:B--2---:R-:W-:Y:S03]  /*16960*/  FFMA.FTZ R40, R3, UR5, R142 ;  /* 0x0000000503287c23 */ /* 0x004fe6000801008e */
[----:B------:R2:W-:Y:S01]  /*16970*/  MUFU.TANH R212, R32 ;  /* 0x0000002000d47308 */ /* 0x0005e20000002400 */
[C---:B----4-:R-:W-:Y:S01]  /*16980*/  FFMA.FTZ R36, R2.reuse, UR5, R247 ;  /* 0x0000000502247c23 */ /* 0x050fe200080100f7 */
[----:B------:R-:W-:Y:S01]  /*16990*/  FMUL.FTZ R53, R53, UR8 ;  /* 0x0000000835357c20 */ /* 0x000fe20008410000 */
[----:B------:R-:W-:Y:S07]  /*169a0*/  FMUL.FTZ R63, R63, UR8 ;  /* 0x000000083f3f7c20 */ /* 0x000fee0008410000 */
[----:B------:R1:W3:Y:S01]  /*169b0*/  MUFU.TANH R223, R26 ;  /* 0x0000001a00df7308 */ /* 0x0002e20000002400 */
[C---:B-----5:R-:W-:Y:S09]  /*169c0*/  FFMA.FTZ R37, R2.reuse, UR5, R243 ;  /* 0x0000000502257c23 */ /* 0x060ff200080100f3 */
[----:B------:R4:W-:Y:S01]  /*169d0*/  MUFU.TANH R19, R30 ;  /* 0x0000001e00137308 */ /* 0x0009e20000002400 */
[----:B--2---:R-:W-:Y:S01]  /*169e0*/  FFMA.FTZ R32, R2, UR5, R248 ;  /* 0x0000000502207c23 */ /* 0x004fe200080100f8 */
[----:B------:R-:W-:Y:S01]  /*169f0*/  I2FP.F32.S32 R2, R9 ;  /* 0x0000000900027245 */ /* 0x000fe20000201400 */
[----:B------:R-:W-:Y:S04]  /*16a00*/  FMUL.FTZ R9, R65, UR8 ;  /* 0x0000000841097c20 */ /* 0x000fe80008410000 */
[----:B------:R-:W-:Y:S03]  /*16a10*/  FFMA.FTZ R27, R2, UR5, R138 ;  /* 0x00000005021b7c23 */ /* 0x000fe6000801008a */
[----:B------:R2:W-:Y:S01]  /*16a20*/  MUFU.TANH R15, R34 ;  /* 0x00000022000f7308 */ /* 0x0005e20000002400 */
[C---:B-1----:R-:W-:Y:S09]  /*16a30*/  FFMA.FTZ R26, R3.reuse, UR5, R136 ;  /* 0x00000005031a7c23 */ /* 0x042ff20008010088 */
[----:B------:R1:W-:Y:S01]  /*16a40*/  MUFU.TANH R237, R29 ;  /* 0x0000001d00ed7308 */ /* 0x0003e20000002400 */
[C---:B----4-:R-:W-:Y:S09]  /*16a50*/  FFMA.FTZ R30, R3.reuse, UR5, R135 ;  /* 0x00000005031e7c23 */ /* 0x050ff20008010087 */
[----:B------:R4:W-:Y:S01]  /*16a60*/  MUFU.TANH R215, R33 ;  /* 0x0000002100d77308 */ /* 0x0009e20000002400 */
[----:B--2---:R-:W-:Y:S01]  /*16a70*/  FFMA.FTZ R34, R3, UR5, R143 ;  /* 0x0000000503227c23 */ /* 0x004fe2000801008f */
[----:B------:R-:W-:Y:S04]  /*16a80*/  IADD3 R3, R0, 0x10, RZ ;  /* 0x0000001000037810 */ /* 0x000fe80007ffe0ff */
[----:B------:R-:W-:Y:S04]  /*16a90*/  I2FP.F32.S32 R3, R3 ;  /* 0x0000000300037245 */ /* 0x000fe80000201400 */
[----:B------:R2:W-:Y:S01]  /*16aa0*/  MUFU.TANH R16, R38 ;  /* 0x0000002600107308 */ /* 0x0005e20000002400 */
[C---:B-1----:R-:W-:Y:S01]  /*16ab0*/  FFMA.FTZ R29, R2.reuse, UR5, R137 ;  /* 0x00000005021d7c23 */ /* 0x042fe20008010089 */
[C---:B------:R-:W-:Y:S01]  /*16ac0*/  FFMA.FTZ R213, R3.reuse, UR5, R213 ;  /* 0x0000000503d57c23 */ /* 0x040fe200080100d5 */
[C---:B---3--:R-:W-:Y:S07]  /*16ad0*/  FFMA.FTZ R223, R3.reuse, UR5, R223 ;  /* 0x0000000503df7c23 */ /* 0x048fee00080100df */
[----:B------:R-:W1:Y:S01]  /*16ae0*/  MUFU.TANH R221, R22 ;  /* 0x0000001600dd7308 */ /* 0x000e620000002400 */
[C---:B----4-:R-:W-:Y:S09]  /*16af0*/  FFMA.FTZ R33, R2.reuse, UR5, R244 ;  /* 0x0000000502217c23 */ /* 0x050ff200080100f4 */
[----:B------:R-:W3:Y:S01]  /*16b00*/  MUFU.TANH R239, R24 ;  /* 0x0000001800ef7308 */ /* 0x000ee20000002400 */
[----:B--2---:R-:W-:Y:S01]  /*16b10*/  FFMA.FTZ R38, R2, UR5, R242 ;  /* 0x0000000502267c23 */ /* 0x004fe200080100f2 */
[----:B------:R-:W-:Y:S04]  /*16b20*/  IADD3 R2, R0, 0x11, RZ ;  /* 0x0000001100027810 */ /* 0x000fe80007ffe0ff */
[----:B------:R-:W-:Y:S04]  /*16b30*/  I2FP.F32.S32 R2, R2 ;  /* 0x0000000200027245 */ /* 0x000fe80000201400 */
[----:B------:R-:W2:Y:S01]  /*16b40*/  MUFU.TANH R214, R21 ;  /* 0x0000001500d67308 */ /* 0x000ea20000002400 */
[C---:B-1----:R-:W-:Y:S01]  /*16b50*/  FFMA.FTZ R221, R3.reuse, UR5, R221 ;  /* 0x0000000503dd7c23 */ /* 0x042fe200080100dd */
[----:B------:R-:W-:Y:S08]  /*16b60*/  FFMA.FTZ R222, R2, UR5, R222 ;  /* 0x0000000502de7c23 */ /* 0x000ff000080100de */
[----:B------:R-:W1:Y:S01]  /*16b70*/  MUFU.TANH R220, R23 ;  /* 0x0000001700dc7308 */ /* 0x000e620000002400 */
[----:B---3--:R-:W-:Y:S01]  /*16b80*/  FFMA.FTZ R239, R3, UR5, R239 ;  /* 0x0000000503ef7c23 */ /* 0x008fe200080100ef */
[----:B------:R-:W-:Y:S02]  /*16b90*/  I2FP.F32.S32 R3, R4 ;  /* 0x0000000400037245 */ /* 0x000fe40000201400 */
[----:B------:R-:W-:Y:S03]  /*16ba0*/  IADD3 R4, R0, 0x29, RZ ;  /* 0x0000002900047810 */ /* 0x000fe60007ffe0ff */
[C---:B------:R-:W-:Y:S03]  /*16bb0*/  FFMA.FTZ R219, R3.reuse, UR5, R19 ;  /* 0x0000000503db7c23 */ /* 0x040fe60008010013 */
[----:B------:R-:W3:Y:S01]  /*16bc0*/  MUFU.TANH R240, R25 ;  /* 0x0000001900f07308 */ /* 0x000ee20000002400 */
[----:B--2---:R-:W-:Y:S01]  /*16bd0*/  FFMA.FTZ R214, R2, UR5, R214 ;  /* 0x0000000502d67c23 */ /* 0x004fe200080100d6 */
[C---:B------:R-:W-:Y:S01]  /*16be0*/  FFMA.FTZ R238, R3.reuse, UR5, R238 ;  /* 0x0000000503ee7c23 */ /* 0x040fe200080100ee */
[C---:B------:R-:W-:Y:S01]  /*16bf0*/  FFMA.FTZ R212, R3.reuse, UR5, R212 ;  /* 0x0000000503d47c23 */ /* 0x040fe200080100d4 */
[----:B------:R-:W-:Y:S01]  /*16c00*/  FFMA.FTZ R217, R3, UR5, R15 ;  /* 0x0000000503d97c23 */ /* 0x000fe2000801000f */
[----:B------:R-:W-:Y:S05]  /*16c10*/  IADD3 R3, R0, 0x20, RZ ;  /* 0x0000002000037810 */ /* 0x000fea0007ffe0ff */
[----:B------:R-:W2:Y:S01]  /*16c20*/  MUFU.TANH R42, R42 ;  /* 0x0000002a002a7308 */ /* 0x000ea20000002400 */
[----:B------:R-:W-:Y:S01]  /*16c30*/  I2FP.F32.S32 R3, R3 ;  /* 0x0000000300037245 */ /* 0x000fe20000201400 */
[C---:B-1----:R-:W-:Y:S04]  /*16c40*/  FFMA.FTZ R220, R2.reuse, UR5, R220 ;  /* 0x0000000502dc7c23 */ /* 0x042fe800080100dc */
[C---:B------:R-:W-:Y:S01]  /*16c50*/  FFMA.FTZ R11, R3.reuse, UR5, R16 ;  /* 0x00000005030b7c23 */ /* 0x040fe20008010010 */
[----:B------:R-:W-:Y:S03]  /*16c60*/  FFMA.FTZ R248, R3, UR5, R18 ;  /* 0x0000000503f87c23 */ /* 0x000fe60008010012 */
[----:B------:R-:W1:Y:S01]  /*16c70*/  MUFU.TANH R46, R46 ;  /* 0x0000002e002e7308 */ /* 0x000e620000002400 */
[----:B---3--:R-:W-:Y:S01]  /*16c80*/  FFMA.FTZ R240, R2, UR5, R240 ;  /* 0x0000000502f07c23 */ /* 0x008fe200080100f0 */
[----:B------:R-:W-:Y:S01]  /*16c90*/  I2FP.F32.S32 R2, R5 ;  /* 0x0000000500027245 */ /* 0x000fe20000201400 */
[----:B------:R-:W-:Y:S01]  /*16ca0*/  FMUL.FTZ R25, R61, UR8 ;  /* 0x000000083d197c20 */ /* 0x000fe20008410000 */
[----:B------:R-:W-:Y:S03]  /*16cb0*/  IADD3 R5, R0, 0x28, RZ ;  /* 0x0000002800057810 */ /* 0x000fe60007ffe0ff */
[C---:B------:R-:W-:Y:S03]  /*16cc0*/  FFMA.FTZ R216, R2.reuse, UR5, R13 ;  /* 0x0000000502d87c23 */ /* 0x040fe6000801000d */
[----:B------:R3:W-:Y:S01]  /*16cd0*/  MUFU.TANH R139, R62 ;  /* 0x0000003e008b7308 */ /* 0x0007e20000002400 */
[C---:B--2---:R-:W-:Y:S01]  /*16ce0*/  FFMA.FTZ R8, R3.reuse, UR5, R42 ;  /* 0x0000000503087c23 */ /* 0x044fe2000801002a */
[----:B------:R-:W-:Y:S01]  /*16cf0*/  FFMA.FTZ R42, R3, UR5, R12 ;  /* 0x00000005032a7c23 */ /* 0x000fe2000801000c */
[----:B------:R-:W-:Y:S01]  /*16d00*/  I2FP.F32.S32 R3, R5 ;  /* 0x0000000500037245 */ /* 0x000fe20000201400 */
[C---:B------:R-:W-:Y:S01]  /*16d10*/  FFMA.FTZ R218, R2.reuse, UR5, R20 ;  /* 0x0000000502da7c23 */ /* 0x040fe20008010014 */
[C---:B------:R-:W-:Y:S01]  /*16d20*/  FFMA.FTZ R237, R2.reuse, UR5, R237 ;  /* 0x0000000502ed7c23 */ /* 0x040fe200080100ed */
[----:B------:R-:W-:Y:S01]  /*16d30*/  FFMA.FTZ R215, R2, UR5, R215 ;  /* 0x0000000502d77c23 */ /* 0x000fe200080100d7 */
[----:B------:R-:W-:Y:S03]  /*16d40*/  IADD3 R2, R0, 0x21, RZ ;  /* 0x0000002100027810 */ /* 0x000fe60007ffe0ff */
[----:B------:R-:W2:Y:S01]  /*16d50*/  MUFU.TANH R43, R43 ;  /* 0x0000002b002b7308 */ /* 0x000ea20000002400 */
[C---:B-1----:R-:W-:Y:S01]  /*16d60*/  FFMA.FTZ R5, R3.reuse, UR5, R46 ;  /* 0x0000000503057c23 */ /* 0x042fe2000801002e */
[----:B------:R-:W-:Y:S08]  /*16d70*/  I2FP.F32.S32 R2, R2 ;  /* 0x0000000200027245 */ /* 0x000ff00000201400 */
[----:B------:R-:W1:Y:S01]  /*16d80*/  MUFU.TANH R50, R50 ;  /* 0x0000003200327308 */ /* 0x000e620000002400 */
[C---:B------:R-:W-:Y:S01]  /*16d90*/  FFMA.FTZ R6, R2.reuse, UR5, R14 ;  /* 0x0000000502067c23 */ /* 0x040fe2000801000e */
[C---:B------:R-:W-:Y:S04]  /*16da0*/  FFMA.FTZ R246, R2.reuse, UR5, R17 ;  /* 0x0000000502f67c23 */ /* 0x040fe80008010011 */
[----:B---3--:R-:W-:Y:S04]  /*16db0*/  MOV R62, R6 ;  /* 0x00000006003e7202 */ /* 0x008fe80000000f00 */
[----:B------:R-:W3:Y:S01]  /*16dc0*/  MUFU.TANH R48, R48 ;  /* 0x0000003000307308 */ /* 0x000ee20000002400 */
[C---:B--2---:R-:W-:Y:S01]  /*16dd0*/  FFMA.FTZ R6, R2.reuse, UR5, R43 ;  /* 0x0000000502067c23 */ /* 0x044fe2000801002b */
[----:B------:R-:W-:Y:S01]  /*16de0*/  MOV R43, R8 ;  /* 0x00000008002b7202 */ /* 0x000fe20000000f00 */
[----:B------:R-:W-:Y:S01]  /*16df0*/  FFMA.FTZ R8, R2, UR5, R10 ;  /* 0x0000000502087c23 */ /* 0x000fe2000801000a */
[----:B------:R-:W-:Y:S02]  /*16e00*/  I2FP.F32.S32 R2, R4 ;  /* 0x0000000400027245 */ /* 0x000fe40000201400 */
[----:B------:R-:W-:Y:S04]  /*16e10*/  IADD3 R4, R0, 0x38, RZ ;  /* 0x0000003800047810 */ /* 0x000fe80007ffe0ff */
[----:B------:R-:W2:Y:S01]  /*16e20*/  MUFU.TANH R47, R47 ;  /* 0x0000002f002f7308 */ /* 0x000ea20000002400 */
[----:B-1----:R-:W-:Y:S01]  /*16e30*/  FFMA.FTZ R251, R3, UR5, R50 ;  /* 0x0000000503fb7c23 */ /* 0x002fe20008010032 */
[----:B------:R-:W-:Y:S01]  /*16e40*/  MOV R50, R5 ;  /* 0x0000000500327202 */ /* 0x000fe20000000f00 */
[----:B------:R-:W-:Y:S01]  /*16e50*/  FMUL.FTZ R5, R66, UR8 ;  /* 0x0000000842057c20 */ /* 0x000fe20008410000 */
[----:B------:R-:W-:Y:S01]  /*16e60*/  MOV R46, R8 ;  /* 0x00000008002e7202 */ /* 0x000fe20000000f00 */
[----:B------:R-:W-:Y:S05]  /*16e70*/  FMUL.FTZ R8, R67, UR8 ;  /* 0x0000000843087c20 */ /* 0x000fea0008410000 */
[----:B------:R-:W1:Y:S01]  /*16e80*/  MUFU.TANH R45, R45 ;  /* 0x0000002d002d7308 */ /* 0x000e620000002400 */
[C---:B---3--:R-:W-:Y:S01]  /*16e90*/  FFMA.FTZ R244, R3.reuse, UR5, R48 ;  /* 0x0000000503f47c23 */ /* 0x048fe20008010030 */
[----:B------:R-:W-:Y:S01]  /*16ea0*/  MOV R48, R6 ;  /* 0x0000000600307202 */ /* 0x000fe20000000f00 */
[----:B------:R-:W-:Y:S07]  /*16eb0*/  FMUL.FTZ R6, R64, UR8 ;  /* 0x0000000840067c20 */ /* 0x000fee0008410000 */
[----:B------:R-:W3:Y:S01]  /*16ec0*/  MUFU.TANH R49, R49 ;  /* 0x0000003100317308 */ /* 0x000ee20000002400 */
[C---:B--2---:R-:W-:Y:S09]  /*16ed0*/  FFMA.FTZ R252, R2.reuse, UR5, R47 ;  /* 0x0000000502fc7c23 */ /* 0x044ff2000801002f */
[----:B------:R-:W2:Y:S01]  /*16ee0*/  MUFU.TANH R51, R51 ;  /* 0x0000003300337308 */ /* 0x000ea20000002400 */
[C---:B-1----:R-:W-:Y:S09]  /*16ef0*/  FFMA.FTZ R45, R2.reuse, UR5, R45 ;  /* 0x00000005022d7c23 */ /* 0x042ff2000801002d */
[----:B------:R-:W1:Y:S01]  /*16f00*/  MUFU.TANH R54, R54 ;  /* 0x0000003600367308 */ /* 0x000e620000002400 */
[C---:B---3--:R-:W-:Y:S09]  /*16f10*/  FFMA.FTZ R243, R2.reuse, UR5, R49 ;  /* 0x0000000502f37c23 */ /* 0x048ff20008010031 */
[----:B------:R-:W3:Y:S01]  /*16f20*/  MUFU.TANH R58, R58 ;  /* 0x0000003a003a7308 */ /* 0x000ee20000002400 */
[----:B--2---:R-:W-:Y:S01]  /*16f30*/  FFMA.FTZ R247, R2, UR5, R51 ;  /* 0x0000000502f77c23 */ /* 0x004fe20008010033 */
[----:B------:R-:W-:Y:S04]  /*16f40*/  IADD3 R2, R0, 0x30, RZ ;  /* 0x0000003000027810 */ /* 0x000fe80007ffe0ff */
[----:B------:R-:W-:Y:S04]  /*16f50*/  I2FP.F32.S32 R2, R2 ;  /* 0x0000000200027245 */ /* 0x000fe80000201400 */
[----:B------:R-:W2:Y:S01]  /*16f60*/  MUFU.TANH R56, R56 ;  /* 0x0000003800387308 */ /* 0x000ea20000002400 */
[C---:B-1----:R-:W-:Y:S05]  /*16f70*/  FFMA.FTZ R14, R2.reuse, UR5, R54 ;  /* 0x00000005020e7c23 */ /* 0x042fea0008010036 */
[----:B------:R1:W-:Y:S01]  /*16f80*/  STL [R1+0x4], R14 ;  /* 0x0000040e01007387 */ /* 0x0003e20000100800 */
[C---:B---3--:R-:W-:Y:S03]  /*16f90*/  FFMA.FTZ R13, R2.reuse, UR5, R58 ;  /* 0x00000005020d7c23 */ /* 0x048fe6000801003a */
[----:B------:R-:W-:Y:S02]  /*16fa0*/  MUFU.TANH R55, R55 ;  /* 0x0000003700377308 */ /* 0x000fe40000002400 */
[----:B------:R1:W-:Y:S01]  /*16fb0*/  STL [R1+0x14], R13 ;  /* 0x0000140d01007387 */ /* 0x0003e20000100800 */
[C---:B--2---:R-:W-:Y:S07]  /*16fc0*/  FFMA.FTZ R12, R2.reuse, UR5, R56 ;  /* 0x00000005020c7c23 */ /* 0x044fee0008010038 */
[----:B------:R-:W-:Y:S01]  /*16fd0*/  MUFU.TANH R59, R59 ;  /* 0x0000003b003b7308 */ /* 0x000fe20000002400 */
[----:B------:R1:W-:Y:S09]  /*16fe0*/  STL [R1+0x2c], R12 ;  /* 0x00002c0c01007387 */ /* 0x0003f20000100800 */
[----:B------:R-:W-:Y:S10]  /*16ff0*/  MUFU.TANH R60, R60 ;  /* 0x0000003c003c7308 */ /* 0x000ff40000002400 */
[----:B------:R2:W-:Y:S10]  /*17000*/  MUFU.TANH R7, R57 ;  /* 0x0000003900077308 */ /* 0x0005f40000002400 */
[----:B------:R-:W3:Y:S10]  /*17010*/  MUFU.TANH R52, R52 ;  /* 0x0000003400347308 */ /* 0x000ef40000002400 */
[----:B------:R-:W4:Y:S01]  /*17020*/  MUFU.TANH R44, R44 ;  /* 0x0000002c002c7308 */ /* 0x000f220000002400 */
[----:B--2---:R-:W-:Y:S09]  /*17030*/  MOV R57, R11 ;  /* 0x0000000b00397202 */ /* 0x004ff20000000f00 */
[----:B------:R-:W2:Y:S01]  /*17040*/  MUFU.TANH R53, R53 ;  /* 0x0000003500357308 */ /* 0x000ea20000002400 */
[----:B---3--:R-:W-:Y:S01]  /*17050*/  FFMA.FTZ R250, R2, UR5, R52 ;  /* 0x0000000502fa7c23 */ /* 0x008fe20008010034 */
[----:B------:R-:W-:Y:S02]  /*17060*/  I2FP.F32.S32 R2, R4 ;  /* 0x0000000400027245 */ /* 0x000fe40000201400 */
[----:B------:R-:W-:Y:S03]  /*17070*/  FMNMX.FTZ R4, R28, R132, !PT ;  /* 0x000000841c047209 */ /* 0x000fe60007810000 */
[----:B------:R-:W-:Y:S03]  /*17080*/  FFMA.FTZ R60, R2, UR5, R60 ;  /* 0x00000005023c7c23 */ /* 0x000fe6000801003c */
[----:B------:R-:W3:Y:S01]  /*17090*/  MUFU.TANH R5, R5 ;  /* 0x0000000500057308 */ /* 0x000ee20000002400 */
[----:B----4-:R-:W-:Y:S01]  /*170a0*/  FFMA.FTZ R44, R3, UR5, R44 ;  /* 0x00000005032c7c23 */ /* 0x010fe2000801002c */
[----:B------:R-:W-:Y:S01]  /*170b0*/  IADD3 R3, R0, 0x31, RZ ;  /* 0x0000003100037810 */ /* 0x000fe20007ffe0ff */
[----:B------:R-:W-:Y:S01]  /*170c0*/  FFMA.FTZ R139, R2, UR5, R139 ;  /* 0x00000005028b7c23 */ /* 0x000fe2000801008b */
[----:B------:R-:W-:Y:S02]  /*170d0*/  IADD3 R0, R0, 0x39, RZ ;  /* 0x0000003900007810 */ /* 0x000fe40007ffe0ff */
[----:B------:R-:W-:Y:S02]  /*170e0*/  I2FP.F32.S32 R3, R3 ;  /* 0x0000000300037245 */ /* 0x000fe40000201400 */
[----:B------:R-:W-:Y:S02]  /*170f0*/  I2FP.F32.S32 R0, R0 ;  /* 0x0000000000007245 */ /* 0x000fe40000201400 */
[----:B------:R-:W4:Y:S01]  /*17100*/  MUFU.TANH R6, R6 ;  /* 0x0000000600067308 */ /* 0x000f220000002400 */
[C---:B------:R-:W-:Y:S01]  /*17110*/  FFMA.FTZ R11, R3.reuse, UR5, R55 ;  /* 0x00000005030b7c23 */ /* 0x040fe20008010037 */
[C---:B------:R-:W-:Y:S01]  /*17120*/  FFMA.FTZ R10, R3.reuse, UR5, R59 ;  /* 0x00000005030a7c23 */ /* 0x040fe2000801003b */
[C---:B--2---:R-:W-:Y:S01]  /*17130*/  FFMA.FTZ R245, R3.reuse, UR5, R53 ;  /* 0x0000000503f57c23 */ /* 0x044fe20008010035 */
[----:B------:R-:W-:Y:S01]  /*17140*/  FFMA.FTZ R47, R3, UR5, R7 ;  /* 0x00000005032f7c23 */ /* 0x000fe20008010007 */
[----:B------:R-:W-:Y:S01]  /*17150*/  FMNMX.FTZ R3, R31, R133, !PT ;  /* 0x000000851f037209 */ /* 0x000fe20007810000 */
[----:B------:R1:W-:Y:S01]  /*17160*/  STL [R1], R11 ;  /* 0x0000000b01007387 */ /* 0x0003e20000100800 */
[C---:B---3--:R-:W-:Y:S01]  /*17170*/  FFMA.FTZ R249, R2.reuse, UR5, R5 ;  /* 0x0000000502f97c23 */ /* 0x048fe20008010005 */
[----:B------:R-:W-:Y:S02]  /*17180*/  FMNMX.FTZ R5, R39, R140, !PT ;  /* 0x0000008c27057209 */ /* 0x000fe40007810000 */
[----:B------:R-:W2:Y:S01]  /*17190*/  MUFU.TANH R9, R9 ;  /* 0x0000000900097308 */ /* 0x000ea20000002400 */
[----:B------:R1:W-:Y:S04]  /*171a0*/  STL [R1+0xc], R10 ;  /* 0x00000c0a01007387 */ /* 0x0003e80000100800 */
[----:B------:R1:W-:Y:S01]  /*171b0*/  STL [R1+0x28], R60 ;  /* 0x0000283c01007387 */ /* 0x0003e20000100800 */
[----:B----4-:R-:W-:Y:S01]  /*171c0*/  FFMA.FTZ R242, R2, UR5, R6 ;  /* 0x0000000502f27c23 */ /* 0x010fe20008010006 */
[----:B------:R-:W-:Y:S03]  /*171d0*/  FMNMX.FTZ R2, R35, R134, !PT ;  /* 0x0000008623027209 */ /* 0x000fe60007810000 */
[----:B------:R-:W3:Y:S01]  /*171e0*/  MUFU.TANH R8, R8 ;  /* 0x0000000800087308 */ /* 0x000ee20000002400 */
[----:B------:R-:W-:Y:S02]  /*171f0*/  FMNMX.FTZ R6, R32, R4, !PT ;  /* 0x0000000420067209 */ /* 0x000fe40007810000 */
[----:B------:R-:W-:Y:S02]  /*17200*/  FMNMX.FTZ R4, R36, R3, !PT ;  /* 0x0000000324047209 */ /* 0x000fe40007810000 */
[----:B------:R-:W-:Y:S02]  /*17210*/  FMNMX.FTZ R3, R41, R5, !PT ;  /* 0x0000000529037209 */ /* 0x000fe40007810000 */
[----:B------:R-:W-:Y:S03]  /*17220*/  FMNMX.FTZ R2, R37, R2, !PT ;  /* 0x0000000225027209 */ /* 0x000fe60007810000 */
[----:B------:R-:W4:Y:S01]  /*17230*/  MUFU.TANH R25, R25 ;  /* 0x0000001900197308 */ /* 0x000f220000002400 */
[----:B------:R-:W-:Y:S01]  /*17240*/  FMNMX.FTZ R6, R26, R6, !PT ;  /* 0x000000061a067209 */ /* 0x000fe20007810000 */
[----:B--2---:R-:W-:Y:S01]  /*17250*/  FFMA.FTZ R211, R0, UR5, R9 ;  /* 0x0000000500d37c23 */ /* 0x004fe20008010009 */
[----:B------:R-:W-:Y:S02]  /*17260*/  FMNMX.FTZ R3, R40, R3, !PT ;  /* 0x0000000328037209 */ /* 0x000fe40007810000 */
[----:B------:R-:W-:Y:S02]  /*17270*/  FMNMX.FTZ R2, R34, R2, !PT ;  /* 0x0000000222027209 */ /* 0x000fe40007810000 */
[----:B------:R-:W-:Y:S02]  /*17280*/  FMNMX.FTZ R4, R30, R4, !PT ;  /* 0x000000041e047209 */ /* 0x000fe40007810000 */
[----:B------:R-:W-:Y:S01]  /*17290*/  FMNMX.FTZ R6, R27, R6, !PT ;  /* 0x000000061b067209 */ /* 0x000fe20007810000 */
[----:B---3--:R-:W-:Y:S01]  /*172a0*/  FFMA.FTZ R241, R0, UR5, R8 ;  /* 0x0000000500f17c23 */ /* 0x008fe20008010008 */
        /* <DEDUP_REMOVED lines=26> */
[----:B------:R1:W2:Y:S01]  /*17450*/  MUFU.TANH R3, R63 ;  /* 0x0000003f00037308 */ /* 0x0002a20000002400 */
        /* <DEDUP_REMOVED lines=19> */
[----:B-12-4-:R-:W-:Y:S06]  /*17590*/  @P4 BRA `(.L_x_532) ;  /* 0xffffffd400e04947 */ /* 0x016fec000383ffff */
.L_x_531:
[C---:B------:R-:W-:Y:S01]  /*175a0*/  FFMA.FTZ R7, R0.reuse, UR5, R25 ;  /* 0x0000000500077c23 */ /* 0x040fe20008010019 */
[----:B------:R-:W-:Y:S01]  /*175b0*/  FFMA.FTZ R3, R0, UR5, R3 ;  /* 0x0000000500037c23 */ /* 0x000fe20008010003 */
[----:B------:R-:W-:Y:S01]  /*175c0*/  SHFL.BFLY PT, R6, R138, 0x2, 0x1f ;  /* 0x0c401f008a067f89 */ /* 0x000fe200000e0000 */
        /* <DEDUP_REMOVED lines=9> */
[----:B------:R-:W-:Y:S04]  /*17660*/  STL [R1+0xac], R235 ;  /* 0x0000aceb01007387 */ /* 0x000fe80000100800 */
[----:B------:R-:W-:Y:S08]  /*17670*/  SHFL.BFLY PT, R2, R0, 0x2, 0x1f ;  /* 0x0c401f0000027f89 */ /* 0x000ff000000e0000 */
[----:B------:R-:W1:Y:S08]  /*17680*/  SHFL.BFLY PT, R136, R4, 0x2, 0x1f ;  /* 0x0c401f0004887f89 */ /* 0x000e7000000e0000 */
[----:B------:R-:W-:Y:S04]  /*17690*/  STL [R1+0xa8], R234 ;  /* 0x0000a8ea01007387 */ /* 0x000fe80000100800 */
[----:B------:R-:W-:Y:S04]  /*176a0*/  STL [R1+0xa4], R233 ;  /* 0x0000a4e901007387 */ /* 0x000fe80000100800 */
[----:B------:R-:W-:Y:S04]  /*176b0*/  STL [R1+0xa0], R232 ;  /* 0x0000a0e801007387 */ /* 0x000fe80000100800 */
[----:B------:R-:W-:Y:S04]  /*176c0*/  STL [R1+0x9c], R231 ;  /* 0x00009ce701007387 */ /* 0x000fe80000100800 */
[----:B------:R-:W-:Y:S01]  /*176d0*/  STL [R1+0x98], R230 ;  /* 0x000098e601007387 */ /* 0x000fe20000100800 */
[----:B-1----:R-:W-:Y:S03]  /*176e0*/  FMNMX.FTZ R136, R4, R136, !PT ;  /* 0x0000008804887209 */ /* 0x002fe60007810000 */
[----:B------:R-:W-:Y:S01]  /*176f0*/  STL [R1+0x94], R229 ;  /* 0x000094e501007387 */ /* 0x000fe20000100800 */
[----:B------:R-:W-:Y:S02]  /*17700*/  FMNMX.FTZ R138, R138, R6, !PT ;  /* 0x000000068a8a7209 */ /* 0x000fe40007810000 */
[----:B------:R-:W-:Y:S01]  /*17710*/  FMNMX.FTZ R137, R137, R5, !PT ;  /* 0x0000000589897209 */ /* 0x000fe20007810000 */
[----:B------:R-:W-:Y:S01]  /*17720*/  STL [R1+0x90], R224 ;  /* 0x000090e001007387 */ /* 0x000fe20000100800 */
[----:B------:R-:W-:Y:S03]  /*17730*/  FMNMX.FTZ R2, R0, R2, !PT ;  /* 0x0000000200027209 */ /* 0x000fe60007810000 */
[----:B------:R-:W1:Y:S08]  /*17740*/  SHFL.BFLY PT, R6, R138, 0x1, 0x1f ;  /* 0x0c201f008a067f89 */ /* 0x000e7000000e0000 */
[----:B------:R-:W3:Y:S08]  /*17750*/  SHFL.BFLY PT, R5, R137, 0x1, 0x1f ;  /* 0x0c201f0089057f89 */ /* 0x000ef000000e0000 */
[----:B------:R-:W4:Y:S08]  /*17760*/  SHFL.BFLY PT, R4, R2, 0x1, 0x1f ;  /* 0x0c201f0002047f89 */ /* 0x000f3000000e0000 */
[----:B------:R-:W-:Y:S04]  /*17770*/  STL [R1+0x24], R7 ;  /* 0x0000240701007387 */ /* 0x000fe80000100800 */
[----:B------:R-:W2:Y:S08]  /*17780*/  SHFL.BFLY PT, R7, R136, 0x1, 0x1f ;  /* 0x0c201f0088077f89 */ /* 0x000eb000000e0000 */
[----:B------:R-:W2:Y:S01]  /*17790*/  LDSM.16.MT88.4 R20, [R225+0xc000] ;  /* 0x00c00000e114783b */ /* 0x000ea20000004200 */
        /* <DEDUP_REMOVED lines=8> */
[----:B------:R-:W-:Y:S01]  /*17820*/  FMUL.FTZ R4, R138, UR4 ;  /* 0x000000048a047c20 */ /* 0x000fe20008410000 */
[----:B------:R-:W-:Y:S01]  /*17830*/  FMUL.FTZ R208, R137, UR4 ;  /* 0x0000000489d07c20 */ /* 0x000fe20008410000 */
[C---:B------:R-:W-:Y:S01]  /*17840*/  FMUL.FTZ R209, R135.reuse, UR4 ;  /* 0x0000000487d17c20 */ /* 0x040fe20008410000 */
[----:B------:R-:W-:Y:S01]  /*17850*/  FMUL.FTZ R2, R0, UR4 ;  /* 0x0000000400027c20 */ /* 0x000fe20008410000 */
[----:B------:R-:W-:Y:S01]  /*17860*/  FADD.FTZ R0, -R135, R134 ;  /* 0x0000008687007221 */ /* 0x000fe20000010100 */
[----:B--2---:R-:W-:Y:S01]  /*17870*/  FMNMX.FTZ R136, R136, R7, !PT ;  /* 0x0000000788887209 */ /* 0x004fe20007810000 */
[----:B------:R-:W1:Y:S01]  /*17880*/  MUFU.EX2 R133, R5 ;  /* 0x0000000500857308 */ /* 0x000e620000000800 */
[----:B------:R-:W-:Y:S01]  /*17890*/  LDSM.16.MT88.4 R52, [R228+0xc000] ;  /* 0x00c00000e434783b */ /* 0x000fe20000004200 */
[----:B------:R-:W-:Y:S02]  /*178a0*/  FMUL.FTZ R0, R0, UR4 ;  /* 0x0000000400007c20 */ /* 0x000fe40008410000 */
[C---:B------:R-:W-:Y:S06]  /*178b0*/  FMUL.FTZ R210, R136.reuse, UR4 ;  /* 0x0000000488d27c20 */ /* 0x040fec0008410000 */
[----:B------:R2:W3:Y:S10]  /*178c0*/  MUFU.EX2 R134, R2 ;  /* 0x0000000200867308 */ /* 0x0004f40000000800 */
[----:B------:R4:W4:Y:S01]  /*178d0*/  MUFU.EX2 R132, R0 ;  /* 0x0000000000847308 */ /* 0x0009220000000800 */
[C---:B-1----:R-:W-:Y:S01]  /*178e0*/  FMUL.FTZ R16, R133.reuse, R156 ;  /* 0x0000009c85107220 */ /* 0x042fe20000410000 */
[C---:B------:R-:W-:Y:S01]  /*178f0*/  FMUL.FTZ R17, R133.reuse, R157 ;  /* 0x0000009d85117220 */ /* 0x040fe20000410000 */
[----:B------:R-:W-:Y:S01]  /*17900*/  MOV R156, R47 ;  /* 0x0000002f009c7202 */ /* 0x000fe20000000f00 */
[C---:B------:R-:W-:Y:S01]  /*17910*/  FMUL.FTZ R49, R133.reuse, R189 ;  /* 0x000000bd85317220 */ /* 0x040fe20000410000 */
[C---:B------:R-:W-:Y:S01]  /*17920*/  FMUL.FTZ R64, R133.reuse, R204 ;  /* 0x000000cc85407220 */ /* 0x040fe20000410000 */
[C---:B------:R-:W-:Y:S01]  /*17930*/  FMUL.FTZ R65, R133.reuse, R205 ;  /* 0x000000cd85417220 */ /* 0x040fe20000410000 */
[C---:B------:R-:W-:Y:S01]  /*17940*/  FMUL.FTZ R68, R133.reuse, R68 ;  /* 0x0000004485447220 */ /* 0x040fe20000410000 */
[----:B------:R-:W-:Y:S01]  /*17950*/  FMUL.FTZ R69, R133, R69 ;  /* 0x0000004585457220 */ /* 0x000fe20000410000 */
[----:B--2---:R-:W-:Y:S01]  /*17960*/  FADD.FTZ R2, -R136, R140 ;  /* 0x0000008c88027221 */ /* 0x004fe20000010100 */
[C---:B---3--:R-:W-:Y:S01]  /*17970*/  FMUL.FTZ R7, R134.reuse, R151 ;  /* 0x0000009786077220 */ /* 0x048fe20000410000 */
[C---:B------:R-:W-:Y:S01]  /*17980*/  FMUL.FTZ R18, R134.reuse, R158 ;  /* 0x0000009e86127220 */ /* 0x040fe20000410000 */
[C---:B------:R-:W-:Y:S01]  /*17990*/  FMUL.FTZ R51, R134.reuse, R191 ;  /* 0x000000bf86337220 */ /* 0x040fe20000410000 */
[C---:B------:R-:W-:Y:S01]  /*179a0*/  FMUL.FTZ R66, R134.reuse, R206 ;  /* 0x000000ce86427220 */ /* 0x040fe20000410000 */
[C---:B------:R-:W-:Y:S01]  /*179b0*/  FMUL.FTZ R67, R134.reuse, R207 ;  /* 0x000000cf86437220 */ /* 0x040fe20000410000 */
[C---:B------:R-:W-:Y:S01]  /*179c0*/  FMUL.FTZ R70, R134.reuse, R70 ;  /* 0x0000004686467220 */ /* 0x040fe20000410000 */
[----:B------:R-:W-:Y:S01]  /*179d0*/  FMUL.FTZ R71, R134, R71 ;  /* 0x0000004786477220 */ /* 0x000fe20000410000 */
[----:B----4-:R-:W-:Y:S01]  /*179e0*/  FMUL.FTZ R0, R2, UR4 ;  /* 0x0000000402007c20 */ /* 0x010fe20008410000 */
[----:B------:R-:W-:Y:S01]  /*179f0*/  FSEL R2, R4, RZ, P0 ;  /* 0x000000ff04027208 */ /* 0x000fe20000000000 */
[C---:B------:R-:W-:Y:S01]  /*17a00*/  FMUL.FTZ R10, R132.reuse, R146 ;  /* 0x00000092840a7220 */ /* 0x040fe20000410000 */
[----:B------:R-:W-:Y:S01]  /*17a10*/  FSETP.NEU.FTZ.AND P0, PT, R137, -INF , PT ;  /* 0xff8000008900780b */ /* 0x000fe20003f1d000 */
[C---:B------:R-:W-:Y:S01]  /*17a20*/  FMUL.FTZ R11, R132.reuse, R147 ;  /* 0x00000093840b7220 */ /* 0x040fe20000410000 */
[----:B------:R-:W-:Y:S01]  /*17a30*/  FMUL.FTZ R14, R132, R154 ;  /* 0x0000009a840e7220 */ /* 0x000fe20000410000 */
[--C-:B------:R-:W-:Y:S01]  /*17a40*/  FFMA.FTZ R4, R28, UR4, -R2.reuse ;  /* 0x000000041c047c23 */ /* 0x100fe20008010802 */
[----:B------:R-:W-:Y:S01]  /*17a50*/  FSEL R208, R208, RZ, P0 ;  /* 0x000000ffd0d07208 */ /* 0x000fe20000000000 */
[----:B------:R-:W-:Y:S01]  /*17a60*/  FFMA.FTZ R5, R26, UR4, -R2 ;  /* 0x000000041a057c23 */ /* 0x000fe20008010802 */
[----:B------:R-:W-:Y:S01]  /*17a70*/  FSETP.NEU.FTZ.AND P0, PT, R135, -INF , PT ;  /* 0xff8000008700780b */ /* 0x000fe20003f1d000 */
[----:B------:R1:W-:Y:S01]  /*17a80*/  MUFU.EX2 R25, R4 ;  /* 0x0000000400197308 */ /* 0x0003e20000000800 */
[----:B------:R-:W-:Y:S01]  /*17a90*/  FMUL.FTZ R15, R132, R155 ;  /* 0x0000009b840f7220 */ /* 0x000fe20000410000 */
[----:B------:R-:W-:Y:S01]  /*17aa0*/  FFMA.FTZ R6, R30, UR4, -R208 ;  /* 0x000000041e067c23 */ /* 0x000fe200080108d0 */
[----:B------:R-:W-:Y:S01]  /*17ab0*/  FSEL R209, R209, RZ, P0 ;  /* 0x000000ffd1d17208 */ /* 0x000fe20000000000 */
[----:B------:R-:W-:Y:S01]  /*17ac0*/  FMUL.FTZ R26, R132, R162 ;  /* 0x000000a2841a7220 */ /* 0x000fe20000410000 */
[----:B------:R-:W-:Y:S01]  /*17ad0*/  FSETP.NEU.FTZ.AND P0, PT, R136, -INF , PT ;  /* 0xff8000008800780b */ /* 0x000fe20003f1d000 */
[----:B------:R-:W-:Y:S01]  /*17ae0*/  FMUL.FTZ R30, R132, R170 ;  /* 0x000000aa841e7220 */ /* 0x000fe20000410000 */
[----:B------:R-:W-:Y:S03]  /*17af0*/  MOV R155, R42 ;  /* 0x0000002a009b7202 */ /* 0x000fe60000000f00 */
[----:B------:R2:W-:Y:S01]  /*17b00*/  MUFU.EX2 R234, R5 ;  /* 0x0000000500ea7308 */ /* 0x0005e20000000800 */
[----:B------:R-:W-:Y:S01]  /*17b10*/  FSEL R210, R210, RZ, P0 ;  /* 0x000000ffd2d27208 */ /* 0x000fe20000000000 */
[C---:B------:R-:W-:Y:S01]  /*17b20*/  FMUL.FTZ R42, R132.reuse, R178 ;  /* 0x000000b2842a7220 */ /* 0x040fe20000410000 */
[C---:B------:R-:W-:Y:S01]  /*17b30*/  FMUL.FTZ R47, R132.reuse, R187 ;  /* 0x000000bb842f7220 */ /* 0x040fe20000410000 */
[----:B------:R-:W-:Y:S01]  /*17b40*/  MOV R162, R48 ;  /* 0x0000003000a27202 */ /* 0x000fe20000000f00 */
[----:B------:R-:W-:Y:S01]  /*17b50*/  FMUL.FTZ R48, R133, R188 ;  /* 0x000000bc85307220 */ /* 0x000fe20000410000 */
[----:B------:R-:W-:Y:S01]  /*17b60*/  FFMA.FTZ R8, R39, UR4, -R210 ;  /* 0x0000000427087c23 */ /* 0x000fe200080108d2 */
[----:B------:R-:W-:Y:S03]  /*17b70*/  FMUL.FTZ R58, R132, R194 ;  /* 0x000000c2843a7220 */ /* 0x000fe60000410000 */
[----:B------:R3:W-:Y:S01]  /*17b80*/  MUFU.EX2 R233, R6 ;  /* 0x0000000600e97308 */ /* 0x0007e20000000800 */
[----:B-1----:R-:W-:Y:S01]  /*17b90*/  FFMA.FTZ R4, R32, UR4, -R2 ;  /* 0x0000000420047c23 */ /* 0x002fe20008010802 */
[C---:B------:R-:W-:Y:S01]  /*17ba0*/  FMUL.FTZ R59, R132.reuse, R195 ;  /* 0x000000c3843b7220 */ /* 0x040fe20000410000 */
[C---:B------:R-:W-:Y:S01]  /*17bb0*/  FMUL.FTZ R63, R132.reuse, R203 ;  /* 0x000000cb843f7220 */ /* 0x040fe20000410000 */
[C---:B------:R-:W-:Y:S01]  /*17bc0*/  FMUL.FTZ R74, R132.reuse, R74 ;  /* 0x0000004a844a7220 */ /* 0x040fe20000410000 */
[C---:B------:R-:W-:Y:S01]  /*17bd0*/  FMUL.FTZ R75, R132.reuse, R75 ;  /* 0x0000004b844b7220 */ /* 0x040fe20000410000 */
[C---:B------:R-:W-:Y:S01]  /*17be0*/  FMUL.FTZ R78, R132.reuse, R78 ;  /* 0x0000004e844e7220 */ /* 0x040fe20000410000 */
[----:B------:R-:W-:Y:S03]  /*17bf0*/  FMUL.FTZ R79, R132, R79 ;  /* 0x0000004f844f7220 */ /* 0x000fe60000410000 */
[----:B------:R-:W1:Y:S01]  /*17c00*/  MUFU.EX2 R4, R4 ;  /* 0x0000000400047308 */ /* 0x000e620000000800 */
[----:B--2---:R-:W-:Y:S01]  /*17c10*/  FFMA.FTZ R5, R29, UR4, -R208 ;  /* 0x000000041d057c23 */ /* 0x004fe200080108d0 */
[C---:B------:R-:W-:Y:S01]  /*17c20*/  FMUL.FTZ R80, R133.reuse, R80 ;  /* 0x0000005085507220 */ /* 0x040fe20000410000 */
[C---:B------:R-:W-:Y:S01]  /*17c30*/  FMUL.FTZ R81, R133.reuse, R81 ;  /* 0x0000005185517220 */ /* 0x040fe20000410000 */
[C---:B------:R-:W-:Y:S01]  /*17c40*/  FMUL.FTZ R82, R134.reuse, R82 ;  /* 0x0000005286527220 */ /* 0x040fe20000410000 */
[C---:B------:R-:W-:Y:S01]  /*17c50*/  FMUL.FTZ R83, R134.reuse, R83 ;  /* 0x0000005386537220 */ /* 0x040fe20000410000 */
[C---:B------:R-:W-:Y:S01]  /*17c60*/  FMUL.FTZ R84, R133.reuse, R84 ;  /* 0x0000005485547220 */ /* 0x040fe20000410000 */
[C---:B------:R-:W-:Y:S03]  /*17c70*/  FMUL.FTZ R85, R133.reuse, R85 ;  /* 0x0000005585557220 */ /* 0x040fe60000410000 */
[----:B------:R2:W4:Y:S01]  /*17c80*/  MUFU.EX2 R229, R5 ;  /* 0x0000000500e57308 */ /* 0x0005220000000800 */
[C---:B---3--:R-:W-:Y:S01]  /*17c90*/  FMUL.FTZ R6, R134.reuse, R150 ;  /* 0x0000009686067220 */ /* 0x048fe20000410000 */
[C---:B------:R-:W-:Y:S01]  /*17ca0*/  FMUL.FTZ R86, R134.reuse, R86 ;  /* 0x0000005686567220 */ /* 0x040fe20000410000 */
[----:B------:R-:W-:Y:S01]  /*17cb0*/  FMUL.FTZ R87, R134, R87 ;  /* 0x0000005786577220 */ /* 0x000fe20000410000 */
[C---:B------:R-:W-:Y:S01]  /*17cc0*/  FMUL.FTZ R90, R132.reuse, R90 ;  /* 0x0000005a845a7220 */ /* 0x040fe20000410000 */
[C---:B------:R-:W-:Y:S01]  /*17cd0*/  FMUL.FTZ R91, R132.reuse, R91 ;  /* 0x0000005b845b7220 */ /* 0x040fe20000410000 */
[C---:B------:R-:W-:Y:S01]  /*17ce0*/  FMUL.FTZ R94, R132.reuse, R94 ;  /* 0x0000005e845e7220 */ /* 0x040fe20000410000 */
[----:B------:R-:W-:Y:S03]  /*17cf0*/  FMUL.FTZ R95, R132, R95 ;  /* 0x0000005f845f7220 */ /* 0x000fe60000410000 */
[----:B------:R-:W3:Y:S01]  /*17d00*/  MUFU.EX2 R0, R0 ;  /* 0x0000000000007308 */ /* 0x000ee20000000800 */
[----:B-1----:R1:W-:Y:S01]  /*17d10*/  STL [R1+0x34], R4 ;  /* 0x0000340401007387 */ /* 0x0023e20000100800 */
[C---:B------:R-:W-:Y:S01]  /*17d20*/  FMUL.FTZ R96, R133.reuse, R96 ;  /* 0x0000006085607220 */ /* 0x040fe20000410000 */
[C---:B------:R-:W-:Y:S01]  /*17d30*/  FMUL.FTZ R97, R133.reuse, R97 ;  /* 0x0000006185617220 */ /* 0x040fe20000410000 */
[C---:B------:R-:W-:Y:S01]  /*17d40*/  FMUL.FTZ R98, R134.reuse, R98 ;  /* 0x0000006286627220 */ /* 0x040fe20000410000 */
[----:B------:R1:W-:Y:S01]  /*17d50*/  STL [R1+0xb8], R137 ;  /* 0x0000b88901007387 */ /* 0x0003e20000100800 */
[C---:B------:R-:W-:Y:S01]  /*17d60*/  FMUL.FTZ R99, R134.reuse, R99 ;  /* 0x0000006386637220 */ /* 0x040fe20000410000 */
[C---:B------:R-:W-:Y:S03]  /*17d70*/  FMUL.FTZ R100, R133.reuse, R100 ;  /* 0x0000006485647220 */ /* 0x040fe60000410000 */
[----:B------:R1:W-:Y:S01]  /*17d80*/  MUFU.EX2 R32, R8 ;  /* 0x0000000800207308 */ /* 0x0003e20000000800 */
[----:B--2---:R-:W-:Y:S01]  /*17d90*/  FMUL.FTZ R5, R133, R149 ;  /* 0x0000009585057220 */ /* 0x004fe20000410000 */
[----:B----4-:R-:W-:Y:S01]  /*17da0*/  F2FP.BF16.F32.PACK_AB R143, R229, R233 ;  /* 0x000000e9e58f723e */ /* 0x010fe200000010ff */
[----:B------:R-:W-:Y:S01]  /*17db0*/  FMUL.FTZ R101, R133, R101 ;  /* 0x0000006585657220 */ /* 0x000fe20000410000 */
[C---:B------:R-:W-:Y:S01]  /*17dc0*/  FMUL.FTZ R102, R134.reuse, R102 ;  /* 0x0000006686667220 */ /* 0x040fe20000410000 */
[----:B------:R-:W-:Y:S01]  /*17dd0*/  FMUL.FTZ R103, R134, R103 ;  /* 0x0000006786677220 */ /* 0x000fe20000410000 */
        /* <DEDUP_REMOVED lines=11> */
[----:B-1----:R-:W-:Y:S01]  /*17e90*/  FMUL.FTZ R8, R0, R144 ;  /* 0x0000009000087220 */ /* 0x002fe20000410000 */
[--C-:B------:R-:W-:Y:S01]  /*17ea0*/  FFMA.FTZ R4, R27, UR4, -R2.reuse ;  /* 0x000000041b047c23 */ /* 0x100fe20008010802 */
[----:B------:R-:W-:Y:S01]  /*17eb0*/  FMUL.FTZ R27, R132, R163 ;  /* 0x000000a3841b7220 */ /* 0x000fe20000410000 */
[----:B------:R-:W-:Y:S01]  /*17ec0*/  MOV R163, R44 ;  /* 0x0000002c00a37202 */ /* 0x000fe20000000f00 */
[C---:B------:R-:W-:Y:S01]  /*17ed0*/  FMUL.FTZ R44, R0.reuse, R184 ;  /* 0x000000b8002c7220 */ /* 0x040fe20000410000 */
[----:B------:R-:W2:Y:S01]  /*17ee0*/  LDL.LU R137, [R1+0x34] ;  /* 0x0000340001897983 */ /* 0x000ea20000300800 */
[----:B------:R1:W3:Y:S01]  /*17ef0*/  MUFU.EX2 R230, R4 ;  /* 0x0000000400e67308 */ /* 0x0002e20000000800 */
[C---:B------:R-:W-:Y:S01]  /*17f00*/  FMUL.FTZ R73, R0.reuse, R73 ;  /* 0x0000004900497220 */ /* 0x040fe20000410000 */
[C---:B------:R-:W-:Y:S01]  /*17f10*/  FMUL.FTZ R76, R0.reuse, R76 ;  /* 0x0000004c004c7220 */ /* 0x040fe20000410000 */
[----:B------:R4:W-:Y:S01]  /*17f20*/  STL [R1+0xbc], R135 ;  /* 0x0000bc8701007387 */ /* 0x0009e20000100800 */
[C---:B------:R-:W-:Y:S01]  /*17f30*/  FMUL.FTZ R77, R0.reuse, R77 ;  /* 0x0000004d004d7220 */ /* 0x040fe20000410000 */
[C---:B------:R-:W-:Y:S01]  /*17f40*/  FMUL.FTZ R88, R0.reuse, R88 ;  /* 0x0000005800587220 */ /* 0x040fe20000410000 */
[C---:B------:R-:W-:Y:S01]  /*17f50*/  FMUL.FTZ R89, R0.reuse, R89 ;  /* 0x0000005900597220 */ /* 0x040fe20000410000 */
[C---:B------:R-:W-:Y:S01]  /*17f60*/  FMUL.FTZ R92, R0.reuse, R92 ;  /* 0x0000005c005c7220 */ /* 0x040fe20000410000 */
[C---:B------:R-:W-:Y:S01]  /*17f70*/  FMUL.FTZ R93, R0.reuse, R93 ;  /* 0x0000005d005d7220 */ /* 0x040fe20000410000 */
[C---:B------:R-:W-:Y:S01]  /*17f80*/  FMUL.FTZ R104, R0.reuse, R104 ;  /* 0x0000006800687220 */ /* 0x040fe20000410000 */
[----:B------:R-:W-:Y:S01]  /*17f90*/  FMUL.FTZ R105, R0, R105 ;  /* 0x0000006900697220 */ /* 0x000fe20000410000 */
[----:B------:R-:W-:Y:S01]  /*17fa0*/  FFMA.FTZ R152, R213, UR4, -R2 ;  /* 0x00000004d5987c23 */ /* 0x000fe20008010802 */
[----:B------:R-:W-:Y:S01]  /*17fb0*/  FMUL.FTZ R111, R132, R111 ;  /* 0x0000006f846f7220 */ /* 0x000fe20000410000 */
[C---:B------:R-:W-:Y:S01]  /*17fc0*/  FMUL.FTZ R108, R0.reuse, R108 ;  /* 0x0000006c006c7220 */ /* 0x040fe20000410000 */
[----:B------:R-:W-:Y:S01]  /*17fd0*/  FMUL.FTZ R109, R0, R109 ;  /* 0x0000006d006d7220 */ /* 0x000fe20000410000 */
[C---:B------:R-:W-:Y:S01]  /*17fe0*/  FMUL.FTZ R112, R133.reuse, R112 ;  /* 0x0000007085707220 */ /* 0x040fe20000410000 */
[----:B------:R-:W-:Y:S01]  /*17ff0*/  FMUL.FTZ R113, R133, R113 ;  /* 0x0000007185717220 */ /* 0x000fe20000410000 */
[----:B-1----:R-:W-:Y:S01]  /*18000*/  FFMA.FTZ R4, R31, UR4, -R208 ;  /* 0x000000041f047c23 */ /* 0x002fe200080108d0 */
[----:B---3--:R-:W-:Y:S01]  /*18010*/  F2FP.BF16.F32.PACK_AB R142, R230, R234 ;  /* 0x000000eae68e723e */ /* 0x008fe200000010ff */
[----:B------:R-:W-:Y:S01]  /*18020*/  FMUL.FTZ R31, R132, R171 ;  /* 0x000000ab841f7220 */ /* 0x000fe20000410000 */
[C---:B------:R-:W-:Y:S01]  /*18030*/  FMUL.FTZ R114, R134.reuse, R114 ;  /* 0x0000007286727220 */ /* 0x040fe20000410000 */
[----:B------:R1:W3:Y:S01]  /*18040*/  MUFU.EX2 R19, R4 ;  /* 0x0000000400137308 */ /* 0x0002e20000000800 */
[C---:B------:R-:W-:Y:S01]  /*18050*/  FMUL.FTZ R115, R134.reuse, R115 ;  /* 0x0000007386737220 */ /* 0x040fe20000410000 */
        /* <DEDUP_REMOVED lines=12> */
[----:B------:R-:W-:Y:S01]  /*18120*/  FFMA.FTZ R153, R212, UR4, -R2 ;  /* 0x00000004d4997c23 */ /* 0x000fe20008010802 */
[--C-:B------:R-:W-:Y:S01]  /*18130*/  FFMA.FTZ R154, R218, UR4, -R209.reuse ;  /* 0x00000004da9a7c23 */ /* 0x100fe200080108d1 */
[C---:B------:R-:W-:Y:S01]  /*18140*/  FMUL.FTZ R128, R133.reuse, R128 ;  /* 0x0000008085807220 */ /* 0x040fe20000410000 */
[----:B-1----:R-:W-:Y:S01]  /*18150*/  FFMA.FTZ R4, R36, UR4, -R208 ;  /* 0x0000000424047c23 */ /* 0x002fe200080108d0 */
[----:B---3--:R-:W-:Y:S01]  /*18160*/  MOV R158, R19 ;  /* 0x00000013009e7202 */ /* 0x008fe20000000f00 */
[----:B------:R1:W-:Y:S01]  /*18170*/  MUFU.EX2 R201, R153 ;  /* 0x0000009900c97308 */ /* 0x0003e20000000800 */
[----:B------:R-:W-:Y:S01]  /*18180*/  FMUL.FTZ R129, R133, R129 ;  /* 0x0000008185817220 */ /* 0x000fe20000410000 */
[C---:B------:R-:W-:Y:S01]  /*18190*/  FMUL.FTZ R130, R134.reuse, R130 ;  /* 0x0000008286827220 */ /* 0x040fe20000410000 */
[----:B------:R-:W-:Y:S01]  /*181a0*/  FMUL.FTZ R131, R134, R131 ;  /* 0x0000008386837220 */ /* 0x000fe20000410000 */
[----:B------:R-:W-:Y:S01]  /*181b0*/  MOV R189, R163 ;  /* 0x000000a300bd7202 */ /* 0x000fe20000000f00 */
[--C-:B------:R-:W-:Y:S05]  /*181c0*/  FFMA.FTZ R139, R139, UR4, -R209.reuse ;  /* 0x000000048b8b7c23 */ /* 0x100fea00080108d1 */
[----:B------:R3:W4:Y:S10]  /*181d0*/  MUFU.EX2 R138, R4 ;  /* 0x00000004008a7308 */ /* 0x0007340000000800 */
[----:B------:R-:W-:Y:S01]  /*181e0*/  MUFU.EX2 R170, R154 ;  /* 0x0000009a00aa7308 */ /* 0x000fe20000000800 */
[--C-:B-1----:R-:W-:Y:S09]  /*181f0*/  FFMA.FTZ R153, R219, UR4, -R209.reuse ;  /* 0x00000004db997c23 */ /* 0x102ff200080108d1 */
[----:B------:R-:W-:Y:S01]  /*18200*/  MUFU.EX2 R200, R153 ;  /* 0x0000009900c87308 */ /* 0x000fe20000000800 */
[--C-:B---3--:R-:W-:Y:S01]  /*18210*/  FFMA.FTZ R4, R35, UR4, -R209.reuse ;  /* 0x0000000423047c23 */ /* 0x108fe200080108d1 */
[----:B----4-:R-:W-:Y:S01]  /*18220*/  F2FP.BF16.F32.PACK_AB R141, R138, R19 ;  /* 0x000000138a8d723e */ /* 0x010fe200000010ff */
[C---:B------:R-:W-:Y:S01]  /*18230*/  FMUL.FTZ R19, R134.reuse, R159 ;  /* 0x0000009f86137220 */ /* 0x040fe20000410000 */
[----:B------:R-:W-:Y:S01]  /*18240*/  MOV R159, R32 ;  /* 0x00000020009f7202 */ /* 0x000fe20000000f00 */
[----:B------:R-:W-:Y:S05]  /*18250*/  FMUL.FTZ R35, R134, R175 ;  /* 0x000000af86237220 */ /* 0x000fea0000410000 */
[----:B------:R1:W-:Y:S02]  /*18260*/  MUFU.EX2 R28, R4 ;  /* 0x00000004001c7308 */ /* 0x0003e40000000800 */
[--C-:B-1----:R-:W-:Y:S08]  /*18270*/  FFMA.FTZ R4, R37, UR4, -R209.reuse ;  /* 0x0000000425047c23 */ /* 0x102ff000080108d1 */
[----:B------:R1:W3:Y:S02]  /*18280*/  MUFU.EX2 R135, R4 ;  /* 0x0000000400877308 */ /* 0x0002e40000000800 */
[--C-:B-1----:R-:W-:Y:S01]  /*18290*/  FFMA.FTZ R4, R34, UR4, -R209.reuse ;  /* 0x0000000422047c23 */ /* 0x102fe200080108d1 */
[----:B---3--:R-:W-:Y:S01]  /*182a0*/  F2FP.BF16.F32.PACK_AB R145, R135, R28 ;  /* 0x0000001c8791723e */ /* 0x008fe200000010ff */
[----:B------:R-:W-:Y:S06]  /*182b0*/  FMUL.FTZ R34, R134, R174 ;  /* 0x000000ae86227220 */ /* 0x000fec0000410000 */
[----:B------:R1:W-:Y:S02]  /*182c0*/  MUFU.EX2 R235, R4 ;  /* 0x0000000400eb7308 */ /* 0x0003e40000000800 */
[--C-:B-1----:R-:W-:Y:S01]  /*182d0*/  FFMA.FTZ R4, R33, UR4, -R209.reuse ;  /* 0x0000000421047c23 */ /* 0x102fe200080108d1 */
[----:B------:R-:W-:Y:S07]  /*182e0*/  FMUL.FTZ R33, R133, R173 ;  /* 0x000000ad85217220 */ /* 0x000fee0000410000 */
[----:B------:R1:W3:Y:S02]  /*182f0*/  MUFU.EX2 R231, R4 ;  /* 0x0000000400e77308 */ /* 0x0002e40000000800 */
[--C-:B-1----:R-:W-:Y:S01]  /*18300*/  FFMA.FTZ R4, R41, UR4, -R210.reuse ;  /* 0x0000000429047c23 */ /* 0x102fe200080108d2 */
[----:B---3--:R-:W-:Y:S01]  /*18310*/  F2FP.BF16.F32.PACK_AB R147, R231, R235 ;  /* 0x000000ebe793723e */ /* 0x008fe200000010ff */
[----:B------:R-:W-:Y:S06]  /*18320*/  FMUL.FTZ R41, R0, R177 ;  /* 0x000000b100297220 */ /* 0x000fec0000410000 */
[----:B------:R1:W3:Y:S02]  /*18330*/  MUFU.EX2 R236, R4 ;  /* 0x0000000400ec7308 */ /* 0x0002e40000000800 */
[--C-:B-1----:R-:W-:Y:S01]  /*18340*/  FFMA.FTZ R4, R40, UR4, -R210.reuse ;  /* 0x0000000428047c23 */ /* 0x102fe200080108d2 */
[----:B---3--:R-:W-:Y:S01]  /*18350*/  F2FP.BF16.F32.PACK_AB R144, R236, R32 ;  /* 0x00000020ec90723e */ /* 0x008fe200000010ff */
[C---:B------:R-:W-:Y:S01]  /*18360*/  FMUL.FTZ R32, R133.reuse, R172 ;  /* 0x000000ac85207220 */ /* 0x040fe20000410000 */
[C---:B------:R-:W-:Y:S05]  /*18370*/  FMUL.FTZ R40, R0.reuse, R176 ;  /* 0x000000b000287220 */ /* 0x040fea0000410000 */
[----:B------:R1:W-:Y:S01]  /*18380*/  MUFU.EX2 R232, R4 ;  /* 0x0000000400e87308 */ /* 0x0003e20000000800 */
[----:B------:R-:W-:Y:S01]  /*18390*/  MOV R172, R57 ;  /* 0x0000003900ac7202 */ /* 0x000fe20000000f00 */
[----:B------:R-:W-:Y:S01]  /*183a0*/  FMUL.FTZ R57, R0, R193 ;  /* 0x000000c100397220 */ /* 0x000fe20000410000 */
[----:B-1----:R-:W-:Y:S02]  /*183b0*/  FFMA.FTZ R4, R38, UR4, -R210 ;  /* 0x0000000426047c23 */ /* 0x002fe400080108d2 */
[----:B------:R-:W1:Y:S05]  /*183c0*/  LDSM.16.MT88.4 R36, [R226+0xc000] ;  /* 0x00c00000e224783b */ /* 0x000e6a0000004200 */
[----:B------:R3:W4:Y:S02]  /*183d0*/  MUFU.EX2 R24, R4 ;  /* 0x0000000400187308 */ /* 0x0007240000000800 */
[----:B---3--:R-:W-:Y:S01]  /*183e0*/  FMUL.FTZ R4, R133, R148 ;  /* 0x0000009485047220 */ /* 0x008fe20000410000 */
[----:B----4-:R-:W-:Y:S01]  /*183f0*/  F2FP.BF16.F32.PACK_AB R146, R24, R232 ;  /* 0x000000e81892723e */ /* 0x010fe200000010ff */
[----:B------:R-:W3:Y:S01]  /*18400*/  LDSM.16.MT88.4 R148, [R227+0xc000] ;  /* 0x00c00000e394783b */ /* 0x000ee20000004200 */
[----:B------:R-:W-:Y:S01]  /*18410*/  MOV R157, R24 ;  /* 0x00000018009d7202 */ /* 0x000fe20000000f00 */
[----:B------:R-:W-:Y:S01]  /*18420*/  FMUL.FTZ R24, R0, R160 ;  /* 0x000000a000187220 */ /* 0x000fe20000410000 */
[----:B------:R-:W-:Y:S01]  /*18430*/  MOV R160, R46 ;  /* 0x0000002e00a07202 */ /* 0x000fe20000000f00 */
[----:B------:R-:W-:Y:S01]  /*18440*/  FMUL.FTZ R46, R132, R186 ;  /* 0x000000ba842e7220 */ /* 0x000fe20000410000 */
[----:B------:R-:W-:Y:S02]  /*18450*/  MOV R191, R157 ;  /* 0x0000009d00bf7202 */ /* 0x000fe40000000f00 */
[----:B--2---:R-:W-:Y:S07]  /*18460*/  F2FP.BF16.F32.PACK_AB R140, R137, R25 ;  /* 0x00000019898c723e */ /* 0x004fee00000010ff */
[-C--:B------:R-:W-:Y:S06]  /*18470*/  HMMA.16816.F32.BF16 R4, R140, R20.reuse, R4 ;  /* 0x000000148c04723c */ /* 0x080fec0000041804 */
[C---:B------:R-:W-:Y:S06]  /*18480*/  HMMA.16816.F32.BF16 R8, R144.reuse, R20, R8 ;  /* 0x000000149008723c */ /* 0x040fec0000041808 */
[-C--:B------:R-:W-:Y:S05]  /*18490*/  HMMA.16816.F32.BF16 R12, R144, R22.reuse, R12 ;  /* 0x00000016900c723c */ /* 0x080fea000004180c */
[C---:B------:R-:W-:Y:S01]  /*184a0*/  FMUL.FTZ R20, R133.reuse, R164 ;  /* 0x000000a485147220 */ /* 0x040fe20000410000 */
[C---:B------:R-:W-:Y:S05]  /*184b0*/  HMMA.16816.F32.BF16 R16, R140.reuse, R22, R16 ;  /* 0x000000168c10723c */ /* 0x040fea0000041810 */
[C---:B------:R-:W-:Y:S01]  /*184c0*/  FMUL.FTZ R21, R133.reuse, R165 ;  /* 0x000000a585157220 */ /* 0x040fe20000410000 */
[----:B------:R-:W-:Y:S01]  /*184d0*/  MOV R165, R28 ;  /* 0x0000001c00a57202 */ /* 0x000fe20000000f00 */
[C---:B------:R-:W-:Y:S01]  /*184e0*/  FMUL.FTZ R22, R134.reuse, R166 ;  /* 0x000000a686167220 */ /* 0x040fe20000410000 */
[----:B------:R-:W-:Y:S03]  /*184f0*/  FMUL.FTZ R23, R134, R167 ;  /* 0x000000a786177220 */ /* 0x000fe60000410000 */
[----:B------:R-:W-:Y:S01]  /*18500*/  MOV R166, R25 ;  /* 0x0000001900a67202 */ /* 0x000fe20000000f00 */
[C---:B------:R-:W-:Y:S01]  /*18510*/  FMUL.FTZ R25, R0.reuse, R161 ;  /* 0x000000a100197220 */ /* 0x040fe20000410000 */
[----:B------:R-:W-:Y:S01]  /*18520*/  MOV R161, R43 ;  /* 0x0000002b00a17202 */ /* 0x000fe20000000f00 */
[----:B------:R-:W-:Y:S01]  /*18530*/  FMUL.FTZ R28, R0, R168 ;  /* 0x000000a8001c7220 */ /* 0x000fe20000410000 */
[-C--:B-1----:R-:W-:Y:S03]  /*18540*/  HMMA.16816.F32.BF16 R20, R140, R36.reuse, R20 ;  /* 0x000000248c14723c */ /* 0x082fe60000041814 */
[----:B------:R-:W-:Y:S01]  /*18550*/  MOV R164, R45 ;  /* 0x0000002d00a47202 */ /* 0x000fe20000000f00 */
[----:B------:R-:W-:Y:S01]  /*18560*/  FMUL.FTZ R43, R132, R179 ;  /* 0x000000b3842b7220 */ /* 0x000fe20000410000 */
[----:B------:R-:W-:Y:S01]  /*18570*/  FMUL.FTZ R45, R0, R185 ;  /* 0x000000b9002d7220 */ /* 0x000fe20000410000 */
[C---:B------:R-:W-:Y:S05]  /*18580*/  HMMA.16816.F32.BF16 R24, R144.reuse, R36, R24 ;  /* 0x000000249018723c */ /* 0x040fea0000041818 */
[----:B------:R-:W-:Y:S01]  /*18590*/  MOV R163, R164 ;  /* 0x000000a400a37202 */ /* 0x000fe20000000f00 */
[-C--:B------:R-:W-:Y:S01]  /*185a0*/  HMMA.16816.F32.BF16 R28, R144, R38.reuse, R28 ;  /* 0x00000026901c723c */ /* 0x080fe2000004181c */
[----:B------:R-:W2:Y:S04]  /*185b0*/  LDL.LU R164, [R1+0x4] ;  /* 0x0000040001a47983 */ /* 0x000ea80000300800 */
[C---:B------:R-:W-:Y:S01]  /*185c0*/  FMUL.FTZ R36, R133.reuse, R180 ;  /* 0x000000b485247220 */ /* 0x040fe20000410000 */
[C---:B------:R-:W-:Y:S05]  /*185d0*/  HMMA.16816.F32.BF16 R32, R140.reuse, R38, R32 ;  /* 0x000000268c20723c */ /* 0x040fea0000041820 */
[----:B------:R-:W-:Y:S01]  /*185e0*/  FMUL.FTZ R37, R133, R181 ;  /* 0x000000b585257220 */ /* 0x000fe20000410000 */
[----:B------:R-:W-:Y:S01]  /*185f0*/  MOV R167, R50 ;  /* 0x0000003200a77202 */ /* 0x000fe20000000f00 */
[C---:B------:R-:W-:Y:S01]  /*18600*/  FMUL.FTZ R38, R134.reuse, R182 ;  /* 0x000000b686267220 */ /* 0x040fe20000410000 */
[C---:B------:R-:W-:Y:S03]  /*18610*/  FMUL.FTZ R39, R134.reuse, R183 ;  /* 0x000000b786277220 */ /* 0x040fe60000410000 */
[----:B------:R-:W-:Y:S01]  /*18620*/  FMUL.FTZ R50, R134, R190 ;  /* 0x000000be86327220 */ /* 0x000fe20000410000 */
[----:B------:R-:W-:Y:S02]  /*18630*/  MOV R190, R160 ;  /* 0x000000a000be7202 */ /* 0x000fe40000000f00 */
[----:B------:R-:W-:Y:S01]  /*18640*/  MOV R175, R165 ;  /* 0x000000a500af7202 */ /* 0x000fe20000000f00 */
[-C--:B------:R-:W-:Y:S03]  /*18650*/  HMMA.16816.F32.BF16 R36, R140, R52.reuse, R36 ;  /* 0x000000348c24723c */ /* 0x080fe60000041824 */
[----:B------:R-:W-:Y:S01]  /*18660*/  MOV R173, R166 ;  /* 0x000000a600ad7202 */ /* 0x000fe20000000f00 */
[--C-:B------:R-:W-:Y:S01]  /*18670*/  FFMA.FTZ R166, R245, UR4, -R2.reuse ;  /* 0x00000004f5a67c23 */ /* 0x100fe20008010802 */
[----:B------:R-:W-:Y:S01]  /*18680*/  MOV R168, R62 ;  /* 0x0000003e00a87202 */ /* 0x000fe20000000f00 */
[C---:B------:R-:W-:Y:S05]  /*18690*/  HMMA.16816.F32.BF16 R40, R144.reuse, R52, R40 ;  /* 0x000000349028723c */ /* 0x040fea0000041828 */
[----:B------:R-:W-:Y:S01]  /*186a0*/  FMUL.FTZ R62, R132, R202 ;  /* 0x000000ca843e7220 */ /* 0x000fe20000410000 */
[-C--:B------:R-:W-:Y:S01]  /*186b0*/  HMMA.16816.F32.BF16 R44, R144, R54.reuse, R44 ;  /* 0x00000036902c723c */ /* 0x080fe2000004182c */
[----:B------:R1:W-:Y:S04]  /*186c0*/  MUFU.EX2 R202, R152 ;  /* 0x0000009800ca7308 */ /* 0x0003e80000000800 */
[C---:B------:R-:W-:Y:S01]  /*186d0*/  FMUL.FTZ R52, R133.reuse, R196 ;  /* 0x000000c485347220 */ /* 0x040fe20000410000 */
[C---:B------:R-:W-:Y:S05]  /*186e0*/  HMMA.16816.F32.BF16 R48, R140.reuse, R54, R48 ;  /* 0x000000368c30723c */ /* 0x040fea0000041830 */
[----:B------:R-:W-:Y:S01]  /*186f0*/  FMUL.FTZ R53, R133, R197 ;  /* 0x000000c585357220 */ /* 0x000fe20000410000 */
[----:B------:R-:W-:Y:S01]  /*18700*/  MOV R197, R156 ;  /* 0x0000009c00c57202 */ /* 0x000fe20000000f00 */
[C---:B------:R-:W-:Y:S01]  /*18710*/  FMUL.FTZ R54, R134.reuse, R198 ;  /* 0x000000c686367220 */ /* 0x040fe20000410000 */
[----:B------:R-:W-:Y:S03]  /*18720*/  FMUL.FTZ R55, R134, R199 ;  /* 0x000000c786377220 */ /* 0x000fe60000410000 */
[--C-:B------:R-:W-:Y:S01]  /*18730*/  FFMA.FTZ R165, R242, UR4, -R2.reuse ;  /* 0x00000004f2a57c23 */ /* 0x100fe20008010802 */
[----:B-1----:R-:W-:Y:S03]  /*18740*/  FFMA.FTZ R152, R214, UR4, -R2 ;  /* 0x00000004d6987c23 */ /* 0x002fe60008010802 */
[-C--:B---3--:R-:W-:Y:S01]  /*18750*/  HMMA.16816.F32.BF16 R52, R140, R148.reuse, R52 ;  /* 0x000000948c34723c */ /* 0x088fe20000041834 */
[----:B------:R1:W-:Y:S05]  /*18760*/  MUFU.EX2 R180, R152 ;  /* 0x0000009800b47308 */ /* 0x0003ea0000000800 */
[C---:B------:R-:W-:Y:S06]  /*18770*/  HMMA.16816.F32.BF16 R56, R144.reuse, R148, R56 ;  /* 0x000000949038723c */ /* 0x040fec0000041838 */
[-C--:B------:R-:W-:Y:S06]  /*18780*/  HMMA.16816.F32.BF16 R60, R144, R150.reuse, R60 ;  /* 0x00000096903c723c */ /* 0x080fec000004183c */
[C---:B------:R-:W-:Y:S01]  /*18790*/  HMMA.16816.F32.BF16 R64, R140.reuse, R150, R64 ;  /* 0x000000968c40723c */ /* 0x040fe20000041840 */
[----:B------:R-:W3:Y:S04]  /*187a0*/  LDSM.16.MT88.4 R148, [R225+0xe000] ;  /* 0x00e00000e194783b */ /* 0x000ee80000004200 */
[--C-:B-1----:R-:W-:Y:S04]  /*187b0*/  FFMA.FTZ R152, R221, UR4, -R208.reuse ;  /* 0x00000004dd987c23 */ /* 0x102fe800080108d0 */
[----:B------:R1:W-:Y:S02]  /*187c0*/  MUFU.EX2 R178, R152 ;  /* 0x0000009800b27308 */ /* 0x0003e40000000800 */
[--C-:B-1----:R-:W-:Y:S08]  /*187d0*/  FFMA.FTZ R152, R220, UR4, -R208.reuse ;  /* 0x00000004dc987c23 */ /* 0x102ff000080108d0 */
[----:B------:R1:W-:Y:S01]  /*187e0*/  MUFU.EX2 R199, R152 ;  /* 0x0000009800c77308 */ /* 0x0003e20000000800 */
[-C--:B---3--:R-:W-:Y:S06]  /*187f0*/  HMMA.16816.F32.BF16 R68, R140, R148.reuse, R68 ;  /* 0x000000948c44723c */ /* 0x088fec0000041844 */
[C---:B------:R-:W-:Y:S05]  /*18800*/  HMMA.16816.F32.BF16 R72, R144.reuse, R148, R72 ;  /* 0x000000949048723c */ /* 0x040fea0000041848 */
[--C-:B-1----:R-:W-:Y:S01]  /*18810*/  FFMA.FTZ R152, R217, UR4, -R208.reuse ;  /* 0x00000004d9987c23 */ /* 0x102fe200080108d0 */
[-C--:B------:R-:W-:Y:S03]  /*18820*/  HMMA.16816.F32.BF16 R76, R144, R150.reuse, R76 ;  /* 0x00000096904c723c */ /* 0x080fe6000004184c */
[----:B------:R1:W-:Y:S03]  /*18830*/  MUFU.EX2 R220, R152 ;  /* 0x0000009800dc7308 */ /* 0x0003e60000000800 */
[C---:B------:R-:W-:Y:S01]  /*18840*/  HMMA.16816.F32.BF16 R80, R140.reuse, R150, R80 ;  /* 0x000000968c50723c */ /* 0x040fe20000041850 */
[----:B------:R-:W3:Y:S04]  /*18850*/  LDSM.16.MT88.4 R148, [R226+0xe000] ;  /* 0x00e00000e294783b */ /* 0x000ee80000004200 */
[----:B-1----:R-:W-:Y:S04]  /*18860*/  FFMA.FTZ R152, R216, UR4, -R208 ;  /* 0x00000004d8987c23 */ /* 0x002fe800080108d0 */
[----:B------:R-:W-:Y:S01]  /*18870*/  LDSM.16.MT88.4 R216, [R226+0xf800] ;  /* 0x00f80000e2d8783b */ /* 0x000fe20000004200 */
[----:B------:R1:W-:Y:S02]  /*18880*/  MUFU.EX2 R169, R152 ;  /* 0x0000009800a97308 */ /* 0x0003e40000000800 */
[--C-:B-1----:R-:W-:Y:S08]  /*18890*/  FFMA.FTZ R152, R223, UR4, -R209.reuse ;  /* 0x00000004df987c23 */ /* 0x102ff000080108d1 */
[----:B------:R1:W-:Y:S01]  /*188a0*/  MUFU.EX2 R224, R152 ;  /* 0x0000009800e07308 */ /* 0x0003e20000000800 */
[-C--:B---3--:R-:W-:Y:S06]  /*188b0*/  HMMA.16816.F32.BF16 R84, R140, R148.reuse, R84 ;  /* 0x000000948c54723c */ /* 0x088fec0000041854 */
[C---:B------:R-:W-:Y:S06]  /*188c0*/  HMMA.16816.F32.BF16 R88, R144.reuse, R148, R88 ;  /* 0x000000949058723c */ /* 0x040fec0000041858 */
[-C--:B------:R-:W-:Y:S05]  /*188d0*/  HMMA.16816.F32.BF16 R92, R144, R150.reuse, R92 ;  /* 0x00000096905c723c */ /* 0x080fea000004185c */
[--C-:B-1----:R-:W-:Y:S01]  /*188e0*/  FFMA.FTZ R152, R222, UR4, -R209.reuse ;  /* 0x00000004de987c23 */ /* 0x102fe200080108d1 */
[C---:B------:R-:W-:Y:S01]  /*188f0*/  HMMA.16816.F32.BF16 R96, R140.reuse, R150, R96 ;  /* 0x000000968c60723c */ /* 0x040fe20000041860 */
[----:B------:R-:W1:Y:S02]  /*18900*/  LDSM.16.MT88.4 R148, [R228+0xe000] ;  /* 0x00e00000e494783b */ /* 0x000e640000004200 */
[----:B------:R3:W4:Y:S02]  /*18910*/  MUFU.EX2 R182, R152 ;  /* 0x0000009800b67308 */ /* 0x0007240000000800 */
[--C-:B---3--:R-:W-:Y:S08]  /*18920*/  FFMA.FTZ R152, R248, UR4, -R2.reuse ;  /* 0x00000004f8987c23 */ /* 0x108ff00008010802 */
[----:B------:R-:W-:Y:S10]  /*18930*/  MUFU.EX2 R248, R166 ;  /* 0x000000a600f87308 */ /* 0x000ff40000000800 */
[----:B------:R3:W-:Y:S01]  /*18940*/  MUFU.EX2 R196, R152 ;  /* 0x0000009800c47308 */ /* 0x0007e20000000800 */
[-C--:B-1----:R-:W-:Y:S06]  /*18950*/  HMMA.16816.F32.BF16 R100, R140, R148.reuse, R100 ;  /* 0x000000948c64723c */ /* 0x082fec0000041864 */
[C---:B------:R-:W-:Y:S05]  /*18960*/  HMMA.16816.F32.BF16 R104, R144.reuse, R148, R104 ;  /* 0x000000949068723c */ /* 0x040fea0000041868 */
[--C-:B---3--:R-:W-:Y:S01]  /*18970*/  FFMA.FTZ R152, R246, UR4, -R2.reuse ;  /* 0x00000004f6987c23 */ /* 0x108fe20008010802 */
[-C--:B------:R-:W-:Y:S03]  /*18980*/  HMMA.16816.F32.BF16 R108, R144, R150.reuse, R108 ;  /* 0x00000096906c723c */ /* 0x080fe6000004186c */
[----:B------:R1:W-:Y:S02]  /*18990*/  MUFU.EX2 R186, R152 ;  /* 0x0000009800ba7308 */ /* 0x0003e40000000800 */
[----:B------:R-:W-:Y:S01]  /*189a0*/  FFMA.FTZ R148, R215, UR4, -R2 ;  /* 0x00000004d7947c23 */ /* 0x000fe20008010802 */
[C---:B------:R-:W-:Y:S01]  /*189b0*/  HMMA.16816.F32.BF16 R112, R140.reuse, R150, R112 ;  /* 0x000000968c70723c */ /* 0x040fe20000041870 */
[----:B------:R-:W-:Y:S06]  /*189c0*/  LDSM.16.MT88.4 R212, [R225+0xf800] ;  /* 0x00f80000e1d4783b */ /* 0x000fec0000004200 */
[----:B------:R3:W4:Y:S01]  /*189d0*/  MUFU.EX2 R171, R148 ;  /* 0x0000009400ab7308 */ /* 0x0007220000000800 */
[--C-:B-1----:R-:W-:Y:S09]  /*189e0*/  FFMA.FTZ R152, R172, UR4, -R208.reuse ;  /* 0x00000004ac987c23 */ /* 0x102ff200080108d0 */
[----:B------:R1:W-:Y:S01]  /*189f0*/  MUFU.EX2 R187, R152 ;  /* 0x0000009800bb7308 */ /* 0x0003e20000000800 */
[----:B---3--:R-:W3:Y:S01]  /*18a00*/  LDSM.16.MT88.4 R148, [R227+0xe000] ;  /* 0x00e00000e394783b */ /* 0x008ee20000004200 */
[--C-:B-1----:R-:W-:Y:S08]  /*18a10*/  FFMA.FTZ R152, R168, UR4, -R208.reuse ;  /* 0x00000004a8987c23 */ /* 0x102ff000080108d0 */
[----:B------:R1:W-:Y:S01]  /*18a20*/  MUFU.EX2 R179, R152 ;  /* 0x0000009800b37308 */ /* 0x0003e20000000800 */
[--C-:B--2---:R-:W-:Y:S01]  /*18a30*/  FFMA.FTZ R164, R164, UR4, -R208.reuse ;  /* 0x00000004a4a47c23 */ /* 0x104fe200080108d0 */
[----:B-1----:R-:W-:Y:S08]  /*18a40*/  FFMA.FTZ R152, R251, UR4, -R208 ;  /* 0x00000004fb987c23 */ /* 0x002ff000080108d0 */
[----:B------:R1:W-:Y:S01]  /*18a50*/  MUFU.EX2 R176, R152 ;  /* 0x0000009800b07308 */ /* 0x0003e20000000800 */
[-C--:B---3--:R-:W-:Y:S06]  /*18a60*/  HMMA.16816.F32.BF16 R116, R140, R148.reuse, R116 ;  /* 0x000000948c74723c */ /* 0x088fec0000041874 */
[C---:B------:R-:W-:Y:S06]  /*18a70*/  HMMA.16816.F32.BF16 R120, R144.reuse, R148, R120 ;  /* 0x000000949078723c */ /* 0x040fec0000041878 */
[-C--:B------:R-:W-:Y:S01]  /*18a80*/  HMMA.16816.F32.BF16 R124, R144, R150.reuse, R124 ;  /* 0x00000096907c723c */ /* 0x080fe2000004187c */
[----:B------:R-:W2:Y:S04]  /*18a90*/  LDSM.16.MT88.4 R144, [R225+0xc800] ;  /* 0x00c80000e190783b */ /* 0x000ea80000004200 */
[----:B------:R-:W-:Y:S01]  /*18aa0*/  FFMA.FTZ R148, R239, UR4, -R210 ;  /* 0x00000004ef947c23 */ /* 0x000fe200080108d2 */
[----:B------:R-:W-:Y:S03]  /*18ab0*/  HMMA.16816.F32.BF16 R128, R140, R150, R128 ;  /* 0x000000968c80723c */ /* 0x000fe60000041880 */
[----:B------:R3:W-:Y:S02]  /*18ac0*/  MUFU.EX2 R183, R148 ;  /* 0x0000009400b77308 */ /* 0x0007e40000000800 */
[----:B----4-:R-:W-:Y:S01]  /*18ad0*/  F2FP.BF16.F32.PACK_AB R149, R182, R224 ;  /* 0x000000e0b695723e */ /* 0x010fe200000010ff */
[----:B-1----:R-:W-:Y:S01]  /*18ae0*/  FFMA.FTZ R152, R247, UR4, -R208 ;  /* 0x00000004f7987c23 */ /* 0x002fe200080108d0 */
[----:B------:R-:W-:Y:S04]  /*18af0*/  F2FP.BF16.F32.PACK_AB R143, R169, R220 ;  /* 0x000000dca98f723e */ /* 0x000fe800000010ff */
[----:B------:R-:W-:Y:S02]  /*18b00*/  F2FP.BF16.F32.PACK_AB R140, R180, R202 ;  /* 0x000000cab48c723e */ /* 0x000fe400000010ff */
[----:B------:R1:W-:Y:S01]  /*18b10*/  MUFU.EX2 R194, R152 ;  /* 0x0000009800c27308 */ /* 0x0003e20000000800 */
[----:B------:R-:W-:Y:S02]  /*18b20*/  F2FP.BF16.F32.PACK_AB R142, R171, R201 ;  /* 0x000000c9ab8e723e */ /* 0x000fe400000010ff */
[----:B------:R-:W-:Y:S02]  /*18b30*/  F2FP.BF16.F32.PACK_AB R141, R199, R178 ;  /* 0x000000b2c78d723e */ /* 0x000fe400000010ff */
[----:B------:R-:W-:Y:S01]  /*18b40*/  F2FP.BF16.F32.PACK_AB R151, R170, R200 ;  /* 0x000000c8aa97723e */ /* 0x000fe200000010ff */
[--C-:B---3--:R-:W-:Y:S04]  /*18b50*/  FFMA.FTZ R148, R240, UR4, -R210.reuse ;  /* 0x00000004f0947c23 */ /* 0x108fe800080108d2 */
[----:B------:R3:W4:Y:S01]  /*18b60*/  MUFU.EX2 R203, R148 ;  /* 0x0000009400cb7308 */ /* 0x0007220000000800 */
[--C-:B-1----:R-:W-:Y:S09]  /*18b70*/  FFMA.FTZ R152, R161, UR4, -R209.reuse ;  /* 0x00000004a1987c23 */ /* 0x102ff200080108d1 */
[----:B------:R1:W-:Y:S01]  /*18b80*/  MUFU.EX2 R168, R152 ;  /* 0x0000009800a87308 */ /* 0x0003e20000000800 */
[-C--:B--2---:R-:W-:Y:S03]  /*18b90*/  HMMA.16816.F32.BF16 R4, R140, R144.reuse, R4 ;  /* 0x000000908c04723c */ /* 0x084fe60000041804 */
[--C-:B---3--:R-:W-:Y:S06]  /*18ba0*/  FFMA.FTZ R148, R238, UR4, -R210.reuse ;  /* 0x00000004ee947c23 */ /* 0x108fec00080108d2 */
[----:B------:R2:W-:Y:S02]  /*18bb0*/  MUFU.EX2 R188, R148 ;  /* 0x0000009400bc7308 */ /* 0x0005e40000000800 */
[--C-:B-1----:R-:W-:Y:S02]  /*18bc0*/  FFMA.FTZ R152, R162, UR4, -R209.reuse ;  /* 0x00000004a2987c23 */ /* 0x102fe400080108d1 */
[----:B------:R-:W3:Y:S06]  /*18bd0*/  LDL.LU R162, [R1] ;  /* 0x0000000001a27983 */ /* 0x000eec0000300800 */
[----:B------:R1:W-:Y:S01]  /*18be0*/  MUFU.EX2 R184, R152 ;  /* 0x0000009800b87308 */ /* 0x0003e20000000800 */
[----:B------:R-:W3:Y:S04]  /*18bf0*/  LDL.LU R161, [R1+0x14] ;  /* 0x0000140001a17983 */ /* 0x000ee80000300800 */
[----:B------:R-:W3:Y:S01]  /*18c00*/  LDL.LU R160, [R1+0xc] ;  /* 0x00000c0001a07983 */ /* 0x000ee20000300800 */
[----:B--2---:R-:W-:Y:S03]  /*18c10*/  FFMA.FTZ R148, R237, UR4, -R210 ;  /* 0x00000004ed947c23 */ /* 0x004fe600080108d2 */
[----:B------:R-:W2:Y:S01]  /*18c20*/  LDL.LU R174, [R1+0x44] ;  /* 0x0000440001ae7983 */ /* 0x000ea20000300800 */
[----:B------:R4:W4:Y:S03]  /*18c30*/  MUFU.EX2 R221, R148 ;  /* 0x0000009400dd7308 */ /* 0x0009260000000800 */
[----:B------:R-:W2:Y:S01]  /*18c40*/  LDL.LU R172, [R1+0x40] ;  /* 0x0000400001ac7983 */ /* 0x000ea20000300800 */
[--C-:B-1----:R-:W-:Y:S03]  /*18c50*/  FFMA.FTZ R152, R167, UR4, -R209.reuse ;  /* 0x00000004a7987c23 */ /* 0x102fe600080108d1 */
[----:B------:R-:W2:Y:S01]  /*18c60*/  LDL.LU R204, [R1+0x2c] ;  /* 0x00002c0001cc7983 */ /* 0x000ea20000300800 */
[----:B------:R-:W-:Y:S02]  /*18c70*/  FFMA.FTZ R167, R250, UR4, -R2 ;  /* 0x00000004faa77c23 */ /* 0x000fe40008010802 */
[----:B------:R1:W-:Y:S01]  /*18c80*/  MUFU.EX2 R177, R152 ;  /* 0x0000009800b17308 */ /* 0x0003e20000000800 */
[----:B----4-:R-:W-:Y:S09]  /*18c90*/  F2FP.BF16.F32.PACK_AB R148, R203, R183 ;  /* 0x000000b7cb94723e */ /* 0x010ff200000010ff */
[----:B------:R4:W-:Y:S01]  /*18ca0*/  MUFU.EX2 R245, R167 ;  /* 0x000000a700f57308 */ /* 0x0009e20000000800 */
[-C--:B------:R-:W-:Y:S07]  /*18cb0*/  F2FP.BF16.F32.PACK_AB R150, R221, R188.reuse ;  /* 0x000000bcdd96723e */ /* 0x080fee00000010ff */
[C---:B------:R-:W-:Y:S02]  /*18cc0*/  HMMA.16816.F32.BF16 R8, R148.reuse, R144, R8 ;  /* 0x000000909408723c */ /* 0x040fe40000041808 */
[----:B------:R-:W-:Y:S02]  /*18cd0*/  MUFU.EX2 R250, R165 ;  /* 0x000000a500fa7308 */ /* 0x000fe40000000800 */
[--C-:B-1----:R-:W-:Y:S02]  /*18ce0*/  FFMA.FTZ R152, R252, UR4, -R209.reuse ;  /* 0x00000004fc987c23 */ /* 0x102fe400080108d1 */
[-C--:B------:R-:W-:Y:S06]  /*18cf0*/  HMMA.16816.F32.BF16 R12, R148, R146.reuse, R12 ;  /* 0x00000092940c723c */ /* 0x080fec000004180c */
[----:B------:R1:W-:Y:S01]  /*18d00*/  MUFU.EX2 R193, R152 ;  /* 0x0000009800c17308 */ /* 0x0003e20000000800 */
[----:B----4-:R-:W-:Y:S01]  /*18d10*/  MOV R167, R188 ;  /* 0x000000bc00a77202 */ /* 0x010fe20000000f00 */
[C---:B------:R-:W-:Y:S01]  /*18d20*/  HMMA.16816.F32.BF16 R16, R140.reuse, R146, R16 ;  /* 0x000000928c10723c */ /* 0x040fe20000041810 */
[----:B------:R-:W4:Y:S03]  /*18d30*/  LDSM.16.MT88.4 R144, [R226+0xc800] ;  /* 0x00c80000e290783b */ /* 0x000f260000004200 */
[----:B-1----:R-:W-:Y:S04]  /*18d40*/  FFMA.FTZ R152, R155, UR4, -R210 ;  /* 0x000000049b987c23 */ /* 0x002fe800080108d2 */
[----:B------:R1:W-:Y:S02]  /*18d50*/  MUFU.EX2 R185, R152 ;  /* 0x0000009800b97308 */ /* 0x0003e40000000800 */
[----:B-1----:R-:W-:Y:S01]  /*18d60*/  LDSM.16.MT88.4 R152, [R225+0xd000] ;  /* 0x00d00000e198783b */ /* 0x002fe20000004200 */
[-C--:B----4-:R-:W-:Y:S06]  /*18d70*/  HMMA.16816.F32.BF16 R20, R140, R144.reuse, R20 ;  /* 0x000000908c14723c */ /* 0x090fec0000041814 */
        /* <DEDUP_REMOVED lines=19> */
[--C-:B---3--:R-:W-:Y:S01]  /*18eb0*/  FFMA.FTZ R161, R161, UR4, -R209.reuse ;  /* 0x00000004a1a17c23 */ /* 0x108fe200080108d1 */
[--C-:B------:R-:W-:Y:S01]  /*18ec0*/  FFMA.FTZ R160, R160, UR4, -R209.reuse ;  /* 0x00000004a0a07c23 */ /* 0x100fe200080108d1 */
[----:B------:R-:W-:Y:S02]  /*18ed0*/  FFMA.FTZ R209, R3, UR4, -R209 ;  /* 0x0000000403d17c23 */ /* 0x000fe400080108d1 */
[----:B------:R-:W-:Y:S02]  /*18ee0*/  MUFU.EX2 R242, R161 ;  /* 0x000000a100f27308 */ /* 0x000fe40000000800 */
[----:B--2---:R-:W-:Y:S01]  /*18ef0*/  FFMA.FTZ R132, R132, R174, R175 ;  /* 0x000000ae84847223 */ /* 0x004fe200000100af */
[----:B------:R-:W-:Y:S01]  /*18f00*/  MOV R175, R158 ;  /* 0x0000009e00af7202 */ /* 0x000fe20000000f00 */
[----:B------:R-:W-:Y:S01]  /*18f10*/  FFMA.FTZ R133, R133, R172, R173 ;  /* 0x000000ac85857223 */ /* 0x000fe200000100ad */
[----:B------:R-:W-:Y:S02]  /*18f20*/  MOV R173, R159 ;  /* 0x0000009f00ad7202 */ /* 0x000fe40000000f00 */
[----:B------:R-:W-:Y:S01]  /*18f30*/  LDSM.16.MT88.4 R156, [R228+0xd000] ;  /* 0x00d00000e49c783b */ /* 0x000fe20000004200 */
        /* <DEDUP_REMOVED lines=8> */
[-C--:B------:R-:W-:Y:S05]  /*18fc0*/  HMMA.16816.F32.BF16 R108, R148, R146.reuse, R108 ;  /* 0x00000092946c723c */ /* 0x080fea000004186c */
[--C-:B------:R-:W-:Y:S01]  /*18fd0*/  FFMA.FTZ R144, R244, UR4, -R2.reuse ;  /* 0x00000004f4907c23 */ /* 0x100fe20008010802 */
[C---:B------:R-:W-:Y:S01]  /*18fe0*/  HMMA.16816.F32.BF16 R112, R140.reuse, R146, R112 ;  /* 0x000000928c70723c */ /* 0x040fe20000041870 */
[----:B------:R-:W-:Y:S10]  /*18ff0*/  MUFU.EX2 R244, R164 ;  /* 0x000000a400f47308 */ /* 0x000ff40000000800 */
[----:B------:R1:W-:Y:S02]  /*19000*/  MUFU.EX2 R181, R144 ;  /* 0x0000009000b57308 */ /* 0x0003e40000000800 */
[--C-:B-1----:R-:W-:Y:S01]  /*19010*/  FFMA.FTZ R144, R243, UR4, -R2.reuse ;  /* 0x00000004f3907c23 */ /* 0x102fe20008010802 */
[----:B------:R-:W-:Y:S07]  /*19020*/  FFMA.FTZ R2, R211, UR4, -R2 ;  /* 0x00000004d3027c23 */ /* 0x000fee0008010802 */
[----:B------:R-:W-:Y:S10]  /*19030*/  MUFU.EX2 R243, R160 ;  /* 0x000000a000f37308 */ /* 0x000ff40000000800 */
[----:B------:R1:W2:Y:S10]  /*19040*/  MUFU.EX2 R198, R144 ;  /* 0x0000009000c67308 */ /* 0x0002b40000000800 */
[----:B------:R3:W-:Y:S01]  /*19050*/  MUFU.EX2 R251, R2 ;  /* 0x0000000200fb7308 */ /* 0x0007e20000000800 */
[----:B-1----:R-:W1:Y:S01]  /*19060*/  LDSM.16.MT88.4 R144, [R227+0xe800] ;  /* 0x00e80000e390783b */ /* 0x002e620000004200 */
[--C-:B---3--:R-:W-:Y:S07]  /*19070*/  FFMA.FTZ R2, R204, UR4, -R210.reuse ;  /* 0x00000004cc027c23 */ /* 0x108fee00080108d2 */
[----:B------:R-:W-:Y:S01]  /*19080*/  LDSM.16.MT88.4 R204, [R227+0xd800] ;  /* 0x00d80000e3cc783b */ /* 0x000fe20000004200 */
[----:B------:R3:W-:Y:S02]  /*19090*/  MUFU.EX2 R240, R2 ;  /* 0x0000000200f07308 */ /* 0x0007e40000000800 */
[--C-:B---3--:R-:W-:Y:S01]  /*190a0*/  FFMA.FTZ R2, R197, UR4, -R210.reuse ;  /* 0x00000004c5027c23 */ /* 0x108fe200080108d2 */
[----:B------:R-:W-:Y:S07]  /*190b0*/  MOV R197, R191 ;  /* 0x000000bf00c57202 */ /* 0x000fee0000000f00 */
[----:B------:R-:W-:Y:S01]  /*190c0*/  MUFU.EX2 R239, R2 ;  /* 0x0000000200ef7308 */ /* 0x000fe20000000800 */
[-C--:B-1----:R-:W-:Y:S06]  /*190d0*/  HMMA.16816.F32.BF16 R116, R140, R144.reuse, R116 ;  /* 0x000000908c74723c */ /* 0x082fec0000041874 */
[C---:B------:R-:W-:Y:S06]  /*190e0*/  HMMA.16816.F32.BF16 R120, R148.reuse, R144, R120 ;  /* 0x000000909478723c */ /* 0x040fec0000041878 */
[-C--:B------:R-:W-:Y:S01]  /*190f0*/  HMMA.16816.F32.BF16 R124, R148, R146.reuse, R124 ;  /* 0x00000092947c723c */ /* 0x080fe2000004187c */
[----:B------:R-:W1:Y:S04]  /*19100*/  LDSM.16.MT88.4 R148, [R226+0xd000] ;  /* 0x00d00000e294783b */ /* 0x000e680000004200 */
[--C-:B------:R-:W-:Y:S01]  /*19110*/  FFMA.FTZ R144, R190, UR4, -R210.reuse ;  /* 0x00000004be907c23 */ /* 0x100fe200080108d2 */
[----:B------:R-:W-:Y:S03]  /*19120*/  HMMA.16816.F32.BF16 R128, R140, R146, R128 ;  /* 0x000000928c80723c */ /* 0x000fe60000041880 */
[----:B------:R3:W4:Y:S01]  /*19130*/  MUFU.EX2 R252, R144 ;  /* 0x0000009000fc7308 */ /* 0x0007220000000800 */
[----:B------:R-:W4:Y:S01]  /*19140*/  LDL.LU R190, [R1+0x28] ;  /* 0x0000280001be7983 */ /* 0x000f220000300800 */
[----:B------:R-:W-:Y:S02]  /*19150*/  F2FP.BF16.F32.PACK_AB R145, R184, R168 ;  /* 0x000000a8b891723e */ /* 0x000fe400000010ff */
[----:B------:R-:W-:Y:S04]  /*19160*/  F2FP.BF16.F32.PACK_AB R140, R186, R196 ;  /* 0x000000c4ba8c723e */ /* 0x000fe800000010ff */
[----:B--2---:R-:W-:Y:S02]  /*19170*/  F2FP.BF16.F32.PACK_AB R142, R198, R181 ;  /* 0x000000b5c68e723e */ /* 0x004fe400000010ff */
[----:B------:R-:W-:Y:S02]  /*19180*/  F2FP.BF16.F32.PACK_AB R141, R179, R187 ;  /* 0x000000bbb38d723e */ /* 0x000fe400000010ff */
[----:B------:R-:W-:Y:S02]  /*19190*/  F2FP.BF16.F32.PACK_AB R143, R194, R176 ;  /* 0x000000b0c28f723e */ /* 0x000fe400000010ff */
[----:B------:R-:W-:Y:S01]  /*191a0*/  F2FP.BF16.F32.PACK_AB R147, R193, R177 ;  /* 0x000000b1c193723e */ /* 0x000fe200000010ff */
[--C-:B---3--:R-:W-:Y:S04]  /*191b0*/  FFMA.FTZ R144, R189, UR4, -R210.reuse ;  /* 0x00000004bd907c23 */ /* 0x108fe800080108d2 */
[-C--:B------:R-:W-:Y:S01]  /*191c0*/  HMMA.16816.F32.BF16 R4, R140, R152.reuse, R4 ;  /* 0x000000988c04723c */ /* 0x080fe20000041804 */
[----:B------:R-:W2:Y:S01]  /*191d0*/  LDL.LU R189, [R1+0x24] ;  /* 0x0000240001bd7983 */ /* 0x000ea20000300800 */
[----:B------:R3:W-:Y:S03]  /*191e0*/  MUFU.EX2 R192, R144 ;  /* 0x0000009000c07308 */ /* 0x0007e60000000800 */
[----:B------:R-:W2:Y:S04]  /*191f0*/  LDL.LU R174, [R1+0x4c] ;  /* 0x00004c0001ae7983 */ /* 0x000ea80000300800 */
[----:B------:R-:W2:Y:S02]  /*19200*/  LDL.LU R172, [R1+0x50] ;  /* 0x0000500001ac7983 */ /* 0x000ea40000300800 */
[----:B---3--:R-:W-:Y:S01]  /*19210*/  FFMA.FTZ R144, R163, UR4, -R210 ;  /* 0x00000004a3907c23 */ /* 0x008fe200080108d2 */
[--C-:B------:R-:W-:Y:S01]  /*19220*/  FFMA.FTZ R163, R162, UR4, -R208.reuse ;  /* 0x00000004a2a37c23 */ /* 0x100fe200080108d0 */
[--C-:B------:R-:W-:Y:S01]  /*19230*/  FFMA.FTZ R162, R249, UR4, -R208.reuse ;  /* 0x00000004f9a27c23 */ /* 0x100fe200080108d0 */
[----:B------:R-:W-:Y:S01]  /*19240*/  FFMA.FTZ R208, R241, UR4, -R208 ;  /* 0x00000004f1d07c23 */ /* 0x000fe200080108d0 */
[----:B------:R4:W3:Y:S10]  /*19250*/  MUFU.EX2 R195, R144 ;  /* 0x0000009000c37308 */ /* 0x0008f40000000800 */
[----:B------:R1:W-:Y:S10]  /*19260*/  MUFU.EX2 R249, R208 ;  /* 0x000000d000f97308 */ /* 0x0003f40000000800 */
[----:B------:R-:W-:Y:S01]  /*19270*/  MUFU.EX2 R246, R163 ;  /* 0x000000a300f67308 */ /* 0x000fe20000000800 */
[----:B----4-:R-:W-:Y:S02]  /*19280*/  F2FP.BF16.F32.PACK_AB R144, R252, R185 ;  /* 0x000000b9fc90723e */ /* 0x010fe400000010ff */
[----:B---3--:R-:W-:Y:S07]  /*19290*/  F2FP.BF16.F32.PACK_AB R146, R195, R192 ;  /* 0x000000c0c392723e */ /* 0x008fee00000010ff */
[----:B------:R-:W-:Y:S01]  /*192a0*/  MUFU.EX2 R247, R162 ;  /* 0x000000a200f77308 */ /* 0x000fe20000000800 */
[----:B-1----:R-:W-:Y:S01]  /*192b0*/  F2FP.BF16.F32.PACK_AB R208, R239, R240 ;  /* 0x000000f0efd0723e */ /* 0x002fe200000010ff */
[C---:B------:R-:W-:Y:S06]  /*192c0*/  HMMA.16816.F32.BF16 R8, R144.reuse, R152, R8 ;  /* 0x000000989008723c */ /* 0x040fec0000041808 */
[-C--:B------:R-:W-:Y:S02]  /*192d0*/  HMMA.16816.F32.BF16 R12, R144, R154.reuse, R12 ;  /* 0x0000009a900c723c */ /* 0x080fe4000004180c */
[----:B------:R-:W-:Y:S04]  /*192e0*/  MUFU.EX2 R241, R139 ;  /* 0x0000008b00f17308 */ /* 0x000fe80000000800 */
[C---:B------:R-:W-:Y:S01]  /*192f0*/  HMMA.16816.F32.BF16 R16, R140.reuse, R154, R16 ;  /* 0x0000009a8c10723c */ /* 0x040fe20000041810 */
[----:B------:R-:W1:Y:S05]  /*19300*/  LDSM.16.MT88.4 R152, [R227+0xd000] ;  /* 0x00d00000e398783b */ /* 0x000e6a0000004200 */
[----:B------:R3:W4:Y:S01]  /*19310*/  MUFU.EX2 R139, R209 ;  /* 0x000000d1008b7308 */ /* 0x0007220000000800 */
[-C--:B------:R-:W-:Y:S06]  /*19320*/  HMMA.16816.F32.BF16 R20, R140, R148.reuse, R20 ;  /* 0x000000948c14723c */ /* 0x080fec0000041814 */
[C---:B------:R-:W-:Y:S06]  /*19330*/  HMMA.16816.F32.BF16 R24, R144.reuse, R148, R24 ;  /* 0x000000949018723c */ /* 0x040fec0000041818 */
[-C--:B------:R-:W-:Y:S05]  /*19340*/  HMMA.16816.F32.BF16 R28, R144, R150.reuse, R28 ;  /* 0x00000096901c723c */ /* 0x080fea000004181c */
[----:B---3--:R-:W-:Y:S01]  /*19350*/  F2FP.BF16.F32.PACK_AB R209, R243, R242 ;  /* 0x000000f2f3d1723e */ /* 0x008fe200000010ff */
[C---:B------:R-:W-:Y:S01]  /*19360*/  HMMA.16816.F32.BF16 R32, R140.reuse, R150, R32 ;  /* 0x000000968c20723c */ /* 0x040fe20000041820 */
[----:B------:R-:W3:Y:S04]  /*19370*/  LDSM.16.MT88.4 R148, [R225+0xf000] ;  /* 0x00f00000e194783b */ /* 0x000ee80000004200 */
[----:B----4-:R-:W-:Y:S01]  /*19380*/  F2FP.BF16.F32.PACK_AB R211, R139, R241 ;  /* 0x000000f18bd3723e */ /* 0x010fe200000010ff */
        /* <DEDUP_REMOVED lines=15> */
[-C--:B----4-:R-:W-:Y:S06]  /*19480*/  HMMA.16816.F32.BF16 R84, R140, R156.reuse, R84 ;  /* 0x0000009c8c54723c */ /* 0x090fec0000041854 */
        /* <DEDUP_REMOVED lines=11> */
[----:B------:R-:W-:Y:S07]  /*19540*/  HMMA.16816.F32.BF16 R128, R140, R150, R128 ;  /* 0x000000968c80723c */ /* 0x000fee0000041880 */
[----:B------:R-:W-:Y:S04]  /*19550*/  F2FP.BF16.F32.PACK_AB R140, R248, R245 ;  /* 0x000000f5f88c723e */ /* 0x000fe800000010ff */
[----:B------:R-:W-:Y:S02]  /*19560*/  F2FP.BF16.F32.PACK_AB R142, R251, R250 ;  /* 0x000000fafb8e723e */ /* 0x000fe400000010ff */
[----:B------:R-:W-:Y:S02]  /*19570*/  F2FP.BF16.F32.PACK_AB R141, R246, R244 ;  /* 0x000000f4f68d723e */ /* 0x000fe400000010ff */
[----:B------:R-:W-:Y:S07]  /*19580*/  F2FP.BF16.F32.PACK_AB R143, R249, R247 ;  /* 0x000000f7f98f723e */ /* 0x000fee00000010ff */
[-C--:B----4-:R-:W-:Y:S07]  /*19590*/  HMMA.16816.F32.BF16 R148, R140, R156.reuse, R4 ;  /* 0x0000009c8c94723c */ /* 0x090fee0000041804 */
[----:B------:R-:W-:Y:S01]  /*195a0*/  MOV R7, R167 ;  /* 0x000000a700077202 */ /* 0x000fe20000000f00 */
[--C-:B------:R-:W-:Y:S04]  /*195b0*/  FFMA.FTZ R3, R190, UR4, -R210.reuse ;  /* 0x00000004be037c23 */ /* 0x100fe800080108d2 */
[----:B------:R1:W-:Y:S01]  /*195c0*/  MUFU.EX2 R238, R3 ;  /* 0x0000000300ee7308 */ /* 0x0003e20000000800 */
[----:B--2---:R-:W-:Y:S01]  /*195d0*/  FFMA.FTZ R210, R189, UR4, -R210 ;  /* 0x00000004bdd27c23 */ /* 0x004fe200080108d2 */
[----:B-1----:R-:W-:Y:S01]  /*195e0*/  FADD.FTZ R3, R234, R133 ;  /* 0x00000085ea037221 */ /* 0x002fe20000010000 */
[----:B------:R-:W-:Y:S01]  /*195f0*/  LDSM.16.MT88.4 R188, [R228+0xd800] ;  /* 0x00d80000e4bc783b */ /* 0x000fe20000004200 */
[----:B------:R-:W-:Y:S06]  /*19600*/  FFMA.FTZ R134, R134, R174, R175 ;  /* 0x000000ae86867223 */ /* 0x000fec00000100af */
[----:B------:R-:W1:Y:S01]  /*19610*/  MUFU.EX2 R133, R210 ;  /* 0x000000d200857308 */ /* 0x000e620000000800 */
[----:B------:R-:W-:Y:S01]  /*19620*/  FFMA.FTZ R2, R0, R172, R173 ;  /* 0x000000ac00027223 */ /* 0x000fe200000100ad */
[----:B------:R-:W-:Y:S01]  /*19630*/  FADD.FTZ R0, R135, R132 ;  /* 0x0000008487007221 */ /* 0x000fe20000010000 */
[----:B------:R-:W-:Y:S01]  /*19640*/  FADD.FTZ R134, R138, R134 ;  /* 0x000000868a867221 */ /* 0x000fe20000010000 */
[----:B------:R-:W2:Y:S01]  /*19650*/  LDSM.16.MT88.4 R172, [R226+0xd800] ;  /* 0x00d80000e2ac783b */ /* 0x000ea20000004200 */
[----:B------:R-:W-:Y:S01]  /*19660*/  FADD.FTZ R132, R236, R2 ;  /* 0x00000002ec847221 */ /* 0x000fe20000010000 */
[----:B------:R-:W-:Y:S01]  /*19670*/  FADD.FTZ R0, R235, R0 ;  /* 0x00000000eb007221 */ /* 0x000fe20000010000 */
[----:B------:R-:W-:Y:S02]  /*19680*/  FADD.FTZ R2, R233, R134 ;  /* 0x00000086e9027221 */ /* 0x000fe40000010000 */
[----:B------:R-:W-:Y:S01]  /*19690*/  FADD.FTZ R237, R232, R132 ;  /* 0x00000084e8ed7221 */ /* 0x000fe20000010000 */
[----:B------:R-:W-:Y:S01]  /*196a0*/  FADD.FTZ R132, R230, R3 ;  /* 0x00000003e6847221 */ /* 0x000fe20000010000 */
[----:B------:R-:W-:Y:S01]  /*196b0*/  MOV R3, R220 ;  /* 0x000000dc00037202 */ /* 0x000fe20000000f00 */
[----:B------:R-:W3:Y:S01]  /*196c0*/  LDL.LU R135, [R1+0xbc] ;  /* 0x0000bc0001877983 */ /* 0x000ee20000300800 */
[----:B------:R-:W-:Y:S01]  /*196d0*/  FADD.FTZ R0, R231, R0 ;  /* 0x00000000e7007221 */ /* 0x000fe20000010000 */
[----:B------:R-:W-:Y:S01]  /*196e0*/  FADD.FTZ R134, R229, R2 ;  /* 0x00000002e5867221 */ /* 0x000fe20000010000 */
[----:B-1----:R-:W-:Y:S01]  /*196f0*/  F2FP.BF16.F32.PACK_AB R210, R133, R238 ;  /* 0x000000ee85d2723e */ /* 0x002fe200000010ff */
[----:B------:R-:W4:Y:S01]  /*19700*/  LDL.LU R137, [R1+0xb8] ;  /* 0x0000b80001897983 */ /* 0x000f220000300800 */
[----:B------:R-:W-:Y:S03]  /*19710*/  MOV R2, R221 ;  /* 0x000000dd00027202 */ /* 0x000fe60000000f00 */
[----:B------:R-:W1:Y:S02]  /*19720*/  LDSM.16.MT88.4 R220, [R228+0xf800] ;  /* 0x00f80000e4dc783b */ /* 0x000e640000004200 */
[C---:B------:R-:W-:Y:S06]  /*19730*/  HMMA.16816.F32.BF16 R144, R208.reuse, R156, R8 ;  /* 0x0000009cd090723c */ /* 0x040fec0000041808 */
[-C--:B------:R-:W-:Y:S01]  /*19740*/  HMMA.16816.F32.BF16 R152, R208, R158.reuse, R12 ;  /* 0x0000009ed098723c */ /* 0x080fe2000004180c */
[----:B------:R-:W4:Y:S04]  /*19750*/  LDL.LU R138, [R1+0xb4] ;  /* 0x0000b400018a7983 */ /* 0x000f280000300800 */
[----:B------:R1:W5:Y:S01]  /*19760*/  LDL.LU R236, [R1+0xb0] ;  /* 0x0000b00001ec7983 */ /* 0x0003620000300800 */
[C---:B------:R-:W-:Y:S03]  /*19770*/  HMMA.16816.F32.BF16 R156, R140.reuse, R158, R16 ;  /* 0x0000009e8c9c723c */ /* 0x040fe60000041810 */
[----:B------:R1:W5:Y:S02]  /*19780*/  LDL.LU R235, [R1+0xac] ;  /* 0x0000ac0001eb7983 */ /* 0x0003640000300800 */
[----:B------:R-:W-:Y:S02]  /*19790*/  MOV R15, R198 ;  /* 0x000000c6000f7202 */ /* 0x000fe40000000f00 */
[----:B------:R1:W5:Y:S01]  /*197a0*/  LDL.LU R234, [R1+0xa8] ;  /* 0x0000a80001ea7983 */ /* 0x0003620000300800 */
[----:B------:R-:W-:Y:S01]  /*197b0*/  MOV R11, R195 ;  /* 0x000000c3000b7202 */ /* 0x000fe20000000f00 */
[-C--:B--2---:R-:W-:Y:S02]  /*197c0*/  HMMA.16816.F32.BF16 R164, R140, R172.reuse, R20 ;  /* 0x000000ac8ca4723c */ /* 0x084fe40000041814 */
[----:B------:R2:W5:Y:S01]  /*197d0*/  LDL.LU R233, [R1+0xa4] ;  /* 0x0000a40001e97983 */ /* 0x0005620000300800 */
[----:B------:R-:W-:Y:S03]  /*197e0*/  MOV R10, R194 ;  /* 0x000000c2000a7202 */ /* 0x000fe60000000f00 */
[----:B------:R2:W5:Y:S01]  /*197f0*/  LDL.LU R232, [R1+0xa0] ;  /* 0x0000a00001e87983 */ /* 0x0005620000300800 */
[C---:B------:R-:W-:Y:S03]  /*19800*/  HMMA.16816.F32.BF16 R160, R208.reuse, R172, R24 ;  /* 0x000000acd0a0723c */ /* 0x040fe60000041818 */
[----:B------:R2:W5:Y:S01]  /*19810*/  LDL.LU R231, [R1+0x9c] ;  /* 0x00009c0001e77983 */ /* 0x0005620000300800 */
[----:B------:R-:W-:Y:S03]  /*19820*/  MOV R19, R181 ;  /* 0x000000b500137202 */ /* 0x000fe60000000f00 */
[----:B------:R-:W-:Y:S01]  /*19830*/  MOV R26, R169 ;  /* 0x000000a9001a7202 */ /* 0x000fe20000000f00 */
[----:B------:R2:W5:Y:S03]  /*19840*/  LDL.LU R230, [R1+0x98] ;  /* 0x0000980001e67983 */ /* 0x0005660000300800 */
[----:B------:R-:W-:Y:S01]  /*19850*/  MOV R25, R171 ;  /* 0x000000ab00197202 */ /* 0x000fe20000000f00 */
[----:B------:R2:W5:Y:S01]  /*19860*/  LDL.LU R229, [R1+0x94] ;  /* 0x0000940001e57983 */ /* 0x0005620000300800 */
        /* <DEDUP_REMOVED lines=22> */
[----:B------:R-:W2:Y:S01]  /*199d0*/  LDSM.16.MT88.4 R4, [R227+0xf800] ;  /* 0x00f80000e304783b */ /* 0x000ea20000004200 */
        /* <DEDUP_REMOVED lines=11> */
[C---:B------:R-:W-:Y:S04]  /*19a90*/  HMMA.16816.F32.BF16 R176, R208.reuse, R188, R40 ;  /* 0x000000bcd0b0723c */ /* 0x040fe80000041828 */
[----:B------:R-:W-:Y:S01]  /*19aa0*/  MOV R22, R185 ;  /* 0x000000b900167202 */ /* 0x000fe20000000f00 */
[----:B------:R-:W-:Y:S01]  /*19ab0*/  FADD.FTZ R0, R38, R134 ;  /* 0x0000008626007221 */ /* 0x000fe20000010000 */
[----:B------:R-:W-:Y:S01]  /*19ac0*/  MOV R23, R184 ;  /* 0x000000b800177202 */ /* 0x000fe20000000f00 */
[----:B------:R-:W-:Y:S01]  /*19ad0*/  FADD.FTZ R2, R32, R2 ;  /* 0x0000000220027221 */ /* 0x000fe20000010000 */
[----:B------:R-:W-:Y:S03]  /*19ae0*/  MOV R16, R186 ;  /* 0x000000ba00107202 */ /* 0x000fe60000000f00 */
[----:B------:R-:W-:Y:S01]  /*19af0*/  MOV R21, R187 ;  /* 0x000000bb00157202 */ /* 0x000fe20000000f00 */
[----:B------:R-:W-:Y:S01]  /*19b00*/  FADD.FTZ R2, R35, R2 ;  /* 0x0000000223027221 */ /* 0x000fe20000010000 */
[-C--:B------:R-:W-:Y:S03]  /*19b10*/  HMMA.16816.F32.BF16 R184, R208, R190.reuse, R44 ;  /* 0x000000bed0b8723c */ /* 0x080fe6000004182c */
[----:B------:R-:W-:Y:S02]  /*19b20*/  MOV R14, R193 ;  /* 0x000000c1000e7202 */ /* 0x000fe40000000f00 */
[----:B------:R-:W-:Y:S01]  /*19b30*/  MOV R13, R192 ;  /* 0x000000c0000d7202 */ /* 0x000fe20000000f00 */
[C---:B------:R-:W-:Y:S05]  /*19b40*/  HMMA.16816.F32.BF16 R188, R140.reuse, R190, R48 ;  /* 0x000000be8cbc723c */ /* 0x040fea0000041830 */
[----:B------:R-:W-:Y:S02]  /*19b50*/  MOV R20, R196 ;  /* 0x000000c400147202 */ /* 0x000fe40000000f00 */
[----:B------:R-:W-:Y:S02]  /*19b60*/  MOV R3, R197 ;  /* 0x000000c500037202 */ /* 0x000fe40000000f00 */
[-C--:B------:R-:W-:Y:S03]  /*19b70*/  HMMA.16816.F32.BF16 R196, R140, R204.reuse, R52 ;  /* 0x000000cc8cc4723c */ /* 0x080fe60000041834 */
[----:B------:R-:W-:Y:S01]  /*19b80*/  FADD.FTZ R3, R3, R237 ;  /* 0x000000ed03037221 */ /* 0x000fe20000010000 */
[----:B------:R-:W-:Y:S02]  /*19b90*/  MOV R8, R202 ;  /* 0x000000ca00087202 */ /* 0x000fe40000000f00 */
        /* <DEDUP_REMOVED lines=34> */
[----:B------:R-:W-:Y:S01]  /*19dc0*/  FADD.FTZ R2, R21, R2 ;  /* 0x0000000215027221 */ /* 0x000fe20000010000 */
[-C--:B------:R-:W-:Y:S04]  /*19dd0*/  HMMA.16816.F32.BF16 R124, R208, R6.reuse, R124 ;  /* 0x00000006d07c723c */ /* 0x080fe8000004187c */
        /* <DEDUP_REMOVED lines=28> */
[----:B------:R2:W-:Y:S04]  /*19fa0*/  STL [R1+0x44], R5 ;  /* 0x0000440501007387 */ /* 0x0005e80000100800 */
[----:B------:R2:W-:Y:S01]  /*19fb0*/  STL [R1+0x40], R3 ;  /* 0x0000400301007387 */ /* 0x0005e20000100800 */
[----:B---3--:R-:W-:Y:S03]  /*19fc0*/  MOV R134, R135 ;  /* 0x0000008700867202 */ /* 0x008fe60000000f00 */
[----:B------:R2:W-:Y:S01]  /*19fd0*/  STL [R1+0x4c], R2 ;  /* 0x00004c0201007387 */ /* 0x0005e20000100800 */
[----:B----4-:R-:W-:Y:S03]  /*19fe0*/  MOV R133, R137 ;  /* 0x0000008900857202 */ /* 0x010fe60000000f00 */
[----:B------:R2:W-:Y:S01]  /*19ff0*/  STL [R1+0x50], R0 ;  /* 0x0000500001007387 */ /* 0x0005e20000100800 */
[----:B------:R-:W-:Y:S01]  /*1a000*/  MOV R132, R138 ;  /* 0x0000008a00847202 */ /* 0x000fe20000000f00 */
[----:B------:R-:W-:Y:S06]  /*1a010*/  @P4 BRA `(.L_x_530) ;  /* 0xffffffb000944947 */ /* 0x000fec000383ffff */
.L_x_529:
[----:B------:R-:W3:Y:S04]  /*1a020*/  LDL.LU R8, [R1+0x40] ;  /* 0x0000400001087983 */ /* 0x000ee80000300800 */
[----:B------:R-:W4:Y:S04]  /*1a030*/  LDL.LU R7, [R1+0x4c] ;  /* 0x00004c0001077983 */ /* 0x000f280000300800 */
[----:B------:R-:W4:Y:S04]  /*1a040*/  LDL.LU R6, [R1+0x50] ;  /* 0x0000500001067983 */ /* 0x000f280000300800 */
[----:B--2---:R-:W2:Y:S01]  /*1a050*/  LDL.LU R5, [R1+0x44] ;  /* 0x0000440001057983 */ /* 0x004ea20000300800 */
        /* <DEDUP_REMOVED lines=12> */
[----:B-----5:R-:W-:Y:S02]  /*1a120*/  SHF.R.S32.HI R132, RZ, 0x1f, R140 ;  /* 0x0000001fff847819 */ /* 0x020fe4000001148c */
[----:B------:R-:W-:-:S04]  /*1a130*/  SHF.R.S32.HI R141, RZ, 0x1f, R142 ;  /* 0x0000001fff8d7819 */ /* 0x000fc8000001148e */
[----:B------:R-:W-:Y:S01]  /*1a140*/  LEA.HI R141, R141, R142, RZ, 0x3 ;  /* 0x0000008e8d8d7211 */ /* 0x000fe200078f18ff */
[----:B---3--:R-:W1:Y:S04]  /*1a150*/  SHFL.BFLY PT, R2, R8, 0x2, 0x1f ;  /* 0x0c401f0008027f89 */ /* 0x008e6800000e0000 */
[----:B----4-:R-:W3:Y:S04]  /*1a160*/  SHFL.BFLY PT, R4, R7, 0x2, 0x1f ;  /* 0x0c401f0007047f89 */ /* 0x010ee800000e0000 */
[----:B------:R-:W4:Y:S04]  /*1a170*/  SHFL.BFLY PT, R3, R6, 0x2, 0x1f ;  /* 0x0c401f0006037f89 */ /* 0x000f2800000e0000 */
[----:B--2---:R-:W2:Y:S01]  /*1a180*/  SHFL.BFLY PT, R0, R5, 0x2, 0x1f ;  /* 0x0c401f0005007f89 */ /* 0x004ea200000e0000 */
[----:B-1----:R-:W-:Y:S01]  /*1a190*/  FADD.FTZ R2, R2, R8 ;  /* 0x0000000802027221 */ /* 0x002fe20000010000 */
[----:B---3--:R-:W-:-:S04]  /*1a1a0*/  FADD.FTZ R4, R4, R7 ;  /* 0x0000000704047221 */ /* 0x008fc80000010000 */
[----:B------:R-:W1:Y:S01]  /*1a1b0*/  SHFL.BFLY PT, R8, R2, 0x1, 0x1f ;  /* 0x0c201f0002087f89 */ /* 0x000e6200000e0000 */
[----:B----4-:R-:W-:-:S03]  /*1a1c0*/  FADD.FTZ R3, R3, R6 ;  /* 0x0000000603037221 */ /* 0x010fc60000010000 */
[----:B------:R-:W3:Y:S01]  /*1a1d0*/  SHFL.BFLY PT, R7, R4, 0x1, 0x1f ;  /* 0x0c201f0004077f89 */ /* 0x000ee200000e0000 */
[----:B--2---:R-:W-:-:S03]  /*1a1e0*/  FADD.FTZ R0, R0, R5 ;  /* 0x0000000500007221 */ /* 0x004fc60000010000 */
[----:B------:R-:W2:Y:S04]  /*1a1f0*/  SHFL.BFLY PT, R6, R3, 0x1, 0x1f ;  /* 0x0c201f0003067f89 */ /* 0x000ea800000e0000 */
[----:B------:R-:W4:Y:S01]  /*1a200*/  SHFL.BFLY PT, R5, R0, 0x1, 0x1f ;  /* 0x0c201f0000057f89 */ /* 0x000f2200000e0000 */
[----:B-1----:R-:W-:Y:S01]  /*1a210*/  FADD.FTZ R2, R2, R8 ;  /* 0x0000000802027221 */ /* 0x002fe20000010000 */
[----:B---3--:R-:W-:-:S04]  /*1a220*/  FADD.FTZ R133, R4, R7 ;  /* 0x0000000704857221 */ /* 0x008fc80000010000 */
[----:B------:R-:W-:Y:S02]  /*1a230*/  FSETP.NE.FTZ.AND P6, PT, R2, RZ, PT ;  /* 0x000000ff0200720b */ /* 0x000fe40003fd5000 */
[----:B------:R-:W-:Y:S01]  /*1a240*/  LOP3.LUT R7, R141, 0xfffffff8, RZ, 0xc0, !PT ;  /* 0xfffffff88d077812 */ /* 0x000fe200078ec0ff */
[----:B--2---:R-:W-:Y:S01]  /*1a250*/  FADD.FTZ R134, R3, R6 ;  /* 0x0000000603867221 */ /* 0x004fe20000010000 */
[-C--:B------:R-:W-:Y:S02]  /*1a260*/  LEA.HI R3, R132, R140.reuse, RZ, 0x2 ;  /* 0x0000008c84037211 */ /* 0x080fe400078f10ff */
[----:B------:R-:W-:Y:S01]  /*1a270*/  FSETP.NE.FTZ.AND P3, PT, R133, RZ, PT ;  /* 0x000000ff8500720b */ /* 0x000fe20003f75000 */
        /* <DEDUP_REMOVED lines=11> */
[----:B------:R-:W-:Y:S02]  /*1a330*/  IADD3 R142, -R7, R142, RZ ;  /* 0x0000008e078e7210 */ /* 0x000fe40007ffe1ff */
[----:B------:R-:W-:Y:S02]  /*1a340*/  LEA.HI R6, R6, R4, RZ, 0x3 ;  /* 0x0000000406067211 */ /* 0x000fe400078f18ff */
[----:B------:R-:W-:Y:S01]  /*1a350*/  SHF.R.S32.HI R8, RZ, 0x3, R132 ;  /* 0x00000003ff087819 */ /* 0x000fe20000011484 */
[----:B-1----:R-:W-:Y:S01]  /*1a360*/  FMUL.FTZ R148, R0, R148 ;  /* 0x0000009400947220 */ /* 0x002fe20000410000 */
[----:B------:R-:W-:Y:S01]  /*1a370*/  LOP3.LUT R6, R6, 0xfffffff8, RZ, 0xc0, !PT ;  /* 0xfffffff806067812 */ /* 0x000fe200078ec0ff */
        /* <DEDUP_REMOVED lines=33> */
[----:B------:R-:W-:Y:S01]  /*1a590*/  ISETP.GE.AND P0, PT, R8, UR6, PT ;  /* 0x0000000608007c0c */ /* 0x000fe2000bf06270 */
[----:B------:R-:W1:Y:S01]  /*1a5a0*/  @P6 LDC R6, c[0x0][0x2e8] ;  /* 0x0000ba00ff066b82 */ /* 0x000e620000000800 */
[C---:B------:R-:W-:Y:S01]  /*1a5b0*/  SHF.L.U32 R21, R0.reuse, 0x6, RZ ;  /* 0x0000000600157819 */ /* 0x040fe200000006ff */
[----:B------:R-:W2:Y:S01]  /*1a5c0*/  @P3 MUFU.RCP R3, R133 ;  /* 0x0000008500033308 */ /* 0x000ea20000001000 */
[----:B------:R-:W-:Y:S02]  /*1a5d0*/  R2P PR, R0, 0x6 ;  /* 0x0000000600007804 */ /* 0x000fe40000000000 */
[----:B------:R-:W-:Y:S02]  /*1a5e0*/  SHF.R.S32.HI R80, RZ, 0x5, R5 ;  /* 0x00000005ff507819 */ /* 0x000fe40000011405 */
[----:B------:R-:W-:-:S02]  /*1a5f0*/  LOP3.LUT R21, R21, 0x1c0, RZ, 0xc0, !PT ;  /* 0x000001c015157812 */ /* 0x000fc400078ec0ff */
[----:B------:R-:W-:Y:S02]  /*1a600*/  PLOP3.LUT P5, PT, PT, PT, UP0, 0x80, 0x0 ;  /* 0x000000000000781c */ /* 0x000fe40003faf008 */
[----:B------:R-:W-:Y:S02]  /*1a610*/  LOP3.LUT R4, R0, 0x1, RZ, 0xc0, !PT ;  /* 0x0000000100047812 */ /* 0x000fe400078ec0ff */
[----:B------:R3:W4:Y:S01]  /*1a620*/  @P6 MUFU.LG2 R0, R2 ;  /* 0x0000000200006308 */ /* 0x0007220000000c00 */
[----:B------:R-:W-:Y:S02]  /*1a630*/  LEA R5, R80, R9, 0x9 ;  /* 0x0000000950057211 */ /* 0x000fe400078e48ff */
[----:B------:R-:W-:Y:S02]  /*1a640*/  LEA.HI R21, R21, R21, RZ, 0x1d ;  /* 0x0000001515157211 */ /* 0x000fe400078fe8ff */
[----:B------:R-:W-:Y:S01]  /*1a650*/  MOV R81, 0x20 ;  /* 0x0000002000517802 */ /* 0x000fe20000000f00 */
[----:B--2---:R-:W-:Y:S01]  /*1a660*/  FMUL.FTZ R150, R3, R150 ;  /* 0x0000009603967220 */ /* 0x004fe20000410000 */
[----:B------:R-:W-:Y:S01]  /*1a670*/  LEA R21, R5, R21, 0x1 ;  /* 0x0000001505157211 */ /* 0x000fe200078e08ff */
[C---:B------:R-:W-:Y:S01]  /*1a680*/  FMUL.FTZ R151, R3.reuse, R151 ;  /* 0x0000009703977220 */ /* 0x040fe20000410000 */
[C---:B------:R-:W-:Y:S01]  /*1a690*/  FMUL.FTZ R158, R3.reuse, R158 ;  /* 0x0000009e039e7220 */ /* 0x040fe20000410000 */
[----:B------:R-:W-:Y:S01]  /*1a6a0*/  FMUL.FTZ R159, R3, R159 ;  /* 0x0000009f039f7220 */ /* 0x000fe20000410000 */
[----:B------:R-:W-:Y:S01]  /*1a6b0*/  LEA R21, R21, UR4, 0x1 ;  /* 0x0000000415157c11 */ /* 0x000fe2000f8e08ff */
[C---:B------:R-:W-:Y:S01]  /*1a6c0*/  FMUL.FTZ R166, R3.reuse, R166 ;  /* 0x000000a603a67220 */ /* 0x040fe20000410000 */
[C---:B------:R-:W-:Y:S01]  /*1a6d0*/  FMUL.FTZ R167, R3.reuse, R167 ;  /* 0x000000a703a77220 */ /* 0x040fe20000410000 */
[C---:B------:R-:W-:Y:S01]  /*1a6e0*/  FMUL.FTZ R174, R3.reuse, R174 ;  /* 0x000000ae03ae7220 */ /* 0x040fe20000410000 */
[----:B------:R-:W-:Y:S01]  /*1a6f0*/  FMUL.FTZ R175, R3, R175 ;  /* 0x000000af03af7220 */ /* 0x000fe20000410000 */
[----:B------:R-:W-:-:S02]  /*1a700*/  ISETP.NE.U32.AND P4, PT, R4, 0x1, PT ;  /* 0x000000010400780c */ /* 0x000fc40003f85070 */
[----:B------:R-:W-:Y:S02]  /*1a710*/  SEL R81, R81, 0xffffffe0, !P1 ;  /* 0xffffffe051517807 */ /* 0x000fe40004800000 */
[----:B------:R-:W-:Y:S01]  /*1a720*/  SEL R67, R67, 0xffffffc0, !P2 ;  /* 0xffffffc043437807 */ /* 0x000fe20005000000 */
[----:B---34-:R-:W-:Y:S08]  /*1a730*/  @P5 BRA `(.L_x_533) ;  /* 0x00000000001c5947 */ /* 0x018ff00003800000 */
[----:B------:R-:W2:Y:S01]  /*1a740*/  S2UR UR9, SR_CTAID.Y ;  /* 0x00000000000979c3 */ /* 0x000ea20000002600 */
[----:B------:R-:W-:Y:S01]  /*1a750*/  ULDC.64 UR4, c[0x0][0x290] ;  /* 0x0000a40000047ab9 */ /* 0x000fe20000000a00 */
[----:B--2---:R-:W-:Y:S02]  /*1a760*/  USHF.R.S32.HI UR8, URZ, 0x1f, UR9 ;  /* 0x0000001f3f087899 */ /* 0x004fe40008011409 */
[----:B------:R-:W-:Y:S02]  /*1a770*/  UIMAD.WIDE.U32 UR10, UR9, UR4, URZ ;  /* 0x00000004090a72a5 */ /* 0x000fe4000f8e003f */
[----:B------:R-:W-:-:S04]  /*1a780*/  UIMAD UR8, UR8, UR4, URZ ;  /* 0x00000004080872a4 */ /* 0x000fc8000f8e023f */
[----:B------:R-:W-:-:S04]  /*1a790*/  UIMAD UR8, UR9, UR5, UR8 ;  /* 0x00000005090872a4 */ /* 0x000fc8000f8e0208 */
[----:B------:R-:W-:-:S12]  /*1a7a0*/  UIADD3 UR8, UR11, UR8, URZ ;  /* 0x000000080b087290 */ /* 0x000fd8000fffe03f */
.L_x_533:
        /* <DEDUP_REMOVED lines=24> */
.L_x_534:
        /* <DEDUP_REMOVED lines=161> */
[----:B------:R-:W-:Y:S01]  /*1b340*/  STS [R5], R16 ;  /* 0x0000001005007388 */ /* 0x000fe20000000800 */
        /* <DEDUP_REMOVED lines=13> */
[----:B------:R1:W-:Y:S01]  /*1b420*/  STS [R5+0x2000], R24 ;  /* 0x0020001805007388 */ /* 0x0003e20000000800 */
        /* <DEDUP_REMOVED lines=29> */
[----:B------:R-:W-:Y:S02]  /*1b600*/  SHF.R.S32.HI R16, RZ, 0x3, R141 ;  /* 0x00000003ff107819 */ /* 0x000fe4000001148d */
[----:B------:R-:W-:Y:S01]  /*1b610*/  MOV R18, 0x7f800000 ;  /* 0x7f80000000127802 */ /* 0x000fe20000000f00 */
[----:B------:R-:W-:Y:S01]  /*1b620*/  STS [R21+0x4000], R51 ;  /* 0x0040003315007388 */ /* 0x000fe20000000800 */
[----:B------:R-:W-:-:S02]  /*1b630*/  MOV R19, 0x7f800000 ;  /* 0x7f80000000137802 */ /* 0x000fc40000000f00 */
[----:B-1----:R-:W-:Y:S01]  /*1b640*/  SHF.L.U32 R24, R142, 0x3, RZ ;  /* 0x000000038e187819 */ /* 0x002fe200000006ff */
[----:B------:R-:W-:Y:S04]  /*1b650*/  STS [R21+0x4400], R50 ;  /* 0x0044003215007388 */ /* 0x000fe80000000800 */
        /* <DEDUP_REMOVED lines=17> */
[----:B------:R-:W-:Y:S01]  /*1b770*/  STS [R5+0x4400], R30 ;  /* 0x0044001e05007388 */ /* 0x000fe20000000800 */
[----:B-1----:R-:W-:Y:S01]  /*1b780*/  @P1 MOV R0, 0x1 ;  /* 0x0000000100001802 */ /* 0x002fe20000000f00 */
        /* <DEDUP_REMOVED lines=47> */
[----:B------:R-:W-:Y:S02]  /*1ba80*/  SHF.R.S32.HI R2, RZ, 0x1f, R80 ;  /* 0x0000001fff027819 */ /* 0x000fe40000011450 */
[----:B------:R-:W-:Y:S02]  /*1ba90*/  P2R R21, PR, RZ, 0x1 ;  /* 0x00000001ff157803 */ /* 0x000fe40000000000 */
[----:B------:R-:W-:Y:S02]  /*1baa0*/  LEA.HI R2, R2, R80, RZ, 0x2 ;  /* 0x0000005002027211 */ /* 0x000fe400078f10ff */
[----:B------:R-:W-:Y:S02]  /*1bab0*/  P2R R20, PR, RZ, 0x2 ;  /* 0x00000002ff147803 */ /* 0x000fe40000000000 */
        /* <DEDUP_REMOVED lines=48> */
.L_x_536:
[----:B------:R-:W-:Y:S05]  /*1bdc0*/  BSYNC B0 ;  /* 0x0000000000007941 */ /* 0x000fea0003800000 */
.L_x_535:
[----:B------:R1:W5:Y:S01]  /*1bdd0*/  LDL R25, [R1+0x48] ;  /* 0x0000480001197983 */ /* 0x0003620000100800 */
[C---:B--2---:R-:W-:Y:S01]  /*1bde0*/  VIADD R3, R16.reuse, 0x40 ;  /* 0x0000004010037836 */ /* 0x044fe20000000000 */
[----:B------:R-:W-:Y:S01]  /*1bdf0*/  SHF.R.S32.HI R4, RZ, 0x1f, R24 ;  /* 0x0000001fff047819 */ /* 0x000fe20000011418 */
[----:B------:R-:W-:Y:S01]  /*1be00*/  VIADD R0, R16, 0x50 ;  /* 0x0000005010007836 */ /* 0x000fe20000000000 */
[----:B------:R-:W-:Y:S01]  /*1be10*/  IADD3 R2, P2, R24, UR10, RZ ;  /* 0x0000000a18027c10 */ /* 0x000fe2000ff5e0ff */
[----:B------:R-:W-:Y:S01]  /*1be20*/  ULDC.64 UR4, c[0x0][0x2a0] ;  /* 0x0000a80000047ab9 */ /* 0x000fe20000000a00 */
[----:B------:R-:W-:Y:S01]  /*1be30*/  SHF.R.S32.HI R5, RZ, 0x1f, R22 ;  /* 0x0000001fff057819 */ /* 0x000fe20000011416 */
[----:B------:R1:W2:Y:S01]  /*1be40*/  LDS.128 R12, [R236+0x4000] ;  /* 0x00400000ec0c7984 */ /* 0x0002a20000000c00 */
        /* <DEDUP_REMOVED lines=10> */
[----:B------:R1:W4:Y:S01]  /*1bef0*/  LDS.128 R20, [R236] ;  /* 0x00000000ec147984 */ /* 0x0003220000000c00 */
[----:B------:R-:W-:Y:S02]  /*1bf00*/  IMAD.WIDE R6, R6, 0x80, R16 ;  /* 0x0000008006067825 */ /* 0x000fe400078e0210 */
        /* <DEDUP_REMOVED lines=14> */
[----:B----4-:R4:W-:Y:S04]  /*1bff0*/  @!P6 STG.E.128 desc[UR20][R2.64], R20 ;  /* 0x000000140200e986 */ /* 0x0109e8000c101d14 */
[----:B--2---:R4:W-:Y:S02]  /*1c000*/  @!P0 STG.E.128 desc[UR20][R2.64+0x80], R12 ;  /* 0x0000800c02008986 */ /* 0x0049e4000c101d14 */
.L_x_538:
[----:B------:R-:W-:Y:S05]  /*1c010*/  BSYNC B0 ;  /* 0x0000000000007941 */ /* 0x000fea0003800000 */
.L_x_537:
[----:B------:R-:W-:Y:S01]  /*1c020*/  ISETP.GE.AND P0, PT, R18, UR14, PT ;  /* 0x0000000e12007c0c */ /* 0x000fe2000bf06270 */
[----:B--2-4-:R2:W4:Y:S01]  /*1c030*/  LDS.128 R12, [R236+0x4800] ;  /* 0x00480000ec0c7984 */ /* 0x0145220000000c00 */
[----:B------:R-:W-:Y:S01]  /*1c040*/  IADD3 R20, R16, 0x70, RZ ;  /* 0x0000007010147810 */ /* 0x000fe20007ffe0ff */
[----:B------:R-:W-:Y:S02]  /*1c050*/  BSSY B0, `(.L_x_539) ;  /* 0x0000014000007945 */ /* 0x000fe40003800000 */
[----:B------:R2:W1:Y:S02]  /*1c060*/  LDS.128 R16, [R236+0x800] ;  /* 0x00080000ec107984 */ /* 0x0004640000000c00 */
        /* <DEDUP_REMOVED lines=18> */
.L_x_540:
[----:B------:R-:W-:Y:S05]  /*1c190*/  BSYNC B0 ;  /* 0x0000000000007941 */ /* 0x000fea0003800000 */
.L_x_539:
        /* <DEDUP_REMOVED lines=22> */
.L_x_542:
[----:B------:R-:W-:Y:S05]  /*1c300*/  BSYNC B0 ;  /* 0x0000000000007941 */ /* 0x000fea0003800000 */
.L_x_541:
        /* <DEDUP_REMOVED lines=21> */
.L_x_544:
[----:B------:R-:W-:Y:S05]  /*1c460*/  BSYNC B0 ;  /* 0x0000000000007941 */ /* 0x000fea0003800000 */
.L_x_543:
        /* <DEDUP_REMOVED lines=21> */
.L_x_546:
[----:B------:R-:W-:Y:S05]  /*1c5c0*/  BSYNC B0 ;  /* 0x0000000000007941 */ /* 0x000fea0003800000 */
.L_x_545:
        /* <DEDUP_REMOVED lines=21> */
.L_x_548:
[----:B------:R-:W-:Y:S05]  /*1c720*/  BSYNC B0 ;  /* 0x0000000000007941 */ /* 0x000fea0003800000 */
.L_x_547:
        /* <DEDUP_REMOVED lines=21> */
.L_x_550:
[----:B------:R-:W-:Y:S05]  /*1c880*/  BSYNC B0 ;  /* 0x0000000000007941 */ /* 0x000fea0003800000 */
.L_x_549:
        /* <DEDUP_REMOVED lines=21> */
.L_x_483:
        /* <DEDUP_REMOVED lines=27> */
[----:B------:R-:W-:Y:S01]  /*1cb90*/  ULDC.U8 UR11, c[0x0][0x3d8] ;  /* 0x0000f600000b7ab9 */ /* 0x000fe20000000000 */
        /* <DEDUP_REMOVED lines=59> */
.L_x_552:
[----:B------:R-:W-:Y:S05]  /*1cf50*/  BSYNC B0 ;  /* 0x0000000000007941 */ /* 0x000fea0003800000 */
.L_x_551:
        /* <DEDUP_REMOVED lines=21> */
.L_x_554:
[----:B------:R-:W-:Y:S05]  /*1d0b0*/  BSYNC B0 ;  /* 0x0000000000007941 */ /* 0x000fea0003800000 */
.L_x_553:
        /* <DEDUP_REMOVED lines=21> */
.L_x_556:
[----:B------:R-:W-:Y:S05]  /*1d210*/  BSYNC B0 ;  /* 0x0000000000007941 */ /* 0x000fea0003800000 */
.L_x_555:
        /* <DEDUP_REMOVED lines=21> */
.L_x_558:
[----:B------:R-:W-:Y:S05]  /*1d370*/  BSYNC B0 ;  /* 0x0000000000007941 */ /* 0x000fea0003800000 */
.L_x_557:
        /* <DEDUP_REMOVED lines=20> */
.L_x_560:
[----:B------:R-:W-:Y:S05]  /*1d4c0*/  BSYNC B0 ;  /* 0x0000000000007941 */ /* 0x000fea0003800000 */
.L_x_559:
        /* <DEDUP_REMOVED lines=20> */
.L_x_562:
[----:B------:R-:W-:Y:S05]  /*1d610*/  BSYNC B0 ;  /* 0x0000000000007941 */ /* 0x000fea0003800000 */
.L_x_561:
        /* <DEDUP_REMOVED lines=20> */
.L_x_564:
[----:B------:R-:W-:Y:S05]  /*1d760*/  BSYNC B0 ;  /* 0x0000000000007941 */ /* 0x000fea0003800000 */
.L_x_563:
        /* <DEDUP_REMOVED lines=20> */
.L_x_566:
[----:B------:R-:W-:Y:S05]  /*1d8b0*/  BSYNC B0 ;  /* 0x0000000000007941 */ /* 0x000fea0003800000 */
.L_x_565:
        /* <DEDUP_REMOVED lines=10> */
.L_x_568:
[----:B------:R-:W-:Y:S05]  /*1d960*/  BSYNC B0 ;  /* 0x0000000000007941 */ /* 0x000fea0003800000 */
.L_x_567:
        /* <DEDUP_REMOVED lines=15> */
.L_x_570:
[----:B------:R-:W-:Y:S05]  /*1da60*/  BSYNC B0 ;  /* 0x0000000000007941 */ /* 0x000fea0003800000 */
.L_x_569:
        /* <DEDUP_REMOVED lines=10> */
.L_x_572:
[----:B------:R-:W-:Y:S05]  /*1db10*/  BSYNC B0 ;  /* 0x0000000000007941 */ /* 0x000fea0003800000 */
.L_x_571:
        /* <DEDUP_REMOVED lines=10> */
.L_x_574:
[----:B------:R-:W-:Y:S05]  /*1dbc0*/  BSYNC B0 ;  /* 0x0000000000007941 */ /* 0x000fea0003800000 */
.L_x_573:
        /* <DEDUP_REMOVED lines=10> */
.L_x_576:
[----:B------:R-:W-:Y:S05]  /*1dc70*/  BSYNC B0 ;  /* 0x0000000000007941 */ /* 0x000fea0003800000 */
.L_x_575:
        /* <DEDUP_REMOVED lines=10> */
.L_x_578:
[----:B------:R-:W-:Y:S05]  /*1dd20*/  BSYNC B0 ;  /* 0x0000000000007941 */ /* 0x000fea0003800000 */
.L_x_577:
        /* <DEDUP_REMOVED lines=10> */
.L_x_580:
[----:B------:R-:W-:Y:S05]  /*1ddd0*/  BSYNC B0 ;  /* 0x0000000000007941 */ /* 0x000fea0003800000 */
.L_x_579:
        /* <DEDUP_REMOVED lines=10> */
.L_x_581:
        /* <DEDUP_REMOVED lines=16> */
.L_x_1744:


//--------------------- .text._ZN5flash16flash_fwd_kernelI23Flash_fwd_kernel_traitsILi128ELi64ELi64ELi4ELb0ELb0EN7cutlass10bfloat16_tE19Flash_kernel_traitsILi128ELi64ELi64ELi4ES3_EELb0ELb1ELb0ELb0ELb1ELb1ELb0ELb0EEEvNS_16Flash_fwd_paramsE --------------------------
	.section	.text._ZN5flash16flash_fwd_kernelI23Flash_fwd_kernel_traitsILi128ELi64ELi64ELi4ELb0ELb0EN7cutlass10bfloat16_tE19Flash_kernel_traitsILi128ELi64ELi64ELi4ES3_EELb0ELb1ELb0ELb0ELb1ELb1ELb0ELb0EEEvNS_16Flash_fwd_paramsE,"ax",@progbits
	.align	128
        .global         _ZN5flash16flash_fwd_kernelI23Flash_fwd_kernel_traitsILi128ELi64ELi64ELi4ELb0ELb0EN7cutlass10bfloat16_tE19Flash_kernel_traitsILi128ELi64ELi64ELi4ES3_EELb0ELb1ELb0ELb0ELb1ELb1ELb0ELb0EEEvNS_16Flash_fwd_paramsE
        .type           _ZN5flash16flash_fwd_kernelI23Flash_fwd_kernel_traitsILi128ELi64ELi64ELi4ELb0ELb0EN7cutlass10bfloat16_tE19Flash_kernel_traitsILi128ELi64ELi64ELi4ES3_EELb0ELb1ELb0ELb0ELb1ELb1ELb0ELb0EEEvNS_16Flash_fwd_paramsE,@function
        .size           _ZN5flash16flash_fwd_kernelI23Flash_fwd_kernel_traitsILi128ELi64ELi64ELi4ELb0ELb0EN7cutlass10bfloat16_tE19Flash_kernel_traitsILi128ELi64ELi64ELi4ES3_EELb0ELb1ELb0ELb0ELb1ELb1ELb0ELb0EEEvNS_16Flash_fwd_paramsE,(.L_x_1745 - _ZN5flash16flash_fwd_kernelI23Flash_fwd_kernel_traitsILi128ELi64ELi64ELi4ELb0ELb0EN7cutlass10bfloat16_tE19Flash_kernel_traitsILi128ELi64ELi64ELi4ES3_EELb0ELb1ELb0ELb0ELb1ELb1ELb0ELb0EEEvNS_16Flash_fwd_paramsE)
        .other          _ZN5flash16flash_fwd_kernelI23Flash_fwd_kernel_traitsILi128ELi64ELi64ELi4ELb0ELb0EN7cutlass10bfloat16_tE19Flash_kernel_traitsILi128ELi64ELi64ELi4ES3_EELb0ELb1ELb0ELb0ELb1ELb1ELb0ELb0EEEvNS_16Flash_fwd_paramsE,@"STO_CUDA_ENTRY STV_DEFAULT"
_ZN5flash16flash_fwd_kernelI23Flash_fwd_kernel_traitsILi128ELi64ELi64ELi4ELb0ELb0EN7cutlass10bfloat16_tE19Flash_kernel_traitsILi128ELi64ELi64ELi4ES3_EELb0ELb1ELb0ELb0ELb1ELb1ELb0ELb0EEEvNS_16Flash_fwd_paramsE:
.text._ZN5flash16flash_fwd_kernelI23Flash_fwd_kernel_traitsILi128ELi64ELi64ELi4ELb0ELb0EN7cutlass10bfloat16_tE19Flash_kernel_traitsILi128ELi64ELi64ELi4ES3_EELb0ELb1ELb0ELb0ELb1ELb1ELb0ELb0EEEvNS_16Flash_fwd_paramsE:
[----:B------:R-:W-:Y:S08]  /*0000*/  LDC R1, c[0x0][0x28] ;  /* 0x00000a00ff017b82 */ /* 0x000ff00000000800 */
[----:B------:R-:W1:Y:S01]  /*0010*/  LDC.64 R4, c[0x0][0x300] ;  /* 0x0000c000ff047b82 */ /* 0x000e620000000a00 */
[----:B------:R-:W2:Y:S01]  /*0020*/  S2R R13, SR_CTAID.Y ;  /* 0x00000000000d7919 */ /* 0x000ea20000002600 */
[----:B------:R-:W-:Y:S01]  /*0030*/  IMAD.MOV.U32 R9, RZ, RZ, RZ ;  /* 0x000000ffff097224 */ /* 0x000fe200078e00ff */
[----:B------:R-:W-:Y:S01]  /*0040*/  ULDC.64 UR16, c[0x0][0x208] ;  /* 0x0000820000107ab9 */ /* 0x000fe20000000a00 */
[----:B------:R-:W-:-:S04]  /*0050*/  ULDC UR20, c[0x0][0x2c4] ;  /* 0x0000b10000147ab9 */ /* 0x000fc80000000800 */
[----:B------:R-:W3:Y:S01]  /*0060*/  LDC.64 R2, c[0x0][0x308] ;  /* 0x0000c200ff027b82 */ /* 0x000ee20000000a00 */
[----:B-1----:R-:W-:-:S04]  /*0070*/  ISETP.NE.U32.AND P0, PT, R4, RZ, PT ;  /* 0x000000ff0400720c */ /* 0x002fc80003f05070 */
[----:B------:R-:W-:Y:S02]  /*0080*/  ISETP.NE.AND.EX P0, PT, R5, RZ, PT, P0 ;  /* 0x000000ff0500720c */ /* 0x000fe40003f05300 */
[----:B---3--:R-:W-:-:S04]  /*0090*/  ISETP.NE.U32.AND P2, PT, R2, RZ, PT ;  /* 0x000000ff0200720c */ /* 0x008fc80003f45070 */
[----:B------:R-:W-:-:S07]  /*00a0*/  ISETP.NE.AND.EX P2, PT, R3, RZ, PT, P2 ;  /* 0x000000ff0300720c */ /* 0x000fce0003f45320 */
[----:B------:R-:W2:Y:S08]  /*00b0*/  @P0 LDC.64 R4, c[0x0][0x300] ;  /* 0x0000c000ff040b82 */ /* 0x000eb00000000a00 */
[----:B------:R-:W1:Y:S01]  /*00c0*/  @P2 LDC.64 R2, c[0x0][0x308] ;  /* 0x0000c200ff022b82 */ /* 0x000e620000000a00 */
[C---:B--2---:R-:W-:Y:S01]  /*00d0*/  @P0 IMAD.WIDE R6, R13.reuse, 0x4, R4 ;  /* 0x000000040d060825 */ /* 0x044fe200078e0204 */
[----:B------:R-:W2:Y:S06]  /*00e0*/  S2R R174, SR_CTAID.X ;  /* 0x0000000000ae7919 */ /* 0x000eac0000002500 */
[----:B------:R-:W3:Y:S01]  /*00f0*/  @!P2 LDC.64 R4, c[0x0][0x318] ;  /* 0x0000c600ff04ab82 */ /* 0x000ee20000000a00 */
[----:B------:R-:W4:Y:S01]  /*0100*/  @P0 LDG.E R9, desc[UR16][R6.64] ;  /* 0x0000001006090981 */ /* 0x000f22000c1e1900 */
[----:B-1----:R-:W-:-:S06]  /*0110*/  @P2 IMAD.WIDE R10, R13, 0x4, R2 ;  /* 0x000000040d0a2825 */ /* 0x002fcc00078e0202 */
[----:B------:R-:W1:Y:S01]  /*0120*/  @!P2 LDC.64 R2, c[0x0][0x2c8] ;  /* 0x0000b200ff02ab82 */ /* 0x000e620000000a00 */
[----:B------:R-:W4:Y:S01]  /*0130*/  @P2 LDG.E R0, desc[UR16][R10.64] ;  /* 0x000000100a002981 */ /* 0x000f22000c1e1900 */
[----:B--2---:R-:W-:-:S05]  /*0140*/  IMAD.SHL.U32 R96, R174, 0x40, RZ ;  /* 0x00000040ae607824 */ /* 0x004fca00078e00ff */
[----:B------:R-:W-:Y:S02]  /*0150*/  ISETP.GE.AND P1, PT, R96, UR20, PT ;  /* 0x0000001460007c0c */ /* 0x000fe4000bf26270 */
[----:B---3--:R-:W-:-:S04]  /*0160*/  @!P2 ISETP.NE.U32.AND P0, PT, R4, RZ, PT ;  /* 0x000000ff0400a20c */ /* 0x008fc80003f05070 */
[----:B------:R-:W-:-:S04]  /*0170*/  @!P2 ISETP.NE.AND.EX P0, PT, R5, RZ, PT, P0 ;  /* 0x000000ff0500a20c */ /* 0x000fc80003f05300 */
[----:B-1----:R-:W-:Y:S01]  /*0180*/  @!P2 SEL R3, R3, RZ, P0 ;  /* 0x000000ff0303a207 */ /* 0x002fe20000000000 */
[----:B----4-:R-:W-:Y:S02]  /*0190*/  @P2 IMAD.IADD R35, R0, 0x1, -R9 ;  /* 0x0000000100232824 */ /* 0x010fe400078e0a09 */
        /* <DEDUP_REMOVED lines=21> */
[----:B------:R-:W-:Y:S01]  /*02f0*/  ULDC.64 UR14, c[0x0][0x248] ;  /* 0x00009200000e7ab9 */ /* 0x000fe20000000a00 */
[----:B------:R-:W-:Y:S01]  /*0300*/  ULDC.64 UR10, c[0x0][0x250] ;  /* 0x00009400000a7ab9 */ /* 0x000fe20000000a00 */
[CC--:B------:R-:W-:Y:S01]  /*0310*/  LEA.HI R8, R34.reuse, R3.reuse, RZ, 0x4 ;  /* 0x0000000322087211 */ /* 0x0c0fe200078f20ff */
[----:B------:R-:W-:Y:S01]  /*0320*/  ULDC.64 UR6, c[0x0][0x230] ;  /* 0x00008c0000067ab9 */ /* 0x000fe20000000a00 */
[----:B------:R-:W-:Y:S01]  /*0330*/  LEA.HI R17, R34, R3, RZ, 0x3 ;  /* 0x0000000322117211 */ /* 0x000fe200078f18ff */
[----:B------:R-:W2:Y:S01]  /*0340*/  S2UR UR8, SR_CgaCtaId ;  /* 0x00000000000879c3 */ /* 0x000ea20000008800 */
[----:B------:R-:W-:Y:S01]  /*0350*/  SHF.R.S32.HI R21, RZ, 0x4, R8 ;  /* 0x00000004ff157819 */ /* 0x000fe20000011408 */
[----:B------:R-:W-:Y:S01]  /*0360*/  ULDC.64 UR12, c[0x0][0x260] ;  /* 0x00009800000c7ab9 */ /* 0x000fe20000000a00 */
[----:B------:R-:W-:Y:S01]  /*0370*/  LOP3.LUT R2, R17, 0xfffffff8, RZ, 0xc0, !PT ;  /* 0xfffffff811027812 */ /* 0x000fe200078ec0ff */
[----:B------:R-:W-:Y:S01]  /*0380*/  USHF.L.U64.HI UR21, UR14, 0x6, UR15 ;  /* 0x000000060e157899 */ /* 0x000fe2000801020f */
[C---:B------:R-:W-:Y:S01]  /*0390*/  LEA.HI R6, R8.reuse, R21, RZ, 0x1 ;  /* 0x0000001508067211 */ /* 0x040fe200078f08ff */
[----:B------:R-:W-:Y:S01]  /*03a0*/  USHF.L.U32 UR18, UR14, 0x5, URZ ;  /* 0x000000050e127899 */ /* 0x000fe2000800063f */
[----:B------:R-:W-:Y:S01]  /*03b0*/  LOP3.LUT R8, R8, 0xfffffff0, RZ, 0xc0, !PT ;  /* 0xfffffff008087812 */ /* 0x000fe200078ec0ff */
[----:B------:R-:W-:Y:S01]  /*03c0*/  IMAD.IADD R5, R3, 0x1, -R2 ;  /* 0x0000000103057824 */ /* 0x000fe200078e0a02 */
[----:B------:R-:W-:-:S02]  /*03d0*/  LOP3.LUT R6, R6, 0xfffffffe, RZ, 0xc0, !PT ;  /* 0xfffffffe06067812 */ /* 0x000fc400078ec0ff */
[----:B------:R-:W-:Y:S01]  /*03e0*/  SHF.R.S32.HI R24, RZ, 0x3, R17 ;  /* 0x00000003ff187819 */ /* 0x000fe20000011411 */
[----:B------:R-:W-:Y:S01]  /*03f0*/  IMAD.SHL.U32 R172, R5, 0x8, RZ ;  /* 0x0000000805ac7824 */ /* 0x000fe200078e00ff */
[----:B------:R-:W-:Y:S01]  /*0400*/  SHF.R.S32.HI R10, RZ, 0x1f, R11 ;  /* 0x0000001fff0a7819 */ /* 0x000fe2000001140b */
[----:B------:R-:W-:Y:S01]  /*0410*/  IMAD.IADD R6, R21, 0x1, -R6 ;  /* 0x0000000115067824 */ /* 0x000fe200078e0a06 */
[--C-:B------:R-:W-:Y:S01]  /*0420*/  SHF.R.S32.HI R25, RZ, 0x1f, R24.reuse ;  /* 0x0000001fff197819 */ /* 0x100fe20000011418 */
[C---:B------:R-:W-:Y:S01]  /*0430*/  IMAD.SHL.U32 R15, R24.reuse, 0x40, RZ ;  /* 0x00000040180f7824 */ /* 0x040fe200078e00ff */
[----:B-1----:R-:W-:Y:S01]  /*0440*/  IABS R7, R0 ;  /* 0x0000000000077213 */ /* 0x002fe20000000000 */
[----:B------:R-:W-:Y:S01]  /*0450*/  IMAD.SHL.U32 R16, R5, 0x40, RZ ;  /* 0x0000004005107824 */ /* 0x000fe200078e00ff */
[----:B------:R-:W-:Y:S01]  /*0460*/  IADD3 R19, P0, R24, R9, RZ ;  /* 0x0000000918137210 */ /* 0x000fe20007f1e0ff */
[----:B------:R-:W-:Y:S01]  /*0470*/  IMAD.WIDE R174, R174, 0x40, R24 ;  /* 0x00000040aeae7825 */ /* 0x000fe200078e0218 */
[----:B------:R-:W1:Y:S01]  /*0480*/  I2F.RP R4, R7 ;  /* 0x0000000700047306 */ /* 0x000e620000209400 */
[----:B------:R-:W-:-:S02]  /*0490*/  LOP3.LUT R15, R15, 0x1c0, RZ, 0xc0, !PT ;  /* 0x000001c00f0f7812 */ /* 0x000fc400078ec0ff */
[----:B------:R-:W-:Y:S02]  /*04a0*/  LEA.HI.X.SX32 R2, R9, R25, 0x1, P0 ;  /* 0x0000001909027211 */ /* 0x000fe400000f0eff */
[--C-:B------:R-:W-:Y:S02]  /*04b0*/  LOP3.LUT R9, R15, 0x38, R172.reuse, 0xf8, !PT ;  /* 0x000000380f097812 */ /* 0x100fe400078ef8ac */
[----:B------:R-:W-:Y:S02]  /*04c0*/  SHF.R.U32.HI R164, RZ, 0x3, R15 ;  /* 0x00000003ffa47819 */ /* 0x000fe4000001160f */
[----:B------:R-:W-:Y:S02]  /*04d0*/  SHF.R.S32.HI R15, RZ, 0x1f, R13 ;  /* 0x0000001fff0f7819 */ /* 0x000fe4000001140d */
[----:B------:R-:W-:Y:S02]  /*04e0*/  LOP3.LUT R164, R9, R164, RZ, 0x3c, !PT ;  /* 0x000000a409a47212 */ /* 0x000fe400078e3cff */
[----:B------:R-:W-:Y:S01]  /*04f0*/  LEA.HI R9, R34, R3, RZ, 0x6 ;  /* 0x0000000322097211 */ /* 0x000fe200078f30ff */
[----:B------:R-:W-:Y:S01]  /*0500*/  IMAD R20, R15, UR4, RZ ;  /* 0x000000040f147c24 */ /* 0x000fe2000f8e02ff */
[----:B-1----:R-:W1:Y:S01]  /*0510*/  MUFU.RCP R22, R4 ;  /* 0x0000000400167308 */ /* 0x002e620000001000 */
[----:B------:R-:W-:-:S02]  /*0520*/  SHF.R.S32.HI R173, RZ, 0x1f, R172 ;  /* 0x0000001fffad7819 */ /* 0x000fc400000114ac */
[----:B------:R-:W-:Y:S01]  /*0530*/  IMAD.SHL.U32 R9, R9, 0x8, RZ ;  /* 0x0000000809097824 */ /* 0x000fe200078e00ff */
[----:B------:R-:W-:Y:S01]  /*0540*/  ISETP.NE.AND P2, PT, R0, RZ, PT ;  /* 0x000000ff0000720c */ /* 0x000fe20003f45270 */
[C---:B------:R-:W-:Y:S01]  /*0550*/  IMAD R20, R13.reuse, UR5, R20 ;  /* 0x000000050d147c24 */ /* 0x040fe2000f8e0214 */
[----:B------:R-:W-:Y:S01]  /*0560*/  LOP3.LUT R16, R16, 0x1c0, RZ, 0xc0, !PT ;  /* 0x000001c010107812 */ /* 0x000fe200078ec0ff */
[----:B------:R-:W-:Y:S01]  /*0570*/  IMAD.WIDE.U32 R26, R13, UR4, R172 ;  /* 0x000000040d1a7c25 */ /* 0x000fe2000f8e00ac */
[----:B------:R-:W-:Y:S01]  /*0580*/  LOP3.LUT R164, R164, 0x7ffffe00, R9, 0xf8, !PT ;  /* 0x7ffffe00a4a47812 */ /* 0x000fe200078ef809 */
[----:B------:R-:W-:Y:S01]  /*0590*/  ULDC.64 UR4, c[0x0][0x258] ;  /* 0x0000960000047ab9 */ /* 0x000fe20000000a00 */
[----:B------:R-:W-:Y:S01]  /*05a0*/  LOP3.LUT R17, R16, 0x8, R17, 0xf8, !PT ;  /* 0x0000000810117812 */ /* 0x000fe200078ef811 */
[----:B------:R-:W-:Y:S01]  /*05b0*/  IMAD.WIDE.U32 R24, R19, UR14, R172 ;  /* 0x0000000e13187c25 */ /* 0x000fe2000f8e00ac */
[----:B------:R-:W-:Y:S02]  /*05c0*/  SHF.R.U32.HI R16, RZ, 0x3, R16 ;  /* 0x00000003ff107819 */ /* 0x000fe40000011610 */
[----:B------:R-:W-:Y:S01]  /*05d0*/  LEA.HI R34, R34, R3, RZ, 0x5 ;  /* 0x0000000322227211 */ /* 0x000fe200078f28ff */
[----:B------:R-:W-:-:S02]  /*05e0*/  IMAD R10, R10, UR4, RZ ;  /* 0x000000040a0a7c24 */ /* 0x000fc4000f8e02ff */
[----:B-1----:R-:W-:Y:S01]  /*05f0*/  VIADD R22, R22, 0xffffffe ;  /* 0x0ffffffe16167836 */ /* 0x002fe20000000000 */
[----:B------:R-:W-:Y:S01]  /*0600*/  SHF.R.S32.HI R33, RZ, 0x5, R34 ;  /* 0x00000005ff217819 */ /* 0x000fe20000011422 */
[----:B------:R-:W-:Y:S02]  /*0610*/  IMAD R10, R11, UR5, R10 ;  /* 0x000000050b0a7c24 */ /* 0x000fe4000f8e020a */
[----:B------:R-:W1:Y:S02]  /*0620*/  F2I.FTZ.U32.TRUNC.NTZ R23, R22 ;  /* 0x0000001600177305 */ /* 0x000e64000021f000 */
[----:B-1----:R-:W-:Y:S02]  /*0630*/  IMAD.MOV R4, RZ, RZ, -R23 ;  /* 0x000000ffff047224 */ /* 0x002fe400078e0a17 */
[----:B------:R-:W-:Y:S02]  /*0640*/  IMAD.MOV.U32 R22, RZ, RZ, RZ ;  /* 0x000000ffff167224 */ /* 0x000fe400078e00ff */
[----:B------:R-:W-:-:S04]  /*0650*/  IMAD R21, R4, R7, RZ ;  /* 0x0000000704157224 */ /* 0x000fc800078e02ff */
[----:B------:R-:W-:-:S04]  /*0660*/  IMAD.HI.U32 R21, R23, R21, R22 ;  /* 0x0000001517157227 */ /* 0x000fc800078e0016 */
[----:B------:R-:W-:Y:S01]  /*0670*/  IMAD.IADD R23, R3, 0x1, -R8 ;  /* 0x0000000103177824 */ /* 0x000fe200078e0a08 */
[----:B------:R-:W-:Y:S01]  /*0680*/  IABS R8, R11 ;  /* 0x0000000b00087213 */ /* 0x000fe20000000000 */
[C---:B------:R-:W-:Y:S02]  /*0690*/  IMAD R22, R2.reuse, UR14, RZ ;  /* 0x0000000e02167c24 */ /* 0x040fe4000f8e02ff */
[----:B------:R-:W-:Y:S01]  /*06a0*/  IMAD R2, R2, UR10, RZ ;  /* 0x0000000a02027c24 */ /* 0x000fe2000f8e02ff */
[----:B------:R-:W-:Y:S01]  /*06b0*/  SHF.R.S32.HI R4, RZ, 0x1f, R23 ;  /* 0x0000001fff047819 */ /* 0x000fe20000011417 */
[----:B------:R-:W-:-:S03]  /*06c0*/  IMAD.HI.U32 R14, R21, R8, RZ ;  /* 0x00000008150e7227 */ /* 0x000fc600078e00ff */
[----:B------:R-:W-:Y:S01]  /*06d0*/  LEA.HI R4, R4, R23, RZ, 0x3 ;  /* 0x0000001704047211 */ /* 0x000fe200078f18ff */
[----:B------:R-:W-:Y:S02]  /*06e0*/  IMAD.MOV R12, RZ, RZ, -R14 ;  /* 0x000000ffff0c7224 */ /* 0x000fe400078e0a0e */
[----:B------:R-:W-:Y:S01]  /*06f0*/  IMAD R9, R19, UR11, R2 ;  /* 0x0000000b13097c24 */ /* 0x000fe2000f8e0202 */
[----:B------:R-:W-:Y:S01]  /*0700*/  LOP3.LUT R2, R4, 0xfffffff8, RZ, 0xc0, !PT ;  /* 0xfffffff804027812 */ /* 0x000fe200078ec0ff */
[----:B------:R-:W-:Y:S02]  /*0710*/  IMAD R12, R7, R12, R8 ;  /* 0x0000000c070c7224 */ /* 0x000fe400078e0208 */
[----:B------:R-:W-:Y:S02]  /*0720*/  IMAD.IADD R21, R27, 0x1, R20 ;  /* 0x000000011b157824 */ /* 0x000fe400078e0214 */
[----:B------:R-:W-:Y:S01]  /*0730*/  IMAD R22, R19, UR15, R22 ;  /* 0x0000000f13167c24 */ /* 0x000fe2000f8e0216 */
[----:B------:R-:W-:Y:S01]  /*0740*/  ISETP.GT.U32.AND P0, PT, R7, R12, PT ;  /* 0x0000000c0700720c */ /* 0x000fe20003f04070 */
[----:B------:R-:W-:-:S02]  /*0750*/  IMAD.MOV.U32 R20, RZ, RZ, R26 ;  /* 0x000000ffff147224 */ /* 0x000fc400078e001a */
[----:B------:R-:W-:Y:S02]  /*0760*/  IMAD.IADD R2, R23, 0x1, -R2 ;  /* 0x0000000117027824 */ /* 0x000fe400078e0a02 */
[----:B------:R-:W-:Y:S02]  /*0770*/  IMAD.IADD R23, R25, 0x1, R22 ;  /* 0x0000000119177824 */ /* 0x000fe400078e0216 */
[C---:B------:R-:W-:Y:S01]  /*0780*/  IMAD.WIDE.U32 R20, R11.reuse, UR4, R20 ;  /* 0x000000040b147c25 */ /* 0x040fe2000f8e0014 */
[----:B------:R-:W-:Y:S01]  /*0790*/  LOP3.LUT R11, R11, R0, RZ, 0x3c, !PT ;  /* 0x000000000b0b7212 */ /* 0x000fe200078e3cff */
[----:B------:R-:W-:Y:S02]  /*07a0*/  ULDC.64 UR4, c[0x0][0x238] ;  /* 0x00008e0000047ab9 */ /* 0x000fe40000000a00 */
[----:B------:R-:W-:Y:S01]  /*07b0*/  IMAD.MOV.U32 R22, RZ, RZ, R24 ;  /* 0x000000ffff167224 */ /* 0x000fe200078e0018 */
[----:B------:R-:W-:Y:S01]  /*07c0*/  ISETP.GE.AND P1, PT, R11, RZ, PT ;  /* 0x000000ff0b00720c */ /* 0x000fe20003f26270 */
[----:B------:R-:W-:-:S02]  /*07d0*/  @!P0 IMAD.IADD R12, R12, 0x1, -R7 ;  /* 0x000000010c0c8824 */ /* 0x000fc400078e0a07 */
[----:B------:R-:W-:-:S03]  /*07e0*/  IMAD.WIDE.U32 R18, R19, UR10, R172 ;  /* 0x0000000a13127c25 */ /* 0x000fc6000f8e00ac */
[----:B------:R-:W-:Y:S01]  /*07f0*/  ISETP.GE.U32.AND P3, PT, R12, R7, PT ;  /* 0x000000070c00720c */ /* 0x000fe20003f66070 */
[----:B------:R-:W-:Y:S02]  /*0800*/  IMAD R8, R15, UR6, RZ ;  /* 0x000000060f087c24 */ /* 0x000fe4000f8e02ff */
[----:B------:R-:W-:-:S04]  /*0810*/  IMAD.WIDE.U32 R24, R13, UR6, R22 ;  /* 0x000000060d187c25 */ /* 0x000fc8000f8e0016 */
[----:B------:R-:W-:Y:S01]  /*0820*/  IMAD.IADD R19, R19, 0x1, R9 ;  /* 0x0000000113137824 */ /* 0x000fe200078e0209 */
[----:B------:R-:W-:Y:S01]  /*0830*/  LOP3.LUT R9, R17, R16, RZ, 0x3c, !PT ;  /* 0x0000001011097212 */ /* 0x000fe200078e3cff */
[----:B------:R-:W-:Y:S02]  /*0840*/  IMAD R22, R15, UR4, RZ ;  /* 0x000000040f167c24 */ /* 0x000fe4000f8e02ff */
[C---:B------:R-:W-:Y:S01]  /*0850*/  IMAD R8, R13.reuse, UR7, R8 ;  /* 0x000000070d087c24 */ /* 0x040fe2000f8e0208 */
[----:B------:R-:W-:Y:S01]  /*0860*/  ULDC.64 UR6, c[0x0][0x240] ;  /* 0x0000900000067ab9 */ /* 0x000fe20000000a00 */
[C---:B------:R-:W-:Y:S01]  /*0870*/  IMAD R22, R13.reuse, UR5, R22 ;  /* 0x000000050d167c24 */ /* 0x040fe2000f8e0216 */
[----:B------:R-:W-:Y:S01]  /*0880*/  USHF.L.U32 UR22, UR6, 0x5, URZ ;  /* 0x0000000506167899 */ /* 0x000fe2000800063f */
[----:B------:R-:W-:Y:S01]  /*0890*/  IMAD.WIDE.U32 R166, R13, UR4, R18 ;  /* 0x000000040da67c25 */ /* 0x000fe2000f8e0012 */
[----:B------:R-:W-:Y:S01]  /*08a0*/  USHF.L.U64.HI UR4, UR6, 0x5, UR7 ;  /* 0x0000000506047899 */ /* 0x000fe20008010207 */
[----:B------:R-:W-:-:S02]  /*08b0*/  UMOV UR5, 0x400 ;  /* 0x0000040000057882 */ /* 0x000fc40000000000 */
[----:B------:R-:W-:Y:S01]  /*08c0*/  @!P0 VIADD R14, R14, 0x1 ;  /* 0x000000010e0e8836 */ /* 0x000fe20000000000 */
[----:B--2---:R-:W-:Y:S01]  /*08d0*/  ULEA UR5, UR8, UR5, 0x18 ;  /* 0x0000000508057291 */ /* 0x004fe2000f8ec03f */
[----:B------:R-:W-:Y:S02]  /*08e0*/  IMAD.IADD R21, R21, 0x1, R10 ;  /* 0x0000000115157824 */ /* 0x000fe400078e020a */
[----:B------:R-:W-:Y:S01]  /*08f0*/  IMAD R13, R175, UR6, RZ ;  /* 0x00000006af0d7c24 */ /* 0x000fe2000f8e02ff */
[----:B------:R-:W-:Y:S01]  /*0900*/  ULDC.64 UR8, c[0x0][0x268] ;  /* 0x00009a0000087ab9 */ /* 0x000fe20000000a00 */
[----:B------:R-:W-:Y:S01]  /*0910*/  @P3 VIADD R14, R14, 0x1 ;  /* 0x000000010e0e3836 */ /* 0x000fe20000000000 */
[----:B------:R-:W-:Y:S01]  /*0920*/  LEA R164, R164, UR5, 0x1 ;  /* 0x00000005a4a47c11 */ /* 0x000fe2000f8e08ff */
[C---:B------:R-:W-:Y:S02]  /*0930*/  IMAD R13, R174.reuse, UR7, R13 ;  /* 0x00000007ae0d7c24 */ /* 0x040fe4000f8e020d */
[----:B------:R-:W-:Y:S01]  /*0940*/  IMAD.WIDE.U32 R20, R174, UR6, R20 ;  /* 0x00000006ae147c25 */ /* 0x000fe2000f8e0014 */
[----:B------:R-:W-:-:S03]  /*0950*/  ULDC.64 UR6, c[0x0][0x210] ;  /* 0x0000840000067ab9 */ /* 0x000fc60000000a00 */
[----:B------:R-:W-:Y:S01]  /*0960*/  @!P1 IMAD.MOV R14, RZ, RZ, -R14 ;  /* 0x000000ffff0e9224 */ /* 0x000fe200078e0a0e */
[----:B------:R-:W-:Y:S01]  /*0970*/  @!P2 LOP3.LUT R14, RZ, R0, RZ, 0x33, !PT ;  /* 0x00000000ff0ea212 */ /* 0x000fe200078e33ff */
[----:B------:R-:W-:Y:S01]  /*0980*/  IMAD.IADD R13, R21, 0x1, R13 ;  /* 0x00000001150d7824 */ /* 0x000fe200078e020d */
[----:B------:R-:W-:Y:S01]  /*0990*/  LEA R18, P0, R20, UR6, 0x1 ;  /* 0x0000000614127c11 */ /* 0x000fe2000f8008ff */
[----:B------:R-:W-:Y:S01]  /*09a0*/  IMAD.IADD R25, R25, 0x1, R8 ;  /* 0x0000000119197824 */ /* 0x000fe200078e0208 */
[----:B------:R-:W-:Y:S01]  /*09b0*/  SHF.R.S32.HI R11, RZ, 0x1f, R14 ;  /* 0x0000001fff0b7819 */ /* 0x000fe2000001140e */
[----:B------:R-:W-:Y:S01]  /*09c0*/  VIADD R7, R32, 0xffffffff ;  /* 0xffffffff20077836 */ /* 0x000fe20000000000 */
[----:B------:R-:W-:Y:S01]  /*09d0*/  LEA.HI.X R19, R20, UR7, R13, 0x1, P0 ;  /* 0x0000000714137c11 */ /* 0x000fe200080f0c0d */
[----:B------:R-:W-:Y:S01]  /*09e0*/  IMAD.WIDE.U32 R168, R14, UR12, R24 ;  /* 0x0000000c0ea87c25 */ /* 0x000fe2000f8e0018 */
[----:B------:R-:W-:Y:S01]  /*09f0*/  IADD3 R12, P0, R18, UR22, RZ ;  /* 0x00000016120c7c10 */ /* 0x000fe2000ff1e0ff */
[----:B------:R-:W-:Y:S01]  /*0a00*/  ULDC.64 UR6, c[0x0][0x218] ;  /* 0x0000860000067ab9 */ /* 0x000fe20000000a00 */
[----:B------:R-:W-:Y:S01]  /*0a10*/  SHF.R.S32.HI R0, RZ, 0x1f, R7 ;  /* 0x0000001fff007819 */ /* 0x000fe20000011407 */
[----:B------:R-:W-:Y:S01]  /*0a20*/  IMAD R171, R11, UR12, RZ ;  /* 0x0000000c0bab7c24 */ /* 0x000fe2000f8e02ff */
[----:B------:R-:W-:Y:S01]  /*0a30*/  IADD3.X R13, R19, UR4, RZ, P0, !PT ;  /* 0x00000004130d7c10 */ /* 0x000fe200087fe4ff */
[----:B------:R-:W-:Y:S01]  /*0a40*/  @!PT LDS RZ, [RZ] ;  /* 0x00000000fffff984 */ /* 0x000fe20000000800 */
[----:B------:R-:W-:Y:S01]  /*0a50*/  @!PT LDS RZ, [RZ] ;  /* 0x00000000fffff984 */ /* 0x000fe20000000800 */
[----:B------:R-:W-:Y:S01]  /*0a60*/  @!PT LDS RZ, [RZ] ;  /* 0x00000000fffff984 */ /* 0x000fe20000000800 */
[----:B------:R-:W-:Y:S01]  /*0a70*/  LDGSTS.E.BYPASS.LTC128B.128 [R164], desc[UR16][R18.64] ;  /* 0x0000000012a47fae */ /* 0x000fe2000b901d50 */
[----:B------:R-:W-:Y:S01]  /*0a80*/  IADD3 R16, P0, R12, UR22, RZ ;  /* 0x000000160c107c10 */ /* 0x000fe2000ff1e0ff */
[----:B------:R-:W-:Y:S01]  /*0a90*/  IMAD R171, R14, UR13, R171 ;  /* 0x0000000d0eab7c24 */ /* 0x000fe2000f8e02ab */
[----:B------:R-:W-:Y:S01]  /*0aa0*/  USHF.L.U32 UR12, UR14, 0x6, URZ ;  /* 0x000000060e0c7899 */ /* 0x000fe2000800063f */
[----:B------:R1:W-:Y:S01]  /*0ab0*/  LDGSTS.E.BYPASS.LTC128B.128 [R164+0x2000], desc[UR16][R18.64+0x80] ;  /* 0x0200008012a47fae */ /* 0x0003e2000b901d50 */
[----:B------:R-:W-:Y:S01]  /*0ac0*/  IADD3.X R17, R13, UR4, RZ, P0, !PT ;  /* 0x000000040d117c10 */ /* 0x000fe200087fe4ff */
[----:B------:R-:W-:Y:S01]  /*0ad0*/  IMAD.IADD R171, R169, 0x1, R171 ;  /* 0x00000001a9ab7824 */ /* 0x000fe200078e02ab */
[----:B------:R-:W-:Y:S01]  /*0ae0*/  USHF.L.U64.HI UR14, UR14, 0x5, UR15 ;  /* 0x000000050e0e7899 */ /* 0x000fe2000801020f */
[----:B------:R-:W-:Y:S01]  /*0af0*/  LDGSTS.E.BYPASS.LTC128B.128 [R164+0x800], desc[UR16][R12.64] ;  /* 0x008000000ca47fae */ /* 0x000fe2000b901d50 */
[----:B------:R-:W-:Y:S01]  /*0b00*/  IMAD.MOV.U32 R170, RZ, RZ, R168 ;  /* 0x000000ffffaa7224 */ /* 0x000fe200078e00a8 */
[----:B------:R-:W-:Y:S01]  /*0b10*/  USHF.L.U32 UR15, UR10, 0x5, URZ ;  /* 0x000000050a0f7899 */ /* 0x000fe2000800063f */
[----:B------:R-:W-:Y:S01]  /*0b20*/  IMAD.IADD R167, R167, 0x1, R22 ;  /* 0x00000001a7a77824 */ /* 0x000fe200078e0216 */
[----:B------:R2:W-:Y:S01]  /*0b30*/  LDGSTS.E.BYPASS.LTC128B.128 [R164+0x2800], desc[UR16][R12.64+0x80] ;  /* 0x028000800ca47fae */ /* 0x0005e2000b901d50 */
[----:B------:R-:W-:-:S03]  /*0b40*/  IMAD.WIDE.U32 R20, R7, UR12, R170 ;  /* 0x0000000c07147c25 */ /* 0x000fc6000f8e00aa */
[----:B------:R-:W-:Y:S01]  /*0b50*/  LDGSTS.E.BYPASS.LTC128B.128 [R164+0x1000], desc[UR16][R16.64] ;  /* 0x0100000010a47fae */ /* 0x000fe2000b901d50 */
[----:B------:R-:W-:Y:S02]  /*0b60*/  IMAD R11, R11, UR8, RZ ;  /* 0x000000080b0b7c24 */ /* 0x000fe4000f8e02ff */
[C---:B------:R-:W-:Y:S01]  /*0b70*/  IMAD.WIDE.U32 R166, R14.reuse, UR8, R166 ;  /* 0x000000080ea67c25 */ /* 0x040fe2000f8e00a6 */
[----:B------:R3:W-:Y:S03]  /*0b80*/  LDGSTS.E.BYPASS.LTC128B.128 [R164+0x3000], desc[UR16][R16.64+0x80] ;  /* 0x0300008010a47fae */ /* 0x0007e6000b901d50 */
[----:B------:R-:W-:Y:S01]  /*0b90*/  IMAD R11, R14, UR9, R11 ;  /* 0x000000090e0b7c24 */ /* 0x000fe2000f8e020b */
[----:B------:R-:W-:Y:S01]  /*0ba0*/  ULDC.64 UR8, c[0x0][0x220] ;  /* 0x0000880000087ab9 */ /* 0x000fe20000000a00 */
[----:B------:R-:W-:Y:S02]  /*0bb0*/  IMAD.SHL.U32 R10, R2, 0x40, RZ ;  /* 0x00000040020a7824 */ /* 0x000fe400078e00ff */
[----:B------:R-:W-:Y:S01]  /*0bc0*/  IMAD.IADD R163, R167, 0x1, R11 ;  /* 0x00000001a7a37824 */ /* 0x000fe200078e020b */
[----:B-1----:R-:W-:Y:S01]  /*0bd0*/  IADD3 R18, P1, R16, UR22, RZ ;  /* 0x0000001610127c10 */ /* 0x002fe2000ff3e0ff */
[----:B------:R-:W-:-:S03]  /*0be0*/  USHF.L.U64.HI UR22, UR10, 0x5, UR11 ;  /* 0x000000050a167899 */ /* 0x000fc6000801020b */
[----:B------:R-:W-:Y:S01]  /*0bf0*/  IADD3.X R19, R17, UR4, RZ, P1, !PT ;  /* 0x0000000411137c10 */ /* 0x000fe20008ffe4ff */
[----:B------:R-:W-:Y:S01]  /*0c00*/  UIADD3 UR4, UR5, 0x4000, URZ ;  /* 0x0000400005047890 */ /* 0x000fe2000fffe03f */
[----:B--2---:R-:W-:-:S03]  /*0c10*/  IMAD R13, R7, UR21, RZ ;  /* 0x00000015070d7c24 */ /* 0x004fc6000f8e02ff */
[----:B------:R-:W-:Y:S01]  /*0c20*/  LDGSTS.E.BYPASS.LTC128B.128 [R164+0x1800], desc[UR16][R18.64] ;  /* 0x0180000012a47fae */ /* 0x000fe2000b901d50 */
[----:B------:R-:W-:-:S03]  /*0c30*/  IMAD R8, R0, UR12, R13 ;  /* 0x0000000c00087c24 */ /* 0x000fc6000f8e020d */
[----:B------:R-:W-:Y:S01]  /*0c40*/  LDGSTS.E.BYPASS.LTC128B.128 [R164+0x3800], desc[UR16][R18.64+0x80] ;  /* 0x0380008012a47fae */ /* 0x000fe2000b901d50 */
[----:B------:R-:W-:Y:S02]  /*0c50*/  IMAD R0, R0, UR10, RZ ;  /* 0x0000000a00007c24 */ /* 0x000fe4000f8e02ff */
[----:B------:R-:W-:Y:S01]  /*0c60*/  IMAD.IADD R8, R21, 0x1, R8 ;  /* 0x0000000115087824 */ /* 0x000fe200078e0208 */
[----:B---3--:R-:W-:Y:S01]  /*0c70*/  LEA R16, P0, R20, UR6, 0x1 ;  /* 0x0000000614107c11 */ /* 0x008fe2000f8008ff */
[----:B------:R-:W-:-:S03]  /*0c80*/  IMAD.WIDE.U32 R12, R7, UR10, RZ ;  /* 0x0000000a070c7c25 */ /* 0x000fc6000f8e00ff */
[----:B------:R-:W-:Y:S01]  /*0c90*/  LEA.HI.X R17, R20, UR7, R8, 0x1, P0 ;  /* 0x0000000714117c11 */ /* 0x000fe200080f0c08 */
[----:B------:R-:W-:Y:S01]  /*0ca0*/  IMAD R0, R7, UR11, R0 ;  /* 0x0000000b07007c24 */ /* 0x000fe2000f8e0200 */
[----:B------:R-:W-:Y:S02]  /*0cb0*/  IADD3 R14, P1, R16, UR18, RZ ;  /* 0x00000012100e7c10 */ /* 0x000fe4000ff3e0ff */
[----:B------:R-:W-:Y:S01]  /*0cc0*/  LEA R8, P0, R12, R166, 0x6 ;  /* 0x000000a60c087211 */ /* 0x000fe200078030ff */
[----:B------:R-:W-:Y:S01]  /*0cd0*/  IMAD.IADD R0, R13, 0x1, R0 ;  /* 0x000000010d007824 */ /* 0x000fe200078e0200 */
[----:B------:R-:W-:Y:S01]  /*0ce0*/  IADD3.X R15, R17, UR14, RZ, P1, !PT ;  /* 0x0000000e110f7c10 */ /* 0x000fe20008ffe4ff */
[----:B------:R-:W-:Y:S01]  /*0cf0*/  LDGSTS.E.BYPASS.LTC128B.128 [R164+0x4000], desc[UR16][R16.64] ;  /* 0x0400000010a47fae */ /* 0x000fe2000b901d50 */
[----:B------:R-:W-:Y:S02]  /*0d00*/  IADD3 R20, P1, R14, UR18, RZ ;  /* 0x000000120e147c10 */ /* 0x000fe4000ff3e0ff */
[----:B------:R-:W-:Y:S01]  /*0d10*/  LEA.HI.X R13, R12, R163, R0, 0x6, P0 ;  /* 0x000000a30c0d7211 */ /* 0x000fe200000f3400 */
[----:B------:R1:W-:Y:S01]  /*0d20*/  LDGSTS.E.BYPASS.LTC128B.128 [R164+0x6000], desc[UR16][R16.64+0x80] ;  /* 0x0600008010a47fae */ /* 0x0003e2000b901d50 */
[----:B------:R-:W-:Y:S01]  /*0d30*/  IADD3.X R21, R15, UR14, RZ, P1, !PT ;  /* 0x0000000e0f157c10 */ /* 0x000fe20008ffe4ff */
[----:B------:R-:W-:Y:S01]  /*0d40*/  IMAD R0, R6, 0x200, R9 ;  /* 0x0000020006007824 */ /* 0x000fe200078e0209 */
[----:B------:R-:W-:Y:S01]  /*0d50*/  IADD3 R22, P0, R20, UR18, RZ ;  /* 0x0000001214167c10 */ /* 0x000fe2000ff1e0ff */
[----:B------:R-:W-:Y:S01]  /*0d60*/  LDGSTS.E.BYPASS.LTC128B.128 [R164+0x4800], desc[UR16][R14.64] ;  /* 0x048000000ea47fae */ /* 0x000fe2000b901d50 */
[----:B------:R-:W-:Y:S01]  /*0d70*/  IMAD.SHL.U32 R6, R6, 0x8, RZ ;  /* 0x0000000806067824 */ /* 0x000fe200078e00ff */
[----:B------:R-:W-:-:S02]  /*0d80*/  LOP3.LUT R9, R10, 0x1c0, RZ, 0xc0, !PT ;  /* 0x000001c00a097812 */ /* 0x000fc400078ec0ff */
[----:B------:R-:W-:Y:S01]  /*0d90*/  IADD3.X R23, R21, UR14, RZ, P0, !PT ;  /* 0x0000000e15177c10 */ /* 0x000fe200087fe4ff */
[----:B------:R2:W-:Y:S01]  /*0da0*/  LDGSTS.E.BYPASS.LTC128B.128 [R164+0x6800], desc[UR16][R14.64+0x80] ;  /* 0x068000800ea47fae */ /* 0x0005e2000b901d50 */
[C---:B------:R-:W-:Y:S02]  /*0db0*/  LEA R12, P0, R8.reuse, UR8, 0x1 ;  /* 0x00000008080c7c11 */ /* 0x040fe4000f8008ff */
[----:B------:R-:W-:Y:S01]  /*0dc0*/  LOP3.LUT R6, R9, 0x8, R6, 0xf8, !PT ;  /* 0x0000000809067812 */ /* 0x000fe200078ef806 */
[----:B------:R-:W-:Y:S01]  /*0dd0*/  LDGSTS.E.BYPASS.LTC128B.128 [R164+0x5000], desc[UR16][R20.64] ;  /* 0x0500000014a47fae */ /* 0x000fe2000b901d50 */
[----:B------:R-:W-:Y:S01]  /*0de0*/  LEA.HI.X R13, R8, UR9, R13, 0x1, P0 ;  /* 0x00000009080d7c11 */ /* 0x000fe200080f0c0d */
[----:B------:R-:W-:Y:S01]  /*0df0*/  IMAD.SHL.U32 R8, R4, 0x40, RZ ;  /* 0x0000004004087824 */ /* 0x000fe200078e00ff */
[----:B------:R-:W-:Y:S01]  /*0e00*/  SHF.R.U32.HI R9, RZ, 0x3, R9 ;  /* 0x00000003ff097819 */ /* 0x000fe20000011609 */
[----:B------:R-:W-:Y:S01]  /*0e10*/  LDGSTS.E.BYPASS.LTC128B.128 [R164+0x7000], desc[UR16][R20.64+0x80] ;  /* 0x0700008014a47fae */ /* 0x000fe2000b901d50 */
[----:B------:R-:W-:-:S02]  /*0e20*/  IADD3 R10, P0, R12, UR15, RZ ;  /* 0x0000000f0c0a7c10 */ /* 0x000fc4000ff1e0ff */
[----:B------:R-:W-:Y:S01]  /*0e30*/  LOP3.LUT R4, R6, R9, RZ, 0x3c, !PT ;  /* 0x0000000906047212 */ /* 0x000fe200078e3cff */
[----:B------:R-:W-:Y:S01]  /*0e40*/  LDGSTS.E.BYPASS.LTC128B.128 [R164+0x5800], desc[UR16][R22.64] ;  /* 0x0580000016a47fae */ /* 0x000fe2000b901d50 */
[----:B------:R-:W-:Y:S01]  /*0e50*/  LOP3.LUT R6, R8, 0xfffffe00, RZ, 0xc0, !PT ;  /* 0xfffffe0008067812 */ /* 0x000fe200078ec0ff */
[----:B------:R-:W-:Y:S01]  /*0e60*/  IMAD.MOV.U32 R8, RZ, RZ, 0x20 ;  /* 0x00000020ff087424 */ /* 0x000fe200078e00ff */
[----:B------:R-:W-:Y:S01]  /*0e70*/  IADD3.X R11, R13, UR22, RZ, P0, !PT ;  /* 0x000000160d0b7c10 */ /* 0x000fe200087fe4ff */
[----:B------:R-:W-:Y:S01]  /*0e80*/  LDGSTS.E.BYPASS.LTC128B.128 [R164+0x7800], desc[UR16][R22.64+0x80] ;  /* 0x0780008016a47fae */ /* 0x000fe2000b901d50 */
[----:B------:R-:W-:Y:S01]  /*0e90*/  LEA R97, R0, UR5, 0x1 ;  /* 0x0000000500617c11 */ /* 0x000fe2000f8e08ff */
[----:B------:R-:W-:Y:S01]  /*0ea0*/  IMAD R9, R33, 0x400, R6 ;  /* 0x0000040021097824 */ /* 0x000fe200078e0206 */
[----:B-1----:R-:W-:Y:S01]  /*0eb0*/  IADD3 R16, P1, R10, UR15, RZ ;  /* 0x0000000f0a107c10 */ /* 0x002fe2000ff3e0ff */
[----:B------:R-:W0:Y:S01]  /*0ec0*/  LDGDEPBAR ;  /* 0x00000000000079af */ /* 0x000e220000000000 */
[----:B------:R-:W-:Y:S01]  /*0ed0*/  LEA R161, R0, UR4, 0x1 ;  /* 0x0000000400a17c11 */ /* 0x000fe2000f8e08ff */
[----:B------:R-:W-:Y:S01]  /*0ee0*/  IMAD.IADD R162, R9, 0x1, R4 ;  /* 0x0000000109a27824 */ /* 0x000fe200078e0204 */
[----:B------:R-:W-:-:S02]  /*0ef0*/  IADD3.X R17, R11, UR22, RZ, P1, !PT ;  /* 0x000000160b117c10 */ /* 0x000fc40008ffe4ff */
[----:B------:R-:W-:Y:S01]  /*0f00*/  LOP3.LUT P1, RZ, R2, 0x2, RZ, 0xc0, !PT ;  /* 0x0000000202ff7812 */ /* 0x000fe2000782c0ff */
[----:B------:R-:W-:Y:S01]  /*0f10*/  VIADD R159, R161, 0x20 ;  /* 0x00000020a19f7836 */ /* 0x000fe20000000000 */
[----:B--2---:R-:W-:Y:S02]  /*0f20*/  IADD3 R14, P0, R16, UR15, RZ ;  /* 0x0000000f100e7c10 */ /* 0x004fe4000ff1e0ff */
[----:B------:R-:W-:Y:S02]  /*0f30*/  LEA R162, R162, UR5, 0x1 ;  /* 0x00000005a2a27c11 */ /* 0x000fe4000f8e08ff */
[----:B------:R-:W-:Y:S02]  /*0f40*/  IADD3.X R15, R17, UR22, RZ, P0, !PT ;  /* 0x00000016110f7c10 */ /* 0x000fe400087fe4ff */
[----:B------:R-:W-:Y:S02]  /*0f50*/  LOP3.LUT P0, RZ, R5, 0x2, RZ, 0xc0, !PT ;  /* 0x0000000205ff7812 */ /* 0x000fe4000780c0ff */
[----:B------:R-:W-:-:S02]  /*0f60*/  SEL R0, R8, 0xffffffe0, !P1 ;  /* 0xffffffe008007807 */ /* 0x000fc40004800000 */
[----:B------:R-:W-:Y:S01]  /*0f70*/  LOP3.LUT P1, RZ, R2, 0x4, RZ, 0xc0, !PT ;  /* 0x0000000402ff7812 */ /* 0x000fe2000782c0ff */
[----:B------:R-:W-:Y:S02]  /*0f80*/  IMAD.MOV.U32 R2, RZ, RZ, 0x40 ;  /* 0x00000040ff027424 */ /* 0x000fe400078e00ff */
[----:B------:R-:W-:Y:S01]  /*0f90*/  IMAD.IADD R160, R162, 0x1, R0 ;  /* 0x00000001a2a07824 */ /* 0x000fe200078e0200 */
[----:B------:R-:W-:-:S04]  /*0fa0*/  DEPBAR.LE SB0, 0x0 ;  /* 0x000080000000791a */ /* 0x000fc80000000000 */
[----:B------:R-:W-:Y:S01]  /*0fb0*/  BAR.SYNC.DEFER_BLOCKING 0x0 ;  /* 0x0000000000007b1d */ /* 0x000fe20000010000 */
[----:B------:R-:W-:Y:S01]  /*0fc0*/  @P0 VIADD R159, R161, 0xffffffe0 ;  /* 0xffffffe0a19f0836 */ /* 0x000fe20000000000 */
[----:B------:R-:W-:Y:S02]  /*0fd0*/  LOP3.LUT P0, RZ, R5, 0x4, RZ, 0xc0, !PT ;  /* 0x0000000405ff7812 */ /* 0x000fe4000780c0ff */
[C---:B------:R-:W-:Y:S02]  /*0fe0*/  SEL R5, R2.reuse, 0xffffffc0, !P1 ;  /* 0xffffffc002057807 */ /* 0x040fe40004800000 */
[----:B------:R-:W-:-:S03]  /*0ff0*/  SEL R2, R2, 0xffffffc0, !P0 ;  /* 0xffffffc002027807 */ /* 0x000fc60004000000 */
[--C-:B------:R-:W-:Y:S02]  /*1000*/  IMAD.IADD R158, R162, 0x1, R5.reuse ;  /* 0x00000001a29e7824 */ /* 0x100fe400078e0205 */
[----:B------:R-:W-:Y:S02]  /*1010*/  IMAD.IADD R157, R161, 0x1, R2 ;  /* 0x00000001a19d7824 */ /* 0x000fe400078e0202 */
[----:B------:R-:W-:Y:S02]  /*1020*/  IMAD.IADD R156, R160, 0x1, R5 ;  /* 0x00000001a09c7824 */ /* 0x000fe400078e0205 */
[----:B------:R-:W-:Y:S01]  /*1030*/  IMAD.IADD R148, R2, 0x1, R159 ;  /* 0x0000000102947824 */ /* 0x000fe200078e029f */
[----:B------:R-:W-:-:S05]  /*1040*/  LOP3.LUT R2, R34, 0xffffffe0, RZ, 0xc0, !PT ;  /* 0xffffffe022027812 */ /* 0x000fca00078ec0ff */
[C---:B------:R-:W-:Y:S02]  /*1050*/  IMAD.IADD R2, R3.reuse, 0x1, -R2 ;  /* 0x0000000103027824 */ /* 0x040fe400078e0a02 */
[----:B------:R-:W-:Y:S01]  /*1060*/  IMAD.SHL.U32 R3, R3, 0x2, RZ ;  /* 0x0000000203037824 */ /* 0x000fe200078e00ff */
[----:B------:R-:W-:Y:S01]  /*1070*/  @!PT LDS RZ, [RZ] ;  /* 0x00000000fffff984 */ /* 0x000fe20000000800 */
[----:B------:R-:W-:Y:S01]  /*1080*/  @!PT LDS RZ, [RZ] ;  /* 0x00000000fffff984 */ /* 0x000fe20000000800 */
[----:B------:R-:W-:Y:S01]  /*1090*/  @!PT LDS RZ, [RZ] ;  /* 0x00000000fffff984 */ /* 0x000fe20000000800 */
[----:B------:R-:W-:Y:S02]  /*10a0*/  LDGSTS.E.BYPASS.LTC128B.128 [R164+0x8000], desc[UR16][R12.64] ;  /* 0x080000000ca47fae */ /* 0x000fe4000b901d50 */
[----:B------:R-:W-:Y:S02]  /*10b0*/  SHF.R.S32.HI R165, RZ, 0x1f, R2 ;  /* 0x0000001fffa57819 */ /* 0x000fe40000011402 */
[----:B------:R-:W-:Y:S02]  /*10c0*/  LDGSTS.E.BYPASS.LTC128B.128 [R164+0xa000], desc[UR16][R12.64+0x80] ;  /* 0x0a0000800ca47fae */ /* 0x000fe4000b901d50 */
[----:B------:R-:W-:Y:S01]  /*10d0*/  LEA.HI R165, R165, R2, RZ, 0x2 ;  /* 0x00000002a5a57211 */ /* 0x000fe200078f10ff */
[----:B------:R-:W-:Y:S01]  /*10e0*/  IMAD R2, R33, 0x10, R96 ;  /* 0x0000001021027824 */ /* 0x000fe200078e0260 */
[----:B------:R-:W-:Y:S02]  /*10f0*/  LDGSTS.E.BYPASS.LTC128B.128 [R164+0x8800], desc[UR16][R10.64] ;  /* 0x088000000aa47fae */ /* 0x000fe4000b901d50 */
[----:B------:R-:W-:-:S02]  /*1100*/  SHF.R.S32.HI R165, RZ, 0x2, R165 ;  /* 0x00000002ffa57819 */ /* 0x000fc400000114a5 */
[----:B------:R-:W-:Y:S02]  /*1110*/  LDGSTS.E.BYPASS.LTC128B.128 [R164+0xa800], desc[UR16][R10.64+0x80] ;  /* 0x0a8000800aa47fae */ /* 0x000fe4000b901d50 */
[----:B------:R-:W-:Y:S02]  /*1120*/  IADD3 R2, R2, 0x1, R165 ;  /* 0x0000000102027810 */ /* 0x000fe40007ffe0a5 */
[----:B------:R-:W-:Y:S04]  /*1130*/  LDGSTS.E.BYPASS.LTC128B.128 [R164+0x9000], desc[UR16][R16.64] ;  /* 0x0900000010a47fae */ /* 0x000fe8000b901d50 */
[----:B------:R1:W-:Y:S04]  /*1140*/  LDGSTS.E.BYPASS.LTC128B.128 [R164+0xb000], desc[UR16][R16.64+0x80] ;  /* 0x0b00008010a47fae */ /* 0x0003e8000b901d50 */
[----:B------:R-:W-:Y:S04]  /*1150*/  LDGSTS.E.BYPASS.LTC128B.128 [R164+0x9800], desc[UR16][R14.64] ;  /* 0x098000000ea47fae */ /* 0x000fe8000b901d50 */
[----:B------:R2:W-:Y:S04]  /*1160*/  LDGSTS.E.BYPASS.LTC128B.128 [R164+0xb800], desc[UR16][R14.64+0x80] ;  /* 0x0b8000800ea47fae */ /* 0x0005e8000b901d50 */
[----:B------:R-:W-:Y:S04]  /*1170*/  LDSM.16.M88.4 R88, [R162] ;  /* 0x00000000a258783b */ /* 0x000fe80000000200 */
[----:B------:R-:W3:Y:S04]  /*1180*/  LDSM.16.M88.4 R28, [R97+0x4000] ;  /* 0x00400000611c783b */ /* 0x000ee80000000200 */
[----:B------:R-:W4:Y:S04]  /*1190*/  LDSM.16.M88.4 R72, [R97+0x4800] ;  /* 0x004800006148783b */ /* 0x000f280000000200 */
[----:B------:R-:W-:Y:S04]  /*11a0*/  LDSM.16.M88.4 R48, [R159] ;  /* 0x000000009f30783b */ /* 0x000fe80000000200 */
[----:B-1----:R-:W-:Y:S04]  /*11b0*/  LDSM.16.M88.4 R16, [R160] ;  /* 0x00000000a010783b */ /* 0x002fe80000000200 */
[----:B------:R-:W1:Y:S04]  /*11c0*/  LDSM.16.M88.4 R64, [R97+0x5000] ;  /* 0x005000006140783b */ /* 0x000e680000000200 */
[----:B------:R-:W5:Y:S04]  /*11d0*/  LDSM.16.M88.4 R44, [R97+0x5800] ;  /* 0x00580000612c783b */ /* 0x000f680000000200 */
[----:B------:R-:W5:Y:S04]  /*11e0*/  LDSM.16.M88.4 R40, [R159+0x800] ;  /* 0x000800009f28783b */ /* 0x000f680000000200 */
[----:B--2---:R-:W-:Y:S04]  /*11f0*/  LDSM.16.M88.4 R12, [R158] ;  /* 0x000000009e0c783b */ /* 0x004fe80000000200 */
[----:B------:R-:W2:Y:S04]  /*1200*/  LDSM.16.M88.4 R20, [R157] ;  /* 0x000000009d14783b */ /* 0x000ea80000000200 */
[----:B------:R-:W2:Y:S01]  /*1210*/  LDSM.16.M88.4 R24, [R159+0x1000] ;  /* 0x001000009f18783b */ /* 0x000ea20000000200 */
[C---:B---3--:R-:W-:Y:S03]  /*1220*/  HMMA.16816.F32.BF16 R36, R88.reuse, R28, RZ ;  /* 0x0000001c5824723c */ /* 0x048fe600000418ff */
[----:B------:R-:W3:Y:S04]  /*1230*/  LDSM.16.M88.4 R92, [R159+0x1800] ;  /* 0x001800009f5c783b */ /* 0x000ee80000000200 */
[----:B------:R-:W3:Y:S01]  /*1240*/  LDSM.16.M88.4 R8, [R157+0x800] ;  /* 0x000800009d08783b */ /* 0x000ee20000000200 */
[C---:B------:R-:W-:Y:S03]  /*1250*/  HMMA.16816.F32.BF16 R28, R88.reuse, R30, RZ ;  /* 0x0000001e581c723c */ /* 0x040fe600000418ff */
[----:B------:R-:W-:Y:S03]  /*1260*/  LDSM.16.M88.4 R56, [R156] ;  /* 0x000000009c38783b */ /* 0x000fe60000000200 */
[C---:B----4-:R-:W-:Y:S01]  /*1270*/  HMMA.16816.F32.BF16 R76, R88.reuse, R72, RZ ;  /* 0x00000048584c723c */ /* 0x050fe200000418ff */
[----:B------:R-:W4:Y:S04]  /*1280*/  LDSM.16.M88.4 R52, [R148] ;  /* 0x000000009434783b */ /* 0x000f280000000200 */
[----:B------:R-:W4:Y:S01]  /*1290*/  LDSM.16.M88.4 R84, [R157+0x1000] ;  /* 0x001000009d54783b */ /* 0x000f220000000200 */
[----:B-1----:R-:W-:Y:S03]  /*12a0*/  HMMA.16816.F32.BF16 R68, R88, R64, RZ ;  /* 0x000000405844723c */ /* 0x002fe600000418ff */
[----:B------:R-:W1:Y:S03]  /*12b0*/  LDSM.16.M88.4 R80, [R157+0x1800] ;  /* 0x001800009d50783b */ /* 0x000e660000000200 */
[----:B------:R-:W-:Y:S01]  /*12c0*/  HMMA.16816.F32.BF16 R36, R16, R48, R36 ;  /* 0x000000301024723c */ /* 0x000fe20000041824 */
[----:B------:R-:W0:Y:S05]  /*12d0*/  LDGDEPBAR ;  /* 0x00000000000079af */ /* 0x000e2a0000000000 */
[C---:B------:R-:W-:Y:S06]  /*12e0*/  HMMA.16816.F32.BF16 R72, R88.reuse, R74, RZ ;  /* 0x0000004a5848723c */ /* 0x040fec00000418ff */
[C---:B------:R-:W-:Y:S06]  /*12f0*/  HMMA.16816.F32.BF16 R64, R88.reuse, R66, RZ ;  /* 0x000000425840723c */ /* 0x040fec00000418ff */
[C---:B-----5:R-:W-:Y:S06]  /*1300*/  HMMA.16816.F32.BF16 R60, R88.reuse, R44, RZ ;  /* 0x0000002c583c723c */ /* 0x060fec00000418ff */
[----:B------:R-:W-:Y:S01]  /*1310*/  HMMA.16816.F32.BF16 R88, R88, R46, RZ ;  /* 0x0000002e5858723c */ /* 0x000fe200000418ff */
[----:B------:R-:W-:Y:S05]  /*1320*/  LDSM.16.M88.4 R44, [R148+0x1000] ;  /* 0x00100000942c783b */ /* 0x000fea0000000200 */
[C---:B------:R-:W-:Y:S01]  /*1330*/  HMMA.16816.F32.BF16 R28, R16.reuse, R50, R28 ;  /* 0x00000032101c723c */ /* 0x040fe2000004181c */
[----:B------:R-:W5:Y:S05]  /*1340*/  LDSM.16.M88.4 R48, [R148+0x800] ;  /* 0x000800009430783b */ /* 0x000f6a0000000200 */
[----:B------:R-:W-:Y:S06]  /*1350*/  HMMA.16816.F32.BF16 R76, R16, R40, R76 ;  /* 0x00000028104c723c */ /* 0x000fec000004184c */
[----:B--2---:R-:W-:Y:S06]  /*1360*/  HMMA.16816.F32.BF16 R36, R12, R20, R36 ;  /* 0x000000140c24723c */ /* 0x004fec0000041824 */
[C---:B------:R-:W-:Y:S01]  /*1370*/  HMMA.16816.F32.BF16 R72, R16.reuse, R42, R72 ;  /* 0x0000002a1048723c */ /* 0x040fe20000041848 */
[----:B------:R-:W-:Y:S05]  /*1380*/  LDSM.16.M88.4 R40, [R148+0x1800] ;  /* 0x001800009428783b */ /* 0x000fea0000000200 */
[C---:B------:R-:W-:Y:S06]  /*1390*/  HMMA.16816.F32.BF16 R68, R16.reuse, R24, R68 ;  /* 0x000000181044723c */ /* 0x040fec0000041844 */
[C---:B------:R-:W-:Y:S01]  /*13a0*/  HMMA.16816.F32.BF16 R64, R16.reuse, R26, R64 ;  /* 0x0000001a1040723c */ /* 0x040fe20000041840 */
[----:B------:R-:W-:Y:S05]  /*13b0*/  LDSM.16.M88.4 R24, [R162+0x2000] ;  /* 0x00200000a218783b */ /* 0x000fea0000000200 */
[C---:B---3--:R-:W-:Y:S06]  /*13c0*/  HMMA.16816.F32.BF16 R60, R16.reuse, R92, R60 ;  /* 0x0000005c103c723c */ /* 0x048fec000004183c */
[----:B------:R-:W-:Y:S01]  /*13d0*/  HMMA.16816.F32.BF16 R88, R16, R94, R88 ;  /* 0x0000005e1058723c */ /* 0x000fe20000041858 */
[----:B------:R-:W-:Y:S05]  /*13e0*/  LDSM.16.M88.4 R16, [R97+0x7800] ;  /* 0x007800006110783b */ /* 0x000fea0000000200 */
[C---:B------:R-:W-:Y:S01]  /*13f0*/  HMMA.16816.F32.BF16 R28, R12.reuse, R22, R28 ;  /* 0x000000160c1c723c */ /* 0x040fe2000004181c */
[----:B------:R-:W2:Y:S05]  /*1400*/  LDSM.16.M88.4 R20, [R97+0x6000] ;  /* 0x006000006114783b */ /* 0x000eaa0000000200 */
[----:B------:R-:W-:Y:S06]  /*1410*/  HMMA.16816.F32.BF16 R76, R12, R8, R76 ;  /* 0x000000080c4c723c */ /* 0x000fec000004184c */
[----:B----4-:R-:W-:Y:S06]  /*1420*/  HMMA.16816.F32.BF16 R36, R56, R52, R36 ;  /* 0x000000343824723c */ /* 0x010fec0000041824 */
[C---:B------:R-:W-:Y:S01]  /*1430*/  HMMA.16816.F32.BF16 R72, R12.reuse, R10, R72 ;  /* 0x0000000a0c48723c */ /* 0x040fe20000041848 */
[----:B------:R-:W3:Y:S05]  /*1440*/  LDSM.16.M88.4 R8, [R97+0x6800] ;  /* 0x006800006108783b */ /* 0x000eea0000000200 */
[C---:B------:R-:W-:Y:S06]  /*1450*/  HMMA.16816.F32.BF16 R68, R12.reuse, R84, R68 ;  /* 0x000000540c44723c */ /* 0x040fec0000041844 */
[C---:B------:R-:W-:Y:S06]  /*1460*/  HMMA.16816.F32.BF16 R64, R12.reuse, R86, R64 ;  /* 0x000000560c40723c */ /* 0x040fec0000041840 */
[C---:B-1----:R-:W-:Y:S06]  /*1470*/  HMMA.16816.F32.BF16 R60, R12.reuse, R80, R60 ;  /* 0x000000500c3c723c */ /* 0x042fec000004183c */
[----:B------:R-:W-:Y:S01]  /*1480*/  HMMA.16816.F32.BF16 R88, R12, R82, R88 ;  /* 0x000000520c58723c */ /* 0x000fe20000041858 */
[----:B------:R-:W-:Y:S04]  /*1490*/  LDSM.16.M88.4 R80, [R160+0x2000] ;  /* 0x00200000a050783b */ /* 0x000fe80000000200 */
[----:B------:R-:W1:Y:S01]  /*14a0*/  LDSM.16.M88.4 R12, [R159+0x2000] ;  /* 0x002000009f0c783b */ /* 0x000e620000000200 */
[C---:B------:R-:W-:Y:S03]  /*14b0*/  HMMA.16816.F32.BF16 R28, R56.reuse, R54, R28 ;  /* 0x00000036381c723c */ /* 0x040fe6000004181c */
[----:B------:R-:W4:Y:S03]  /*14c0*/  LDSM.16.M88.4 R52, [R97+0x7000] ;  /* 0x007000006134783b */ /* 0x000f260000000200 */
[----:B-----5:R-:W-:Y:S06]  /*14d0*/  HMMA.16816.F32.BF16 R76, R56, R48, R76 ;  /* 0x00000030384c723c */ /* 0x020fec000004184c */
[----:B--2---:R-:W-:Y:S06]  /*14e0*/  HMMA.16816.F32.BF16 R36, R24, R20, R36 ;  /* 0x000000141824723c */ /* 0x004fec0000041824 */
[C---:B------:R-:W-:Y:S01]  /*14f0*/  HMMA.16816.F32.BF16 R72, R56.reuse, R50, R72 ;  /* 0x000000323848723c */ /* 0x040fe20000041848 */
[----:B------:R-:W-:Y:S05]  /*1500*/  LDSM.16.M88.4 R48, [R159+0x3000] ;  /* 0x003000009f30783b */ /* 0x000fea0000000200 */
[C---:B------:R-:W-:Y:S06]  /*1510*/  HMMA.16816.F32.BF16 R68, R56.reuse, R44, R68 ;  /* 0x0000002c3844723c */ /* 0x040fec0000041844 */
[C---:B------:R-:W-:Y:S01]  /*1520*/  HMMA.16816.F32.BF16 R64, R56.reuse, R46, R64 ;  /* 0x0000002e3840723c */ /* 0x040fe20000041840 */
[----:B------:R-:W2:Y:S05]  /*1530*/  LDSM.16.M88.4 R44, [R159+0x2800] ;  /* 0x002800009f2c783b */ /* 0x000eaa0000000200 */
[C---:B------:R-:W-:Y:S06]  /*1540*/  HMMA.16816.F32.BF16 R60, R56.reuse, R40, R60 ;  /* 0x00000028383c723c */ /* 0x040fec000004183c */
[----:B------:R-:W-:Y:S01]  /*1550*/  HMMA.16816.F32.BF16 R88, R56, R42, R88 ;  /* 0x0000002a3858723c */ /* 0x000fe20000041858 */
[----:B------:R-:W-:Y:S04]  /*1560*/  LDSM.16.M88.4 R40, [R158+0x2000] ;  /* 0x002000009e28783b */ /* 0x000fe80000000200 */
[----:B------:R-:W5:Y:S01]  /*1570*/  LDSM.16.M88.4 R56, [R157+0x2000] ;  /* 0x002000009d38783b */ /* 0x000f620000000200 */
[C---:B------:R-:W-:Y:S03]  /*1580*/  HMMA.16816.F32.BF16 R28, R24.reuse, R22, R28 ;  /* 0x00000016181c723c */ /* 0x040fe6000004181c */
[----:B------:R-:W5:Y:S03]  /*1590*/  LDSM.16.M88.4 R20, [R159+0x3800] ;  /* 0x003800009f14783b */ /* 0x000f660000000200 */
[----:B---3--:R-:W-:Y:S06]  /*15a0*/  HMMA.16816.F32.BF16 R76, R24, R8, R76 ;  /* 0x00000008184c723c */ /* 0x008fec000004184c */
[----:B-1----:R-:W-:Y:S06]  /*15b0*/  HMMA.16816.F32.BF16 R36, R80, R12, R36 ;  /* 0x0000000c5024723c */ /* 0x002fec0000041824 */
[C---:B------:R-:W-:Y:S01]  /*15c0*/  HMMA.16816.F32.BF16 R72, R24.reuse, R10, R72 ;  /* 0x0000000a1848723c */ /* 0x040fe20000041848 */
[----:B------:R-:W1:Y:S05]  /*15d0*/  LDSM.16.M88.4 R8, [R157+0x2800] ;  /* 0x002800009d08783b */ /* 0x000e6a0000000200 */
[C---:B------:R-:W-:Y:S06]  /*15e0*/  HMMA.16816.F32.BF16 R60, R24.reuse, R16, R60 ;  /* 0x00000010183c723c */ /* 0x040fec000004183c */
[----:B------:R-:W-:Y:S01]  /*15f0*/  HMMA.16816.F32.BF16 R88, R24, R18, R88 ;  /* 0x000000121858723c */ /* 0x000fe20000041858 */
[----:B------:R-:W-:Y:S05]  /*1600*/  LDSM.16.M88.4 R16, [R156+0x2000] ;  /* 0x002000009c10783b */ /* 0x000fea0000000200 */
[----:B------:R-:W-:Y:S01]  /*1610*/  HMMA.16816.F32.BF16 R28, R80, R14, R28 ;  /* 0x0000000e501c723c */ /* 0x000fe2000004181c */
[----:B------:R-:W3:Y:S05]  /*1620*/  LDSM.16.M88.4 R12, [R148+0x2000] ;  /* 0x00200000940c783b */ /* 0x000eea0000000200 */
[----:B----4-:R-:W-:Y:S06]  /*1630*/  HMMA.16816.F32.BF16 R68, R24, R52, R68 ;  /* 0x000000341844723c */ /* 0x010fec0000041844 */
[----:B--2---:R-:W-:Y:S06]  /*1640*/  HMMA.16816.F32.BF16 R76, R80, R44, R76 ;  /* 0x0000002c504c723c */ /* 0x004fec000004184c */
[----:B------:R-:W-:Y:S01]  /*1650*/  HMMA.16816.F32.BF16 R64, R24, R54, R64 ;  /* 0x000000361840723c */ /* 0x000fe20000041840 */
[----:B------:R-:W2:Y:S01]  /*1660*/  LDSM.16.M88.4 R24, [R157+0x3000] ;  /* 0x003000009d18783b */ /* 0x000ea20000000200 */
[----:B------:R-:W-:-:S04]  /*1670*/  IADD3 R44, R35, -UR20, R2 ;  /* 0x80000014232c7c10 */ /* 0x000fc8000fffe002 */
[----:B-----5:R-:W-:Y:S01]  /*1680*/  HMMA.16816.F32.BF16 R36, R40, R56, R36 ;  /* 0x000000382824723c */ /* 0x020fe20000041824 */
[----:B------:R-:W-:-:S05]  /*1690*/  VIADD R44, R44, UR19 ;  /* 0x000000132c2c7c36 */ /* 0x000fca0008000000 */
[C---:B------:R-:W-:Y:S06]  /*16a0*/  HMMA.16816.F32.BF16 R72, R80.reuse, R46, R72 ;  /* 0x0000002e5048723c */ /* 0x040fec0000041848 */
[C---:B------:R-:W-:Y:S01]  /*16b0*/  HMMA.16816.F32.BF16 R60, R80.reuse, R20, R60 ;  /* 0x00000014503c723c */ /* 0x040fe2000004183c */
[----:B------:R-:W-:Y:S02]  /*16c0*/  LOP3.LUT R46, R3, 0x6, RZ, 0xc0, !PT ;  /* 0x00000006032e7812 */ /* 0x000fe400078ec0ff */
[C---:B------:R-:W-:Y:S02]  /*16d0*/  VIMNMX R3, R44.reuse, R35, PT ;  /* 0x000000232c037248 */ /* 0x040fe40003fe0100 */
[----:B------:R-:W-:Y:S01]  /*16e0*/  VIADDMNMX R35, R44, 0x8, R35, PT ;  /* 0x000000082c237846 */ /* 0x000fe20003800123 */
[----:B------:R-:W-:Y:S01]  /*16f0*/  HMMA.16816.F32.BF16 R88, R80, R22, R88 ;  /* 0x000000165058723c */ /* 0x000fe20000041858 */
[----:B------:R-:W4:Y:S01]  /*1700*/  LDSM.16.M88.4 R20, [R148+0x2800] ;  /* 0x002800009414783b */ /* 0x000f220000000200 */
[----:B------:R-:W-:-:S04]  /*1710*/  IMAD R2, R7, 0x40, R46 ;  /* 0x0000004007027824 */ /* 0x000fc800078e022e */
[----:B------:R-:W-:Y:S01]  /*1720*/  HMMA.16816.F32.BF16 R68, R80, R48, R68 ;  /* 0x000000305044723c */ /* 0x000fe20000041844 */
[C---:B------:R-:W-:Y:S01]  /*1730*/  ISETP.GE.AND P5, PT, R2.reuse, R3, PT ;  /* 0x000000030200720c */ /* 0x040fe20003fa6270 */
[----:B------:R-:W-:-:S04]  /*1740*/  VIADD R44, R2, 0x8 ;  /* 0x00000008022c7836 */ /* 0x000fc80000000000 */
[----:B------:R-:W-:Y:S01]  /*1750*/  HMMA.16816.F32.BF16 R28, R40, R58, R28 ;  /* 0x0000003a281c723c */ /* 0x000fe2000004181c */
[C---:B------:R-:W-:Y:S02]  /*1760*/  ISETP.GE.AND P6, PT, R44.reuse, R3, PT ;  /* 0x000000032c00720c */ /* 0x040fe40003fc6270 */
[----:B------:R-:W-:-:S03]  /*1770*/  ISETP.GE.AND P2, PT, R44, R35, PT ;  /* 0x000000232c00720c */ /* 0x000fc60003f46270 */
[----:B-1----:R-:W-:Y:S06]  /*1780*/  HMMA.16816.F32.BF16 R76, R40, R8, R76 ;  /* 0x00000008284c723c */ /* 0x002fec000004184c */
[----:B---3--:R-:W-:Y:S06]  /*1790*/  HMMA.16816.F32.BF16 R36, R16, R12, R36 ;  /* 0x0000000c1024723c */ /* 0x008fec0000041824 */
[----:B------:R-:W-:Y:S01]  /*17a0*/  HMMA.16816.F32.BF16 R72, R40, R10, R72 ;  /* 0x0000000a2848723c */ /* 0x000fe20000041848 */
[----:B------:R-:W1:Y:S05]  /*17b0*/  LDSM.16.M88.4 R8, [R157+0x3800] ;  /* 0x003800009d08783b */ /* 0x000e6a0000000200 */
[----:B------:R-:W-:Y:S01]  /*17c0*/  HMMA.16816.F32.BF16 R28, R16, R14, R28 ;  /* 0x0000000e101c723c */ /* 0x000fe2000004181c */
[----:B------:R-:W3:Y:S05]  /*17d0*/  LDSM.16.M88.4 R12, [R148+0x3000] ;  /* 0x00300000940c783b */ /* 0x000eea0000000200 */
[----:B--2---:R-:W-:Y:S06]  /*17e0*/  HMMA.16816.F32.BF16 R68, R40, R24, R68 ;  /* 0x000000182844723c */ /* 0x004fec0000041844 */
[----:B------:R-:W-:Y:S01]  /*17f0*/  HMMA.16816.F32.BF16 R64, R80, R50, R64 ;  /* 0x000000325040723c */ /* 0x000fe20000041840 */
[----:B------:R-:W-:Y:S01]  /*1800*/  VIADD R24, R2, 0x1 ;  /* 0x0000000102187836 */ /* 0x000fe20000000000 */
[----:B------:R-:W-:-:S04]  /*1810*/  FSEL R25, R36, -INF , !P5 ;  /* 0xff80000024197808 */ /* 0x000fc80006800000 */
[C---:B----4-:R-:W-:Y:S01]  /*1820*/  HMMA.16816.F32.BF16 R76, R16.reuse, R20, R76 ;  /* 0x00000014104c723c */ /* 0x050fe2000004184c */
[C---:B------:R-:W-:Y:S02]  /*1830*/  ISETP.GE.AND P3, PT, R24.reuse, R3, PT ;  /* 0x000000031800720c */ /* 0x040fe40003f66270 */
[----:B------:R-:W-:Y:S01]  /*1840*/  ISETP.GE.AND P0, PT, R24, R35, PT ;  /* 0x000000231800720c */ /* 0x000fe20003f06270 */
[C---:B------:R-:W-:Y:S01]  /*1850*/  VIADD R24, R2.reuse, 0x9 ;  /* 0x0000000902187836 */ /* 0x040fe20000000000 */
[----:B------:R-:W-:Y:S01]  /*1860*/  FSEL R37, R37, -INF , !P3 ;  /* 0xff80000025257808 */ /* 0x000fe20005800000 */
[----:B------:R-:W-:Y:S01]  /*1870*/  HMMA.16816.F32.BF16 R72, R16, R22, R72 ;  /* 0x000000161048723c */ /* 0x000fe20000041848 */
[----:B------:R-:W-:Y:S01]  /*1880*/  VIADD R20, R2, 0x10 ;  /* 0x0000001002147836 */ /* 0x000fe20000000000 */
[----:B------:R-:W-:Y:S02]  /*1890*/  FSEL R36, R39, -INF , !P0 ;  /* 0xff80000027247808 */ /* 0x000fe40004000000 */
[----:B------:R-:W-:-:S02]  /*18a0*/  ISETP.GE.AND P1, PT, R24, R3, PT ;  /* 0x000000031800720c */ /* 0x000fc40003f26270 */
[C---:B------:R-:W-:Y:S02]  /*18b0*/  ISETP.GE.AND P5, PT, R20.reuse, R3, PT ;  /* 0x000000031400720c */ /* 0x040fe40003fa6270 */
[-C--:B------:R-:W-:Y:S02]  /*18c0*/  ISETP.GE.AND P3, PT, R20, R35.reuse, PT ;  /* 0x000000231400720c */ /* 0x080fe40003f66270 */
[----:B------:R-:W2:Y:S01]  /*18d0*/  LDSM.16.M88.4 R20, [R148+0x3800] ;  /* 0x003800009414783b */ /* 0x000ea20000000200 */
[----:B-1----:R-:W-:Y:S01]  /*18e0*/  HMMA.16816.F32.BF16 R60, R40, R8, R60 ;  /* 0x00000008283c723c */ /* 0x002fe2000004183c */
[----:B------:R-:W-:Y:S01]  /*18f0*/  ISETP.GE.AND P4, PT, R24, R35, PT ;  /* 0x000000231800720c */ /* 0x000fe20003f86270 */
[----:B------:R-:W-:Y:S01]  /*1900*/  VIADD R24, R2, 0x11 ;  /* 0x0000001102187836 */ /* 0x000fe20000000000 */
[----:B------:R-:W-:Y:S01]  /*1910*/  FSEL R29, R29, -INF , !P1 ;  /* 0xff8000001d1d7808 */ /* 0x000fe20004800000 */
[----:B------:R-:W-:-:S04]  /*1920*/  DEPBAR.LE SB0, 0x0 ;  /* 0x000080000000791a */ /* 0x000fc80000000000 */
[C---:B------:R-:W-:Y:S01]  /*1930*/  HMMA.16816.F32.BF16 R64, R40.reuse, R26, R64 ;  /* 0x0000001a2840723c */ /* 0x040fe20000041840 */
[----:B------:R-:W-:Y:S01]  /*1940*/  ISETP.GE.AND P1, PT, R24, R3, PT ;  /* 0x000000031800720c */ /* 0x000fe20003f26270 */
[----:B------:R-:W-:Y:S01]  /*1950*/  VIADD R8, R2, 0x19 ;  /* 0x0000001902087836 */ /* 0x000fe20000000000 */
[----:B------:R-:W-:Y:S02]  /*1960*/  FSEL R9, R76, -INF , !P5 ;  /* 0xff8000004c097808 */ /* 0x000fe40006800000 */
[----:B------:R-:W-:Y:S01]  /*1970*/  FSEL R77, R77, -INF , !P1 ;  /* 0xff8000004d4d7808 */ /* 0x000fe20004800000 */
[----:B------:R-:W-:Y:S01]  /*1980*/  HMMA.16816.F32.BF16 R88, R40, R10, R88 ;  /* 0x0000000a2858723c */ /* 0x000fe20000041858 */
[----:B------:R-:W-:Y:S01]  /*1990*/  FSEL R27, R28, -INF , !P6 ;  /* 0xff8000001c1b7808 */ /* 0x000fe20007000000 */
[C---:B------:R-:W-:Y:S01]  /*19a0*/  VIADD R26, R2.reuse, 0x18 ;  /* 0x00000018021a7836 */ /* 0x040fe20000000000 */
[----:B------:R-:W-:Y:S02]  /*19b0*/  FMNMX.FTZ R28, R25, R37, !PT ;  /* 0x00000025191c7209 */ /* 0x000fe40007810000 */
[C---:B------:R-:W-:Y:S01]  /*19c0*/  ISETP.GE.AND P6, PT, R2.reuse, R35, PT ;  /* 0x000000230200720c */ /* 0x040fe20003fc6270 */
[----:B---3--:R-:W-:Y:S01]  /*19d0*/  HMMA.16816.F32.BF16 R68, R16, R12, R68 ;  /* 0x0000000c1044723c */ /* 0x008fe20000041844 */
[----:B------:R-:W-:Y:S01]  /*19e0*/  FMNMX.FTZ R28, R27, R28, !PT ;  /* 0x0000001c1b1c7209 */ /* 0x000fe20007810000 */
[----:B------:R-:W-:Y:S01]  /*19f0*/  VIADD R10, R2, 0x21 ;  /* 0x00000021020a7836 */ /* 0x000fe20000000000 */
[----:B------:R-:W-:-:S02]  /*1a00*/  FSEL R38, R38, -INF , !P6 ;  /* 0xff80000026267808 */ /* 0x000fc40007000000 */
[----:B------:R-:W-:Y:S02]  /*1a10*/  FMNMX.FTZ R28, R29, R28, !PT ;  /* 0x0000001c1d1c7209 */ /* 0x000fe40007810000 */
[----:B------:R-:W-:Y:S01]  /*1a20*/  ISETP.GE.AND P6, PT, R24, R35, PT ;  /* 0x000000231800720c */ /* 0x000fe20003fc6270 */
[----:B------:R-:W-:Y:S01]  /*1a30*/  VIADD R12, R2, 0x28 ;  /* 0x00000028020c7836 */ /* 0x000fe20000000000 */
[----:B------:R-:W-:Y:S01]  /*1a40*/  FSEL R24, R30, -INF , !P2 ;  /* 0xff8000001e187808 */ /* 0x000fe20005000000 */
[----:B------:R-:W-:Y:S01]  /*1a50*/  BAR.SYNC.DEFER_BLOCKING 0x0 ;  /* 0x0000000000007b1d */ /* 0x000fe20000010000 */
[C---:B------:R-:W-:Y:S01]  /*1a60*/  ISETP.GE.AND P0, PT, R26.reuse, R3, PT ;  /* 0x000000031a00720c */ /* 0x040fe20003f06270 */
[----:B------:R-:W-:Y:S01]  /*1a70*/  HMMA.16816.F32.BF16 R64, R16, R14, R64 ;  /* 0x0000000e1040723c */ /* 0x000fe20000041840 */
[----:B------:R-:W-:Y:S02]  /*1a80*/  ISETP.GE.AND P2, PT, R26, R35, PT ;  /* 0x000000231a00720c */ /* 0x000fe40003f46270 */
[----:B------:R-:W-:-:S02]  /*1a90*/  FSEL R26, R31, -INF , !P4 ;  /* 0xff8000001f1a7808 */ /* 0x000fc40006000000 */
[C---:B------:R-:W-:Y:S01]  /*1aa0*/  ISETP.GE.AND P4, PT, R8.reuse, R3, PT ;  /* 0x000000030800720c */ /* 0x040fe20003f86270 */
[C---:B--2---:R-:W-:Y:S01]  /*1ab0*/  HMMA.16816.F32.BF16 R60, R16.reuse, R20, R60 ;  /* 0x00000014103c723c */ /* 0x044fe2000004183c */
[----:B------:R-:W-:Y:S01]  /*1ac0*/  ISETP.GE.AND P5, PT, R8, R35, PT ;  /* 0x000000230800720c */ /* 0x000fe20003fa6270 */
[----:B------:R-:W-:Y:S01]  /*1ad0*/  VIADD R8, R2, 0x20 ;  /* 0x0000002002087836 */ /* 0x000fe20000000000 */
[----:B------:R-:W-:Y:S01]  /*1ae0*/  FSEL R7, R72, -INF , !P0 ;  /* 0xff80000048077808 */ /* 0x000fe20004000000 */
[----:B------:R-:W-:Y:S01]  /*1af0*/  VIADD R14, R2, 0x29 ;  /* 0x00000029020e7836 */ /* 0x000fe20000000000 */
[----:B------:R-:W-:Y:S01]  /*1b00*/  FSEL R73, R73, -INF , !P4 ;  /* 0xff80000049497808 */ /* 0x000fe20006000000 */
[----:B------:R-:W-:Y:S01]  /*1b10*/  HMMA.16816.F32.BF16 R88, R16, R22, R88 ;  /* 0x000000161058723c */ /* 0x000fe20000041858 */
[----:B------:R-:W-:Y:S02]  /*1b20*/  FMNMX.FTZ R20, R9, R28, !PT ;  /* 0x0000001c09147209 */ /* 0x000fe40007810000 */
[----:B------:R-:W-:-:S02]  /*1b30*/  ISETP.GE.AND P1, PT, R8, R3, PT ;  /* 0x000000030800720c */ /* 0x000fc40003f26270 */
[----:B------:R-:W-:Y:S02]  /*1b40*/  FMNMX.FTZ R20, R77, R20, !PT ;  /* 0x000000144d147209 */ /* 0x000fe40007810000 */
[----:B------:R-:W-:Y:S01]  /*1b50*/  ISETP.GE.AND P0, PT, R8, R35, PT ;  /* 0x000000230800720c */ /* 0x000fe20003f06270 */
[----:B------:R-:W-:Y:S01]  /*1b60*/  VIADD R16, R2, 0x31 ;  /* 0x0000003102107836 */ /* 0x000fe20000000000 */
[----:B------:R-:W-:Y:S02]  /*1b70*/  FMNMX.FTZ R18, R7, R20, !PT ;  /* 0x0000001407127209 */ /* 0x000fe40007810000 */
[----:B------:R-:W-:Y:S02]  /*1b80*/  FSEL R8, R78, -INF , !P3 ;  /* 0xff8000004e087808 */ /* 0x000fe40005800000 */
[C---:B------:R-:W-:Y:S02]  /*1b90*/  ISETP.GE.AND P4, PT, R10.reuse, R3, PT ;  /* 0x000000030a00720c */ /* 0x040fe40003f86270 */
[----:B------:R-:W-:-:S02]  /*1ba0*/  ISETP.GE.AND P3, PT, R10, R35, PT ;  /* 0x000000230a00720c */ /* 0x000fc40003f66270 */
[----:B------:R-:W-:Y:S02]  /*1bb0*/  FSEL R10, R79, -INF , !P6 ;  /* 0xff8000004f0a7808 */ /* 0x000fe40007000000 */
[----:B------:R-:W-:Y:S02]  /*1bc0*/  FSEL R74, R74, -INF , !P2 ;  /* 0xff8000004a4a7808 */ /* 0x000fe40005000000 */
[C---:B------:R-:W-:Y:S02]  /*1bd0*/  ISETP.GE.AND P6, PT, R12.reuse, R3, PT ;  /* 0x000000030c00720c */ /* 0x040fe40003fc6270 */
[----:B------:R-:W-:Y:S02]  /*1be0*/  ISETP.GE.AND P2, PT, R12, R35, PT ;  /* 0x000000230c00720c */ /* 0x000fe40003f46270 */
[----:B------:R-:W-:Y:S02]  /*1bf0*/  FSEL R117, R68, -INF , !P1 ;  /* 0xff80000044757808 */ /* 0x000fe40004800000 */
[----:B------:R-:W-:-:S02]  /*1c00*/  FMNMX.FTZ R11, R38, R36, !PT ;  /* 0x00000024260b7209 */ /* 0x000fc40007810000 */
[----:B------:R-:W-:Y:S02]  /*1c10*/  FMNMX.FTZ R18, R73, R18, !PT ;  /* 0x0000001249127209 */ /* 0x000fe40007810000 */
[----:B------:R-:W-:Y:S02]  /*1c20*/  FSEL R12, R75, -INF , !P5 ;  /* 0xff8000004b0c7808 */ /* 0x000fe40006800000 */
[C---:B------:R-:W-:Y:S02]  /*1c30*/  ISETP.GE.AND P5, PT, R14.reuse, R3, PT ;  /* 0x000000030e00720c */ /* 0x040fe40003fa6270 */
[----:B------:R-:W-:Y:S01]  /*1c40*/  ISETP.GE.AND P1, PT, R14, R35, PT ;  /* 0x000000230e00720c */ /* 0x000fe20003f26270 */
[----:B------:R-:W-:Y:S01]  /*1c50*/  VIADD R14, R2, 0x30 ;  /* 0x00000030020e7836 */ /* 0x000fe20000000000 */
[----:B------:R-:W-:Y:S02]  /*1c60*/  FSEL R115, R69, -INF , !P4 ;  /* 0xff80000045737808 */ /* 0x000fe40006000000 */
[----:B------:R-:W-:-:S02]  /*1c70*/  FMNMX.FTZ R11, R24, R11, !PT ;  /* 0x0000000b180b7209 */ /* 0x000fc40007810000 */
[----:B------:R-:W-:Y:S02]  /*1c80*/  FMNMX.FTZ R18, R117, R18, !PT ;  /* 0x0000001275127209 */ /* 0x000fe40007810000 */
[----:B------:R-:W-:Y:S02]  /*1c90*/  FSEL R118, R70, -INF , !P0 ;  /* 0xff80000046767808 */ /* 0x000fe40004000000 */
[C---:B------:R-:W-:Y:S02]  /*1ca0*/  ISETP.GE.AND P4, PT, R14.reuse, R3, PT ;  /* 0x000000030e00720c */ /* 0x040fe40003f86270 */
[----:B------:R-:W-:Y:S01]  /*1cb0*/  ISETP.GE.AND P0, PT, R14, R35, PT ;  /* 0x000000230e00720c */ /* 0x000fe20003f06270 */
[----:B------:R-:W-:Y:S01]  /*1cc0*/  VIADD R14, R2, 0x38 ;  /* 0x00000038020e7836 */ /* 0x000fe20000000000 */
[----:B------:R-:W-:Y:S01]  /*1cd0*/  FSEL R121, R64, -INF , !P6 ;  /* 0xff80000040797808 */ /* 0x000fe20007000000 */
[----:B------:R-:W-:Y:S01]  /*1ce0*/  VIADD R2, R2, 0x39 ;  /* 0x0000003902027836 */ /* 0x000fe20000000000 */
[----:B------:R-:W-:-:S02]  /*1cf0*/  FMNMX.FTZ R11, R26, R11, !PT ;  /* 0x0000000b1a0b7209 */ /* 0x000fc40007810000 */
[----:B------:R-:W-:Y:S02]  /*1d00*/  FMNMX.FTZ R18, R115, R18, !PT ;  /* 0x0000001273127209 */ /* 0x000fe40007810000 */
[----:B------:R-:W-:Y:S02]  /*1d10*/  FSEL R119, R65, -INF , !P5 ;  /* 0xff80000041777808 */ /* 0x000fe40006800000 */
[----:B------:R-:W-:Y:S02]  /*1d20*/  FMNMX.FTZ R11, R8, R11, !PT ;  /* 0x0000000b080b7209 */ /* 0x000fe40007810000 */
[----:B------:R-:W-:Y:S02]  /*1d30*/  FMNMX.FTZ R18, R121, R18, !PT ;  /* 0x0000001279127209 */ /* 0x000fe40007810000 */
[----:B------:R-:W-:Y:S02]  /*1d40*/  FSEL R130, R71, -INF , !P3 ;  /* 0xff80000047827808 */ /* 0x000fe40005800000 */
[----:B------:R-:W-:-:S02]  /*1d50*/  ISETP.GE.AND P3, PT, R16, R3, PT ;  /* 0x000000031000720c */ /* 0x000fc40003f66270 */
[-C--:B------:R-:W-:Y:S02]  /*1d60*/  ISETP.GE.AND P6, PT, R14, R3.reuse, PT ;  /* 0x000000030e00720c */ /* 0x080fe40003fc6270 */
[----:B------:R-:W-:Y:S02]  /*1d70*/  ISETP.GE.AND P5, PT, R2, R3, PT ;  /* 0x000000030200720c */ /* 0x000fe40003fa6270 */
[----:B------:R-:W-:Y:S02]  /*1d80*/  FSEL R127, R60, -INF , !P4 ;  /* 0xff8000003c7f7808 */ /* 0x000fe40006000000 */
[----:B------:R-:W-:Y:S02]  /*1d90*/  FMNMX.FTZ R3, R10, R11, !PT ;  /* 0x0000000b0a037209 */ /* 0x000fe40007810000 */
[----:B------:R-:W-:Y:S02]  /*1da0*/  FMNMX.FTZ R18, R119, R18, !PT ;  /* 0x0000001277127209 */ /* 0x000fe40007810000 */
[----:B------:R-:W-:-:S02]  /*1db0*/  FSEL R128, R67, -INF , !P1 ;  /* 0xff80000043807808 */ /* 0x000fc40004800000 */
[----:B------:R-:W-:Y:S02]  /*1dc0*/  ISETP.NE.AND P1, PT, R32, 0x1, PT ;  /* 0x000000012000780c */ /* 0x000fe40003f25270 */
[----:B------:R-:W-:Y:S02]  /*1dd0*/  FSEL R125, R61, -INF , !P3 ;  /* 0xff8000003d7d7808 */ /* 0x000fe40005800000 */
[----:B------:R-:W-:Y:S02]  /*1de0*/  FMNMX.FTZ R3, R74, R3, !PT ;  /* 0x000000034a037209 */ /* 0x000fe40007810000 */
[----:B------:R-:W-:Y:S02]  /*1df0*/  FMNMX.FTZ R18, R127, R18, !PT ;  /* 0x000000127f127209 */ /* 0x000fe40007810000 */
[----:B------:R-:W-:Y:S02]  /*1e00*/  FSEL R123, R88, -INF , !P6 ;  /* 0xff800000587b7808 */ /* 0x000fe40007000000 */
[----:B------:R-:W-:-:S02]  /*1e10*/  FMNMX.FTZ R3, R12, R3, !PT ;  /* 0x000000030c037209 */ /* 0x000fc40007810000 */
[----:B------:R-:W-:Y:S02]  /*1e20*/  FMNMX.FTZ R18, R125, R18, !PT ;  /* 0x000000127d127209 */ /* 0x000fe40007810000 */
[----:B------:R-:W-:Y:S02]  /*1e30*/  FSEL R31, R89, -INF , !P5 ;  /* 0xff800000591f7808 */ /* 0x000fe40006800000 */
[----:B------:R-:W-:Y:S02]  /*1e40*/  FMNMX.FTZ R3, R118, R3, !PT ;  /* 0x0000000376037209 */ /* 0x000fe40007810000 */
[----:B------:R-:W-:Y:S02]  /*1e50*/  FMNMX.FTZ R18, R123, R18, !PT ;  /* 0x000000127b127209 */ /* 0x000fe40007810000 */
[----:B------:R-:W-:Y:S02]  /*1e60*/  FSEL R120, R66, -INF , !P2 ;  /* 0xff80000042787808 */ /* 0x000fe40005000000 */
[----:B------:R-:W-:-:S02]  /*1e70*/  FMNMX.FTZ R11, R130, R3, !PT ;  /* 0x00000003820b7209 */ /* 0x000fc40007810000 */
        /* <DEDUP_REMOVED lines=28> */
.L_x_583:
[----:B------:R-:W-:Y:S01]  /*2040*/  FMNMX.FTZ R11, R120, R11, !PT ;  /* 0x0000000b780b7209 */ /* 0x000fe20007810000 */
[----:B------:R-:W2:Y:S01]  /*2050*/  SHFL.BFLY PT, R3, R18, 0x2, 0x1f ;  /* 0x0c401f0012037f89 */ /* 0x000ea200000e0000 */
[----:B------:R-:W-:Y:S01]  /*2060*/  ISETP.GE.AND P2, PT, R16, R35, PT ;  /* 0x000000231000720c */ /* 0x000fe20003f46270 */
[----:B------:R-:W-:Y:S01]  /*2070*/  ULDC UR4, c[0x0][0x2ec] ;  /* 0x0000bb0000047ab9 */ /* 0x000fe20000000800 */
[----:B------:R-:W-:Y:S02]  /*2080*/  FSEL R124, R62, -INF , !P0 ;  /* 0xff8000003e7c7808 */ /* 0x000fe40004000000 */
[----:B------:R-:W-:Y:S02]  /*2090*/  FMNMX.FTZ R11, R128, R11, !PT ;  /* 0x0000000b800b7209 */ /* 0x000fe40007810000 */
[----:B------:R-:W-:Y:S02]  /*20a0*/  ISETP.GE.AND P0, PT, R14, R35, PT ;  /* 0x000000230e00720c */ /* 0x000fe40003f06270 */
[----:B------:R-:W-:-:S02]  /*20b0*/  FSEL R122, R63, -INF , !P2 ;  /* 0xff8000003f7a7808 */ /* 0x000fc40005000000 */
[----:B------:R-:W-:Y:S02]  /*20c0*/  FMNMX.FTZ R11, R124, R11, !PT ;  /* 0x0000000b7c0b7209 */ /* 0x000fe40007810000 */
[----:B------:R-:W-:Y:S02]  /*20d0*/  ISETP.GE.AND P2, PT, R2, R35, PT ;  /* 0x000000230200720c */ /* 0x000fe40003f46270 */
[----:B------:R-:W-:Y:S02]  /*20e0*/  FSEL R30, R90, -INF , !P0 ;  /* 0xff8000005a1e7808 */ /* 0x000fe40004000000 */
[----:B------:R-:W-:Y:S02]  /*20f0*/  FMNMX.FTZ R11, R122, R11, !PT ;  /* 0x0000000b7a0b7209 */ /* 0x000fe40007810000 */
[----:B------:R-:W-:Y:S02]  /*2100*/  FSEL R28, R91, -INF , !P2 ;  /* 0xff8000005b1c7808 */ /* 0x000fe40005000000 */
[----:B------:R-:W-:-:S02]  /*2110*/  FMNMX.FTZ R11, R30, R11, !PT ;  /* 0x0000000b1e0b7209 */ /* 0x000fc40007810000 */
[----:B------:R-:W-:Y:S02]  /*2120*/  LOP3.LUT R155, R4, R6, RZ, 0xfc, !PT ;  /* 0x00000006049b7212 */ /* 0x000fe400078efcff */
[----:B------:R-:W-:Y:S02]  /*2130*/  FMNMX.FTZ R11, R28, R11, !PT ;  /* 0x0000000b1c0b7209 */ /* 0x000fe40007810000 */
[----:B--2---:R-:W-:Y:S02]  /*2140*/  FMNMX.FTZ R13, R18, R3, !PT ;  /* 0x00000003120d7209 */ /* 0x004fe40007810000 */
[----:B------:R-:W-:Y:S01]  /*2150*/  LEA R155, R155, UR5, 0x1 ;  /* 0x000000059b9b7c11 */ /* 0x000fe2000f8e08ff */
[----:B------:R-:W2:Y:S01]  /*2160*/  SHFL.BFLY PT, R2, R11, 0x2, 0x1f ;  /* 0x0c401f000b027f89 */ /* 0x000ea200000e0000 */
[----:B------:R-:W-:Y:S02]  /*2170*/  SHF.R.S32.HI R34, RZ, 0x1f, R34 ;  /* 0x0000001fff227819 */ /* 0x000fe40000011422 */
[-C--:B------:R-:W-:Y:S01]  /*2180*/  IADD3 R154, R0, R155.reuse, RZ ;  /* 0x0000009b009a7210 */ /* 0x080fe20007ffe0ff */
[----:B------:R-:W3:Y:S01]  /*2190*/  SHFL.BFLY PT, R100, R13, 0x1, 0x1f ;  /* 0x0c201f000d647f89 */ /* 0x000ee200000e0000 */
[----:B------:R-:W-:-:S02]  /*21a0*/  IADD3 R153, R5, R155, RZ ;  /* 0x0000009b05997210 */ /* 0x000fc40007ffe0ff */
[----:B------:R-:W-:Y:S01]  /*21b0*/  IADD3 R152, R5, R154, RZ ;  /* 0x0000009a05987210 */ /* 0x000fe20007ffe0ff */
[----:B------:R-:W-:Y:S01]  /*21c0*/  LDSM.16.MT88.4 R92, [R155+0x8000] ;  /* 0x008000009b5c783b */ /* 0x000fe20000004200 */
[----:B------:R-:W-:Y:S02]  /*21d0*/  LEA.HI R34, R34, R33, RZ, 0x2 ;  /* 0x0000002122227211 */ /* 0x000fe400078f10ff */
[C---:B------:R-:W-:Y:S01]  /*21e0*/  IADD3 R151, R159.reuse, 0x800, RZ ;  /* 0x000008009f977810 */ /* 0x040fe20007ffe0ff */
[----:B-1----:R-:W-:Y:S01]  /*21f0*/  LDSM.16.MT88.4 R40, [R154+0x8000] ;  /* 0x008000009a28783b */ /* 0x002fe20000004200 */
[----:B------:R-:W-:Y:S02]  /*2200*/  LOP3.LUT R34, R34, 0xfffffffc, RZ, 0xc0, !PT ;  /* 0xfffffffc22227812 */ /* 0x000fe400078ec0ff */
[----:B------:R-:W-:Y:S01]  /*2210*/  IADD3 R150, R159, 0x1000, RZ ;  /* 0x000010009f967810 */ /* 0x000fe20007ffe0ff */
[----:B------:R-:W-:Y:S01]  /*2220*/  LDSM.16.MT88.4 R48, [R153+0x8000] ;  /* 0x008000009930783b */ /* 0x000fe20000004200 */
[----:B------:R-:W-:-:S02]  /*2230*/  IADD3 R178, R33, -R34, RZ ;  /* 0x8000002221b27210 */ /* 0x000fc40007ffe0ff */
[C---:B------:R-:W-:Y:S01]  /*2240*/  IADD3 R149, R159.reuse, 0x1800, RZ ;  /* 0x000018009f957810 */ /* 0x040fe20007ffe0ff */
[----:B------:R-:W-:Y:S01]  /*2250*/  LDSM.16.MT88.4 R56, [R152+0x8000] ;  /* 0x008000009838783b */ /* 0x000fe20000004200 */
[C---:B------:R-:W-:Y:S02]  /*2260*/  IADD3 R147, R159.reuse, 0x2000, RZ ;  /* 0x000020009f937810 */ /* 0x040fe40007ffe0ff */
[----:B------:R-:W-:Y:S01]  /*2270*/  IADD3 R146, R159, 0x2800, RZ ;  /* 0x000028009f927810 */ /* 0x000fe20007ffe0ff */
[----:B------:R-:W-:Y:S01]  /*2280*/  LDSM.16.MT88.4 R64, [R155+0xa000] ;  /* 0x00a000009b40783b */ /* 0x000fe20000004200 */
[----:B--2---:R-:W-:Y:S02]  /*2290*/  FMNMX.FTZ R2, R11, R2, !PT ;  /* 0x000000020b027209 */ /* 0x004fe40007810000 */
[----:B------:R-:W-:Y:S01]  /*22a0*/  IADD3 R145, R159, 0x3000, RZ ;  /* 0x000030009f917810 */ /* 0x000fe20007ffe0ff */
[----:B------:R-:W-:Y:S01]  /*22b0*/  LDSM.16.MT88.4 R88, [R154+0xa000] ;  /* 0x00a000009a58783b */ /* 0x000fe20000004200 */
[----:B---3--:R-:W-:-:S02]  /*22c0*/  FMNMX.FTZ R100, R13, R100, !PT ;  /* 0x000000640d647209 */ /* 0x008fc40007810000 */
[----:B------:R-:W-:Y:S01]  /*22d0*/  IADD3 R144, R159, 0x3800, RZ ;  /* 0x000038009f907810 */ /* 0x000fe20007ffe0ff */
[----:B------:R-:W1:Y:S01]  /*22e0*/  SHFL.BFLY PT, R3, R2, 0x1, 0x1f ;  /* 0x0c201f0002037f89 */ /* 0x000e6200000e0000 */
[C---:B------:R-:W-:Y:S01]  /*22f0*/  FSETP.NEU.FTZ.AND P0, PT, R100.reuse, -INF , PT ;  /* 0xff8000006400780b */ /* 0x040fe20003f1d000 */
[----:B------:R-:W-:Y:S02]  /*2300*/  FMUL.FTZ R126, R100, UR4 ;  /* 0x00000004647e7c20 */ /* 0x000fe40008410000 */
[----:B------:R-:W-:Y:S03]  /*2310*/  LDSM.16.MT88.4 R16, [R153+0x8800] ;  /* 0x008800009910783b */ /* 0x000fe60000004200 */
[----:B------:R-:W-:Y:S01]  /*2320*/  FSEL R126, R126, RZ, P0 ;  /* 0x000000ff7e7e7208 */ /* 0x000fe20000000000 */
[----:B------:R-:W-:Y:S04]  /*2330*/  LDSM.16.MT88.4 R20, [R155+0xa800] ;  /* 0x00a800009b14783b */ /* 0x000fe80000004200 */
[--C-:B------:R-:W-:Y:S01]  /*2340*/  FFMA.FTZ R106, R29, UR4, -R126.reuse ;  /* 0x000000041d6a7c23 */ /* 0x100fe2000801087e */
[--C-:B------:R-:W-:Y:S01]  /*2350*/  FFMA.FTZ R111, R25, UR4, -R126.reuse ;  /* 0x00000004196f7c23 */ /* 0x100fe2000801087e */
[--C-:B------:R-:W-:Y:S01]  /*2360*/  FFMA.FTZ R110, R37, UR4, -R126.reuse ;  /* 0x00000004256e7c23 */ /* 0x100fe2000801087e */
[--C-:B------:R-:W-:Y:S01]  /*2370*/  FFMA.FTZ R109, R27, UR4, -R126.reuse ;  /* 0x000000041b6d7c23 */ /* 0x100fe2000801087e */
[--C-:B------:R-:W-:Y:S01]  /*2380*/  FFMA.FTZ R102, R77, UR4, -R126.reuse ;  /* 0x000000044d667c23 */ /* 0x100fe2000801087e */
[--C-:B------:R-:W-:Y:S01]  /*2390*/  FFMA.FTZ R103, R7, UR4, -R126.reuse ;  /* 0x0000000407677c23 */ /* 0x100fe2000801087e */
[----:B------:R-:W2:Y:S01]  /*23a0*/  LDSM.16.MT88.4 R76, [R153+0xa000] ;  /* 0x00a00000994c783b */ /* 0x000ea20000004200 */
[----:B------:R-:W-:Y:S01]  /*23b0*/  MUFU.EX2 R111, R111 ;  /* 0x0000006f006f7308 */ /* 0x000fe20000000800 */
[--C-:B------:R-:W-:Y:S01]  /*23c0*/  FFMA.FTZ R105, R9, UR4, -R126.reuse ;  /* 0x0000000409697c23 */ /* 0x100fe2000801087e */
[--C-:B------:R-:W-:Y:S01]  /*23d0*/  FFMA.FTZ R114, R117, UR4, -R126.reuse ;  /* 0x0000000475727c23 */ /* 0x100fe2000801087e */
[----:B------:R-:W3:Y:S01]  /*23e0*/  LDSM.16.MT88.4 R4, [R152+0xa000] ;  /* 0x00a000009804783b */ /* 0x000ee20000004200 */
[--C-:B------:R-:W-:Y:S01]  /*23f0*/  FFMA.FTZ R116, R121, UR4, -R126.reuse ;  /* 0x0000000479747c23 */ /* 0x100fe2000801087e */
[----:B-1----:R-:W-:Y:S01]  /*2400*/  FMNMX.FTZ R3, R2, R3, !PT ;  /* 0x0000000302037209 */ /* 0x002fe20007810000 */
[--C-:B------:R-:W-:Y:S01]  /*2410*/  FFMA.FTZ R117, R119, UR4, -R126.reuse ;  /* 0x0000000477757c23 */ /* 0x100fe2000801087e */
[--C-:B------:R-:W-:Y:S01]  /*2420*/  FFMA.FTZ R115, R115, UR4, -R126.reuse ;  /* 0x0000000473737c23 */ /* 0x100fe2000801087e */
[----:B------:R-:W1:Y:S01]  /*2430*/  MUFU.EX2 R110, R110 ;  /* 0x0000006e006e7308 */ /* 0x000e620000000800 */
[C---:B------:R-:W-:Y:S01]  /*2440*/  FSETP.NEU.FTZ.AND P0, PT, R3.reuse, -INF , PT ;  /* 0xff8000000300780b */ /* 0x040fe20003f1d000 */
[----:B------:R-:W-:Y:S01]  /*2450*/  FMUL.FTZ R2, R3, UR4 ;  /* 0x0000000403027c20 */ /* 0x000fe20008410000 */
[--C-:B------:R-:W-:Y:S01]  /*2460*/  FFMA.FTZ R127, R127, UR4, -R126.reuse ;  /* 0x000000047f7f7c23 */ /* 0x100fe2000801087e */
[----:B------:R-:W-:-:S03]  /*2470*/  FFMA.FTZ R123, R123, UR4, -R126 ;  /* 0x000000047b7b7c23 */ /* 0x000fc6000801087e */
[----:B------:R-:W-:Y:S01]  /*2480*/  FSEL R29, R2, RZ, P0 ;  /* 0x000000ff021d7208 */ /* 0x000fe20000000000 */
[----:B------:R-:W-:Y:S01]  /*2490*/  MUFU.EX2 R109, R109 ;  /* 0x0000006d006d7308 */ /* 0x000fe20000000800 */
[----:B------:R-:W-:-:S03]  /*24a0*/  FFMA.FTZ R2, R73, UR4, -R126 ;  /* 0x0000000449027c23 */ /* 0x000fc6000801087e */
[--C-:B------:R-:W-:Y:S01]  /*24b0*/  FFMA.FTZ R113, R38, UR4, -R29.reuse ;  /* 0x0000000426717c23 */ /* 0x100fe2000801081d */
[--C-:B------:R-:W-:Y:S01]  /*24c0*/  FFMA.FTZ R112, R36, UR4, -R29.reuse ;  /* 0x0000000424707c23 */ /* 0x100fe2000801081d */
[--C-:B------:R-:W-:Y:S01]  /*24d0*/  FFMA.FTZ R108, R24, UR4, -R29.reuse ;  /* 0x00000004186c7c23 */ /* 0x100fe2000801081d */
[--C-:B------:R-:W-:Y:S01]  /*24e0*/  FFMA.FTZ R107, R26, UR4, -R29.reuse ;  /* 0x000000041a6b7c23 */ /* 0x100fe2000801081d */
[----:B------:R-:W4:Y:S01]  /*24f0*/  MUFU.EX2 R106, R106 ;  /* 0x0000006a006a7308 */ /* 0x000f220000000800 */
[--C-:B------:R-:W-:Y:S01]  /*2500*/  FFMA.FTZ R104, R8, UR4, -R29.reuse ;  /* 0x0000000408687c23 */ /* 0x100fe2000801081d */
[--C-:B------:R-:W-:Y:S01]  /*2510*/  FFMA.FTZ R101, R10, UR4, -R29.reuse ;  /* 0x000000040a657c23 */ /* 0x100fe2000801081d */
[----:B-1----:R-:W-:Y:S01]  /*2520*/  F2FP.BF16.F32.PACK_AB R80, R110, R111 ;  /* 0x0000006f6e50723e */ /* 0x002fe200000010ff */
[----:B------:R-:W1:Y:S01]  /*2530*/  LDSM.16.MT88.4 R8, [R155+0x8800] ;  /* 0x008800009b08783b */ /* 0x000e620000004200 */
[--C-:B------:R-:W-:Y:S01]  /*2540*/  FFMA.FTZ R35, R74, UR4, -R29.reuse ;  /* 0x000000044a237c23 */ /* 0x100fe2000801081d */
[--C-:B------:R-:W-:Y:S01]  /*2550*/  FFMA.FTZ R0, R12, UR4, -R29.reuse ;  /* 0x000000040c007c23 */ /* 0x100fe2000801081d */
[--C-:B------:R-:W-:Y:S01]  /*2560*/  FFMA.FTZ R118, R118, UR4, -R29.reuse ;  /* 0x0000000476767c23 */ /* 0x100fe2000801081d */
[----:B------:R-:W-:Y:S01]  /*2570*/  MUFU.EX2 R113, R113 ;  /* 0x0000007100717308 */ /* 0x000fe20000000800 */
[----:B------:R-:W5:Y:S01]  /*2580*/  LDSM.16.MT88.4 R12, [R152+0x8800] ;  /* 0x00880000980c783b */ /* 0x000f620000004200 */
[--C-:B------:R-:W-:Y:S01]  /*2590*/  FFMA.FTZ R119, R130, UR4, -R29.reuse ;  /* 0x0000000482777c23 */ /* 0x100fe2000801081d */
[--C-:B------:R-:W-:Y:S01]  /*25a0*/  FFMA.FTZ R120, R120, UR4, -R29.reuse ;  /* 0x0000000478787c23 */ /* 0x100fe2000801081d */
[--C-:B------:R-:W-:Y:S01]  /*25b0*/  FFMA.FTZ R121, R128, UR4, -R29.reuse ;  /* 0x0000000480797c23 */ /* 0x100fe2000801081d */
[----:B------:R-:W5:Y:S01]  /*25c0*/  LDSM.16.MT88.4 R24, [R154+0x8800] ;  /* 0x008800009a18783b */ /* 0x000f620000004200 */
[--C-:B------:R-:W-:Y:S01]  /*25d0*/  FFMA.FTZ R128, R125, UR4, -R126.reuse ;  /* 0x000000047d807c23 */ /* 0x100fe2000801087e */
[--C-:B------:R-:W-:Y:S01]  /*25e0*/  FFMA.FTZ R125, R122, UR4, -R29.reuse ;  /* 0x000000047a7d7c23 */ /* 0x100fe2000801081d */
[----:B------:R-:W2:Y:S01]  /*25f0*/  MUFU.EX2 R112, R112 ;  /* 0x0000007000707308 */ /* 0x000ea20000000800 */
[----:B----4-:R-:W-:Y:S01]  /*2600*/  F2FP.BF16.F32.PACK_AB R82, R106, R109 ;  /* 0x0000006d6a52723e */ /* 0x010fe200000010ff */
[----:B------:R-:W-:Y:S01]  /*2610*/  FFMA.FTZ R126, R31, UR4, -R126 ;  /* 0x000000041f7e7c23 */ /* 0x000fe2000801087e */
[--C-:B------:R-:W-:Y:S01]  /*2620*/  FFMA.FTZ R124, R124, UR4, -R29.reuse ;  /* 0x000000047c7c7c23 */ /* 0x100fe2000801081d */
[--C-:B------:R-:W-:Y:S01]  /*2630*/  FFMA.FTZ R122, R30, UR4, -R29.reuse ;  /* 0x000000041e7a7c23 */ /* 0x100fe2000801081d */
[----:B------:R-:W-:Y:S01]  /*2640*/  FFMA.FTZ R177, R28, UR4, -R29 ;  /* 0x000000041cb17c23 */ /* 0x000fe2000801081d */
[----:B------:R-:W-:Y:S01]  /*2650*/  FADD.FTZ R110, R111, R110 ;  /* 0x0000006e6f6e7221 */ /* 0x000fe20000010000 */
[----:B------:R-:W-:Y:S01]  /*2660*/  LDSM.16.MT88.4 R28, [R154+0x9800] ;  /* 0x009800009a1c783b */ /* 0x000fe20000004200 */
[----:B------:R-:W-:Y:S02]  /*2670*/  MUFU.EX2 R108, R108 ;  /* 0x0000006c006c7308 */ /* 0x000fe40000000800 */
[----:B------:R-:W-:-:S04]  /*2680*/  FADD.FTZ R109, R109, R110 ;  /* 0x0000006e6d6d7221 */ /* 0x000fc80000010000 */
[----:B------:R-:W-:Y:S02]  /*2690*/  FADD.FTZ R106, R106, R109 ;  /* 0x0000006d6a6a7221 */ /* 0x000fe40000010000 */
[----:B------:R-:W4:Y:S01]  /*26a0*/  MUFU.EX2 R107, R107 ;  /* 0x0000006b006b7308 */ /* 0x000f220000000800 */
[----:B--2---:R-:W-:Y:S01]  /*26b0*/  F2FP.BF16.F32.PACK_AB R81, R112, R113 ;  /* 0x000000717051723e */ /* 0x004fe200000010ff */
[----:B------:R-:W-:-:S06]  /*26c0*/  FADD.FTZ R113, R113, R112 ;  /* 0x0000007071717221 */ /* 0x000fcc0000010000 */
[----:B------:R-:W-:Y:S08]  /*26d0*/  MUFU.EX2 R105, R105 ;  /* 0x0000006900697308 */ /* 0x000ff00000000800 */
[----:B------:R-:W2:Y:S01]  /*26e0*/  MUFU.EX2 R102, R102 ;  /* 0x0000006600667308 */ /* 0x000ea20000000800 */
[----:B----4-:R-:W-:Y:S01]  /*26f0*/  F2FP.BF16.F32.PACK_AB R83, R107, R108 ;  /* 0x0000006c6b53723e */ /* 0x010fe200000010ff */
[----:B------:R-:W-:-:S04]  /*2700*/  FADD.FTZ R108, R108, R113 ;  /* 0x000000716c6c7221 */ /* 0x000fc80000010000 */
[----:B------:R-:W-:Y:S02]  /*2710*/  FADD.FTZ R107, R107, R108 ;  /* 0x0000006c6b6b7221 */ /* 0x000fe40000010000 */
[C---:B------:R-:W-:Y:S01]  /*2720*/  HMMA.16816.F32.BF16 R96, R80.reuse, R92, RZ ;  /* 0x0000005c5060723c */ /* 0x040fe200000418ff */
[----:B------:R-:W-:Y:S05]  /*2730*/  MUFU.EX2 R103, R103 ;  /* 0x0000006700677308 */ /* 0x000fea0000000800 */
[C---:B------:R-:W-:Y:S03]  /*2740*/  HMMA.16816.F32.BF16 R92, R80.reuse, R94, RZ ;  /* 0x0000005e505c723c */ /* 0x040fe600000418ff */
[----:B------:R-:W-:Y:S03]  /*2750*/  MUFU.EX2 R2, R2 ;  /* 0x0000000200027308 */ /* 0x000fe60000000800 */
[C---:B------:R-:W-:Y:S05]  /*2760*/  HMMA.16816.F32.BF16 R36, R80.reuse, R40, RZ ;  /* 0x000000285024723c */ /* 0x040fea00000418ff */
[----:B------:R-:W-:Y:S01]  /*2770*/  MUFU.EX2 R104, R104 ;  /* 0x0000006800687308 */ /* 0x000fe20000000800 */
[C---:B------:R-:W-:Y:S06]  /*2780*/  HMMA.16816.F32.BF16 R44, R80.reuse, R48, RZ ;  /* 0x00000030502c723c */ /* 0x040fec00000418ff */
[C---:B------:R-:W-:Y:S01]  /*2790*/  HMMA.16816.F32.BF16 R52, R80.reuse, R56, RZ ;  /* 0x000000385034723c */ /* 0x040fe200000418ff */
[----:B------:R-:W4:Y:S05]  /*27a0*/  MUFU.EX2 R101, R101 ;  /* 0x0000006500657308 */ /* 0x000f2a0000000800 */
[C---:B------:R-:W-:Y:S03]  /*27b0*/  HMMA.16816.F32.BF16 R60, R80.reuse, R64, RZ ;  /* 0x00000040503c723c */ /* 0x040fe600000418ff */
[----:B------:R-:W-:Y:S03]  /*27c0*/  MUFU.EX2 R35, R35 ;  /* 0x0000002300237308 */ /* 0x000fe60000000800 */
[C---:B------:R-:W-:Y:S05]  /*27d0*/  HMMA.16816.F32.BF16 R68, R80.reuse, R88, RZ ;  /* 0x000000585044723c */ /* 0x040fea00000418ff */
[----:B------:R-:W1:Y:S01]  /*27e0*/  MUFU.EX2 R0, R0 ;  /* 0x0000000000007308 */ /* 0x000e620000000800 */
[C---:B------:R-:W-:Y:S06]  /*27f0*/  HMMA.16816.F32.BF16 R72, R80.reuse, R76, RZ ;  /* 0x0000004c5048723c */ /* 0x040fec00000418ff */
[C---:B------:R-:W-:Y:S01]  /*2800*/  HMMA.16816.F32.BF16 R40, R80.reuse, R42, RZ ;  /* 0x0000002a5028723c */ /* 0x040fe200000418ff */
[----:B------:R-:W-:Y:S05]  /*2810*/  MUFU.EX2 R114, R114 ;  /* 0x0000007200727308 */ /* 0x000fea0000000800 */
[C---:B------:R-:W-:Y:S03]  /*2820*/  HMMA.16816.F32.BF16 R48, R80.reuse, R50, RZ ;  /* 0x000000325030723c */ /* 0x040fe600000418ff */
[----:B------:R-:W5:Y:S03]  /*2830*/  MUFU.EX2 R115, R115 ;  /* 0x0000007300737308 */ /* 0x000f660000000800 */
[C---:B------:R-:W-:Y:S05]  /*2840*/  HMMA.16816.F32.BF16 R56, R80.reuse, R58, RZ ;  /* 0x0000003a5038723c */ /* 0x040fea00000418ff */
[----:B------:R-:W-:Y:S01]  /*2850*/  MUFU.EX2 R116, R116 ;  /* 0x0000007400747308 */ /* 0x000fe20000000800 */
[C---:B------:R-:W-:Y:S06]  /*2860*/  HMMA.16816.F32.BF16 R64, R80.reuse, R66, RZ ;  /* 0x000000425040723c */ /* 0x040fec00000418ff */
[C---:B------:R-:W-:Y:S01]  /*2870*/  HMMA.16816.F32.BF16 R88, R80.reuse, R90, RZ ;  /* 0x0000005a5058723c */ /* 0x040fe200000418ff */
[----:B------:R-:W-:Y:S05]  /*2880*/  MUFU.EX2 R117, R117 ;  /* 0x0000007500757308 */ /* 0x000fea0000000800 */
[C---:B------:R-:W-:Y:S03]  /*2890*/  HMMA.16816.F32.BF16 R76, R80.reuse, R78, RZ ;  /* 0x0000004e504c723c */ /* 0x040fe600000418ff */
[----:B------:R-:W-:Y:S03]  /*28a0*/  MUFU.EX2 R118, R118 ;  /* 0x0000007600767308 */ /* 0x000fe60000000800 */
[C---:B---3--:R-:W-:Y:S05]  /*28b0*/  HMMA.16816.F32.BF16 R84, R80.reuse, R4, RZ ;  /* 0x000000045054723c */ /* 0x048fea00000418ff */
[----:B------:R-:W3:Y:S01]  /*28c0*/  MUFU.EX2 R119, R119 ;  /* 0x0000007700777308 */ /* 0x000ee20000000800 */
[----:B------:R-:W-:Y:S01]  /*28d0*/  HMMA.16816.F32.BF16 R80, R80, R6, RZ ;  /* 0x000000065050723c */ /* 0x000fe200000418ff */
[----:B--2---:R-:W-:Y:S01]  /*28e0*/  F2FP.BF16.F32.PACK_AB R4, R102, R105 ;  /* 0x000000696604723e */ /* 0x004fe200000010ff */
[----:B------:R-:W-:Y:S01]  /*28f0*/  FADD.FTZ R105, R105, R106 ;  /* 0x0000006a69697221 */ /* 0x000fe20000010000 */
[----:B----4-:R-:W-:Y:S01]  /*2900*/  F2FP.BF16.F32.PACK_AB R5, R101, R104 ;  /* 0x000000686505723e */ /* 0x010fe200000010ff */
[----:B------:R-:W-:-:S02]  /*2910*/  FADD.FTZ R104, R104, R107 ;  /* 0x0000006b68687221 */ /* 0x000fc40000010000 */
[----:B------:R-:W-:Y:S01]  /*2920*/  FADD.FTZ R102, R102, R105 ;  /* 0x0000006966667221 */ /* 0x000fe20000010000 */
[----:B------:R-:W-:Y:S01]  /*2930*/  F2FP.BF16.F32.PACK_AB R6, R2, R103 ;  /* 0x000000670206723e */ /* 0x000fe200000010ff */
[----:B------:R-:W-:Y:S01]  /*2940*/  MUFU.EX2 R120, R120 ;  /* 0x0000007800787308 */ /* 0x000fe20000000800 */
[----:B-1----:R-:W-:Y:S01]  /*2950*/  F2FP.BF16.F32.PACK_AB R7, R0, R35 ;  /* 0x000000230007723e */ /* 0x002fe200000010ff */
[----:B------:R-:W-:Y:S01]  /*2960*/  FADD.FTZ R104, R101, R104 ;  /* 0x0000006865687221 */ /* 0x000fe20000010000 */
[----:B------:R-:W-:-:S03]  /*2970*/  FADD.FTZ R103, R103, R102 ;  /* 0x0000006667677221 */ /* 0x000fc60000010000 */
[----:B------:R-:W-:Y:S01]  /*2980*/  FADD.FTZ R35, R35, R104 ;  /* 0x0000006823237221 */ /* 0x000fe20000010000 */
[----:B------:R-:W-:Y:S01]  /*2990*/  FADD.FTZ R103, R2, R103 ;  /* 0x0000006702677221 */ /* 0x000fe20000010000 */
[----:B------:R-:W-:Y:S01]  /*29a0*/  HMMA.16816.F32.BF16 R96, R4, R8, R96 ;  /* 0x000000080460723c */ /* 0x000fe20000041860 */
[----:B------:R-:W1:Y:S01]  /*29b0*/  MUFU.EX2 R121, R121 ;  /* 0x0000007900797308 */ /* 0x000e620000000800 */
[----:B------:R-:W-:-:S04]  /*29c0*/  FADD.FTZ R35, R0, R35 ;  /* 0x0000002300237221 */ /* 0x000fc80000010000 */
[C---:B------:R-:W-:Y:S01]  /*29d0*/  HMMA.16816.F32.BF16 R92, R4.reuse, R10, R92 ;  /* 0x0000000a045c723c */ /* 0x040fe2000004185c */
[----:B------:R-:W2:Y:S02]  /*29e0*/  LDSM.16.MT88.4 R8, [R154+0xa800] ;  /* 0x00a800009a08783b */ /* 0x000ea40000004200 */
[----:B------:R-:W-:Y:S03]  /*29f0*/  MUFU.EX2 R127, R127 ;  /* 0x0000007f007f7308 */ /* 0x000fe60000000800 */
[C---:B------:R-:W-:Y:S05]  /*2a00*/  HMMA.16816.F32.BF16 R44, R4.reuse, R16, R44 ;  /* 0x00000010042c723c */ /* 0x040fea000004182c */
[----:B------:R-:W4:Y:S01]  /*2a10*/  MUFU.EX2 R128, R128 ;  /* 0x0000008000807308 */ /* 0x000f220000000800 */
[C---:B------:R-:W-:Y:S01]  /*2a20*/  HMMA.16816.F32.BF16 R48, R4.reuse, R18, R48 ;  /* 0x000000120430723c */ /* 0x040fe20000041830 */
[----:B------:R-:W3:Y:S05]  /*2a30*/  LDSM.16.MT88.4 R16, [R153+0xa800] ;  /* 0x00a800009910783b */ /* 0x000eea0000004200 */
[C---:B-----5:R-:W-:Y:S01]  /*2a40*/  HMMA.16816.F32.BF16 R52, R4.reuse, R12, R52 ;  /* 0x0000000c0434723c */ /* 0x060fe20000041834 */
[----:B------:R-:W-:Y:S05]  /*2a50*/  MUFU.EX2 R123, R123 ;  /* 0x0000007b007b7308 */ /* 0x000fea0000000800 */
[C---:B------:R-:W-:Y:S01]  /*2a60*/  HMMA.16816.F32.BF16 R56, R4.reuse, R14, R56 ;  /* 0x0000000e0438723c */ /* 0x040fe20000041838 */
[----:B------:R-:W5:Y:S02]  /*2a70*/  LDSM.16.MT88.4 R12, [R152+0xa800] ;  /* 0x00a80000980c783b */ /* 0x000f640000004200 */
[----:B------:R-:W-:Y:S03]  /*2a80*/  MUFU.EX2 R126, R126 ;  /* 0x0000007e007e7308 */ /* 0x000fe60000000800 */
[C---:B------:R-:W-:Y:S05]  /*2a90*/  HMMA.16816.F32.BF16 R36, R4.reuse, R24, R36 ;  /* 0x000000180424723c */ /* 0x040fea0000041824 */
[----:B------:R-:W-:Y:S01]  /*2aa0*/  MUFU.EX2 R124, R124 ;  /* 0x0000007c007c7308 */ /* 0x000fe20000000800 */
[C---:B------:R-:W-:Y:S01]  /*2ab0*/  HMMA.16816.F32.BF16 R40, R4.reuse, R26, R40 ;  /* 0x0000001a0428723c */ /* 0x040fe20000041828 */
[----:B------:R-:W-:Y:S05]  /*2ac0*/  LDSM.16.MT88.4 R24, [R154+0x9000] ;  /* 0x009000009a18783b */ /* 0x000fea0000004200 */
[C---:B--2---:R-:W-:Y:S01]  /*2ad0*/  HMMA.16816.F32.BF16 R68, R4.reuse, R8, R68 ;  /* 0x000000080444723c */ /* 0x044fe20000041844 */
[----:B------:R-:W2:Y:S05]  /*2ae0*/  MUFU.EX2 R125, R125 ;  /* 0x0000007d007d7308 */ /* 0x000eaa0000000800 */
[C---:B------:R-:W-:Y:S01]  /*2af0*/  HMMA.16816.F32.BF16 R88, R4.reuse, R10, R88 ;  /* 0x0000000a0458723c */ /* 0x040fe20000041858 */
[----:B------:R-:W4:Y:S02]  /*2b00*/  LDSM.16.MT88.4 R8, [R153+0x9000] ;  /* 0x009000009908783b */ /* 0x000f240000004200 */
[----:B------:R-:W-:Y:S03]  /*2b10*/  MUFU.EX2 R122, R122 ;  /* 0x0000007a007a7308 */ /* 0x000fe60000000800 */
[C---:B------:R-:W-:Y:S05]  /*2b20*/  HMMA.16816.F32.BF16 R60, R4.reuse, R20, R60 ;  /* 0x00000014043c723c */ /* 0x040fea000004183c */
[----:B------:R-:W2:Y:S01]  /*2b30*/  MUFU.EX2 R177, R177 ;  /* 0x000000b100b17308 */ /* 0x000ea20000000800 */
[C---:B------:R-:W-:Y:S01]  /*2b40*/  HMMA.16816.F32.BF16 R64, R4.reuse, R22, R64 ;  /* 0x000000160440723c */ /* 0x040fe20000041840 */
[----:B------:R-:W2:Y:S05]  /*2b50*/  LDSM.16.MT88.4 R20, [R155+0x9000] ;  /* 0x009000009b14783b */ /* 0x000eaa0000004200 */
[C---:B---3--:R-:W-:Y:S06]  /*2b60*/  HMMA.16816.F32.BF16 R72, R4.reuse, R16, R72 ;  /* 0x000000100448723c */ /* 0x048fec0000041848 */
[C---:B------:R-:W-:Y:S01]  /*2b70*/  HMMA.16816.F32.BF16 R76, R4.reuse, R18, R76 ;  /* 0x00000012044c723c */ /* 0x040fe2000004184c */
[----:B------:R-:W3:Y:S05]  /*2b80*/  LDSM.16.MT88.4 R16, [R152+0x9000] ;  /* 0x009000009810783b */ /* 0x000eea0000004200 */
[C---:B-----5:R-:W-:Y:S06]  /*2b90*/  HMMA.16816.F32.BF16 R84, R4.reuse, R12, R84 ;  /* 0x0000000c0454723c */ /* 0x060fec0000041854 */
[----:B------:R-:W-:Y:S01]  /*2ba0*/  HMMA.16816.F32.BF16 R80, R4, R14, R80 ;  /* 0x0000000e0450723c */ /* 0x000fe20000041850 */
[----:B------:R-:W5:Y:S06]  /*2bb0*/  LDSM.16.MT88.4 R12, [R155+0xb000] ;  /* 0x00b000009b0c783b */ /* 0x000f6c0000004200 */
[----:B------:R-:W-:Y:S01]  /*2bc0*/  F2FP.BF16.F32.PACK_AB R4, R115, R114 ;  /* 0x000000727304723e */ /* 0x000fe200000010ff */
[----:B------:R-:W-:Y:S01]  /*2bd0*/  FADD.FTZ R114, R114, R103 ;  /* 0x0000006772727221 */ /* 0x000fe20000010000 */
[----:B------:R-:W-:Y:S01]  /*2be0*/  F2FP.BF16.F32.PACK_AB R5, R119, R118 ;  /* 0x000000767705723e */ /* 0x000fe200000010ff */
[----:B------:R-:W-:Y:S01]  /*2bf0*/  FADD.FTZ R118, R118, R35 ;  /* 0x0000002376767221 */ /* 0x000fe20000010000 */
[----:B------:R-:W-:Y:S01]  /*2c00*/  F2FP.BF16.F32.PACK_AB R6, R117, R116 ;  /* 0x000000747506723e */ /* 0x000fe200000010ff */
[----:B------:R-:W-:Y:S01]  /*2c10*/  FADD.FTZ R115, R115, R114 ;  /* 0x0000007273737221 */ /* 0x000fe20000010000 */
[----:B-1----:R-:W-:Y:S01]  /*2c20*/  F2FP.BF16.F32.PACK_AB R7, R121, R120 ;  /* 0x000000787907723e */ /* 0x002fe200000010ff */
[----:B------:R-:W-:-:S02]  /*2c30*/  FADD.FTZ R119, R119, R118 ;  /* 0x0000007677777221 */ /* 0x000fc40000010000 */
[----:B------:R-:W-:Y:S02]  /*2c40*/  FADD.FTZ R116, R116, R115 ;  /* 0x0000007374747221 */ /* 0x000fe40000010000 */
[----:B------:R-:W-:Y:S02]  /*2c50*/  FADD.FTZ R120, R120, R119 ;  /* 0x0000007778787221 */ /* 0x000fe40000010000 */
[----:B----4-:R-:W-:Y:S01]  /*2c60*/  HMMA.16816.F32.BF16 R44, R4, R8, R44 ;  /* 0x00000008042c723c */ /* 0x010fe2000004182c */
[----:B------:R-:W-:Y:S01]  /*2c70*/  FADD.FTZ R116, R117, R116 ;  /* 0x0000007475747221 */ /* 0x000fe20000010000 */
[----:B------:R-:W-:-:S04]  /*2c80*/  FADD.FTZ R121, R121, R120 ;  /* 0x0000007879797221 */ /* 0x000fc80000010000 */
[C---:B------:R-:W-:Y:S01]  /*2c90*/  HMMA.16816.F32.BF16 R48, R4.reuse, R10, R48 ;  /* 0x0000000a0430723c */ /* 0x040fe20000041830 */
[----:B------:R-:W1:Y:S05]  /*2ca0*/  LDSM.16.MT88.4 R8, [R153+0xb000] ;  /* 0x00b000009908783b */ /* 0x000e6a0000004200 */
[C---:B--2---:R-:W-:Y:S06]  /*2cb0*/  HMMA.16816.F32.BF16 R96, R4.reuse, R20, R96 ;  /* 0x000000140460723c */ /* 0x044fec0000041860 */
[C---:B------:R-:W-:Y:S01]  /*2cc0*/  HMMA.16816.F32.BF16 R92, R4.reuse, R22, R92 ;  /* 0x00000016045c723c */ /* 0x040fe2000004185c */
[----:B------:R-:W2:Y:S05]  /*2cd0*/  LDSM.16.MT88.4 R20, [R154+0xb000] ;  /* 0x00b000009a14783b */ /* 0x000eaa0000004200 */
[C---:B---3--:R-:W-:Y:S06]  /*2ce0*/  HMMA.16816.F32.BF16 R52, R4.reuse, R16, R52 ;  /* 0x000000100434723c */ /* 0x048fec0000041834 */
[C---:B------:R-:W-:Y:S01]  /*2cf0*/  HMMA.16816.F32.BF16 R56, R4.reuse, R18, R56 ;  /* 0x000000120438723c */ /* 0x040fe20000041838 */
[----:B------:R-:W3:Y:S05]  /*2d00*/  LDSM.16.MT88.4 R16, [R152+0xb000] ;  /* 0x00b000009810783b */ /* 0x000eea0000004200 */
[C---:B-----5:R-:W-:Y:S06]  /*2d10*/  HMMA.16816.F32.BF16 R60, R4.reuse, R12, R60 ;  /* 0x0000000c043c723c */ /* 0x060fec000004183c */
[C---:B------:R-:W-:Y:S01]  /*2d20*/  HMMA.16816.F32.BF16 R64, R4.reuse, R14, R64 ;  /* 0x0000000e0440723c */ /* 0x040fe20000041840 */
[----:B------:R-:W4:Y:S05]  /*2d30*/  LDSM.16.MT88.4 R12, [R155+0x9800] ;  /* 0x009800009b0c783b */ /* 0x000f2a0000004200 */
[C---:B-1----:R-:W-:Y:S06]  /*2d40*/  HMMA.16816.F32.BF16 R72, R4.reuse, R8, R72 ;  /* 0x000000080448723c */ /* 0x042fec0000041848 */
[C---:B------:R-:W-:Y:S01]  /*2d50*/  HMMA.16816.F32.BF16 R76, R4.reuse, R10, R76 ;  /* 0x0000000a044c723c */ /* 0x040fe2000004184c */
[----:B------:R-:W1:Y:S05]  /*2d60*/  LDSM.16.MT88.4 R8, [R152+0x9800] ;  /* 0x009800009808783b */ /* 0x000e6a0000004200 */
[C---:B------:R-:W-:Y:S06]  /*2d70*/  HMMA.16816.F32.BF16 R36, R4.reuse, R24, R36 ;  /* 0x000000180424723c */ /* 0x040fec0000041824 */
[C---:B------:R-:W-:Y:S01]  /*2d80*/  HMMA.16816.F32.BF16 R40, R4.reuse, R26, R40 ;  /* 0x0000001a0428723c */ /* 0x040fe20000041828 */
[----:B------:R-:W5:Y:S05]  /*2d90*/  LDSM.16.MT88.4 R24, [R153+0x9800] ;  /* 0x009800009918783b */ /* 0x000f6a0000004200 */
[C---:B--2---:R-:W-:Y:S06]  /*2da0*/  HMMA.16816.F32.BF16 R68, R4.reuse, R20, R68 ;  /* 0x000000140444723c */ /* 0x044fec0000041844 */
[C---:B------:R-:W-:Y:S01]  /*2db0*/  HMMA.16816.F32.BF16 R88, R4.reuse, R22, R88 ;  /* 0x000000160458723c */ /* 0x040fe20000041858 */
[----:B------:R-:W2:Y:S05]  /*2dc0*/  LDSM.16.MT88.4 R20, [R155+0xb800] ;  /* 0x00b800009b14783b */ /* 0x000eaa0000004200 */
[C---:B---3--:R-:W-:Y:S06]  /*2dd0*/  HMMA.16816.F32.BF16 R84, R4.reuse, R16, R84 ;  /* 0x000000100454723c */ /* 0x048fec0000041854 */
[----:B------:R-:W-:Y:S01]  /*2de0*/  HMMA.16816.F32.BF16 R80, R4, R18, R80 ;  /* 0x000000120450723c */ /* 0x000fe20000041850 */
[----:B------:R-:W3:Y:S06]  /*2df0*/  LDSM.16.MT88.4 R16, [R154+0xb800] ;  /* 0x00b800009a10783b */ /* 0x000eec0000004200 */
[----:B------:R-:W-:Y:S01]  /*2e00*/  F2FP.BF16.F32.PACK_AB R4, R128, R127 ;  /* 0x0000007f8004723e */ /* 0x000fe200000010ff */
[----:B------:R-:W-:Y:S01]  /*2e10*/  FADD.FTZ R127, R127, R116 ;  /* 0x000000747f7f7221 */ /* 0x000fe20000010000 */
[----:B------:R-:W-:Y:S01]  /*2e20*/  F2FP.BF16.F32.PACK_AB R5, R125, R124 ;  /* 0x0000007c7d05723e */ /* 0x000fe200000010ff */
[----:B------:R-:W-:Y:S01]  /*2e30*/  FADD.FTZ R124, R124, R121 ;  /* 0x000000797c7c7221 */ /* 0x000fe20000010000 */
[----:B------:R-:W-:Y:S01]  /*2e40*/  F2FP.BF16.F32.PACK_AB R6, R126, R123 ;  /* 0x0000007b7e06723e */ /* 0x000fe200000010ff */
[----:B------:R-:W-:Y:S01]  /*2e50*/  FADD.FTZ R128, R128, R127 ;  /* 0x0000007f80807221 */ /* 0x000fe20000010000 */
[----:B------:R-:W-:Y:S01]  /*2e60*/  F2FP.BF16.F32.PACK_AB R7, R177, R122 ;  /* 0x0000007ab107723e */ /* 0x000fe200000010ff */
[----:B------:R-:W-:-:S02]  /*2e70*/  FADD.FTZ R125, R125, R124 ;  /* 0x0000007c7d7d7221 */ /* 0x000fc40000010000 */
[----:B------:R-:W-:Y:S02]  /*2e80*/  FADD.FTZ R123, R123, R128 ;  /* 0x000000807b7b7221 */ /* 0x000fe40000010000 */
[----:B------:R-:W-:Y:S02]  /*2e90*/  FADD.FTZ R122, R122, R125 ;  /* 0x0000007d7a7a7221 */ /* 0x000fe40000010000 */
[----:B----4-:R-:W-:Y:S01]  /*2ea0*/  HMMA.16816.F32.BF16 R96, R4, R12, R96 ;  /* 0x0000000c0460723c */ /* 0x010fe20000041860 */
[----:B------:R-:W-:Y:S01]  /*2eb0*/  FADD.FTZ R179, R126, R123 ;  /* 0x0000007b7eb37221 */ /* 0x000fe20000010000 */
[----:B------:R-:W-:-:S04]  /*2ec0*/  FADD.FTZ R177, R177, R122 ;  /* 0x0000007ab1b17221 */ /* 0x000fc80000010000 */
[C---:B------:R-:W-:Y:S01]  /*2ed0*/  HMMA.16816.F32.BF16 R92, R4.reuse, R14, R92 ;  /* 0x0000000e045c723c */ /* 0x040fe2000004185c */
[----:B------:R-:W4:Y:S05]  /*2ee0*/  LDSM.16.MT88.4 R12, [R153+0xb800] ;  /* 0x00b80000990c783b */ /* 0x000f2a0000004200 */
[C---:B-1----:R-:W-:Y:S06]  /*2ef0*/  HMMA.16816.F32.BF16 R52, R4.reuse, R8, R52 ;  /* 0x000000080434723c */ /* 0x042fec0000041834 */
[C---:B------:R-:W-:Y:S01]  /*2f00*/  HMMA.16816.F32.BF16 R56, R4.reuse, R10, R56 ;  /* 0x0000000a0438723c */ /* 0x040fe20000041838 */
[----:B------:R-:W1:Y:S05]  /*2f10*/  LDSM.16.MT88.4 R8, [R152+0xb800] ;  /* 0x00b800009808783b */ /* 0x000e6a0000004200 */
[C---:B------:R-:W-:Y:S06]  /*2f20*/  HMMA.16816.F32.BF16 R36, R4.reuse, R28, R36 ;  /* 0x0000001c0424723c */ /* 0x040fec0000041824 */
[C---:B------:R-:W-:Y:S06]  /*2f30*/  HMMA.16816.F32.BF16 R40, R4.reuse, R30, R40 ;  /* 0x0000001e0428723c */ /* 0x040fec0000041828 */
[C---:B-----5:R-:W-:Y:S06]  /*2f40*/  HMMA.16816.F32.BF16 R44, R4.reuse, R24, R44 ;  /* 0x00000018042c723c */ /* 0x060fec000004182c */
[C---:B------:R-:W-:Y:S06]  /*2f50*/  HMMA.16816.F32.BF16 R48, R4.reuse, R26, R48 ;  /* 0x0000001a0430723c */ /* 0x040fec0000041830 */
[C---:B--2---:R-:W-:Y:S06]  /*2f60*/  HMMA.16816.F32.BF16 R60, R4.reuse, R20, R60 ;  /* 0x00000014043c723c */ /* 0x044fec000004183c */
[C---:B------:R-:W-:Y:S06]  /*2f70*/  HMMA.16816.F32.BF16 R64, R4.reuse, R22, R64 ;  /* 0x000000160440723c */ /* 0x040fec0000041840 */
[C---:B---3--:R-:W-:Y:S06]  /*2f80*/  HMMA.16816.F32.BF16 R68, R4.reuse, R16, R68 ;  /* 0x000000100444723c */ /* 0x048fec0000041844 */
[C---:B------:R-:W-:Y:S06]  /*2f90*/  HMMA.16816.F32.BF16 R88, R4.reuse, R18, R88 ;  /* 0x000000120458723c */ /* 0x040fec0000041858 */
[C---:B----4-:R-:W-:Y:S06]  /*2fa0*/  HMMA.16816.F32.BF16 R72, R4.reuse, R12, R72 ;  /* 0x0000000c0448723c */ /* 0x050fec0000041848 */
[C---:B------:R-:W-:Y:S06]  /*2fb0*/  HMMA.16816.F32.BF16 R76, R4.reuse, R14, R76 ;  /* 0x0000000e044c723c */ /* 0x040fec000004184c */
[C---:B-1----:R-:W-:Y:S06]  /*2fc0*/  HMMA.16816.F32.BF16 R84, R4.reuse, R8, R84 ;  /* 0x000000080454723c */ /* 0x042fec0000041854 */
[----:B------:R-:W-:Y:S01]  /*2fd0*/  HMMA.16816.F32.BF16 R80, R4, R10, R80 ;  /* 0x0000000a0450723c */ /* 0x000fe20000041850 */
[----:B------:R-:W-:-:S08]  /*2fe0*/  NOP ;  /* 0x0000000000007918 */ /* 0x000fd00000000000 */
[----:B------:R-:W-:-:S15]  /*2ff0*/  @!P1 BRA `(.L_x_584) ;  /* 0x0000001c00dc9947 */ /* 0x000fde0003800000 */
[----:B------:R-:W-:Y:S01]  /*3000*/  IADD3 R176, R32, -0x2, RZ ;  /* 0xfffffffe20b07810 */ /* 0x000fe20007ffe0ff */
[----:B------:R-:W-:Y:S01]  /*3010*/  ULDC UR4, c[0x0][0x2ec] ;  /* 0x0000bb0000047ab9 */ /* 0x000fe20000000800 */
[----:B------:R-:W-:Y:S01]  /*3020*/  MOV R0, R3 ;  /* 0x0000000300007202 */ /* 0x000fe20000000f00 */
[----:B------:R-:W-:Y:S01]  /*3030*/  ULDC.64 UR10, c[0x0][0x220] ;  /* 0x00008800000a7ab9 */ /* 0x000fe20000000a00 */
[----:B------:R-:W-:Y:S01]  /*3040*/  MOV R101, R100 ;  /* 0x0000006400657202 */ /* 0x000fe20000000f00 */
[----:B------:R-:W-:Y:S01]  /*3050*/  ULDC.64 UR12, c[0x0][0x250] ;  /* 0x00009400000c7ab9 */ /* 0x000fe20000000a00 */
[----:B------:R-:W-:Y:S01]  /*3060*/  ULDC.64 UR6, c[0x0][0x218] ;  /* 0x0000860000067ab9 */ /* 0x000fe20000000a00 */
[----:B------:R-:W-:Y:S01]  /*3070*/  ULDC.64 UR8, c[0x0][0x248] ;  /* 0x0000920000087ab9 */ /* 0x000fe20000000a00 */
[----:B------:R-:W-:Y:S05]  /*3080*/  BRA `(.L_x_585) ;  /* 0x0000000000747947 */ /* 0x000fea0003800000 */
.L_x_587:
[----:B------:R-:W-:Y:S04]  /*3090*/  VIADD R100, R176, 0xffffffff ;  /* 0xffffffffb0647836 */ /* 0x000fe80000000000 */
[C---:B------:R-:W-:Y:S01]  /*30a0*/  IMAD.WIDE.U32 R102, R100.reuse, UR8, RZ ;  /* 0x0000000864667c25 */ /* 0x040fe2000f8e00ff */
[----:B------:R-:W-:Y:S05]  /*30b0*/  SHF.R.S32.HI R3, RZ, 0x1f, R100 ;  /* 0x0000001fff037819 */ /* 0x000fea0000011464 */
[----:B------:R-:W-:Y:S04]  /*30c0*/  IMAD R3, R3, UR8, RZ ;  /* 0x0000000803037c24 */ /* 0x000fe8000f8e02ff */
[----:B------:R-:W-:Y:S01]  /*30d0*/  IMAD R3, R100, UR9, R3 ;  /* 0x0000000964037c24 */ /* 0x000fe2000f8e0203 */
[----:B------:R-:W-:Y:S03]  /*30e0*/  LEA R100, P1, R102, R168, 0x6 ;  /* 0x000000a866647211 */ /* 0x000fe600078230ff */
[----:B------:R-:W-:Y:S01]  /*30f0*/  IMAD.IADD R3, R103, 0x1, R3 ;  /* 0x0000000167037824 */ /* 0x000fe200078e0203 */
[----:B------:R-:W-:Y:S04]  /*3100*/  LEA R104, P2, R100, UR6, 0x1 ;  /* 0x0000000664687c11 */ /* 0x000fe8000f8408ff */
[----:B------:R-:W-:Y:S02]  /*3110*/  LEA.HI.X R3, R102, R171, R3, 0x6, P1 ;  /* 0x000000ab66037211 */ /* 0x000fe400008f3403 */
        /* <DEDUP_REMOVED lines=20> */
.L_x_585:
[----:B------:R-:W-:Y:S01]  /*3260*/  SHF.R.S32.HI R2, RZ, 0x1f, R176 ;  /* 0x0000001fff027819 */ /* 0x000fe200000114b0 */
[----:B------:R-:W-:Y:S04]  /*3270*/  DEPBAR.LE SB0, 0x0 ;  /* 0x000080000000791a */ /* 0x000fe80000000000 */
[----:B------:R-:W-:Y:S01]  /*3280*/  BAR.SYNC.DEFER_BLOCKING 0x0 ;  /* 0x0000000000007b1d */ /* 0x000fe20000010000 */
[----:B------:R-:W-:Y:S02]  /*3290*/  IMAD R2, R2, UR12, RZ ;  /* 0x0000000c02027c24 */ /* 0x000fe4000f8e02ff */
[C---:B------:R-:W-:Y:S04]  /*32a0*/  IMAD.WIDE.U32 R102, R176.reuse, UR12, RZ ;  /* 0x0000000cb0667c25 */ /* 0x040fe8000f8e00ff */
[----:B------:R-:W-:Y:S01]  /*32b0*/  IMAD R2, R176, UR13, R2 ;  /* 0x0000000db0027c24 */ /* 0x000fe2000f8e0202 */
[C---:B------:R-:W-:Y:S03]  /*32c0*/  LEA R3, P0, R102.reuse, R166, 0x6 ;  /* 0x000000a666037211 */ /* 0x040fe600078030ff */
[----:B------:R-:W-:Y:S01]  /*32d0*/  IMAD.IADD R2, R103, 0x1, R2 ;  /* 0x0000000167027824 */ /* 0x000fe200078e0202 */
[C---:B------:R-:W-:Y:S04]  /*32e0*/  LEA R180, P1, R3.reuse, UR10, 0x1 ;  /* 0x0000000a03b47c11 */ /* 0x040fe8000f8208ff */
        /* <DEDUP_REMOVED lines=9> */
[----:B------:R-:W-:Y:S02]  /*3380*/  IADD3 R182, P0, R2, UR15, RZ ;  /* 0x0000000f02b67c10 */ /* 0x000fe4000ff1e0ff */
[----:B------:R-:W-:Y:S01]  /*3390*/  IADD3.X R3, R103, UR22, RZ, P1, !PT ;  /* 0x0000001667037c10 */ /* 0x000fe20008ffe4ff */
[----:B------:R-:W-:Y:S03]  /*33a0*/  LDGSTS.E.BYPASS.LTC128B.128 [R164+0xa000], desc[UR16][R180.64+0x80] ;  /* 0x0a000080b4a47fae */ /* 0x000fe6000b901d50 */
[----:B------:R-:W-:Y:S01]  /*33b0*/  IADD3.X R183, R3, UR22, RZ, P0, !PT ;  /* 0x0000001603b77c10 */ /* 0x000fe200087fe4ff */
[----:B------:R-:W-:Y:S01]  /*33c0*/  LDGSTS.E.BYPASS.LTC128B.128 [R164+0x8800], desc[UR16][R102.64] ;  /* 0x0880000066a47fae */ /* 0x000fe2000b901d50 */
[----:B------:R-:W-:Y:S03]  /*33d0*/  ISETP.GT.AND P0, PT, R176, RZ, PT ;  /* 0x000000ffb000720c */ /* 0x000fe60003f04270 */
[----:B------:R-:W-:Y:S04]  /*33e0*/  LDGSTS.E.BYPASS.LTC128B.128 [R164+0xa800], desc[UR16][R102.64+0x80] ;  /* 0x0a80008066a47fae */ /* 0x000fe8000b901d50 */
[----:B------:R-:W-:Y:S04]  /*33f0*/  LDGSTS.E.BYPASS.LTC128B.128 [R164+0x9000], desc[UR16][R2.64] ;  /* 0x0900000002a47fae */ /* 0x000fe8000b901d50 */
[----:B------:R1:W-:Y:S04]  /*3400*/  LDGSTS.E.BYPASS.LTC128B.128 [R164+0xb000], desc[UR16][R2.64+0x80] ;  /* 0x0b00008002a47fae */ /* 0x0003e8000b901d50 */
[----:B------:R2:W-:Y:S04]  /*3410*/  LDGSTS.E.BYPASS.LTC128B.128 [R164+0x9800], desc[UR16][R182.64] ;  /* 0x09800000b6a47fae */ /* 0x0005e8000b901d50 */
[----:B------:R2:W-:Y:S04]  /*3420*/  LDGSTS.E.BYPASS.LTC128B.128 [R164+0xb800], desc[UR16][R182.64+0x80] ;  /* 0x0b800080b6a47fae */ /* 0x0005e8000b901d50 */
[----:B------:R-:W-:Y:S04]  /*3430*/  LDSM.16.M88.4 R104, [R162] ;  /* 0x00000000a268783b */ /* 0x000fe80000000200 */
[----:B------:R-:W3:Y:S04]  /*3440*/  LDSM.16.M88.4 R108, [R161] ;  /* 0x00000000a16c783b */ /* 0x000ee80000000200 */
[----:B------:R-:W4:Y:S04]  /*3450*/  LDSM.16.M88.4 R112, [R161+0x800] ;  /* 0x00080000a170783b */ /* 0x000f280000000200 */
[----:B------:R-:W5:Y:S04]  /*3460*/  LDSM.16.M88.4 R116, [R161+0x1000] ;  /* 0x00100000a174783b */ /* 0x000f680000000200 */
[----:B------:R-:W1:Y:S04]  /*3470*/  LDSM.16.M88.4 R120, [R161+0x1800] ;  /* 0x00180000a178783b */ /* 0x000e680000000200 */
[----:B------:R-:W0:Y:S04]  /*3480*/  LDGDEPBAR ;  /* 0x00000000000079af */ /* 0x000e280000000000 */
[----:B------:R-:W-:Y:S04]  /*3490*/  LDSM.16.M88.4 R124, [R160] ;  /* 0x00000000a07c783b */ /* 0x000fe80000000200 */
[----:B------:R-:W2:Y:S04]  /*34a0*/  LDSM.16.M88.4 R128, [R159] ;  /* 0x000000009f80783b */ /* 0x000ea80000000200 */
[----:B------:R-:W2:Y:S04]  /*34b0*/  LDSM.16.M88.4 R132, [R151] ;  /* 0x000000009784783b */ /* 0x000ea80000000200 */
[----:B------:R-:W2:Y:S04]  /*34c0*/  LDSM.16.M88.4 R136, [R150] ;  /* 0x000000009688783b */ /* 0x000ea80000000200 */
[----:B------:R-:W2:Y:S01]  /*34d0*/  LDSM.16.M88.4 R140, [R149] ;  /* 0x00000000958c783b */ /* 0x000ea20000000200 */
[C---:B---3--:R-:W-:Y:S06]  /*34e0*/  HMMA.16816.F32.BF16 R4, R104.reuse, R108, RZ ;  /* 0x0000006c6804723c */ /* 0x048fec00000418ff */
[C---:B------:R-:W-:Y:S01]  /*34f0*/  HMMA.16816.F32.BF16 R8, R104.reuse, R110, RZ ;  /* 0x0000006e6808723c */ /* 0x040fe200000418ff */
[----:B------:R-:W-:Y:S05]  /*3500*/  LDSM.16.M88.4 R108, [R157] ;  /* 0x000000009d6c783b */ /* 0x000fea0000000200 */
[C---:B----4-:R-:W-:Y:S06]  /*3510*/  HMMA.16816.F32.BF16 R12, R104.reuse, R112, RZ ;  /* 0x00000070680c723c */ /* 0x050fec00000418ff */
[C---:B------:R-:W-:Y:S01]  /*3520*/  HMMA.16816.F32.BF16 R16, R104.reuse, R114, RZ ;  /* 0x000000726810723c */ /* 0x040fe200000418ff */
[----:B------:R-:W-:Y:S05]  /*3530*/  LDSM.16.M88.4 R112, [R157+0x800] ;  /* 0x000800009d70783b */ /* 0x000fea0000000200 */
[C---:B-----5:R-:W-:Y:S06]  /*3540*/  HMMA.16816.F32.BF16 R20, R104.reuse, R116, RZ ;  /* 0x000000746814723c */ /* 0x060fec00000418ff */
[C---:B------:R-:W-:Y:S01]  /*3550*/  HMMA.16816.F32.BF16 R24, R104.reuse, R118, RZ ;  /* 0x000000766818723c */ /* 0x040fe200000418ff */
[----:B------:R-:W-:Y:S05]  /*3560*/  LDSM.16.M88.4 R116, [R157+0x1000] ;  /* 0x001000009d74783b */ /* 0x000fea0000000200 */
[C---:B-1----:R-:W-:Y:S06]  /*3570*/  HMMA.16816.F32.BF16 R28, R104.reuse, R120, RZ ;  /* 0x00000078681c723c */ /* 0x042fec00000418ff */
[----:B------:R-:W-:Y:S01]  /*3580*/  HMMA.16816.F32.BF16 R32, R104, R122, RZ ;  /* 0x0000007a6820723c */ /* 0x000fe200000418ff */
[----:B------:R-:W1:Y:S04]  /*3590*/  LDSM.16.M88.4 R104, [R158] ;  /* 0x000000009e68783b */ /* 0x000e680000000200 */
[----:B------:R-:W3:Y:S01]  /*35a0*/  LDSM.16.M88.4 R120, [R157+0x1800] ;  /* 0x001800009d78783b */ /* 0x000ee20000000200 */
[C---:B--2---:R-:W-:Y:S06]  /*35b0*/  HMMA.16816.F32.BF16 R4, R124.reuse, R128, R4 ;  /* 0x000000807c04723c */ /* 0x044fec0000041804 */
[C---:B------:R-:W-:Y:S01]  /*35c0*/  HMMA.16816.F32.BF16 R8, R124.reuse, R130, R8 ;  /* 0x000000827c08723c */ /* 0x040fe20000041808 */
[----:B------:R-:W-:Y:S05]  /*35d0*/  LDSM.16.M88.4 R128, [R148] ;  /* 0x000000009480783b */ /* 0x000fea0000000200 */
[C---:B------:R-:W-:Y:S06]  /*35e0*/  HMMA.16816.F32.BF16 R12, R124.reuse, R132, R12 ;  /* 0x000000847c0c723c */ /* 0x040fec000004180c */
[C---:B------:R-:W-:Y:S06]  /*35f0*/  HMMA.16816.F32.BF16 R16, R124.reuse, R134, R16 ;  /* 0x000000867c10723c */ /* 0x040fec0000041810 */
[C---:B------:R-:W-:Y:S06]  /*3600*/  HMMA.16816.F32.BF16 R20, R124.reuse, R136, R20 ;  /* 0x000000887c14723c */ /* 0x040fec0000041814 */
[C---:B------:R-:W-:Y:S06]  /*3610*/  HMMA.16816.F32.BF16 R24, R124.reuse, R138, R24 ;  /* 0x0000008a7c18723c */ /* 0x040fec0000041818 */
[C---:B------:R-:W-:Y:S06]  /*3620*/  HMMA.16816.F32.BF16 R28, R124.reuse, R140, R28 ;  /* 0x0000008c7c1c723c */ /* 0x040fec000004181c */
[----:B------:R-:W-:Y:S01]  /*3630*/  HMMA.16816.F32.BF16 R32, R124, R142, R32 ;  /* 0x0000008e7c20723c */ /* 0x000fe20000041820 */
[----:B------:R-:W2:Y:S05]  /*3640*/  LDSM.16.M88.4 R124, [R156] ;  /* 0x000000009c7c783b */ /* 0x000eaa0000000200 */
[C---:B-1----:R-:W-:Y:S06]  /*3650*/  HMMA.16816.F32.BF16 R4, R104.reuse, R108, R4 ;  /* 0x0000006c6804723c */ /* 0x042fec0000041804 */
[C---:B------:R-:W-:Y:S01]  /*3660*/  HMMA.16816.F32.BF16 R8, R104.reuse, R110, R8 ;  /* 0x0000006e6808723c */ /* 0x040fe20000041808 */
[----:B------:R-:W1:Y:S05]  /*3670*/  LDSM.16.M88.4 R108, [R148+0x800] ;  /* 0x00080000946c783b */ /* 0x000e6a0000000200 */
[C---:B------:R-:W-:Y:S06]  /*3680*/  HMMA.16816.F32.BF16 R12, R104.reuse, R112, R12 ;  /* 0x00000070680c723c */ /* 0x040fec000004180c */
[C---:B------:R-:W-:Y:S01]  /*3690*/  HMMA.16816.F32.BF16 R16, R104.reuse, R114, R16 ;  /* 0x000000726810723c */ /* 0x040fe20000041810 */
[----:B------:R-:W4:Y:S05]  /*36a0*/  LDSM.16.M88.4 R112, [R148+0x1000] ;  /* 0x001000009470783b */ /* 0x000f2a0000000200 */
[C---:B------:R-:W-:Y:S06]  /*36b0*/  HMMA.16816.F32.BF16 R20, R104.reuse, R116, R20 ;  /* 0x000000746814723c */ /* 0x040fec0000041814 */
[C---:B------:R-:W-:Y:S01]  /*36c0*/  HMMA.16816.F32.BF16 R24, R104.reuse, R118, R24 ;  /* 0x000000766818723c */ /* 0x040fe20000041818 */
[----:B------:R-:W-:Y:S05]  /*36d0*/  LDSM.16.M88.4 R116, [R162+0x2000] ;  /* 0x00200000a274783b */ /* 0x000fea0000000200 */
[C---:B---3--:R-:W-:Y:S06]  /*36e0*/  HMMA.16816.F32.BF16 R28, R104.reuse, R120, R28 ;  /* 0x00000078681c723c */ /* 0x048fec000004181c */
[----:B------:R-:W-:Y:S01]  /*36f0*/  HMMA.16816.F32.BF16 R32, R104, R122, R32 ;  /* 0x0000007a6820723c */ /* 0x000fe20000041820 */
[----:B------:R-:W3:Y:S04]  /*3700*/  LDSM.16.M88.4 R104, [R148+0x1800] ;  /* 0x001800009468783b */ /* 0x000ee80000000200 */
[----:B------:R-:W5:Y:S01]  /*3710*/  LDSM.16.M88.4 R120, [R161+0x2000] ;  /* 0x00200000a178783b */ /* 0x000f620000000200 */
[C---:B--2---:R-:W-:Y:S06]  /*3720*/  HMMA.16816.F32.BF16 R4, R124.reuse, R128, R4 ;  /* 0x000000807c04723c */ /* 0x044fec0000041804 */
[C---:B------:R-:W-:Y:S01]  /*3730*/  HMMA.16816.F32.BF16 R8, R124.reuse, R130, R8 ;  /* 0x000000827c08723c */ /* 0x040fe20000041808 */
[----:B------:R-:W2:Y:S05]  /*3740*/  LDSM.16.M88.4 R128, [R161+0x2800] ;  /* 0x00280000a180783b */ /* 0x000eaa0000000200 */
[C---:B-1----:R-:W-:Y:S06]  /*3750*/  HMMA.16816.F32.BF16 R12, R124.reuse, R108, R12 ;  /* 0x0000006c7c0c723c */ /* 0x042fec000004180c */
[C---:B------:R-:W-:Y:S01]  /*3760*/  HMMA.16816.F32.BF16 R16, R124.reuse, R110, R16 ;  /* 0x0000006e7c10723c */ /* 0x040fe20000041810 */
[----:B------:R-:W1:Y:S05]  /*3770*/  LDSM.16.M88.4 R108, [R161+0x3000] ;  /* 0x00300000a16c783b */ /* 0x000e6a0000000200 */
[C---:B----4-:R-:W-:Y:S06]  /*3780*/  HMMA.16816.F32.BF16 R20, R124.reuse, R112, R20 ;  /* 0x000000707c14723c */ /* 0x050fec0000041814 */
[C---:B------:R-:W-:Y:S01]  /*3790*/  HMMA.16816.F32.BF16 R24, R124.reuse, R114, R24 ;  /* 0x000000727c18723c */ /* 0x040fe20000041818 */
[----:B------:R-:W4:Y:S05]  /*37a0*/  LDSM.16.M88.4 R112, [R161+0x3800] ;  /* 0x00380000a170783b */ /* 0x000f2a0000000200 */
[C---:B---3--:R-:W-:Y:S06]  /*37b0*/  HMMA.16816.F32.BF16 R28, R124.reuse, R104, R28 ;  /* 0x000000687c1c723c */ /* 0x048fec000004181c */
[----:B------:R-:W-:Y:S01]  /*37c0*/  HMMA.16816.F32.BF16 R32, R124, R106, R32 ;  /* 0x0000006a7c20723c */ /* 0x000fe20000041820 */
[----:B------:R-:W-:Y:S04]  /*37d0*/  LDSM.16.M88.4 R104, [R160+0x2000] ;  /* 0x00200000a068783b */ /* 0x000fe80000000200 */
[----:B------:R-:W-:Y:S01]  /*37e0*/  LDSM.16.M88.4 R124, [R146] ;  /* 0x00000000927c783b */ /* 0x000fe20000000200 */
[C---:B-----5:R-:W-:Y:S06]  /*37f0*/  HMMA.16816.F32.BF16 R4, R116.reuse, R120, R4 ;  /* 0x000000787404723c */ /* 0x060fec0000041804 */
[C---:B------:R-:W-:Y:S01]  /*3800*/  HMMA.16816.F32.BF16 R8, R116.reuse, R122, R8 ;  /* 0x0000007a7408723c */ /* 0x040fe20000041808 */
[----:B------:R-:W3:Y:S05]  /*3810*/  LDSM.16.M88.4 R120, [R147] ;  /* 0x000000009378783b */ /* 0x000eea0000000200 */
[C---:B--2---:R-:W-:Y:S06]  /*3820*/  HMMA.16816.F32.BF16 R12, R116.reuse, R128, R12 ;  /* 0x00000080740c723c */ /* 0x044fec000004180c */
[C---:B------:R-:W-:Y:S01]  /*3830*/  HMMA.16816.F32.BF16 R16, R116.reuse, R130, R16 ;  /* 0x000000827410723c */ /* 0x040fe20000041810 */
[----:B------:R-:W2:Y:S05]  /*3840*/  LDSM.16.M88.4 R128, [R145] ;  /* 0x000000009180783b */ /* 0x000eaa0000000200 */
[C---:B-1----:R-:W-:Y:S06]  /*3850*/  HMMA.16816.F32.BF16 R20, R116.reuse, R108, R20 ;  /* 0x0000006c7414723c */ /* 0x042fec0000041814 */
[C---:B------:R-:W-:Y:S01]  /*3860*/  HMMA.16816.F32.BF16 R24, R116.reuse, R110, R24 ;  /* 0x0000006e7418723c */ /* 0x040fe20000041818 */
[----:B------:R-:W1:Y:S05]  /*3870*/  LDSM.16.M88.4 R108, [R144] ;  /* 0x00000000906c783b */ /* 0x000e6a0000000200 */
[C---:B----4-:R-:W-:Y:S06]  /*3880*/  HMMA.16816.F32.BF16 R28, R116.reuse, R112, R28 ;  /* 0x00000070741c723c */ /* 0x050fec000004181c */
[----:B------:R-:W-:Y:S01]  /*3890*/  HMMA.16816.F32.BF16 R32, R116, R114, R32 ;  /* 0x000000727420723c */ /* 0x000fe20000041820 */
[----:B------:R-:W-:Y:S04]  /*38a0*/  LDSM.16.M88.4 R112, [R158+0x2000] ;  /* 0x002000009e70783b */ /* 0x000fe80000000200 */
[----:B------:R-:W4:Y:S01]  /*38b0*/  LDSM.16.M88.4 R116, [R157+0x2000] ;  /* 0x002000009d74783b */ /* 0x000f220000000200 */
[C---:B---3--:R-:W-:Y:S06]  /*38c0*/  HMMA.16816.F32.BF16 R4, R104.reuse, R120, R4 ;  /* 0x000000786804723c */ /* 0x048fec0000041804 */
[C---:B------:R-:W-:Y:S01]  /*38d0*/  HMMA.16816.F32.BF16 R8, R104.reuse, R122, R8 ;  /* 0x0000007a6808723c */ /* 0x040fe20000041808 */
[----:B------:R-:W3:Y:S05]  /*38e0*/  LDSM.16.M88.4 R120, [R157+0x2800] ;  /* 0x002800009d78783b */ /* 0x000eea0000000200 */
[C---:B------:R-:W-:Y:S06]  /*38f0*/  HMMA.16816.F32.BF16 R12, R104.reuse, R124, R12 ;  /* 0x0000007c680c723c */ /* 0x040fec000004180c */
[C---:B------:R-:W-:Y:S01]  /*3900*/  HMMA.16816.F32.BF16 R16, R104.reuse, R126, R16 ;  /* 0x0000007e6810723c */ /* 0x040fe20000041810 */
[----:B------:R-:W5:Y:S05]  /*3910*/  LDSM.16.M88.4 R124, [R157+0x3000] ;  /* 0x003000009d7c783b */ /* 0x000f6a0000000200 */
[C---:B--2---:R-:W-:Y:S06]  /*3920*/  HMMA.16816.F32.BF16 R20, R104.reuse, R128, R20 ;  /* 0x000000806814723c */ /* 0x044fec0000041814 */
[C---:B------:R-:W-:Y:S01]  /*3930*/  HMMA.16816.F32.BF16 R24, R104.reuse, R130, R24 ;  /* 0x000000826818723c */ /* 0x040fe20000041818 */
[----:B------:R-:W-:Y:S05]  /*3940*/  LDSM.16.M88.4 R128, [R148+0x2000] ;  /* 0x002000009480783b */ /* 0x000fea0000000200 */
[C---:B-1----:R-:W-:Y:S06]  /*3950*/  HMMA.16816.F32.BF16 R28, R104.reuse, R108, R28 ;  /* 0x0000006c681c723c */ /* 0x042fec000004181c */
[----:B------:R-:W-:Y:S01]  /*3960*/  HMMA.16816.F32.BF16 R32, R104, R110, R32 ;  /* 0x0000006e6820723c */ /* 0x000fe20000041820 */
[----:B------:R-:W1:Y:S04]  /*3970*/  LDSM.16.M88.4 R104, [R157+0x3800] ;  /* 0x003800009d68783b */ /* 0x000e680000000200 */
[----:B------:R-:W2:Y:S01]  /*3980*/  LDSM.16.M88.4 R108, [R156+0x2000] ;  /* 0x002000009c6c783b */ /* 0x000ea20000000200 */
[C---:B----4-:R-:W-:Y:S06]  /*3990*/  HMMA.16816.F32.BF16 R4, R112.reuse, R116, R4 ;  /* 0x000000747004723c */ /* 0x050fec0000041804 */
[C---:B------:R-:W-:Y:S01]  /*39a0*/  HMMA.16816.F32.BF16 R8, R112.reuse, R118, R8 ;  /* 0x000000767008723c */ /* 0x040fe20000041808 */
[----:B------:R-:W4:Y:S05]  /*39b0*/  LDSM.16.M88.4 R116, [R148+0x2800] ;  /* 0x002800009474783b */ /* 0x000f2a0000000200 */
[C---:B---3--:R-:W-:Y:S06]  /*39c0*/  HMMA.16816.F32.BF16 R12, R112.reuse, R120, R12 ;  /* 0x00000078700c723c */ /* 0x048fec000004180c */
[C---:B------:R-:W-:Y:S01]  /*39d0*/  HMMA.16816.F32.BF16 R16, R112.reuse, R122, R16 ;  /* 0x0000007a7010723c */ /* 0x040fe20000041810 */
[----:B------:R-:W3:Y:S05]  /*39e0*/  LDSM.16.M88.4 R120, [R148+0x3000] ;  /* 0x003000009478783b */ /* 0x000eea0000000200 */
[C---:B-----5:R-:W-:Y:S06]  /*39f0*/  HMMA.16816.F32.BF16 R20, R112.reuse, R124, R20 ;  /* 0x0000007c7014723c */ /* 0x060fec0000041814 */
[C---:B------:R-:W-:Y:S06]  /*3a00*/  HMMA.16816.F32.BF16 R24, R112.reuse, R126, R24 ;  /* 0x0000007e7018723c */ /* 0x040fec0000041818 */
[C---:B-1----:R-:W-:Y:S06]  /*3a10*/  HMMA.16816.F32.BF16 R28, R112.reuse, R104, R28 ;  /* 0x00000068701c723c */ /* 0x042fec000004181c */
[----:B------:R-:W-:Y:S01]  /*3a20*/  HMMA.16816.F32.BF16 R32, R112, R106, R32 ;  /* 0x0000006a7020723c */ /* 0x000fe20000041820 */
[----:B------:R-:W1:Y:S01]  /*3a30*/  LDSM.16.M88.4 R104, [R148+0x3800] ;  /* 0x003800009468783b */ /* 0x000e620000000200 */
[----:B------:R-:W-:Y:S04]  /*3a40*/  DEPBAR.LE SB0, 0x0 ;  /* 0x000080000000791a */ /* 0x000fe80000000000 */
[C---:B--2---:R-:W-:Y:S01]  /*3a50*/  HMMA.16816.F32.BF16 R4, R108.reuse, R128, R4 ;  /* 0x000000806c04723c */ /* 0x044fe20000041804 */
[----:B------:R-:W-:Y:S05]  /*3a60*/  BAR.SYNC.DEFER_BLOCKING 0x0 ;  /* 0x0000000000007b1d */ /* 0x000fea0000010000 */
[C---:B------:R-:W-:Y:S06]  /*3a70*/  HMMA.16816.F32.BF16 R8, R108.reuse, R130, R8 ;  /* 0x000000826c08723c */ /* 0x040fec0000041808 */
[C---:B----4-:R-:W-:Y:S06]  /*3a80*/  HMMA.16816.F32.BF16 R12, R108.reuse, R116, R12 ;  /* 0x000000746c0c723c */ /* 0x050fec000004180c */
[C---:B------:R-:W-:Y:S06]  /*3a90*/  HMMA.16816.F32.BF16 R16, R108.reuse, R118, R16 ;  /* 0x000000766c10723c */ /* 0x040fec0000041810 */
[----:B------:R-:W-:Y:S01]  /*3aa0*/  FMNMX.FTZ R100, R4, R101, !PT ;  /* 0x0000006504647209 */ /* 0x000fe20007810000 */
[C---:B---3--:R-:W-:Y:S04]  /*3ab0*/  HMMA.16816.F32.BF16 R20, R108.reuse, R120, R20 ;  /* 0x000000786c14723c */ /* 0x048fe80000041814 */
[----:B------:R-:W-:Y:S02]  /*3ac0*/  FMNMX.FTZ R2, R6, R0, !PT ;  /* 0x0000000006027209 */ /* 0x000fe40007810000 */
[----:B------:R-:W-:Y:S01]  /*3ad0*/  FMNMX.FTZ R3, R5, R100, !PT ;  /* 0x0000006405037209 */ /* 0x000fe20007810000 */
[C---:B------:R-:W-:Y:S04]  /*3ae0*/  HMMA.16816.F32.BF16 R24, R108.reuse, R122, R24 ;  /* 0x0000007a6c18723c */ /* 0x040fe80000041818 */
[----:B------:R-:W-:Y:S02]  /*3af0*/  FMNMX.FTZ R103, R7, R2, !PT ;  /* 0x0000000207677209 */ /* 0x000fe40007810000 */
[----:B------:R-:W-:Y:S01]  /*3b00*/  FMNMX.FTZ R100, R8, R3, !PT ;  /* 0x0000000308647209 */ /* 0x000fe20007810000 */
[C---:B-1----:R-:W-:Y:S04]  /*3b10*/  HMMA.16816.F32.BF16 R28, R108.reuse, R104, R28 ;  /* 0x000000686c1c723c */ /* 0x042fe8000004181c */
[----:B------:R-:W-:Y:S02]  /*3b20*/  FMNMX.FTZ R2, R10, R103, !PT ;  /* 0x000000670a027209 */ /* 0x000fe40007810000 */
[----:B------:R-:W-:Y:S01]  /*3b30*/  FMNMX.FTZ R3, R9, R100, !PT ;  /* 0x0000006409037209 */ /* 0x000fe20007810000 */
[----:B------:R-:W-:Y:S04]  /*3b40*/  HMMA.16816.F32.BF16 R32, R108, R106, R32 ;  /* 0x0000006a6c20723c */ /* 0x000fe80000041820 */
[----:B------:R-:W-:Y:S02]  /*3b50*/  FMNMX.FTZ R103, R11, R2, !PT ;  /* 0x000000020b677209 */ /* 0x000fe40007810000 */
[----:B------:R-:W-:Y:S02]  /*3b60*/  FMNMX.FTZ R100, R12, R3, !PT ;  /* 0x000000030c647209 */ /* 0x000fe40007810000 */
[----:B------:R-:W-:Y:S03]  /*3b70*/  FMNMX.FTZ R2, R14, R103, !PT ;  /* 0x000000670e027209 */ /* 0x000fe60007810000 */
        /* <DEDUP_REMOVED lines=22> */
.L_x_586:
[----:B-1----:R-:W-:Y:S01]  /*3ce0*/  FMNMX.FTZ R103, R35, R2, !PT ;  /* 0x0000000223677209 */ /* 0x002fe20007810000 */
[----:B------:R-:W1:Y:S01]  /*3cf0*/  SHFL.BFLY PT, R3, R180, 0x2, 0x1f ;  /* 0x0c401f00b4037f89 */ /* 0x000e6200000e0000 */
[----:B------:R-:W-:Y:S07]  /*3d00*/  IADD3 R176, R176, -0x1, RZ ;  /* 0xffffffffb0b07810 */ /* 0x000fee0007ffe0ff */
[----:B------:R-:W2:Y:S08]  /*3d10*/  SHFL.BFLY PT, R2, R103, 0x2, 0x1f ;  /* 0x0c401f0067027f89 */ /* 0x000eb000000e0000 */
[----:B------:R-:W-:Y:S08]  /*3d20*/  LDSM.16.MT88.4 R108, [R154+0x8000] ;  /* 0x008000009a6c783b */ /* 0x000ff00000004200 */
[----:B------:R-:W-:Y:S08]  /*3d30*/  LDSM.16.MT88.4 R112, [R153+0x8000] ;  /* 0x008000009970783b */ /* 0x000ff00000004200 */
[----:B------:R-:W-:Y:S01]  /*3d40*/  LDSM.16.MT88.4 R116, [R152+0x8000] ;  /* 0x008000009874783b */ /* 0x000fe20000004200 */
[----:B-1----:R-:W-:Y:S02]  /*3d50*/  FMNMX.FTZ R105, R180, R3, !PT ;  /* 0x00000003b4697209 */ /* 0x002fe40007810000 */
[----:B--2---:R-:W-:Y:S05]  /*3d60*/  FMNMX.FTZ R102, R103, R2, !PT ;  /* 0x0000000267667209 */ /* 0x004fea0007810000 */
[----:B------:R-:W1:Y:S08]  /*3d70*/  SHFL.BFLY PT, R100, R105, 0x1, 0x1f ;  /* 0x0c201f0069647f89 */ /* 0x000e7000000e0000 */
[----:B------:R-:W2:Y:S01]  /*3d80*/  SHFL.BFLY PT, R3, R102, 0x1, 0x1f ;  /* 0x0c201f0066037f89 */ /* 0x000ea200000e0000 */
[----:B-1----:R-:W-:Y:S07]  /*3d90*/  FMNMX.FTZ R100, R105, R100, !PT ;  /* 0x0000006469647209 */ /* 0x002fee0007810000 */
[----:B------:R-:W1:Y:S01]  /*3da0*/  LDSM.16.MT88.4 R104, [R155+0x8000] ;  /* 0x008000009b68783b */ /* 0x000e620000004200 */
[----:B--2---:R-:W-:Y:S01]  /*3db0*/  FMNMX.FTZ R3, R102, R3, !PT ;  /* 0x0000000366037209 */ /* 0x004fe20007810000 */
[C---:B------:R-:W-:Y:S01]  /*3dc0*/  FMUL.FTZ R126, R100.reuse, UR4 ;  /* 0x00000004647e7c20 */ /* 0x040fe20008410000 */
[C---:B------:R-:W-:Y:S01]  /*3dd0*/  FSETP.NEU.FTZ.AND P1, PT, R100.reuse, -INF , PT ;  /* 0xff8000006400780b */ /* 0x040fe20003f3d000 */
[----:B------:R-:W-:Y:S02]  /*3de0*/  FADD.FTZ R2, -R100, R101 ;  /* 0x0000006564027221 */ /* 0x000fe40000010100 */
[C---:B------:R-:W-:Y:S01]  /*3df0*/  FADD.FTZ R0, -R3.reuse, R0 ;  /* 0x0000000003007221 */ /* 0x040fe20000010100 */
[----:B------:R-:W-:Y:S01]  /*3e00*/  FSEL R126, R126, RZ, P1 ;  /* 0x000000ff7e7e7208 */ /* 0x000fe20000800000 */
[C---:B------:R-:W-:Y:S01]  /*3e10*/  FMUL.FTZ R124, R3.reuse, UR4 ;  /* 0x00000004037c7c20 */ /* 0x040fe20008410000 */
[----:B------:R-:W-:Y:S01]  /*3e20*/  FSETP.NEU.FTZ.AND P1, PT, R3, -INF , PT ;  /* 0xff8000000300780b */ /* 0x000fe20003f3d000 */
[----:B------:R-:W-:Y:S01]  /*3e30*/  FMUL.FTZ R103, R0, UR4 ;  /* 0x0000000400677c20 */ /* 0x000fe20008410000 */
[----:B------:R-:W-:Y:S01]  /*3e40*/  FMUL.FTZ R101, R2, UR4 ;  /* 0x0000000402657c20 */ /* 0x000fe20008410000 */
[--C-:B------:R-:W-:Y:S01]  /*3e50*/  FFMA.FTZ R121, R4, UR4, -R126.reuse ;  /* 0x0000000404797c23 */ /* 0x100fe2000801087e */
[----:B------:R-:W-:Y:S01]  /*3e60*/  FSEL R124, R124, RZ, P1 ;  /* 0x000000ff7c7c7208 */ /* 0x000fe20000800000 */
[----:B------:R2:W3:Y:S01]  /*3e70*/  MUFU.EX2 R0, R103 ;  /* 0x0000006700007308 */ /* 0x0004e20000000800 */
[--C-:B------:R-:W-:Y:S01]  /*3e80*/  FFMA.FTZ R120, R9, UR4, -R126.reuse ;  /* 0x0000000409787c23 */ /* 0x100fe2000801087e */
[--C-:B------:R-:W-:Y:S01]  /*3e90*/  FFMA.FTZ R5, R5, UR4, -R126.reuse ;  /* 0x0000000405057c23 */ /* 0x100fe2000801087e */
[----:B------:R-:W-:Y:S01]  /*3ea0*/  FFMA.FTZ R131, R24, UR4, -R126 ;  /* 0x0000000418837c23 */ /* 0x000fe2000801087e */
[--C-:B------:R-:W-:Y:S01]  /*3eb0*/  FFMA.FTZ R123, R6, UR4, -R124.reuse ;  /* 0x00000004067b7c23 */ /* 0x100fe2000801087c */
[--C-:B------:R-:W-:Y:S01]  /*3ec0*/  FFMA.FTZ R102, R7, UR4, -R124.reuse ;  /* 0x0000000407667c23 */ /* 0x100fe2000801087c */
[--C-:B------:R-:W-:Y:S01]  /*3ed0*/  FFMA.FTZ R122, R10, UR4, -R124.reuse ;  /* 0x000000040a7a7c23 */ /* 0x100fe2000801087c */
[----:B------:R-:W-:Y:S03]  /*3ee0*/  FFMA.FTZ R125, R11, UR4, -R124 ;  /* 0x000000040b7d7c23 */ /* 0x000fe6000801087c */
[----:B------:R-:W4:Y:S01]  /*3ef0*/  MUFU.EX2 R2, R101 ;  /* 0x0000006500027308 */ /* 0x000f220000000800 */
[----:B------:R-:W-:Y:S01]  /*3f00*/  FFMA.FTZ R132, R25, UR4, -R126 ;  /* 0x0000000419847c23 */ /* 0x000fe2000801087e */
[--C-:B------:R-:W-:Y:S01]  /*3f10*/  FFMA.FTZ R133, R26, UR4, -R124.reuse ;  /* 0x000000041a857c23 */ /* 0x100fe2000801087c */
[----:B------:R-:W-:Y:S01]  /*3f20*/  FFMA.FTZ R134, R27, UR4, -R124 ;  /* 0x000000041b867c23 */ /* 0x000fe2000801087c */
[--C-:B------:R-:W-:Y:S01]  /*3f30*/  FFMA.FTZ R127, R16, UR4, -R126.reuse ;  /* 0x00000004107f7c23 */ /* 0x100fe2000801087e */
[----:B------:R-:W-:Y:S01]  /*3f40*/  LDSM.16.MT88.4 R24, [R153+0x9000] ;  /* 0x009000009918783b */ /* 0x000fe20000004200 */
[----:B------:R-:W-:Y:S01]  /*3f50*/  FFMA.FTZ R128, R17, UR4, -R126 ;  /* 0x0000000411807c23 */ /* 0x000fe2000801087e */
[----:B------:R-:W-:Y:S03]  /*3f60*/  FFMA.FTZ R129, R18, UR4, -R124 ;  /* 0x0000000412817c23 */ /* 0x000fe6000801087c */
[----:B------:R5:W-:Y:S01]  /*3f70*/  MUFU.EX2 R101, R5 ;  /* 0x0000000500657308 */ /* 0x000be20000000800 */
[----:B--2---:R-:W-:Y:S01]  /*3f80*/  FFMA.FTZ R103, R8, UR4, -R126 ;  /* 0x0000000408677c23 */ /* 0x004fe2000801087e */
[C---:B---3--:R-:W-:Y:S01]  /*3f90*/  FMUL.FTZ R6, R0.reuse, R98 ;  /* 0x0000006200067220 */ /* 0x048fe20000410000 */
[C---:B------:R-:W-:Y:S01]  /*3fa0*/  FMUL.FTZ R7, R0.reuse, R99 ;  /* 0x0000006300077220 */ /* 0x040fe20000410000 */
[C---:B------:R-:W-:Y:S01]  /*3fb0*/  FMUL.FTZ R10, R0.reuse, R94 ;  /* 0x0000005e000a7220 */ /* 0x040fe20000410000 */
[C---:B------:R-:W-:Y:S01]  /*3fc0*/  FMUL.FTZ R11, R0.reuse, R95 ;  /* 0x0000005f000b7220 */ /* 0x040fe20000410000 */
[C---:B------:R-:W-:Y:S01]  /*3fd0*/  FMUL.FTZ R38, R0.reuse, R38 ;  /* 0x0000002600267220 */ /* 0x040fe20000410000 */
[----:B------:R-:W-:Y:S03]  /*3fe0*/  FMUL.FTZ R39, R0, R39 ;  /* 0x0000002700277220 */ /* 0x000fe60000410000 */
[----:B------:R-:W2:Y:S01]  /*3ff0*/  MUFU.EX2 R121, R121 ;  /* 0x0000007900797308 */ /* 0x000ea20000000800 */
[C---:B----4-:R-:W-:Y:S01]  /*4000*/  FMUL.FTZ R4, R2.reuse, R96 ;  /* 0x0000006002047220 */ /* 0x050fe20000410000 */
[C---:B------:R-:W-:Y:S01]  /*4010*/  FMUL.FTZ R8, R2.reuse, R92 ;  /* 0x0000005c02087220 */ /* 0x040fe20000410000 */
[C---:B------:R-:W-:Y:S01]  /*4020*/  FMUL.FTZ R9, R2.reuse, R93 ;  /* 0x0000005d02097220 */ /* 0x040fe20000410000 */
[C---:B------:R-:W-:Y:S01]  /*4030*/  FMUL.FTZ R36, R2.reuse, R36 ;  /* 0x0000002402247220 */ /* 0x040fe20000410000 */
[C---:B------:R-:W-:Y:S01]  /*4040*/  FMUL.FTZ R37, R2.reuse, R37 ;  /* 0x0000002502257220 */ /* 0x040fe20000410000 */
[C---:B------:R-:W-:Y:S01]  /*4050*/  FMUL.FTZ R40, R2.reuse, R40 ;  /* 0x0000002802287220 */ /* 0x040fe20000410000 */
[C---:B------:R-:W-:Y:S03]  /*4060*/  FMUL.FTZ R41, R2.reuse, R41 ;  /* 0x0000002902297220 */ /* 0x040fe60000410000 */
[----:B------:R-:W-:Y:S01]  /*4070*/  MUFU.EX2 R123, R123 ;  /* 0x0000007b007b7308 */ /* 0x000fe20000000800 */
[----:B-----5:R-:W-:Y:S01]  /*4080*/  FMUL.FTZ R5, R2, R97 ;  /* 0x0000006102057220 */ /* 0x020fe20000410000 */
[C---:B------:R-:W-:Y:S01]  /*4090*/  FMUL.FTZ R42, R0.reuse, R42 ;  /* 0x0000002a002a7220 */ /* 0x040fe20000410000 */
[----:B------:R-:W-:Y:S01]  /*40a0*/  FMUL.FTZ R43, R0, R43 ;  /* 0x0000002b002b7220 */ /* 0x000fe20000410000 */
[----:B------:R-:W3:Y:S01]  /*40b0*/  LDSM.16.MT88.4 R92, [R155+0xa000] ;  /* 0x00a000009b5c783b */ /* 0x000ee20000004200 */
[C---:B------:R-:W-:Y:S01]  /*40c0*/  FMUL.FTZ R44, R2.reuse, R44 ;  /* 0x0000002c022c7220 */ /* 0x040fe20000410000 */
[----:B------:R-:W-:Y:S01]  /*40d0*/  FMUL.FTZ R45, R2, R45 ;  /* 0x0000002d022d7220 */ /* 0x000fe20000410000 */
[C---:B------:R-:W-:Y:S03]  /*40e0*/  FMUL.FTZ R46, R0.reuse, R46 ;  /* 0x0000002e002e7220 */ /* 0x040fe60000410000 */
[----:B------:R-:W4:Y:S01]  /*40f0*/  MUFU.EX2 R102, R102 ;  /* 0x0000006600667308 */ /* 0x000f220000000800 */
        /* <DEDUP_REMOVED lines=16> */
[----:B----4-:R-:W-:Y:S01]  /*4200*/  F2FP.BF16.F32.PACK_AB R97, R102, R123 ;  /* 0x0000007b6661723e */ /* 0x010fe200000010ff */
        /* <DEDUP_REMOVED lines=16> */
[----:B------:R-:W-:Y:S01]  /*4310*/  FMUL.FTZ R73, R2, R73 ;  /* 0x0000004902497220 */ /* 0x000fe20000410000 */
[C---:B------:R-:W-:Y:S01]  /*4320*/  FMUL.FTZ R74, R0.reuse, R74 ;  /* 0x0000004a004a7220 */ /* 0x040fe20000410000 */
[----:B------:R-:W-:Y:S01]  /*4330*/  FMUL.FTZ R75, R0, R75 ;  /* 0x0000004b004b7220 */ /* 0x000fe20000410000 */
[----:B------:R-:W-:Y:S01]  /*4340*/  FFMA.FTZ R130, R19, UR4, -R124 ;  /* 0x0000000413827c23 */ /* 0x000fe2000801087c */
[C---:B------:R-:W-:Y:S01]  /*4350*/  FMUL.FTZ R76, R2.reuse, R76 ;  /* 0x0000004c024c7220 */ /* 0x040fe20000410000 */
[----:B------:R-:W-:Y:S01]  /*4360*/  FMUL.FTZ R77, R2, R77 ;  /* 0x0000004d024d7220 */ /* 0x000fe20000410000 */
[C---:B------:R-:W-:Y:S01]  /*4370*/  FMUL.FTZ R78, R0.reuse, R78 ;  /* 0x0000004e004e7220 */ /* 0x040fe20000410000 */
[----:B------:R-:W-:Y:S01]  /*4380*/  FMUL.FTZ R79, R0, R79 ;  /* 0x0000004f004f7220 */ /* 0x000fe20000410000 */
[----:B------:R-:W-:Y:S01]  /*4390*/  MUFU.EX2 R127, R127 ;  /* 0x0000007f007f7308 */ /* 0x000fe20000000800 */
[C---:B------:R-:W-:Y:S01]  /*43a0*/  FMUL.FTZ R16, R2.reuse, R84 ;  /* 0x0000005402107220 */ /* 0x040fe20000410000 */
[----:B------:R-:W-:Y:S01]  /*43b0*/  FMUL.FTZ R17, R2, R85 ;  /* 0x0000005502117220 */ /* 0x000fe20000410000 */
[C---:B------:R-:W-:Y:S01]  /*43c0*/  FMUL.FTZ R18, R0.reuse, R86 ;  /* 0x0000005600127220 */ /* 0x040fe20000410000 */
[----:B------:R-:W-:Y:S01]  /*43d0*/  FMUL.FTZ R19, R0, R87 ;  /* 0x0000005700137220 */ /* 0x000fe20000410000 */
[C---:B------:R-:W-:Y:S01]  /*43e0*/  FMUL.FTZ R80, R2.reuse, R80 ;  /* 0x0000005002507220 */ /* 0x040fe20000410000 */
[----:B------:R-:W-:Y:S01]  /*43f0*/  FMUL.FTZ R81, R2, R81 ;  /* 0x0000005102517220 */ /* 0x000fe20000410000 */
[C---:B----4-:R-:W-:Y:S03]  /*4400*/  F2FP.BF16.F32.PACK_AB R99, R125.reuse, R122 ;  /* 0x0000007a7d63723e */ /* 0x050fe600000010ff */
[----:B------:R-:W2:Y:S01]  /*4410*/  MUFU.EX2 R128, R128 ;  /* 0x0000008000807308 */ /* 0x000ea20000000800 */
[C---:B------:R-:W-:Y:S01]  /*4420*/  FMUL.FTZ R82, R0.reuse, R82 ;  /* 0x0000005200527220 */ /* 0x040fe20000410000 */
[----:B------:R-:W-:Y:S01]  /*4430*/  FMUL.FTZ R83, R0, R83 ;  /* 0x0000005300537220 */ /* 0x000fe20000410000 */
[----:B------:R-:W-:Y:S01]  /*4440*/  FFMA.FTZ R121, R2, R179, R121 ;  /* 0x000000b302797223 */ /* 0x000fe20000010079 */
[----:B------:R-:W-:Y:S01]  /*4450*/  FFMA.FTZ R123, R0, R177, R123 ;  /* 0x000000b1007b7223 */ /* 0x000fe2000001007b */
[C---:B-1----:R-:W-:Y:S05]  /*4460*/  HMMA.16816.F32.BF16 R4, R96.reuse, R104, R4 ;  /* 0x000000686004723c */ /* 0x042fea0000041804 */
[----:B------:R-:W-:Y:S01]  /*4470*/  MUFU.EX2 R129, R129 ;  /* 0x0000008100817308 */ /* 0x000fe20000000800 */
[----:B------:R-:W-:Y:S01]  /*4480*/  FADD.FTZ R123, R102, R123 ;  /* 0x0000007b667b7221 */ /* 0x000fe20000010000 */
[C---:B------:R-:W-:Y:S01]  /*4490*/  HMMA.16816.F32.BF16 R8, R96.reuse, R106, R8 ;  /* 0x0000006a6008723c */ /* 0x040fe20000041808 */
[----:B------:R-:W1:Y:S07]  /*44a0*/  LDSM.16.MT88.4 R104, [R154+0xa000] ;  /* 0x00a000009a68783b */ /* 0x000e6e0000004200 */
[----:B------:R-:W4:Y:S03]  /*44b0*/  MUFU.EX2 R130, R130 ;  /* 0x0000008200827308 */ /* 0x000f260000000800 */
[----:B--2---:R-:W-:Y:S01]  /*44c0*/  F2FP.BF16.F32.PACK_AB R86, R128, R127 ;  /* 0x0000007f8056723e */ /* 0x004fe200000010ff */
[C---:B------:R-:W-:Y:S03]  /*44d0*/  HMMA.16816.F32.BF16 R36, R96.reuse, R108, R36 ;  /* 0x0000006c6024723c */ /* 0x040fe60000041824 */
[----:B------:R-:W-:Y:S03]  /*44e0*/  FADD.FTZ R122, R122, R123 ;  /* 0x0000007b7a7a7221 */ /* 0x000fe60000010000 */
[C---:B------:R-:W-:Y:S01]  /*44f0*/  HMMA.16816.F32.BF16 R40, R96.reuse, R110, R40 ;  /* 0x0000006e6028723c */ /* 0x040fe20000041828 */
[----:B------:R-:W2:Y:S01]  /*4500*/  LDSM.16.MT88.4 R108, [R153+0xa000] ;  /* 0x00a00000996c783b */ /* 0x000ea20000004200 */
[----:B------:R-:W-:Y:S03]  /*4510*/  MUFU.EX2 R131, R131 ;  /* 0x0000008300837308 */ /* 0x000fe60000000800 */
[----:B------:R-:W-:Y:S01]  /*4520*/  FADD.FTZ R125, R125, R122 ;  /* 0x0000007a7d7d7221 */ /* 0x000fe20000010000 */
[C---:B------:R-:W-:Y:S06]  /*4530*/  HMMA.16816.F32.BF16 R44, R96.reuse, R112, R44 ;  /* 0x00000070602c723c */ /* 0x040fec000004182c */
[----:B------:R-:W-:Y:S01]  /*4540*/  MUFU.EX2 R132, R132 ;  /* 0x0000008400847308 */ /* 0x000fe20000000800 */
[----:B----4-:R-:W-:Y:S01]  /*4550*/  F2FP.BF16.F32.PACK_AB R87, R130, R129 ;  /* 0x000000818257723e */ /* 0x010fe200000010ff */
[C---:B------:R-:W-:Y:S01]  /*4560*/  HMMA.16816.F32.BF16 R48, R96.reuse, R114, R48 ;  /* 0x000000726030723c */ /* 0x040fe20000041830 */
[----:B------:R-:W-:Y:S05]  /*4570*/  LDSM.16.MT88.4 R112, [R153+0x8800] ;  /* 0x008800009970783b */ /* 0x000fea0000004200 */
[C---:B------:R-:W-:Y:S02]  /*4580*/  HMMA.16816.F32.BF16 R52, R96.reuse, R116, R52 ;  /* 0x000000746034723c */ /* 0x040fe40000041834 */
[----:B------:R-:W-:Y:S04]  /*4590*/  MUFU.EX2 R133, R133 ;  /* 0x0000008500857308 */ /* 0x000fe80000000800 */
[C---:B------:R-:W-:Y:S06]  /*45a0*/  HMMA.16816.F32.BF16 R56, R96.reuse, R118, R56 ;  /* 0x000000766038723c */ /* 0x040fec0000041838 */
[----:B------:R-:W-:Y:S01]  /*45b0*/  MUFU.EX2 R134, R134 ;  /* 0x0000008600867308 */ /* 0x000fe20000000800 */
[--C-:B------:R-:W-:Y:S01]  /*45c0*/  FFMA.FTZ R117, R12, UR4, -R126.reuse ;  /* 0x000000040c757c23 */ /* 0x100fe2000801087e */
[C---:B---3--:R-:W-:Y:S03]  /*45d0*/  HMMA.16816.F32.BF16 R60, R96.reuse, R92, R60 ;  /* 0x0000005c603c723c */ /* 0x048fe6000004183c */
[----:B------:R-:W-:Y:S03]  /*45e0*/  FFMA.FTZ R116, R13, UR4, -R126 ;  /* 0x000000040d747c23 */ /* 0x000fe6000801087e */
[C---:B------:R-:W-:Y:S01]  /*45f0*/  HMMA.16816.F32.BF16 R64, R96.reuse, R94, R64 ;  /* 0x0000005e6040723c */ /* 0x040fe20000041840 */
[----:B------:R-:W-:Y:S01]  /*4600*/  LDSM.16.MT88.4 R92, [R155+0x8800] ;  /* 0x008800009b5c783b */ /* 0x000fe20000004200 */
[----:B------:R-:W-:Y:S03]  /*4610*/  MUFU.EX2 R117, R117 ;  /* 0x0000007500757308 */ /* 0x000fe60000000800 */
[--C-:B------:R-:W-:Y:S01]  /*4620*/  FFMA.FTZ R118, R14, UR4, -R124.reuse ;  /* 0x000000040e767c23 */ /* 0x100fe2000801087c */
[C---:B-1----:R-:W-:Y:S06]  /*4630*/  HMMA.16816.F32.BF16 R68, R96.reuse, R104, R68 ;  /* 0x000000686044723c */ /* 0x042fec0000041844 */
[----:B------:R-:W1:Y:S01]  /*4640*/  MUFU.EX2 R116, R116 ;  /* 0x0000007400747308 */ /* 0x000e620000000800 */
[----:B------:R-:W-:Y:S01]  /*4650*/  FFMA.FTZ R119, R15, UR4, -R124 ;  /* 0x000000040f777c23 */ /* 0x000fe2000801087c */
[C---:B------:R-:W-:Y:S03]  /*4660*/  FMUL.FTZ R12, R2.reuse, R88 ;  /* 0x00000058020c7220 */ /* 0x040fe60000410000 */
[----:B------:R-:W-:Y:S01]  /*4670*/  FMUL.FTZ R13, R2, R89 ;  /* 0x00000059020d7220 */ /* 0x000fe20000410000 */
[C---:B------:R-:W-:Y:S01]  /*4680*/  FMUL.FTZ R14, R0.reuse, R90 ;  /* 0x0000005a000e7220 */ /* 0x040fe20000410000 */
[----:B------:R-:W-:Y:S03]  /*4690*/  FMUL.FTZ R15, R0, R91 ;  /* 0x0000005b000f7220 */ /* 0x000fe60000410000 */
[----:B------:R-:W-:Y:S01]  /*46a0*/  MUFU.EX2 R118, R118 ;  /* 0x0000007600767308 */ /* 0x000fe20000000800 */
[----:B------:R-:W3:Y:S01]  /*46b0*/  LDSM.16.MT88.4 R88, [R152+0xa000] ;  /* 0x00a000009858783b */ /* 0x000ee20000004200 */
[----:B------:R-:W-:Y:S01]  /*46c0*/  FADD.FTZ R0, R101, R121 ;  /* 0x0000007965007221 */ /* 0x000fe20000010000 */
[----:B------:R-:W-:Y:S01]  /*46d0*/  MOV R101, R100 ;  /* 0x0000006400657202 */ /* 0x000fe20000000f00 */
[C---:B------:R-:W-:Y:S06]  /*46e0*/  HMMA.16816.F32.BF16 R12, R96.reuse, R106, R12 ;  /* 0x0000006a600c723c */ /* 0x040fec000004180c */
[----:B------:R-:W4:Y:S01]  /*46f0*/  MUFU.EX2 R119, R119 ;  /* 0x0000007700777308 */ /* 0x000f220000000800 */
[----:B------:R-:W5:Y:S01]  /*4700*/  LDSM.16.MT88.4 R104, [R154+0x8800] ;  /* 0x008800009a68783b */ /* 0x000f620000004200 */
[----:B-1----:R-:W-:Y:S03]  /*4710*/  F2FP.BF16.F32.PACK_AB R84, R116, R117 ;  /* 0x000000757454723e */ /* 0x002fe600000010ff */
[----:B------:R-:W-:Y:S01]  /*4720*/  FADD.FTZ R103, R103, R0 ;  /* 0x0000000067677221 */ /* 0x000fe20000010000 */
[C---:B--2---:R-:W-:Y:S03]  /*4730*/  HMMA.16816.F32.BF16 R72, R96.reuse, R108, R72 ;  /* 0x0000006c6048723c */ /* 0x044fe60000041848 */
[----:B------:R-:W-:Y:S03]  /*4740*/  FADD.FTZ R120, R120, R103 ;  /* 0x0000006778787221 */ /* 0x000fe60000010000 */
[C---:B------:R-:W-:Y:S01]  /*4750*/  HMMA.16816.F32.BF16 R76, R96.reuse, R110, R76 ;  /* 0x0000006e604c723c */ /* 0x040fe2000004184c */
[----:B------:R-:W1:Y:S04]  /*4760*/  LDSM.16.MT88.4 R108, [R152+0x8800] ;  /* 0x00880000986c783b */ /* 0x000e680000004200 */
[----:B------:R-:W-:Y:S01]  /*4770*/  FADD.FTZ R117, R117, R120 ;  /* 0x0000007875757221 */ /* 0x000fe20000010000 */
[C---:B----4-:R-:W-:Y:S01]  /*4780*/  F2FP.BF16.F32.PACK_AB R85, R119.reuse, R118 ;  /* 0x000000767755723e */ /* 0x050fe200000010ff */
[----:B------:R-:W-:Y:S04]  /*4790*/  FADD.FTZ R118, R118, R125 ;  /* 0x0000007d76767221 */ /* 0x000fe80000010000 */
[----:B------:R-:W-:Y:S01]  /*47a0*/  FADD.FTZ R116, R116, R117 ;  /* 0x0000007574747221 */ /* 0x000fe20000010000 */
[----:B------:R-:W-:Y:S03]  /*47b0*/  FADD.FTZ R118, R119, R118 ;  /* 0x0000007677767221 */ /* 0x000fe60000010000 */
[----:B------:R-:W-:Y:S04]  /*47c0*/  FADD.FTZ R127, R127, R116 ;  /* 0x000000747f7f7221 */ /* 0x000fe80000010000 */
[----:B------:R-:W-:Y:S01]  /*47d0*/  FADD.FTZ R127, R128, R127 ;  /* 0x0000007f807f7221 */ /* 0x000fe20000010000 */
[C---:B---3--:R-:W-:Y:S06]  /*47e0*/  HMMA.16816.F32.BF16 R16, R96.reuse, R88, R16 ;  /* 0x000000586010723c */ /* 0x048fec0000041810 */
[----:B------:R-:W-:Y:S01]  /*47f0*/  HMMA.16816.F32.BF16 R80, R96, R90, R80 ;  /* 0x0000005a6050723c */ /* 0x000fe20000041850 */
[----:B------:R-:W2:Y:S05]  /*4800*/  LDSM.16.MT88.4 R88, [R155+0xa800] ;  /* 0x00a800009b58783b */ /* 0x000eaa0000004200 */
[C---:B------:R-:W-:Y:S03]  /*4810*/  HMMA.16816.F32.BF16 R4, R84.reuse, R92, R4 ;  /* 0x0000005c5404723c */ /* 0x040fe60000041804 */
[----:B------:R-:W-:Y:S03]  /*4820*/  LDSM.16.MT88.4 R96, [R153+0xa800] ;  /* 0x00a800009960783b */ /* 0x000fe60000004200 */
[C---:B------:R-:W-:Y:S05]  /*4830*/  HMMA.16816.F32.BF16 R8, R84.reuse, R94, R8 ;  /* 0x0000005e5408723c */ /* 0x040fea0000041808 */
[----:B------:R-:W3:Y:S01]  /*4840*/  LDSM.16.MT88.4 R92, [R154+0xa800] ;  /* 0x00a800009a5c783b */ /* 0x000ee20000004200 */
[C---:B-----5:R-:W-:Y:S06]  /*4850*/  HMMA.16816.F32.BF16 R36, R84.reuse, R104, R36 ;  /* 0x000000685424723c */ /* 0x060fec0000041824 */
[C---:B------:R-:W-:Y:S01]  /*4860*/  HMMA.16816.F32.BF16 R40, R84.reuse, R106, R40 ;  /* 0x0000006a5428723c */ /* 0x040fe20000041828 */
[----:B------:R-:W4:Y:S05]  /*4870*/  LDSM.16.MT88.4 R104, [R152+0xa800] ;  /* 0x00a800009868783b */ /* 0x000f2a0000004200 */
[C---:B------:R-:W-:Y:S06]  /*4880*/  HMMA.16816.F32.BF16 R44, R84.reuse, R112, R44 ;  /* 0x00000070542c723c */ /* 0x040fec000004182c */
[C---:B------:R-:W-:Y:S05]  /*4890*/  HMMA.16816.F32.BF16 R48, R84.reuse, R114, R48 ;  /* 0x000000725430723c */ /* 0x040fea0000041830 */
[--C-:B------:R-:W-:Y:S01]  /*48a0*/  FFMA.FTZ R112, R20, UR4, -R126.reuse ;  /* 0x0000000414707c23 */ /* 0x100fe2000801087e */
[C---:B-1----:R-:W-:Y:S05]  /*48b0*/  HMMA.16816.F32.BF16 R52, R84.reuse, R108, R52 ;  /* 0x0000006c5434723c */ /* 0x042fea0000041834 */
[----:B------:R-:W-:Y:S01]  /*48c0*/  FFMA.FTZ R113, R21, UR4, -R126 ;  /* 0x0000000415717c23 */ /* 0x000fe2000801087e */
[C---:B------:R-:W-:Y:S01]  /*48d0*/  HMMA.16816.F32.BF16 R56, R84.reuse, R110, R56 ;  /* 0x0000006e5438723c */ /* 0x040fe20000041838 */
[----:B------:R-:W-:Y:S01]  /*48e0*/  LDSM.16.MT88.4 R108, [R154+0x9000] ;  /* 0x009000009a6c783b */ /* 0x000fe20000004200 */
[----:B------:R-:W-:Y:S03]  /*48f0*/  MUFU.EX2 R112, R112 ;  /* 0x0000007000707308 */ /* 0x000fe60000000800 */
[--C-:B------:R-:W-:Y:S01]  /*4900*/  FFMA.FTZ R114, R22, UR4, -R124.reuse ;  /* 0x0000000416727c23 */ /* 0x100fe2000801087c */
[C---:B--2---:R-:W-:Y:S06]  /*4910*/  HMMA.16816.F32.BF16 R60, R84.reuse, R88, R60 ;  /* 0x00000058543c723c */ /* 0x044fec000004183c */
[----:B------:R-:W1:Y:S01]  /*4920*/  MUFU.EX2 R113, R113 ;  /* 0x0000007100717308 */ /* 0x000e620000000800 */
[----:B------:R-:W-:Y:S01]  /*4930*/  FFMA.FTZ R115, R23, UR4, -R124 ;  /* 0x0000000417737c23 */ /* 0x000fe2000801087c */
[C---:B------:R-:W-:Y:S01]  /*4940*/  HMMA.16816.F32.BF16 R64, R84.reuse, R90, R64 ;  /* 0x0000005a5440723c */ /* 0x040fe20000041840 */
[----:B------:R-:W2:Y:S02]  /*4950*/  LDSM.16.MT88.4 R88, [R155+0x9000] ;  /* 0x009000009b58783b */ /* 0x000ea40000004200 */
[----:B------:R-:W-:Y:S03]  /*4960*/  F2FP.BF16.F32.PACK_AB R22, R132, R131 ;  /* 0x000000838416723e */ /* 0x000fe600000010ff */
[C---:B---3--:R-:W-:Y:S02]  /*4970*/  HMMA.16816.F32.BF16 R68, R84.reuse, R92, R68 ;  /* 0x0000005c5444723c */ /* 0x048fe40000041844 */
[----:B------:R-:W-:Y:S03]  /*4980*/  MUFU.EX2 R114, R114 ;  /* 0x0000007200727308 */ /* 0x000fe60000000800 */
[----:B------:R-:W-:Y:S01]  /*4990*/  F2FP.BF16.F32.PACK_AB R23, R134, R133 ;  /* 0x000000858617723e */ /* 0x000fe200000010ff */
[C---:B------:R-:W-:Y:S01]  /*49a0*/  HMMA.16816.F32.BF16 R12, R84.reuse, R94, R12 ;  /* 0x0000005e540c723c */ /* 0x040fe2000004180c */
[----:B------:R-:W3:Y:S05]  /*49b0*/  LDSM.16.MT88.4 R92, [R152+0x9000] ;  /* 0x00900000985c783b */ /* 0x000eea0000004200 */
[----:B------:R-:W5:Y:S01]  /*49c0*/  MUFU.EX2 R115, R115 ;  /* 0x0000007300737308 */ /* 0x000f620000000800 */
[C---:B-1----:R-:W-:Y:S01]  /*49d0*/  F2FP.BF16.F32.PACK_AB R20, R113.reuse, R112 ;  /* 0x000000707114723e */ /* 0x042fe200000010ff */
[C---:B------:R-:W-:Y:S03]  /*49e0*/  HMMA.16816.F32.BF16 R72, R84.reuse, R96, R72 ;  /* 0x000000605448723c */ /* 0x040fe60000041848 */
[----:B------:R-:W-:Y:S03]  /*49f0*/  FADD.FTZ R0, R112, R127 ;  /* 0x0000007f70007221 */ /* 0x000fe60000010000 */
[C---:B------:R-:W-:Y:S01]  /*4a00*/  HMMA.16816.F32.BF16 R76, R84.reuse, R98, R76 ;  /* 0x00000062544c723c */ /* 0x040fe2000004184c */
[----:B------:R-:W-:Y:S04]  /*4a10*/  LDSM.16.MT88.4 R96, [R153+0xb000] ;  /* 0x00b000009960783b */ /* 0x000fe80000004200 */
[----:B------:R-:W-:Y:S01]  /*4a20*/  FADD.FTZ R0, R113, R0 ;  /* 0x0000000071007221 */ /* 0x000fe20000010000 */
[C---:B----4-:R-:W-:Y:S05]  /*4a30*/  HMMA.16816.F32.BF16 R16, R84.reuse, R104, R16 ;  /* 0x000000685410723c */ /* 0x050fea0000041810 */
[----:B-----5:R-:W-:Y:S01]  /*4a40*/  F2FP.BF16.F32.PACK_AB R21, R115, R114 ;  /* 0x000000727315723e */ /* 0x020fe200000010ff */
[----:B------:R-:W-:Y:S01]  /*4a50*/  HMMA.16816.F32.BF16 R80, R84, R106, R80 ;  /* 0x0000006a5450723c */ /* 0x000fe20000041850 */
[----:B------:R-:W1:Y:S04]  /*4a60*/  LDSM.16.MT88.4 R84, [R155+0xb000] ;  /* 0x00b000009b54783b */ /* 0x000e680000004200 */
[--C-:B------:R-:W-:Y:S01]  /*4a70*/  FFMA.FTZ R104, R28, UR4, -R126.reuse ;  /* 0x000000041c687c23 */ /* 0x100fe2000801087e */
[C---:B--2---:R-:W-:Y:S05]  /*4a80*/  HMMA.16816.F32.BF16 R4, R20.reuse, R88, R4 ;  /* 0x000000581404723c */ /* 0x044fea0000041804 */
[----:B------:R-:W-:Y:S01]  /*4a90*/  FFMA.FTZ R105, R29, UR4, -R126 ;  /* 0x000000041d697c23 */ /* 0x000fe2000801087e */
[C---:B------:R-:W-:Y:S01]  /*4aa0*/  HMMA.16816.F32.BF16 R8, R20.reuse, R90, R8 ;  /* 0x0000005a1408723c */ /* 0x040fe20000041808 */
[----:B------:R-:W2:Y:S01]  /*4ab0*/  LDSM.16.MT88.4 R88, [R154+0xb000] ;  /* 0x00b000009a58783b */ /* 0x000ea20000004200 */
[----:B------:R-:W-:Y:S03]  /*4ac0*/  MUFU.EX2 R104, R104 ;  /* 0x0000006800687308 */ /* 0x000fe60000000800 */
[--C-:B------:R-:W-:Y:S01]  /*4ad0*/  FFMA.FTZ R106, R30, UR4, -R124.reuse ;  /* 0x000000041e6a7c23 */ /* 0x100fe2000801087c */
[C---:B------:R-:W-:Y:S06]  /*4ae0*/  HMMA.16816.F32.BF16 R36, R20.reuse, R108, R36 ;  /* 0x0000006c1424723c */ /* 0x040fec0000041824 */
[----:B------:R-:W4:Y:S01]  /*4af0*/  MUFU.EX2 R105, R105 ;  /* 0x0000006900697308 */ /* 0x000f220000000800 */
[----:B------:R-:W-:Y:S01]  /*4b00*/  FFMA.FTZ R107, R31, UR4, -R124 ;  /* 0x000000041f6b7c23 */ /* 0x000fe2000801087c */
[C---:B------:R-:W-:Y:S01]  /*4b10*/  HMMA.16816.F32.BF16 R40, R20.reuse, R110, R40 ;  /* 0x0000006e1428723c */ /* 0x040fe20000041828 */
[----:B------:R-:W-:Y:S02]  /*4b20*/  LDSM.16.MT88.4 R28, [R154+0x9800] ;  /* 0x009800009a1c783b */ /* 0x000fe40000004200 */
[----:B------:R-:W-:Y:S03]  /*4b30*/  FFMA.FTZ R108, R32, UR4, -R126 ;  /* 0x00000004206c7c23 */ /* 0x000fe6000801087e */
[C---:B------:R-:W-:Y:S02]  /*4b40*/  HMMA.16816.F32.BF16 R44, R20.reuse, R24, R44 ;  /* 0x00000018142c723c */ /* 0x040fe4000004182c */
[----:B------:R-:W-:Y:S03]  /*4b50*/  MUFU.EX2 R106, R106 ;  /* 0x0000006a006a7308 */ /* 0x000fe60000000800 */
[----:B------:R-:W-:Y:S01]  /*4b60*/  FFMA.FTZ R110, R34, UR4, -R124 ;  /* 0x00000004226e7c23 */ /* 0x000fe2000801087c */
[C---:B------:R-:W-:Y:S01]  /*4b70*/  HMMA.16816.F32.BF16 R48, R20.reuse, R26, R48 ;  /* 0x0000001a1430723c */ /* 0x040fe20000041830 */
[----:B------:R-:W5:Y:S05]  /*4b80*/  LDSM.16.MT88.4 R24, [R152+0xb000] ;  /* 0x00b000009818783b */ /* 0x000f6a0000004200 */
[----:B------:R-:W4:Y:S01]  /*4b90*/  MUFU.EX2 R107, R107 ;  /* 0x0000006b006b7308 */ /* 0x000f220000000800 */
[----:B------:R-:W-:Y:S01]  /*4ba0*/  FFMA.FTZ R126, R33, UR4, -R126 ;  /* 0x00000004217e7c23 */ /* 0x000fe2000801087e */
[C---:B---3--:R-:W-:Y:S03]  /*4bb0*/  HMMA.16816.F32.BF16 R52, R20.reuse, R92, R52 ;  /* 0x0000005c1434723c */ /* 0x048fe60000041834 */
[----:B------:R-:W-:Y:S03]  /*4bc0*/  FFMA.FTZ R124, R35, UR4, -R124 ;  /* 0x00000004237c7c23 */ /* 0x000fe6000801087c */
[C---:B------:R-:W-:Y:S01]  /*4bd0*/  HMMA.16816.F32.BF16 R56, R20.reuse, R94, R56 ;  /* 0x0000005e1438723c */ /* 0x040fe20000041838 */
[----:B------:R-:W3:Y:S01]  /*4be0*/  LDSM.16.MT88.4 R92, [R155+0x9800] ;  /* 0x009800009b5c783b */ /* 0x000ee20000004200 */
[----:B------:R-:W-:Y:S03]  /*4bf0*/  MUFU.EX2 R108, R108 ;  /* 0x0000006c006c7308 */ /* 0x000fe60000000800 */
[----:B------:R-:W-:Y:S01]  /*4c00*/  FADD.FTZ R131, R131, R0 ;  /* 0x0000000083837221 */ /* 0x000fe20000010000 */
[C---:B-1----:R-:W-:Y:S03]  /*4c10*/  HMMA.16816.F32.BF16 R60, R20.reuse, R84, R60 ;  /* 0x00000054143c723c */ /* 0x042fe6000004183c */
[----:B------:R-:W-:Y:S03]  /*4c20*/  LDSM.16.MT88.4 R32, [R152+0x9800] ;  /* 0x009800009820783b */ /* 0x000fe60000004200 */
[----:B------:R-:W1:Y:S01]  /*4c30*/  MUFU.EX2 R109, R126 ;  /* 0x0000007e006d7308 */ /* 0x000e620000000800 */
[----:B------:R-:W-:Y:S01]  /*4c40*/  MOV R0, R3 ;  /* 0x0000000300007202 */ /* 0x000fe20000000f00 */
[C---:B------:R-:W-:Y:S03]  /*4c50*/  HMMA.16816.F32.BF16 R64, R20.reuse, R86, R64 ;  /* 0x000000561440723c */ /* 0x040fe60000041840 */
[----:B------:R-:W3:Y:S03]  /*4c60*/  LDSM.16.MT88.4 R84, [R153+0x9800] ;  /* 0x009800009954783b */ /* 0x000ee60000004200 */
[C---:B--2---:R-:W-:Y:S02]  /*4c70*/  HMMA.16816.F32.BF16 R68, R20.reuse, R88, R68 ;  /* 0x000000581444723c */ /* 0x044fe40000041844 */
[----:B------:R-:W-:Y:S03]  /*4c80*/  MUFU.EX2 R110, R110 ;  /* 0x0000006e006e7308 */ /* 0x000fe60000000800 */
[----:B------:R-:W-:Y:S01]  /*4c90*/  FADD.FTZ R131, R132, R131 ;  /* 0x0000008384837221 */ /* 0x000fe20000010000 */
[C---:B------:R-:W-:Y:S01]  /*4ca0*/  HMMA.16816.F32.BF16 R12, R20.reuse, R90, R12 ;  /* 0x0000005a140c723c */ /* 0x040fe2000004180c */
[----:B------:R-:W2:Y:S05]  /*4cb0*/  LDSM.16.MT88.4 R88, [R155+0xb800] ;  /* 0x00b800009b58783b */ /* 0x000eaa0000004200 */
[----:B------:R-:W1:Y:S01]  /*4cc0*/  MUFU.EX2 R111, R124 ;  /* 0x0000007c006f7308 */ /* 0x000e620000000800 */
[C---:B------:R-:W-:Y:S06]  /*4cd0*/  HMMA.16816.F32.BF16 R72, R20.reuse, R96, R72 ;  /* 0x000000601448723c */ /* 0x040fec0000041848 */
[C---:B------:R-:W-:Y:S06]  /*4ce0*/  HMMA.16816.F32.BF16 R76, R20.reuse, R98, R76 ;  /* 0x00000062144c723c */ /* 0x040fec000004184c */
[C---:B-----5:R-:W-:Y:S06]  /*4cf0*/  HMMA.16816.F32.BF16 R16, R20.reuse, R24, R16 ;  /* 0x000000181410723c */ /* 0x060fec0000041810 */
[----:B------:R-:W-:Y:S01]  /*4d00*/  HMMA.16816.F32.BF16 R80, R20, R26, R80 ;  /* 0x0000001a1450723c */ /* 0x000fe20000041850 */
[----:B------:R-:W5:Y:S06]  /*4d10*/  LDSM.16.MT88.4 R24, [R154+0xb800] ;  /* 0x00b800009a18783b */ /* 0x000f6c0000004200 */
[----:B----4-:R-:W-:Y:S01]  /*4d20*/  F2FP.BF16.F32.PACK_AB R20, R105, R104 ;  /* 0x000000686914723e */ /* 0x010fe200000010ff */
[----:B------:R-:W-:Y:S03]  /*4d30*/  FADD.FTZ R104, R104, R131 ;  /* 0x0000008368687221 */ /* 0x000fe60000010000 */
[----:B------:R-:W-:Y:S01]  /*4d40*/  F2FP.BF16.F32.PACK_AB R21, R107, R106 ;  /* 0x0000006a6b15723e */ /* 0x000fe200000010ff */
[----:B------:R-:W-:Y:S01]  /*4d50*/  FADD.FTZ R105, R105, R104 ;  /* 0x0000006869697221 */ /* 0x000fe20000010000 */
[----:B-1----:R-:W-:Y:S02]  /*4d60*/  F2FP.BF16.F32.PACK_AB R22, R109, R108 ;  /* 0x0000006c6d16723e */ /* 0x002fe400000010ff */
[----:B------:R-:W-:Y:S01]  /*4d70*/  F2FP.BF16.F32.PACK_AB R23, R111, R110 ;  /* 0x0000006e6f17723e */ /* 0x000fe200000010ff */
[----:B------:R-:W-:Y:S04]  /*4d80*/  FADD.FTZ R108, R108, R105 ;  /* 0x000000696c6c7221 */ /* 0x000fe80000010000 */
[----:B------:R-:W-:Y:S02]  /*4d90*/  FADD.FTZ R179, R109, R108 ;  /* 0x0000006c6db37221 */ /* 0x000fe40000010000 */
[C---:B---3--:R-:W-:Y:S01]  /*4da0*/  HMMA.16816.F32.BF16 R96, R20.reuse, R92, R4 ;  /* 0x0000005c1460723c */ /* 0x048fe20000041804 */
[----:B------:R-:W1:Y:S05]  /*4db0*/  LDSM.16.MT88.4 R4, [R153+0xb800] ;  /* 0x00b800009904783b */ /* 0x000e6a0000004200 */
[C---:B------:R-:W-:Y:S03]  /*4dc0*/  HMMA.16816.F32.BF16 R92, R20.reuse, R94, R8 ;  /* 0x0000005e145c723c */ /* 0x040fe60000041808 */
[----:B------:R-:W3:Y:S03]  /*4dd0*/  LDSM.16.MT88.4 R8, [R152+0xb800] ;  /* 0x00b800009808783b */ /* 0x000ee60000004200 */
[C---:B------:R-:W-:Y:S06]  /*4de0*/  HMMA.16816.F32.BF16 R36, R20.reuse, R28, R36 ;  /* 0x0000001c1424723c */ /* 0x040fec0000041824 */
[C---:B------:R-:W-:Y:S06]  /*4df0*/  HMMA.16816.F32.BF16 R40, R20.reuse, R30, R40 ;  /* 0x0000001e1428723c */ /* 0x040fec0000041828 */
[C---:B------:R-:W-:Y:S06]  /*4e00*/  HMMA.16816.F32.BF16 R44, R20.reuse, R84, R44 ;  /* 0x00000054142c723c */ /* 0x040fec000004182c */
[C---:B------:R-:W-:Y:S06]  /*4e10*/  HMMA.16816.F32.BF16 R48, R20.reuse, R86, R48 ;  /* 0x000000561430723c */ /* 0x040fec0000041830 */
[C---:B------:R-:W-:Y:S06]  /*4e20*/  HMMA.16816.F32.BF16 R52, R20.reuse, R32, R52 ;  /* 0x000000201434723c */ /* 0x040fec0000041834 */
[C---:B------:R-:W-:Y:S06]  /*4e30*/  HMMA.16816.F32.BF16 R56, R20.reuse, R34, R56 ;  /* 0x000000221438723c */ /* 0x040fec0000041838 */
[C---:B--2---:R-:W-:Y:S06]  /*4e40*/  HMMA.16816.F32.BF16 R60, R20.reuse, R88, R60 ;  /* 0x00000058143c723c */ /* 0x044fec000004183c */
[C---:B------:R-:W-:Y:S06]  /*4e50*/  HMMA.16816.F32.BF16 R64, R20.reuse, R90, R64 ;  /* 0x0000005a1440723c */ /* 0x040fec0000041840 */
[C---:B-----5:R-:W-:Y:S06]  /*4e60*/  HMMA.16816.F32.BF16 R68, R20.reuse, R24, R68 ;  /* 0x000000181444723c */ /* 0x060fec0000041844 */
[C---:B------:R-:W-:Y:S06]  /*4e70*/  HMMA.16816.F32.BF16 R88, R20.reuse, R26, R12 ;  /* 0x0000001a1458723c */ /* 0x040fec000004180c */
[C---:B-1----:R-:W-:Y:S05]  /*4e80*/  HMMA.16816.F32.BF16 R72, R20.reuse, R4, R72 ;  /* 0x000000041448723c */ /* 0x042fea0000041848 */
[----:B------:R-:W-:Y:S01]  /*4e90*/  FADD.FTZ R13, R129, R118 ;  /* 0x00000076810d7221 */ /* 0x000fe20000010000 */
[C---:B------:R-:W-:Y:S05]  /*4ea0*/  HMMA.16816.F32.BF16 R76, R20.reuse, R6, R76 ;  /* 0x00000006144c723c */ /* 0x040fea000004184c */
[----:B------:R-:W-:Y:S01]  /*4eb0*/  FADD.FTZ R13, R130, R13 ;  /* 0x0000000d820d7221 */ /* 0x000fe20000010000 */
[C---:B---3--:R-:W-:Y:S05]  /*4ec0*/  HMMA.16816.F32.BF16 R84, R20.reuse, R8, R16 ;  /* 0x000000081454723c */ /* 0x048fea0000041810 */
[----:B------:R-:W-:Y:S01]  /*4ed0*/  FADD.FTZ R114, R114, R13 ;  /* 0x0000000d72727221 */ /* 0x000fe20000010000 */
[----:B------:R-:W-:Y:S05]  /*4ee0*/  HMMA.16816.F32.BF16 R80, R20, R10, R80 ;  /* 0x0000000a1450723c */ /* 0x000fea0000041850 */
[----:B------:R-:W-:Y:S06]  /*4ef0*/  FADD.FTZ R114, R115, R114 ;  /* 0x0000007273727221 */ /* 0x000fec0000010000 */
[----:B------:R-:W-:Y:S04]  /*4f00*/  FADD.FTZ R133, R133, R114 ;  /* 0x0000007285857221 */ /* 0x000fe80000010000 */
[----:B------:R-:W-:Y:S04]  /*4f10*/  FADD.FTZ R133, R134, R133 ;  /* 0x0000008586857221 */ /* 0x000fe80000010000 */
[----:B------:R-:W-:Y:S04]  /*4f20*/  FADD.FTZ R106, R106, R133 ;  /* 0x000000856a6a7221 */ /* 0x000fe80000010000 */
[----:B------:R-:W-:Y:S04]  /*4f30*/  FADD.FTZ R107, R107, R106 ;  /* 0x0000006a6b6b7221 */ /* 0x000fe80000010000 */
[----:B------:R-:W-:Y:S04]  /*4f40*/  FADD.FTZ R110, R110, R107 ;  /* 0x0000006b6e6e7221 */ /* 0x000fe80000010000 */
[----:B------:R-:W-:Y:S01]  /*4f50*/  FADD.FTZ R177, R111, R110 ;  /* 0x0000006e6fb17221 */ /* 0x000fe20000010000 */
[----:B------:R-:W-:Y:S06]  /*4f60*/  @P0 BRA `(.L_x_585) ;  /* 0xffffffe000bc0947 */ /* 0x000fec000383ffff */
.L_x_584:
[----:B------:R-:W1:Y:S01]  /*4f70*/  SHFL.BFLY PT, R0, R179, 0x2, 0x1f ;  /* 0x0c401f00b3007f89 */ /* 0x000e6200000e0000 */
[----:B------:R-:W2:Y:S01]  /*4f80*/  S2UR UR4, SR_CgaCtaId ;  /* 0x00000000000479c3 */ /* 0x000ea20000008800 */
[----:B------:R-:W-:Y:S01]  /*4f90*/  MOV R9, 0x3f800000 ;  /* 0x3f80000000097802 */ /* 0x000fe20000000f00 */
[----:B------:R-:W-:Y:S01]  /*4fa0*/  UMOV UR5, 0x400 ;  /* 0x0000040000057882 */ /* 0x000fe20000000000 */
[----:B------:R-:W3:Y:S01]  /*4fb0*/  SHFL.BFLY PT, R2, R177, 0x2, 0x1f ;  /* 0x0c401f00b1027f89 */ /* 0x000ee200000e0000 */
[----:B------:R-:W-:Y:S01]  /*4fc0*/  UMOV UR14, URZ ;  /* 0x0000003f000e7c82 */ /* 0x000fe20008000000 */
[----:B------:R-:W-:Y:S01]  /*4fd0*/  UMOV UR15, URZ ;  /* 0x0000003f000f7c82 */ /* 0x000fe20008000000 */
[----:B------:R-:W-:Y:S01]  /*4fe0*/  BSSY B0, `(.L_x_588) ;  /* 0x00000f1000007945 */ /* 0x000fe20003800000 */
[----:B------:R-:W-:Y:S01]  /*4ff0*/  MOV R12, 0x7f800000 ;  /* 0x7f800000000c7802 */ /* 0x000fe20000000f00 */
[----:B------:R-:W4:Y:S01]  /*5000*/  S2UR UR12, SR_CTAID.Y ;  /* 0x00000000000c79c3 */ /* 0x000f220000002600 */
[----:B------:R-:W-:-:S07]  /*5010*/  LEA R178, R178, R165, 0x4 ;  /* 0x000000a5b2b27211 */ /* 0x000fce00078e20ff */
[----:B------:R-:W5:Y:S01]  /*5020*/  S2UR UR10, SR_CTAID.X ;  /* 0x00000000000a79c3 */ /* 0x000f620000002500 */
[----:B-1----:R-:W-:Y:S01]  /*5030*/  FADD.FTZ R7, R0, R179 ;  /* 0x000000b300077221 */ /* 0x002fe20000010000 */
[----:B--2---:R-:W-:Y:S01]  /*5040*/  ULEA UR4, UR4, UR5, 0x18 ;  /* 0x0000000504047291 */ /* 0x004fe2000f8ec03f */
[----:B------:R-:W1:Y:S05]  /*5050*/  S2R R0, SR_TID.X ;  /* 0x0000000000007919 */ /* 0x000e6a0000002100 */
[----:B------:R-:W2:Y:S01]  /*5060*/  S2UR UR11, SR_CTAID.Z ;  /* 0x00000000000b79c3 */ /* 0x000ea20000002700 */
[----:B---3--:R-:W-:Y:S01]  /*5070*/  FADD.FTZ R11, R2, R177 ;  /* 0x000000b1020b7221 */ /* 0x008fe20000010000 */
[----:B------:R-:W-:Y:S01]  /*5080*/  ULDC.U8 UR5, c[0x0][0x3d8] ;  /* 0x0000f60000057ab9 */ /* 0x000fe20000000000 */
[----:B------:R-:W3:Y:S01]  /*5090*/  SHFL.BFLY PT, R6, R7, 0x1, 0x1f ;  /* 0x0c201f0007067f89 */ /* 0x000ee200000e0000 */
[----:B------:R-:W-:-:S03]  /*50a0*/  UISETP.NE.AND UP1, UPT, UR5, URZ, UPT ;  /* 0x0000003f0500728c */ /* 0x000fc6000bf25270 */
[----:B------:R-:W4:Y:S01]  /*50b0*/  SHFL.BFLY PT, R4, R11, 0x1, 0x1f ;  /* 0x0c201f000b047f89 */ /* 0x000f2200000e0000 */
[----:B---3--:R-:W-:Y:S01]  /*50c0*/  FADD.FTZ R6, R7, R6 ;  /* 0x0000000607067221 */ /* 0x008fe20000010000 */
[----:B-1----:R-:W-:Y:S01]  /*50d0*/  SHF.R.S32.HI R5, RZ, 0x1f, R0 ;  /* 0x0000001fff057819 */ /* 0x002fe20000011400 */
[----:B----4-:R-:W-:-:S03]  /*50e0*/  FADD.FTZ R4, R11, R4 ;  /* 0x000000040b047221 */ /* 0x010fc60000010000 */
[----:B------:R-:W-:Y:S02]  /*50f0*/  FSETP.NE.FTZ.AND P4, PT, R6, RZ, PT ;  /* 0x000000ff0600720b */ /* 0x000fe40003f95000 */
[CC--:B------:R-:W-:Y:S02]  /*5100*/  LEA.HI R2, R5.reuse, R0.reuse, RZ, 0x5 ;  /* 0x0000000005027211 */ /* 0x0c0fe400078f28ff */
[-C--:B------:R-:W-:Y:S02]  /*5110*/  LEA.HI R8, R5, R0.reuse, RZ, 0x2 ;  /* 0x0000000005087211 */ /* 0x080fe400078f10ff */
[----:B------:R-:W-:Y:S02]  /*5120*/  LOP3.LUT R5, R2, 0xffffffe0, RZ, 0xc0, !PT ;  /* 0xffffffe002057812 */ /* 0x000fe400078ec0ff */
[----:B------:R-:W-:Y:S02]  /*5130*/  LOP3.LUT R7, R8, 0x3ffffffc, RZ, 0xc0, !PT ;  /* 0x3ffffffc08077812 */ /* 0x000fe400078ec0ff */
[----:B------:R-:W-:-:S02]  /*5140*/  IADD3 R5, -R5, R0, RZ ;  /* 0x0000000005057210 */ /* 0x000fc40007ffe1ff */
[----:B------:R-:W-:Y:S01]  /*5150*/  FSETP.NE.FTZ.AND P3, PT, R4, RZ, PT ;  /* 0x000000ff0400720b */ /* 0x000fe20003f75000 */
[----:B------:R-:W1:Y:S01]  /*5160*/  @P4 MUFU.RCP R9, R6 ;  /* 0x0000000600094308 */ /* 0x000e620000001000 */
[----:B------:R-:W-:Y:S02]  /*5170*/  LOP3.LUT P5, RZ, R5, 0x3, RZ, 0xc0, !PT ;  /* 0x0000000305ff7812 */ /* 0x000fe400078ac0ff */
[--C-:B------:R-:W-:Y:S02]  /*5180*/  SHF.R.S32.HI R5, RZ, 0x2, R8.reuse ;  /* 0x00000002ff057819 */ /* 0x100fe40000011408 */
[----:B------:R-:W-:Y:S02]  /*5190*/  SHF.R.S32.HI R8, RZ, 0x1f, R8 ;  /* 0x0000001fff087819 */ /* 0x000fe40000011408 */
[----:B------:R-:W-:Y:S02]  /*51a0*/  IADD3 R7, -R7, R0, RZ ;  /* 0x0000000007077210 */ /* 0x000fe40007ffe1ff */
[----:B------:R-:W-:-:S02]  /*51b0*/  LEA.HI R8, R8, R5, RZ, 0x3 ;  /* 0x0000000508087211 */ /* 0x000fc400078f18ff */
[----:B------:R-:W-:Y:S02]  /*51c0*/  MOV R0, 0x3f800000 ;  /* 0x3f80000000007802 */ /* 0x000fe40000000f00 */
[----:B------:R-:W-:Y:S02]  /*51d0*/  LOP3.LUT R8, R8, 0xfffffff8, RZ, 0xc0, !PT ;  /* 0xfffffff808087812 */ /* 0x000fe400078ec0ff */
[----:B------:R-:W-:Y:S02]  /*51e0*/  SHF.R.S32.HI R2, RZ, 0x5, R2 ;  /* 0x00000005ff027819 */ /* 0x000fe40000011402 */
[----:B------:R-:W-:Y:S01]  /*51f0*/  IADD3 R8, R5, -R8, RZ ;  /* 0x8000000805087210 */ /* 0x000fe20007ffe0ff */
[----:B------:R-:W3:Y:S01]  /*5200*/  @P3 MUFU.RCP R0, R4 ;  /* 0x0000000400003308 */ /* 0x000ee20000001000 */
[----:B------:R-:W-:Y:S01]  /*5210*/  LEA R2, R2, R7, 0x9 ;  /* 0x0000000702027211 */ /* 0x000fe200078e48ff */
[C---:B-1----:R-:W-:Y:S01]  /*5220*/  FMUL.FTZ R96, R9.reuse, R96 ;  /* 0x0000006009607220 */ /* 0x042fe20000410000 */
[C---:B------:R-:W-:Y:S01]  /*5230*/  SHF.L.U32 R5, R8.reuse, 0x6, RZ ;  /* 0x0000000608057819 */ /* 0x040fe200000006ff */
[C---:B------:R-:W-:Y:S01]  /*5240*/  FMUL.FTZ R97, R9.reuse, R97 ;  /* 0x0000006109617220 */ /* 0x040fe20000410000 */
[C---:B------:R-:W-:Y:S01]  /*5250*/  LOP3.LUT R7, R8.reuse, 0x1, RZ, 0xc0, !PT ;  /* 0x0000000108077812 */ /* 0x040fe200078ec0ff */
[----:B------:R-:W-:Y:S01]  /*5260*/  FMUL.FTZ R92, R9, R92 ;  /* 0x0000005c095c7220 */ /* 0x000fe20000410000 */
[----:B------:R-:W-:Y:S01]  /*5270*/  LOP3.LUT R5, R5, 0x1c0, RZ, 0xc0, !PT ;  /* 0x000001c005057812 */ /* 0x000fe200078ec0ff */
[----:B------:R-:W-:Y:S01]  /*5280*/  FMUL.FTZ R93, R9, R93 ;  /* 0x0000005d095d7220 */ /* 0x000fe20000410000 */
[----:B------:R-:W-:Y:S01]  /*5290*/  ISETP.NE.U32.AND P0, PT, R7, 0x1, PT ;  /* 0x000000010700780c */ /* 0x000fe20003f05070 */
[----:B------:R-:W-:Y:S01]  /*52a0*/  FMUL.FTZ R36, R9, R36 ;  /* 0x0000002409247220 */ /* 0x000fe20000410000 */
[----:B------:R-:W-:Y:S01]  /*52b0*/  LEA.HI R5, R5, R5, RZ, 0x1d ;  /* 0x0000000505057211 */ /* 0x000fe200078fe8ff */
[C---:B------:R-:W-:Y:S01]  /*52c0*/  FMUL.FTZ R37, R9.reuse, R37 ;  /* 0x0000002509257220 */ /* 0x040fe20000410000 */
[----:B------:R-:W-:Y:S01]  /*52d0*/  R2P PR, R8, 0x6 ;  /* 0x0000000608007804 */ /* 0x000fe20000000000 */
[C---:B------:R-:W-:Y:S01]  /*52e0*/  FMUL.FTZ R40, R9.reuse, R40 ;  /* 0x0000002809287220 */ /* 0x040fe20000410000 */
[----:B------:R-:W-:Y:S01]  /*52f0*/  LEA R2, R2, R5, 0x1 ;  /* 0x0000000502027211 */ /* 0x000fe200078e08ff */
[----:B------:R-:W-:Y:S01]  /*5300*/  FMUL.FTZ R41, R9, R41 ;  /* 0x0000002909297220 */ /* 0x000fe20000410000 */
[C---:B---3--:R-:W-:Y:S01]  /*5310*/  FMUL.FTZ R99, R0.reuse, R99 ;  /* 0x0000006300637220 */ /* 0x048fe20000410000 */
[----:B------:R-:W-:Y:S01]  /*5320*/  FMUL.FTZ R98, R0, R98 ;  /* 0x0000006200627220 */ /* 0x000fe20000410000 */
[----:B------:R-:W-:Y:S01]  /*5330*/  LEA R5, R2, UR4, 0x1 ;  /* 0x0000000402057c11 */ /* 0x000fe2000f8e08ff */
[----:B------:R-:W-:Y:S01]  /*5340*/  ULDC.U8 UR4, c[0x0][0x3d9] ;  /* 0x0000f64000047ab9 */ /* 0x000fe20000000000 */
[----:B------:R-:W-:Y:S01]  /*5350*/  MOV R2, 0x20 ;  /* 0x0000002000027802 */ /* 0x000fe20000000f00 */
[----:B------:R-:W-:Y:S01]  /*5360*/  UISETP.NE.AND UP0, UPT, UR4, URZ, UPT ;  /* 0x0000003f0400728c */ /* 0x000fe2000bf05270 */
[C---:B------:R-:W-:Y:S01]  /*5370*/  FMUL.FTZ R95, R0.reuse, R95 ;  /* 0x0000005f005f7220 */ /* 0x040fe20000410000 */
[C---:B------:R-:W-:Y:S01]  /*5380*/  FMUL.FTZ R94, R0.reuse, R94 ;  /* 0x0000005e005e7220 */ /* 0x040fe20000410000 */
[----:B------:R-:W-:Y:S01]  /*5390*/  MOV R8, 0x40 ;  /* 0x0000004000087802 */ /* 0x000fe20000000f00 */
[C---:B------:R-:W-:Y:S01]  /*53a0*/  FMUL.FTZ R39, R0.reuse, R39 ;  /* 0x0000002700277220 */ /* 0x040fe20000410000 */
[C---:B------:R-:W-:Y:S01]  /*53b0*/  FMUL.FTZ R38, R0.reuse, R38 ;  /* 0x0000002600267220 */ /* 0x040fe20000410000 */
[C---:B------:R-:W-:Y:S01]  /*53c0*/  FMUL.FTZ R43, R0.reuse, R43 ;  /* 0x0000002b002b7220 */ /* 0x040fe20000410000 */
[----:B------:R-:W-:Y:S01]  /*53d0*/  FMUL.FTZ R42, R0, R42 ;  /* 0x0000002a002a7220 */ /* 0x000fe20000410000 */
[----:B------:R-:W-:Y:S01]  /*53e0*/  IADD3 R7, R5, -0x10, RZ ;  /* 0xfffffff005077810 */ /* 0x000fe20007ffe0ff */
[C---:B------:R-:W-:Y:S01]  /*53f0*/  FMUL.FTZ R44, R9.reuse, R44 ;  /* 0x0000002c092c7220 */ /* 0x040fe20000410000 */
[----:B------:R-:W-:Y:S01]  /*5400*/  SEL R2, R2, 0xffffffe0, !P1 ;  /* 0xffffffe002027807 */ /* 0x000fe20004800000 */
[----:B------:R-:W-:Y:S01]  /*5410*/  FMUL.FTZ R45, R9, R45 ;  /* 0x0000002d092d7220 */ /* 0x000fe20000410000 */
[C---:B------:R-:W-:Y:S01]  /*5420*/  FMUL.FTZ R47, R0.reuse, R47 ;  /* 0x0000002f002f7220 */ /* 0x040fe20000410000 */
[C---:B------:R-:W-:Y:S01]  /*5430*/  FMUL.FTZ R46, R0.reuse, R46 ;  /* 0x0000002e002e7220 */ /* 0x040fe20000410000 */
[----:B------:R-:W-:Y:S01]  /*5440*/  @P0 IADD3 R7, R5, 0x10, RZ ;  /* 0x0000001005070810 */ /* 0x000fe20007ffe0ff */
[C---:B------:R-:W-:Y:S01]  /*5450*/  FMUL.FTZ R48, R9.reuse, R48 ;  /* 0x0000003009307220 */ /* 0x040fe20000410000 */
[----:B------:R-:W-:Y:S01]  /*5460*/  FMUL.FTZ R49, R9, R49 ;  /* 0x0000003109317220 */ /* 0x000fe20000410000 */
[C---:B------:R-:W-:Y:S01]  /*5470*/  FMUL.FTZ R51, R0.reuse, R51 ;  /* 0x0000003300337220 */ /* 0x040fe20000410000 */
[----:B------:R-:W-:Y:S01]  /*5480*/  FMUL.FTZ R50, R0, R50 ;  /* 0x0000003200327220 */ /* 0x000fe20000410000 */
[----:B------:R-:W-:Y:S01]  /*5490*/  F2FP.BF16.F32.PACK_AB R96, R97, R96 ;  /* 0x000000606160723e */ /* 0x000fe200000010ff */
[----:B------:R-:W-:Y:S01]  /*54a0*/  FMUL.FTZ R52, R9, R52 ;  /* 0x0000003409347220 */ /* 0x000fe20000410000 */
[----:B------:R-:W-:Y:S01]  /*54b0*/  F2FP.BF16.F32.PACK_AB R98, R99, R98 ;  /* 0x000000626362723e */ /* 0x000fe200000010ff */
[----:B------:R-:W-:Y:S01]  /*54c0*/  FMUL.FTZ R53, R9, R53 ;  /* 0x0000003509357220 */ /* 0x000fe20000410000 */
[----:B------:R-:W-:Y:S01]  /*54d0*/  SEL R8, R8, 0xffffffc0, !P2 ;  /* 0xffffffc008087807 */ /* 0x000fe20005000000 */
[C---:B------:R-:W-:Y:S01]  /*54e0*/  FMUL.FTZ R55, R0.reuse, R55 ;  /* 0x0000003700377220 */ /* 0x040fe20000410000 */
[C---:B------:R-:W-:Y:S01]  /*54f0*/  FMUL.FTZ R54, R0.reuse, R54 ;  /* 0x0000003600367220 */ /* 0x040fe20000410000 */
[----:B------:R-:W-:Y:S01]  /*5500*/  F2FP.BF16.F32.PACK_AB R92, R93, R92 ;  /* 0x0000005c5d5c723e */ /* 0x000fe200000010ff */
[----:B------:R-:W-:Y:S01]  /*5510*/  FMUL.FTZ R56, R9, R56 ;  /* 0x0000003809387220 */ /* 0x000fe20000410000 */
[----:B------:R-:W-:Y:S01]  /*5520*/  F2FP.BF16.F32.PACK_AB R94, R95, R94 ;  /* 0x0000005e5f5e723e */ /* 0x000fe200000010ff */
[----:B------:R-:W-:Y:S01]  /*5530*/  FMUL.FTZ R57, R9, R57 ;  /* 0x0000003909397220 */ /* 0x000fe20000410000 */
[C---:B------:R-:W-:Y:S01]  /*5540*/  FMUL.FTZ R59, R0.reuse, R59 ;  /* 0x0000003b003b7220 */ /* 0x040fe20000410000 */
[C---:B------:R-:W-:Y:S01]  /*5550*/  FMUL.FTZ R58, R0.reuse, R58 ;  /* 0x0000003a003a7220 */ /* 0x040fe20000410000 */
[----:B------:R-:W-:Y:S01]  /*5560*/  F2FP.BF16.F32.PACK_AB R36, R37, R36 ;  /* 0x000000242524723e */ /* 0x000fe200000010ff */
[----:B------:R-:W-:Y:S01]  /*5570*/  FMUL.FTZ R60, R9, R60 ;  /* 0x0000003c093c7220 */ /* 0x000fe20000410000 */
[----:B------:R-:W-:Y:S01]  /*5580*/  F2FP.BF16.F32.PACK_AB R38, R39, R38 ;  /* 0x000000262726723e */ /* 0x000fe200000010ff */
[----:B------:R-:W-:Y:S01]  /*5590*/  FMUL.FTZ R61, R9, R61 ;  /* 0x0000003d093d7220 */ /* 0x000fe20000410000 */
[----:B------:R-:W-:Y:S01]  /*55a0*/  IADD3 R11, R5, R2, RZ ;  /* 0x00000002050b7210 */ /* 0x000fe20007ffe0ff */
[C---:B------:R-:W-:Y:S01]  /*55b0*/  FMUL.FTZ R63, R0.reuse, R63 ;  /* 0x0000003f003f7220 */ /* 0x040fe20000410000 */
[----:B------:R-:W-:Y:S01]  /*55c0*/  FMUL.FTZ R62, R0, R62 ;  /* 0x0000003e003e7220 */ /* 0x000fe20000410000 */
[----:B------:R-:W-:Y:S01]  /*55d0*/  F2FP.BF16.F32.PACK_AB R40, R41, R40 ;  /* 0x000000282928723e */ /* 0x000fe200000010ff */
[----:B------:R-:W-:Y:S01]  /*55e0*/  STS [R5], R96 ;  /* 0x0000006005007388 */ /* 0x000fe20000000800 */
[----:B------:R-:W-:Y:S01]  /*55f0*/  F2FP.BF16.F32.PACK_AB R42, R43, R42 ;  /* 0x0000002a2b2a723e */ /* 0x000fe200000010ff */
[----:B------:R-:W-:Y:S01]  /*5600*/  FMUL.FTZ R64, R9, R64 ;  /* 0x0000004009407220 */ /* 0x000fe20000410000 */
[----:B------:R-:W-:Y:S01]  /*5610*/  IADD3 R13, R2, R7, RZ ;  /* 0x00000007020d7210 */ /* 0x000fe20007ffe0ff */
[----:B------:R-:W-:Y:S01]  /*5620*/  STS [R5+0x400], R98 ;  /* 0x0004006205007388 */ /* 0x000fe20000000800 */
[----:B------:R-:W-:Y:S01]  /*5630*/  F2FP.BF16.F32.PACK_AB R44, R45, R44 ;  /* 0x0000002c2d2c723e */ /* 0x000fe200000010ff */
[----:B------:R-:W-:Y:S01]  /*5640*/  FMUL.FTZ R65, R9, R65 ;  /* 0x0000004109417220 */ /* 0x000fe20000410000 */
[----:B------:R-:W-:Y:S01]  /*5650*/  F2FP.BF16.F32.PACK_AB R46, R47, R46 ;  /* 0x0000002e2f2e723e */ /* 0x000fe200000010ff */
[C---:B------:R-:W-:Y:S01]  /*5660*/  FMUL.FTZ R67, R0.reuse, R67 ;  /* 0x0000004300437220 */ /* 0x040fe20000410000 */
[----:B------:R-:W-:Y:S01]  /*5670*/  IADD3 R15, R5, R8, RZ ;  /* 0x00000008050f7210 */ /* 0x000fe20007ffe0ff */
[----:B------:R-:W-:Y:S01]  /*5680*/  FMUL.FTZ R66, R0, R66 ;  /* 0x0000004200427220 */ /* 0x000fe20000410000 */
[----:B------:R-:W-:Y:S01]  /*5690*/  F2FP.BF16.F32.PACK_AB R48, R49, R48 ;  /* 0x000000303130723e */ /* 0x000fe200000010ff */
[----:B------:R-:W-:Y:S01]  /*56a0*/  STS [R7], R92 ;  /* 0x0000005c07007388 */ /* 0x000fe20000000800 */
[----:B------:R-:W-:Y:S01]  /*56b0*/  F2FP.BF16.F32.PACK_AB R50, R51, R50 ;  /* 0x000000323332723e */ /* 0x000fe200000010ff */
[----:B------:R-:W-:Y:S01]  /*56c0*/  @UP0 ULDC.64 UR8, c[0x0][0x2c0] ;  /* 0x0000b00000080ab9 */ /* 0x000fe20000000a00 */
[----:B------:R-:W-:Y:S01]  /*56d0*/  IADD3 R17, R8, R7, RZ ;  /* 0x0000000708117210 */ /* 0x000fe20007ffe0ff */
[----:B------:R-:W-:Y:S01]  /*56e0*/  STS [R7+0x400], R94 ;  /* 0x0004005e07007388 */ /* 0x000fe20000000800 */
[----:B------:R-:W-:Y:S01]  /*56f0*/  F2FP.BF16.F32.PACK_AB R52, R53, R52 ;  /* 0x000000343534723e */ /* 0x000fe200000010ff */
[----:B------:R-:W-:Y:S01]  /*5700*/  FMUL.FTZ R68, R9, R68 ;  /* 0x0000004409447220 */ /* 0x000fe20000410000 */
[----:B------:R-:W-:Y:S01]  /*5710*/  F2FP.BF16.F32.PACK_AB R54, R55, R54 ;  /* 0x000000363736723e */ /* 0x000fe200000010ff */
[----:B------:R-:W-:Y:S01]  /*5720*/  FMUL.FTZ R69, R9, R69 ;  /* 0x0000004509457220 */ /* 0x000fe20000410000 */
[----:B------:R-:W-:Y:S01]  /*5730*/  IADD3 R19, R11, R8, RZ ;  /* 0x000000080b137210 */ /* 0x000fe20007ffe0ff */
[C---:B------:R-:W-:Y:S01]  /*5740*/  FMUL.FTZ R71, R0.reuse, R71 ;  /* 0x0000004700477220 */ /* 0x040fe20000410000 */
[C---:B------:R-:W-:Y:S01]  /*5750*/  FMUL.FTZ R70, R0.reuse, R70 ;  /* 0x0000004600467220 */ /* 0x040fe20000410000 */
[----:B------:R-:W-:Y:S01]  /*5760*/  F2FP.BF16.F32.PACK_AB R56, R57, R56 ;  /* 0x000000383938723e */ /* 0x000fe200000010ff */
[----:B------:R-:W-:Y:S01]  /*5770*/  STS [R11], R36 ;  /* 0x000000240b007388 */ /* 0x000fe20000000800 */
[----:B------:R-:W-:Y:S01]  /*5780*/  F2FP.BF16.F32.PACK_AB R58, R59, R58 ;  /* 0x0000003a3b3a723e */ /* 0x000fe200000010ff */
[----:B------:R-:W-:Y:S01]  /*5790*/  @UP0 UIMAD UR8, UR9, UR8, URZ ;  /* 0x00000008090802a4 */ /* 0x000fe2000f8e023f */
[----:B------:R-:W-:Y:S01]  /*57a0*/  IADD3 R21, R13, R8, RZ ;  /* 0x000000080d157210 */ /* 0x000fe20007ffe0ff */
[----:B------:R-:W-:Y:S01]  /*57b0*/  STS [R11+0x400], R38 ;  /* 0x000400260b007388 */ /* 0x000fe20000000800 */
[----:B------:R-:W-:Y:S01]  /*57c0*/  F2FP.BF16.F32.PACK_AB R60, R61, R60 ;  /* 0x0000003c3d3c723e */ /* 0x000fe200000010ff */
[----:B------:R-:W-:Y:S01]  /*57d0*/  UISETP.NE.OR UP2, UPT, UR4, URZ, !UP1 ;  /* 0x0000003f0400728c */ /* 0x000fe2000cf45670 */
[----:B------:R-:W-:Y:S01]  /*57e0*/  F2FP.BF16.F32.PACK_AB R62, R63, R62 ;  /* 0x0000003e3f3e723e */ /* 0x000fe200000010ff */
[----:B------:R-:W-:Y:S01]  /*57f0*/  STS [R13], R40 ;  /* 0x000000280d007388 */ /* 0x000fe20000000800 */
[----:B------:R-:W-:Y:S01]  /*5800*/  @!UP0 ULDC UR6, c[0x0][0x2e4] ;  /* 0x0000b90000068ab9 */ /* 0x000fe20000000800 */
[----:B------:R-:W-:Y:S01]  /*5810*/  @!UP0 ULDC UR9, c[0x0][0x2c4] ;  /* 0x0000b10000098ab9 */ /* 0x000fe20000000800 */
[----:B------:R-:W-:Y:S01]  /*5820*/  F2FP.BF16.F32.PACK_AB R64, R65, R64 ;  /* 0x000000404140723e */ /* 0x000fe200000010ff */
[----:B------:R-:W-:Y:S01]  /*5830*/  STS [R13+0x400], R42 ;  /* 0x0004002a0d007388 */ /* 0x000fe20000000800 */
[----:B------:R-:W-:Y:S01]  /*5840*/  F2FP.BF16.F32.PACK_AB R66, R67, R66 ;  /* 0x000000424342723e */ /* 0x000fe200000010ff */
[----:B------:R-:W-:Y:S01]  /*5850*/  @!UP0 USEL UR8, UR9, UR6, !UP1 ;  /* 0x0000000609088287 */ /* 0x000fe2000c800000 */
[----:B------:R-:W-:Y:S01]  /*5860*/  F2FP.BF16.F32.PACK_AB R68, R69, R68 ;  /* 0x000000444544723e */ /* 0x000fe200000010ff */
[----:B------:R-:W-:Y:S01]  /*5870*/  STS [R15], R44 ;  /* 0x0000002c0f007388 */ /* 0x000fe20000000800 */
[----:B------:R-:W-:Y:S01]  /*5880*/  F2FP.BF16.F32.PACK_AB R70, R71, R70 ;  /* 0x000000464746723e */ /* 0x000fe200000010ff */
[----:B------:R-:W-:Y:S01]  /*5890*/  @!UP0 ULDC UR5, c[0x0][0x270] ;  /* 0x00009c0000058ab9 */ /* 0x000fe20000000800 */
[----:B------:R-:W-:Y:S01]  /*58a0*/  @UP0 UMOV UR7, 0x1 ;  /* 0x0000000100070882 */ /* 0x000fe20000000000 */
[----:B------:R-:W-:Y:S01]  /*58b0*/  STS [R15+0x400], R46 ;  /* 0x0004002e0f007388 */ /* 0x000fe20000000800 */
[----:B------:R-:W1:Y:S01]  /*58c0*/  @P3 LDC R8, c[0x0][0x2e8] ;  /* 0x0000ba00ff083b82 */ /* 0x000e620000000800 */
[----:B------:R-:W-:Y:S01]  /*58d0*/  @!UP0 UIMAD UR7, UR8, UR5, URZ ;  /* 0x00000005080782a4 */ /* 0x000fe2000f8e023f */
[----:B------:R-:W-:Y:S01]  /*58e0*/  @P4 MUFU.LG2 R2, R6 ;  /* 0x0000000600024308 */ /* 0x000fe20000000c00 */
[----:B------:R-:W-:Y:S01]  /*58f0*/  STS [R17], R48 ;  /* 0x0000003011007388 */ /* 0x000fe20000000800 */
[C---:B------:R-:W-:Y:S01]  /*5900*/  FMUL.FTZ R88, R9.reuse, R88 ;  /* 0x0000005809587220 */ /* 0x040fe20000410000 */
[----:B------:R-:W-:Y:S01]  /*5910*/  UIMAD UR7, UR12, UR7, URZ ;  /* 0x000000070c0772a4 */ /* 0x000fe2000f8e023f */
[C---:B------:R-:W-:Y:S01]  /*5920*/  FMUL.FTZ R89, R9.reuse, R89 ;  /* 0x0000005909597220 */ /* 0x040fe20000410000 */
[----:B------:R-:W-:Y:S01]  /*5930*/  STS [R17+0x400], R50 ;  /* 0x0004003211007388 */ /* 0x000fe20000000800 */
[C---:B------:R-:W-:Y:S01]  /*5940*/  FMUL.FTZ R91, R0.reuse, R91 ;  /* 0x0000005b005b7220 */ /* 0x040fe20000410000 */
[C---:B------:R-:W-:Y:S01]  /*5950*/  FMUL.FTZ R90, R0.reuse, R90 ;  /* 0x0000005a005a7220 */ /* 0x040fe20000410000 */
[----:B------:R-:W3:Y:S01]  /*5960*/  @P3 MUFU.LG2 R4, R4 ;  /* 0x0000000400043308 */ /* 0x000ee20000000c00 */
[----:B------:R-:W-:Y:S01]  /*5970*/  STS [R19], R52 ;  /* 0x0000003413007388 */ /* 0x000fe20000000800 */
[----:B------:R-:W-:Y:S01]  /*5980*/  @UP0 ULDC UR13, c[0x0][0x2c0] ;  /* 0x0000b000000d0ab9 */ /* 0x000fe20000000800 */
[----:B------:R-:W-:Y:S01]  /*5990*/  @!UP2 ULDC UR4, c[0x0][0x2c4] ;  /* 0x0000b1000004aab9 */ /* 0x000fe20000000800 */
[C---:B------:R-:W-:Y:S01]  /*59a0*/  FMUL.FTZ R72, R9.reuse, R72 ;  /* 0x0000004809487220 */ /* 0x040fe20000410000 */
[----:B------:R-:W-:Y:S01]  /*59b0*/  STS [R19+0x400], R54 ;  /* 0x0004003613007388 */ /* 0x000fe20000000800 */
[C---:B------:R-:W-:Y:S01]  /*59c0*/  FMUL.FTZ R73, R9.reuse, R73 ;  /* 0x0000004909497220 */ /* 0x040fe20000410000 */
[C---:B------:R-:W-:Y:S01]  /*59d0*/  FMUL.FTZ R75, R0.reuse, R75 ;  /* 0x0000004b004b7220 */ /* 0x040fe20000410000 */
[C---:B------:R-:W-:Y:S01]  /*59e0*/  FMUL.FTZ R74, R0.reuse, R74 ;  /* 0x0000004a004a7220 */ /* 0x040fe20000410000 */
[----:B------:R-:W-:Y:S01]  /*59f0*/  STS [R21], R56 ;  /* 0x0000003815007388 */ /* 0x000fe20000000800 */
[----:B------:R-:W-:Y:S01]  /*5a00*/  @!UP0 UMOV UR13, 0x1 ;  /* 0x00000001000d8882 */ /* 0x000fe20000000000 */
[C---:B------:R-:W-:Y:S01]  /*5a10*/  FMUL.FTZ R76, R9.reuse, R76 ;  /* 0x0000004c094c7220 */ /* 0x040fe20000410000 */
[C---:B------:R-:W-:Y:S01]  /*5a20*/  FMUL.FTZ R77, R9.reuse, R77 ;  /* 0x0000004d094d7220 */ /* 0x040fe20000410000 */
[----:B------:R-:W-:Y:S01]  /*5a30*/  STS [R21+0x400], R58 ;  /* 0x0004003a15007388 */ /* 0x000fe20000000800 */
[C---:B------:R-:W-:Y:S01]  /*5a40*/  FMUL.FTZ R79, R0.reuse, R79 ;  /* 0x0000004f004f7220 */ /* 0x040fe20000410000 */
[C---:B------:R-:W-:Y:S01]  /*5a50*/  FMUL.FTZ R78, R0.reuse, R78 ;  /* 0x0000004e004e7220 */ /* 0x040fe20000410000 */
[----:B------:R-:W-:Y:S01]  /*5a60*/  @!UP2 UIMAD UR4, UR12, UR4, URZ ;  /* 0x000000040c04a2a4 */ /* 0x000fe2000f8e023f */
[----:B------:R-:W-:Y:S01]  /*5a70*/  STS [R5+0x2000], R60 ;  /* 0x0020003c05007388 */ /* 0x000fe20000000800 */
[C---:B------:R-:W-:Y:S01]  /*5a80*/  FMUL.FTZ R84, R9.reuse, R84 ;  /* 0x0000005409547220 */ /* 0x040fe20000410000 */
[C---:B------:R-:W-:Y:S01]  /*5a90*/  FMUL.FTZ R85, R9.reuse, R85 ;  /* 0x0000005509557220 */ /* 0x040fe20000410000 */
[C---:B------:R-:W-:Y:S01]  /*5aa0*/  FMUL.FTZ R80, R9.reuse, R80 ;  /* 0x0000005009507220 */ /* 0x040fe20000410000 */
[----:B------:R4:W-:Y:S01]  /*5ab0*/  STS [R5+0x2400], R62 ;  /* 0x0024003e05007388 */ /* 0x0009e20000000800 */
[C---:B------:R-:W-:Y:S01]  /*5ac0*/  FMUL.FTZ R87, R0.reuse, R87 ;  /* 0x0000005700577220 */ /* 0x040fe20000410000 */
[C---:B------:R-:W-:Y:S01]  /*5ad0*/  FMUL.FTZ R86, R0.reuse, R86 ;  /* 0x0000005600567220 */ /* 0x040fe20000410000 */
[C---:B------:R-:W-:Y:S01]  /*5ae0*/  FMUL.FTZ R83, R0.reuse, R83 ;  /* 0x0000005300537220 */ /* 0x040fe20000410000 */
[----:B------:R-:W-:Y:S01]  /*5af0*/  STS [R7+0x2000], R64 ;  /* 0x0020004007007388 */ /* 0x000fe20000000800 */
[----:B-----5:R-:W-:Y:S01]  /*5b00*/  UIMAD UR6, UR10, UR13, URZ ;  /* 0x0000000d0a0672a4 */ /* 0x020fe2000f8e023f */
[----:B------:R-:W-:Y:S01]  /*5b10*/  FMUL.FTZ R9, R9, R81 ;  /* 0x0000005109097220 */ /* 0x000fe20000410000 */
[----:B------:R-:W-:Y:S01]  /*5b20*/  USEL UR7, UR7, URZ, UP2 ;  /* 0x0000003f07077287 */ /* 0x000fe20009000000 */
[----:B------:R5:W-:Y:S01]  /*5b30*/  STS [R7+0x2400], R66 ;  /* 0x0024004207007388 */ /* 0x000be20000000800 */
[----:B------:R-:W-:Y:S01]  /*5b40*/  FMUL.FTZ R0, R0, R82 ;  /* 0x0000005200007220 */ /* 0x000fe20000410000 */
[----:B------:R-:W-:Y:S01]  /*5b50*/  F2FP.BF16.F32.PACK_AB R88, R89, R88 ;  /* 0x000000585958723e */ /* 0x000fe200000010ff */
[----:B------:R-:W-:Y:S01]  /*5b60*/  USHF.L.U32 UR6, UR6, 0x6, URZ ;  /* 0x0000000606067899 */ /* 0x000fe2000800063f */
[----:B------:R-:W-:Y:S01]  /*5b70*/  STS [R11+0x2000], R68 ;  /* 0x002000440b007388 */ /* 0x000fe20000000800 */
[----:B------:R-:W-:Y:S01]  /*5b80*/  F2FP.BF16.F32.PACK_AB R90, R91, R90 ;  /* 0x0000005a5b5a723e */ /* 0x000fe200000010ff */
[----:B--2---:R-:W-:Y:S01]  /*5b90*/  UIMAD UR7, UR11, UR8, UR7 ;  /* 0x000000080b0772a4 */ /* 0x004fe2000f8e0207 */
[----:B------:R-:W-:Y:S01]  /*5ba0*/  F2FP.BF16.F32.PACK_AB R72, R73, R72 ;  /* 0x000000484948723e */ /* 0x000fe200000010ff */
[----:B------:R2:W-:Y:S01]  /*5bb0*/  STS [R11+0x2400], R70 ;  /* 0x002400460b007388 */ /* 0x0005e20000000800 */
[----:B------:R-:W-:Y:S01]  /*5bc0*/  F2FP.BF16.F32.PACK_AB R74, R75, R74 ;  /* 0x0000004a4b4a723e */ /* 0x000fe200000010ff */
[----:B------:R-:W-:Y:S01]  /*5bd0*/  @!UP2 UMOV UR14, UR4 ;  /* 0x00000004000eac82 */ /* 0x000fe20008000000 */
[----:B------:R-:W-:Y:S01]  /*5be0*/  F2FP.BF16.F32.PACK_AB R76, R77, R76 ;  /* 0x0000004c4d4c723e */ /* 0x000fe200000010ff */
[----:B------:R-:W-:Y:S01]  /*5bf0*/  STS [R13+0x2000], R88 ;  /* 0x002000580d007388 */ /* 0x000fe20000000800 */
[----:B------:R-:W-:Y:S01]  /*5c00*/  F2FP.BF16.F32.PACK_AB R78, R79, R78 ;  /* 0x0000004e4f4e723e */ /* 0x000fe200000010ff */
[----:B------:R-:W-:Y:S01]  /*5c10*/  @!UP2 USHF.R.S32.HI UR15, URZ, 0x1f, UR4 ;  /* 0x0000001f3f0fa899 */ /* 0x000fe20008011404 */
[----:B------:R-:W-:Y:S01]  /*5c20*/  F2FP.BF16.F32.PACK_AB R84, R85, R84 ;  /* 0x000000545554723e */ /* 0x000fe200000010ff */
[----:B------:R1:W-:Y:S01]  /*5c30*/  STS [R13+0x2400], R90 ;  /* 0x0024005a0d007388 */ /* 0x0003e20000000800 */
[----:B----4-:R-:W4:Y:S01]  /*5c40*/  @P4 LDC R5, c[0x0][0x2e8] ;  /* 0x0000ba00ff054b82 */ /* 0x010f220000000800 */
[----:B------:R-:W-:Y:S01]  /*5c50*/  F2FP.BF16.F32.PACK_AB R86, R87, R86 ;  /* 0x000000565756723e */ /* 0x000fe200000010ff */
[----:B------:R-:W-:Y:S01]  /*5c60*/  USHF.R.S32.HI UR8, URZ, 0x1f, UR6 ;  /* 0x0000001f3f087899 */ /* 0x000fe20008011406 */
[----:B------:R-:W-:Y:S01]  /*5c70*/  F2FP.BF16.F32.PACK_AB R9, R9, R80 ;  /* 0x000000500909723e */ /* 0x000fe200000010ff */
[----:B------:R-:W-:Y:S01]  /*5c80*/  STS [R15+0x2000], R72 ;  /* 0x002000480f007388 */ /* 0x000fe20000000800 */
[----:B------:R-:W-:Y:S01]  /*5c90*/  F2FP.BF16.F32.PACK_AB R0, R83, R0 ;  /* 0x000000005300723e */ /* 0x000fe200000010ff */
[----:B------:R-:W-:Y:S01]  /*5ca0*/  USHF.R.S32.HI UR5, URZ, 0x1f, UR7 ;  /* 0x0000001f3f057899 */ /* 0x000fe20008011407 */
[----:B---3--:R-:W-:Y:S01]  /*5cb0*/  @P3 FMUL.FTZ R4, R4, 0.69314718246459960938 ;  /* 0x3f31721804043820 */ /* 0x008fe20000410000 */
[----:B-----5:R-:W3:Y:S01]  /*5cc0*/  LDC.64 R6, c[0x0][0x2a0] ;  /* 0x0000a800ff067b82 */ /* 0x020ee20000000a00 */
[----:B------:R5:W-:Y:S01]  /*5cd0*/  STS [R15+0x2400], R74 ;  /* 0x0024004a0f007388 */ /* 0x000be20000000800 */
[----:B------:R-:W-:-:S03]  /*5ce0*/  UIADD3 UR14, UP1, UP0, UR6, UR14, UR7 ;  /* 0x0000000e060e7290 */ /* 0x000fc6000f83e007 */
[----:B------:R3:W-:Y:S01]  /*5cf0*/  STS [R17+0x2000], R76 ;  /* 0x0020004c11007388 */ /* 0x0007e20000000800 */
[----:B------:R-:W-:Y:S02]  /*5d00*/  UIADD3.X UR8, UR8, UR15, UR5, UP1, UP0 ;  /* 0x0000000f08087290 */ /* 0x000fe40008fe0405 */
[----:B--2---:R-:W2:Y:S01]  /*5d10*/  LDC.64 R10, c[0x0][0x290] ;  /* 0x0000a400ff0a7b82 */ /* 0x004ea20000000a00 */
[----:B------:R2:W-:Y:S04]  /*5d20*/  STS [R17+0x2400], R78 ;  /* 0x0024004e11007388 */ /* 0x0005e80000000800 */
[----:B------:R2:W-:Y:S01]  /*5d30*/  STS [R19+0x2000], R84 ;  /* 0x0020005413007388 */ /* 0x0005e20000000800 */
[----:B-1----:R-:W-:-:S03]  /*5d40*/  MOV R13, 0x7f800000 ;  /* 0x7f800000000d7802 */ /* 0x002fc60000000f00 */
[----:B------:R1:W-:Y:S01]  /*5d50*/  STS [R19+0x2400], R86 ;  /* 0x0024005613007388 */ /* 0x0003e20000000800 */
[----:B------:R-:W-:-:S03]  /*5d60*/  @P3 FFMA.FTZ R13, R3, R8, R4 ;  /* 0x00000008030d3223 */ /* 0x000fc60000010004 */
[----:B------:R1:W-:Y:S04]  /*5d70*/  STS [R21+0x2000], R9 ;  /* 0x0020000915007388 */ /* 0x0003e80000000800 */
[----:B------:R1:W-:Y:S01]  /*5d80*/  STS [R21+0x2400], R0 ;  /* 0x0024000015007388 */ /* 0x0003e20000000800 */
[----:B-----5:R-:W-:-:S04]  /*5d90*/  @P4 FMUL.FTZ R15, R2, 0.69314718246459960938 ;  /* 0x3f317218020f4820 */ /* 0x020fc80000410000 */
[----:B----4-:R-:W-:Y:S01]  /*5da0*/  @P4 FFMA.FTZ R12, R100, R5, R15 ;  /* 0x00000005640c4223 */ /* 0x010fe2000001000f */
[----:B------:R-:W-:Y:S06]  /*5db0*/  BAR.SYNC.DEFER_BLOCKING 0x0 ;  /* 0x0000000000007b1d */ /* 0x000fec0000010000 */
[----:B------:R-:W-:Y:S05]  /*5dc0*/  @P5 BRA `(.L_x_589) ;  /* 0x0000000000485947 */ /* 0x000fea0003800000 */
[----:B------:R-:W-:Y:S01]  /*5dd0*/  UIMAD UR4, UR10, -0x40, UR9 ;  /* 0xffffffc00a0478a4 */ /* 0x000fe2000f8e0209 */
[----:B------:R-:W-:-:S05]  /*5de0*/  VIADD R8, R178, 0x8 ;  /* 0x00000008b2087836 */ /* 0x000fca0000000000 */
[----:B------:R-:W-:Y:S02]  /*5df0*/  ISETP.GE.AND P3, PT, R178, UR4, PT ;  /* 0x00000004b2007c0c */ /* 0x000fe4000bf66270 */
[----:B------:R-:W-:-:S11]  /*5e00*/  ISETP.GE.AND P2, PT, R8, UR4, PT ;  /* 0x0000000408007c0c */ /* 0x000fd6000bf46270 */
[----:B------:R-:W4:Y:S01]  /*5e10*/  @!P3 LDC.64 R4, c[0x0][0x2b0] ;  /* 0x0000ac00ff04bb82 */ /* 0x000f220000000a00 */
[----:B-1----:R-:W-:Y:S02]  /*5e20*/  @!P3 IMAD R0, R178, UR13, RZ ;  /* 0x0000000db200bc24 */ /* 0x002fe4000f8e02ff */
[----:B------:R-:W-:-:S03]  /*5e30*/  @!P2 IMAD R8, R8, UR13, RZ ;  /* 0x0000000d0808ac24 */ /* 0x000fc6000f8e02ff */
[----:B------:R-:W-:Y:S02]  /*5e40*/  @!P3 IADD3 R9, P1, R0, UR14, RZ ;  /* 0x0000000e0009bc10 */ /* 0x000fe4000ff3e0ff */
[----:B------:R-:W1:Y:S01]  /*5e50*/  @!P2 LDC.64 R2, c[0x0][0x2b0] ;  /* 0x0000ac00ff02ab82 */ /* 0x000e620000000a00 */
[----:B------:R-:W-:Y:S02]  /*5e60*/  @!P2 IADD3 R15, P0, R8, UR14, RZ ;  /* 0x0000000e080fac10 */ /* 0x000fe4000ff1e0ff */
[----:B------:R-:W-:Y:S02]  /*5e70*/  @!P3 LEA.HI.X.SX32 R0, R0, UR8, 0x1, P1 ;  /* 0x000000080000bc11 */ /* 0x000fe400088f0eff */
[----:B------:R-:W-:Y:S02]  /*5e80*/  @!P2 LEA.HI.X.SX32 R8, R8, UR8, 0x1, P0 ;  /* 0x000000080808ac11 */ /* 0x000fe400080f0eff */
[----:B----4-:R-:W-:-:S04]  /*5e90*/  @!P3 LEA R4, P1, R9, R4, 0x2 ;  /* 0x000000040904b211 */ /* 0x010fc800078210ff */
[----:B------:R-:W-:Y:S02]  /*5ea0*/  @!P3 LEA.HI.X R5, R9, R5, R0, 0x2, P1 ;  /* 0x000000050905b211 */ /* 0x000fe400008f1400 */
[----:B-1----:R-:W-:-:S03]  /*5eb0*/  @!P2 LEA R2, P0, R15, R2, 0x2 ;  /* 0x000000020f02a211 */ /* 0x002fc600078010ff */
[----:B------:R4:W-:Y:S01]  /*5ec0*/  @!P3 STG.E desc[UR16][R4.64], R12 ;  /* 0x0000000c0400b986 */ /* 0x0009e2000c101910 */
[----:B------:R-:W-:-:S05]  /*5ed0*/  @!P2 LEA.HI.X R3, R15, R3, R8, 0x2, P0 ;  /* 0x000000030f03a211 */ /* 0x000fca00000f1408 */
[----:B------:R4:W-:Y:S04]  /*5ee0*/  @!P2 STG.E desc[UR16][R2.64], R13 ;  /* 0x0000000d0200a986 */ /* 0x0009e8000c101910 */
.L_x_589:
[----:B------:R-:W-:Y:S05]  /*5ef0*/  BSYNC B0 ;  /* 0x0000000000007941 */ /* 0x000fea0003800000 */
.L_x_588:
[----:B------:R-:W-:Y:S01]  /*5f00*/  USHF.R.S32.HI UR4, URZ, 0x1f, UR12 ;  /* 0x0000001f3f047899 */ /* 0x000fe2000801140c */
[--C-:B------:R-:W-:Y:S01]  /*5f10*/  SHF.R.S32.HI R173, RZ, 0x1f, R172.reuse ;  /* 0x0000001fffad7819 */ /* 0x100fe200000114ac */
[----:B-123--:R-:W1:Y:S01]  /*5f20*/  LDS.128 R16, [R164] ;  /* 0x00000000a4107984 */ /* 0x00ee620000000c00 */
[----:B------:R-:W-:Y:S02]  /*5f30*/  ULDC.64 UR6, c[0x0][0x298] ;  /* 0x0000a60000067ab9 */ /* 0x000fe40000000a00 */
[----:B------:R-:W-:Y:S01]  /*5f40*/  USHF.L.U32 UR15, UR6, 0x5, URZ ;  /* 0x00000005060f7899 */ /* 0x000fe2000800063f */
[C---:B------:R-:W-:Y:S01]  /*5f50*/  IMAD R0, R10.reuse, UR4, RZ ;  /* 0x000000040a007c24 */ /* 0x040fe2000f8e02ff */
[----:B------:R-:W-:Y:S01]  /*5f60*/  USHF.R.S32.HI UR4, URZ, 0x1f, UR11 ;  /* 0x0000001f3f047899 */ /* 0x000fe2000801140b */
[----:B----4-:R-:W-:Y:S01]  /*5f70*/  IMAD.WIDE.U32 R2, R10, UR12, R172 ;  /* 0x0000000c0a027c25 */ /* 0x010fe2000f8e00ac */
[----:B------:R-:W-:Y:S03]  /*5f80*/  LDS.128 R12, [R164+0x800] ;  /* 0x00080000a40c7984 */ /* 0x000fe60000000c00 */
[----:B------:R-:W-:Y:S01]  /*5f90*/  IMAD R11, R11, UR12, R0 ;  /* 0x0000000c0b0b7c24 */ /* 0x000fe2000f8e0200 */
[----:B------:R-:W-:Y:S01]  /*5fa0*/  LDS.128 R20, [R164+0x2800] ;  /* 0x00280000a4147984 */ /* 0x000fe20000000c00 */
[----:B------:R-:W-:Y:S01]  /*5fb0*/  IMAD R0, R6, UR4, RZ ;  /* 0x0000000406007c24 */ /* 0x000fe2000f8e02ff */
[----:B------:R-:W-:Y:S01]  /*5fc0*/  ULDC.64 UR4, c[0x0][0x280] ;  /* 0x0000a00000047ab9 */ /* 0x000fe20000000a00 */
[----:B------:R-:W-:Y:S01]  /*5fd0*/  IMAD.IADD R3, R3, 0x1, R11 ;  /* 0x0000000103037824 */ /* 0x000fe200078e020b */
[----:B------:R-:W-:Y:S01]  /*5fe0*/  LDS.128 R28, [R164+0x1000] ;  /* 0x00100000a41c7984 */ /* 0x000fe20000000c00 */
[----:B------:R-:W-:-:S02]  /*5ff0*/  IMAD R0, R7, UR11, R0 ;  /* 0x0000000b07007c24 */ /* 0x000fc4000f8e0200 */
[----:B------:R-:W-:Y:S01]  /*6000*/  IMAD.WIDE.U32 R2, R6, UR11, R2 ;  /* 0x0000000b06027c25 */ /* 0x000fe2000f8e0002 */
[----:B------:R-:W2:Y:S03]  /*6010*/  LDS.128 R8, [R164+0x2000] ;  /* 0x00200000a4087984 */ /* 0x000ea60000000c00 */
[----:B------:R-:W-:Y:S01]  /*6020*/  IMAD.IADD R37, R3, 0x1, R0 ;  /* 0x0000000103257824 */ /* 0x000fe200078e0200 */
[----:B------:R-:W3:Y:S01]  /*6030*/  LDS.128 R4, [R164+0x3000] ;  /* 0x00300000a4047984 */ /* 0x000ee20000000c00 */
[----:B------:R-:W-:Y:S01]  /*6040*/  MOV R36, R2 ;  /* 0x0000000200247202 */ /* 0x000fe20000000f00 */
[----:B------:R-:W-:Y:S02]  /*6050*/  IMAD R3, R175, UR6, RZ ;  /* 0x00000006af037c24 */ /* 0x000fe4000f8e02ff */
[----:B------:R-:W4:Y:S02]  /*6060*/  LDS.128 R24, [R164+0x1800] ;  /* 0x00180000a4187984 */ /* 0x000f240000000c00 */
[----:B------:R-:W-:-:S02]  /*6070*/  IMAD R0, R174, UR7, R3 ;  /* 0x00000007ae007c24 */ /* 0x000fc4000f8e0203 */
[----:B------:R-:W5:Y:S01]  /*6080*/  LDS.128 R32, [R164+0x3800] ;  /* 0x00380000a4207984 */ /* 0x000f620000000c00 */
[----:B------:R-:W-:Y:S01]  /*6090*/  IMAD.WIDE.U32 R36, R174, UR6, R36 ;  /* 0x00000006ae247c25 */ /* 0x000fe2000f8e0024 */
[----:B------:R-:W-:-:S04]  /*60a0*/  USHF.L.U64.HI UR6, UR6, 0x5, UR7 ;  /* 0x0000000506067899 */ /* 0x000fc80008010207 */
[----:B------:R-:W-:Y:S02]  /*60b0*/  IADD3 R0, R37, R0, RZ ;  /* 0x0000000025007210 */ /* 0x000fe40007ffe0ff */
[----:B------:R-:W-:-:S04]  /*60c0*/  LEA R2, P0, R36, UR4, 0x1 ;  /* 0x0000000424027c11 */ /* 0x000fc8000f8008ff */
[----:B------:R-:W-:Y:S02]  /*60d0*/  LEA.HI.X R3, R36, UR5, R0, 0x1, P0 ;  /* 0x0000000524037c11 */ /* 0x000fe400080f0c00 */
[----:B------:R-:W-:-:S03]  /*60e0*/  IADD3 R38, P0, R2, UR15, RZ ;  /* 0x0000000f02267c10 */ /* 0x000fc6000ff1e0ff */
[----:B-1----:R-:W-:Y:S01]  /*60f0*/  STG.E.128 desc[UR16][R2.64], R16 ;  /* 0x0000001002007986 */ /* 0x002fe2000c101d10 */
[----:B------:R-:W-:Y:S02]  /*6100*/  IADD3.X R39, R3, UR6, RZ, P0, !PT ;  /* 0x0000000603277c10 */ /* 0x000fe400087fe4ff */
[----:B------:R-:W-:-:S04]  /*6110*/  IADD3 R36, P0, R38, UR15, RZ ;  /* 0x0000000f26247c10 */ /* 0x000fc8000ff1e0ff */
[----:B------:R-:W-:Y:S02]  /*6120*/  IADD3.X R37, R39, UR6, RZ, P0, !PT ;  /* 0x0000000627257c10 */ /* 0x000fe400087fe4ff */
[----:B------:R-:W-:Y:S01]  /*6130*/  IADD3 R40, P0, R36, UR15, RZ ;  /* 0x0000000f24287c10 */ /* 0x000fe2000ff1e0ff */
[----:B--2---:R-:W-:Y:S03]  /*6140*/  STG.E.128 desc[UR16][R2.64+0x80], R8 ;  /* 0x0000800802007986 */ /* 0x004fe6000c101d10 */
[----:B------:R-:W-:Y:S01]  /*6150*/  IADD3.X R41, R37, UR6, RZ, P0, !PT ;  /* 0x0000000625297c10 */ /* 0x000fe200087fe4ff */
[----:B------:R-:W-:Y:S04]  /*6160*/  STG.E.128 desc[UR16][R38.64], R12 ;  /* 0x0000000c26007986 */ /* 0x000fe8000c101d10 */
[----:B------:R-:W-:Y:S04]  /*6170*/  STG.E.128 desc[UR16][R38.64+0x80], R20 ;  /* 0x0000801426007986 */ /* 0x000fe8000c101d10 */
[----:B------:R-:W-:Y:S04]  /*6180*/  STG.E.128 desc[UR16][R36.64], R28 ;  /* 0x0000001c24007986 */ /* 0x000fe8000c101d10 */
[----:B---3--:R-:W-:Y:S04]  /*6190*/  STG.E.128 desc[UR16][R36.64+0x80], R4 ;  /* 0x0000800424007986 */ /* 0x008fe8000c101d10 */
[----:B----4-:R-:W-:Y:S04]  /*61a0*/  STG.E.128 desc[UR16][R40.64], R24 ;  /* 0x0000001828007986 */ /* 0x010fe8000c101d10 */
[----:B-----5:R-:W-:Y:S01]  /*61b0*/  STG.E.128 desc[UR16][R40.64+0x80], R32 ;  /* 0x0000802028007986 */ /* 0x020fe2000c101d10 */
[----:B------:R-:W-:Y:S05]  /*61c0*/  EXIT ;  /* 0x000000000000794d */ /* 0x000fea0003800000 */
.L_x_582:
[----:B------:R-:W-:Y:S01]  /*61d0*/  SHF.R.S32.HI R4, RZ, 0x1f, R3 ;  /* 0x0000001fff047819 */ /* 0x000fe20000011403 */
[----:B------:R-:W-:Y:S01]  /*61e0*/  ULDC.64 UR4, c[0x0][0x290] ;  /* 0x0000a40000047ab9 */ /* 0x000fe20000000a00 */
[----:B------:R-:W-:Y:S01]  /*61f0*/  SHF.R.S32.HI R0, RZ, 0x1f, R13 ;  /* 0x0000001fff007819 */ /* 0x000fe2000001140d */
[----:B------:R-:W-:Y:S01]  /*6200*/  ULDC.U8 UR8, c[0x0][0x3d9] ;  /* 0x0000f64000087ab9 */ /* 0x000fe20000000000 */
[----:B------:R-:W-:Y:S01]  /*6210*/  LEA.HI R4, R4, R3, RZ, 0x3 ;  /* 0x0000000304047211 */ /* 0x000fe200078f18ff */
[----:B------:R-:W-:Y:S01]  /*6220*/  UISETP.NE.AND UP1, UPT, UR8, URZ, UPT ;  /* 0x0000003f0800728c */ /* 0x000fe2000bf25270 */
[----:B------:R-:W-:Y:S01]  /*6230*/  LOP3.LUT P3, RZ, R3, 0x7, RZ, 0xc0, !PT ;  /* 0x0000000703ff7812 */ /* 0x000fe2000786c0ff */
[----:B------:R-:W-:Y:S01]  /*6240*/  IMAD R0, R0, UR4, RZ ;  /* 0x0000000400007c24 */ /* 0x000fe2000f8e02ff */
[----:B------:R-:W-:Y:S01]  /*6250*/  LOP3.LUT R6, R4, 0x1ffffff8, RZ, 0xc0, !PT ;  /* 0x1ffffff804067812 */ /* 0x000fe200078ec0ff */
[----:B------:R-:W-:Y:S01]  /*6260*/  ULDC.U8 UR10, c[0x0][0x3d8] ;  /* 0x0000f600000a7ab9 */ /* 0x000fe20000000000 */
[----:B------:R-:W-:Y:S01]  /*6270*/  SHF.R.S32.HI R4, RZ, 0x3, R4 ;  /* 0x00000003ff047819 */ /* 0x000fe20000011404 */
[----:B------:R-:W-:Y:S01]  /*6280*/  IMAD R5, R13, UR5, R0 ;  /* 0x000000050d057c24 */ /* 0x000fe2000f8e0200 */
[----:B------:R-:W-:Y:S01]  /*6290*/  SHF.R.S32.HI R0, RZ, 0x1f, R11 ;  /* 0x0000001fff007819 */ /* 0x000fe2000001140b */
[----:B------:R-:W-:Y:S01]  /*62a0*/  IMAD.IADD R6, R3, 0x1, -R6 ;  /* 0x0000000103067824 */ /* 0x000fe200078e0a06 */
[----:B------:R-:W-:Y:S01]  /*62b0*/  ULDC.64 UR6, c[0x0][0x298] ;  /* 0x0000a60000067ab9 */ /* 0x000fe20000000a00 */
[----:B------:R-:W-:Y:S01]  /*62c0*/  ISETP.NE.AND P1, PT, RZ, UR10, PT ;  /* 0x0000000aff007c0c */ /* 0x000fe2000bf25270 */
[----:B------:R-:W-:Y:S01]  /*62d0*/  @!UP1 UISETP.NE.AND UP0, UPT, UR10, URZ, UPT ;  /* 0x0000003f0a00928c */ /* 0x000fe2000bf05270 */
[----:B------:R-:W-:Y:S01]  /*62e0*/  IMAD.SHL.U32 R6, R6, 0x8, RZ ;  /* 0x0000000806067824 */ /* 0x000fe200078e00ff */
[----:B------:R-:W-:Y:S01]  /*62f0*/  @UP1 ULDC UR9, c[0x0][0x2c0] ;  /* 0x0000b00000091ab9 */ /* 0x000fe20000000800 */
[----:B------:R-:W-:Y:S01]  /*6300*/  ISETP.EQ.AND P1, PT, RZ, UR8, P1 ;  /* 0x00000008ff007c0c */ /* 0x000fe20008f22270 */
[----:B------:R-:W-:Y:S01]  /*6310*/  @UP1 UIMAD UR9, UR20, UR9, URZ ;  /* 0x00000009140912a4 */ /* 0x000fe2000f8e023f */
[----:B------:R-:W-:Y:S01]  /*6320*/  VIADD R10, R4, 0x30 ;  /* 0x00000030040a7836 */ /* 0x000fe20000000000 */
[--C-:B------:R-:W-:Y:S01]  /*6330*/  SHF.R.S32.HI R7, RZ, 0x1f, R6.reuse ;  /* 0x0000001fff077819 */ /* 0x100fe20000011406 */
[----:B------:R-:W-:Y:S02]  /*6340*/  BSSY B0, `(.L_x_590) ;  /* 0x0000044000007945 */ /* 0x000fe40003800000 */
[----:B------:R-:W-:Y:S01]  /*6350*/  IMAD.WIDE.U32 R6, R13, UR4, R6 ;  /* 0x000000040d067c25 */ /* 0x000fe2000f8e0006 */
[----:B------:R-:W-:-:S03]  /*6360*/  ULDC.64 UR4, c[0x0][0x2a0] ;  /* 0x0000a80000047ab9 */ /* 0x000fc60000000a00 */
[----:B------:R-:W-:Y:S01]  /*6370*/  IMAD.IADD R7, R5, 0x1, R7 ;  /* 0x0000000105077824 */ /* 0x000fe200078e0207 */
[----:B------:R-:W-:Y:S01]  /*6380*/  SHF.R.S32.HI R5, RZ, 0x1f, R4 ;  /* 0x0000001fff057819 */ /* 0x000fe20000011404 */
[----:B------:R-:W-:Y:S02]  /*6390*/  IMAD R0, R0, UR4, RZ ;  /* 0x0000000400007c24 */ /* 0x000fe4000f8e02ff */
[----:B------:R-:W-:Y:S01]  /*63a0*/  IMAD.WIDE.U32 R8, R11, UR4, R6 ;  /* 0x000000040b087c25 */ /* 0x000fe2000f8e0006 */
[----:B------:R-:W-:Y:S02]  /*63b0*/  @!UP1 ULDC UR4, c[0x0][0x2e4] ;  /* 0x0000b90000049ab9 */ /* 0x000fe40000000800 */
[----:B------:R-:W-:Y:S01]  /*63c0*/  @!UP1 USEL UR9, UR20, UR4, !UP0 ;  /* 0x0000000414099287 */ /* 0x000fe2000c000000 */
[----:B------:R-:W-:Y:S02]  /*63d0*/  IMAD.WIDE R14, R174, 0x40, R4 ;  /* 0x00000040ae0e7825 */ /* 0x000fe400078e0204 */
[----:B------:R-:W-:-:S02]  /*63e0*/  @!UP1 ULDC UR4, c[0x0][0x270] ;  /* 0x00009c0000049ab9 */ /* 0x000fc40000000800 */
[----:B------:R-:W-:Y:S01]  /*63f0*/  IMAD R0, R11, UR5, R0 ;  /* 0x000000050b007c24 */ /* 0x000fe2000f8e0200 */
[----:B------:R-:W-:Y:S01]  /*6400*/  @UP1 UMOV UR5, 0x1 ;  /* 0x0000000100051882 */ /* 0x000fe20000000000 */
[----:B------:R-:W-:Y:S01]  /*6410*/  @!UP1 UIMAD UR5, UR9, UR4, URZ ;  /* 0x00000004090592a4 */ /* 0x000fe2000f8e023f */
[----:B------:R-:W-:Y:S02]  /*6420*/  IMAD R7, R15, UR6, RZ ;  /* 0x000000060f077c24 */ /* 0x000fe4000f8e02ff */
[----:B------:R-:W-:Y:S02]  /*6430*/  IMAD.IADD R9, R0, 0x1, R9 ;  /* 0x0000000100097824 */ /* 0x000fe400078e0209 */
[C---:B------:R-:W-:Y:S01]  /*6440*/  IMAD R7, R14.reuse, UR7, R7 ;  /* 0x000000070e077c24 */ /* 0x040fe2000f8e0207 */
[----:B------:R-:W-:Y:S01]  /*6450*/  USHF.L.U64.HI UR7, UR6, 0x5, UR7 ;  /* 0x0000000506077899 */ /* 0x000fe20008010207 */
[----:B------:R-:W-:Y:S01]  /*6460*/  IMAD R6, R13, UR5, RZ ;  /* 0x000000050d067c24 */ /* 0x000fe2000f8e02ff */
[----:B------:R-:W-:Y:S01]  /*6470*/  ULDC.64 UR4, c[0x0][0x280] ;  /* 0x0000a00000047ab9 */ /* 0x000fe20000000a00 */
[----:B------:R-:W-:Y:S01]  /*6480*/  IMAD.WIDE.U32 R14, R14, UR6, R8 ;  /* 0x000000060e0e7c25 */ /* 0x000fe2000f8e0008 */
[----:B------:R-:W-:-:S02]  /*6490*/  IADD3 R9, -R96, UR20, RZ ;  /* 0x0000001460097c10 */ /* 0x000fc4000fffe1ff */
[----:B------:R-:W-:Y:S01]  /*64a0*/  SEL R6, R6, RZ, !P1 ;  /* 0x000000ff06067207 */ /* 0x000fe20004800000 */
[----:B------:R-:W-:Y:S01]  /*64b0*/  IMAD.IADD R0, R7, 0x1, R15 ;  /* 0x0000000107007824 */ /* 0x000fe200078e020f */
[C---:B------:R-:W-:Y:S01]  /*64c0*/  LEA R2, P0, R14.reuse, UR4, 0x1 ;  /* 0x000000040e027c11 */ /* 0x040fe2000f8008ff */
[----:B------:R-:W-:Y:S01]  /*64d0*/  IMAD R8, R13, UR20, RZ ;  /* 0x000000140d087c24 */ /* 0x000fe2000f8e02ff */
[----:B------:R-:W-:Y:S01]  /*64e0*/  USHF.L.U32 UR4, UR6, 0x5, URZ ;  /* 0x0000000506047899 */ /* 0x000fe2000800063f */
[----:B------:R-:W-:Y:S01]  /*64f0*/  IMAD R11, R11, UR9, R6 ;  /* 0x000000090b0b7c24 */ /* 0x000fe2000f8e0206 */
[----:B------:R-:W-:Y:S01]  /*6500*/  LEA.HI.X R3, R14, UR5, R0, 0x1, P0 ;  /* 0x000000050e037c11 */ /* 0x000fe200080f0c00 */
[----:B------:R-:W-:Y:S01]  /*6510*/  @UP1 ULDC UR6, c[0x0][0x2c0] ;  /* 0x0000b00000061ab9 */ /* 0x000fe20000000800 */
[----:B------:R-:W-:Y:S01]  /*6520*/  @!UP1 UMOV UR6, 0x1 ;  /* 0x0000000100069882 */ /* 0x000fe20000000000 */
[----:B------:R-:W-:Y:S01]  /*6530*/  SHF.R.S32.HI R0, RZ, 0x1f, R8 ;  /* 0x0000001fff007819 */ /* 0x000fe20000011408 */
[----:B------:R-:W-:Y:S01]  /*6540*/  IMAD R96, R96, UR6, RZ ;  /* 0x0000000660607c24 */ /* 0x000fe2000f8e02ff */
[----:B------:R-:W-:Y:S01]  /*6550*/  SEL R8, R8, RZ, P1 ;  /* 0x000000ff08087207 */ /* 0x000fe20000800000 */
[----:B------:R1:W-:Y:S01]  /*6560*/  STG.E.128 desc[UR16][R2.64], RZ ;  /* 0x000000ff02007986 */ /* 0x0003e2000c101d10 */
[----:B------:R-:W-:Y:S01]  /*6570*/  IADD3 R14, P0, R2, UR4, RZ ;  /* 0x00000004020e7c10 */ /* 0x000fe2000ff1e0ff */
[----:B------:R-:W-:Y:S01]  /*6580*/  VIADD R7, R4, 0x10 ;  /* 0x0000001004077836 */ /* 0x000fe20000000000 */
[----:B------:R-:W-:Y:S01]  /*6590*/  SEL R0, R0, RZ, P1 ;  /* 0x000000ff00007207 */ /* 0x000fe20000800000 */
[----:B------:R1:W-:Y:S01]  /*65a0*/  STG.E.128 desc[UR16][R2.64+0x80], RZ ;  /* 0x000080ff02007986 */ /* 0x0003e2000c101d10 */
[----:B------:R-:W-:Y:S01]  /*65b0*/  IADD3 R8, P2, P1, R96, R8, R11 ;  /* 0x0000000860087210 */ /* 0x000fe2000795e00b */
[----:B------:R-:W-:Y:S01]  /*65c0*/  VIADD R6, R4, 0x20 ;  /* 0x0000002004067836 */ /* 0x000fe20000000000 */
[----:B------:R-:W-:-:S02]  /*65d0*/  SHF.R.S32.HI R13, RZ, 0x1f, R96 ;  /* 0x0000001fff0d7819 */ /* 0x000fc40000011460 */
[----:B------:R-:W-:Y:S02]  /*65e0*/  SHF.R.S32.HI R11, RZ, 0x1f, R11 ;  /* 0x0000001fff0b7819 */ /* 0x000fe4000001140b */
[----:B------:R-:W-:Y:S02]  /*65f0*/  IADD3.X R15, R3, UR7, RZ, P0, !PT ;  /* 0x00000007030f7c10 */ /* 0x000fe400087fe4ff */
[----:B------:R-:W-:Y:S02]  /*6600*/  IADD3 R12, P0, R14, UR4, RZ ;  /* 0x000000040e0c7c10 */ /* 0x000fe4000ff1e0ff */
[----:B------:R-:W-:Y:S01]  /*6610*/  IADD3.X R0, R13, R0, R11, P2, P1 ;  /* 0x000000000d007210 */ /* 0x000fe200017e240b */
[----:B------:R1:W-:Y:S01]  /*6620*/  STG.E.128 desc[UR16][R14.64], RZ ;  /* 0x000000ff0e007986 */ /* 0x0003e2000c101d10 */
[----:B------:R-:W-:Y:S02]  /*6630*/  IADD3.X R13, R15, UR7, RZ, P0, !PT ;  /* 0x000000070f0d7c10 */ /* 0x000fe400087fe4ff */
[----:B------:R-:W-:Y:S01]  /*6640*/  IADD3 R16, P0, R12, UR4, RZ ;  /* 0x000000040c107c10 */ /* 0x000fe2000ff1e0ff */
[----:B------:R1:W-:Y:S01]  /*6650*/  STG.E.128 desc[UR16][R14.64+0x80], RZ ;  /* 0x000080ff0e007986 */ /* 0x0003e2000c101d10 */
[----:B------:R-:W-:-:S02]  /*6660*/  ISETP.GE.OR P6, PT, R4, R9, P3 ;  /* 0x000000090400720c */ /* 0x000fc40001fc6670 */
[----:B------:R-:W-:Y:S01]  /*6670*/  IADD3.X R17, R13, UR7, RZ, P0, !PT ;  /* 0x000000070d117c10 */ /* 0x000fe200087fe4ff */
[----:B------:R1:W-:Y:S01]  /*6680*/  STG.E.128 desc[UR16][R12.64], RZ ;  /* 0x000000ff0c007986 */ /* 0x0003e2000c101d10 */
[-C--:B------:R-:W-:Y:S02]  /*6690*/  ISETP.GE.OR P5, PT, R7, R9.reuse, P3 ;  /* 0x000000090700720c */ /* 0x080fe40001fa6670 */
[-C--:B------:R-:W-:Y:S01]  /*66a0*/  ISETP.GE.OR P4, PT, R6, R9.reuse, P3 ;  /* 0x000000090600720c */ /* 0x080fe20001f86670 */
[----:B------:R1:W-:Y:S01]  /*66b0*/  STG.E.128 desc[UR16][R12.64+0x80], RZ ;  /* 0x000080ff0c007986 */ /* 0x0003e2000c101d10 */
[----:B------:R-:W-:-:S03]  /*66c0*/  ISETP.GE.OR P3, PT, R10, R9, P3 ;  /* 0x000000090a00720c */ /* 0x000fc60001f66670 */
        /* <DEDUP_REMOVED lines=11> */
.L_x_591:
[----:B------:R-:W-:Y:S05]  /*6780*/  BSYNC B0 ;  /* 0x0000000000007941 */ /* 0x000fea0003800000 */
.L_x_590:
[----:B------:R-:W-:Y:S04]  /*6790*/  BSSY B0, `(.L_x_592) ;  /* 0x000000a000007945 */ /* 0x000fe80003800000 */
[----:B------:R-:W-:Y:S05]  /*67a0*/  @P5 BRA `(.L_x_593) ;  /* 0x0000000000205947 */ /* 0x000fea0003800000 */
[----:B------:R-:W-:Y:S01]  /*67b0*/  IMAD R7, R7, UR6, RZ ;  /* 0x0000000607077c24 */ /* 0x000fe2000f8e02ff */
[----:B------:R-:W-:-:S04]  /*67c0*/  ULDC.64 UR4, c[0x0][0x2b0] ;  /* 0x0000ac0000047ab9 */ /* 0x000fc80000000a00 */
[----:B-12---:R-:W-:-:S04]  /*67d0*/  IADD3 R3, P0, R7, R8, RZ ;  /* 0x0000000807037210 */ /* 0x006fc80007f1e0ff */
[----:B------:R-:W-:Y:S02]  /*67e0*/  LEA.HI.X.SX32 R2, R7, R0, 0x1, P0 ;  /* 0x0000000007027211 */ /* 0x000fe400000f0eff */
[----:B------:R-:W-:-:S04]  /*67f0*/  LEA R4, P0, R3, UR4, 0x2 ;  /* 0x0000000403047c11 */ /* 0x000fc8000f8010ff */
[----:B------:R-:W-:Y:S01]  /*6800*/  LEA.HI.X R5, R3, UR5, R2, 0x2, P0 ;  /* 0x0000000503057c11 */ /* 0x000fe200080f1402 */
[----:B------:R-:W-:-:S05]  /*6810*/  IMAD.MOV.U32 R3, RZ, RZ, 0x7f800000 ;  /* 0x7f800000ff037424 */ /* 0x000fca00078e00ff */
[----:B------:R3:W-:Y:S03]  /*6820*/  STG.E desc[UR16][R4.64], R3 ;  /* 0x0000000304007986 */ /* 0x0007e6000c101910 */
.L_x_593:
[----:B------:R-:W-:Y:S05]  /*6830*/  BSYNC B0 ;  /* 0x0000000000007941 */ /* 0x000fea0003800000 */
.L_x_592:
        /* <DEDUP_REMOVED lines=10> */
.L_x_595:
[----:B------:R-:W-:Y:S05]  /*68e0*/  BSYNC B0 ;  /* 0x0000000000007941 */ /* 0x000fea0003800000 */
.L_x_594:
[----:B------:R-:W-:Y:S05]  /*68f0*/  @P3 EXIT ;  /* 0x000000000000394d */ /* 0x000fea0003800000 */
[----:B-1234-:R-:W-:Y:S01]  /*6900*/  IMAD R3, R10, UR6, RZ ;  /* 0x000000060a037c24 */ /* 0x01efe2000f8e02ff */
[----:B------:R-:W-:Y:S01]  /*6910*/  ULDC.64 UR4, c[0x0][0x2b0] ;  /* 0x0000ac0000047ab9 */ /* 0x000fe20000000a00 */
[----:B------:R-:W-:-:S03]  /*6920*/  IMAD.MOV.U32 R5, RZ, RZ, 0x7f800000 ;  /* 0x7f800000ff057424 */ /* 0x000fc600078e00ff */
[----:B------:R-:W-:-:S04]  /*6930*/  IADD3 R8, P0, R3, R8, RZ ;  /* 0x0000000803087210 */ /* 0x000fc80007f1e0ff */
[----:B------:R-:W-:Y:S02]  /*6940*/  LEA.HI.X.SX32 R3, R3, R0, 0x1, P0 ;  /* 0x0000000003037211 */ /* 0x000fe400000f0eff */
[----:B------:R-:W-:-:S04]  /*6950*/  LEA R2, P0, R8, UR4, 0x2 ;  /* 0x0000000408027c11 */ /* 0x000fc8000f8010ff */
[----:B------:R-:W-:-:S05]  /*6960*/  LEA.HI.X R3, R8, UR5, R3, 0x2, P0 ;  /* 0x0000000508037c11 */ /* 0x000fca00080f1403 */
[----:B------:R-:W-:Y:S01]  /*6970*/  STG.E desc[UR16][R2.64], R5 ;  /* 0x0000000502007986 */ /* 0x000fe2000c101910 */
[----:B------:R-:W-:Y:S05]  /*6980*/  EXIT ;  /* 0x000000000000794d */ /* 0x000fea0003800000 */
.L_x_596:
        /* <DEDUP_REMOVED lines=15> */
.L_x_1745:


//--------------------- .text._ZN5flash16flash_fwd_kernelI23Flash_fwd_kernel_traitsILi128ELi64ELi64ELi4ELb0ELb0EN7cutlass10bfloat16_tE19Flash_kernel_traitsILi128ELi64ELi64ELi4ES3_EELb0ELb1ELb0ELb0ELb1ELb1ELb1ELb0EEEvNS_16Flash_fwd_paramsE --------------------------
	.section	.text._ZN5flash16flash_fwd_kernelI23Flash_fwd_kernel_traitsILi128ELi64ELi64ELi4ELb0ELb0EN7cutlass10bfloat16_tE19Flash_kernel_traitsILi128ELi64ELi64ELi4ES3_EELb0ELb1ELb0ELb0ELb1ELb1ELb1ELb0EEEvNS_16Flash_fwd_paramsE,"ax",@progbits
	.align	128
        .global         _ZN5flash16flash_fwd_kernelI23Flash_fwd_kernel_traitsILi128ELi64ELi64ELi4ELb0ELb0EN7cutlass10bfloat16_tE19Flash_kernel_traitsILi128ELi64ELi64ELi4ES3_EELb0ELb1ELb0ELb0ELb1ELb1ELb1ELb0EEEvNS_16Flash_fwd_paramsE
        .type           _ZN5flash16flash_fwd_kernelI23Flash_fwd_kernel_traitsILi128ELi64ELi64ELi4ELb0ELb0EN7cutlass10bfloat16_tE19Flash_kernel_traitsILi128ELi64ELi64ELi4ES3_EELb0ELb1ELb0ELb0ELb1ELb1ELb1ELb0EEEvNS_16Flash_fwd_paramsE,@function
        .size           _ZN5flash16flash_fwd_kernelI23Flash_fwd_kernel_traitsILi128ELi64ELi64ELi4ELb0ELb0EN7cutlass10bfloat16_tE19Flash_kernel_traitsILi128ELi64ELi64ELi4ES3_EELb0ELb1ELb0ELb0ELb1ELb1ELb1ELb0EEEvNS_16Flash_fwd_paramsE,(.L_x_1746 - _ZN5flash16flash_fwd_kernelI23Flash_fwd_kernel_traitsILi128ELi64ELi64ELi4ELb0ELb0EN7cutlass10bfloat16_tE19Flash_kernel_traitsILi128ELi64ELi64ELi4ES3_EELb0ELb1ELb0ELb0ELb1ELb1ELb1ELb0EEEvNS_16Flash_fwd_paramsE)
        .other          _ZN5flash16flash_fwd_kernelI23Flash_fwd_kernel_traitsILi128ELi64ELi64ELi4ELb0ELb0EN7cutlass10bfloat16_tE19Flash_kernel_traitsILi128ELi64ELi64ELi4ES3_EELb0ELb1ELb0ELb0ELb1ELb1ELb1ELb0EEEvNS_16Flash_fwd_paramsE,@"STO_CUDA_ENTRY STV_DEFAULT"
_ZN5flash16flash_fwd_kernelI23Flash_fwd_kernel_traitsILi128ELi64ELi64ELi4ELb0ELb0EN7cutlass10bfloat16_tE19Flash_kernel_traitsILi128ELi64ELi64ELi4ES3_EELb0ELb1ELb0ELb0ELb1ELb1ELb1ELb0EEEvNS_16Flash_fwd_paramsE:
.text._ZN5flash16flash_fwd_kernelI23Flash_fwd_kernel_traitsILi128ELi64ELi64ELi4ELb0ELb0EN7cutlass10bfloat16_tE19Flash_kernel_traitsILi128ELi64ELi64ELi4ES3_EELb0ELb1ELb0ELb0ELb1ELb1ELb1ELb0EEEvNS_16Flash_fwd_paramsE:
        /* <DEDUP_REMOVED lines=99> */
[----:B------:R-:W-:Y:S02]  /*0630*/  IMAD R100, R33, 0x10, R100 ;  /* 0x0000001021647824 */ /* 0x000fe400078e0264 */
[----:B-1----:R-:W-:Y:S02]  /*0640*/  IMAD.MOV R4, RZ, RZ, -R23 ;  /* 0x000000ffff047224 */ /* 0x002fe400078e0a17 */
[----:B------:R-:W-:-:S02]  /*0650*/  IMAD.MOV.U32 R22, RZ, RZ, RZ ;  /* 0x000000ffff167224 */ /* 0x000fc400078e00ff */
        /* <DEDUP_REMOVED lines=95> */
[----:B------:R1:W-:Y:S01]  /*0c50*/  LDGSTS.E.BYPASS.LTC128B.128 [R152+0x3800], desc[UR16][R18.64+0x80] ;  /* 0x0380008012987fae */ /* 0x0003e2000b901d50 */
        /* <DEDUP_REMOVED lines=21> */
[----:B------:R-:W-:Y:S01]  /*0db0*/  LDGSTS.E.BYPASS.LTC128B.128 [R152+0x6800], desc[UR16][R14.64+0x80] ;  /* 0x068000800e987fae */ /* 0x000fe2000b901d50 */
        /* <DEDUP_REMOVED lines=12> */
[----:B-1----:R-:W-:Y:S01]  /*0e80*/  IADD3 R18, P1, R10, UR15, RZ ;  /* 0x0000000f0a127c10 */ /* 0x002fe2000ff3e0ff */
[----:B------:R-:W-:Y:S01]  /*0e90*/  LDGSTS.E.BYPASS.LTC128B.128 [R152+0x7800], desc[UR16][R22.64+0x80] ;  /* 0x0780008016987fae */ /* 0x000fe2000b901d50 */
[----:B------:R-:W-:Y:S01]  /*0ea0*/  IADD3.X R11, R13, UR22, RZ, P0, !PT ;  /* 0x000000160d0b7c10 */ /* 0x000fe200087fe4ff */
[----:B------:R-:W-:Y:S01]  /*0eb0*/  IMAD R9, R33, 0x400, R6 ;  /* 0x0000040021097824 */ /* 0x000fe200078e0206 */
[----:B--2---:R-:W-:Y:S01]  /*0ec0*/  IADD3 R16, P0, R18, UR15, RZ ;  /* 0x0000000f12107c10 */ /* 0x004fe2000ff1e0ff */
[----:B------:R-:W0:Y:S01]  /*0ed0*/  LDGDEPBAR ;  /* 0x00000000000079af */ /* 0x000e220000000000 */
[----:B------:R-:W-:Y:S01]  /*0ee0*/  IADD3.X R19, R11, UR22, RZ, P1, !PT ;  /* 0x000000160b137c10 */ /* 0x000fe20008ffe4ff */
[----:B------:R-:W-:Y:S01]  /*0ef0*/  IMAD.IADD R150, R9, 0x1, R4 ;  /* 0x0000000109967824 */ /* 0x000fe200078e0204 */
[----:B------:R-:W-:-:S02]  /*0f00*/  LEA R101, R0, UR5, 0x1 ;  /* 0x0000000500657c11 */ /* 0x000fc4000f8e08ff */
[----:B------:R-:W-:Y:S02]  /*0f10*/  IADD3.X R17, R19, UR22, RZ, P0, !PT ;  /* 0x0000001613117c10 */ /* 0x000fe400087fe4ff */
[----:B------:R-:W-:Y:S02]  /*0f20*/  LEA R150, R150, UR5, 0x1 ;  /* 0x0000000596967c11 */ /* 0x000fe4000f8e08ff */
[----:B------:R-:W-:Y:S02]  /*0f30*/  LOP3.LUT P0, RZ, R5, 0x2, RZ, 0xc0, !PT ;  /* 0x0000000205ff7812 */ /* 0x000fe4000780c0ff */
[----:B------:R-:W-:Y:S02]  /*0f40*/  LOP3.LUT P1, RZ, R2, 0x2, RZ, 0xc0, !PT ;  /* 0x0000000202ff7812 */ /* 0x000fe4000782c0ff */
[----:B------:R-:W-:Y:S01]  /*0f50*/  LEA R149, R0, UR4, 0x1 ;  /* 0x0000000400957c11 */ /* 0x000fe2000f8e08ff */
[----:B------:R-:W-:Y:S01]  /*0f60*/  ULDC UR4, c[0x0][0x39c] ;  /* 0x0000e70000047ab9 */ /* 0x000fe20000000800 */
[----:B------:R-:W-:-:S02]  /*0f70*/  SEL R0, R8, 0xffffffe0, !P1 ;  /* 0xffffffe008007807 */ /* 0x000fc40004800000 */
[----:B------:R-:W-:Y:S01]  /*0f80*/  LOP3.LUT P1, RZ, R2, 0x4, RZ, 0xc0, !PT ;  /* 0x0000000402ff7812 */ /* 0x000fe2000782c0ff */
[C---:B------:R-:W-:Y:S02]  /*0f90*/  VIADD R147, R149.reuse, 0x20 ;  /* 0x0000002095937836 */ /* 0x040fe40000000000 */
[----:B------:R-:W-:Y:S02]  /*0fa0*/  IMAD.IADD R148, R150, 0x1, R0 ;  /* 0x0000000196947824 */ /* 0x000fe400078e0200 */
[----:B------:R-:W-:Y:S01]  /*0fb0*/  @P0 VIADD R147, R149, 0xffffffe0 ;  /* 0xffffffe095930836 */ /* 0x000fe20000000000 */
[----:B------:R-:W-:Y:S01]  /*0fc0*/  LOP3.LUT P0, RZ, R5, 0x4, RZ, 0xc0, !PT ;  /* 0x0000000405ff7812 */ /* 0x000fe2000780c0ff */
[----:B------:R-:W-:-:S04]  /*0fd0*/  DEPBAR.LE SB0, 0x0 ;  /* 0x000080000000791a */ /* 0x000fc80000000000 */
[----:B------:R-:W-:Y:S01]  /*0fe0*/  BAR.SYNC.DEFER_BLOCKING 0x0 ;  /* 0x0000000000007b1d */ /* 0x000fe20000010000 */
[----:B------:R-:W-:-:S05]  /*0ff0*/  IMAD.MOV.U32 R2, RZ, RZ, 0x40 ;  /* 0x00000040ff027424 */ /* 0x000fca00078e00ff */
[C---:B------:R-:W-:Y:S02]  /*1000*/  SEL R5, R2.reuse, 0xffffffc0, !P1 ;  /* 0xffffffc002057807 */ /* 0x040fe40004800000 */
[----:B------:R-:W-:-:S03]  /*1010*/  SEL R2, R2, 0xffffffc0, !P0 ;  /* 0xffffffc002027807 */ /* 0x000fc60004000000 */
[--C-:B------:R-:W-:Y:S02]  /*1020*/  IMAD.IADD R146, R150, 0x1, R5.reuse ;  /* 0x0000000196927824 */ /* 0x100fe400078e0205 */
[----:B------:R-:W-:Y:S02]  /*1030*/  IMAD.IADD R145, R149, 0x1, R2 ;  /* 0x0000000195917824 */ /* 0x000fe400078e0202 */
[----:B------:R-:W-:Y:S02]  /*1040*/  IMAD.IADD R144, R148, 0x1, R5 ;  /* 0x0000000194907824 */ /* 0x000fe400078e0205 */
[----:B------:R-:W-:Y:S01]  /*1050*/  IMAD.IADD R136, R2, 0x1, R147 ;  /* 0x0000000102887824 */ /* 0x000fe200078e0293 */
[----:B------:R-:W-:Y:S01]  /*1060*/  @!PT LDS RZ, [RZ] ;  /* 0x00000000fffff984 */ /* 0x000fe20000000800 */
[----:B------:R-:W-:Y:S01]  /*1070*/  @!PT LDS RZ, [RZ] ;  /* 0x00000000fffff984 */ /* 0x000fe20000000800 */
[----:B------:R-:W-:Y:S01]  /*1080*/  @!PT LDS RZ, [RZ] ;  /* 0x00000000fffff984 */ /* 0x000fe20000000800 */
[----:B------:R-:W-:Y:S04]  /*1090*/  LDGSTS.E.BYPASS.LTC128B.128 [R152+0x8000], desc[UR16][R12.64] ;  /* 0x080000000c987fae */ /* 0x000fe8000b901d50 */
[----:B------:R1:W-:Y:S04]  /*10a0*/  LDGSTS.E.BYPASS.LTC128B.128 [R152+0xa000], desc[UR16][R12.64+0x80] ;  /* 0x0a0000800c987fae */ /* 0x0003e8000b901d50 */
[----:B------:R-:W-:Y:S04]  /*10b0*/  LDGSTS.E.BYPASS.LTC128B.128 [R152+0x8800], desc[UR16][R10.64] ;  /* 0x088000000a987fae */ /* 0x000fe8000b901d50 */
[----:B------:R2:W-:Y:S04]  /*10c0*/  LDGSTS.E.BYPASS.LTC128B.128 [R152+0xa800], desc[UR16][R10.64+0x80] ;  /* 0x0a8000800a987fae */ /* 0x0005e8000b901d50 */
[----:B------:R-:W-:Y:S04]  /*10d0*/  LDGSTS.E.BYPASS.LTC128B.128 [R152+0x9000], desc[UR16][R18.64] ;  /* 0x0900000012987fae */ /* 0x000fe8000b901d50 */
[----:B------:R-:W-:Y:S04]  /*10e0*/  LDGSTS.E.BYPASS.LTC128B.128 [R152+0xb000], desc[UR16][R18.64+0x80] ;  /* 0x0b00008012987fae */ /* 0x000fe8000b901d50 */
[----:B------:R-:W-:Y:S04]  /*10f0*/  LDGSTS.E.BYPASS.LTC128B.128 [R152+0x9800], desc[UR16][R16.64] ;  /* 0x0980000010987fae */ /* 0x000fe8000b901d50 */
[----:B------:R3:W-:Y:S04]  /*1100*/  LDGSTS.E.BYPASS.LTC128B.128 [R152+0xb800], desc[UR16][R16.64+0x80] ;  /* 0x0b80008010987fae */ /* 0x0007e8000b901d50 */
[----:B-1----:R-:W-:Y:S04]  /*1110*/  LDSM.16.M88.4 R12, [R150] ;  /* 0x00000000960c783b */ /* 0x002fe80000000200 */
[----:B------:R-:W1:Y:S04]  /*1120*/  LDSM.16.M88.4 R28, [R101+0x4000] ;  /* 0x00400000651c783b */ /* 0x000e680000000200 */
[----:B------:R-:W-:Y:S04]  /*1130*/  LDSM.16.M88.4 R80, [R148] ;  /* 0x000000009450783b */ /* 0x000fe80000000200 */
[----:B--2---:R-:W-:Y:S04]  /*1140*/  LDSM.16.M88.4 R8, [R147] ;  /* 0x000000009308783b */ /* 0x004fe80000000200 */
[----:B------:R-:W2:Y:S04]  /*1150*/  LDSM.16.M88.4 R48, [R101+0x4800] ;  /* 0x004800006530783b */ /* 0x000ea80000000200 */
[----:B------:R-:W-:Y:S04]  /*1160*/  LDSM.16.M88.4 R20, [R146] ;  /* 0x000000009214783b */ /* 0x000fe80000000200 */
[----:B------:R-:W-:Y:S04]  /*1170*/  LDSM.16.M88.4 R24, [R145] ;  /* 0x000000009118783b */ /* 0x000fe80000000200 */
[----:B------:R-:W4:Y:S04]  /*1180*/  LDSM.16.M88.4 R64, [R101+0x5000] ;  /* 0x005000006540783b */ /* 0x000f280000000200 */
[----:B------:R-:W-:Y:S04]  /*1190*/  LDSM.16.M88.4 R76, [R144] ;  /* 0x00000000904c783b */ /* 0x000fe80000000200 */
[----:B------:R-:W-:Y:S04]  /*11a0*/  LDSM.16.M88.4 R72, [R136] ;  /* 0x000000008848783b */ /* 0x000fe80000000200 */
[----:B---3--:R-:W3:Y:S01]  /*11b0*/  LDSM.16.M88.4 R16, [R101+0x5800] ;  /* 0x005800006510783b */ /* 0x008ee20000000200 */
[C---:B-1----:R-:W-:Y:S03]  /*11c0*/  HMMA.16816.F32.BF16 R36, R12.reuse, R28, RZ ;  /* 0x0000001c0c24723c */ /* 0x042fe600000418ff */
[----:B------:R-:W-:Y:S04]  /*11d0*/  LDSM.16.M88.4 R44, [R145+0x800] ;  /* 0x00080000912c783b */ /* 0x000fe80000000200 */
[----:B------:R-:W-:Y:S01]  /*11e0*/  LDSM.16.M88.4 R56, [R147+0x1000] ;  /* 0x001000009338783b */ /* 0x000fe20000000200 */
[C---:B------:R-:W-:Y:S03]  /*11f0*/  HMMA.16816.F32.BF16 R28, R12.reuse, R30, RZ ;  /* 0x0000001e0c1c723c */ /* 0x040fe600000418ff */
[----:B------:R-:W-:Y:S03]  /*1200*/  LDSM.16.M88.4 R60, [R150+0x2000] ;  /* 0x00200000963c783b */ /* 0x000fe60000000200 */
[C---:B--2---:R-:W-:Y:S01]  /*1210*/  HMMA.16816.F32.BF16 R52, R12.reuse, R48, RZ ;  /* 0x000000300c34723c */ /* 0x044fe200000418ff */
[----:B------:R-:W-:Y:S04]  /*1220*/  LDSM.16.M88.4 R40, [R147+0x1800] ;  /* 0x001800009328783b */ /* 0x000fe80000000200 */
[----:B------:R-:W-:Y:S01]  /*1230*/  LDSM.16.M88.4 R96, [R136+0x800] ;  /* 0x000800008860783b */ /* 0x000fe20000000200 */
[----:B------:R-:W-:Y:S03]  /*1240*/  HMMA.16816.F32.BF16 R48, R12, R50, RZ ;  /* 0x000000320c30723c */ /* 0x000fe600000418ff */
[----:B------:R-:W-:Y:S03]  /*1250*/  LDSM.16.M88.4 R92, [R147+0x2000] ;  /* 0x00200000935c783b */ /* 0x000fe60000000200 */
[C---:B------:R-:W-:Y:S01]  /*1260*/  HMMA.16816.F32.BF16 R36, R80.reuse, R8, R36 ;  /* 0x000000085024723c */ /* 0x040fe20000041824 */
[----:B------:R-:W-:Y:S04]  /*1270*/  LDSM.16.M88.4 R88, [R145+0x1800] ;  /* 0x001800009158783b */ /* 0x000fe80000000200 */
[----:B------:R-:W0:Y:S01]  /*1280*/  LDGDEPBAR ;  /* 0x00000000000079af */ /* 0x000e220000000000 */
[----:B------:R-:W-:Y:S03]  /*1290*/  HMMA.16816.F32.BF16 R28, R80, R10, R28 ;  /* 0x0000000a501c723c */ /* 0x000fe6000004181c */
[----:B------:R-:W1:Y:S03]  /*12a0*/  LDSM.16.M88.4 R8, [R147+0x800] ;  /* 0x000800009308783b */ /* 0x000e660000000200 */
[C---:B----4-:R-:W-:Y:S06]  /*12b0*/  HMMA.16816.F32.BF16 R68, R12.reuse, R64, RZ ;  /* 0x000000400c44723c */ /* 0x050fec00000418ff */
[----:B------:R-:W-:Y:S06]  /*12c0*/  HMMA.16816.F32.BF16 R64, R12, R66, RZ ;  /* 0x000000420c40723c */ /* 0x000fec00000418ff */
[C---:B------:R-:W-:Y:S06]  /*12d0*/  HMMA.16816.F32.BF16 R36, R20.reuse, R24, R36 ;  /* 0x000000181424723c */ /* 0x040fec0000041824 */
[----:B------:R-:W-:Y:S01]  /*12e0*/  HMMA.16816.F32.BF16 R28, R20, R26, R28 ;  /* 0x0000001a141c723c */ /* 0x000fe2000004181c */
[----:B------:R-:W2:Y:S05]  /*12f0*/  LDSM.16.M88.4 R24, [R101+0x6000] ;  /* 0x006000006518783b */ /* 0x000eaa0000000200 */
[C---:B---3--:R-:W-:Y:S06]  /*1300*/  HMMA.16816.F32.BF16 R84, R12.reuse, R16, RZ ;  /* 0x000000100c54723c */ /* 0x048fec00000418ff */
[----:B------:R-:W-:Y:S01]  /*1310*/  HMMA.16816.F32.BF16 R12, R12, R18, RZ ;  /* 0x000000120c0c723c */ /* 0x000fe200000418ff */
[----:B------:R-:W3:Y:S05]  /*1320*/  LDSM.16.M88.4 R16, [R148+0x2000] ;  /* 0x002000009410783b */ /* 0x000eea0000000200 */
[----:B------:R-:W-:Y:S06]  /*1330*/  HMMA.16816.F32.BF16 R36, R76, R72, R36 ;  /* 0x000000484c24723c */ /* 0x000fec0000041824 */
[C---:B-1----:R-:W-:Y:S06]  /*1340*/  HMMA.16816.F32.BF16 R52, R80.reuse, R8, R52 ;  /* 0x000000085034723c */ /* 0x042fec0000041834 */
[----:B------:R-:W-:Y:S01]  /*1350*/  HMMA.16816.F32.BF16 R48, R80, R10, R48 ;  /* 0x0000000a5030723c */ /* 0x000fe20000041830 */
[----:B------:R-:W1:Y:S05]  /*1360*/  LDSM.16.M88.4 R8, [R145+0x1000] ;  /* 0x001000009108783b */ /* 0x000e6a0000000200 */
[----:B------:R-:W-:Y:S01]  /*1370*/  HMMA.16816.F32.BF16 R28, R76, R74, R28 ;  /* 0x0000004a4c1c723c */ /* 0x000fe2000004181c */
[----:B------:R-:W-:Y:S05]  /*1380*/  LDSM.16.M88.4 R72, [R136+0x1000] ;  /* 0x001000008848783b */ /* 0x000fea0000000200 */
[----:B------:R-:W-:Y:S06]  /*1390*/  HMMA.16816.F32.BF16 R68, R80, R56, R68 ;  /* 0x000000385044723c */ /* 0x000fec0000041844 */
[C---:B------:R-:W-:Y:S06]  /*13a0*/  HMMA.16816.F32.BF16 R52, R20.reuse, R44, R52 ;  /* 0x0000002c1434723c */ /* 0x040fec0000041834 */
[----:B------:R-:W-:Y:S01]  /*13b0*/  HMMA.16816.F32.BF16 R48, R20, R46, R48 ;  /* 0x0000002e1430723c */ /* 0x000fe20000041830 */
[----:B------:R-:W-:Y:S05]  /*13c0*/  LDSM.16.M88.4 R44, [R147+0x2800] ;  /* 0x00280000932c783b */ /* 0x000fea0000000200 */
[----:B------:R-:W-:Y:S01]  /*13d0*/  HMMA.16816.F32.BF16 R64, R80, R58, R64 ;  /* 0x0000003a5040723c */ /* 0x000fe20000041840 */
[----:B------:R-:W4:Y:S05]  /*13e0*/  LDSM.16.M88.4 R56, [R101+0x6800] ;  /* 0x006800006538783b */ /* 0x000f2a0000000200 */
[C---:B--2---:R-:W-:Y:S06]  /*13f0*/  HMMA.16816.F32.BF16 R36, R60.reuse, R24, R36 ;  /* 0x000000183c24723c */ /* 0x044fec0000041824 */
[----:B------:R-:W-:Y:S01]  /*1400*/  HMMA.16816.F32.BF16 R28, R60, R26, R28 ;  /* 0x0000001a3c1c723c */ /* 0x000fe2000004181c */
[----:B------:R-:W-:Y:S05]  /*1410*/  LDSM.16.M88.4 R24, [R136+0x2000] ;  /* 0x002000008818783b */ /* 0x000fea0000000200 */
[C---:B------:R-:W-:Y:S06]  /*1420*/  HMMA.16816.F32.BF16 R84, R80.reuse, R40, R84 ;  /* 0x000000285054723c */ /* 0x040fec0000041854 */
[----:B------:R-:W-:Y:S01]  /*1430*/  HMMA.16816.F32.BF16 R80, R80, R42, R12 ;  /* 0x0000002a5050723c */ /* 0x000fe2000004180c */
[----:B------:R-:W-:Y:S04]  /*1440*/  LDSM.16.M88.4 R12, [R146+0x2000] ;  /* 0x00200000920c783b */ /* 0x000fe80000000200 */
[----:B------:R-:W2:Y:S01]  /*1450*/  LDSM.16.M88.4 R40, [R145+0x2000] ;  /* 0x002000009128783b */ /* 0x000ea20000000200 */
[C---:B------:R-:W-:Y:S06]  /*1460*/  HMMA.16816.F32.BF16 R52, R76.reuse, R96, R52 ;  /* 0x000000604c34723c */ /* 0x040fec0000041834 */
[----:B------:R-:W-:Y:S06]  /*1470*/  HMMA.16816.F32.BF16 R48, R76, R98, R48 ;  /* 0x000000624c30723c */ /* 0x000fec0000041830 */
[C---:B---3--:R-:W-:Y:S06]  /*1480*/  HMMA.16816.F32.BF16 R36, R16.reuse, R92, R36 ;  /* 0x0000005c1024723c */ /* 0x048fec0000041824 */
[----:B------:R-:W-:Y:S06]  /*1490*/  HMMA.16816.F32.BF16 R28, R16, R94, R28 ;  /* 0x0000005e101c723c */ /* 0x000fec000004181c */
[C---:B-1----:R-:W-:Y:S06]  /*14a0*/  HMMA.16816.F32.BF16 R68, R20.reuse, R8, R68 ;  /* 0x000000081444723c */ /* 0x042fec0000041844 */
[----:B------:R-:W-:Y:S01]  /*14b0*/  HMMA.16816.F32.BF16 R64, R20, R10, R64 ;  /* 0x0000000a1440723c */ /* 0x000fe20000041840 */
[----:B------:R-:W1:Y:S05]  /*14c0*/  LDSM.16.M88.4 R8, [R144+0x2000] ;  /* 0x002000009008783b */ /* 0x000e6a0000000200 */
[C---:B----4-:R-:W-:Y:S06]  /*14d0*/  HMMA.16816.F32.BF16 R52, R60.reuse, R56, R52 ;  /* 0x000000383c34723c */ /* 0x050fec0000041834 */
[----:B------:R-:W-:Y:S01]  /*14e0*/  HMMA.16816.F32.BF16 R48, R60, R58, R48 ;  /* 0x0000003a3c30723c */ /* 0x000fe20000041830 */
[----:B------:R-:W3:Y:S05]  /*14f0*/  LDSM.16.M88.4 R56, [R101+0x7000] ;  /* 0x007000006538783b */ /* 0x000eea0000000200 */
[----:B------:R-:W-:Y:S06]  /*1500*/  HMMA.16816.F32.BF16 R84, R20, R88, R84 ;  /* 0x000000581454723c */ /* 0x000fec0000041854 */
[----:B--2---:R-:W-:Y:S06]  /*1510*/  HMMA.16816.F32.BF16 R36, R12, R40, R36 ;  /* 0x000000280c24723c */ /* 0x004fec0000041824 */
[----:B------:R-:W-:Y:S01]  /*1520*/  HMMA.16816.F32.BF16 R80, R20, R90, R80 ;  /* 0x0000005a1450723c */ /* 0x000fe20000041850 */
[----:B------:R-:W2:Y:S05]  /*1530*/  LDSM.16.M88.4 R20, [R145+0x2800] ;  /* 0x002800009114783b */ /* 0x000eaa0000000200 */
[----:B------:R-:W-:Y:S01]  /*1540*/  HMMA.16816.F32.BF16 R28, R12, R42, R28 ;  /* 0x0000002a0c1c723c */ /* 0x000fe2000004181c */
[----:B------:R-:W-:Y:S05]  /*1550*/  LDSM.16.M88.4 R40, [R136+0x2800] ;  /* 0x002800008828783b */ /* 0x000fea0000000200 */
[----:B------:R-:W-:Y:S06]  /*1560*/  HMMA.16816.F32.BF16 R68, R76, R72, R68 ;  /* 0x000000484c44723c */ /* 0x000fec0000041844 */
[C---:B------:R-:W-:Y:S06]  /*1570*/  HMMA.16816.F32.BF16 R52, R16.reuse, R44, R52 ;  /* 0x0000002c1034723c */ /* 0x040fec0000041834 */
[----:B------:R-:W-:Y:S01]  /*1580*/  HMMA.16816.F32.BF16 R48, R16, R46, R48 ;  /* 0x0000002e1030723c */ /* 0x000fe20000041830 */
[----:B------:R-:W4:Y:S05]  /*1590*/  LDSM.16.M88.4 R44, [R147+0x3000] ;  /* 0x00300000932c783b */ /* 0x000f2a0000000200 */
[----:B-1----:R-:W-:Y:S06]  /*15a0*/  HMMA.16816.F32.BF16 R36, R8, R24, R36 ;  /* 0x000000180824723c */ /* 0x002fec0000041824 */
[----:B------:R-:W-:Y:S06]  /*15b0*/  HMMA.16816.F32.BF16 R64, R76, R74, R64 ;  /* 0x0000004a4c40723c */ /* 0x000fec0000041840 */
[----:B------:R-:W-:Y:S01]  /*15c0*/  HMMA.16816.F32.BF16 R28, R8, R26, R28 ;  /* 0x0000001a081c723c */ /* 0x000fe2000004181c */
[----:B------:R-:W1:Y:S05]  /*15d0*/  LDSM.16.M88.4 R24, [R136+0x1800] ;  /* 0x001800008818783b */ /* 0x000e6a0000000200 */
[----:B---3--:R-:W-:Y:S06]  /*15e0*/  HMMA.16816.F32.BF16 R68, R60, R56, R68 ;  /* 0x000000383c44723c */ /* 0x008fec0000041844 */
[----:B--2---:R-:W-:Y:S01]  /*15f0*/  HMMA.16816.F32.BF16 R52, R12, R20, R52 ;  /* 0x000000140c34723c */ /* 0x004fe20000041834 */
[----:B------:R-:W-:Y:S01]  /*1600*/  FMUL.FTZ R2, R36, UR4 ;  /* 0x0000000424027c20 */ /* 0x000fe20008410000 */
[----:B------:R-:W-:Y:S01]  /*1610*/  FMUL.FTZ R37, R37, UR4 ;  /* 0x0000000425257c20 */ /* 0x000fe20008410000 */
[----:B------:R-:W-:Y:S01]  /*1620*/  FMUL.FTZ R38, R38, UR4 ;  /* 0x0000000426267c20 */ /* 0x000fe20008410000 */
[----:B------:R-:W-:-:S02]  /*1630*/  FMUL.FTZ R39, R39, UR4 ;  /* 0x0000000427277c20 */ /* 0x000fc40008410000 */
[----:B------:R-:W-:Y:S01]  /*1640*/  HMMA.16816.F32.BF16 R48, R12, R22, R48 ;  /* 0x000000160c30723c */ /* 0x000fe20000041830 */
[----:B------:R-:W2:Y:S01]  /*1650*/  LDSM.16.M88.4 R20, [R145+0x3000] ;  /* 0x003000009114783b */ /* 0x000ea20000000200 */
[----:B------:R-:W-:Y:S04]  /*1660*/  MUFU.TANH R72, R37 ;  /* 0x0000002500487308 */ /* 0x000fe80000002400 */
[----:B------:R-:W-:Y:S01]  /*1670*/  HMMA.16816.F32.BF16 R64, R60, R58, R64 ;  /* 0x0000003a3c40723c */ /* 0x000fe20000041840 */
[----:B------:R-:W3:Y:S01]  /*1680*/  LDSM.16.M88.4 R56, [R101+0x7800] ;  /* 0x007800006538783b */ /* 0x000ee20000000200 */
[----:B------:R-:W-:Y:S01]  /*1690*/  FMUL.FTZ R36, R30, UR4 ;  /* 0x000000041e247c20 */ /* 0x000fe20008410000 */
[----:B------:R-:W-:Y:S01]  /*16a0*/  FMUL.FTZ R28, R28, UR4 ;  /* 0x000000041c1c7c20 */ /* 0x000fe20008410000 */
[----:B------:R-:W-:Y:S02]  /*16b0*/  MUFU.TANH R73, R38 ;  /* 0x0000002600497308 */ /* 0x000fe40000002400 */
[----:B----4-:R-:W-:Y:S06]  /*16c0*/  HMMA.16816.F32.BF16 R68, R16, R44, R68 ;  /* 0x0000002c1044723c */ /* 0x010fec0000041844 */
[----:B------:R-:W-:Y:S01]  /*16d0*/  HMMA.16816.F32.BF16 R52, R8, R40, R52 ;  /* 0x000000280834723c */ /* 0x000fe20000041834 */
[----:B------:R-:W-:Y:S05]  /*16e0*/  MUFU.TANH R41, R39 ;  /* 0x0000002700297308 */ /* 0x000fea0000002400 */
[----:B-1----:R-:W-:Y:S01]  /*16f0*/  HMMA.16816.F32.BF16 R84, R76, R24, R84 ;  /* 0x000000184c54723c */ /* 0x002fe20000041854 */
[----:B------:R-:W-:-:S02]  /*1700*/  FMUL.FTZ R40, R29, UR4 ;  /* 0x000000041d287c20 */ /* 0x000fc40008410000 */
[----:B------:R1:W-:Y:S03]  /*1710*/  MUFU.TANH R74, R28 ;  /* 0x0000001c004a7308 */ /* 0x0003e60000002400 */
[----:B------:R-:W-:Y:S01]  /*1720*/  HMMA.16816.F32.BF16 R80, R76, R26, R80 ;  /* 0x0000001a4c50723c */ /* 0x000fe20000041850 */
[----:B------:R-:W4:Y:S04]  /*1730*/  LDSM.16.M88.4 R24, [R147+0x3800] ;  /* 0x003800009318783b */ /* 0x000f280000000200 */
[----:B------:R-:W5:Y:S01]  /*1740*/  MUFU.TANH R2, R2 ;  /* 0x0000000200027308 */ /* 0x000f620000002400 */
[----:B------:R-:W-:Y:S06]  /*1750*/  HMMA.16816.F32.BF16 R48, R8, R42, R48 ;  /* 0x0000002a0830723c */ /* 0x000fec0000041830 */
[----:B--2---:R-:W-:Y:S01]  /*1760*/  HMMA.16816.F32.BF16 R68, R12, R20, R68 ;  /* 0x000000140c44723c */ /* 0x004fe20000041844 */
[----:B------:R2:W-:Y:S01]  /*1770*/  MUFU.TANH R42, R36 ;  /* 0x00000024002a7308 */ /* 0x0005e20000002400 */
[----:B------:R-:W-:Y:S01]  /*1780*/  FMUL.FTZ R43, R31, UR4 ;  /* 0x000000041f2b7c20 */ /* 0x000fe20008410000 */
[----:B------:R-:W-:Y:S01]  /*1790*/  FMUL.FTZ R44, R52, UR4 ;  /* 0x00000004342c7c20 */ /* 0x000fe20008410000 */
[----:B-1----:R-:W1:Y:S01]  /*17a0*/  LDSM.16.M88.4 R28, [R136+0x3000] ;  /* 0x00300000881c783b */ /* 0x002e620000000200 */
[----:B------:R-:W-:Y:S01]  /*17b0*/  FMUL.FTZ R45, R53, UR4 ;  /* 0x00000004352d7c20 */ /* 0x000fe20008410000 */
[----:B---3--:R-:W-:Y:S01]  /*17c0*/  HMMA.16816.F32.BF16 R84, R60, R56, R84 ;  /* 0x000000383c54723c */ /* 0x008fe20000041854 */
[----:B------:R-:W-:Y:S01]  /*17d0*/  LOP3.LUT R20, R34, 0xffffffe0, RZ, 0xc0, !PT ;  /* 0xffffffe022147812 */ /* 0x000fe200078ec0ff */
[----:B------:R-:W-:Y:S01]  /*17e0*/  FMUL.FTZ R55, R55, UR4 ;  /* 0x0000000437377c20 */ /* 0x000fe20008410000 */
[----:B------:R-:W3:Y:S03]  /*17f0*/  MUFU.TANH R40, R40 ;  /* 0x0000002800287308 */ /* 0x000ee60000002400 */
[----:B------:R-:W-:Y:S01]  /*1800*/  IMAD.IADD R20, R3, 0x1, -R20 ;  /* 0x0000000103147824 */ /* 0x000fe200078e0a14 */
[----:B------:R-:W-:Y:S04]  /*1810*/  HMMA.16816.F32.BF16 R64, R16, R46, R64 ;  /* 0x0000002e1040723c */ /* 0x000fe80000041840 */
[----:B------:R-:W-:Y:S01]  /*1820*/  SHF.R.S32.HI R153, RZ, 0x1f, R20 ;  /* 0x0000001fff997819 */ /* 0x000fe20000011414 */
[----:B--2---:R-:W2:Y:S01]  /*1830*/  LDSM.16.M88.4 R36, [R145+0x3800] ;  /* 0x003800009124783b */ /* 0x004ea20000000200 */
[----:B------:R-:W-:Y:S01]  /*1840*/  HMMA.16816.F32.BF16 R80, R60, R58, R80 ;  /* 0x0000003a3c50723c */ /* 0x000fe20000041850 */
[----:B------:R-:W-:Y:S01]  /*1850*/  FMUL.FTZ R46, R48, UR4 ;  /* 0x00000004302e7c20 */ /* 0x000fe20008410000 */
[----:B------:R-:W-:Y:S01]  /*1860*/  LEA.HI R153, R153, R20, RZ, 0x2 ;  /* 0x0000001499997211 */ /* 0x000fe200078f10ff */
[----:B------:R-:W3:Y:S01]  /*1870*/  MUFU.TANH R43, R43 ;  /* 0x0000002b002b7308 */ /* 0x000ee20000002400 */
[----:B------:R-:W-:Y:S01]  /*1880*/  FMUL.FTZ R47, R49, UR4 ;  /* 0x00000004312f7c20 */ /* 0x000fe20008410000 */
[----:B------:R-:W-:Y:S01]  /*1890*/  FMUL.FTZ R48, R54, UR4 ;  /* 0x0000000436307c20 */ /* 0x000fe20008410000 */
[----:B------:R-:W-:-:S04]  /*18a0*/  SHF.R.S32.HI R153, RZ, 0x2, R153 ;  /* 0x00000002ff997819 */ /* 0x000fc80000011499 */
[----:B------:R-:W-:Y:S01]  /*18b0*/  IADD3 R20, R100, 0x1, R153 ;  /* 0x0000000164147810 */ /* 0x000fe20007ffe099 */
[----:B----4-:R-:W-:Y:S01]  /*18c0*/  HMMA.16816.F32.BF16 R84, R16, R24, R84 ;  /* 0x000000181054723c */ /* 0x010fe20000041854 */
[----:B------:R-:W4:Y:S02]  /*18d0*/  MUFU.TANH R44, R44 ;  /* 0x0000002c002c7308 */ /* 0x000f240000002400 */
[----:B------:R-:W-:-:S04]  /*18e0*/  IADD3 R20, R35, -UR20, R20 ;  /* 0x8000001423147c10 */ /* 0x000fc8000fffe014 */
[----:B------:R-:W-:Y:S01]  /*18f0*/  IMAD.SHL.U32 R24, R3, 0x2, RZ ;  /* 0x0000000203187824 */ /* 0x000fe200078e00ff */
[----:B------:R-:W-:Y:S01]  /*1900*/  HMMA.16816.F32.BF16 R64, R12, R22, R64 ;  /* 0x000000160c40723c */ /* 0x000fe20000041840 */
[----:B------:R-:W-:Y:S01]  /*1910*/  VIADD R20, R20, UR19 ;  /* 0x0000001314147c36 */ /* 0x000fe20008000000 */
[----:B------:R-:W4:Y:S02]  /*1920*/  MUFU.TANH R45, R45 ;  /* 0x0000002d002d7308 */ /* 0x000f240000002400 */
[----:B------:R-:W-:Y:S02]  /*1930*/  LOP3.LUT R24, R24, 0x6, RZ, 0xc0, !PT ;  /* 0x0000000618187812 */ /* 0x000fe400078ec0ff */
[C---:B------:R-:W-:Y:S01]  /*1940*/  VIMNMX R3, R20.reuse, R35, PT ;  /* 0x0000002314037248 */ /* 0x040fe20003fe0100 */
[----:B------:R-:W-:Y:S01]  /*1950*/  HMMA.16816.F32.BF16 R80, R16, R26, R80 ;  /* 0x0000001a1050723c */ /* 0x000fe20000041850 */
[----:B------:R-:W-:Y:S01]  /*1960*/  VIADDMNMX R35, R20, 0x8, R35, PT ;  /* 0x0000000814237846 */ /* 0x000fe20003800123 */
[----:B------:R-:W-:Y:S01]  /*1970*/  IMAD R24, R7, 0x40, R24 ;  /* 0x0000004007187824 */ /* 0x000fe200078e0218 */
[----:B------:R-:W4:Y:S01]  /*1980*/  LDSM.16.M88.4 R20, [R136+0x3800] ;  /* 0x003800008814783b */ /* 0x000f220000000200 */
[----:B------:R-:W4:Y:S01]  /*1990*/  MUFU.TANH R46, R46 ;  /* 0x0000002e002e7308 */ /* 0x000f220000002400 */
[----:B------:R-:W-:-:S04]  /*19a0*/  DEPBAR.LE SB0, 0x0 ;  /* 0x000080000000791a */ /* 0x000fc80000000000 */
[----:B-1----:R-:W-:Y:S01]  /*19b0*/  HMMA.16816.F32.BF16 R68, R8, R28, R68 ;  /* 0x0000001c0844723c */ /* 0x002fe20000041844 */
[C---:B------:R-:W-:Y:S01]  /*19c0*/  VIADD R16, R24.reuse, 0x8 ;  /* 0x0000000818107836 */ /* 0x040fe20000000000 */
[CC--:B------:R-:W-:Y:S01]  /*19d0*/  ISETP.GE.AND P0, PT, R24.reuse, R3.reuse, PT ;  /* 0x000000031800720c */ /* 0x0c0fe20003f06270 */
[----:B------:R-:W-:Y:S01]  /*19e0*/  VIADD R18, R24, 0x9 ;  /* 0x0000000918127836 */ /* 0x000fe20000000000 */
[----:B------:R-:W1:Y:S02]  /*19f0*/  MUFU.TANH R47, R47 ;  /* 0x0000002f002f7308 */ /* 0x000e640000002400 */
[----:B--2---:R-:W-:Y:S01]  /*1a00*/  HMMA.16816.F32.BF16 R84, R12, R36, R84 ;  /* 0x000000240c54723c */ /* 0x004fe20000041854 */
[----:B------:R-:W-:Y:S01]  /*1a10*/  ISETP.GE.AND P1, PT, R16, R3, PT ;  /* 0x000000031000720c */ /* 0x000fe20003f26270 */
[----:B------:R-:W-:Y:S01]  /*1a20*/  FMUL.FTZ R28, R50, UR4 ;  /* 0x00000004321c7c20 */ /* 0x000fe20008410000 */
[----:B------:R-:W-:Y:S01]  /*1a30*/  ISETP.GE.AND P3, PT, R16, R35, PT ;  /* 0x000000231000720c */ /* 0x000fe20003f66270 */
[----:B------:R-:W-:Y:S01]  /*1a40*/  VIADD R16, R24, 0x10 ;  /* 0x0000001018107836 */ /* 0x000fe20000000000 */
[----:B-----5:R-:W-:Y:S01]  /*1a50*/  FSEL R27, R2, -INF , !P0 ;  /* 0xff800000021b7808 */ /* 0x020fe20004000000 */
[----:B------:R-:W-:Y:S01]  /*1a60*/  HMMA.16816.F32.BF16 R64, R8, R30, R64 ;  /* 0x0000001e0840723c */ /* 0x000fe20000041840 */
[----:B------:R-:W-:Y:S01]  /*1a70*/  FSEL R19, R74, -INF , !P1 ;  /* 0xff8000004a137808 */ /* 0x000fe20004800000 */
[----:B------:R-:W2:Y:S01]  /*1a80*/  MUFU.TANH R48, R48 ;  /* 0x0000003000307308 */ /* 0x000ea20000002400 */
[-C--:B------:R-:W-:Y:S01]  /*1a90*/  ISETP.GE.AND P0, PT, R16, R3.reuse, PT ;  /* 0x000000031000720c */ /* 0x080fe20003f06270 */
[----:B------:R-:W-:Y:S01]  /*1aa0*/  FMUL.FTZ R29, R51, UR4 ;  /* 0x00000004331d7c20 */ /* 0x000fe20008410000 */
[----:B------:R-:W-:Y:S01]  /*1ab0*/  ISETP.GE.AND P2, PT, R18, R3, PT ;  /* 0x000000031200720c */ /* 0x000fe20003f46270 */
[----:B------:R-:W-:Y:S01]  /*1ac0*/  HMMA.16816.F32.BF16 R80, R12, R38, R80 ;  /* 0x000000260c50723c */ /* 0x000fe20000041850 */
[C---:B------:R-:W-:Y:S01]  /*1ad0*/  VIADD R30, R24.reuse, 0x1 ;  /* 0x00000001181e7836 */ /* 0x040fe20000000000 */
[----:B------:R-:W-:-:S02]  /*1ae0*/  ISETP.GE.AND P1, PT, R24, R35, PT ;  /* 0x000000231800720c */ /* 0x000fc40003f26270 */
[----:B------:R-:W5:Y:S01]  /*1af0*/  MUFU.TANH R25, R55 ;  /* 0x0000003700197308 */ /* 0x000f620000002400 */
[----:B---3--:R-:W-:Y:S01]  /*1b00*/  FSEL R17, R40, -INF , !P2 ;  /* 0xff80000028117808 */ /* 0x008fe20005000000 */
[----:B------:R-:W-:Y:S01]  /*1b10*/  FMUL.FTZ R69, R69, UR4 ;  /* 0x0000000445457c20 */ /* 0x000fe20008410000 */
[----:B------:R-:W-:Y:S01]  /*1b20*/  ISETP.GE.AND P4, PT, R30, R3, PT ;  /* 0x000000031e00720c */ /* 0x000fe20003f86270 */
[----:B------:R-:W-:Y:S01]  /*1b30*/  FMUL.FTZ R68, R68, UR4 ;  /* 0x0000000444447c20 */ /* 0x000fe20008410000 */
[----:B------:R-:W-:Y:S01]  /*1b40*/  FSEL R2, R73, -INF , !P1 ;  /* 0xff80000049027808 */ /* 0x000fe20004800000 */
[----:B------:R-:W-:Y:S01]  /*1b50*/  VIADD R14, R24, 0x19 ;  /* 0x00000019180e7836 */ /* 0x000fe20000000000 */
[----:B------:R-:W-:Y:S01]  /*1b60*/  FSEL R37, R72, -INF , !P4 ;  /* 0xff80000048257808 */ /* 0x000fe20006000000 */
[----:B------:R-:W3:Y:S01]  /*1b70*/  MUFU.TANH R28, R28 ;  /* 0x0000001c001c7308 */ /* 0x000ee20000002400 */
[-C--:B------:R-:W-:Y:S01]  /*1b80*/  ISETP.GE.AND P4, PT, R16, R35.reuse, PT ;  /* 0x000000231000720c */ /* 0x080fe20003f86270 */
[----:B------:R-:W-:Y:S01]  /*1b90*/  VIADD R16, R24, 0x11 ;  /* 0x0000001118107836 */ /* 0x000fe20000000000 */
[-C--:B------:R-:W-:Y:S01]  /*1ba0*/  ISETP.GE.AND P6, PT, R30, R35.reuse, PT ;  /* 0x000000231e00720c */ /* 0x080fe20003fc6270 */
[C---:B----4-:R-:W-:Y:S01]  /*1bb0*/  HMMA.16816.F32.BF16 R84, R8.reuse, R20, R84 ;  /* 0x000000140854723c */ /* 0x050fe20000041854 */
[----:B------:R-:W-:Y:S01]  /*1bc0*/  ISETP.GE.AND P5, PT, R18, R35, PT ;  /* 0x000000231200720c */ /* 0x000fe20003fa6270 */
[----:B------:R-:W-:Y:S01]  /*1bd0*/  FMUL.FTZ R64, R64, UR4 ;  /* 0x0000000440407c20 */ /* 0x000fe20008410000 */
[C---:B------:R-:W-:Y:S01]  /*1be0*/  ISETP.GE.AND P2, PT, R16.reuse, R3, PT ;  /* 0x000000031000720c */ /* 0x040fe20003f46270 */
[----:B------:R-:W4:Y:S01]  /*1bf0*/  MUFU.TANH R115, R69 ;  /* 0x0000004500737308 */ /* 0x000f220000002400 */
[----:B------:R-:W-:Y:S01]  /*1c00*/  ISETP.GE.AND P1, PT, R16, R35, PT ;  /* 0x000000231000720c */ /* 0x000fe20003f26270 */
[C---:B------:R-:W-:Y:S01]  /*1c10*/  VIADD R16, R24.reuse, 0x18 ;  /* 0x0000001818107836 */ /* 0x040fe20000000000 */
[----:B------:R-:W-:Y:S01]  /*1c20*/  FSEL R26, R41, -INF , !P6 ;  /* 0xff800000291a7808 */ /* 0x000fe20007000000 */
[----:B------:R-:W-:Y:S01]  /*1c30*/  HMMA.16816.F32.BF16 R80, R8, R22, R80 ;  /* 0x000000160850723c */ /* 0x000fe20000041850 */
[----:B------:R-:W-:-:S02]  /*1c40*/  VIADD R12, R24, 0x20 ;  /* 0x00000020180c7836 */ /* 0x000fc40000000000 */
[----:B------:R-:W-:Y:S01]  /*1c50*/  FMUL.FTZ R65, R65, UR4 ;  /* 0x0000000441417c20 */ /* 0x000fe20008410000 */
[----:B------:R-:W-:Y:S01]  /*1c60*/  ISETP.GE.AND P6, PT, R16, R3, PT ;  /* 0x000000031000720c */ /* 0x000fe20003fc6270 */
[----:B------:R-:W4:Y:S01]  /*1c70*/  MUFU.TANH R119, R64 ;  /* 0x0000004000777308 */ /* 0x000f220000002400 */
[----:B------:R-:W-:Y:S01]  /*1c80*/  FMUL.FTZ R70, R70, UR4 ;  /* 0x0000000446467c20 */ /* 0x000fe20008410000 */
[----:B------:R-:W-:Y:S01]  /*1c90*/  FSEL R20, R43, -INF , !P5 ;  /* 0xff8000002b147808 */ /* 0x000fe20006800000 */
[C---:B------:R-:W-:Y:S01]  /*1ca0*/  VIADD R8, R24.reuse, 0x30 ;  /* 0x0000003018087836 */ /* 0x040fe20000000000 */
[----:B------:R-:W-:Y:S01]  /*1cb0*/  FMNMX.FTZ R22, R27, R37, !PT ;  /* 0x000000251b167209 */ /* 0x000fe20007810000 */
[----:B------:R-:W-:Y:S01]  /*1cc0*/  VIADD R10, R24, 0x31 ;  /* 0x00000031180a7836 */ /* 0x000fe20000000000 */
[----:B------:R-:W-:Y:S01]  /*1cd0*/  FSEL R15, R44, -INF , !P0 ;  /* 0xff8000002c0f7808 */ /* 0x000fe20004000000 */
[----:B------:R-:W-:Y:S01]  /*1ce0*/  FMUL.FTZ R71, R71, UR4 ;  /* 0x0000000447477c20 */ /* 0x000fe20008410000 */
[----:B------:R-:W4:Y:S01]  /*1cf0*/  MUFU.TANH R29, R29 ;  /* 0x0000001d001d7308 */ /* 0x000f220000002400 */
[----:B------:R-:W-:Y:S01]  /*1d00*/  FMNMX.FTZ R22, R19, R22, !PT ;  /* 0x0000001613167209 */ /* 0x000fe20007810000 */
[----:B------:R-:W-:Y:S01]  /*1d10*/  FMUL.FTZ R66, R66, UR4 ;  /* 0x0000000442427c20 */ /* 0x000fe20008410000 */
[----:B------:R-:W-:Y:S01]  /*1d20*/  FSEL R45, R45, -INF , !P2 ;  /* 0xff8000002d2d7808 */ /* 0x000fe20005000000 */
[----:B------:R-:W-:Y:S01]  /*1d30*/  FMUL.FTZ R84, R84, UR4 ;  /* 0x0000000454547c20 */ /* 0x000fe20008410000 */
[----:B------:R-:W-:Y:S01]  /*1d40*/  FSEL R13, R46, -INF , !P6 ;  /* 0xff8000002e0d7808 */ /* 0x000fe20007000000 */
[----:B------:R-:W-:Y:S01]  /*1d50*/  FMUL.FTZ R85, R85, UR4 ;  /* 0x0000000455557c20 */ /* 0x000fe20008410000 */
[C---:B------:R-:W-:Y:S01]  /*1d60*/  ISETP.GE.AND P5, PT, R14.reuse, R3, PT ;  /* 0x000000030e00720c */ /* 0x040fe20003fa6270 */
[----:B------:R-:W4:Y:S01]  /*1d70*/  MUFU.TANH R121, R68 ;  /* 0x0000004400797308 */ /* 0x000f220000002400 */
[----:B------:R-:W-:Y:S01]  /*1d80*/  ISETP.GE.AND P0, PT, R14, R35, PT ;  /* 0x000000230e00720c */ /* 0x000fe20003f06270 */
[----:B------:R-:W-:Y:S01]  /*1d90*/  VIADD R14, R24, 0x21 ;  /* 0x00000021180e7836 */ /* 0x000fe20000000000 */
[----:B------:R-:W-:Y:S01]  /*1da0*/  ISETP.GE.AND P2, PT, R12, R3, PT ;  /* 0x000000030c00720c */ /* 0x000fe20003f46270 */
[----:B------:R-:W-:Y:S01]  /*1db0*/  FMUL.FTZ R80, R80, UR4 ;  /* 0x0000000450507c20 */ /* 0x000fe20008410000 */
[-C--:B------:R-:W-:Y:S01]  /*1dc0*/  ISETP.GE.AND P6, PT, R12, R35.reuse, PT ;  /* 0x000000230c00720c */ /* 0x080fe20003fc6270 */
[----:B------:R-:W-:Y:S01]  /*1dd0*/  VIADD R12, R24, 0x28 ;  /* 0x00000028180c7836 */ /* 0x000fe20000000000 */
[----:B------:R-:W-:Y:S01]  /*1de0*/  FMNMX.FTZ R22, R17, R22, !PT ;  /* 0x0000001611167209 */ /* 0x000fe20007810000 */
[----:B------:R-:W4:Y:S01]  /*1df0*/  MUFU.TANH R117, R65 ;  /* 0x0000004100757308 */ /* 0x000f220000002400 */
[----:B------:R-:W-:Y:S01]  /*1e00*/  FSEL R42, R42, -INF , !P3 ;  /* 0xff8000002a2a7808 */ /* 0x000fe20005800000 */
[----:B------:R-:W-:Y:S01]  /*1e10*/  FMUL.FTZ R31, R81, UR4 ;  /* 0x00000004511f7c20 */ /* 0x000fe20008410000 */
[----:B------:R-:W-:Y:S01]  /*1e20*/  ISETP.GE.AND P3, PT, R16, R35, PT ;  /* 0x000000231000720c */ /* 0x000fe20003f66270 */
[----:B------:R-:W-:Y:S01]  /*1e30*/  FMUL.FTZ R30, R82, UR4 ;  /* 0x00000004521e7c20 */ /* 0x000fe20008410000 */
[----:B------:R-:W-:Y:S01]  /*1e40*/  FMNMX.FTZ R22, R15, R22, !PT ;  /* 0x000000160f167209 */ /* 0x000fe20007810000 */
[----:B------:R-:W-:Y:S01]  /*1e50*/  FMUL.FTZ R67, R67, UR4 ;  /* 0x0000000443437c20 */ /* 0x000fe20008410000 */
[----:B-1----:R-:W-:Y:S01]  /*1e60*/  FSEL R7, R47, -INF , !P5 ;  /* 0xff8000002f077808 */ /* 0x002fe20006800000 */
[----:B------:R-:W1:Y:S01]  /*1e70*/  MUFU.TANH R118, R70 ;  /* 0x0000004600767308 */ /* 0x000e620000002400 */
[----:B--2---:R-:W-:Y:S01]  /*1e80*/  FSEL R18, R48, -INF , !P4 ;  /* 0xff80000030127808 */ /* 0x004fe20006000000 */
[----:B------:R-:W-:Y:S01]  /*1e90*/  FMUL.FTZ R86, R86, UR4 ;  /* 0x0000000456567c20 */ /* 0x000fe20008410000 */
[----:B-----5:R-:W-:Y:S01]  /*1ea0*/  FSEL R16, R25, -INF , !P1 ;  /* 0xff80000019107808 */ /* 0x020fe20004800000 */
[----:B------:R-:W-:Y:S01]  /*1eb0*/  FMUL.FTZ R87, R87, UR4 ;  /* 0x0000000457577c20 */ /* 0x000fe20008410000 */
[----:B------:R-:W-:-:S02]  /*1ec0*/  ISETP.GE.AND P5, PT, R14, R3, PT ;  /* 0x000000030e00720c */ /* 0x000fc40003fa6270 */
[----:B------:R-:W-:Y:S01]  /*1ed0*/  ISETP.GE.AND P4, PT, R14, R35, PT ;  /* 0x000000230e00720c */ /* 0x000fe20003f86270 */
[----:B------:R-:W2:Y:S01]  /*1ee0*/  MUFU.TANH R84, R84 ;  /* 0x0000005400547308 */ /* 0x000ea20000002400 */
[----:B------:R-:W-:Y:S02]  /*1ef0*/  ISETP.GE.AND P1, PT, R12, R3, PT ;  /* 0x000000030c00720c */ /* 0x000fe40003f26270 */
[----:B---3--:R-:W-:Y:S01]  /*1f00*/  FSEL R14, R28, -INF , !P3 ;  /* 0xff8000001c0e7808 */ /* 0x008fe20005800000 */
[----:B------:R-:W-:Y:S01]  /*1f10*/  VIADD R28, R24, 0x29 ;  /* 0x00000029181c7836 */ /* 0x000fe20000000000 */
[----:B------:R-:W-:Y:S02]  /*1f20*/  FMNMX.FTZ R22, R45, R22, !PT ;  /* 0x000000162d167209 */ /* 0x000fe40007810000 */
[----:B----4-:R-:W-:Y:S01]  /*1f30*/  FSEL R115, R115, -INF , !P5 ;  /* 0xff80000073737808 */ /* 0x010fe20006800000 */
[----:B------:R-:W3:Y:S01]  /*1f40*/  MUFU.TANH R125, R85 ;  /* 0x00000055007d7308 */ /* 0x000ee20000002400 */
[----:B------:R-:W-:-:S02]  /*1f50*/  FSEL R119, R119, -INF , !P1 ;  /* 0xff80000077777808 */ /* 0x000fc40004800000 */
[----:B------:R-:W-:Y:S02]  /*1f60*/  ISETP.GE.AND P3, PT, R12, R35, PT ;  /* 0x000000230c00720c */ /* 0x000fe40003f66270 */
[C---:B------:R-:W-:Y:S02]  /*1f70*/  ISETP.GE.AND P5, PT, R8.reuse, R3, PT ;  /* 0x000000030800720c */ /* 0x040fe40003fa6270 */
[----:B------:R-:W-:Y:S01]  /*1f80*/  ISETP.GE.AND P1, PT, R8, R35, PT ;  /* 0x000000230800720c */ /* 0x000fe20003f26270 */
[C---:B------:R-:W-:Y:S01]  /*1f90*/  VIADD R8, R24.reuse, 0x38 ;  /* 0x0000003818087836 */ /* 0x040fe20000000000 */
[----:B------:R-:W-:Y:S01]  /*1fa0*/  FSEL R12, R29, -INF , !P0 ;  /* 0xff8000001d0c7808 */ /* 0x000fe20004000000 */
[----:B------:R-:W-:Y:S01]  /*1fb0*/  VIADD R24, R24, 0x39 ;  /* 0x0000003918187836 */ /* 0x000fe20000000000 */
[----:B------:R-:W-:Y:S01]  /*1fc0*/  FMNMX.FTZ R22, R13, R22, !PT ;  /* 0x000000160d167209 */ /* 0x000fe20007810000 */
[----:B------:R-:W4:Y:S01]  /*1fd0*/  MUFU.TANH R123, R80 ;  /* 0x00000050007b7308 */ /* 0x000f220000002400 */
[----:B------:R-:W-:-:S02]  /*1fe0*/  ISETP.GE.AND P0, PT, R28, R3, PT ;  /* 0x000000031c00720c */ /* 0x000fc40003f06270 */
[----:B------:R-:W-:Y:S02]  /*1ff0*/  FMNMX.FTZ R9, R2, R26, !PT ;  /* 0x0000001a02097209 */ /* 0x000fe40007810000 */
[----:B------:R-:W-:Y:S02]  /*2000*/  FSEL R121, R121, -INF , !P2 ;  /* 0xff80000079797808 */ /* 0x000fe40005000000 */
[----:B------:R-:W-:Y:S01]  /*2010*/  FMNMX.FTZ R22, R7, R22, !PT ;  /* 0x0000001607167209 */ /* 0x000fe20007810000 */
[----:B------:R-:W5:Y:S01]  /*2020*/  MUFU.TANH R130, R71 ;  /* 0x0000004700827308 */ /* 0x000f620000002400 */
[----:B------:R-:W-:Y:S02]  /*2030*/  FSEL R117, R117, -INF , !P0 ;  /* 0xff80000075757808 */ /* 0x000fe40004000000 */
[----:B-1----:R-:W-:Y:S02]  /*2040*/  FSEL R118, R118, -INF , !P6 ;  /* 0xff80000076767808 */ /* 0x002fe40007000000 */
[----:B--2---:R-:W-:-:S02]  /*2050*/  FSEL R127, R84, -INF , !P5 ;  /* 0xff800000547f7808 */ /* 0x004fc40006800000 */
[-C--:B------:R-:W-:Y:S01]  /*2060*/  ISETP.GE.AND P0, PT, R10, R3.reuse, PT ;  /* 0x000000030a00720c */ /* 0x080fe20003f06270 */
[----:B------:R-:W1:Y:S01]  /*2070*/  MUFU.TANH R31, R31 ;  /* 0x0000001f001f7308 */ /* 0x000e620000002400 */
[-C--:B------:R-:W-:Y:S02]  /*2080*/  ISETP.GE.AND P6, PT, R8, R3.reuse, PT ;  /* 0x000000030800720c */ /* 0x080fe40003fc6270 */
[----:B------:R-:W-:Y:S02]  /*2090*/  ISETP.GE.AND P5, PT, R24, R3, PT ;  /* 0x000000031800720c */ /* 0x000fe40003fa6270 */
[----:B------:R-:W-:Y:S02]  /*20a0*/  FMNMX.FTZ R3, R42, R9, !PT ;  /* 0x000000092a037209 */ /* 0x000fe40007810000 */
[----:B------:R-:W-:Y:S01]  /*20b0*/  FMNMX.FTZ R22, R121, R22, !PT ;  /* 0x0000001679167209 */ /* 0x000fe20007810000 */
[----:B------:R-:W2:Y:S01]  /*20c0*/  MUFU.TANH R120, R66 ;  /* 0x0000004200787308 */ /* 0x000ea20000002400 */
[----:B------:R-:W-:-:S02]  /*20d0*/  FMNMX.FTZ R3, R20, R3, !PT ;  /* 0x0000000314037209 */ /* 0x000fc40007810000 */
[----:B------:R-:W-:Y:S02]  /*20e0*/  FMNMX.FTZ R22, R115, R22, !PT ;  /* 0x0000001673167209 */ /* 0x000fe40007810000 */
[----:B------:R-:W-:Y:S02]  /*20f0*/  FMNMX.FTZ R3, R18, R3, !PT ;  /* 0x0000000312037209 */ /* 0x000fe40007810000 */
[----:B------:R-:W-:Y:S01]  /*2100*/  FMNMX.FTZ R22, R119, R22, !PT ;  /* 0x0000001677167209 */ /* 0x000fe20007810000 */
[----:B------:R1:W1:Y:S01]  /*2110*/  MUFU.TANH R128, R67 ;  /* 0x0000004300807308 */ /* 0x0002620000002400 */
[----:B------:R-:W-:Y:S02]  /*2120*/  FMNMX.FTZ R3, R16, R3, !PT ;  /* 0x0000000310037209 */ /* 0x000fe40007810000 */
[----:B------:R-:W-:Y:S02]  /*2130*/  FMNMX.FTZ R22, R117, R22, !PT ;  /* 0x0000001675167209 */ /* 0x000fe40007810000 */
[----:B---3--:R-:W-:-:S02]  /*2140*/  FSEL R125, R125, -INF , !P0 ;  /* 0xff8000007d7d7808 */ /* 0x008fc40004000000 */
[----:B------:R-:W-:Y:S01]  /*2150*/  ISETP.NE.AND P0, PT, R32, 0x1, PT ;  /* 0x000000012000780c */ /* 0x000fe20003f05270 */
[----:B------:R3:W1:Y:S01]  /*2160*/  MUFU.TANH R124, R86 ;  /* 0x00000056007c7308 */ /* 0x0006620000002400 */
[----:B------:R-:W-:Y:S02]  /*2170*/  FMNMX.FTZ R3, R14, R3, !PT ;  /* 0x000000030e037209 */ /* 0x000fe40007810000 */
[----:B------:R-:W-:Y:S02]  /*2180*/  FMNMX.FTZ R22, R127, R22, !PT ;  /* 0x000000167f167209 */ /* 0x000fe40007810000 */
[----:B------:R-:W-:Y:S02]  /*2190*/  FMNMX.FTZ R3, R12, R3, !PT ;  /* 0x000000030c037209 */ /* 0x000fe40007810000 */
[----:B----4-:R-:W-:Y:S01]  /*21a0*/  FSEL R123, R123, -INF , !P6 ;  /* 0xff8000007b7b7808 */ /* 0x010fe20007000000 */
[----:B------:R3:W4:Y:S01]  /*21b0*/  MUFU.TANH R122, R87 ;  /* 0x00000057007a7308 */ /* 0x0007220000002400 */
[----:B------:R-:W-:-:S02]  /*21c0*/  FMNMX.FTZ R22, R125, R22, !PT ;  /* 0x000000167d167209 */ /* 0x000fc40007810000 */
[----:B-----5:R-:W-:Y:S02]  /*21d0*/  FSEL R130, R130, -INF , !P4 ;  /* 0xff80000082827808 */ /* 0x020fe40006000000 */
[----:B------:R-:W-:Y:S01]  /*21e0*/  FMNMX.FTZ R3, R118, R3, !PT ;  /* 0x0000000376037209 */ /* 0x000fe20007810000 */
[----:B------:R-:W-:Y:S01]  /*21f0*/  BAR.SYNC.DEFER_BLOCKING 0x0 ;  /* 0x0000000000007b1d */ /* 0x000fe20000010000 */
[----:B------:R-:W-:Y:S01]  /*2200*/  ISETP.GE.AND P2, PT, R28, R35, PT ;  /* 0x000000231c00720c */ /* 0x000fe20003f46270 */
[----:B------:R-:W-:Y:S01]  /*2210*/  FMUL.FTZ R28, R83, UR4 ;  /* 0x00000004531c7c20 */ /* 0x000fe20008410000 */
[----:B-1----:R-:W-:Y:S02]  /*2220*/  FSEL R31, R31, -INF , !P5 ;  /* 0xff8000001f1f7808 */ /* 0x002fe40006800000 */
[----:B------:R-:W-:Y:S01]  /*2230*/  FMNMX.FTZ R22, R123, R22, !PT ;  /* 0x000000167b167209 */ /* 0x000fe20007810000 */
[----:B------:R-:W1:Y:S01]  /*2240*/  MUFU.TANH R30, R30 ;  /* 0x0000001e001e7308 */ /* 0x000e620000002400 */
[----:B------:R-:W-:-:S02]  /*2250*/  FMNMX.FTZ R9, R130, R3, !PT ;  /* 0x0000000382097209 */ /* 0x000fc40007810000 */
[----:B--2---:R-:W-:Y:S02]  /*2260*/  FSEL R120, R120, -INF , !P3 ;  /* 0xff80000078787808 */ /* 0x004fe40005800000 */
        /* <DEDUP_REMOVED lines=28> */
.L_x_598:
[----:B------:R-:W3:Y:S01]  /*2430*/  MUFU.TANH R28, R28 ;  /* 0x0000001c001c7308 */ /* 0x000ee20000002400 */
[----:B------:R-:W-:Y:S01]  /*2440*/  FSEL R128, R128, -INF , !P2 ;  /* 0xff80000080807808 */ /* 0x000fe20005000000 */
[----:B--2---:R-:W2:Y:S01]  /*2450*/  SHFL.BFLY PT, R22, R3, 0x2, 0x1f ;  /* 0x0c401f0003167f89 */ /* 0x004ea200000e0000 */
[----:B------:R-:W-:Y:S01]  /*2460*/  FMNMX.FTZ R9, R120, R9, !PT ;  /* 0x0000000978097209 */ /* 0x000fe20007810000 */
[----:B------:R-:W-:Y:S01]  /*2470*/  ULDC UR4, c[0x0][0x2ec] ;  /* 0x0000bb0000047ab9 */ /* 0x000fe20000000800 */
[----:B------:R-:W-:Y:S02]  /*2480*/  ISETP.GE.AND P2, PT, R10, R35, PT ;  /* 0x000000230a00720c */ /* 0x000fe40003f46270 */
[----:B------:R-:W-:Y:S02]  /*2490*/  FSEL R124, R124, -INF , !P1 ;  /* 0xff8000007c7c7808 */ /* 0x000fe40004800000 */
[----:B------:R-:W-:Y:S02]  /*24a0*/  FMNMX.FTZ R9, R128, R9, !PT ;  /* 0x0000000980097209 */ /* 0x000fe40007810000 */
[----:B------:R-:W-:-:S02]  /*24b0*/  ISETP.GE.AND P1, PT, R8, R35, PT ;  /* 0x000000230800720c */ /* 0x000fc40003f26270 */
[----:B------:R-:W-:Y:S02]  /*24c0*/  FSEL R122, R122, -INF , !P2 ;  /* 0xff8000007a7a7808 */ /* 0x000fe40005000000 */
[----:B------:R-:W-:Y:S02]  /*24d0*/  FMNMX.FTZ R9, R124, R9, !PT ;  /* 0x000000097c097209 */ /* 0x000fe40007810000 */
[----:B------:R-:W-:Y:S02]  /*24e0*/  ISETP.GE.AND P2, PT, R24, R35, PT ;  /* 0x000000231800720c */ /* 0x000fe40003f46270 */
[----:B-1----:R-:W-:Y:S02]  /*24f0*/  FSEL R30, R30, -INF , !P1 ;  /* 0xff8000001e1e7808 */ /* 0x002fe40004800000 */
[----:B------:R-:W-:Y:S02]  /*2500*/  FMNMX.FTZ R9, R122, R9, !PT ;  /* 0x000000097a097209 */ /* 0x000fe40007810000 */
[----:B---3--:R-:W-:-:S02]  /*2510*/  FSEL R28, R28, -INF , !P2 ;  /* 0xff8000001c1c7808 */ /* 0x008fc40005000000 */
[----:B------:R-:W-:Y:S02]  /*2520*/  FMNMX.FTZ R9, R30, R9, !PT ;  /* 0x000000091e097209 */ /* 0x000fe40007810000 */
[----:B--2---:R-:W-:Y:S02]  /*2530*/  FMNMX.FTZ R11, R3, R22, !PT ;  /* 0x00000016030b7209 */ /* 0x004fe40007810000 */
[----:B------:R-:W-:Y:S02]  /*2540*/  FMNMX.FTZ R9, R28, R9, !PT ;  /* 0x000000091c097209 */ /* 0x000fe40007810000 */
[----:B------:R-:W-:Y:S01]  /*2550*/  LOP3.LUT R143, R4, R6, RZ, 0xfc, !PT ;  /* 0x00000006048f7212 */ /* 0x000fe200078efcff */
[----:B------:R-:W1:Y:S01]  /*2560*/  SHFL.BFLY PT, R100, R11, 0x1, 0x1f ;  /* 0x0c201f000b647f89 */ /* 0x000e6200000e0000 */
[----:B------:R-:W-:Y:S02]  /*2570*/  SHF.R.S32.HI R34, RZ, 0x1f, R34 ;  /* 0x0000001fff227819 */ /* 0x000fe40000011422 */
[----:B------:R-:W-:Y:S01]  /*2580*/  LEA R143, R143, UR5, 0x1 ;  /* 0x000000058f8f7c11 */ /* 0x000fe2000f8e08ff */
[----:B------:R-:W2:Y:S01]  /*2590*/  SHFL.BFLY PT, R8, R9, 0x2, 0x1f ;  /* 0x0c401f0009087f89 */ /* 0x000ea200000e0000 */
[----:B------:R-:W-:-:S02]  /*25a0*/  LEA.HI R34, R34, R33, RZ, 0x2 ;  /* 0x0000002122227211 */ /* 0x000fc400078f10ff */
[-C--:B------:R-:W-:Y:S01]  /*25b0*/  IADD3 R142, R0, R143.reuse, RZ ;  /* 0x0000008f008e7210 */ /* 0x080fe20007ffe0ff */
[----:B------:R-:W-:Y:S01]  /*25c0*/  LDSM.16.MT88.4 R92, [R143+0x8000] ;  /* 0x008000008f5c783b */ /* 0x000fe20000004200 */
[C---:B------:R-:W-:Y:S02]  /*25d0*/  IADD3 R141, R5.reuse, R143, RZ ;  /* 0x0000008f058d7210 */ /* 0x040fe40007ffe0ff */
[----:B------:R-:W-:Y:S01]  /*25e0*/  IADD3 R140, R5, R142, RZ ;  /* 0x0000008e058c7210 */ /* 0x000fe20007ffe0ff */
[----:B------:R-:W-:Y:S01]  /*25f0*/  LDSM.16.MT88.4 R84, [R142+0x8000] ;  /* 0x008000008e54783b */ /* 0x000fe20000004200 */
        /* <DEDUP_REMOVED lines=9> */
[----:B-1----:R-:W-:Y:S02]  /*2690*/  FMNMX.FTZ R100, R11, R100, !PT ;  /* 0x000000640b647209 */ /* 0x002fe40007810000 */
[----:B------:R-:W-:Y:S01]  /*26a0*/  IADD3 R134, R147, 0x2800, RZ ;  /* 0x0000280093867810 */ /* 0x000fe20007ffe0ff */
[----:B------:R-:W-:Y:S01]  /*26b0*/  LDSM.16.MT88.4 R56, [R141+0xa000] ;  /* 0x00a000008d38783b */ /* 0x000fe20000004200 */
[----:B--2---:R-:W-:Y:S01]  /*26c0*/  FMNMX.FTZ R8, R9, R8, !PT ;  /* 0x0000000809087209 */ /* 0x004fe20007810000 */
[C---:B------:R-:W-:Y:S01]  /*26d0*/  FMUL.FTZ R126, R100.reuse, UR4 ;  /* 0x00000004647e7c20 */ /* 0x040fe20008410000 */
[----:B------:R-:W-:-:S02]  /*26e0*/  FSETP.NEU.FTZ.AND P1, PT, R100, -INF , PT ;  /* 0xff8000006400780b */ /* 0x000fc40003f3d000 */
[C---:B------:R-:W-:Y:S01]  /*26f0*/  IADD3 R133, R147.reuse, 0x3000, RZ ;  /* 0x0000300093857810 */ /* 0x040fe20007ffe0ff */
[----:B------:R-:W1:Y:S01]  /*2700*/  SHFL.BFLY PT, R3, R8, 0x1, 0x1f ;  /* 0x0c201f0008037f89 */ /* 0x000e6200000e0000 */
[----:B------:R-:W-:Y:S02]  /*2710*/  FSEL R126, R126, RZ, P1 ;  /* 0x000000ff7e7e7208 */ /* 0x000fe40000800000 */
[----:B------:R-:W-:-:S03]  /*2720*/  IADD3 R132, R147, 0x3800, RZ ;  /* 0x0000380093847810 */ /* 0x000fc60007ffe0ff */
[--C-:B------:R-:W-:Y:S01]  /*2730*/  FFMA.FTZ R111, R27, UR4, -R126.reuse ;  /* 0x000000041b6f7c23 */ /* 0x100fe2000801087e */
[--C-:B------:R-:W-:Y:S01]  /*2740*/  FFMA.FTZ R110, R37, UR4, -R126.reuse ;  /* 0x00000004256e7c23 */ /* 0x100fe2000801087e */
[--C-:B------:R-:W-:Y:S01]  /*2750*/  FFMA.FTZ R109, R19, UR4, -R126.reuse ;  /* 0x00000004136d7c23 */ /* 0x100fe2000801087e */
[--C-:B------:R-:W-:Y:S01]  /*2760*/  FFMA.FTZ R106, R17, UR4, -R126.reuse ;  /* 0x00000004116a7c23 */ /* 0x100fe2000801087e */
[--C-:B------:R-:W-:Y:S01]  /*2770*/  FFMA.FTZ R105, R15, UR4, -R126.reuse ;  /* 0x000000040f697c23 */ /* 0x100fe2000801087e */
[--C-:B------:R-:W-:Y:S01]  /*2780*/  FFMA.FTZ R102, R45, UR4, -R126.reuse ;  /* 0x000000042d667c23 */ /* 0x100fe2000801087e */
[----:B------:R-:W-:Y:S01]  /*2790*/  MUFU.EX2 R111, R111 ;  /* 0x0000006f006f7308 */ /* 0x000fe20000000800 */
[--C-:B------:R-:W-:Y:S01]  /*27a0*/  FFMA.FTZ R103, R13, UR4, -R126.reuse ;  /* 0x000000040d677c23 */ /* 0x100fe2000801087e */
[--C-:B------:R-:W-:Y:S01]  /*27b0*/  FFMA.FTZ R114, R121, UR4, -R126.reuse ;  /* 0x0000000479727c23 */ /* 0x100fe2000801087e */
[--C-:B------:R-:W-:Y:S01]  /*27c0*/  FFMA.FTZ R116, R119, UR4, -R126.reuse ;  /* 0x0000000477747c23 */ /* 0x100fe2000801087e */
[--C-:B------:R-:W-:Y:S01]  /*27d0*/  FFMA.FTZ R115, R115, UR4, -R126.reuse ;  /* 0x0000000473737c23 */ /* 0x100fe2000801087e */
[--C-:B------:R-:W-:Y:S01]  /*27e0*/  FFMA.FTZ R117, R117, UR4, -R126.reuse ;  /* 0x0000000475757c23 */ /* 0x100fe2000801087e */
[--C-:B------:R-:W-:Y:S01]  /*27f0*/  FFMA.FTZ R127, R127, UR4, -R126.reuse ;  /* 0x000000047f7f7c23 */ /* 0x100fe2000801087e */
[----:B------:R-:W-:Y:S01]  /*2800*/  FFMA.FTZ R123, R123, UR4, -R126 ;  /* 0x000000047b7b7c23 */ /* 0x000fe2000801087e */
[----:B------:R-:W2:Y:S01]  /*2810*/  MUFU.EX2 R110, R110 ;  /* 0x0000006e006e7308 */ /* 0x000ea20000000800 */
[----:B-1----:R-:W-:-:S02]  /*2820*/  FMNMX.FTZ R3, R8, R3, !PT ;  /* 0x0000000308037209 */ /* 0x002fc40007810000 */
[----:B------:R-:W-:Y:S02]  /*2830*/  LDSM.16.MT88.4 R8, [R143+0x8800] ;  /* 0x008800008f08783b */ /* 0x000fe40000004200 */
[C---:B------:R-:W-:Y:S01]  /*2840*/  FSETP.NEU.FTZ.AND P1, PT, R3.reuse, -INF , PT ;  /* 0xff8000000300780b */ /* 0x040fe20003f3d000 */
[----:B------:R-:W-:Y:S02]  /*2850*/  FMUL.FTZ R29, R3, UR4 ;  /* 0x00000004031d7c20 */ /* 0x000fe40008410000 */
[----:B------:R-:W-:Y:S03]  /*2860*/  MUFU.EX2 R109, R109 ;  /* 0x0000006d006d7308 */ /* 0x000fe60000000800 */
[----:B------:R-:W-:Y:S02]  /*2870*/  FSEL R29, R29, RZ, P1 ;  /* 0x000000ff1d1d7208 */ /* 0x000fe40000800000 */
[----:B--2---:R-:W-:-:S03]  /*2880*/  F2FP.BF16.F32.PACK_AB R64, R110, R111 ;  /* 0x0000006f6e40723e */ /* 0x004fc600000010ff */
[----:B------:R-:W1:Y:S01]  /*2890*/  MUFU.EX2 R106, R106 ;  /* 0x0000006a006a7308 */ /* 0x000e620000000800 */
[--C-:B------:R-:W-:Y:S01]  /*28a0*/  FFMA.FTZ R113, R2, UR4, -R29.reuse ;  /* 0x0000000402717c23 */ /* 0x100fe2000801081d */
[--C-:B------:R-:W-:Y:S01]  /*28b0*/  FFMA.FTZ R112, R26, UR4, -R29.reuse ;  /* 0x000000041a707c23 */ /* 0x100fe2000801081d */
[--C-:B------:R-:W-:Y:S01]  /*28c0*/  FFMA.FTZ R108, R42, UR4, -R29.reuse ;  /* 0x000000042a6c7c23 */ /* 0x100fe2000801081d */
[--C-:B------:R-:W-:Y:S01]  /*28d0*/  FFMA.FTZ R107, R20, UR4, -R29.reuse ;  /* 0x00000004146b7c23 */ /* 0x100fe2000801081d */
[----:B------:R-:W2:Y:S01]  /*28e0*/  LDSM.16.MT88.4 R40, [R143+0xa000] ;  /* 0x00a000008f28783b */ /* 0x000ea20000004200 */
[--C-:B------:R-:W-:Y:S01]  /*28f0*/  FFMA.FTZ R2, R7, UR4, -R126.reuse ;  /* 0x0000000407027c23 */ /* 0x100fe2000801087e */
[--C-:B------:R-:W-:Y:S01]  /*2900*/  FFMA.FTZ R104, R18, UR4, -R29.reuse ;  /* 0x0000000412687c23 */ /* 0x100fe2000801081d */
[----:B------:R-:W-:Y:S01]  /*2910*/  MUFU.EX2 R113, R113 ;  /* 0x0000007100717308 */ /* 0x000fe20000000800 */
[----:B------:R-:W3:Y:S01]  /*2920*/  LDSM.16.MT88.4 R4, [R140+0xa000] ;  /* 0x00a000008c04783b */ /* 0x000ee20000004200 */
[--C-:B------:R-:W-:Y:S01]  /*2930*/  FFMA.FTZ R101, R16, UR4, -R29.reuse ;  /* 0x0000000410657c23 */ /* 0x100fe2000801081d */
[--C-:B------:R-:W-:Y:S01]  /*2940*/  FFMA.FTZ R35, R14, UR4, -R29.reuse ;  /* 0x000000040e237c23 */ /* 0x100fe2000801081d */
[--C-:B------:R-:W-:Y:S01]  /*2950*/  FFMA.FTZ R0, R12, UR4, -R29.reuse ;  /* 0x000000040c007c23 */ /* 0x100fe2000801081d */
[----:B------:R-:W4:Y:S01]  /*2960*/  LDSM.16.MT88.4 R16, [R141+0x8800] ;  /* 0x008800008d10783b */ /* 0x000f220000004200 */
[--C-:B------:R-:W-:Y:S01]  /*2970*/  FFMA.FTZ R118, R118, UR4, -R29.reuse ;  /* 0x0000000476767c23 */ /* 0x100fe2000801081d */
[--C-:B------:R-:W-:Y:S01]  /*2980*/  FFMA.FTZ R119, R130, UR4, -R29.reuse ;  /* 0x0000000482777c23 */ /* 0x100fe2000801081d */
[----:B------:R-:W5:Y:S01]  /*2990*/  MUFU.EX2 R112, R112 ;  /* 0x0000007000707308 */ /* 0x000f620000000800 */
[----:B-1----:R-:W-:Y:S01]  /*29a0*/  F2FP.BF16.F32.PACK_AB R66, R106, R109 ;  /* 0x0000006d6a42723e */ /* 0x002fe200000010ff */
[----:B------:R-:W1:Y:S01]  /*29b0*/  LDSM.16.MT88.4 R12, [R140+0x8800] ;  /* 0x008800008c0c783b */ /* 0x000e620000004200 */
[--C-:B------:R-:W-:Y:S01]  /*29c0*/  FFMA.FTZ R120, R120, UR4, -R29.reuse ;  /* 0x0000000478787c23 */ /* 0x100fe2000801081d */
[--C-:B------:R-:W-:Y:S01]  /*29d0*/  FFMA.FTZ R121, R128, UR4, -R29.reuse ;  /* 0x0000000480797c23 */ /* 0x100fe2000801081d */
[--C-:B------:R-:W-:Y:S01]  /*29e0*/  FFMA.FTZ R128, R125, UR4, -R126.reuse ;  /* 0x000000047d807c23 */ /* 0x100fe2000801087e */
[----:B------:R-:W1:Y:S01]  /*29f0*/  LDSM.16.MT88.4 R24, [R142+0x8800] ;  /* 0x008800008e18783b */ /* 0x000e620000004200 */
[--C-:B------:R-:W-:Y:S01]  /*2a00*/  FFMA.FTZ R125, R122, UR4, -R29.reuse ;  /* 0x000000047a7d7c23 */ /* 0x100fe2000801081d */
[----:B------:R-:W-:Y:S01]  /*2a10*/  MUFU.EX2 R108, R108 ;  /* 0x0000006c006c7308 */ /* 0x000fe20000000800 */
[----:B------:R-:W-:Y:S01]  /*2a20*/  FFMA.FTZ R126, R31, UR4, -R126 ;  /* 0x000000041f7e7c23 */ /* 0x000fe2000801087e */
[----:B------:R-:W-:Y:S01]  /*2a30*/  LDSM.16.MT88.4 R20, [R143+0xa800] ;  /* 0x00a800008f14783b */ /* 0x000fe20000004200 */
[--C-:B------:R-:W-:Y:S01]  /*2a40*/  FFMA.FTZ R124, R124, UR4, -R29.reuse ;  /* 0x000000047c7c7c23 */ /* 0x100fe2000801081d */
[--C-:B------:R-:W-:Y:S01]  /*2a50*/  FFMA.FTZ R122, R30, UR4, -R29.reuse ;  /* 0x000000041e7a7c23 */ /* 0x100fe2000801081d */
[----:B------:R-:W-:Y:S01]  /*2a60*/  FFMA.FTZ R129, R28, UR4, -R29 ;  /* 0x000000041c817c23 */ /* 0x000fe2000801081d */
[----:B------:R-:W-:Y:S01]  /*2a70*/  FADD.FTZ R110, R111, R110 ;  /* 0x0000006e6f6e7221 */ /* 0x000fe20000010000 */
[----:B------:R-:W-:Y:S01]  /*2a80*/  LDSM.16.MT88.4 R28, [R142+0x9800] ;  /* 0x009800008e1c783b */ /* 0x000fe20000004200 */
[----:B------:R-:W2:Y:S01]  /*2a90*/  MUFU.EX2 R107, R107 ;  /* 0x0000006b006b7308 */ /* 0x000ea20000000800 */
[----:B-----5:R-:W-:Y:S01]  /*2aa0*/  F2FP.BF16.F32.PACK_AB R65, R112, R113 ;  /* 0x000000717041723e */ /* 0x020fe200000010ff */
[----:B------:R-:W-:Y:S01]  /*2ab0*/  FADD.FTZ R113, R113, R112 ;  /* 0x0000007071717221 */ /* 0x000fe20000010000 */
[----:B------:R-:W-:-:S04]  /*2ac0*/  FADD.FTZ R109, R109, R110 ;  /* 0x0000006e6d6d7221 */ /* 0x000fc80000010000 */
[----:B------:R-:W-:Y:S01]  /*2ad0*/  FADD.FTZ R106, R106, R109 ;  /* 0x0000006d6a6a7221 */ /* 0x000fe20000010000 */
[----:B------:R-:W-:Y:S08]  /*2ae0*/  MUFU.EX2 R105, R105 ;  /* 0x0000006900697308 */ /* 0x000ff00000000800 */
[----:B------:R-:W5:Y:S01]  /*2af0*/  MUFU.EX2 R102, R102 ;  /* 0x0000006600667308 */ /* 0x000f620000000800 */
[----:B--2---:R-:W-:Y:S01]  /*2b00*/  F2FP.BF16.F32.PACK_AB R67, R107, R108 ;  /* 0x0000006c6b43723e */ /* 0x004fe200000010ff */
        /* <DEDUP_REMOVED lines=10> */
[----:B------:R-:W2:Y:S05]  /*2bb0*/  MUFU.EX2 R101, R101 ;  /* 0x0000006500657308 */ /* 0x000eaa0000000800 */
[C---:B------:R-:W-:Y:S03]  /*2bc0*/  HMMA.16816.F32.BF16 R36, R64.reuse, R40, RZ ;  /* 0x000000284024723c */ /* 0x040fe600000418ff */
[----:B------:R-:W-:Y:S03]  /*2bd0*/  MUFU.EX2 R35, R35 ;  /* 0x0000002300237308 */ /* 0x000fe60000000800 */
[C---:B------:R-:W-:Y:S05]  /*2be0*/  HMMA.16816.F32.BF16 R44, R64.reuse, R48, RZ ;  /* 0x00000030402c723c */ /* 0x040fea00000418ff */
[----:B------:R-:W4:Y:S01]  /*2bf0*/  MUFU.EX2 R0, R0 ;  /* 0x0000000000007308 */ /* 0x000f220000000800 */
[C---:B------:R-:W-:Y:S06]  /*2c00*/  HMMA.16816.F32.BF16 R52, R64.reuse, R56, RZ ;  /* 0x000000384034723c */ /* 0x040fec00000418ff */
[C---:B------:R-:W-:Y:S01]  /*2c10*/  HMMA.16816.F32.BF16 R84, R64.reuse, R86, RZ ;  /* 0x000000564054723c */ /* 0x040fe200000418ff */
[----:B------:R-:W-:Y:S05]  /*2c20*/  MUFU.EX2 R114, R114 ;  /* 0x0000007200727308 */ /* 0x000fea0000000800 */
[C---:B------:R-:W-:Y:S03]  /*2c30*/  HMMA.16816.F32.BF16 R76, R64.reuse, R78, RZ ;  /* 0x0000004e404c723c */ /* 0x040fe600000418ff */
[----:B------:R-:W1:Y:S03]  /*2c40*/  MUFU.EX2 R115, R115 ;  /* 0x0000007300737308 */ /* 0x000e660000000800 */
        /* <DEDUP_REMOVED lines=10> */
[----:B-----5:R-:W-:Y:S01]  /*2cf0*/  F2FP.BF16.F32.PACK_AB R4, R102, R105 ;  /* 0x000000696604723e */ /* 0x020fe200000010ff */
[----:B------:R-:W-:Y:S01]  /*2d00*/  FADD.FTZ R105, R105, R106 ;  /* 0x0000006a69697221 */ /* 0x000fe20000010000 */
[----:B--2---:R-:W-:Y:S01]  /*2d10*/  F2FP.BF16.F32.PACK_AB R5, R101, R104 ;  /* 0x000000686505723e */ /* 0x004fe200000010ff */
[----:B------:R-:W-:-:S02]  /*2d20*/  FADD.FTZ R104, R104, R107 ;  /* 0x0000006b68687221 */ /* 0x000fc40000010000 */
[----:B------:R-:W-:Y:S01]  /*2d30*/  FADD.FTZ R102, R102, R105 ;  /* 0x0000006966667221 */ /* 0x000fe20000010000 */
[----:B------:R-:W-:Y:S01]  /*2d40*/  F2FP.BF16.F32.PACK_AB R6, R2, R103 ;  /* 0x000000670206723e */ /* 0x000fe200000010ff */
[----:B------:R-:W-:Y:S01]  /*2d50*/  MUFU.EX2 R120, R120 ;  /* 0x0000007800787308 */ /* 0x000fe20000000800 */
[----:B----4-:R-:W-:Y:S01]  /*2d60*/  F2FP.BF16.F32.PACK_AB R7, R0, R35 ;  /* 0x000000230007723e */ /* 0x010fe200000010ff */
[----:B------:R-:W-:Y:S01]  /*2d70*/  FADD.FTZ R104, R101, R104 ;  /* 0x0000006865687221 */ /* 0x000fe20000010000 */
[----:B------:R-:W-:-:S03]  /*2d80*/  FADD.FTZ R103, R103, R102 ;  /* 0x0000006667677221 */ /* 0x000fc60000010000 */
[----:B------:R-:W-:Y:S01]  /*2d90*/  FADD.FTZ R35, R35, R104 ;  /* 0x0000006823237221 */ /* 0x000fe20000010000 */
[----:B------:R-:W-:Y:S01]  /*2da0*/  FADD.FTZ R103, R2, R103 ;  /* 0x0000006702677221 */ /* 0x000fe20000010000 */
[----:B------:R-:W-:Y:S01]  /*2db0*/  HMMA.16816.F32.BF16 R96, R4, R8, R96 ;  /* 0x000000080460723c */ /* 0x000fe20000041860 */
[----:B------:R-:W2:Y:S01]  /*2dc0*/  MUFU.EX2 R121, R121 ;  /* 0x0000007900797308 */ /* 0x000ea20000000800 */
[----:B------:R-:W-:-:S04]  /*2dd0*/  FADD.FTZ R35, R0, R35 ;  /* 0x0000002300237221 */ /* 0x000fc80000010000 */
[C---:B------:R-:W-:Y:S01]  /*2de0*/  HMMA.16816.F32.BF16 R92, R4.reuse, R10, R92 ;  /* 0x0000000a045c723c */ /* 0x040fe2000004185c */
[----:B------:R-:W4:Y:S02]  /*2df0*/  LDSM.16.MT88.4 R8, [R142+0xa800] ;  /* 0x00a800008e08783b */ /* 0x000f240000004200 */
[----:B------:R-:W-:Y:S03]  /*2e00*/  MUFU.EX2 R127, R127 ;  /* 0x0000007f007f7308 */ /* 0x000fe60000000800 */
[C---:B------:R-:W-:Y:S05]  /*2e10*/  HMMA.16816.F32.BF16 R80, R4.reuse, R16, R80 ;  /* 0x000000100450723c */ /* 0x040fea0000041850 */
[----:B------:R-:W5:Y:S01]  /*2e20*/  MUFU.EX2 R128, R128 ;  /* 0x0000008000807308 */ /* 0x000f620000000800 */
[C---:B------:R-:W-:Y:S01]  /*2e30*/  HMMA.16816.F32.BF16 R76, R4.reuse, R18, R76 ;  /* 0x00000012044c723c */ /* 0x040fe2000004184c */
[----:B------:R-:W3:Y:S05]  /*2e40*/  LDSM.16.MT88.4 R16, [R141+0xa800] ;  /* 0x00a800008d10783b */ /* 0x000eea0000004200 */
[C---:B-1----:R-:W-:Y:S01]  /*2e50*/  HMMA.16816.F32.BF16 R72, R4.reuse, R12, R72 ;  /* 0x0000000c0448723c */ /* 0x042fe20000041848 */
[----:B------:R-:W-:Y:S05]  /*2e60*/  MUFU.EX2 R123, R123 ;  /* 0x0000007b007b7308 */ /* 0x000fea0000000800 */
[C---:B------:R-:W-:Y:S01]  /*2e70*/  HMMA.16816.F32.BF16 R68, R4.reuse, R14, R68 ;  /* 0x0000000e0444723c */ /* 0x040fe20000041844 */
[----:B------:R-:W1:Y:S02]  /*2e80*/  LDSM.16.MT88.4 R12, [R140+0xa800] ;  /* 0x00a800008c0c783b */ /* 0x000e640000004200 */
[----:B------:R-:W-:Y:S03]  /*2e90*/  MUFU.EX2 R126, R126 ;  /* 0x0000007e007e7308 */ /* 0x000fe60000000800 */
[C---:B------:R-:W-:Y:S05]  /*2ea0*/  HMMA.16816.F32.BF16 R88, R4.reuse, R24, R88 ;  /* 0x000000180458723c */ /* 0x040fea0000041858 */
[----:B------:R-:W-:Y:S01]  /*2eb0*/  MUFU.EX2 R124, R124 ;  /* 0x0000007c007c7308 */ /* 0x000fe20000000800 */
[C---:B------:R-:W-:Y:S01]  /*2ec0*/  HMMA.16816.F32.BF16 R84, R4.reuse, R26, R84 ;  /* 0x0000001a0454723c */ /* 0x040fe20000041854 */
[----:B------:R-:W-:Y:S05]  /*2ed0*/  LDSM.16.MT88.4 R24, [R142+0x9000] ;  /* 0x009000008e18783b */ /* 0x000fea0000004200 */
[C---:B----4-:R-:W-:Y:S01]  /*2ee0*/  HMMA.16816.F32.BF16 R44, R4.reuse, R8, R44 ;  /* 0x00000008042c723c */ /* 0x050fe2000004182c */
[----:B------:R-:W4:Y:S05]  /*2ef0*/  MUFU.EX2 R125, R125 ;  /* 0x0000007d007d7308 */ /* 0x000f2a0000000800 */
[C---:B------:R-:W-:Y:S01]  /*2f00*/  HMMA.16816.F32.BF16 R48, R4.reuse, R10, R48 ;  /* 0x0000000a0430723c */ /* 0x040fe20000041830 */
[----:B------:R-:W5:Y:S02]  /*2f10*/  LDSM.16.MT88.4 R8, [R141+0x9000] ;  /* 0x009000008d08783b */ /* 0x000f640000004200 */
[----:B------:R-:W-:Y:S03]  /*2f20*/  MUFU.EX2 R122, R122 ;  /* 0x0000007a007a7308 */ /* 0x000fe60000000800 */
[C---:B------:R-:W-:Y:S05]  /*2f30*/  HMMA.16816.F32.BF16 R36, R4.reuse, R20, R36 ;  /* 0x000000140424723c */ /* 0x040fea0000041824 */
[----:B------:R-:W4:Y:S01]  /*2f40*/  MUFU.EX2 R129, R129 ;  /* 0x0000008100817308 */ /* 0x000f220000000800 */
[C---:B------:R-:W-:Y:S01]  /*2f50*/  HMMA.16816.F32.BF16 R40, R4.reuse, R22, R40 ;  /* 0x000000160428723c */ /* 0x040fe20000041828 */
[----:B------:R-:W4:Y:S05]  /*2f60*/  LDSM.16.MT88.4 R20, [R143+0x9000] ;  /* 0x009000008f14783b */ /* 0x000f2a0000004200 */
[C---:B---3--:R-:W-:Y:S06]  /*2f70*/  HMMA.16816.F32.BF16 R52, R4.reuse, R16, R52 ;  /* 0x000000100434723c */ /* 0x048fec0000041834 */
[C---:B------:R-:W-:Y:S01]  /*2f80*/  HMMA.16816.F32.BF16 R56, R4.reuse, R18, R56 ;  /* 0x000000120438723c */ /* 0x040fe20000041838 */
[----:B------:R-:W3:Y:S05]  /*2f90*/  LDSM.16.MT88.4 R16, [R140+0x9000] ;  /* 0x009000008c10783b */ /* 0x000eea0000004200 */
[C---:B-1----:R-:W-:Y:S06]  /*2fa0*/  HMMA.16816.F32.BF16 R60, R4.reuse, R12, R60 ;  /* 0x0000000c043c723c */ /* 0x042fec000004183c */
[----:B------:R-:W-:Y:S01]  /*2fb0*/  HMMA.16816.F32.BF16 R64, R4, R14, R64 ;  /* 0x0000000e0440723c */ /* 0x000fe20000041840 */
[----:B------:R-:W1:Y:S06]  /*2fc0*/  LDSM.16.MT88.4 R12, [R143+0xb000] ;  /* 0x00b000008f0c783b */ /* 0x000e6c0000004200 */
[----:B------:R-:W-:Y:S01]  /*2fd0*/  F2FP.BF16.F32.PACK_AB R4, R115, R114 ;  /* 0x000000727304723e */ /* 0x000fe200000010ff */
[----:B------:R-:W-:Y:S01]  /*2fe0*/  FADD.FTZ R114, R114, R103 ;  /* 0x0000006772727221 */ /* 0x000fe20000010000 */
[----:B------:R-:W-:Y:S01]  /*2ff0*/  F2FP.BF16.F32.PACK_AB R5, R119, R118 ;  /* 0x000000767705723e */ /* 0x000fe200000010ff */
[----:B------:R-:W-:Y:S01]  /*3000*/  FADD.FTZ R118, R118, R35 ;  /* 0x0000002376767221 */ /* 0x000fe20000010000 */
[----:B------:R-:W-:Y:S01]  /*3010*/  F2FP.BF16.F32.PACK_AB R6, R117, R116 ;  /* 0x000000747506723e */ /* 0x000fe200000010ff */
[----:B------:R-:W-:Y:S01]  /*3020*/  FADD.FTZ R115, R115, R114 ;  /* 0x0000007273737221 */ /* 0x000fe20000010000 */
[----:B--2---:R-:W-:Y:S01]  /*3030*/  F2FP.BF16.F32.PACK_AB R7, R121, R120 ;  /* 0x000000787907723e */ /* 0x004fe200000010ff */
[----:B------:R-:W-:-:S02]  /*3040*/  FADD.FTZ R119, R119, R118 ;  /* 0x0000007677777221 */ /* 0x000fc40000010000 */
[----:B------:R-:W-:Y:S02]  /*3050*/  FADD.FTZ R116, R116, R115 ;  /* 0x0000007374747221 */ /* 0x000fe40000010000 */
[----:B------:R-:W-:Y:S02]  /*3060*/  FADD.FTZ R120, R120, R119 ;  /* 0x0000007778787221 */ /* 0x000fe40000010000 */
[----:B-----5:R-:W-:Y:S01]  /*3070*/  HMMA.16816.F32.BF16 R80, R4, R8, R80 ;  /* 0x000000080450723c */ /* 0x020fe20000041850 */
[----:B------:R-:W-:Y:S01]  /*3080*/  FADD.FTZ R116, R117, R116 ;  /* 0x0000007475747221 */ /* 0x000fe20000010000 */
[----:B------:R-:W-:-:S04]  /*3090*/  FADD.FTZ R121, R121, R120 ;  /* 0x0000007879797221 */ /* 0x000fc80000010000 */
[C---:B------:R-:W-:Y:S01]  /*30a0*/  HMMA.16816.F32.BF16 R76, R4.reuse, R10, R76 ;  /* 0x0000000a044c723c */ /* 0x040fe2000004184c */
[----:B------:R-:W2:Y:S05]  /*30b0*/  LDSM.16.MT88.4 R8, [R141+0xb000] ;  /* 0x00b000008d08783b */ /* 0x000eaa0000004200 */
[C---:B----4-:R-:W-:Y:S06]  /*30c0*/  HMMA.16816.F32.BF16 R96, R4.reuse, R20, R96 ;  /* 0x000000140460723c */ /* 0x050fec0000041860 */
[C---:B------:R-:W-:Y:S01]  /*30d0*/  HMMA.16816.F32.BF16 R92, R4.reuse, R22, R92 ;  /* 0x00000016045c723c */ /* 0x040fe2000004185c */
[----:B------:R-:W4:Y:S05]  /*30e0*/  LDSM.16.MT88.4 R20, [R142+0xb000] ;  /* 0x00b000008e14783b */ /* 0x000f2a0000004200 */
[C---:B---3--:R-:W-:Y:S06]  /*30f0*/  HMMA.16816.F32.BF16 R72, R4.reuse, R16, R72 ;  /* 0x000000100448723c */ /* 0x048fec0000041848 */
[C---:B------:R-:W-:Y:S01]  /*3100*/  HMMA.16816.F32.BF16 R68, R4.reuse, R18, R68 ;  /* 0x000000120444723c */ /* 0x040fe20000041844 */
[----:B------:R-:W3:Y:S05]  /*3110*/  LDSM.16.MT88.4 R16, [R140+0xb000] ;  /* 0x00b000008c10783b */ /* 0x000eea0000004200 */
[C---:B-1----:R-:W-:Y:S06]  /*3120*/  HMMA.16816.F32.BF16 R36, R4.reuse, R12, R36 ;  /* 0x0000000c0424723c */ /* 0x042fec0000041824 */
[C---:B------:R-:W-:Y:S01]  /*3130*/  HMMA.16816.F32.BF16 R40, R4.reuse, R14, R40 ;  /* 0x0000000e0428723c */ /* 0x040fe20000041828 */
[----:B------:R-:W1:Y:S05]  /*3140*/  LDSM.16.MT88.4 R12, [R143+0x9800] ;  /* 0x009800008f0c783b */ /* 0x000e6a0000004200 */
[C---:B--2---:R-:W-:Y:S06]  /*3150*/  HMMA.16816.F32.BF16 R52, R4.reuse, R8, R52 ;  /* 0x000000080434723c */ /* 0x044fec0000041834 */
[C---:B------:R-:W-:Y:S01]  /*3160*/  HMMA.16816.F32.BF16 R56, R4.reuse, R10, R56 ;  /* 0x0000000a0438723c */ /* 0x040fe20000041838 */
[----:B------:R-:W2:Y:S05]  /*3170*/  LDSM.16.MT88.4 R8, [R140+0x9800] ;  /* 0x009800008c08783b */ /* 0x000eaa0000004200 */
[C---:B------:R-:W-:Y:S06]  /*3180*/  HMMA.16816.F32.BF16 R88, R4.reuse, R24, R88 ;  /* 0x000000180458723c */ /* 0x040fec0000041858 */
[C---:B------:R-:W-:Y:S01]  /*3190*/  HMMA.16816.F32.BF16 R84, R4.reuse, R26, R84 ;  /* 0x0000001a0454723c */ /* 0x040fe20000041854 */
[----:B------:R-:W5:Y:S05]  /*31a0*/  LDSM.16.MT88.4 R24, [R141+0x9800] ;  /* 0x009800008d18783b */ /* 0x000f6a0000004200 */
[C---:B----4-:R-:W-:Y:S06]  /*31b0*/  HMMA.16816.F32.BF16 R44, R4.reuse, R20, R44 ;  /* 0x00000014042c723c */ /* 0x050fec000004182c */
[C---:B------:R-:W-:Y:S01]  /*31c0*/  HMMA.16816.F32.BF16 R48, R4.reuse, R22, R48 ;  /* 0x000000160430723c */ /* 0x040fe20000041830 */
[----:B------:R-:W4:Y:S05]  /*31d0*/  LDSM.16.MT88.4 R20, [R143+0xb800] ;  /* 0x00b800008f14783b */ /* 0x000f2a0000004200 */
        /* <DEDUP_REMOVED lines=13> */
[----:B-1----:R-:W-:Y:S01]  /*32b0*/  HMMA.16816.F32.BF16 R96, R4, R12, R96 ;  /* 0x0000000c0460723c */ /* 0x002fe20000041860 */
[----:B------:R-:W-:Y:S01]  /*32c0*/  FADD.FTZ R167, R126, R123 ;  /* 0x0000007b7ea77221 */ /* 0x000fe20000010000 */
[----:B------:R-:W-:-:S04]  /*32d0*/  FADD.FTZ R166, R129, R122 ;  /* 0x0000007a81a67221 */ /* 0x000fc80000010000 */
[C---:B------:R-:W-:Y:S01]  /*32e0*/  HMMA.16816.F32.BF16 R92, R4.reuse, R14, R92 ;  /* 0x0000000e045c723c */ /* 0x040fe2000004185c */
[----:B------:R-:W1:Y:S05]  /*32f0*/  LDSM.16.MT88.4 R12, [R141+0xb800] ;  /* 0x00b800008d0c783b */ /* 0x000e6a0000004200 */
[C---:B--2---:R-:W-:Y:S06]  /*3300*/  HMMA.16816.F32.BF16 R72, R4.reuse, R8, R72 ;  /* 0x000000080448723c */ /* 0x044fec0000041848 */
[C---:B------:R-:W-:Y:S01]  /*3310*/  HMMA.16816.F32.BF16 R68, R4.reuse, R10, R68 ;  /* 0x0000000a0444723c */ /* 0x040fe20000041844 */
[----:B------:R-:W2:Y:S05]  /*3320*/  LDSM.16.MT88.4 R8, [R140+0xb800] ;  /* 0x00b800008c08783b */ /* 0x000eaa0000004200 */
[C---:B------:R-:W-:Y:S06]  /*3330*/  HMMA.16816.F32.BF16 R88, R4.reuse, R28, R88 ;  /* 0x0000001c0458723c */ /* 0x040fec0000041858 */
[C---:B------:R-:W-:Y:S06]  /*3340*/  HMMA.16816.F32.BF16 R84, R4.reuse, R30, R84 ;  /* 0x0000001e0454723c */ /* 0x040fec0000041854 */
[C---:B-----5:R-:W-:Y:S06]  /*3350*/  HMMA.16816.F32.BF16 R80, R4.reuse, R24, R80 ;  /* 0x000000180450723c */ /* 0x060fec0000041850 */
[C---:B------:R-:W-:Y:S06]  /*3360*/  HMMA.16816.F32.BF16 R76, R4.reuse, R26, R76 ;  /* 0x0000001a044c723c */ /* 0x040fec000004184c */
[C---:B----4-:R-:W-:Y:S06]  /*3370*/  HMMA.16816.F32.BF16 R36, R4.reuse, R20, R36 ;  /* 0x000000140424723c */ /* 0x050fec0000041824 */
[C---:B------:R-:W-:Y:S06]  /*3380*/  HMMA.16816.F32.BF16 R40, R4.reuse, R22, R40 ;  /* 0x000000160428723c */ /* 0x040fec0000041828 */
[C---:B---3--:R-:W-:Y:S06]  /*3390*/  HMMA.16816.F32.BF16 R44, R4.reuse, R16, R44 ;  /* 0x00000010042c723c */ /* 0x048fec000004182c */
[C---:B------:R-:W-:Y:S06]  /*33a0*/  HMMA.16816.F32.BF16 R48, R4.reuse, R18, R48 ;  /* 0x000000120430723c */ /* 0x040fec0000041830 */
[C---:B-1----:R-:W-:Y:S06]  /*33b0*/  HMMA.16816.F32.BF16 R52, R4.reuse, R12, R52 ;  /* 0x0000000c0434723c */ /* 0x042fec0000041834 */
[C---:B------:R-:W-:Y:S06]  /*33c0*/  HMMA.16816.F32.BF16 R56, R4.reuse, R14, R56 ;  /* 0x0000000e0438723c */ /* 0x040fec0000041838 */
[C---:B--2---:R-:W-:Y:S06]  /*33d0*/  HMMA.16816.F32.BF16 R60, R4.reuse, R8, R60 ;  /* 0x00000008043c723c */ /* 0x044fec000004183c */
[----:B------:R-:W-:Y:S01]  /*33e0*/  HMMA.16816.F32.BF16 R64, R4, R10, R64 ;  /* 0x0000000a0440723c */ /* 0x000fe20000041840 */
[----:B------:R-:W-:-:S08]  /*33f0*/  NOP ;  /* 0x0000000000007918 */ /* 0x000fd00000000000 */
[----:B------:R-:W-:-:S15]  /*3400*/  @!P0 BRA `(.L_x_599) ;  /* 0x0000002000e88947 */ /* 0x000fde0003800000 */
[----:B------:R-:W-:Y:S01]  /*3410*/  IADD3 R164, R32, -0x2, RZ ;  /* 0xfffffffe20a47810 */ /* 0x000fe20007ffe0ff */
[----:B------:R-:W-:Y:S01]  /*3420*/  ULDC UR5, c[0x0][0x39c] ;  /* 0x0000e70000057ab9 */ /* 0x000fe20000000800 */
[----:B------:R-:W-:Y:S01]  /*3430*/  MOV R0, R3 ;  /* 0x0000000300007202 */ /* 0x000fe20000000f00 */
[----:B------:R-:W-:Y:S01]  /*3440*/  ULDC UR4, c[0x0][0x2ec] ;  /* 0x0000bb0000047ab9 */ /* 0x000fe20000000800 */
[----:B------:R-:W-:Y:S01]  /*3450*/  MOV R103, R100 ;  /* 0x0000006400677202 */ /* 0x000fe20000000f00 */
[----:B------:R-:W-:Y:S01]  /*3460*/  ULDC.64 UR10, c[0x0][0x220] ;  /* 0x00008800000a7ab9 */ /* 0x000fe20000000a00 */
[----:B------:R-:W-:Y:S01]  /*3470*/  ULDC.64 UR12, c[0x0][0x250] ;  /* 0x00009400000c7ab9 */ /* 0x000fe20000000a00 */
[----:B------:R-:W-:Y:S01]  /*3480*/  ULDC.64 UR6, c[0x0][0x218] ;  /* 0x0000860000067ab9 */ /* 0x000fe20000000a00 */
[----:B------:R-:W-:Y:S01]  /*3490*/  ULDC.64 UR8, c[0x0][0x248] ;  /* 0x0000920000087ab9 */ /* 0x000fe20000000a00 */
[----:B------:R-:W-:Y:S05]  /*34a0*/  BRA `(.L_x_600) ;  /* 0x0000000000747947 */ /* 0x000fea0003800000 */
.L_x_602:
        /* <DEDUP_REMOVED lines=29> */
.L_x_600:
        /* <DEDUP_REMOVED lines=19> */
[----:B------:R-:W-:Y:S03]  /*37b0*/  IADD3.X R3, R101, UR22, RZ, P1, !PT ;  /* 0x0000001665037c10 */ /* 0x000fe60008ffe4ff */
[----:B------:R-:W-:Y:S01]  /*37c0*/  LDGSTS.E.BYPASS.LTC128B.128 [R152+0xa000], desc[UR16][R168.64+0x80] ;  /* 0x0a000080a8987fae */ /* 0x000fe2000b901d50 */
[----:B------:R-:W-:Y:S05]  /*37d0*/  IADD3.X R171, R3, UR22, RZ, P0, !PT ;  /* 0x0000001603ab7c10 */ /* 0x000fea00087fe4ff */
[----:B------:R-:W-:Y:S01]  /*37e0*/  LDGSTS.E.BYPASS.LTC128B.128 [R152+0x8800], desc[UR16][R100.64] ;  /* 0x0880000064987fae */ /* 0x000fe2000b901d50 */
[----:B------:R-:W-:Y:S05]  /*37f0*/  ISETP.GT.AND P0, PT, R164, RZ, PT ;  /* 0x000000ffa400720c */ /* 0x000fea0003f04270 */
[----:B------:R-:W-:Y:S06]  /*3800*/  LDGSTS.E.BYPASS.LTC128B.128 [R152+0xa800], desc[UR16][R100.64+0x80] ;  /* 0x0a80008064987fae */ /* 0x000fec000b901d50 */
[----:B------:R-:W-:Y:S06]  /*3810*/  LDGSTS.E.BYPASS.LTC128B.128 [R152+0x9000], desc[UR16][R2.64] ;  /* 0x0900000002987fae */ /* 0x000fec000b901d50 */
[----:B------:R1:W-:Y:S06]  /*3820*/  LDGSTS.E.BYPASS.LTC128B.128 [R152+0xb000], desc[UR16][R2.64+0x80] ;  /* 0x0b00008002987fae */ /* 0x0003ec000b901d50 */
[----:B------:R-:W-:Y:S06]  /*3830*/  LDGSTS.E.BYPASS.LTC128B.128 [R152+0x9800], desc[UR16][R170.64] ;  /* 0x09800000aa987fae */ /* 0x000fec000b901d50 */
[----:B------:R2:W-:Y:S06]  /*3840*/  LDGSTS.E.BYPASS.LTC128B.128 [R152+0xb800], desc[UR16][R170.64+0x80] ;  /* 0x0b800080aa987fae */ /* 0x0005ec000b901d50 */
[----:B------:R-:W-:Y:S06]  /*3850*/  LDSM.16.M88.4 R104, [R150] ;  /* 0x000000009668783b */ /* 0x000fec0000000200 */
[----:B------:R-:W3:Y:S06]  /*3860*/  LDSM.16.M88.4 R108, [R149] ;  /* 0x00000000956c783b */ /* 0x000eec0000000200 */
[----:B------:R-:W4:Y:S06]  /*3870*/  LDSM.16.M88.4 R112, [R149+0x800] ;  /* 0x000800009570783b */ /* 0x000f2c0000000200 */
[----:B------:R-:W5:Y:S06]  /*3880*/  LDSM.16.M88.4 R116, [R149+0x1000] ;  /* 0x001000009574783b */ /* 0x000f6c0000000200 */
[----:B------:R-:W1:Y:S06]  /*3890*/  LDSM.16.M88.4 R120, [R149+0x1800] ;  /* 0x001800009578783b */ /* 0x000e6c0000000200 */
[----:B------:R-:W0:Y:S06]  /*38a0*/  LDGDEPBAR ;  /* 0x00000000000079af */ /* 0x000e2c0000000000 */
[----:B------:R-:W-:Y:S06]  /*38b0*/  LDSM.16.M88.4 R124, [R148] ;  /* 0x00000000947c783b */ /* 0x000fec0000000200 */
[----:B------:R-:W2:Y:S01]  /*38c0*/  LDSM.16.M88.4 R128, [R147] ;  /* 0x000000009380783b */ /* 0x000ea20000000200 */
[C---:B---3--:R-:W-:Y:S06]  /*38d0*/  HMMA.16816.F32.BF16 R4, R104.reuse, R108, RZ ;  /* 0x0000006c6804723c */ /* 0x048fec00000418ff */
[C---:B------:R-:W-:Y:S01]  /*38e0*/  HMMA.16816.F32.BF16 R8, R104.reuse, R110, RZ ;  /* 0x0000006e6808723c */ /* 0x040fe200000418ff */
[----:B------:R-:W3:Y:S05]  /*38f0*/  LDSM.16.M88.4 R108, [R139] ;  /* 0x000000008b6c783b */ /* 0x000eea0000000200 */
[C---:B----4-:R-:W-:Y:S06]  /*3900*/  HMMA.16816.F32.BF16 R12, R104.reuse, R112, RZ ;  /* 0x00000070680c723c */ /* 0x050fec00000418ff */
[C---:B------:R-:W-:Y:S01]  /*3910*/  HMMA.16816.F32.BF16 R16, R104.reuse, R114, RZ ;  /* 0x000000726810723c */ /* 0x040fe200000418ff */
[----:B------:R-:W4:Y:S05]  /*3920*/  LDSM.16.M88.4 R112, [R138] ;  /* 0x000000008a70783b */ /* 0x000f2a0000000200 */
[C---:B-----5:R-:W-:Y:S06]  /*3930*/  HMMA.16816.F32.BF16 R20, R104.reuse, R116, RZ ;  /* 0x000000746814723c */ /* 0x060fec00000418ff */
[C---:B------:R-:W-:Y:S01]  /*3940*/  HMMA.16816.F32.BF16 R24, R104.reuse, R118, RZ ;  /* 0x000000766818723c */ /* 0x040fe200000418ff */
[----:B------:R-:W5:Y:S05]  /*3950*/  LDSM.16.M88.4 R116, [R137] ;  /* 0x000000008974783b */ /* 0x000f6a0000000200 */
[C---:B-1----:R-:W-:Y:S06]  /*3960*/  HMMA.16816.F32.BF16 R28, R104.reuse, R120, RZ ;  /* 0x00000078681c723c */ /* 0x042fec00000418ff */
[----:B------:R-:W-:Y:S01]  /*3970*/  HMMA.16816.F32.BF16 R32, R104, R122, RZ ;  /* 0x0000007a6820723c */ /* 0x000fe200000418ff */
[----:B------:R-:W-:Y:S05]  /*3980*/  LDSM.16.M88.4 R104, [R146] ;  /* 0x000000009268783b */ /* 0x000fea0000000200 */
[C---:B--2---:R-:W-:Y:S01]  /*3990*/  HMMA.16816.F32.BF16 R4, R124.reuse, R128, R4 ;  /* 0x000000807c04723c */ /* 0x044fe20000041804 */
[----:B------:R-:W1:Y:S05]  /*39a0*/  LDSM.16.M88.4 R120, [R145] ;  /* 0x000000009178783b */ /* 0x000e6a0000000200 */
[C---:B------:R-:W-:Y:S01]  /*39b0*/  HMMA.16816.F32.BF16 R8, R124.reuse, R130, R8 ;  /* 0x000000827c08723c */ /* 0x040fe20000041808 */
[----:B------:R-:W2:Y:S05]  /*39c0*/  LDSM.16.M88.4 R128, [R145+0x800] ;  /* 0x000800009180783b */ /* 0x000eaa0000000200 */
[C---:B---3--:R-:W-:Y:S06]  /*39d0*/  HMMA.16816.F32.BF16 R12, R124.reuse, R108, R12 ;  /* 0x0000006c7c0c723c */ /* 0x048fec000004180c */
[C---:B------:R-:W-:Y:S01]  /*39e0*/  HMMA.16816.F32.BF16 R16, R124.reuse, R110, R16 ;  /* 0x0000006e7c10723c */ /* 0x040fe20000041810 */
[----:B------:R-:W3:Y:S05]  /*39f0*/  LDSM.16.M88.4 R108, [R145+0x1000] ;  /* 0x00100000916c783b */ /* 0x000eea0000000200 */
[C---:B----4-:R-:W-:Y:S06]  /*3a00*/  HMMA.16816.F32.BF16 R20, R124.reuse, R112, R20 ;  /* 0x000000707c14723c */ /* 0x050fec0000041814 */
[C---:B------:R-:W-:Y:S01]  /*3a10*/  HMMA.16816.F32.BF16 R24, R124.reuse, R114, R24 ;  /* 0x000000727c18723c */ /* 0x040fe20000041818 */
[----:B------:R-:W4:Y:S05]  /*3a20*/  LDSM.16.M88.4 R112, [R145+0x1800] ;  /* 0x001800009170783b */ /* 0x000f2a0000000200 */
[C---:B-----5:R-:W-:Y:S06]  /*3a30*/  HMMA.16816.F32.BF16 R28, R124.reuse, R116, R28 ;  /* 0x000000747c1c723c */ /* 0x060fec000004181c */
[----:B------:R-:W-:Y:S01]  /*3a40*/  HMMA.16816.F32.BF16 R32, R124, R118, R32 ;  /* 0x000000767c20723c */ /* 0x000fe20000041820 */
[----:B------:R-:W-:Y:S05]  /*3a50*/  LDSM.16.M88.4 R116, [R144] ;  /* 0x000000009074783b */ /* 0x000fea0000000200 */
[C---:B-1----:R-:W-:Y:S01]  /*3a60*/  HMMA.16816.F32.BF16 R4, R104.reuse, R120, R4 ;  /* 0x000000786804723c */ /* 0x042fe20000041804 */
[----:B------:R-:W1:Y:S05]  /*3a70*/  LDSM.16.M88.4 R124, [R136] ;  /* 0x00000000887c783b */ /* 0x000e6a0000000200 */
[C---:B------:R-:W-:Y:S01]  /*3a80*/  HMMA.16816.F32.BF16 R8, R104.reuse, R122, R8 ;  /* 0x0000007a6808723c */ /* 0x040fe20000041808 */
[----:B------:R-:W5:Y:S05]  /*3a90*/  LDSM.16.M88.4 R120, [R136+0x800] ;  /* 0x000800008878783b */ /* 0x000f6a0000000200 */
[C---:B--2---:R-:W-:Y:S06]  /*3aa0*/  HMMA.16816.F32.BF16 R12, R104.reuse, R128, R12 ;  /* 0x00000080680c723c */ /* 0x044fec000004180c */
[C---:B------:R-:W-:Y:S01]  /*3ab0*/  HMMA.16816.F32.BF16 R16, R104.reuse, R130, R16 ;  /* 0x000000826810723c */ /* 0x040fe20000041810 */
[----:B------:R-:W2:Y:S05]  /*3ac0*/  LDSM.16.M88.4 R128, [R136+0x1000] ;  /* 0x001000008880783b */ /* 0x000eaa0000000200 */
[C---:B---3--:R-:W-:Y:S06]  /*3ad0*/  HMMA.16816.F32.BF16 R20, R104.reuse, R108, R20 ;  /* 0x0000006c6814723c */ /* 0x048fec0000041814 */
[C---:B------:R-:W-:Y:S01]  /*3ae0*/  HMMA.16816.F32.BF16 R24, R104.reuse, R110, R24 ;  /* 0x0000006e6818723c */ /* 0x040fe20000041818 */
[----:B------:R-:W-:Y:S05]  /*3af0*/  LDSM.16.M88.4 R108, [R150+0x2000] ;  /* 0x00200000966c783b */ /* 0x000fea0000000200 */
[C---:B----4-:R-:W-:Y:S06]  /*3b00*/  HMMA.16816.F32.BF16 R28, R104.reuse, R112, R28 ;  /* 0x00000070681c723c */ /* 0x050fec000004181c */
[----:B------:R-:W-:Y:S01]  /*3b10*/  HMMA.16816.F32.BF16 R32, R104, R114, R32 ;  /* 0x000000726820723c */ /* 0x000fe20000041820 */
[----:B------:R-:W3:Y:S05]  /*3b20*/  LDSM.16.M88.4 R104, [R136+0x1800] ;  /* 0x001800008868783b */ /* 0x000eea0000000200 */
[C---:B-1----:R-:W-:Y:S01]  /*3b30*/  HMMA.16816.F32.BF16 R4, R116.reuse, R124, R4 ;  /* 0x0000007c7404723c */ /* 0x042fe20000041804 */
[----:B------:R-:W1:Y:S05]  /*3b40*/  LDSM.16.M88.4 R112, [R149+0x2000] ;  /* 0x002000009570783b */ /* 0x000e6a0000000200 */
[C---:B------:R-:W-:Y:S01]  /*3b50*/  HMMA.16816.F32.BF16 R8, R116.reuse, R126, R8 ;  /* 0x0000007e7408723c */ /* 0x040fe20000041808 */
[----:B------:R-:W4:Y:S05]  /*3b60*/  LDSM.16.M88.4 R124, [R149+0x2800] ;  /* 0x00280000957c783b */ /* 0x000f2a0000000200 */
[C---:B-----5:R-:W-:Y:S06]  /*3b70*/  HMMA.16816.F32.BF16 R12, R116.reuse, R120, R12 ;  /* 0x00000078740c723c */ /* 0x060fec000004180c */
[C---:B------:R-:W-:Y:S01]  /*3b80*/  HMMA.16816.F32.BF16 R16, R116.reuse, R122, R16 ;  /* 0x0000007a7410723c */ /* 0x040fe20000041810 */
[----:B------:R-:W5:Y:S05]  /*3b90*/  LDSM.16.M88.4 R120, [R149+0x3000] ;  /* 0x003000009578783b */ /* 0x000f6a0000000200 */
[C---:B--2---:R-:W-:Y:S06]  /*3ba0*/  HMMA.16816.F32.BF16 R20, R116.reuse, R128, R20 ;  /* 0x000000807414723c */ /* 0x044fec0000041814 */
[C---:B------:R-:W-:Y:S01]  /*3bb0*/  HMMA.16816.F32.BF16 R24, R116.reuse, R130, R24 ;  /* 0x000000827418723c */ /* 0x040fe20000041818 */
[----:B------:R-:W2:Y:S05]  /*3bc0*/  LDSM.16.M88.4 R128, [R149+0x3800] ;  /* 0x003800009580783b */ /* 0x000eaa0000000200 */
[C---:B---3--:R-:W-:Y:S06]  /*3bd0*/  HMMA.16816.F32.BF16 R28, R116.reuse, R104, R28 ;  /* 0x00000068741c723c */ /* 0x048fec000004181c */
[----:B------:R-:W-:Y:S01]  /*3be0*/  HMMA.16816.F32.BF16 R32, R116, R106, R32 ;  /* 0x0000006a7420723c */ /* 0x000fe20000041820 */
[----:B------:R-:W-:Y:S05]  /*3bf0*/  LDSM.16.M88.4 R104, [R148+0x2000] ;  /* 0x002000009468783b */ /* 0x000fea0000000200 */
[C---:B-1----:R-:W-:Y:S01]  /*3c00*/  HMMA.16816.F32.BF16 R4, R108.reuse, R112, R4 ;  /* 0x000000706c04723c */ /* 0x042fe20000041804 */
[----:B------:R-:W-:Y:S05]  /*3c10*/  LDSM.16.M88.4 R116, [R134] ;  /* 0x000000008674783b */ /* 0x000fea0000000200 */
[C---:B------:R-:W-:Y:S01]  /*3c20*/  HMMA.16816.F32.BF16 R8, R108.reuse, R114, R8 ;  /* 0x000000726c08723c */ /* 0x040fe20000041808 */
[----:B------:R-:W1:Y:S05]  /*3c30*/  LDSM.16.M88.4 R112, [R135] ;  /* 0x000000008770783b */ /* 0x000e6a0000000200 */
[C---:B----4-:R-:W-:Y:S06]  /*3c40*/  HMMA.16816.F32.BF16 R12, R108.reuse, R124, R12 ;  /* 0x0000007c6c0c723c */ /* 0x050fec000004180c */
[C---:B------:R-:W-:Y:S01]  /*3c50*/  HMMA.16816.F32.BF16 R16, R108.reuse, R126, R16 ;  /* 0x0000007e6c10723c */ /* 0x040fe20000041810 */
[----:B------:R-:W3:Y:S05]  /*3c60*/  LDSM.16.M88.4 R124, [R133] ;  /* 0x00000000857c783b */ /* 0x000eea0000000200 */
[C---:B-----5:R-:W-:Y:S06]  /*3c70*/  HMMA.16816.F32.BF16 R20, R108.reuse, R120, R20 ;  /* 0x000000786c14723c */ /* 0x060fec0000041814 */
[C---:B------:R-:W-:Y:S01]  /*3c80*/  HMMA.16816.F32.BF16 R24, R108.reuse, R122, R24 ;  /* 0x0000007a6c18723c */ /* 0x040fe20000041818 */
[----:B------:R-:W4:Y:S05]  /*3c90*/  LDSM.16.M88.4 R120, [R132] ;  /* 0x000000008478783b */ /* 0x000f2a0000000200 */
[C---:B--2---:R-:W-:Y:S06]  /*3ca0*/  HMMA.16816.F32.BF16 R28, R108.reuse, R128, R28 ;  /* 0x000000806c1c723c */ /* 0x044fec000004181c */
[----:B------:R-:W-:Y:S01]  /*3cb0*/  HMMA.16816.F32.BF16 R32, R108, R130, R32 ;  /* 0x000000826c20723c */ /* 0x000fe20000041820 */
[----:B------:R-:W-:Y:S05]  /*3cc0*/  LDSM.16.M88.4 R108, [R146+0x2000] ;  /* 0x00200000926c783b */ /* 0x000fea0000000200 */
[C---:B-1----:R-:W-:Y:S01]  /*3cd0*/  HMMA.16816.F32.BF16 R4, R104.reuse, R112, R4 ;  /* 0x000000706804723c */ /* 0x042fe20000041804 */
[----:B------:R-:W1:Y:S05]  /*3ce0*/  LDSM.16.M88.4 R128, [R145+0x2000] ;  /* 0x002000009180783b */ /* 0x000e6a0000000200 */
[C---:B------:R-:W-:Y:S01]  /*3cf0*/  HMMA.16816.F32.BF16 R8, R104.reuse, R114, R8 ;  /* 0x000000726808723c */ /* 0x040fe20000041808 */
[----:B------:R-:W2:Y:S05]  /*3d00*/  LDSM.16.M88.4 R112, [R145+0x2800] ;  /* 0x002800009170783b */ /* 0x000eaa0000000200 */
[C---:B------:R-:W-:Y:S06]  /*3d10*/  HMMA.16816.F32.BF16 R12, R104.reuse, R116, R12 ;  /* 0x00000074680c723c */ /* 0x040fec000004180c */
[C---:B------:R-:W-:Y:S01]  /*3d20*/  HMMA.16816.F32.BF16 R16, R104.reuse, R118, R16 ;  /* 0x000000766810723c */ /* 0x040fe20000041810 */
[----:B------:R-:W5:Y:S05]  /*3d30*/  LDSM.16.M88.4 R116, [R145+0x3000] ;  /* 0x003000009174783b */ /* 0x000f6a0000000200 */
        /* <DEDUP_REMOVED lines=8> */
[C---:B------:R-:W-:Y:S06]  /*3dc0*/  HMMA.16816.F32.BF16 R8, R108.reuse, R130, R8 ;  /* 0x000000826c08723c */ /* 0x040fec0000041808 */
[C---:B--2---:R-:W-:Y:S06]  /*3dd0*/  HMMA.16816.F32.BF16 R12, R108.reuse, R112, R12 ;  /* 0x000000706c0c723c */ /* 0x044fec000004180c */
[C---:B------:R-:W-:Y:S06]  /*3de0*/  HMMA.16816.F32.BF16 R16, R108.reuse, R114, R16 ;  /* 0x000000726c10723c */ /* 0x040fec0000041810 */
[C---:B-----5:R-:W-:Y:S06]  /*3df0*/  HMMA.16816.F32.BF16 R20, R108.reuse, R116, R20 ;  /* 0x000000746c14723c */ /* 0x060fec0000041814 */
[C---:B------:R-:W-:Y:S06]  /*3e00*/  HMMA.16816.F32.BF16 R24, R108.reuse, R118, R24 ;  /* 0x000000766c18723c */ /* 0x040fec0000041818 */
[C---:B---3--:R-:W-:Y:S06]  /*3e10*/  HMMA.16816.F32.BF16 R28, R108.reuse, R104, R28 ;  /* 0x000000686c1c723c */ /* 0x048fec000004181c */
[----:B------:R-:W-:Y:S01]  /*3e20*/  HMMA.16816.F32.BF16 R32, R108, R106, R32 ;  /* 0x0000006a6c20723c */ /* 0x000fe20000041820 */
[----:B------:R-:W2:Y:S05]  /*3e30*/  LDSM.16.M88.4 R104, [R136+0x2800] ;  /* 0x002800008868783b */ /* 0x000eaa0000000200 */
[C---:B-1----:R-:W-:Y:S01]  /*3e40*/  HMMA.16816.F32.BF16 R4, R120.reuse, R124, R4 ;  /* 0x0000007c7804723c */ /* 0x042fe20000041804 */
[----:B------:R-:W1:Y:S05]  /*3e50*/  LDSM.16.M88.4 R108, [R136+0x3000] ;  /* 0x00300000886c783b */ /* 0x000e6a0000000200 */
[C---:B------:R-:W-:Y:S11]  /*3e60*/  HMMA.16816.F32.BF16 R8, R120.reuse, R126, R8 ;  /* 0x0000007e7808723c */ /* 0x040ff60000041808 */
[----:B------:R-:W-:Y:S07]  /*3e70*/  @!UPT UIADD3 URZ, URZ, URZ, URZ ;  /* 0x0000003f3f3ff290 */ /* 0x000fee000fffe03f */
[----:B------:R-:W-:Y:S01]  /*3e80*/  FMUL.FTZ R192, R4, UR5 ;  /* 0x0000000504c07c20 */ /* 0x000fe20008410000 */
[----:B------:R-:W-:Y:S01]  /*3e90*/  FMUL.FTZ R191, R6, UR5 ;  /* 0x0000000506bf7c20 */ /* 0x000fe20008410000 */
[----:B------:R-:W-:Y:S01]  /*3ea0*/  FMUL.FTZ R190, R5, UR5 ;  /* 0x0000000505be7c20 */ /* 0x000fe20008410000 */
[----:B------:R-:W-:Y:S03]  /*3eb0*/  FMUL.FTZ R193, R7, UR5 ;  /* 0x0000000507c17c20 */ /* 0x000fe60008410000 */
[----:B------:R-:W3:Y:S01]  /*3ec0*/  MUFU.TANH R192, R192 ;  /* 0x000000c000c07308 */ /* 0x000ee20000002400 */
[----:B------:R-:W-:Y:S01]  /*3ed0*/  FMUL.FTZ R196, R8, UR5 ;  /* 0x0000000508c47c20 */ /* 0x000fe20008410000 */
[----:B------:R-:W-:Y:S01]  /*3ee0*/  FMUL.FTZ R195, R10, UR5 ;  /* 0x000000050ac37c20 */ /* 0x000fe20008410000 */
[----:B------:R-:W-:Y:S01]  /*3ef0*/  FMUL.FTZ R194, R9, UR5 ;  /* 0x0000000509c27c20 */ /* 0x000fe20008410000 */
[----:B------:R-:W-:Y:S01]  /*3f00*/  FMUL.FTZ R197, R11, UR5 ;  /* 0x000000050bc57c20 */ /* 0x000fe20008410000 */
[C---:B--2---:R-:W-:Y:S05]  /*3f10*/  HMMA.16816.F32.BF16 R12, R120.reuse, R104, R12 ;  /* 0x00000068780c723c */ /* 0x044fea000004180c */
[----:B------:R-:W2:Y:S01]  /*3f20*/  MUFU.TANH R191, R191 ;  /* 0x000000bf00bf7308 */ /* 0x000ea20000002400 */
[C---:B------:R-:W-:Y:S01]  /*3f30*/  HMMA.16816.F32.BF16 R16, R120.reuse, R106, R16 ;  /* 0x0000006a7810723c */ /* 0x040fe20000041810 */
[----:B------:R-:W4:Y:S01]  /*3f40*/  LDSM.16.M88.4 R104, [R136+0x3800] ;  /* 0x003800008868783b */ /* 0x000f220000000200 */
[----:B------:R-:W-:Y:S07]  /*3f50*/  DEPBAR.LE SB0, 0x0 ;  /* 0x000080000000791a */ /* 0x000fee0000000000 */
[----:B------:R-:W5:Y:S01]  /*3f60*/  MUFU.TANH R190, R190 ;  /* 0x000000be00be7308 */ /* 0x000f620000002400 */
[----:B------:R-:W-:Y:S01]  /*3f70*/  BAR.SYNC.DEFER_BLOCKING 0x0 ;  /* 0x0000000000007b1d */ /* 0x000fe20000010000 */
[C---:B-1----:R-:W-:Y:S05]  /*3f80*/  HMMA.16816.F32.BF16 R20, R120.reuse, R108, R20 ;  /* 0x0000006c7814723c */ /* 0x042fea0000041814 */
[----:B---3--:R-:W-:Y:S03]  /*3f90*/  FMNMX.FTZ R3, R192, R103, !PT ;  /* 0x00000067c0037209 */ /* 0x008fe60007810000 */
[----:B------:R-:W1:Y:S01]  /*3fa0*/  MUFU.TANH R193, R193 ;  /* 0x000000c100c17308 */ /* 0x000e620000002400 */
[C---:B------:R-:W-:Y:S03]  /*3fb0*/  HMMA.16816.F32.BF16 R24, R120.reuse, R110, R24 ;  /* 0x0000006e7818723c */ /* 0x040fe60000041818 */
[----:B------:R-:W-:Y:S01]  /*3fc0*/  FMUL.FTZ R186, R12, UR5 ;  /* 0x000000050cba7c20 */ /* 0x000fe20008410000 */
[----:B------:R-:W-:Y:S01]  /*3fd0*/  FMUL.FTZ R175, R14, UR5 ;  /* 0x000000050eaf7c20 */ /* 0x000fe20008410000 */
[----:B------:R-:W-:Y:S04]  /*3fe0*/  FMUL.FTZ R188, R13, UR5 ;  /* 0x000000050dbc7c20 */ /* 0x000fe80008410000 */
[----:B------:R-:W3:Y:S02]  /*3ff0*/  MUFU.TANH R196, R196 ;  /* 0x000000c400c47308 */ /* 0x000ee40000002400 */
[----:B------:R-:W-:Y:S01]  /*4000*/  FMUL.FTZ R189, R15, UR5 ;  /* 0x000000050fbd7c20 */ /* 0x000fe20008410000 */
[----:B------:R-:W-:Y:S01]  /*4010*/  FMUL.FTZ R184, R16, UR5 ;  /* 0x0000000510b87c20 */ /* 0x000fe20008410000 */
[----:B--2---:R-:W-:Y:S01]  /*4020*/  FMNMX.FTZ R2, R191, R0, !PT ;  /* 0x00000000bf027209 */ /* 0x004fe20007810000 */
[----:B------:R-:W-:Y:S01]  /*4030*/  FMUL.FTZ R187, R18, UR5 ;  /* 0x0000000512bb7c20 */ /* 0x000fe20008410000 */
[----:B-----5:R-:W-:Y:S04]  /*4040*/  FMNMX.FTZ R3, R190, R3, !PT ;  /* 0x00000003be037209 */ /* 0x020fe80007810000 */
[----:B------:R-:W2:Y:S01]  /*4050*/  MUFU.TANH R195, R195 ;  /* 0x000000c300c37308 */ /* 0x000ea20000002400 */
[----:B------:R-:W-:Y:S01]  /*4060*/  FMUL.FTZ R174, R17, UR5 ;  /* 0x0000000511ae7c20 */ /* 0x000fe20008410000 */
[----:B-1----:R-:W-:Y:S01]  /*4070*/  FMNMX.FTZ R2, R193, R2, !PT ;  /* 0x00000002c1027209 */ /* 0x002fe20007810000 */
[----:B------:R-:W-:Y:S01]  /*4080*/  FMUL.FTZ R177, R19, UR5 ;  /* 0x0000000513b17c20 */ /* 0x000fe20008410000 */
[----:B------:R-:W-:Y:S01]  /*4090*/  FMUL.FTZ R182, R20, UR5 ;  /* 0x0000000514b67c20 */ /* 0x000fe20008410000 */
[----:B------:R-:W-:Y:S01]  /*40a0*/  FMUL.FTZ R185, R22, UR5 ;  /* 0x0000000516b97c20 */ /* 0x000fe20008410000 */
[----:B------:R-:W-:Y:S01]  /*40b0*/  FMUL.FTZ R180, R21, UR5 ;  /* 0x0000000515b47c20 */ /* 0x000fe20008410000 */
[----:B------:R-:W-:Y:S03]  /*40c0*/  FMUL.FTZ R183, R23, UR5 ;  /* 0x0000000517b77c20 */ /* 0x000fe60008410000 */
[----:B------:R-:W1:Y:S01]  /*40d0*/  MUFU.TANH R194, R194 ;  /* 0x000000c200c27308 */ /* 0x000e620000002400 */
[----:B---3--:R-:W-:Y:S01]  /*40e0*/  FMNMX.FTZ R3, R196, R3, !PT ;  /* 0x00000003c4037209 */ /* 0x008fe20007810000 */
[----:B------:R-:W-:Y:S01]  /*40f0*/  FMUL.FTZ R178, R24, UR5 ;  /* 0x0000000518b27c20 */ /* 0x000fe20008410000 */
[C---:B----4-:R-:W-:Y:S03]  /*4100*/  HMMA.16816.F32.BF16 R28, R120.reuse, R104, R28 ;  /* 0x00000068781c723c */ /* 0x050fe6000004181c */
[----:B------:R-:W-:Y:S01]  /*4110*/  FMUL.FTZ R181, R26, UR5 ;  /* 0x000000051ab57c20 */ /* 0x000fe20008410000 */
[----:B------:R-:W-:Y:S03]  /*4120*/  FMUL.FTZ R176, R25, UR5 ;  /* 0x0000000519b07c20 */ /* 0x000fe60008410000 */
[----:B------:R-:W3:Y:S01]  /*4130*/  MUFU.TANH R197, R197 ;  /* 0x000000c500c57308 */ /* 0x000ee20000002400 */
[----:B------:R-:W-:Y:S03]  /*4140*/  HMMA.16816.F32.BF16 R32, R120, R106, R32 ;  /* 0x0000006a7820723c */ /* 0x000fe60000041820 */
[----:B--2---:R-:W-:Y:S01]  /*4150*/  FMNMX.FTZ R2, R195, R2, !PT ;  /* 0x00000002c3027209 */ /* 0x004fe20007810000 */
[----:B------:R-:W-:Y:S05]  /*4160*/  FMUL.FTZ R179, R27, UR5 ;  /* 0x000000051bb37c20 */ /* 0x000fea0008410000 */
[----:B------:R-:W2:Y:S02]  /*4170*/  MUFU.TANH R186, R186 ;  /* 0x000000ba00ba7308 */ /* 0x000ea40000002400 */
[----:B-1----:R-:W-:Y:S08]  /*4180*/  FMNMX.FTZ R3, R194, R3, !PT ;  /* 0x00000003c2037209 */ /* 0x002ff00007810000 */
[----:B------:R-:W1:Y:S01]  /*4190*/  MUFU.TANH R175, R175 ;  /* 0x000000af00af7308 */ /* 0x000e620000002400 */
[----:B---3--:R-:W-:Y:S01]  /*41a0*/  FMNMX.FTZ R2, R197, R2, !PT ;  /* 0x00000002c5027209 */ /* 0x008fe20007810000 */
[----:B------:R-:W-:Y:S01]  /*41b0*/  FMUL.FTZ R170, R28, UR5 ;  /* 0x000000051caa7c20 */ /* 0x000fe20008410000 */
[----:B------:R-:W-:Y:S01]  /*41c0*/  FMUL.FTZ R173, R30, UR5 ;  /* 0x000000051ead7c20 */ /* 0x000fe20008410000 */
[----:B------:R-:W-:Y:S01]  /*41d0*/  FMUL.FTZ R172, R29, UR5 ;  /* 0x000000051dac7c20 */ /* 0x000fe20008410000 */
[----:B------:R-:W-:Y:S05]  /*41e0*/  FMUL.FTZ R171, R31, UR5 ;  /* 0x000000051fab7c20 */ /* 0x000fea0008410000 */
[----:B------:R-:W3:Y:S01]  /*41f0*/  MUFU.TANH R188, R188 ;  /* 0x000000bc00bc7308 */ /* 0x000ee20000002400 */
[----:B--2---:R-:W-:Y:S01]  /*4200*/  FMNMX.FTZ R3, R186, R3, !PT ;  /* 0x00000003ba037209 */ /* 0x004fe20007810000 */
[----:B------:R-:W-:Y:S01]  /*4210*/  FMUL.FTZ R169, R32, UR5 ;  /* 0x0000000520a97c20 */ /* 0x000fe20008410000 */
[----:B------:R-:W-:Y:S01]  /*4220*/  FMUL.FTZ R102, R34, UR5 ;  /* 0x0000000522667c20 */ /* 0x000fe20008410000 */
[----:B------:R-:W-:Y:S01]  /*4230*/  FMUL.FTZ R168, R33, UR5 ;  /* 0x0000000521a87c20 */ /* 0x000fe20008410000 */
[----:B------:R-:W-:Y:S05]  /*4240*/  FMUL.FTZ R35, R35, UR5 ;  /* 0x0000000523237c20 */ /* 0x000fea0008410000 */
[----:B------:R-:W2:Y:S01]  /*4250*/  MUFU.TANH R189, R189 ;  /* 0x000000bd00bd7308 */ /* 0x000ea20000002400 */
[----:B-1----:R-:W-:Y:S09]  /*4260*/  FMNMX.FTZ R2, R175, R2, !PT ;  /* 0x00000002af027209 */ /* 0x002ff20007810000 */
[----:B------:R-:W1:Y:S01]  /*4270*/  MUFU.TANH R184, R184 ;  /* 0x000000b800b87308 */ /* 0x000e620000002400 */
[----:B---3--:R-:W-:Y:S09]  /*4280*/  FMNMX.FTZ R3, R188, R3, !PT ;  /* 0x00000003bc037209 */ /* 0x008ff20007810000 */
[----:B------:R-:W3:Y:S01]  /*4290*/  MUFU.TANH R187, R187 ;  /* 0x000000bb00bb7308 */ /* 0x000ee20000002400 */
[----:B--2---:R-:W-:Y:S09]  /*42a0*/  FMNMX.FTZ R2, R189, R2, !PT ;  /* 0x00000002bd027209 */ /* 0x004ff20007810000 */
        /* <DEDUP_REMOVED lines=34> */
[----:B------:R3:W4:Y:S01]  /*44d0*/  MUFU.TANH R101, R35 ;  /* 0x0000002300657308 */ /* 0x0007220000002400 */
[----:B--2---:R-:W-:Y:S02]  /*44e0*/  FMNMX.FTZ R2, R102, R3, !PT ;  /* 0x0000000366027209 */ /* 0x004fe40007810000 */
[----:B-1----:R-:W-:Y:S01]  /*44f0*/  FMNMX.FTZ R198, R168, R199, !PT ;  /* 0x000000c7a8c67209 */ /* 0x002fe20007810000 */
[----:B------:R-:W-:Y:S06]  /*4500*/  @P0 BRA `(.L_x_602) ;  /* 0xffffffec00e80947 */ /* 0x000fec000383ffff */
.L_x_601:
[----:B-1--4-:R-:W-:Y:S01]  /*4510*/  FMNMX.FTZ R7, R101, R2, !PT ;  /* 0x0000000265077209 */ /* 0x012fe20007810000 */
[----:B------:R-:W1:Y:S01]  /*4520*/  SHFL.BFLY PT, R3, R198, 0x2, 0x1f ;  /* 0x0c401f00c6037f89 */ /* 0x000e6200000e0000 */
[----:B------:R-:W-:Y:S07]  /*4530*/  IADD3 R164, R164, -0x1, RZ ;  /* 0xffffffffa4a47810 */ /* 0x000fee0007ffe0ff */
[----:B------:R-:W2:Y:S08]  /*4540*/  SHFL.BFLY PT, R2, R7, 0x2, 0x1f ;  /* 0x0c401f0007027f89 */ /* 0x000eb000000e0000 */
[----:B------:R-:W-:Y:S08]  /*4550*/  LDSM.16.MT88.4 R16, [R143+0x8000] ;  /* 0x008000008f10783b */ /* 0x000ff00000004200 */
[----:B------:R-:W-:Y:S08]  /*4560*/  LDSM.16.MT88.4 R24, [R142+0x8000] ;  /* 0x008000008e18783b */ /* 0x000ff00000004200 */
[----:B---3--:R-:W-:Y:S08]  /*4570*/  LDSM.16.MT88.4 R32, [R141+0x8000] ;  /* 0x008000008d20783b */ /* 0x008ff00000004200 */
[----:B------:R-:W-:Y:S08]  /*4580*/  LDSM.16.MT88.4 R104, [R140+0x8000] ;  /* 0x008000008c68783b */ /* 0x000ff00000004200 */
[----:B------:R-:W-:Y:S08]  /*4590*/  LDSM.16.MT88.4 R112, [R143+0xb800] ;  /* 0x00b800008f70783b */ /* 0x000ff00000004200 */
[----:B------:R-:W-:Y:S01]  /*45a0*/  LDSM.16.MT88.4 R116, [R142+0xb800] ;  /* 0x00b800008e74783b */ /* 0x000fe20000004200 */
[----:B-1----:R-:W-:Y:S02]  /*45b0*/  FMNMX.FTZ R9, R198, R3, !PT ;  /* 0x00000003c6097209 */ /* 0x002fe40007810000 */
[----:B--2---:R-:W-:Y:S05]  /*45c0*/  FMNMX.FTZ R4, R7, R2, !PT ;  /* 0x0000000207047209 */ /* 0x004fea0007810000 */
[----:B------:R-:W1:Y:S08]  /*45d0*/  SHFL.BFLY PT, R100, R9, 0x1, 0x1f ;  /* 0x0c201f0009647f89 */ /* 0x000e7000000e0000 */
[----:B------:R-:W2:Y:S01]  /*45e0*/  SHFL.BFLY PT, R3, R4, 0x1, 0x1f ;  /* 0x0c201f0004037f89 */ /* 0x000ea200000e0000 */
[----:B-1----:R-:W-:Y:S02]  /*45f0*/  FMNMX.FTZ R100, R9, R100, !PT ;  /* 0x0000006409647209 */ /* 0x002fe40007810000 */
[----:B--2---:R-:W-:Y:S03]  /*4600*/  FMNMX.FTZ R3, R4, R3, !PT ;  /* 0x0000000304037209 */ /* 0x004fe60007810000 */
[C---:B------:R-:W-:Y:S01]  /*4610*/  FMUL.FTZ R109, R100.reuse, UR4 ;  /* 0x00000004646d7c20 */ /* 0x040fe20008410000 */
[C---:B------:R-:W-:Y:S01]  /*4620*/  FSETP.NEU.FTZ.AND P1, PT, R100.reuse, -INF , PT ;  /* 0xff8000006400780b */ /* 0x040fe20003f3d000 */
[----:B------:R-:W-:Y:S01]  /*4630*/  FADD.FTZ R2, -R100, R103 ;  /* 0x0000006764027221 */ /* 0x000fe20000010100 */
[----:B------:R-:W-:Y:S02]  /*4640*/  FMUL.FTZ R108, R3, UR4 ;  /* 0x00000004036c7c20 */ /* 0x000fe40008410000 */
[----:B------:R-:W-:Y:S01]  /*4650*/  FSEL R109, R109, RZ, P1 ;  /* 0x000000ff6d6d7208 */ /* 0x000fe20000800000 */
[C---:B------:R-:W-:Y:S01]  /*4660*/  FADD.FTZ R0, -R3.reuse, R0 ;  /* 0x0000000003007221 */ /* 0x040fe20000010100 */
[----:B------:R-:W-:Y:S01]  /*4670*/  FSETP.NEU.FTZ.AND P1, PT, R3, -INF , PT ;  /* 0xff8000000300780b */ /* 0x000fe20003f3d000 */
[----:B------:R-:W-:Y:S02]  /*4680*/  FMUL.FTZ R5, R2, UR4 ;  /* 0x0000000402057c20 */ /* 0x000fe40008410000 */
[--C-:B------:R-:W-:Y:S01]  /*4690*/  FFMA.FTZ R127, R192, UR4, -R109.reuse ;  /* 0x00000004c07f7c23 */ /* 0x100fe2000801086d */
[----:B------:R-:W-:Y:S01]  /*46a0*/  FSEL R108, R108, RZ, P1 ;  /* 0x000000ff6c6c7208 */ /* 0x000fe20000800000 */
[--C-:B------:R-:W-:Y:S01]  /*46b0*/  FFMA.FTZ R124, R190, UR4, -R109.reuse ;  /* 0x00000004be7c7c23 */ /* 0x100fe2000801086d */
[--C-:B------:R-:W-:Y:S01]  /*46c0*/  FFMA.FTZ R123, R196, UR4, -R109.reuse ;  /* 0x00000004c47b7c23 */ /* 0x100fe2000801086d */
[--C-:B------:R-:W-:Y:S01]  /*46d0*/  FFMA.FTZ R122, R194, UR4, -R109.reuse ;  /* 0x00000004c27a7c23 */ /* 0x100fe2000801086d */
[----:B------:R-:W-:Y:S01]  /*46e0*/  FMUL.FTZ R6, R0, UR4 ;  /* 0x0000000400067c20 */ /* 0x000fe20008410000 */
[--C-:B------:R-:W-:Y:S01]  /*46f0*/  FFMA.FTZ R125, R191, UR4, -R108.reuse ;  /* 0x00000004bf7d7c23 */ /* 0x100fe2000801086c */
[--C-:B------:R-:W-:Y:S01]  /*4700*/  FFMA.FTZ R121, R193, UR4, -R108.reuse ;  /* 0x00000004c1797c23 */ /* 0x100fe2000801086c */
[--C-:B------:R-:W-:Y:S01]  /*4710*/  FFMA.FTZ R120, R195, UR4, -R108.reuse ;  /* 0x00000004c3787c23 */ /* 0x100fe2000801086c */
[--C-:B------:R-:W-:Y:S01]  /*4720*/  FFMA.FTZ R103, R197, UR4, -R108.reuse ;  /* 0x00000004c5677c23 */ /* 0x100fe2000801086c */
[----:B------:R-:W1:Y:S01]  /*4730*/  MUFU.EX2 R2, R5 ;  /* 0x0000000500027308 */ /* 0x000e620000000800 */
[--C-:B------:R-:W-:Y:S01]  /*4740*/  FFMA.FTZ R128, R175, UR4, -R108.reuse ;  /* 0x00000004af807c23 */ /* 0x100fe2000801086c */
[--C-:B------:R-:W-:Y:S01]  /*4750*/  FFMA.FTZ R131, R189, UR4, -R108.reuse ;  /* 0x00000004bd837c23 */ /* 0x100fe2000801086c */
[--C-:B------:R-:W-:Y:S01]  /*4760*/  FFMA.FTZ R177, R177, UR4, -R108.reuse ;  /* 0x00000004b1b17c23 */ /* 0x100fe2000801086c */
[--C-:B------:R-:W-:Y:S01]  /*4770*/  FFMA.FTZ R183, R183, UR4, -R108.reuse ;  /* 0x00000004b7b77c23 */ /* 0x100fe2000801086c */
[--C-:B------:R-:W-:Y:S01]  /*4780*/  FFMA.FTZ R179, R179, UR4, -R108.reuse ;  /* 0x00000004b3b37c23 */ /* 0x100fe2000801086c */
[--C-:B------:R-:W-:Y:S01]  /*4790*/  FFMA.FTZ R171, R171, UR4, -R108.reuse ;  /* 0x00000004abab7c23 */ /* 0x100fe2000801086c */
[--C-:B------:R-:W-:Y:S03]  /*47a0*/  FFMA.FTZ R102, R102, UR4, -R108.reuse ;  /* 0x0000000466667c23 */ /* 0x100fe6000801086c */
[----:B------:R-:W2:Y:S01]  /*47b0*/  MUFU.EX2 R0, R6 ;  /* 0x0000000600007308 */ /* 0x000ea20000000800 */
[--C-:B------:R-:W-:Y:S01]  /*47c0*/  FFMA.FTZ R101, R101, UR4, -R108.reuse ;  /* 0x0000000465657c23 */ /* 0x100fe2000801086c */
[--C-:B------:R-:W-:Y:S01]  /*47d0*/  FFMA.FTZ R175, R174, UR4, -R109.reuse ;  /* 0x00000004aeaf7c23 */ /* 0x100fe2000801086d */
[--C-:B------:R-:W-:Y:S01]  /*47e0*/  FFMA.FTZ R174, R187, UR4, -R108.reuse ;  /* 0x00000004bbae7c23 */ /* 0x100fe2000801086c */
[--C-:B------:R-:W-:Y:S01]  /*47f0*/  FFMA.FTZ R126, R186, UR4, -R109.reuse ;  /* 0x00000004ba7e7c23 */ /* 0x100fe2000801086d */
[--C-:B------:R-:W-:Y:S01]  /*4800*/  FFMA.FTZ R129, R188, UR4, -R109.reuse ;  /* 0x00000004bc817c23 */ /* 0x100fe2000801086d */
[--C-:B------:R-:W-:Y:S01]  /*4810*/  FFMA.FTZ R130, R184, UR4, -R109.reuse ;  /* 0x00000004b8827c23 */ /* 0x100fe2000801086d */
[--C-:B------:R-:W-:Y:S03]  /*4820*/  FFMA.FTZ R187, R180, UR4, -R109.reuse ;  /* 0x00000004b4bb7c23 */ /* 0x100fe6000801086d */
[----:B------:R-:W-:Y:S01]  /*4830*/  MUFU.EX2 R127, R127 ;  /* 0x0000007f007f7308 */ /* 0x000fe20000000800 */
[C---:B-1----:R-:W-:Y:S01]  /*4840*/  FMUL.FTZ R4, R2.reuse, R96 ;  /* 0x0000006002047220 */ /* 0x042fe20000410000 */
[C---:B------:R-:W-:Y:S01]  /*4850*/  FMUL.FTZ R5, R2.reuse, R97 ;  /* 0x0000006102057220 */ /* 0x040fe20000410000 */
[C---:B------:R-:W-:Y:S01]  /*4860*/  FMUL.FTZ R8, R2.reuse, R92 ;  /* 0x0000005c02087220 */ /* 0x040fe20000410000 */
[C---:B------:R-:W-:Y:S01]  /*4870*/  FMUL.FTZ R9, R2.reuse, R93 ;  /* 0x0000005d02097220 */ /* 0x040fe20000410000 */
[C---:B------:R-:W-:Y:S01]  /*4880*/  FMUL.FTZ R12, R2.reuse, R88 ;  /* 0x00000058020c7220 */ /* 0x040fe20000410000 */
[C---:B------:R-:W-:Y:S01]  /*4890*/  FMUL.FTZ R13, R2.reuse, R89 ;  /* 0x00000059020d7220 */ /* 0x040fe20000410000 */
[----:B------:R-:W-:Y:S03]  /*48a0*/  FMUL.FTZ R20, R2, R80 ;  /* 0x0000005002147220 */ /* 0x000fe60000410000 */
[----:B------:R-:W1:Y:S01]  /*48b0*/  MUFU.EX2 R124, R124 ;  /* 0x0000007c007c7308 */ /* 0x000e620000000800 */
[C---:B--2---:R-:W-:Y:S01]  /*48c0*/  FMUL.FTZ R6, R0.reuse, R98 ;  /* 0x0000006200067220 */ /* 0x044fe20000410000 */
[C---:B------:R-:W-:Y:S01]  /*48d0*/  FMUL.FTZ R7, R0.reuse, R99 ;  /* 0x0000006300077220 */ /* 0x040fe20000410000 */
[C---:B------:R-:W-:Y:S01]  /*48e0*/  FMUL.FTZ R10, R0.reuse, R94 ;  /* 0x0000005e000a7220 */ /* 0x040fe20000410000 */
[C---:B------:R-:W-:Y:S01]  /*48f0*/  FMUL.FTZ R11, R0.reuse, R95 ;  /* 0x0000005f000b7220 */ /* 0x040fe20000410000 */
[C---:B------:R-:W-:Y:S01]  /*4900*/  FMUL.FTZ R14, R0.reuse, R90 ;  /* 0x0000005a000e7220 */ /* 0x040fe20000410000 */
[----:B------:R-:W-:Y:S01]  /*4910*/  FMUL.FTZ R15, R0, R91 ;  /* 0x0000005b000f7220 */ /* 0x000fe20000410000 */
[----:B------:R-:W-:Y:S03]  /*4920*/  FMUL.FTZ R21, R2, R81 ;  /* 0x0000005102157220 */ /* 0x000fe60000410000 */
[----:B------:R-:W-:Y:S01]  /*4930*/  MUFU.EX2 R125, R125 ;  /* 0x0000007d007d7308 */ /* 0x000fe20000000800 */
[----:B------:R-:W2:Y:S01]  /*4940*/  LDSM.16.MT88.4 R88, [R143+0xa000] ;  /* 0x00a000008f58783b */ /* 0x000ea20000004200 */
[C---:B------:R-:W-:Y:S01]  /*4950*/  FMUL.FTZ R22, R0.reuse, R82 ;  /* 0x0000005200167220 */ /* 0x040fe20000410000 */
[----:B------:R-:W-:Y:S01]  /*4960*/  FMUL.FTZ R23, R0, R83 ;  /* 0x0000005300177220 */ /* 0x000fe20000410000 */
[C---:B------:R-:W-:Y:S01]  /*4970*/  FMUL.FTZ R28, R2.reuse, R72 ;  /* 0x00000048021c7220 */ /* 0x040fe20000410000 */
[----:B------:R-:W-:Y:S01]  /*4980*/  FMUL.FTZ R29, R2, R73 ;  /* 0x00000049021d7220 */ /* 0x000fe20000410000 */
[C---:B------:R-:W-:Y:S01]  /*4990*/  FMUL.FTZ R30, R0.reuse, R74 ;  /* 0x0000004a001e7220 */ /* 0x040fe20000410000 */
[----:B------:R-:W-:Y:S03]  /*49a0*/  FMUL.FTZ R31, R0, R75 ;  /* 0x0000004b001f7220 */ /* 0x000fe60000410000 */
[----:B------:R-:W3:Y:S01]  /*49b0*/  MUFU.EX2 R121, R121 ;  /* 0x0000007900797308 */ /* 0x000ee20000000800 */
[----:B-1----:R-:W-:Y:S01]  /*49c0*/  F2FP.BF16.F32.PACK_AB R96, R124, R127 ;  /* 0x0000007f7c60723e */ /* 0x002fe200000010ff */
[----:B------:R-:W1:Y:S01]  /*49d0*/  LDSM.16.MT88.4 R80, [R142+0xa000] ;  /* 0x00a000008e50783b */ /* 0x000e620000004200 */
[--C-:B------:R-:W-:Y:S01]  /*49e0*/  FFMA.FTZ R180, R185, UR4, -R108.reuse ;  /* 0x00000004b9b47c23 */ /* 0x100fe2000801086c */
[C---:B------:R-:W-:Y:S01]  /*49f0*/  FMUL.FTZ R36, R2.reuse, R36 ;  /* 0x0000002402247220 */ /* 0x040fe20000410000 */
[----:B------:R-:W-:Y:S01]  /*4a00*/  FMUL.FTZ R37, R2, R37 ;  /* 0x0000002502257220 */ /* 0x000fe20000410000 */
[C---:B------:R-:W-:Y:S01]  /*4a10*/  FMUL.FTZ R38, R0.reuse, R38 ;  /* 0x0000002600267220 */ /* 0x040fe20000410000 */
[----:B------:R-:W-:Y:S03]  /*4a20*/  FMUL.FTZ R39, R0, R39 ;  /* 0x0000002700277220 */ /* 0x000fe60000410000 */
[----:B------:R-:W-:Y:S01]  /*4a30*/  MUFU.EX2 R123, R123 ;  /* 0x0000007b007b7308 */ /* 0x000fe20000000800 */
[C---:B------:R-:W-:Y:S01]  /*4a40*/  FMUL.FTZ R40, R2.reuse, R40 ;  /* 0x0000002802287220 */ /* 0x040fe20000410000 */
[----:B------:R-:W-:Y:S01]  /*4a50*/  LDSM.16.MT88.4 R72, [R140+0xa000] ;  /* 0x00a000008c48783b */ /* 0x000fe20000004200 */
[----:B------:R-:W-:Y:S01]  /*4a60*/  FMUL.FTZ R41, R2, R41 ;  /* 0x0000002902297220 */ /* 0x000fe20000410000 */
[C---:B------:R-:W-:Y:S01]  /*4a70*/  FMUL.FTZ R42, R0.reuse, R42 ;  /* 0x0000002a002a7220 */ /* 0x040fe20000410000 */
[----:B------:R-:W-:Y:S01]  /*4a80*/  FMUL.FTZ R43, R0, R43 ;  /* 0x0000002b002b7220 */ /* 0x000fe20000410000 */
[C---:B------:R-:W-:Y:S01]  /*4a90*/  FMUL.FTZ R44, R2.reuse, R44 ;  /* 0x0000002c022c7220 */ /* 0x040fe20000410000 */
[----:B------:R-:W-:Y:S03]  /*4aa0*/  FMUL.FTZ R45, R2, R45 ;  /* 0x0000002d022d7220 */ /* 0x000fe60000410000 */
[----:B------:R-:W4:Y:S01]  /*4ab0*/  MUFU.EX2 R122, R122 ;  /* 0x0000007a007a7308 */ /* 0x000f220000000800 */
[----:B---3--:R-:W-:Y:S01]  /*4ac0*/  F2FP.BF16.F32.PACK_AB R97, R121, R125 ;  /* 0x0000007d7961723e */ /* 0x008fe200000010ff */
[----:B------:R-:W-:Y:S01]  /*4ad0*/  LDSM.16.MT88.4 R92, [R143+0x9800] ;  /* 0x009800008f5c783b */ /* 0x000fe20000004200 */
        /* <DEDUP_REMOVED lines=13> */
[----:B------:R-:W3:Y:S01]  /*4bb0*/  MUFU.EX2 R103, R103 ;  /* 0x0000006700677308 */ /* 0x000ee20000000800 */
[----:B----4-:R-:W-:Y:S01]  /*4bc0*/  F2FP.BF16.F32.PACK_AB R98, R122, R123 ;  /* 0x0000007b7a62723e */ /* 0x010fe200000010ff */
        /* <DEDUP_REMOVED lines=8> */
[--C-:B------:R-:W-:Y:S01]  /*4c50*/  FFMA.FTZ R170, R170, UR4, -R109.reuse ;  /* 0x00000004aaaa7c23 */ /* 0x100fe2000801086d */
[--C-:B------:R-:W-:Y:S01]  /*4c60*/  FFMA.FTZ R169, R169, UR4, -R109.reuse ;  /* 0x00000004a9a97c23 */ /* 0x100fe2000801086d */
[----:B------:R-:W-:Y:S01]  /*4c70*/  FFMA.FTZ R109, R168, UR4, -R109 ;  /* 0x00000004a86d7c23 */ /* 0x000fe2000801086d */
[C---:B------:R-:W-:Y:S01]  /*4c80*/  FMUL.FTZ R52, R2.reuse, R52 ;  /* 0x0000003402347220 */ /* 0x040fe20000410000 */
[----:B------:R-:W-:Y:S01]  /*4c90*/  FMUL.FTZ R53, R2, R53 ;  /* 0x0000003502357220 */ /* 0x000fe20000410000 */
[C---:B------:R-:W-:Y:S01]  /*4ca0*/  FMUL.FTZ R54, R0.reuse, R54 ;  /* 0x0000003600367220 */ /* 0x040fe20000410000 */
[----:B------:R4:W-:Y:S01]  /*4cb0*/  MUFU.EX2 R168, R109 ;  /* 0x0000006d00a87308 */ /* 0x0009e20000000800 */
[----:B---3--:R-:W-:Y:S01]  /*4cc0*/  F2FP.BF16.F32.PACK_AB R99, R103, R120 ;  /* 0x000000786763723e */ /* 0x008fe200000010ff */
[----:B------:R-:W-:Y:S01]  /*4cd0*/  FMUL.FTZ R55, R0, R55 ;  /* 0x0000003700377220 */ /* 0x000fe20000410000 */
[C---:B------:R-:W-:Y:S01]  /*4ce0*/  FMUL.FTZ R56, R2.reuse, R56 ;  /* 0x0000003802387220 */ /* 0x040fe20000410000 */
[----:B------:R-:W-:Y:S01]  /*4cf0*/  FMUL.FTZ R57, R2, R57 ;  /* 0x0000003902397220 */ /* 0x000fe20000410000 */
[C---:B------:R-:W-:Y:S01]  /*4d00*/  FMUL.FTZ R58, R0.reuse, R58 ;  /* 0x0000003a003a7220 */ /* 0x040fe20000410000 */
[----:B------:R-:W-:Y:S01]  /*4d10*/  FMUL.FTZ R59, R0, R59 ;  /* 0x0000003b003b7220 */ /* 0x000fe20000410000 */
[----:B------:R-:W-:Y:S01]  /*4d20*/  FFMA.FTZ R127, R2, R167, R127 ;  /* 0x000000a7027f7223 */ /* 0x000fe2000001007f */
[C---:B------:R-:W-:Y:S02]  /*4d30*/  HMMA.16816.F32.BF16 R4, R96.reuse, R16, R4 ;  /* 0x000000106004723c */ /* 0x040fe40000041804 */
[----:B------:R-:W-:Y:S03]  /*4d40*/  MUFU.EX2 R126, R126 ;  /* 0x0000007e007e7308 */ /* 0x000fe60000000800 */
[----:B------:R-:W-:Y:S01]  /*4d50*/  FFMA.FTZ R125, R0, R166, R125 ;  /* 0x000000a6007d7223 */ /* 0x000fe2000001007d */
[C---:B------:R-:W-:Y:S01]  /*4d60*/  HMMA.16816.F32.BF16 R8, R96.reuse, R18, R8 ;  /* 0x000000126008723c */ /* 0x040fe20000041808 */
[----:B----4-:R-:W-:Y:S05]  /*4d70*/  LDSM.16.MT88.4 R108, [R140+0x9800] ;  /* 0x009800008c6c783b */ /* 0x010fea0000004200 */
[----:B------:R-:W3:Y:S01]  /*4d80*/  MUFU.EX2 R129, R129 ;  /* 0x0000008100817308 */ /* 0x000ee20000000800 */
[C---:B------:R-:W-:Y:S01]  /*4d90*/  FMUL.FTZ R16, R2.reuse, R84 ;  /* 0x0000005402107220 */ /* 0x040fe20000410000 */
[C---:B------:R-:W-:Y:S03]  /*4da0*/  HMMA.16816.F32.BF16 R12, R96.reuse, R24, R12 ;  /* 0x00000018600c723c */ /* 0x040fe6000004180c */
[----:B------:R-:W-:Y:S01]  /*4db0*/  FMUL.FTZ R17, R2, R85 ;  /* 0x0000005502117220 */ /* 0x000fe20000410000 */
[C---:B------:R-:W-:Y:S01]  /*4dc0*/  FMUL.FTZ R18, R0.reuse, R86 ;  /* 0x0000005600127220 */ /* 0x040fe20000410000 */
[----:B------:R-:W-:Y:S02]  /*4dd0*/  FMUL.FTZ R19, R0, R87 ;  /* 0x0000005700137220 */ /* 0x000fe40000410000 */
[C---:B------:R-:W-:Y:S01]  /*4de0*/  FMUL.FTZ R24, R2.reuse, R76 ;  /* 0x0000004c02187220 */ /* 0x040fe20000410000 */
[----:B------:R-:W-:Y:S01]  /*4df0*/  LDSM.16.MT88.4 R84, [R141+0x8800] ;  /* 0x008800008d54783b */ /* 0x000fe20000004200 */
[----:B------:R-:W-:Y:S02]  /*4e00*/  MUFU.EX2 R128, R128 ;  /* 0x0000008000807308 */ /* 0x000fe40000000800 */
[----:B------:R-:W-:Y:S01]  /*4e10*/  FMUL.FTZ R25, R2, R77 ;  /* 0x0000004d02197220 */ /* 0x000fe20000410000 */
[----:B------:R-:W-:Y:S01]  /*4e20*/  FADD.FTZ R124, R124, R127 ;  /* 0x0000007f7c7c7221 */ /* 0x000fe20000010000 */
[----:B------:R-:W-:Y:S01]  /*4e30*/  FADD.FTZ R125, R121, R125 ;  /* 0x0000007d797d7221 */ /* 0x000fe20000010000 */
[C---:B------:R-:W-:Y:S03]  /*4e40*/  HMMA.16816.F32.BF16 R16, R96.reuse, R26, R16 ;  /* 0x0000001a6010723c */ /* 0x040fe60000041810 */
[----:B------:R-:W-:Y:S02]  /*4e50*/  FADD.FTZ R120, R120, R125 ;  /* 0x0000007d78787221 */ /* 0x000fe40000010000 */
[----:B------:R-:W4:Y:S01]  /*4e60*/  MUFU.EX2 R131, R131 ;  /* 0x0000008300837308 */ /* 0x000f220000000800 */
[C---:B------:R-:W-:Y:S05]  /*4e70*/  HMMA.16816.F32.BF16 R20, R96.reuse, R32, R20 ;  /* 0x000000206014723c */ /* 0x040fea0000041814 */
[C---:B------:R-:W-:Y:S01]  /*4e80*/  FMUL.FTZ R26, R0.reuse, R78 ;  /* 0x0000004e001a7220 */ /* 0x040fe20000410000 */
[----:B------:R-:W-:Y:S01]  /*4e90*/  FMUL.FTZ R27, R0, R79 ;  /* 0x0000004f001b7220 */ /* 0x000fe20000410000 */
[C---:B------:R-:W-:Y:S01]  /*4ea0*/  FMUL.FTZ R32, R2.reuse, R68 ;  /* 0x0000004402207220 */ /* 0x040fe20000410000 */
[----:B------:R-:W-:Y:S01]  /*4eb0*/  LDSM.16.MT88.4 R76, [R143+0x8800] ;  /* 0x008800008f4c783b */ /* 0x000fe20000004200 */
[----:B------:R-:W-:Y:S02]  /*4ec0*/  MUFU.EX2 R130, R130 ;  /* 0x0000008200827308 */ /* 0x000fe40000000800 */
[----:B------:R-:W-:Y:S01]  /*4ed0*/  FMUL.FTZ R33, R2, R69 ;  /* 0x0000004502217220 */ /* 0x000fe20000410000 */
[----:B------:R-:W-:Y:S01]  /*4ee0*/  FADD.FTZ R103, R103, R120 ;  /* 0x0000007867677221 */ /* 0x000fe20000010000 */
[C---:B------:R-:W-:Y:S06]  /*4ef0*/  HMMA.16816.F32.BF16 R24, R96.reuse, R34, R24 ;  /* 0x000000226018723c */ /* 0x040fec0000041818 */
[----:B------:R-:W5:Y:S01]  /*4f00*/  MUFU.EX2 R175, R175 ;  /* 0x000000af00af7308 */ /* 0x000f620000000800 */
[C---:B------:R-:W-:Y:S04]  /*4f10*/  HMMA.16816.F32.BF16 R28, R96.reuse, R104, R28 ;  /* 0x00000068601c723c */ /* 0x040fe8000004181c */
[C---:B------:R-:W-:Y:S01]  /*4f20*/  FMUL.FTZ R34, R0.reuse, R70 ;  /* 0x0000004600227220 */ /* 0x040fe20000410000 */
[----:B------:R-:W-:Y:S04]  /*4f30*/  FMUL.FTZ R35, R0, R71 ;  /* 0x0000004700237220 */ /* 0x000fe80000410000 */
[----:B------:R-:W-:Y:S01]  /*4f40*/  MUFU.EX2 R174, R174 ;  /* 0x000000ae00ae7308 */ /* 0x000fe20000000800 */
[----:B------:R-:W3:Y:S01]  /*4f50*/  LDSM.16.MT88.4 R68, [R141+0xa000] ;  /* 0x00a000008d44783b */ /* 0x000ee20000004200 */
[----:B------:R-:W-:Y:S01]  /*4f60*/  MOV R0, R3 ;  /* 0x0000000300007202 */ /* 0x000fe20000000f00 */
[C---:B------:R-:W-:Y:S07]  /*4f70*/  HMMA.16816.F32.BF16 R32, R96.reuse, R106, R32 ;  /* 0x0000006a6020723c */ /* 0x040fee0000041820 */
[----:B------:R-:W5:Y:S01]  /*4f80*/  MUFU.EX2 R177, R177 ;  /* 0x000000b100b17308 */ /* 0x000f620000000800 */
[C---:B--2---:R-:W-:Y:S09]  /*4f90*/  HMMA.16816.F32.BF16 R36, R96.reuse, R88, R36 ;  /* 0x000000586024723c */ /* 0x044ff20000041824 */
[----:B------:R-:W-:Y:S01]  /*4fa0*/  MUFU.EX2 R182, R182 ;  /* 0x000000b600b67308 */ /* 0x000fe20000000800 */
[C---:B------:R-:W-:Y:S01]  /*4fb0*/  HMMA.16816.F32.BF16 R40, R96.reuse, R90, R40 ;  /* 0x0000005a6028723c */ /* 0x040fe20000041828 */
[----:B------:R-:W-:Y:S05]  /*4fc0*/  LDSM.16.MT88.4 R88, [R140+0x8800] ;  /* 0x008800008c58783b */ /* 0x000fea0000004200 */
[C---:B-1----:R-:W-:Y:S03]  /*4fd0*/  HMMA.16816.F32.BF16 R44, R96.reuse, R80, R44 ;  /* 0x00000050602c723c */ /* 0x042fe6000004182c */
[----:B------:R-:W-:Y:S03]  /*4fe0*/  MUFU.EX2 R187, R187 ;  /* 0x000000bb00bb7308 */ /* 0x000fe60000000800 */
[C---:B------:R-:W-:Y:S01]  /*4ff0*/  HMMA.16816.F32.BF16 R48, R96.reuse, R82, R48 ;  /* 0x000000526030723c */ /* 0x040fe20000041830 */
[----:B------:R-:W1:Y:S06]  /*5000*/  LDSM.16.MT88.4 R80, [R142+0x8800] ;  /* 0x008800008e50783b */ /* 0x000e6c0000004200 */
[----:B------:R-:W-:Y:S01]  /*5010*/  MUFU.EX2 R180, R180 ;  /* 0x000000b400b47308 */ /* 0x000fe20000000800 */
[C---:B---3--:R-:W-:Y:S09]  /*5020*/  HMMA.16816.F32.BF16 R52, R96.reuse, R68, R52 ;  /* 0x000000446034723c */ /* 0x048ff20000041834 */
[----:B------:R-:W-:Y:S01]  /*5030*/  MUFU.EX2 R183, R183 ;  /* 0x000000b700b77308 */ /* 0x000fe20000000800 */
[C---:B------:R-:W-:Y:S09]  /*5040*/  HMMA.16816.F32.BF16 R56, R96.reuse, R70, R56 ;  /* 0x000000466038723c */ /* 0x040ff20000041838 */
[----:B------:R-:W-:Y:S02]  /*5050*/  MUFU.EX2 R178, R178 ;  /* 0x000000b200b27308 */ /* 0x000fe40000000800 */
[----:B------:R-:W-:Y:S01]  /*5060*/  F2FP.BF16.F32.PACK_AB R68, R129, R126 ;  /* 0x0000007e8144723e */ /* 0x000fe200000010ff */
[C---:B------:R-:W-:Y:S03]  /*5070*/  HMMA.16816.F32.BF16 R60, R96.reuse, R72, R60 ;  /* 0x00000048603c723c */ /* 0x040fe6000004183c */
[----:B----4-:R-:W-:Y:S03]  /*5080*/  F2FP.BF16.F32.PACK_AB R69, R131, R128 ;  /* 0x000000808345723e */ /* 0x010fe600000010ff */
[----:B------:R-:W-:Y:S01]  /*5090*/  HMMA.16816.F32.BF16 R64, R96, R74, R64 ;  /* 0x0000004a6040723c */ /* 0x000fe20000041840 */
[----:B------:R-:W2:Y:S01]  /*50a0*/  LDSM.16.MT88.4 R72, [R143+0xa800] ;  /* 0x00a800008f48783b */ /* 0x000ea20000004200 */
[----:B------:R-:W-:Y:S03]  /*50b0*/  MUFU.EX2 R185, R185 ;  /* 0x000000b900b97308 */ /* 0x000fe60000000800 */
[----:B-----5:R-:W-:Y:S01]  /*50c0*/  F2FP.BF16.F32.PACK_AB R70, R175, R130 ;  /* 0x00000082af46723e */ /* 0x020fe200000010ff */
[----:B------:R-:W-:Y:S01]  /*50d0*/  FADD.FTZ R128, R128, R103 ;  /* 0x0000006780807221 */ /* 0x000fe20000010000 */
[----:B------:R-:W-:Y:S05]  /*50e0*/  F2FP.BF16.F32.PACK_AB R71, R177, R174 ;  /* 0x000000aeb147723e */ /* 0x000fea00000010ff */
[----:B------:R-:W-:Y:S01]  /*50f0*/  MUFU.EX2 R176, R176 ;  /* 0x000000b000b07308 */ /* 0x000fe20000000800 */
[----:B------:R-:W-:Y:S01]  /*5100*/  MOV R103, R100 ;  /* 0x0000006400677202 */ /* 0x000fe20000000f00 */
[----:B------:R-:W-:Y:S01]  /*5110*/  FADD.FTZ R131, R131, R128 ;  /* 0x0000008083837221 */ /* 0x000fe20000010000 */
[C---:B------:R-:W-:Y:S07]  /*5120*/  HMMA.16816.F32.BF16 R4, R68.reuse, R76, R4 ;  /* 0x0000004c4404723c */ /* 0x040fee0000041804 */
[----:B------:R-:W-:Y:S01]  /*5130*/  MUFU.EX2 R179, R179 ;  /* 0x000000b300b37308 */ /* 0x000fe20000000800 */
[----:B------:R-:W-:Y:S01]  /*5140*/  FADD.FTZ R174, R174, R131 ;  /* 0x00000083aeae7221 */ /* 0x000fe20000010000 */
[C---:B------:R-:W-:Y:S01]  /*5150*/  HMMA.16816.F32.BF16 R8, R68.reuse, R78, R8 ;  /* 0x0000004e4408723c */ /* 0x040fe20000041808 */
[----:B------:R-:W3:Y:S02]  /*5160*/  LDSM.16.MT88.4 R76, [R142+0xa800] ;  /* 0x00a800008e4c783b */ /* 0x000ee40000004200 */
[----:B------:R-:W-:Y:S03]  /*5170*/  FADD.FTZ R177, R177, R174 ;  /* 0x000000aeb1b17221 */ /* 0x000fe60000010000 */
[C---:B-1----:R-:W-:Y:S02]  /*5180*/  HMMA.16816.F32.BF16 R12, R68.reuse, R80, R12 ;  /* 0x00000050440c723c */ /* 0x042fe4000004180c */
[----:B------:R-:W-:Y:S04]  /*5190*/  MUFU.EX2 R170, R170 ;  /* 0x000000aa00aa7308 */ /* 0x000fe80000000800 */
[C---:B------:R-:W-:Y:S01]  /*51a0*/  HMMA.16816.F32.BF16 R16, R68.reuse, R82, R16 ;  /* 0x000000524410723c */ /* 0x040fe20000041810 */
[----:B------:R-:W1:Y:S05]  /*51b0*/  LDSM.16.MT88.4 R80, [R141+0xa800] ;  /* 0x00a800008d50783b */ /* 0x000e6a0000004200 */
[----:B------:R-:W4:Y:S01]  /*51c0*/  MUFU.EX2 R181, R181 ;  /* 0x000000b500b57308 */ /* 0x000f220000000800 */
[C---:B------:R-:W-:Y:S09]  /*51d0*/  HMMA.16816.F32.BF16 R20, R68.reuse, R84, R20 ;  /* 0x000000544414723c */ /* 0x040ff20000041814 */
[----:B------:R-:W-:Y:S01]  /*51e0*/  MUFU.EX2 R172, R172 ;  /* 0x000000ac00ac7308 */ /* 0x000fe20000000800 */
[C---:B------:R-:W-:Y:S01]  /*51f0*/  HMMA.16816.F32.BF16 R24, R68.reuse, R86, R24 ;  /* 0x000000564418723c */ /* 0x040fe20000041818 */
[----:B------:R-:W5:Y:S05]  /*5200*/  LDSM.16.MT88.4 R84, [R140+0xa800] ;  /* 0x00a800008c54783b */ /* 0x000f6a0000004200 */
[C---:B------:R-:W-:Y:S03]  /*5210*/  HMMA.16816.F32.BF16 R28, R68.reuse, R88, R28 ;  /* 0x00000058441c723c */ /* 0x040fe6000004181c */
[----:B------:R-:W3:Y:S02]  /*5220*/  MUFU.EX2 R171, R171 ;  /* 0x000000ab00ab7308 */ /* 0x000ee40000000800 */
[----:B----4-:R-:W-:Y:S01]  /*5230*/  F2FP.BF16.F32.PACK_AB R104, R181, R170 ;  /* 0x000000aab568723e */ /* 0x010fe200000010ff */
[C---:B------:R-:W-:Y:S01]  /*5240*/  HMMA.16816.F32.BF16 R32, R68.reuse, R90, R32 ;  /* 0x0000005a4420723c */ /* 0x040fe20000041820 */
[----:B------:R-:W-:Y:S06]  /*5250*/  LDSM.16.MT88.4 R88, [R142+0x9000] ;  /* 0x009000008e58783b */ /* 0x000fec0000004200 */
[----:B------:R-:W4:Y:S01]  /*5260*/  MUFU.EX2 R169, R169 ;  /* 0x000000a900a97308 */ /* 0x000f220000000800 */
[C---:B--2---:R-:W-:Y:S09]  /*5270*/  HMMA.16816.F32.BF16 R36, R68.reuse, R72, R36 ;  /* 0x000000484424723c */ /* 0x044ff20000041824 */
[----:B------:R-:W-:Y:S01]  /*5280*/  MUFU.EX2 R102, R102 ;  /* 0x0000006600667308 */ /* 0x000fe20000000800 */
[C---:B------:R-:W-:Y:S01]  /*5290*/  HMMA.16816.F32.BF16 R40, R68.reuse, R74, R40 ;  /* 0x0000004a4428723c */ /* 0x040fe20000041828 */
[----:B------:R-:W2:Y:S02]  /*52a0*/  LDSM.16.MT88.4 R72, [R143+0x9000] ;  /* 0x009000008f48783b */ /* 0x000ea40000004200 */
[----:B---3--:R-:W-:Y:S03]  /*52b0*/  F2FP.BF16.F32.PACK_AB R105, R171, R172 ;  /* 0x000000acab69723e */ /* 0x008fe600000010ff */
[C---:B------:R-:W-:Y:S03]  /*52c0*/  HMMA.16816.F32.BF16 R44, R68.reuse, R76, R44 ;  /* 0x0000004c442c723c */ /* 0x040fe6000004182c */
[----:B------:R-:W3:Y:S02]  /*52d0*/  MUFU.EX2 R101, R101 ;  /* 0x0000006500657308 */ /* 0x000ee40000000800 */
[----:B----4-:R-:W-:Y:S01]  /*52e0*/  F2FP.BF16.F32.PACK_AB R106, R168, R169 ;  /* 0x000000a9a86a723e */ /* 0x010fe200000010ff */
[C---:B------:R-:W-:Y:S01]  /*52f0*/  HMMA.16816.F32.BF16 R48, R68.reuse, R78, R48 ;  /* 0x0000004e4430723c */ /* 0x040fe20000041830 */
[----:B------:R-:W4:Y:S05]  /*5300*/  LDSM.16.MT88.4 R76, [R141+0x9000] ;  /* 0x009000008d4c783b */ /* 0x000f2a0000004200 */
[C---:B-1----:R-:W-:Y:S06]  /*5310*/  HMMA.16816.F32.BF16 R52, R68.reuse, R80, R52 ;  /* 0x000000504434723c */ /* 0x042fec0000041834 */
[C---:B------:R-:W-:Y:S01]  /*5320*/  HMMA.16816.F32.BF16 R56, R68.reuse, R82, R56 ;  /* 0x000000524438723c */ /* 0x040fe20000041838 */
[----:B------:R-:W1:Y:S04]  /*5330*/  LDSM.16.MT88.4 R80, [R140+0x9000] ;  /* 0x009000008c50783b */ /* 0x000e680000004200 */
[----:B---3--:R-:W-:Y:S01]  /*5340*/  F2FP.BF16.F32.PACK_AB R107, R101, R102 ;  /* 0x00000066656b723e */ /* 0x008fe200000010ff */
[C---:B-----5:R-:W-:Y:S06]  /*5350*/  HMMA.16816.F32.BF16 R60, R68.reuse, R84, R60 ;  /* 0x00000054443c723c */ /* 0x060fec000004183c */
[----:B------:R-:W-:Y:S01]  /*5360*/  HMMA.16816.F32.BF16 R64, R68, R86, R64 ;  /* 0x000000564440723c */ /* 0x000fe20000041840 */
[----:B------:R-:W3:Y:S06]  /*5370*/  LDSM.16.MT88.4 R84, [R143+0xb000] ;  /* 0x00b000008f54783b */ /* 0x000eec0000004200 */
[----:B------:R-:W-:Y:S04]  /*5380*/  F2FP.BF16.F32.PACK_AB R68, R187, R182 ;  /* 0x000000b6bb44723e */ /* 0x000fe800000010ff */
[----:B------:R-:W-:Y:S01]  /*5390*/  F2FP.BF16.F32.PACK_AB R69, R183, R180 ;  /* 0x000000b4b745723e */ /* 0x000fe200000010ff */
[----:B------:R-:W-:Y:S01]  /*53a0*/  FADD.FTZ R180, R180, R177 ;  /* 0x000000b1b4b47221 */ /* 0x000fe20000010000 */
[----:B------:R-:W-:Y:S02]  /*53b0*/  F2FP.BF16.F32.PACK_AB R70, R185, R178 ;  /* 0x000000b2b946723e */ /* 0x000fe400000010ff */
[----:B------:R-:W-:Y:S01]  /*53c0*/  F2FP.BF16.F32.PACK_AB R71, R179, R176 ;  /* 0x000000b0b347723e */ /* 0x000fe200000010ff */
[----:B------:R-:W-:Y:S04]  /*53d0*/  FADD.FTZ R183, R183, R180 ;  /* 0x000000b4b7b77221 */ /* 0x000fe80000010000 */
[----:B------:R-:W-:Y:S02]  /*53e0*/  FADD.FTZ R176, R176, R183 ;  /* 0x000000b7b0b07221 */ /* 0x000fe40000010000 */
[C---:B--2---:R-:W-:Y:S03]  /*53f0*/  HMMA.16816.F32.BF16 R4, R68.reuse, R72, R4 ;  /* 0x000000484404723c */ /* 0x044fe60000041804 */
[----:B------:R-:W-:Y:S03]  /*5400*/  FADD.FTZ R179, R179, R176 ;  /* 0x000000b0b3b37221 */ /* 0x000fe60000010000 */
[C---:B------:R-:W-:Y:S01]  /*5410*/  HMMA.16816.F32.BF16 R8, R68.reuse, R74, R8 ;  /* 0x0000004a4408723c */ /* 0x040fe20000041808 */
[----:B------:R-:W2:Y:S04]  /*5420*/  LDSM.16.MT88.4 R72, [R142+0xb000] ;  /* 0x00b000008e48783b */ /* 0x000ea80000004200 */
[----:B------:R-:W-:Y:S01]  /*5430*/  FADD.FTZ R172, R172, R179 ;  /* 0x000000b3acac7221 */ /* 0x000fe20000010000 */
[C---:B------:R-:W-:Y:S05]  /*5440*/  HMMA.16816.F32.BF16 R12, R68.reuse, R88, R12 ;  /* 0x00000058440c723c */ /* 0x040fea000004180c */
[----:B------:R-:W-:Y:S01]  /*5450*/  FADD.FTZ R171, R171, R172 ;  /* 0x000000acabab7221 */ /* 0x000fe20000010000 */
[C---:B------:R-:W-:Y:S01]  /*5460*/  HMMA.16816.F32.BF16 R16, R68.reuse, R90, R16 ;  /* 0x0000005a4410723c */ /* 0x040fe20000041810 */
[----:B------:R-:W5:Y:S04]  /*5470*/  LDSM.16.MT88.4 R88, [R141+0xb000] ;  /* 0x00b000008d58783b */ /* 0x000f680000004200 */
[----:B------:R-:W-:Y:S01]  /*5480*/  FADD.FTZ R102, R102, R171 ;  /* 0x000000ab66667221 */ /* 0x000fe20000010000 */
[C---:B----4-:R-:W-:Y:S05]  /*5490*/  HMMA.16816.F32.BF16 R20, R68.reuse, R76, R20 ;  /* 0x0000004c4414723c */ /* 0x050fea0000041814 */
[----:B------:R-:W-:Y:S01]  /*54a0*/  FADD.FTZ R166, R101, R102 ;  /* 0x0000006665a67221 */ /* 0x000fe20000010000 */
[C---:B------:R-:W-:Y:S01]  /*54b0*/  HMMA.16816.F32.BF16 R24, R68.reuse, R78, R24 ;  /* 0x0000004e4418723c */ /* 0x040fe20000041818 */
[----:B------:R-:W4:Y:S05]  /*54c0*/  LDSM.16.MT88.4 R76, [R140+0xb000] ;  /* 0x00b000008c4c783b */ /* 0x000f2a0000004200 */
[C---:B-1----:R-:W-:Y:S06]  /*54d0*/  HMMA.16816.F32.BF16 R28, R68.reuse, R80, R28 ;  /* 0x00000050441c723c */ /* 0x042fec000004181c */
[C---:B------:R-:W-:Y:S06]  /*54e0*/  HMMA.16816.F32.BF16 R32, R68.reuse, R82, R32 ;  /* 0x000000524420723c */ /* 0x040fec0000041820 */
[C---:B---3--:R-:W-:Y:S06]  /*54f0*/  HMMA.16816.F32.BF16 R36, R68.reuse, R84, R36 ;  /* 0x000000544424723c */ /* 0x048fec0000041824 */
[C---:B------:R-:W-:Y:S01]  /*5500*/  HMMA.16816.F32.BF16 R40, R68.reuse, R86, R40 ;  /* 0x000000564428723c */ /* 0x040fe20000041828 */
[----:B------:R-:W1:Y:S05]  /*5510*/  LDSM.16.MT88.4 R84, [R142+0x9800] ;  /* 0x009800008e54783b */ /* 0x000e6a0000004200 */
[C---:B--2---:R-:W-:Y:S06]  /*5520*/  HMMA.16816.F32.BF16 R44, R68.reuse, R72, R44 ;  /* 0x00000048442c723c */ /* 0x044fec000004182c */
[C---:B------:R-:W-:Y:S01]  /*5530*/  HMMA.16816.F32.BF16 R48, R68.reuse, R74, R48 ;  /* 0x0000004a4430723c */ /* 0x040fe20000041830 */
[----:B------:R-:W2:Y:S05]  /*5540*/  LDSM.16.MT88.4 R72, [R141+0x9800] ;  /* 0x009800008d48783b */ /* 0x000eaa0000004200 */
[C---:B-----5:R-:W-:Y:S06]  /*5550*/  HMMA.16816.F32.BF16 R52, R68.reuse, R88, R52 ;  /* 0x000000584434723c */ /* 0x060fec0000041834 */
[C---:B------:R-:W-:Y:S06]  /*5560*/  HMMA.16816.F32.BF16 R56, R68.reuse, R90, R56 ;  /* 0x0000005a4438723c */ /* 0x040fec0000041838 */
[C---:B----4-:R-:W-:Y:S06]  /*5570*/  HMMA.16816.F32.BF16 R60, R68.reuse, R76, R60 ;  /* 0x0000004c443c723c */ /* 0x050fec000004183c */
[----:B------:R-:W-:Y:S06]  /*5580*/  HMMA.16816.F32.BF16 R64, R68, R78, R64 ;  /* 0x0000004e4440723c */ /* 0x000fec0000041840 */
[C---:B------:R-:W-:Y:S01]  /*5590*/  HMMA.16816.F32.BF16 R96, R104.reuse, R92, R4 ;  /* 0x0000005c6860723c */ /* 0x040fe20000041804 */
[----:B------:R-:W3:Y:S05]  /*55a0*/  LDSM.16.MT88.4 R4, [R141+0xb800] ;  /* 0x00b800008d04783b */ /* 0x000eea0000004200 */
[C---:B------:R-:W-:Y:S03]  /*55b0*/  HMMA.16816.F32.BF16 R92, R104.reuse, R94, R8 ;  /* 0x0000005e685c723c */ /* 0x040fe60000041808 */
[----:B------:R-:W4:Y:S03]  /*55c0*/  LDSM.16.MT88.4 R8, [R140+0xb800] ;  /* 0x00b800008c08783b */ /* 0x000f260000004200 */
[C---:B-1----:R-:W-:Y:S06]  /*55d0*/  HMMA.16816.F32.BF16 R88, R104.reuse, R84, R12 ;  /* 0x000000546858723c */ /* 0x042fec000004180c */
[C---:B------:R-:W-:Y:S05]  /*55e0*/  HMMA.16816.F32.BF16 R84, R104.reuse, R86, R16 ;  /* 0x000000566854723c */ /* 0x040fea0000041810 */
[----:B------:R-:W-:Y:S01]  /*55f0*/  FADD.FTZ R13, R123, R124 ;  /* 0x0000007c7b0d7221 */ /* 0x000fe20000010000 */
[C---:B--2---:R-:W-:Y:S05]  /*5600*/  HMMA.16816.F32.BF16 R80, R104.reuse, R72, R20 ;  /* 0x000000486850723c */ /* 0x044fea0000041814 */
[----:B------:R-:W-:Y:S01]  /*5610*/  FADD.FTZ R13, R122, R13 ;  /* 0x0000000d7a0d7221 */ /* 0x000fe20000010000 */
[C---:B------:R-:W-:Y:S05]  /*5620*/  HMMA.16816.F32.BF16 R76, R104.reuse, R74, R24 ;  /* 0x0000004a684c723c */ /* 0x040fea0000041818 */
        /* <DEDUP_REMOVED lines=13> */
[C---:B---3--:R-:W-:Y:S05]  /*5700*/  HMMA.16816.F32.BF16 R52, R104.reuse, R4, R52 ;  /* 0x000000046834723c */ /* 0x048fea0000041834 */
[----:B------:R-:W-:Y:S01]  /*5710*/  FADD.FTZ R185, R185, R178 ;  /* 0x000000b2b9b97221 */ /* 0x000fe20000010000 */
[C---:B------:R-:W-:Y:S05]  /*5720*/  HMMA.16816.F32.BF16 R56, R104.reuse, R6, R56 ;  /* 0x000000066838723c */ /* 0x040fea0000041838 */
[----:B------:R-:W-:Y:S01]  /*5730*/  FADD.FTZ R170, R170, R185 ;  /* 0x000000b9aaaa7221 */ /* 0x000fe20000010000 */
[C---:B----4-:R-:W-:Y:S05]  /*5740*/  HMMA.16816.F32.BF16 R60, R104.reuse, R8, R60 ;  /* 0x00000008683c723c */ /* 0x050fea000004183c */
[----:B------:R-:W-:Y:S01]  /*5750*/  FADD.FTZ R170, R181, R170 ;  /* 0x000000aab5aa7221 */ /* 0x000fe20000010000 */
[----:B------:R-:W-:Y:S05]  /*5760*/  HMMA.16816.F32.BF16 R64, R104, R10, R64 ;  /* 0x0000000a6840723c */ /* 0x000fea0000041840 */
[----:B------:R-:W-:Y:S06]  /*5770*/  FADD.FTZ R167, R169, R170 ;  /* 0x000000aaa9a77221 */ /* 0x000fec0000010000 */
[----:B------:R-:W-:Y:S01]  /*5780*/  FADD.FTZ R167, R168, R167 ;  /* 0x000000a7a8a77221 */ /* 0x000fe20000010000 */
[----:B------:R-:W-:Y:S01]  /*5790*/  @!UPT UIADD3 URZ, URZ, URZ, URZ ;  /* 0x0000003f3f3ff290 */ /* 0x000fe2000fffe03f */
[----:B------:R-:W-:Y:S11]  /*57a0*/  @P0 BRA `(.L_x_600) ;  /* 0xffffffdc00b40947 */ /* 0x000ff6000383ffff */
.L_x_599:
        /* <DEDUP_REMOVED lines=248> */
.L_x_604:
[----:B------:R-:W-:Y:S05]  /*6730*/  BSYNC B0 ;  /* 0x0000000000007941 */ /* 0x000fea0003800000 */
.L_x_603:
        /* <DEDUP_REMOVED lines=45> */
.L_x_597:
        /* <DEDUP_REMOVED lines=91> */
.L_x_606:
[----:B------:R-:W-:Y:S05]  /*6fc0*/  BSYNC B0 ;  /* 0x0000000000007941 */ /* 0x000fea0003800000 */
.L_x_605:
        /* <DEDUP_REMOVED lines=10> */
.L_x_608:
[----:B------:R-:W-:Y:S05]  /*7070*/  BSYNC B0 ;  /* 0x0000000000007941 */ /* 0x000fea0003800000 */
.L_x_607:
        /* <DEDUP_REMOVED lines=10> */
.L_x_610:
[----:B------:R-:W-:Y:S05]  /*7120*/  BSYNC B0 ;  /* 0x0000000000007941 */ /* 0x000fea0003800000 */
.L_x_609:
        /* <DEDUP_REMOVED lines=10> */
.L_x_611:
        /* <DEDUP_REMOVED lines=11> */
.L_x_1746:


//--------------------- .text._ZN5flash16flash_fwd_kernelI23Flash_fwd_kernel_traitsILi128ELi64ELi64ELi4ELb0ELb0EN7cutlass10bfloat16_tE19Flash_kernel_traitsILi128ELi64ELi64ELi4ES3_EELb0ELb1ELb0ELb0ELb0ELb1ELb0ELb0EEEvNS_16Flash_fwd_paramsE --------------------------
	.section	.text._ZN5flash16flash_fwd_kernelI23Flash_fwd_kernel_traitsILi128ELi64ELi64ELi4ELb0ELb0EN7cutlass10bfloat16_tE19Flash_kernel_traitsILi128ELi64ELi64ELi4ES3_EELb0ELb1ELb0ELb0ELb0ELb1ELb0ELb0EEEvNS_16Flash_fwd_paramsE,"ax",@progbits
	.align	128
        .global         _ZN5flash16flash_fwd_kernelI23Flash_fwd_kernel_traitsILi128ELi64ELi64ELi4ELb0ELb0EN7cutlass10bfloat16_tE19Flash_kernel_traitsILi128ELi64ELi64ELi4ES3_EELb0ELb1ELb0ELb0ELb0ELb1ELb0ELb0EEEvNS_16Flash_fwd_paramsE
        .type           _ZN5flash16flash_fwd_kernelI23Flash_fwd_kernel_traitsILi128ELi64ELi64ELi4ELb0ELb0EN7cutlass10bfloat16_tE19Flash_kernel_traitsILi128ELi64ELi64ELi4ES3_EELb0ELb1ELb0ELb0ELb0ELb1ELb0ELb0EEEvNS_16Flash_fwd_paramsE,@function
        .size           _ZN5flash16flash_fwd_kernelI23Flash_fwd_kernel_traitsILi128ELi64ELi64ELi4ELb0ELb0EN7cutlass10bfloat16_tE19Flash_kernel_traitsILi128ELi64ELi64ELi4ES3_EELb0ELb1ELb0ELb0ELb0ELb1ELb0ELb0EEEvNS_16Flash_fwd_paramsE,(.L_x_1747 - _ZN5flash16flash_fwd_kernelI23Flash_fwd_kernel_traitsILi128ELi64ELi64ELi4ELb0ELb0EN7cutlass10bfloat16_tE19Flash_kernel_traitsILi128ELi64ELi64ELi4ES3_EELb0ELb1ELb0ELb0ELb0ELb1ELb0ELb0EEEvNS_16Flash_fwd_paramsE)
        .other          _ZN5flash16flash_fwd_kernelI23Flash_fwd_kernel_traitsILi128ELi64ELi64ELi4ELb0ELb0EN7cutlass10bfloat16_tE19Flash_kernel_traitsILi128ELi64ELi64ELi4ES3_EELb0ELb1ELb0ELb0ELb0ELb1ELb0ELb0EEEvNS_16Flash_fwd_paramsE,@"STO_CUDA_ENTRY STV_DEFAULT"
_ZN5flash16flash_fwd_kernelI23Flash_fwd_kernel_traitsILi128ELi64ELi64ELi4ELb0ELb0EN7cutlass10bfloat16_tE19Flash_kernel_traitsILi128ELi64ELi64ELi4ES3_EELb0ELb1ELb0ELb0ELb0ELb1ELb0ELb0EEEvNS_16Flash_fwd_paramsE:
.text._ZN5flash16flash_fwd_kernelI23Flash_fwd_kernel_traitsILi128ELi64ELi64ELi4ELb0ELb0EN7cutlass10bfloat16_tE19Flash_kernel_traitsILi128ELi64ELi64ELi4ES3_EELb0ELb1ELb0ELb0ELb0ELb1ELb0ELb0EEEvNS_16Flash_fwd_paramsE:
[----:B------:R-:W-:Y:S08]  /*0000*/  LDC R1, c[0x0][0x28] ;  /* 0x00000a00ff017b82 */ /* 0x000ff00000000800 */
[----:B------:R-:W1:Y:S01]  /*0010*/  LDC.64 R4, c[0x0][0x2f0] ;  /* 0x0000bc00ff047b82 */ /* 0x000e620000000a00 */
[----:B------:R-:W2:Y:S01]  /*0020*/  S2R R6, SR_CTAID.Y ;  /* 0x0000000000067919 */ /* 0x000ea20000002600 */
[----:B------:R-:W-:Y:S01]  /*0030*/  IMAD.MOV.U32 R149, RZ, RZ, -0x1 ;  /* 0xffffffffff957424 */ /* 0x000fe200078e00ff */
[----:B------:R-:W-:-:S05]  /*0040*/  ULDC.64 UR12, c[0x0][0x208] ;  /* 0x00008200000c7ab9 */ /* 0x000fca0000000a00 */
[----:B------:R-:W3:Y:S08]  /*0050*/  LDC.64 R2, c[0x0][0x300] ;  /* 0x0000c000ff027b82 */ /* 0x000ef00000000a00 */
[----:B------:R-:W2:Y:S01]  /*0060*/  LDC.64 R8, c[0x0][0x2f0] ;  /* 0x0000bc00ff087b82 */ /* 0x000ea20000000a00 */
[----:B-1----:R-:W-:-:S07]  /*0070*/  ISETP.NE.U32.AND P2, PT, R4, RZ, PT ;  /* 0x000000ff0400720c */ /* 0x002fce0003f45070 */
[----:B------:R-:W1:Y:S01]  /*0080*/  LDC.U8 R7, c[0x0][0x3c2] ;  /* 0x0000f080ff077b82 */ /* 0x000e620000000000 */
[----:B------:R-:W-:Y:S02]  /*0090*/  ISETP.NE.AND.EX P2, PT, R5, RZ, PT, P2 ;  /* 0x000000ff0500720c */ /* 0x000fe40003f45320 */
[----:B---3--:R-:W-:-:S04]  /*00a0*/  ISETP.NE.U32.AND P1, PT, R2, RZ, PT ;  /* 0x000000ff0200720c */ /* 0x008fc80003f25070 */
[----:B------:R-:W-:Y:S02]  /*00b0*/  ISETP.NE.AND.EX P1, PT, R3, RZ, PT, P1 ;  /* 0x000000ff0300720c */ /* 0x000fe40003f25310 */
[----:B------:R-:W3:Y:S01]  /*00c0*/  LDC.64 R2, c[0x0][0x2f8] ;  /* 0x0000be00ff027b82 */ /* 0x000ee20000000a00 */
[----:B--2---:R-:W-:-:S05]  /*00d0*/  IMAD.WIDE R14, R6, 0x4, R8 ;  /* 0x00000004060e7825 */ /* 0x004fca00078e0208 */
[----:B------:R-:W2:Y:S02]  /*00e0*/  @P2 LDG.E R149, desc[UR12][R14.64] ;  /* 0x0000000c0e952981 */ /* 0x000ea4000c1e1900 */
[----:B------:R-:W4:Y:S02]  /*00f0*/  LDC.64 R8, c[0x0][0x2f8] ;  /* 0x0000be00ff087b82 */ /* 0x000f240000000a00 */
[----:B------:R-:W2:Y:S06]  /*0100*/  @P2 LDG.E R0, desc[UR12][R14.64+0x4] ;  /* 0x0000040c0e002981 */ /* 0x000eac000c1e1900 */
[----:B------:R-:W3:Y:S01]  /*0110*/  @P1 LDC.64 R4, c[0x0][0x300] ;  /* 0x0000c000ff041b82 */ /* 0x000ee20000000a00 */
[----:B-1----:R-:W-:Y:S01]  /*0120*/  ISETP.NE.AND P3, PT, R7, RZ, PT ;  /* 0x000000ff0700720c */ /* 0x002fe20003f65270 */
[----:B------:R-:W-:-:S02]  /*0130*/  IMAD.MOV.U32 R7, RZ, RZ, RZ ;  /* 0x000000ffff077224 */ /* 0x000fc400078e00ff */
[----:B---3--:R-:W-:-:S05]  /*0140*/  @P1 IMAD.WIDE R12, R6, 0x4, R4 ;  /* 0x00000004060c1825 */ /* 0x008fca00078e0204 */
[----:B------:R1:W5:Y:S01]  /*0150*/  @P1 LDG.E R7, desc[UR12][R12.64] ;  /* 0x0000000c0c071981 */ /* 0x000362000c1e1900 */
[----:B------:R-:W-:-:S04]  /*0160*/  ISETP.EQ.U32.AND P0, PT, R2, RZ, PT ;  /* 0x000000ff0200720c */ /* 0x000fc80003f02070 */
[----:B------:R-:W-:Y:S01]  /*0170*/  ISETP.EQ.OR.EX P0, PT, R3, RZ, !P3, P0 ;  /* 0x000000ff0300720c */ /* 0x000fe20005f02700 */
[----:B------:R-:W-:Y:S02]  /*0180*/  IMAD.MOV.U32 R10, RZ, RZ, -0x1 ;  /* 0xffffffffff0a7424 */ /* 0x000fe400078e00ff */
[----:B----4-:R-:W-:Y:S01]  /*0190*/  IMAD.WIDE R4, R6, 0x4, R8 ;  /* 0x0000000406047825 */ /* 0x010fe200078e0208 */
[----:B------:R-:W3:Y:S01]  /*01a0*/  S2R R161, SR_CTAID.X ;  /* 0x0000000000a17919 */ /* 0x000ee20000002500 */
[----:B------:R-:W4:Y:S01]  /*01b0*/  S2R R37, SR_CTAID.Z ;  /* 0x0000000000257919 */ /* 0x000f220000002700 */
[----:B------:R-:W1:Y:S07]  /*01c0*/  S2R R34, SR_TID.X ;  /* 0x0000000000227919 */ /* 0x000e6e0000002100 */
[----:B------:R1:W5:Y:S01]  /*01d0*/  @!P0 LDG.E R10, desc[UR12][R4.64] ;  /* 0x0000000c040a8981 */ /* 0x000362000c1e1900 */
[----:B------:R-:W-:-:S04]  /*01e0*/  ISETP.NE.U32.AND P0, PT, R2, RZ, PT ;  /* 0x000000ff0200720c */ /* 0x000fc80003f05070 */
[----:B------:R-:W-:Y:S01]  /*01f0*/  ISETP.NE.AND.EX P0, PT, R3, RZ, PT, P0 ;  /* 0x000000ff0300720c */ /* 0x000fe20003f05300 */
[----:B--2---:R-:W-:-:S06]  /*0200*/  @P2 IMAD.IADD R151, R0, 0x1, -R149 ;  /* 0x0000000100972824 */ /* 0x004fcc00078e0a95 */
[----:B------:R-:W2:Y:S06]  /*0210*/  @!P2 LDC R151, c[0x0][0x2c4] ;  /* 0x0000b100ff97ab82 */ /* 0x000eac0000000800 */
[----:B-1-34-:R-:W-:Y:S05]  /*0220*/  @!P0 BRA `(.L_x_612) ;  /* 0x0000000000108947 */ /* 0x01afea0003800000 */
[----:B------:R-:W3:Y:S02]  /*0230*/  @P3 LDG.E R3, desc[UR12][R4.64+0x4] ;  /* 0x0000040c04033981 */ /* 0x000ee4000c1e1900 */
[----:B---3-5:R-:W-:-:S06]  /*0240*/  @P3 IADD3 R0, R3, -R10, RZ ;  /* 0x8000000a03003210 */ /* 0x028fcc0007ffe0ff */
[----:B------:R3:W5:Y:S01]  /*0250*/  @!P3 LDG.E R0, desc[UR12][R4.64] ;  /* 0x0000000c0400b981 */ /* 0x000762000c1e1900 */
[----:B------:R-:W-:Y:S05]  /*0260*/  BRA `(.L_x_613) ;  /* 0x0000000000047947 */ /* 0x000fea0003800000 */
.L_x_612:
[----:B------:R-:W1:Y:S02]  /*0270*/  LDC R0, c[0x0][0x2c8] ;  /* 0x0000b200ff007b82 */ /* 0x000e640000000800 */
.L_x_613:
[----:B------:R-:W4:Y:S02]  /*0280*/  LDC.64 R2, c[0x0][0x308] ;  /* 0x0000c200ff027b82 */ /* 0x000f240000000a00 */
[----:B----4-:R-:W-:-:S04]  /*0290*/  ISETP.NE.U32.AND P1, PT, R2, RZ, PT ;  /* 0x000000ff0200720c */ /* 0x010fc80003f25070 */
[----:B------:R-:W-:-:S13]  /*02a0*/  ISETP.NE.AND.EX P1, PT, R3, RZ, PT, P1 ;  /* 0x000000ff0300720c */ /* 0x000fda0003f25310 */
[----:B------:R-:W4:Y:S01]  /*02b0*/  @P1 LDC.64 R2, c[0x0][0x308] ;  /* 0x0000c200ff021b82 */ /* 0x000f220000000a00 */
[----:B------:R-:W-:-:S07]  /*02c0*/  IMAD.SHL.U32 R84, R161, 0x40, RZ ;  /* 0x00000040a1547824 */ /* 0x000fce00078e00ff */
[----:B---3--:R-:W3:Y:S01]  /*02d0*/  @!P1 LDC R4, c[0x0][0x2cc] ;  /* 0x0000b300ff049b82 */ /* 0x008ee20000000800 */
[----:B----4-:R-:W-:-:S07]  /*02e0*/  @P1 IMAD.WIDE R32, R6, 0x4, R2 ;  /* 0x0000000406201825 */ /* 0x010fce00078e0202 */
[----:B------:R-:W4:Y:S01]  /*02f0*/  @!P1 LDC.64 R2, c[0x0][0x318] ;  /* 0x0000c600ff029b82 */ /* 0x000f220000000a00 */
[----:B------:R1:W5:Y:S01]  /*0300*/  @P1 LDG.E R32, desc[UR12][R32.64] ;  /* 0x0000000c20201981 */ /* 0x000362000c1e1900 */
[----:B--2---:R-:W-:-:S13]  /*0310*/  ISETP.GT.AND P0, PT, R151, R84, PT ;  /* 0x000000549700720c */ /* 0x004fda0003f04270 */
[----:B---3--:R-:W-:Y:S05]  /*0320*/  @!P0 EXIT ;  /* 0x000000000000894d */ /* 0x008fea0003800000 */
[----:B------:R-:W2:Y:S01]  /*0330*/  LDC R35, c[0x0][0x398] ;  /* 0x0000e600ff237b82 */ /* 0x000ea20000000800 */
[----:B----4-:R-:W-:Y:S01]  /*0340*/  @!P1 ISETP.NE.U32.AND P0, PT, R2, RZ, PT ;  /* 0x000000ff0200920c */ /* 0x010fe20003f05070 */
[----:B-----5:R-:W-:-:S03]  /*0350*/  @P1 IMAD.IADD R32, R32, 0x1, -R7 ;  /* 0x0000000120201824 */ /* 0x020fc600078e0a07 */
[----:B------:R-:W-:Y:S02]  /*0360*/  @!P1 ISETP.NE.AND.EX P0, PT, R3, RZ, PT, P0 ;  /* 0x000000ff0300920c */ /* 0x000fe40003f05300 */
[----:B------:R-:W-:Y:S02]  /*0370*/  IADD3 R3, -R151, 0x7f, R84 ;  /* 0x0000007f97037810 */ /* 0x000fe40007ffe154 */
[----:B------:R-:W-:-:S04]  /*0380*/  @!P1 SEL R4, R4, RZ, P0 ;  /* 0x000000ff04049207 */ /* 0x000fc80000000000 */
[----:B-1----:R-:W-:-:S05]  /*0390*/  @!P1 IADD3 R32, R4, R0, -R7 ;  /* 0x0000000004209210 */ /* 0x002fca0007ffe807 */
[----:B------:R-:W-:-:S05]  /*03a0*/  VIADD R5, R32, 0x3f ;  /* 0x0000003f20057836 */ /* 0x000fca0000000000 */
[----:B------:R-:W-:Y:S02]  /*03b0*/  SHF.R.S32.HI R2, RZ, 0x1f, R5 ;  /* 0x0000001fff027819 */ /* 0x000fe40000011405 */
[----:B--2---:R-:W-:Y:S02]  /*03c0*/  IADD3 R3, R3, R35, R32 ;  /* 0x0000002303037210 */ /* 0x004fe40007ffe020 */
[----:B------:R-:W-:Y:S02]  /*03d0*/  LEA.HI R2, R2, R5, RZ, 0x6 ;  /* 0x0000000502027211 */ /* 0x000fe400078f30ff */
[----:B------:R-:W-:Y:S02]  /*03e0*/  SHF.R.S32.HI R0, RZ, 0x1f, R3 ;  /* 0x0000001fff007819 */ /* 0x000fe40000011403 */
[----:B------:R-:W-:Y:S02]  /*03f0*/  SHF.R.S32.HI R2, RZ, 0x6, R2 ;  /* 0x00000006ff027819 */ /* 0x000fe40000011402 */
[----:B------:R-:W-:-:S04]  /*0400*/  LEA.HI R0, R0, R3, RZ, 0x6 ;  /* 0x0000000300007211 */ /* 0x000fc800078f30ff */
[----:B------:R-:W-:-:S04]  /*0410*/  SHF.R.S32.HI R103, RZ, 0x6, R0 ;  /* 0x00000006ff677819 */ /* 0x000fc80000011400 */
[----:B------:R-:W-:-:S04]  /*0420*/  VIMNMX R103, R2, R103, PT ;  /* 0x0000006702677248 */ /* 0x000fc80003fe0100 */
[----:B------:R-:W-:-:S13]  /*0430*/  ISETP.GE.AND P0, PT, R103, 0x1, PT ;  /* 0x000000016700780c */ /* 0x000fda0003f06270 */
[----:B------:R-:W-:Y:S05]  /*0440*/  @!P0 BRA `(.L_x_614) ;  /* 0x0000009000588947 */ /* 0x000fea0003800000 */
[----:B------:R-:W1:Y:S01]  /*0450*/  LDC R8, c[0x0][0x278] ;  /* 0x00009e00ff087b82 */ /* 0x000e620000000800 */
[----:B------:R-:W-:Y:S01]  /*0460*/  SHF.R.S32.HI R17, RZ, 0x1f, R34 ;  /* 0x0000001fff117819 */ /* 0x000fe20000011422 */
[----:B------:R-:W-:Y:S01]  /*0470*/  IMAD.IADD R146, R151, 0x1, -R84 ;  /* 0x0000000197927824 */ /* 0x000fe200078e0a54 */
[----:B------:R-:W-:Y:S01]  /*0480*/  ISETP.NE.AND P6, PT, R149, -0x1, PT ;  /* 0xffffffff9500780c */ /* 0x000fe20003fc5270 */
[----:B------:R-:W-:Y:S01]  /*0490*/  ULDC.64 UR4, c[0x0][0x258] ;  /* 0x0000960000047ab9 */ /* 0x000fe20000000a00 */
[----:B------:R-:W-:Y:S02]  /*04a0*/  LEA.HI R23, R17, R34, RZ, 0x3 ;  /* 0x0000002211177211 */ /* 0x000fe400078f18ff */
[----:B------:R-:W-:Y:S02]  /*04b0*/  IABS R11, R37 ;  /* 0x00000025000b7213 */ /* 0x000fe40000000000 */
[----:B------:R-:W-:Y:S02]  /*04c0*/  SHF.R.S32.HI R22, RZ, 0x3, R23 ;  /* 0x00000003ff167819 */ /* 0x000fe40000011417 */
[----:B------:R-:W-:-:S02]  /*04d0*/  LOP3.LUT R23, R23, 0xfffffff8, RZ, 0xc0, !PT ;  /* 0xfffffff817177812 */ /* 0x000fc400078ec0ff */
[C---:B------:R-:W-:Y:S01]  /*04e0*/  IADD3 R19, R22.reuse, 0x20, RZ ;  /* 0x0000002016137810 */ /* 0x040fe20007ffe0ff */
[C---:B------:R-:W-:Y:S01]  /*04f0*/  VIADD R15, R22.reuse, 0x30 ;  /* 0x00000030160f7836 */ /* 0x040fe20000000000 */
[C---:B------:R-:W-:Y:S01]  /*0500*/  SHF.L.U32 R33, R22.reuse, 0x6, RZ ;  /* 0x0000000616217819 */ /* 0x040fe200000006ff */
[----:B------:R-:W2:Y:S01]  /*0510*/  @P6 LDC.64 R4, c[0x0][0x240] ;  /* 0x00009000ff046b82 */ /* 0x000ea20000000a00 */
[-C--:B------:R-:W-:Y:S01]  /*0520*/  ISETP.GE.AND P0, PT, R19, R146.reuse, PT ;  /* 0x000000921300720c */ /* 0x080fe20003f06270 */
[----:B------:R-:W-:Y:S01]  /*0530*/  VIADD R21, R22, 0x10 ;  /* 0x0000001016157836 */ /* 0x000fe20000000000 */
[-C--:B------:R-:W-:Y:S02]  /*0540*/  ISETP.GE.AND P1, PT, R15, R146.reuse, PT ;  /* 0x000000920f00720c */ /* 0x080fe40003f26270 */
[----:B------:R-:W-:Y:S02]  /*0550*/  LOP3.LUT R33, R33, 0x1c0, RZ, 0xc0, !PT ;  /* 0x000001c021217812 */ /* 0x000fe400078ec0ff */
[----:B------:R-:W-:Y:S01]  /*0560*/  ISETP.GE.AND P2, PT, R21, R146, PT ;  /* 0x000000921500720c */ /* 0x000fe20003f46270 */
[----:B------:R-:W3:Y:S01]  /*0570*/  @!P6 LDC.64 R2, c[0x0][0x228] ;  /* 0x00008a00ff02eb82 */ /* 0x000ee20000000a00 */
[----:B-1----:R-:W-:-:S02]  /*0580*/  IABS R9, R8 ;  /* 0x0000000800097213 */ /* 0x002fc40000000000 */
[----:B------:R-:W-:Y:S02]  /*0590*/  SHF.R.U32.HI R14, RZ, 0x3, R33 ;  /* 0x00000003ff0e7819 */ /* 0x000fe40000011621 */
[----:B------:R-:W1:Y:S01]  /*05a0*/  I2F.RP R0, R9 ;  /* 0x0000000900007306 */ /* 0x000e620000209400 */
[----:B------:R-:W4:Y:S01]  /*05b0*/  @!P0 S2R R27, SR_CgaCtaId ;  /* 0x00000000001b8919 */ /* 0x000f220000008800 */
[----:B------:R-:W-:Y:S02]  /*05c0*/  ISETP.GE.AND P3, PT, R22, R146, PT ;  /* 0x000000921600720c */ /* 0x000fe40003f66270 */
[----:B------:R-:W-:Y:S01]  /*05d0*/  ISETP.NE.AND P4, PT, R10, -0x1, PT ;  /* 0xffffffff0a00780c */ /* 0x000fe20003f85270 */
[----:B------:R-:W5:Y:S02]  /*05e0*/  @!P1 S2R R25, SR_CgaCtaId ;  /* 0x0000000000199919 */ /* 0x000f640000008800 */
[----:B------:R-:W-:Y:S01]  /*05f0*/  @!P2 MOV R16, 0x400 ;  /* 0x000004000010a802 */ /* 0x000fe20000000f00 */
[----:B------:R-:W2:Y:S01]  /*0600*/  @!P2 S2R R29, SR_CgaCtaId ;  /* 0x00000000001da919 */ /* 0x000ea20000008800 */
[----:B-1----:R-:W1:Y:S08]  /*0610*/  MUFU.RCP R12, R0 ;  /* 0x00000000000c7308 */ /* 0x002e700000001000 */
[----:B------:R-:W4:Y:S01]  /*0620*/  @P4 LDC.64 R100, c[0x0][0x248] ;  /* 0x00009200ff644b82 */ /* 0x000f220000000a00 */
[----:B------:R-:W-:-:S02]  /*0630*/  @P4 IMAD.IADD R18, R7, 0x1, R10 ;  /* 0x0000000107124824 */ /* 0x000fc400078e020a */
[----:B---3--:R-:W-:-:S05]  /*0640*/  @!P6 IMAD.WIDE.U32 R38, R6, R2, RZ ;  /* 0x000000020626e225 */ /* 0x008fca00078e00ff */
[----:B------:R-:W3:Y:S01]  /*0650*/  @P4 LDC.64 R112, c[0x0][0x250] ;  /* 0x00009400ff704b82 */ /* 0x000ee20000000a00 */
[----:B-1----:R-:W-:Y:S02]  /*0660*/  VIADD R12, R12, 0xffffffe ;  /* 0x0ffffffe0c0c7836 */ /* 0x002fe40000000000 */
[----:B------:R-:W-:Y:S01]  /*0670*/  IMAD.IADD R0, R34, 0x1, -R23 ;  /* 0x0000000122007824 */ /* 0x000fe200078e0a17 */
[--C-:B------:R-:W-:Y:S01]  /*0680*/  SHF.R.S32.HI R23, RZ, 0x1f, R22.reuse ;  /* 0x0000001fff177819 */ /* 0x100fe20000011416 */
[----:B------:R-:W1:Y:S02]  /*0690*/  F2I.FTZ.U32.TRUNC.NTZ R13, R12 ;  /* 0x0000000c000d7305 */ /* 0x000e64000021f000 */
[----:B------:R-:W-:Y:S02]  /*06a0*/  IMAD.SHL.U32 R156, R0, 0x8, RZ ;  /* 0x00000008009c7824 */ /* 0x000fe400078e00ff */
[----:B------:R-:W-:Y:S01]  /*06b0*/  IMAD.WIDE R160, R161, 0x40, R22 ;  /* 0x00000040a1a07825 */ /* 0x000fe200078e0216 */
[----:B--2---:R-:W-:-:S02]  /*06c0*/  @!P2 LEA R29, R29, R16, 0x18 ;  /* 0x000000101d1da211 */ /* 0x004fc400078ec0ff */
[--C-:B------:R-:W-:Y:S01]  /*06d0*/  LOP3.LUT R31, R33, 0x38, R156.reuse, 0xf8, !PT ;  /* 0x00000038211f7812 */ /* 0x100fe200078ef89c */
[C---:B----4-:R-:W-:Y:S01]  /*06e0*/  @P4 IMAD R20, R18.reuse, R101, RZ ;  /* 0x0000006512144224 */ /* 0x050fe200078e02ff */
[----:B------:R-:W-:Y:S01]  /*06f0*/  SHF.R.S32.HI R157, RZ, 0x1f, R156 ;  /* 0x0000001fff9d7819 */ /* 0x000fe2000001149c */
[----:B------:R-:W-:Y:S01]  /*0700*/  @P4 IMAD.WIDE.U32 R152, R18, R100, RZ ;  /* 0x0000006412984225 */ /* 0x000fe200078e00ff */
[----:B------:R-:W-:-:S03]  /*0710*/  LOP3.LUT R14, R31, R14, RZ, 0x3c, !PT ;  /* 0x0000000e1f0e7212 */ /* 0x000fc600078e3cff */
[----:B------:R-:W-:Y:S01]  /*0720*/  @P6 IMAD.WIDE.U32 R30, R149, R4, RZ ;  /* 0x00000004951e6225 */ /* 0x000fe200078e00ff */
[----:B------:R-:W-:-:S03]  /*0730*/  @P4 IADD3 R20, R153, R20, RZ ;  /* 0x0000001499144210 */ /* 0x000fc60007ffe0ff */
[--C-:B-1----:R-:W-:Y:S02]  /*0740*/  IMAD.MOV R114, RZ, RZ, -R13.reuse ;  /* 0x000000ffff727224 */ /* 0x102fe400078e0a0d */
[----:B------:R-:W-:Y:S02]  /*0750*/  IMAD.MOV.U32 R12, RZ, RZ, RZ ;  /* 0x000000ffff0c7224 */ /* 0x000fe400078e00ff */
[----:B------:R-:W-:Y:S02]  /*0760*/  IMAD R114, R114, R9, RZ ;  /* 0x0000000972727224 */ /* 0x000fe400078e02ff */
[----:B------:R-:W-:Y:S02]  /*0770*/  @!P6 IMAD.MOV.U32 R30, RZ, RZ, R38 ;  /* 0x000000ffff1ee224 */ /* 0x000fe400078e0026 */
[----:B------:R-:W-:Y:S01]  /*0780*/  IMAD.HI.U32 R114, R13, R114, R12 ;  /* 0x000000720d727227 */ /* 0x000fe200078e000c */
[----:B------:R-:W-:-:S03]  /*0790*/  @!P6 SHF.R.S32.HI R13, RZ, 0x1f, R6 ;  /* 0x0000001fff0de819 */ /* 0x000fc60000011406 */
[----:B------:R-:W-:Y:S02]  /*07a0*/  @P6 IMAD R5, R149, R5, R31 ;  /* 0x0000000595056224 */ /* 0x000fe400078e021f */
[----:B------:R-:W-:-:S04]  /*07b0*/  IMAD.HI.U32 R114, R114, R11, RZ ;  /* 0x0000000b72727227 */ /* 0x000fc800078e00ff */
[----:B------:R-:W-:Y:S02]  /*07c0*/  IMAD.MOV R12, RZ, RZ, -R114 ;  /* 0x000000ffff0c7224 */ /* 0x000fe400078e0a72 */
[----:B------:R-:W-:Y:S01]  /*07d0*/  @!P6 IMAD R13, R13, R2, RZ ;  /* 0x000000020d0de224 */ /* 0x000fe200078e02ff */
[----:B------:R-:W-:Y:S01]  /*07e0*/  @!P1 MOV R2, 0x400 ;  /* 0x0000040000029802 */ /* 0x000fe20000000f00 */
[----:B------:R-:W-:Y:S01]  /*07f0*/  IMAD R4, R9, R12, R11 ;  /* 0x0000000c09047224 */ /* 0x000fe200078e020b */
[----:B------:R-:W-:Y:S01]  /*0800*/  @!P0 MOV R12, 0x400 ;  /* 0x00000400000c8802 */ /* 0x000fe20000000f00 */
[----:B------:R-:W-:Y:S01]  /*0810*/  @!P6 IMAD R3, R6, R3, R13 ;  /* 0x000000030603e224 */ /* 0x000fe200078e020d */
[----:B-----5:R-:W-:Y:S02]  /*0820*/  @!P1 LEA R25, R25, R2, 0x18 ;  /* 0x0000000219199211 */ /* 0x020fe400078ec0ff */
[----:B------:R-:W-:Y:S02]  /*0830*/  ISETP.GT.U32.AND P5, PT, R9, R4, PT ;  /* 0x000000040900720c */ /* 0x000fe40003fa4070 */
[----:B------:R-:W-:-:S02]  /*0840*/  @!P6 IADD3 R5, R39, R3, RZ ;  /* 0x000000032705e210 */ /* 0x000fc40007ffe0ff */
[----:B------:R-:W-:Y:S01]  /*0850*/  IADD3 R30, P6, R156, R30, RZ ;  /* 0x0000001e9c1e7210 */ /* 0x000fe20007fde0ff */
[----:B------:R-:W1:Y:S01]  /*0860*/  @!P3 LDC.64 R2, c[0x0][0x240] ;  /* 0x00009000ff02bb82 */ /* 0x000e620000000a00 */
[----:B------:R-:W-:Y:S02]  /*0870*/  @!P0 LEA R27, R27, R12, 0x18 ;  /* 0x0000000c1b1b8211 */ /* 0x000fe400078ec0ff */
[----:B------:R-:W-:Y:S01]  /*0880*/  SHF.R.S32.HI R12, RZ, 0x1f, R37 ;  /* 0x0000001fff0c7819 */ /* 0x000fe20000011425 */
[----:B------:R-:W-:Y:S01]  /*0890*/  IMAD.X R31, R157, 0x1, R5, P6 ;  /* 0x000000019d1f7824 */ /* 0x000fe200030e0605 */
[----:B------:R-:W-:-:S03]  /*08a0*/  LEA.HI R11, R17, R34, RZ, 0x6 ;  /* 0x00000022110b7211 */ /* 0x000fc600078f30ff */
[----:B------:R-:W-:Y:S01]  /*08b0*/  @!P5 IMAD.IADD R4, R4, 0x1, -R9 ;  /* 0x000000010404d824 */ /* 0x000fe200078e0a09 */
[----:B------:R-:W-:Y:S01]  /*08c0*/  @!P5 IADD3 R114, R114, 0x1, RZ ;  /* 0x000000017272d810 */ /* 0x000fe20007ffe0ff */
[----:B------:R-:W-:Y:S02]  /*08d0*/  IMAD R12, R12, UR4, RZ ;  /* 0x000000040c0c7c24 */ /* 0x000fe4000f8e02ff */
[----:B------:R-:W-:Y:S01]  /*08e0*/  IMAD.SHL.U32 R11, R11, 0x8, RZ ;  /* 0x000000080b0b7824 */ /* 0x000fe200078e00ff */
[----:B------:R-:W-:Y:S01]  /*08f0*/  ISETP.GE.U32.AND P6, PT, R4, R9, PT ;  /* 0x000000090400720c */ /* 0x000fe20003fc6070 */
[C---:B------:R-:W-:Y:S01]  /*0900*/  IMAD R39, R37.reuse, UR5, R12 ;  /* 0x0000000525277c24 */ /* 0x040fe2000f8e020c */
[----:B------:R-:W2:Y:S01]  /*0910*/  @!P3 LDC.64 R4, c[0x0][0x210] ;  /* 0x00008400ff04bb82 */ /* 0x000ea20000000a00 */
[C---:B------:R-:W-:Y:S01]  /*0920*/  LOP3.LUT R9, R37.reuse, R8, RZ, 0x3c, !PT ;  /* 0x0000000825097212 */ /* 0x040fe200078e3cff */
[----:B------:R-:W-:Y:S01]  /*0930*/  IMAD.WIDE.U32 R36, R37, UR4, R30 ;  /* 0x0000000425247c25 */ /* 0x000fe2000f8e001e */
[----:B------:R-:W-:-:S02]  /*0940*/  LOP3.LUT R14, R14, 0xfffffe00, R11, 0xf8, !PT ;  /* 0xfffffe000e0e7812 */ /* 0x000fc400078ef80b */
[----:B------:R-:W-:Y:S01]  /*0950*/  ISETP.GE.AND P5, PT, R9, RZ, PT ;  /* 0x000000ff0900720c */ /* 0x000fe20003fa6270 */
[----:B------:R-:W-:Y:S02]  /*0960*/  IMAD.IADD R39, R37, 0x1, R39 ;  /* 0x0000000125277824 */ /* 0x000fe400078e0227 */
[----:B------:R-:W4:Y:S01]  /*0970*/  @!P2 LDC.64 R12, c[0x0][0x240] ;  /* 0x00009000ff0cab82 */ /* 0x000f220000000a00 */
[----:B------:R-:W-:Y:S02]  /*0980*/  @!P3 IMAD.MOV.U32 R38, RZ, RZ, R36 ;  /* 0x000000ffff26b224 */ /* 0x000fe400078e0024 */
[----:B------:R-:W-:Y:S01]  /*0990*/  @P6 IADD3 R114, R114, 0x1, RZ ;  /* 0x0000000172726810 */ /* 0x000fe20007ffe0ff */
[----:B------:R-:W-:Y:S01]  /*09a0*/  @P4 IMAD.IADD R9, R7, 0x1, R10 ;  /* 0x0000000107094824 */ /* 0x000fe200078e020a */
[----:B------:R-:W-:Y:S01]  /*09b0*/  ISETP.NE.AND P6, PT, R8, RZ, PT ;  /* 0x000000ff0800720c */ /* 0x000fe20003fc5270 */
[-C--:B-1----:R-:W-:Y:S02]  /*09c0*/  @!P3 IMAD.WIDE.U32 R10, R160, R2.reuse, R38 ;  /* 0x00000002a00ab225 */ /* 0x082fe400078e0026 */
[----:B------:R-:W1:Y:S02]  /*09d0*/  S2UR UR4, SR_CgaCtaId ;  /* 0x00000000000479c3 */ /* 0x000e640000008800 */
[----:B------:R-:W-:Y:S01]  /*09e0*/  @!P3 IMAD R2, R161, R2, RZ ;  /* 0x00000002a102b224 */ /* 0x000fe200078e02ff */
[----:B------:R-:W-:Y:S01]  /*09f0*/  @!P5 IADD3 R114, -R114, RZ, RZ ;  /* 0x000000ff7272d210 */ /* 0x000fe20007ffe1ff */
[----:B---3--:R-:W-:-:S02]  /*0a00*/  @P4 IMAD R16, R9, R113, RZ ;  /* 0x0000007109104224 */ /* 0x008fc400078e02ff */
[----:B------:R-:W-:Y:S01]  /*0a10*/  @P4 IMAD.WIDE.U32 R40, R9, R112, RZ ;  /* 0x0000007009284225 */ /* 0x000fe200078e00ff */
[----:B--2---:R-:W-:-:S03]  /*0a20*/  @!P3 LEA R30, P5, R10, R4, 0x1 ;  /* 0x000000040a1eb211 */ /* 0x004fc600078a08ff */
[----:B------:R-:W-:Y:S01]  /*0a30*/  @!P3 IMAD R3, R160, R3, R2 ;  /* 0x00000003a003b224 */ /* 0x000fe200078e0202 */
[----:B------:R-:W-:Y:S01]  /*0a40*/  @!P6 LOP3.LUT R114, RZ, R8, RZ, 0x33, !PT ;  /* 0x00000008ff72e212 */ /* 0x000fe200078e33ff */
[----:B------:R-:W-:Y:S02]  /*0a50*/  @P4 IMAD.IADD R16, R41, 0x1, R16 ;  /* 0x0000000129104824 */ /* 0x000fe400078e0210 */
[----:B------:R-:W-:Y:S02]  /*0a60*/  @P4 IMAD.MOV.U32 R18, RZ, RZ, R40 ;  /* 0x000000ffff124224 */ /* 0x000fe400078e0028 */
[----:B------:R-:W-:Y:S01]  /*0a70*/  @!P3 IMAD.IADD R4, R11, 0x1, R3 ;  /* 0x000000010b04b824 */ /* 0x000fe200078e0203 */
[----:B----4-:R-:W-:Y:S06]  /*0a80*/  @P4 BRA `(.L_x_615) ;  /* 0x0000000000304947 */ /* 0x010fec0003800000 */
[----:B------:R-:W2:Y:S01]  /*0a90*/  LDC.64 R100, c[0x0][0x248] ;  /* 0x00009200ff647b82 */ /* 0x000ea20000000a00 */
[----:B------:R-:W-:-:S07]  /*0aa0*/  SHF.R.S32.HI R9, RZ, 0x1f, R7 ;  /* 0x0000001fff097819 */ /* 0x000fce0000011407 */
[----:B------:R-:W3:Y:S01]  /*0ab0*/  LDC.64 R2, c[0x0][0x230] ;  /* 0x00008c00ff027b82 */ /* 0x000ee20000000a00 */
[-C--:B--2---:R-:W-:Y:S01]  /*0ac0*/  IMAD R8, R9, R100.reuse, RZ ;  /* 0x0000006409087224 */ /* 0x084fe200078e02ff */
[----:B------:R-:W-:Y:S01]  /*0ad0*/  SHF.R.S32.HI R9, RZ, 0x1f, R6 ;  /* 0x0000001fff097819 */ /* 0x000fe20000011406 */
[----:B------:R-:W-:-:S04]  /*0ae0*/  IMAD.WIDE.U32 R40, R7, R100, RZ ;  /* 0x0000006407287225 */ /* 0x000fc800078e00ff */
[----:B------:R-:W-:Y:S02]  /*0af0*/  IMAD R8, R7, R101, R8 ;  /* 0x0000006507087224 */ /* 0x000fe400078e0208 */
[----:B---3--:R-:W-:-:S03]  /*0b00*/  IMAD R9, R9, R2, RZ ;  /* 0x0000000209097224 */ /* 0x008fc600078e02ff */
[----:B------:R-:W-:Y:S01]  /*0b10*/  IADD3 R41, R41, R8, RZ ;  /* 0x0000000829297210 */ /* 0x000fe20007ffe0ff */
[C---:B------:R-:W-:Y:S02]  /*0b20*/  IMAD R3, R6.reuse, R3, R9 ;  /* 0x0000000306037224 */ /* 0x040fe400078e0209 */
[----:B------:R-:W-:-:S05]  /*0b30*/  IMAD.WIDE.U32 R152, R6, R2, R40 ;  /* 0x0000000206987225 */ /* 0x000fca00078e0028 */
[----:B------:R-:W-:Y:S02]  /*0b40*/  IADD3 R20, R153, R3, RZ ;  /* 0x0000000399147210 */ /* 0x000fe40007ffe0ff */
.L_x_615:
[----:B------:R-:W-:Y:S05]  /*0b50*/  @P4 BRA `(.L_x_616) ;  /* 0x0000000000344947 */ /* 0x000fea0003800000 */
        /* <DEDUP_REMOVED lines=12> */
[----:B------:R-:W-:-:S07]  /*0c20*/  MOV R18, R6 ;  /* 0x0000000600127202 */ /* 0x000fce0000000f00 */
.L_x_616:
[----:B------:R-:W-:Y:S01]  /*0c30*/  @!P3 LEA.HI.X R31, R10, R5, R4, 0x1, P5 ;  /* 0x000000050a1fb211 */ /* 0x000fe200028f0c04 */
[-C--:B------:R-:W-:Y:S01]  /*0c40*/  IMAD R3, R23, R100.reuse, RZ ;  /* 0x0000006417037224 */ /* 0x080fe200078e02ff */
[----:B------:R-:W2:Y:S01]  /*0c50*/  @!P0 LDC.64 R10, c[0x0][0x240] ;  /* 0x00009000ff0a8b82 */ /* 0x000ea20000000a00 */
[----:B------:R-:W-:Y:S01]  /*0c60*/  @!P2 IADD3 R24, P4, R160, 0x10, RZ ;  /* 0x00000010a018a810 */ /* 0x000fe20007f9e0ff */
[----:B------:R-:W-:Y:S01]  /*0c70*/  IMAD.WIDE.U32 R42, R22, R100, R156 ;  /* 0x00000064162a7225 */ /* 0x000fe200078e009c */
[----:B------:R-:W-:Y:S01]  /*0c80*/  UMOV UR5, 0x400 ;  /* 0x0000040000057882 */ /* 0x000fe20000000000 */
[----:B------:R-:W-:Y:S01]  /*0c90*/  @!P0 IADD3 R26, P5, R160, 0x20, RZ ;  /* 0x00000020a01a8810 */ /* 0x000fe20007fbe0ff */
[----:B-1----:R-:W-:Y:S01]  /*0ca0*/  ULEA UR4, UR4, UR5, 0x18 ;  /* 0x0000000504047291 */ /* 0x002fe2000f8ec03f */
[----:B------:R-:W-:Y:S01]  /*0cb0*/  @!P2 IMAD.X R33, RZ, RZ, R161, P4 ;  /* 0x000000ffff21a224 */ /* 0x000fe200020e06a1 */
[----:B------:R-:W-:Y:S01]  /*0cc0*/  IADD3 R152, P4, R152, R42, RZ ;  /* 0x0000002a98987210 */ /* 0x000fe20007f9e0ff */
[----:B------:R-:W1:Y:S01]  /*0cd0*/  @!P0 LDC.64 R6, c[0x0][0x210] ;  /* 0x00008400ff068b82 */ /* 0x000e620000000a00 */
[----:B------:R-:W-:Y:S01]  /*0ce0*/  IMAD R3, R22, R101, R3 ;  /* 0x0000006516037224 */ /* 0x000fe200078e0203 */
[----:B------:R-:W-:Y:S01]  /*0cf0*/  ULDC.64 UR6, c[0x0][0x260] ;  /* 0x0000980000067ab9 */ /* 0x000fe20000000a00 */
[----:B------:R-:W-:Y:S01]  /*0d00*/  LEA R150, R14, UR4, 0x1 ;  /* 0x000000040e967c11 */ /* 0x000fe2000f8e08ff */
[--C-:B------:R-:W-:Y:S01]  /*0d10*/  @!P2 IMAD.MOV.U32 R40, RZ, RZ, R36.reuse ;  /* 0x000000ffff28a224 */ /* 0x100fe200078e0024 */
[----:B------:R-:W-:Y:S01]  /*0d20*/  SHF.L.U64.HI R147, R112, 0x6, R113 ;  /* 0x0000000670937819 */ /* 0x000fe20000010271 */
[----:B------:R-:W-:Y:S01]  /*0d30*/  @!P2 IMAD.MOV.U32 R41, RZ, RZ, R39 ;  /* 0x000000ffff29a224 */ /* 0x000fe200078e0027 */
[----:B------:R-:W-:Y:S01]  /*0d40*/  IADD3.X R153, R20, R43, R3, P4, !PT ;  /* 0x0000002b14997210 */ /* 0x000fe200027fe403 */
[----:B------:R-:W3:Y:S01]  /*0d50*/  @!P2 LDC.64 R8, c[0x0][0x210] ;  /* 0x00008400ff08ab82 */ /* 0x000ee20000000a00 */
[----:B------:R-:W-:Y:S01]  /*0d60*/  @!P0 IMAD.X R3, RZ, RZ, R161, P5 ;  /* 0x000000ffff038224 */ /* 0x000fe200028e06a1 */
[----:B------:R-:W-:Y:S01]  /*0d70*/  @!PT LDS RZ, [RZ] ;  /* 0x00000000fffff984 */ /* 0x000fe20000000800 */
[----:B------:R-:W-:Y:S01]  /*0d80*/  @!PT LDS RZ, [RZ] ;  /* 0x00000000fffff984 */ /* 0x000fe20000000800 */
[----:B------:R-:W-:Y:S01]  /*0d90*/  @!PT LDS RZ, [RZ] ;  /* 0x00000000fffff984 */ /* 0x000fe20000000800 */
[----:B------:R-:W-:Y:S01]  /*0da0*/  @!P3 LDGSTS.E.BYPASS.LTC128B.128 [R150], desc[UR12][R30.64] ;  /* 0x000000001e96bfae */ /* 0x000fe2000b901d4c */
[----:B------:R-:W-:Y:S01]  /*0db0*/  @!P0 IMAD.MOV.U32 R38, RZ, RZ, R36 ;  /* 0x000000ffff268224 */ /* 0x000fe200078e0024 */
[----:B------:R-:W-:Y:S01]  /*0dc0*/  LEA.HI R86, R17, R34, RZ, 0x5 ;  /* 0x0000002211567211 */ /* 0x000fe200078f28ff */
[-C--:B------:R-:W-:Y:S01]  /*0dd0*/  @!P2 IMAD R33, R33, R12.reuse, RZ ;  /* 0x0000000c2121a224 */ /* 0x080fe200078e02ff */
[----:B------:R1:W-:Y:S01]  /*0de0*/  @!P3 LDGSTS.E.BYPASS.LTC128B.128 [R150+0x2000], desc[UR12][R30.64+0x80] ;  /* 0x020000801e96bfae */ /* 0x0003e2000b901d4c */
[----:B------:R-:W-:Y:S01]  /*0df0*/  @!P2 IMAD.WIDE.U32 R42, R24, R12, R40 ;  /* 0x0000000c182aa225 */ /* 0x000fe200078e0028 */
[----:B------:R-:W4:Y:S01]  /*0e00*/  @!P1 LDC.64 R4, c[0x0][0x240] ;  /* 0x00009000ff049b82 */ /* 0x000f220000000a00 */
[----:B------:R-:W-:-:S02]  /*0e10*/  @!P1 IADD3 R41, P3, R160, 0x30, RZ ;  /* 0x00000030a0299810 */ /* 0x000fc40007f7e0ff */
[-C--:B--2---:R-:W-:Y:S01]  /*0e20*/  @!P0 IMAD R20, R3, R10.reuse, RZ ;  /* 0x0000000a03148224 */ /* 0x084fe200078e02ff */
[----:B------:R-:W-:Y:S01]  /*0e30*/  SHF.R.S32.HI R85, RZ, 0x5, R86 ;  /* 0x00000005ff557819 */ /* 0x000fe20000011456 */
[----:B------:R-:W-:-:S03]  /*0e40*/  @!P0 IMAD.WIDE.U32 R44, R26, R10, R38 ;  /* 0x0000000a1a2c8225 */ /* 0x000fc600078e0026 */
[----:B------:R-:W2:Y:S01]  /*0e50*/  @!P1 LDC.64 R2, c[0x0][0x210] ;  /* 0x00008400ff029b82 */ /* 0x000ea20000000a00 */
[----:B------:R-:W-:Y:S02]  /*0e60*/  @!P2 IMAD R13, R24, R13, R33 ;  /* 0x0000000d180da224 */ /* 0x000fe400078e0221 */
[----:B------:R-:W-:Y:S02]  /*0e70*/  VIADD R33, R103, 0xffffffff ;  /* 0xffffffff67217836 */ /* 0x000fe40000000000 */
[----:B------:R-:W-:Y:S02]  /*0e80*/  @!P1 IMAD.MOV.U32 R37, RZ, RZ, R39 ;  /* 0x000000ffff259224 */ /* 0x000fe400078e0027 */
[----:B------:R-:W-:Y:S01]  /*0e90*/  @!P0 IMAD R11, R26, R11, R20 ;  /* 0x0000000b1a0b8224 */ /* 0x000fe200078e0214 */
[----:B---3--:R-:W-:Y:S01]  /*0ea0*/  @!P2 LEA R12, P4, R42, R8, 0x1 ;  /* 0x000000082a0ca211 */ /* 0x008fe200078808ff */
[----:B------:R-:W-:Y:S02]  /*0eb0*/  @!P1 IMAD.X R39, RZ, RZ, R161, P3 ;  /* 0x000000ffff279224 */ /* 0x000fe400018e06a1 */
[----:B------:R-:W-:-:S02]  /*0ec0*/  @!P2 IMAD.IADD R13, R43, 0x1, R13 ;  /* 0x000000012b0da824 */ /* 0x000fc400078e020d */
[----:B------:R-:W-:Y:S01]  /*0ed0*/  @!P0 IMAD.IADD R8, R45, 0x1, R11 ;  /* 0x000000012d088824 */ /* 0x000fe200078e020b */
[----:B------:R-:W-:Y:S01]  /*0ee0*/  SHF.R.S32.HI R11, RZ, 0x1f, R33 ;  /* 0x0000001fff0b7819 */ /* 0x000fe20000011421 */
[----:B------:R-:W-:Y:S01]  /*0ef0*/  @!P2 IMAD R29, R14, 0x2, R29 ;  /* 0x000000020e1da824 */ /* 0x000fe200078e021d */
[----:B------:R-:W-:Y:S01]  /*0f00*/  @!P2 LEA.HI.X R13, R42, R9, R13, 0x1, P4 ;  /* 0x000000092a0da211 */ /* 0x000fe200020f0c0d */
[----:B----4-:R-:W-:Y:S01]  /*0f10*/  @!P1 IMAD R10, R39, R4, RZ ;  /* 0x00000004270a9224 */ /* 0x010fe200078e02ff */
[C---:B-1----:R-:W-:Y:S01]  /*0f20*/  @!P0 LEA R30, P3, R44.reuse, R6, 0x1 ;  /* 0x000000062c1e8211 */ /* 0x042fe200078608ff */
[----:B------:R-:W-:Y:S02]  /*0f30*/  IMAD R6, R33, -0x40, R32 ;  /* 0xffffffc021067824 */ /* 0x000fe400078e0220 */
[C---:B------:R-:W-:Y:S01]  /*0f40*/  @!P1 IMAD R5, R41.reuse, R5, R10 ;  /* 0x0000000529059224 */ /* 0x040fe200078e020a */
[----:B------:R-:W-:Y:S01]  /*0f50*/  @!P0 LEA.HI.X R31, R44, R7, R8, 0x1, P3 ;  /* 0x000000072c1f8211 */ /* 0x000fe200018f0c08 */
[----:B------:R-:W-:Y:S01]  /*0f60*/  @!P1 IMAD.WIDE.U32 R8, R41, R4, R36 ;  /* 0x0000000429089225 */ /* 0x000fe200078e0024 */
[-C--:B------:R-:W-:Y:S01]  /*0f70*/  ISETP.GE.AND P4, PT, R22, R6.reuse, PT ;  /* 0x000000061600720c */ /* 0x080fe20003f86270 */
[----:B------:R-:W-:Y:S01]  /*0f80*/  @!P2 LDGSTS.E.BYPASS.LTC128B.128 [R29+0x800], desc[UR12][R12.64] ;  /* 0x008000000c1dafae */ /* 0x000fe2000b901d4c */
[----:B------:R-:W-:Y:S01]  /*0f90*/  SHF.R.S32.HI R10, RZ, 0x1f, R114 ;  /* 0x0000001fff0a7819 */ /* 0x000fe20000011472 */
[----:B------:R-:W-:Y:S01]  /*0fa0*/  @!P1 IMAD.IADD R4, R9, 0x1, R5 ;  /* 0x0000000109049824 */ /* 0x000fe200078e0205 */
[----:B------:R-:W-:Y:S01]  /*0fb0*/  ISETP.GE.AND P3, PT, R21, R6, PT ;  /* 0x000000061500720c */ /* 0x000fe20003f66270 */
[----:B------:R1:W-:Y:S01]  /*0fc0*/  @!P2 LDGSTS.E.BYPASS.LTC128B.128 [R29+0x2800], desc[UR12][R12.64+0x80] ;  /* 0x028000800c1dafae */ /* 0x0003e2000b901d4c */
[----:B--2---:R-:W-:Y:S01]  /*0fd0*/  @!P1 LEA R36, P2, R8, R2, 0x1 ;  /* 0x0000000208249211 */ /* 0x004fe200078408ff */
[----:B------:R-:W-:Y:S01]  /*0fe0*/  @!P0 IMAD R27, R14, 0x2, R27 ;  /* 0x000000020e1b8824 */ /* 0x000fe200078e021b */
[----:B------:R-:W-:Y:S01]  /*0ff0*/  SHF.L.U64.HI R2, R100, 0x6, R101 ;  /* 0x0000000664027819 */ /* 0x000fe20000010265 */
[----:B------:R-:W-:Y:S01]  /*1000*/  @!P1 IMAD R25, R14, 0x2, R25 ;  /* 0x000000020e199824 */ /* 0x000fe200078e0219 */
[----:B------:R-:W-:Y:S01]  /*1010*/  @!P1 LEA.HI.X R37, R8, R3, R4, 0x1, P2 ;  /* 0x0000000308259211 */ /* 0x000fe200010f0c04 */
[----:B------:R-:W-:Y:S01]  /*1020*/  IMAD R155, R10, UR6, RZ ;  /* 0x000000060a9b7c24 */ /* 0x000fe2000f8e02ff */
[----:B------:R-:W-:Y:S01]  /*1030*/  @!P0 LDGSTS.E.BYPASS.LTC128B.128 [R27+0x1000], desc[UR12][R30.64] ;  /* 0x010000001e1b8fae */ /* 0x000fe2000b901d4c */
[----:B------:R-:W2:Y:S01]  /*1040*/  @!P4 LDC.64 R8, c[0x0][0x218] ;  /* 0x00008600ff08cb82 */ /* 0x000ea20000000a00 */
[C---:B------:R-:W-:Y:S01]  /*1050*/  IMAD.WIDE.U32 R152, R114.reuse, UR6, R152 ;  /* 0x0000000672987c25 */ /* 0x040fe2000f8e0098 */
[----:B------:R-:W-:Y:S01]  /*1060*/  @!P4 MOV R24, 0x400 ;  /* 0x000004000018c802 */ /* 0x000fe20000000f00 */
[----:B------:R-:W3:Y:S01]  /*1070*/  @!P4 S2R R3, SR_CgaCtaId ;  /* 0x000000000003c919 */ /* 0x000ee20000008800 */
[-C--:B------:R-:W-:Y:S01]  /*1080*/  ISETP.GE.AND P5, PT, R15, R6.reuse, PT ;  /* 0x000000060f00720c */ /* 0x080fe20003fa6270 */
[----:B------:R-:W-:Y:S01]  /*1090*/  IMAD R155, R114, UR7, R155 ;  /* 0x00000007729b7c24 */ /* 0x000fe2000f8e029b */
[-C--:B------:R-:W-:Y:S01]  /*10a0*/  ISETP.GE.AND P6, PT, R19, R6.reuse, PT ;  /* 0x000000061300720c */ /* 0x080fe20003fc6270 */
[----:B------:R4:W-:Y:S01]  /*10b0*/  @!P0 LDGSTS.E.BYPASS.LTC128B.128 [R27+0x3000], desc[UR12][R30.64+0x80] ;  /* 0x030000801e1b8fae */ /* 0x0009e2000b901d4c */
[----:B------:R-:W-:Y:S01]  /*10c0*/  ISETP.GE.AND P0, PT, R21, R6, PT ;  /* 0x000000061500720c */ /* 0x000fe20003f06270 */
[----:B------:R-:W-:Y:S01]  /*10d0*/  IMAD.SHL.U32 R7, R100, 0x40, RZ ;  /* 0x0000004064077824 */ /* 0x000fe200078e00ff */
[----:B------:R-:W-:Y:S01]  /*10e0*/  ULDC.64 UR6, c[0x0][0x268] ;  /* 0x00009a0000067ab9 */ /* 0x000fe20000000a00 */
[----:B------:R-:W-:Y:S01]  /*10f0*/  @!P1 LDGSTS.E.BYPASS.LTC128B.128 [R25+0x1800], desc[UR12][R36.64] ;  /* 0x0180000024199fae */ /* 0x000fe2000b901d4c */
[----:B------:R-:W-:-:S02]  /*1100*/  IMAD.IADD R155, R153, 0x1, R155 ;  /* 0x00000001999b7824 */ /* 0x000fc400078e029b */
[----:B------:R-:W-:Y:S01]  /*1110*/  IMAD.MOV.U32 R154, RZ, RZ, R152 ;  /* 0x000000ffff9a7224 */ /* 0x000fe200078e0098 */
[----:B------:R5:W-:Y:S01]  /*1120*/  @!P1 LDGSTS.E.BYPASS.LTC128B.128 [R25+0x3800], desc[UR12][R36.64+0x80] ;  /* 0x0380008024199fae */ /* 0x000be2000b901d4c */
[----:B------:R-:W-:Y:S02]  /*1130*/  IMAD R169, R10, UR6, RZ ;  /* 0x000000060aa97c24 */ /* 0x000fe4000f8e02ff */
[----:B------:R-:W-:Y:S02]  /*1140*/  IMAD.SHL.U32 R148, R112, 0x40, RZ ;  /* 0x0000004070947824 */ /* 0x000fe400078e00ff */
[----:B-1----:R-:W-:Y:S01]  /*1150*/  IMAD R12, R2, R33, RZ ;  /* 0x00000021020c7224 */ /* 0x002fe200078e02ff */
[----:B------:R-:W1:Y:S01]  /*1160*/  @!P0 LDC.64 R4, c[0x0][0x218] ;  /* 0x00008600ff048b82 */ /* 0x000e620000000a00 */
[----:B------:R-:W-:-:S04]  /*1170*/  IMAD.WIDE.U32 R28, R22, R112, R156 ;  /* 0x00000070161c7225 */ /* 0x000fc800078e009c */
[----:B------:R-:W-:Y:S01]  /*1180*/  IMAD R169, R114, UR7, R169 ;  /* 0x0000000772a97c24 */ /* 0x000fe2000f8e02a9 */
[----:B------:R-:W-:Y:S02]  /*1190*/  IADD3 R20, P2, R18, R28, RZ ;  /* 0x0000001c12147210 */ /* 0x000fe40007f5e0ff */
[----:B------:R-:W-:Y:S01]  /*11a0*/  @!P5 MOV R18, 0x400 ;  /* 0x000004000012d802 */ /* 0x000fe20000000f00 */
[-C--:B----4-:R-:W-:Y:S01]  /*11b0*/  IMAD R27, R11, R7.reuse, R12 ;  /* 0x000000070b1b7224 */ /* 0x090fe200078e020c */
[----:B---3--:R-:W-:Y:S01]  /*11c0*/  @!P4 LEA R3, R3, R24, 0x18 ;  /* 0x000000180303c211 */ /* 0x008fe200078ec0ff */
[----:B------:R-:W-:-:S04]  /*11d0*/  IMAD.WIDE.U32 R12, R33, R7, R154 ;  /* 0x00000007210c7225 */ /* 0x000fc800078e009a */
[----:B------:R-:W-:Y:S01]  /*11e0*/  IMAD.IADD R13, R13, 0x1, R27 ;  /* 0x000000010d0d7824 */ /* 0x000fe200078e021b */
[----:B--2---:R-:W-:Y:S01]  /*11f0*/  @!P4 LEA R30, P1, R12, R8, 0x1 ;  /* 0x000000080c1ec211 */ /* 0x004fe200078208ff */
[----:B-----5:R-:W-:Y:S01]  /*1200*/  IMAD R25, R23, R112, RZ ;  /* 0x0000007017197224 */ /* 0x020fe200078e02ff */
[----:B------:R-:W2:Y:S01]  /*1210*/  @!P6 S2R R27, SR_CgaCtaId ;  /* 0x00000000001be919 */ /* 0x000ea20000008800 */
[----:B------:R-:W-:Y:S01]  /*1220*/  IMAD.WIDE.U32 R36, R100, 0x20, RZ ;  /* 0x0000002064247825 */ /* 0x000fe200078e00ff */
[----:B------:R-:W-:Y:S01]  /*1230*/  @!P4 LEA.HI.X R31, R12, R9, R13, 0x1, P1 ;  /* 0x000000090c1fc211 */ /* 0x000fe200008f0c0d */
[----:B------:R-:W3:Y:S02]  /*1240*/  @!P0 S2R R23, SR_CgaCtaId ;  /* 0x0000000000178919 */ /* 0x000ee40000008800 */
[----:B------:R-:W-:Y:S01]  /*1250*/  IMAD R25, R22, R113, R25 ;  /* 0x0000007116197224 */ /* 0x000fe200078e0219 */
[----:B------:R-:W-:-:S04]  /*1260*/  LEA.HI R9, R17, R34, RZ, 0x4 ;  /* 0x0000002211097211 */ /* 0x000fc800078f20ff */
[----:B------:R-:W-:Y:S01]  /*1270*/  IADD3.X R21, R16, R29, R25, P2, !PT ;  /* 0x0000001d10157210 */ /* 0x000fe200017fe419 */
[----:B------:R-:W-:Y:S01]  /*1280*/  @!P4 IMAD R16, R14, 0x2, R3 ;  /* 0x000000020e10c824 */ /* 0x000fe200078e0203 */
[----:B------:R-:W-:Y:S01]  /*1290*/  @!P0 LEA R3, P1, R100, R12, 0x4 ;  /* 0x0000000c64038211 */ /* 0x000fe200078220ff */
[----:B------:R-:W4:Y:S01]  /*12a0*/  @!P5 S2R R25, SR_CgaCtaId ;  /* 0x000000000019d919 */ /* 0x000f220000008800 */
[----:B------:R-:W-:Y:S01]  /*12b0*/  SHF.R.S32.HI R144, RZ, 0x4, R9 ;  /* 0x00000004ff907819 */ /* 0x000fe20000011409 */
[----:B------:R-:W-:Y:S01]  /*12c0*/  IMAD.WIDE.U32 R114, R114, UR6, R20 ;  /* 0x0000000672727c25 */ /* 0x000fe2000f8e0014 */
[----:B------:R-:W-:Y:S01]  /*12d0*/  @!P0 LEA.HI.X R8, R100, R13, R101, 0x4, P1 ;  /* 0x0000000d64088211 */ /* 0x000fe200008f2465 */
[----:B------:R-:W-:Y:S01]  /*12e0*/  @!P4 LDGSTS.E.BYPASS.LTC128B.128 [R16+0x4000], desc[UR12][R30.64] ;  /* 0x040000001e10cfae */ /* 0x000fe2000b901d4c */
[----:B-1----:R-:W-:Y:S01]  /*12f0*/  @!P0 LEA R28, P1, R3, R4, 0x1 ;  /* 0x00000004031c8211 */ /* 0x002fe200078208ff */
[----:B------:R-:W-:Y:S01]  /*1300*/  IMAD.IADD R169, R115, 0x1, R169 ;  /* 0x0000000173a97824 */ /* 0x000fe200078e02a9 */
[----:B------:R-:W-:Y:S01]  /*1310*/  LEA.HI R4, R9, R144, RZ, 0x1 ;  /* 0x0000009009047211 */ /* 0x000fe200078f08ff */
[----:B------:R1:W-:Y:S01]  /*1320*/  @!P4 LDGSTS.E.BYPASS.LTC128B.128 [R16+0x6000], desc[UR12][R30.64+0x80] ;  /* 0x060000801e10cfae */ /* 0x0003e2000b901d4c */
[----:B------:R-:W-:Y:S01]  /*1330*/  @!P0 LEA.HI.X R29, R3, R5, R8, 0x1, P1 ;  /* 0x00000005031d8211 */ /* 0x000fe200008f0c08 */
[----:B------:R-:W-:Y:S01]  /*1340*/  IMAD.MOV.U32 R168, RZ, RZ, R114 ;  /* 0x000000ffffa87224 */ /* 0x000fe200078e0072 */
[----:B------:R-:W-:-:S02]  /*1350*/  LOP3.LUT R5, R4, 0xfffffffe, RZ, 0xc0, !PT ;  /* 0xfffffffe04057812 */ /* 0x000fc400078ec0ff */
[-C--:B------:R-:W-:Y:S01]  /*1360*/  ISETP.GE.AND P2, PT, R19, R6.reuse, PT ;  /* 0x000000061300720c */ /* 0x080fe20003f46270 */
[----:B------:R-:W-:Y:S01]  /*1370*/  IMAD.SHL.U32 R19, R0, 0x40, RZ ;  /* 0x0000004000137824 */ /* 0x000fe200078e00ff */
[----:B------:R-:W-:Y:S01]  /*1380*/  @!P0 MOV R4, 0x400 ;  /* 0x0000040000048802 */ /* 0x000fe20000000f00 */
[----:B------:R-:W-:Y:S01]  /*1390*/  IMAD.IADD R144, R144, 0x1, -R5 ;  /* 0x0000000190907824 */ /* 0x000fe200078e0a05 */
[----:B------:R-:W-:Y:S02]  /*13a0*/  LOP3.LUT R9, R9, 0xfffffff0, RZ, 0xc0, !PT ;  /* 0xfffffff009097812 */ /* 0x000fe400078ec0ff */
[----:B------:R-:W-:Y:S01]  /*13b0*/  LOP3.LUT R19, R19, 0x1c0, RZ, 0xc0, !PT ;  /* 0x000001c013137812 */ /* 0x000fe200078ec0ff */
[----:B------:R-:W-:Y:S01]  /*13c0*/  IMAD.SHL.U32 R20, R144, 0x8, RZ ;  /* 0x0000000890147824 */ /* 0x000fe200078e00ff */
[----:B------:R-:W-:Y:S01]  /*13d0*/  ISETP.GE.AND P1, PT, R15, R6, PT ;  /* 0x000000060f00720c */ /* 0x000fe20003f26270 */
[----:B------:R-:W-:Y:S01]  /*13e0*/  IMAD.IADD R3, R34, 0x1, -R9 ;  /* 0x0000000122037824 */ /* 0x000fe200078e0a09 */
[----:B---3--:R-:W-:Y:S01]  /*13f0*/  @!P0 LEA R23, R23, R4, 0x18 ;  /* 0x0000000417178211 */ /* 0x008fe200078ec0ff */
[C---:B------:R-:W-:Y:S01]  /*1400*/  IMAD.SHL.U32 R4, R22.reuse, 0x8, RZ ;  /* 0x0000000816047824 */ /* 0x040fe200078e00ff */
[----:B------:R-:W3:Y:S01]  /*1410*/  @!P6 LDC.64 R8, c[0x0][0x218] ;  /* 0x00008600ff08eb82 */ /* 0x000ee20000000a00 */
[----:B------:R-:W-:Y:S01]  /*1420*/  IMAD.SHL.U32 R15, R101, 0x20, RZ ;  /* 0x00000020650f7824 */ /* 0x000fe200078e00ff */
[----:B------:R-:W-:-:S02]  /*1430*/  ISETP.GE.AND P4, PT, R22, R6, PT ;  /* 0x000000061600720c */ /* 0x000fc40003f86270 */
[----:B------:R-:W-:Y:S02]  /*1440*/  LOP3.LUT R4, R19, 0x8, R4, 0xf8, !PT ;  /* 0x0000000813047812 */ /* 0x000fe400078ef804 */
[----:B------:R-:W-:Y:S02]  /*1450*/  SHF.R.U32.HI R19, RZ, 0x3, R19 ;  /* 0x00000003ff137819 */ /* 0x000fe40000011613 */
[----:B------:R-:W-:Y:S02]  /*1460*/  @!P6 MOV R22, 0x400 ;  /* 0x000004000016e802 */ /* 0x000fe40000000f00 */
[----:B------:R-:W-:Y:S01]  /*1470*/  LOP3.LUT R19, R4, R19, RZ, 0x3c, !PT ;  /* 0x0000001304137212 */ /* 0x000fe200078e3cff */
[C---:B-1----:R-:W-:Y:S01]  /*1480*/  @!P0 IMAD R31, R14.reuse, 0x2, R23 ;  /* 0x000000020e1f8824 */ /* 0x042fe200078e0217 */
[----:B------:R-:W1:Y:S01]  /*1490*/  @!P5 LDC.64 R4, c[0x0][0x218] ;  /* 0x00008600ff04db82 */ /* 0x000e620000000a00 */
[----:B----4-:R-:W-:Y:S02]  /*14a0*/  @!P5 LEA R25, R25, R18, 0x18 ;  /* 0x000000121919d211 */ /* 0x010fe400078ec0ff */
[----:B--2---:R-:W-:Y:S01]  /*14b0*/  @!P6 LEA R27, R27, R22, 0x18 ;  /* 0x000000161b1be211 */ /* 0x004fe200078ec0ff */
[----:B------:R-:W-:Y:S01]  /*14c0*/  @!P0 LDGSTS.E.BYPASS.LTC128B.128 [R31+0x4800], desc[UR12][R28.64] ;  /* 0x048000001c1f8fae */ /* 0x000fe2000b901d4c */
[----:B------:R-:W-:Y:S01]  /*14d0*/  SHF.R.S32.HI R6, RZ, 0x1f, R3 ;  /* 0x0000001fff067819 */ /* 0x000fe20000011403 */
[----:B------:R-:W-:-:S02]  /*14e0*/  @!P5 IMAD R18, R14, 0x2, R25 ;  /* 0x000000020e12d824 */ /* 0x000fc400078e0219 */
[----:B------:R-:W-:Y:S01]  /*14f0*/  @!P0 LDGSTS.E.BYPASS.LTC128B.128 [R31+0x6800], desc[UR12][R28.64+0x80] ;  /* 0x068000801c1f8fae */ /* 0x000fe2000b901d4c */
[----:B------:R-:W-:Y:S01]  /*1500*/  @!P6 IADD3 R23, P0, R12, R36, RZ ;  /* 0x000000240c17e210 */ /* 0x000fe20007f1e0ff */
[----:B------:R-:W-:Y:S01]  /*1510*/  @!P6 IMAD R22, R14, 0x2, R27 ;  /* 0x000000020e16e824 */ /* 0x000fe200078e021b */
[----:B------:R-:W-:Y:S01]  /*1520*/  LEA.HI R6, R6, R3, RZ, 0x3 ;  /* 0x0000000306067211 */ /* 0x000fe200078f18ff */
[----:B------:R-:W-:Y:S01]  /*1530*/  IMAD R144, R144, 0x200, R19 ;  /* 0x0000020090907824 */ /* 0x000fe200078e0213 */
[----:B------:R-:W-:Y:S01]  /*1540*/  @!P6 IADD3.X R36, R13, R37, R15, P0, !PT ;  /* 0x000000250d24e210 */ /* 0x000fe200007fe40f */
[----:B------:R-:W-:Y:S01]  /*1550*/  @!P5 IMAD.WIDE.U32 R12, R100, 0x30, R12 ;  /* 0x00000030640cd825 */ /* 0x000fe200078e000c */
[----:B---3--:R-:W-:Y:S01]  /*1560*/  @!P6 LEA R24, P0, R23, R8, 0x1 ;  /* 0x000000081718e211 */ /* 0x008fe200078008ff */
[----:B------:R-:W2:Y:S01]  /*1570*/  @!P4 LDC.64 R14, c[0x0][0x220] ;  /* 0x00008800ff0ecb82 */ /* 0x000ea20000000a00 */
[C---:B------:R-:W-:Y:S01]  /*1580*/  LOP3.LUT R16, R6.reuse, 0xfffffff8, RZ, 0xc0, !PT ;  /* 0xfffffff806107812 */ /* 0x040fe200078ec0ff */
[----:B------:R-:W-:Y:S01]  /*1590*/  @!P5 IMAD R8, R101, 0x30, RZ ;  /* 0x000000306508d824 */ /* 0x000fe200078e02ff */
[----:B------:R-:W-:Y:S01]  /*15a0*/  @!P6 LEA.HI.X R25, R23, R9, R36, 0x1, P0 ;  /* 0x000000091719e211 */ /* 0x000fe200000f0c24 */
[----:B------:R-:W-:Y:S01]  /*15b0*/  IMAD.SHL.U32 R6, R6, 0x40, RZ ;  /* 0x0000004006067824 */ /* 0x000fe200078e00ff */
[----:B------:R-:W-:Y:S01]  /*15c0*/  LEA R144, R144, UR4, 0x1 ;  /* 0x0000000490907c11 */ /* 0x000fe2000f8e08ff */
[----:B------:R-:W-:Y:S01]  /*15d0*/  @!P5 IMAD.IADD R8, R13, 0x1, R8 ;  /* 0x000000010d08d824 */ /* 0x000fe200078e0208 */
[----:B-1----:R-:W-:Y:S01]  /*15e0*/  @!P5 LEA R26, P0, R12, R4, 0x1 ;  /* 0x000000040c1ad211 */ /* 0x002fe200078008ff */
[----:B------:R-:W-:Y:S01]  /*15f0*/  @!P6 LDGSTS.E.BYPASS.LTC128B.128 [R22+0x5000], desc[UR12][R24.64] ;  /* 0x050000001816efae */ /* 0x000fe2000b901d4c */
[----:B------:R-:W-:Y:S01]  /*1600*/  IMAD.IADD R3, R3, 0x1, -R16 ;  /* 0x0000000103037824 */ /* 0x000fe200078e0a10 */
[----:B------:R-:W-:Y:S01]  /*1610*/  LOP3.LUT R6, R6, 0xfffffe00, RZ, 0xc0, !PT ;  /* 0xfffffe0006067812 */ /* 0x000fe200078ec0ff */
[----:B------:R-:W-:Y:S01]  /*1620*/  IMAD R16, R147, R33, RZ ;  /* 0x0000002193107224 */ /* 0x000fe200078e02ff */
[----:B------:R-:W-:Y:S01]  /*1630*/  @!P5 LEA.HI.X R27, R12, R5, R8, 0x1, P0 ;  /* 0x000000050c1bd211 */ /* 0x000fe200000f0c08 */
[----:B------:R1:W-:Y:S01]  /*1640*/  @!P6 LDGSTS.E.BYPASS.LTC128B.128 [R22+0x7000], desc[UR12][R24.64+0x80] ;  /* 0x070000801816efae */ /* 0x0003e2000b901d4c */
[----:B------:R-:W3:Y:S01]  /*1650*/  @!P3 LDC.64 R12, c[0x0][0x220] ;  /* 0x00008800ff0cbb82 */ /* 0x000ee20000000a00 */
[----:B------:R-:W-:-:S02]  /*1660*/  IMAD R16, R11, R148, R16 ;  /* 0x000000940b107224 */ /* 0x000fc400078e0210 */
[----:B------:R-:W-:Y:S01]  /*1670*/  @!P5 LDGSTS.E.BYPASS.LTC128B.128 [R18+0x5800], desc[UR12][R26.64] ;  /* 0x058000001a12dfae */ /* 0x000fe2000b901d4c */
[----:B------:R-:W-:Y:S02]  /*1680*/  IMAD.SHL.U32 R8, R113, 0x20, RZ ;  /* 0x0000002071087824 */ /* 0x000fe400078e00ff */
[----:B------:R-:W-:Y:S01]  /*1690*/  IMAD.SHL.U32 R5, R3, 0x40, RZ ;  /* 0x0000004003057824 */ /* 0x000fe200078e00ff */
[----:B------:R4:W-:Y:S01]  /*16a0*/  @!P5 LDGSTS.E.BYPASS.LTC128B.128 [R18+0x7800], desc[UR12][R26.64+0x80] ;  /* 0x078000801a12dfae */ /* 0x0009e2000b901d4c */
[----:B------:R-:W5:Y:S01]  /*16b0*/  @!P2 LDC.64 R10, c[0x0][0x220] ;  /* 0x00008800ff0aab82 */ /* 0x000f620000000a00 */
[----:B------:R-:W-:Y:S02]  /*16c0*/  VIADD R142, R144, 0x4020 ;  /* 0x00004020908e7836 */ /* 0x000fe40000000000 */
[----:B------:R-:W0:Y:S01]  /*16d0*/  LDGDEPBAR ;  /* 0x00000000000079af */ /* 0x000e220000000000 */
[----:B------:R-:W-:-:S04]  /*16e0*/  LOP3.LUT R5, R5, 0x1c0, RZ, 0xc0, !PT ;  /* 0x000001c005057812 */ /* 0x000fc800078ec0ff */
[----:B------:R-:W-:Y:S02]  /*16f0*/  LOP3.LUT R20, R5, 0x8, R20, 0xf8, !PT ;  /* 0x0000000805147812 */ /* 0x000fe400078ef814 */
[----:B------:R-:W-:-:S04]  /*1700*/  SHF.R.U32.HI R5, RZ, 0x3, R5 ;  /* 0x00000003ff057819 */ /* 0x000fc80000011605 */
[----:B------:R-:W-:Y:S01]  /*1710*/  LOP3.LUT R5, R20, R5, RZ, 0x3c, !PT ;  /* 0x0000000514057212 */ /* 0x000fe200078e3cff */
[----:B-1----:R-:W-:-:S04]  /*1720*/  IMAD.WIDE.U32 R22, R33, R148, R168 ;  /* 0x0000009421167225 */ /* 0x002fc800078e00a8 */
[----:B------:R-:W-:-:S04]  /*1730*/  IMAD.WIDE.U32 R24, R112, 0x20, RZ ;  /* 0x0000002070187825 */ /* 0x000fc800078e00ff */
[----:B------:R-:W-:Y:S01]  /*1740*/  IMAD.IADD R21, R23, 0x1, R16 ;  /* 0x0000000117157824 */ /* 0x000fe200078e0210 */
[----:B------:R-:W-:Y:S01]  /*1750*/  @!P2 IADD3 R4, P0, R22, R24, RZ ;  /* 0x000000181604a210 */ /* 0x000fe20007f1e0ff */
[----:B------:R-:W-:-:S04]  /*1760*/  DEPBAR.LE SB0, 0x0 ;  /* 0x000080000000791a */ /* 0x000fc80000000000 */
[----:B------:R-:W-:Y:S01]  /*1770*/  @!P2 IADD3.X R16, R21, R25, R8, P0, !PT ;  /* 0x000000191510a210 */ /* 0x000fe200007fe408 */
[----:B------:R-:W-:Y:S01]  /*1780*/  BAR.SYNC.DEFER_BLOCKING 0x0 ;  /* 0x0000000000007b1d */ /* 0x000fe20000010000 */
[----:B----4-:R-:W-:Y:S01]  /*1790*/  @!P3 LEA R18, P0, R112, R22, 0x4 ;  /* 0x000000167012b211 */ /* 0x010fe200078020ff */
[----:B------:R-:W-:Y:S01]  /*17a0*/  @!P1 IMAD.MOV.U32 R20, RZ, RZ, R22 ;  /* 0x000000ffff149224 */ /* 0x000fe200078e0016 */
[----:B--2---:R-:W-:Y:S02]  /*17b0*/  @!P4 LEA R24, P5, R22, R14, 0x1 ;  /* 0x0000000e1618c211 */ /* 0x004fe400078a08ff */
[----:B------:R-:W-:-:S03]  /*17c0*/  @!P3 LEA.HI.X R14, R112, R21, R113, 0x4, P0 ;  /* 0x00000015700eb211 */ /* 0x000fc600000f2471 */
[----:B------:R-:W1:Y:S01]  /*17d0*/  @!P1 LDC.64 R8, c[0x0][0x220] ;  /* 0x00008800ff089b82 */ /* 0x000e620000000a00 */
[----:B---3--:R-:W-:Y:S01]  /*17e0*/  @!P3 LEA R26, P0, R18, R12, 0x1 ;  /* 0x0000000c121ab211 */ /* 0x008fe200078008ff */
[----:B------:R-:W-:Y:S01]  /*17f0*/  @!P1 IMAD R12, R113, 0x30, RZ ;  /* 0x00000030710c9824 */ /* 0x000fe200078e02ff */
[--C-:B------:R-:W-:Y:S01]  /*1800*/  @!P4 LEA.HI.X R25, R22, R15, R21.reuse, 0x1, P5 ;  /* 0x0000000f1619c211 */ /* 0x100fe200028f0c15 */
[----:B------:R-:W-:Y:S01]  /*1810*/  @!P1 IMAD.WIDE.U32 R20, R112, 0x30, R20 ;  /* 0x0000003070149825 */ /* 0x000fe200078e0014 */
[----:B------:R-:W-:Y:S02]  /*1820*/  @!P3 LEA.HI.X R27, R18, R13, R14, 0x1, P0 ;  /* 0x0000000d121bb211 */ /* 0x000fe400000f0c0e */
[----:B-----5:R-:W-:Y:S01]  /*1830*/  @!P2 LEA R14, P0, R4, R10, 0x1 ;  /* 0x0000000a040ea211 */ /* 0x020fe200078008ff */
[----:B------:R-:W-:-:S03]  /*1840*/  @!P1 IMAD.IADD R12, R21, 0x1, R12 ;  /* 0x00000001150c9824 */ /* 0x000fc600078e020c */
[----:B------:R-:W-:Y:S01]  /*1850*/  @!P2 LEA.HI.X R15, R4, R11, R16, 0x1, P0 ;  /* 0x0000000b040fa211 */ /* 0x000fe200000f0c10 */
[C---:B------:R-:W-:Y:S02]  /*1860*/  IMAD R4, R85.reuse, 0x400, R6 ;  /* 0x0000040055047824 */ /* 0x040fe400078e0206 */
[----:B------:R-:W-:Y:S02]  /*1870*/  IMAD R85, R85, 0x10, R84 ;  /* 0x0000001055557824 */ /* 0x000fe400078e0254 */
[----:B------:R-:W-:Y:S01]  /*1880*/  IMAD.IADD R145, R5, 0x1, R4 ;  /* 0x0000000105917824 */ /* 0x000fe200078e0204 */
[----:B------:R-:W-:Y:S01]  /*1890*/  @P4 STS.128 [R150+0x8000], RZ ;  /* 0x008000ff96004388 */ /* 0x000fe20000000c00 */
[----:B------:R-:W-:-:S03]  /*18a0*/  IMAD.MOV.U32 R4, RZ, RZ, 0x10 ;  /* 0x00000010ff047424 */ /* 0x000fc600078e00ff */
[----:B------:R-:W-:Y:S01]  /*18b0*/  LEA R145, R145, UR4, 0x1 ;  /* 0x0000000491917c11 */ /* 0x000fe2000f8e08ff */
[----:B------:R-:W-:Y:S01]  /*18c0*/  @P4 STS.128 [R150+0xa000], RZ ;  /* 0x00a000ff96004388 */ /* 0x000fe20000000c00 */
[----:B-1----:R-:W-:-:S03]  /*18d0*/  @!P1 LEA R16, P0, R20, R8, 0x1 ;  /* 0x0000000814109211 */ /* 0x002fc600078008ff */
[----:B------:R-:W-:Y:S01]  /*18e0*/  @!PT LDS RZ, [RZ] ;  /* 0x00000000fffff984 */ /* 0x000fe20000000800 */
[----:B------:R-:W-:Y:S01]  /*18f0*/  @!PT LDS RZ, [RZ] ;  /* 0x00000000fffff984 */ /* 0x000fe20000000800 */
[----:B------:R-:W-:Y:S01]  /*1900*/  @!PT LDS RZ, [RZ] ;  /* 0x00000000fffff984 */ /* 0x000fe20000000800 */
[----:B------:R-:W-:Y:S01]  /*1910*/  @!P4 LDGSTS.E.BYPASS.LTC128B.128 [R150+0x8000], desc[UR12][R24.64] ;  /* 0x080000001896cfae */ /* 0x000fe2000b901d4c */
[----:B------:R-:W-:-:S03]  /*1920*/  @!P1 LEA.HI.X R17, R20, R9, R12, 0x1, P0 ;  /* 0x0000000914119211 */ /* 0x000fc600000f0c0c */
[----:B------:R-:W-:Y:S01]  /*1930*/  @!P4 LDGSTS.E.BYPASS.LTC128B.128 [R150+0xa000], desc[UR12][R24.64+0x80] ;  /* 0x0a0000801896cfae */ /* 0x000fe2000b901d4c */
[----:B------:R-:W-:-:S03]  /*1940*/  LOP3.LUT P0, RZ, R0, 0x2, RZ, 0xc0, !PT ;  /* 0x0000000200ff7812 */ /* 0x000fc6000780c0ff */
        /* <DEDUP_REMOVED lines=20> */
[----:B------:R1:W-:Y:S01]  /*1a90*/  @!P1 LDGSTS.E.BYPASS.LTC128B.128 [R150+0xb800], desc[UR12][R16.64+0x80] ;  /* 0x0b80008010969fae */ /* 0x0003e2000b901d4c */
[----:B------:R-:W-:Y:S01]  /*1aa0*/  R2P PR, R3, 0x6 ;  /* 0x0000000603007804 */ /* 0x000fe20000000000 */
[----:B------:R-:W-:-:S02]  /*1ab0*/  VIADD R3, R144, 0x4000 ;  /* 0x0000400090037836 */ /* 0x000fc40000000000 */
[----:B------:R-:W-:Y:S02]  /*1ac0*/  LDSM.16.M88.4 R8, [R145] ;  /* 0x000000009108783b */ /* 0x000fe40000000200 */
[----:B------:R-:W-:Y:S01]  /*1ad0*/  SEL R4, R4, 0xfffffff0, !P1 ;  /* 0xfffffff004047807 */ /* 0x000fe20004800000 */
[----:B------:R-:W-:Y:S01]  /*1ae0*/  @P0 VIADD R142, R3, 0xffffffe0 ;  /* 0xffffffe0038e0836 */ /* 0x000fe20000000000 */
[----:B------:R-:W2:Y:S01]  /*1af0*/  LDSM.16.M88.4 R40, [R144+0x4000] ;  /* 0x004000009028783b */ /* 0x000ea20000000200 */
[----:B------:R-:W-:Y:S01]  /*1b00*/  IMAD.MOV.U32 R3, RZ, RZ, 0x20 ;  /* 0x00000020ff037424 */ /* 0x000fe200078e00ff */
[----:B------:R-:W-:Y:S01]  /*1b10*/  LOP3.LUT P0, RZ, R0, 0x4, RZ, 0xc0, !PT ;  /* 0x0000000400ff7812 */ /* 0x000fe2000780c0ff */
[----:B------:R-:W-:Y:S01]  /*1b20*/  IMAD R143, R4, 0x2, R145 ;  /* 0x00000002048f7824 */ /* 0x000fe200078e0291 */
[----:B------:R-:W3:Y:S02]  /*1b30*/  LDSM.16.M88.4 R28, [R144+0x4800] ;  /* 0x00480000901c783b */ /* 0x000ee40000000200 */
[----:B------:R-:W-:-:S02]  /*1b40*/  SEL R0, R3, 0xffffffe0, !P2 ;  /* 0xffffffe003007807 */ /* 0x000fc40005000000 */
[----:B------:R-:W4:Y:S01]  /*1b50*/  LDSM.16.M88.4 R20, [R144+0x5000] ;  /* 0x005000009014783b */ /* 0x000f220000000200 */
[----:B------:R-:W-:Y:S02]  /*1b60*/  SEL R3, R3, 0xffffffe0, !P0 ;  /* 0xffffffe003037807 */ /* 0x000fe40004000000 */
[C---:B------:R-:W-:Y:S01]  /*1b70*/  IMAD R141, R0.reuse, 0x2, R145 ;  /* 0x00000002008d7824 */ /* 0x040fe200078e0291 */
[----:B------:R-:W5:Y:S01]  /*1b80*/  LDSM.16.M88.4 R48, [R144+0x5800] ;  /* 0x005800009030783b */ /* 0x000f620000000200 */
[----:B------:R-:W-:Y:S02]  /*1b90*/  IMAD R140, R0, 0x2, R143 ;  /* 0x00000002008c7824 */ /* 0x000fe400078e028f */
[C---:B------:R-:W-:Y:S01]  /*1ba0*/  IMAD R138, R3.reuse, 0x2, R144 ;  /* 0x00000002038a7824 */ /* 0x040fe200078e0290 */
[----:B------:R-:W-:Y:S01]  /*1bb0*/  LDSM.16.M88.4 R56, [R143] ;  /* 0x000000008f38783b */ /* 0x000fe20000000200 */
[----:B------:R-:W-:Y:S01]  /*1bc0*/  IMAD R131, R3, 0x2, R142 ;  /* 0x0000000203837824 */ /* 0x000fe200078e028e */
[----:B------:R-:W-:-:S02]  /*1bd0*/  LOP3.LUT R3, R86, 0xffffffe0, RZ, 0xc0, !PT ;  /* 0xffffffe056037812 */ /* 0x000fc400078ec0ff */
[----:B-1----:R-:W1:Y:S03]  /*1be0*/  LDSM.16.M88.4 R16, [R142] ;  /* 0x000000008e10783b */ /* 0x002e660000000200 */
[C---:B------:R-:W-:Y:S01]  /*1bf0*/  IMAD.IADD R3, R34.reuse, 0x1, -R3 ;  /* 0x0000000122037824 */ /* 0x040fe200078e0a03 */
[----:B------:R-:W1:Y:S01]  /*1c00*/  LDSM.16.M88.4 R12, [R142+0x800] ;  /* 0x000800008e0c783b */ /* 0x000e620000000200 */
[----:B------:R-:W-:-:S03]  /*1c10*/  IMAD.SHL.U32 R34, R34, 0x2, RZ ;  /* 0x0000000222227824 */ /* 0x000fc600078e00ff */
[----:B------:R-:W1:Y:S01]  /*1c20*/  LDSM.16.M88.4 R80, [R142+0x1000] ;  /* 0x001000008e50783b */ /* 0x000e620000000200 */
[----:B------:R-:W-:Y:S02]  /*1c30*/  SHF.R.S32.HI R158, RZ, 0x1f, R3 ;  /* 0x0000001fff9e7819 */ /* 0x000fe40000011403 */
[----:B------:R-:W-:Y:S01]  /*1c40*/  LOP3.LUT R34, R34, 0x6, RZ, 0xc0, !PT ;  /* 0x0000000622227812 */ /* 0x000fe200078ec0ff */
[----:B------:R-:W1:Y:S01]  /*1c50*/  LDSM.16.M88.4 R60, [R142+0x1800] ;  /* 0x001800008e3c783b */ /* 0x000e620000000200 */
[----:B------:R-:W-:-:S03]  /*1c60*/  LEA.HI R158, R158, R3, RZ, 0x2 ;  /* 0x000000039e9e7211 */ /* 0x000fc600078f10ff */
[----:B------:R-:W-:Y:S01]  /*1c70*/  LDSM.16.M88.4 R68, [R141] ;  /* 0x000000008d44783b */ /* 0x000fe20000000200 */
[----:B------:R-:W-:Y:S01]  /*1c80*/  SHF.R.S32.HI R158, RZ, 0x2, R158 ;  /* 0x00000002ff9e7819 */ /* 0x000fe2000001149e */
[----:B------:R-:W-:Y:S01]  /*1c90*/  IMAD R3, R33, 0x40, R34 ;  /* 0x0000004021037824 */ /* 0x000fe200078e0222 */
[----:B--2---:R-:W-:Y:S01]  /*1ca0*/  HMMA.16816.F32.BF16 R44, R8, R40, RZ ;  /* 0x00000028082c723c */ /* 0x004fe200000418ff */
[----:B------:R-:W2:Y:S01]  /*1cb0*/  LDSM.16.M88.4 R76, [R138+0x4000] ;  /* 0x004000008a4c783b */ /* 0x000ea20000000200 */
[----:B------:R-:W-:-:S03]  /*1cc0*/  IADD3 R85, R85, 0x1, R158 ;  /* 0x0000000155557810 */ /* 0x000fc60007ffe09e */
[----:B------:R-:W2:Y:S01]  /*1cd0*/  LDSM.16.M88.4 R52, [R138+0x4800] ;  /* 0x004800008a34783b */ /* 0x000ea20000000200 */
[C---:B------:R-:W-:Y:S03]  /*1ce0*/  HMMA.16816.F32.BF16 R40, R8.reuse, R42, RZ ;  /* 0x0000002a0828723c */ /* 0x040fe600000418ff */
[----:B------:R-:W-:Y:S03]  /*1cf0*/  LDSM.16.M88.4 R64, [R131] ;  /* 0x000000008340783b */ /* 0x000fe60000000200 */
[C---:B---3--:R-:W-:Y:S01]  /*1d00*/  HMMA.16816.F32.BF16 R36, R8.reuse, R28, RZ ;  /* 0x0000001c0824723c */ /* 0x048fe200000418ff */
[----:B------:R-:W0:Y:S05]  /*1d10*/  LDGDEPBAR ;  /* 0x00000000000079af */ /* 0x000e2a0000000000 */
[C---:B------:R-:W-:Y:S06]  /*1d20*/  HMMA.16816.F32.BF16 R28, R8.reuse, R30, RZ ;  /* 0x0000001e081c723c */ /* 0x040fec00000418ff */
[C---:B----4-:R-:W-:Y:S06]  /*1d30*/  HMMA.16816.F32.BF16 R24, R8.reuse, R20, RZ ;  /* 0x000000140818723c */ /* 0x050fec00000418ff */
[C---:B------:R-:W-:Y:S06]  /*1d40*/  HMMA.16816.F32.BF16 R20, R8.reuse, R22, RZ ;  /* 0x000000160814723c */ /* 0x040fec00000418ff */
[C---:B-----5:R-:W-:Y:S06]  /*1d50*/  HMMA.16816.F32.BF16 R72, R8.reuse, R48, RZ ;  /* 0x000000300848723c */ /* 0x060fec00000418ff */
[----:B------:R-:W-:Y:S01]  /*1d60*/  HMMA.16816.F32.BF16 R8, R8, R50, RZ ;  /* 0x000000320808723c */ /* 0x000fe200000418ff */
[----:B------:R-:W-:Y:S05]  /*1d70*/  LDSM.16.M88.4 R48, [R140] ;  /* 0x000000008c30783b */ /* 0x000fea0000000200 */
[C---:B-1----:R-:W-:Y:S06]  /*1d80*/  HMMA.16816.F32.BF16 R44, R56.reuse, R16, R44 ;  /* 0x00000010382c723c */ /* 0x042fec000004182c */
[C---:B------:R-:W-:Y:S01]  /*1d90*/  HMMA.16816.F32.BF16 R40, R56.reuse, R18, R40 ;  /* 0x000000123828723c */ /* 0x040fe20000041828 */
[----:B------:R-:W1:Y:S05]  /*1da0*/  LDSM.16.M88.4 R16, [R138+0x5000] ;  /* 0x005000008a10783b */ /* 0x000e6a0000000200 */
[C---:B------:R-:W-:Y:S06]  /*1db0*/  HMMA.16816.F32.BF16 R36, R56.reuse, R12, R36 ;  /* 0x0000000c3824723c */ /* 0x040fec0000041824 */
[C---:B------:R-:W-:Y:S01]  /*1dc0*/  HMMA.16816.F32.BF16 R28, R56.reuse, R14, R28 ;  /* 0x0000000e381c723c */ /* 0x040fe2000004181c */
[----:B------:R-:W3:Y:S05]  /*1dd0*/  LDSM.16.M88.4 R12, [R138+0x5800] ;  /* 0x005800008a0c783b */ /* 0x000eea0000000200 */
[C---:B------:R-:W-:Y:S06]  /*1de0*/  HMMA.16816.F32.BF16 R24, R56.reuse, R80, R24 ;  /* 0x000000503818723c */ /* 0x040fec0000041818 */
[C---:B------:R-:W-:Y:S01]  /*1df0*/  HMMA.16816.F32.BF16 R20, R56.reuse, R82, R20 ;  /* 0x000000523814723c */ /* 0x040fe20000041814 */
[----:B------:R-:W-:Y:S05]  /*1e00*/  LDSM.16.M88.4 R80, [R145+0x2000] ;  /* 0x002000009150783b */ /* 0x000fea0000000200 */
[C---:B------:R-:W-:Y:S06]  /*1e10*/  HMMA.16816.F32.BF16 R72, R56.reuse, R60, R72 ;  /* 0x0000003c3848723c */ /* 0x040fec0000041848 */
[----:B------:R-:W-:Y:S01]  /*1e20*/  HMMA.16816.F32.BF16 R8, R56, R62, R8 ;  /* 0x0000003e3808723c */ /* 0x000fe20000041808 */
[----:B------:R-:W4:Y:S04]  /*1e30*/  LDSM.16.M88.4 R60, [R131+0x800] ;  /* 0x00080000833c783b */ /* 0x000f280000000200 */
[----:B------:R-:W5:Y:S01]  /*1e40*/  LDSM.16.M88.4 R56, [R131+0x1000] ;  /* 0x001000008338783b */ /* 0x000f620000000200 */
[C---:B--2---:R-:W-:Y:S06]  /*1e50*/  HMMA.16816.F32.BF16 R44, R68.reuse, R76, R44 ;  /* 0x0000004c442c723c */ /* 0x044fec000004182c */
[C---:B------:R-:W-:Y:S01]  /*1e60*/  HMMA.16816.F32.BF16 R40, R68.reuse, R78, R40 ;  /* 0x0000004e4428723c */ /* 0x040fe20000041828 */
[----:B------:R-:W-:Y:S05]  /*1e70*/  LDSM.16.M88.4 R76, [R144+0x7800] ;  /* 0x00780000904c783b */ /* 0x000fea0000000200 */
[C---:B------:R-:W-:Y:S06]  /*1e80*/  HMMA.16816.F32.BF16 R36, R68.reuse, R52, R36 ;  /* 0x000000344424723c */ /* 0x040fec0000041824 */
[C---:B------:R-:W-:Y:S01]  /*1e90*/  HMMA.16816.F32.BF16 R28, R68.reuse, R54, R28 ;  /* 0x00000036441c723c */ /* 0x040fe2000004181c */
[----:B------:R-:W-:Y:S05]  /*1ea0*/  LDSM.16.M88.4 R52, [R131+0x1800] ;  /* 0x001800008334783b */ /* 0x000fea0000000200 */
[C---:B-1----:R-:W-:Y:S06]  /*1eb0*/  HMMA.16816.F32.BF16 R24, R68.reuse, R16, R24 ;  /* 0x000000104418723c */ /* 0x042fec0000041818 */
[C---:B------:R-:W-:Y:S01]  /*1ec0*/  HMMA.16816.F32.BF16 R20, R68.reuse, R18, R20 ;  /* 0x000000124414723c */ /* 0x040fe20000041814 */
[----:B------:R-:W1:Y:S05]  /*1ed0*/  LDSM.16.M88.4 R16, [R144+0x6000] ;  /* 0x006000009010783b */ /* 0x000e6a0000000200 */
[C---:B---3--:R-:W-:Y:S06]  /*1ee0*/  HMMA.16816.F32.BF16 R72, R68.reuse, R12, R72 ;  /* 0x0000000c4448723c */ /* 0x048fec0000041848 */
[----:B------:R-:W-:Y:S01]  /*1ef0*/  HMMA.16816.F32.BF16 R68, R68, R14, R8 ;  /* 0x0000000e4444723c */ /* 0x000fe20000041808 */
[----:B------:R-:W2:Y:S04]  /*1f00*/  LDSM.16.M88.4 R8, [R144+0x6800] ;  /* 0x006800009008783b */ /* 0x000ea80000000200 */
[----:B------:R-:W3:Y:S01]  /*1f10*/  LDSM.16.M88.4 R12, [R144+0x7000] ;  /* 0x00700000900c783b */ /* 0x000ee20000000200 */
[C---:B------:R-:W-:Y:S06]  /*1f20*/  HMMA.16816.F32.BF16 R44, R48.reuse, R64, R44 ;  /* 0x00000040302c723c */ /* 0x040fec000004182c */
[C---:B------:R-:W-:Y:S01]  /*1f30*/  HMMA.16816.F32.BF16 R40, R48.reuse, R66, R40 ;  /* 0x000000423028723c */ /* 0x040fe20000041828 */
[----:B------:R-:W-:Y:S05]  /*1f40*/  LDSM.16.M88.4 R64, [R143+0x2000] ;  /* 0x002000008f40783b */ /* 0x000fea0000000200 */
[C---:B----4-:R-:W-:Y:S06]  /*1f50*/  HMMA.16816.F32.BF16 R36, R48.reuse, R60, R36 ;  /* 0x0000003c3024723c */ /* 0x050fec0000041824 */
[C---:B------:R-:W-:Y:S01]  /*1f60*/  HMMA.16816.F32.BF16 R28, R48.reuse, R62, R28 ;  /* 0x0000003e301c723c */ /* 0x040fe2000004181c */
[----:B------:R-:W4:Y:S05]  /*1f70*/  LDSM.16.M88.4 R60, [R142+0x2000] ;  /* 0x002000008e3c783b */ /* 0x000f2a0000000200 */
[C---:B-----5:R-:W-:Y:S06]  /*1f80*/  HMMA.16816.F32.BF16 R24, R48.reuse, R56, R24 ;  /* 0x000000383018723c */ /* 0x060fec0000041818 */
[----:B------:R-:W-:Y:S01]  /*1f90*/  HMMA.16816.F32.BF16 R20, R48, R58, R20 ;  /* 0x0000003a3014723c */ /* 0x000fe20000041814 */
[----:B------:R-:W5:Y:S05]  /*1fa0*/  LDSM.16.M88.4 R56, [R142+0x2800] ;  /* 0x002800008e38783b */ /* 0x000f6a0000000200 */
[C---:B-1----:R-:W-:Y:S06]  /*1fb0*/  HMMA.16816.F32.BF16 R44, R80.reuse, R16, R44 ;  /* 0x00000010502c723c */ /* 0x042fec000004182c */
[----:B------:R-:W-:Y:S01]  /*1fc0*/  HMMA.16816.F32.BF16 R40, R80, R18, R40 ;  /* 0x000000125028723c */ /* 0x000fe20000041828 */
[----:B------:R-:W-:Y:S05]  /*1fd0*/  LDSM.16.M88.4 R16, [R138+0x6000] ;  /* 0x006000008a10783b */ /* 0x000fea0000000200 */
[C---:B------:R-:W-:Y:S06]  /*1fe0*/  HMMA.16816.F32.BF16 R72, R48.reuse, R52, R72 ;  /* 0x000000343048723c */ /* 0x040fec0000041848 */
[----:B------:R-:W-:Y:S01]  /*1ff0*/  HMMA.16816.F32.BF16 R68, R48, R54, R68 ;  /* 0x000000363044723c */ /* 0x000fe20000041844 */
[----:B------:R-:W1:Y:S04]  /*2000*/  LDSM.16.M88.4 R52, [R142+0x3000] ;  /* 0x003000008e34783b */ /* 0x000e680000000200 */
[----:B------:R-:W-:Y:S01]  /*2010*/  LDSM.16.M88.4 R48, [R142+0x3800] ;  /* 0x003800008e30783b */ /* 0x000fe20000000200 */
[C---:B--2---:R-:W-:Y:S06]  /*2020*/  HMMA.16816.F32.BF16 R36, R80.reuse, R8, R36 ;  /* 0x000000085024723c */ /* 0x044fec0000041824 */
[C---:B------:R-:W-:Y:S01]  /*2030*/  HMMA.16816.F32.BF16 R28, R80.reuse, R10, R28 ;  /* 0x0000000a501c723c */ /* 0x040fe2000004181c */
[----:B------:R-:W2:Y:S05]  /*2040*/  LDSM.16.M88.4 R8, [R141+0x2000] ;  /* 0x002000008d08783b */ /* 0x000eaa0000000200 */
[C---:B---3--:R-:W-:Y:S06]  /*2050*/  HMMA.16816.F32.BF16 R24, R80.reuse, R12, R24 ;  /* 0x0000000c5018723c */ /* 0x048fec0000041818 */
[----:B------:R-:W-:Y:S01]  /*2060*/  HMMA.16816.F32.BF16 R20, R80, R14, R20 ;  /* 0x0000000e5014723c */ /* 0x000fe20000041814 */
[----:B------:R-:W3:Y:S05]  /*2070*/  LDSM.16.M88.4 R12, [R138+0x6800] ;  /* 0x006800008a0c783b */ /* 0x000eea0000000200 */
[C---:B----4-:R-:W-:Y:S06]  /*2080*/  HMMA.16816.F32.BF16 R44, R64.reuse, R60, R44 ;  /* 0x0000003c402c723c */ /* 0x050fec000004182c */
[C---:B------:R-:W-:Y:S01]  /*2090*/  HMMA.16816.F32.BF16 R40, R64.reuse, R62, R40 ;  /* 0x0000003e4028723c */ /* 0x040fe20000041828 */
[----:B------:R-:W-:Y:S05]  /*20a0*/  LDSM.16.M88.4 R60, [R138+0x7000] ;  /* 0x007000008a3c783b */ /* 0x000fea0000000200 */
[----:B-----5:R-:W-:Y:S06]  /*20b0*/  HMMA.16816.F32.BF16 R36, R64, R56, R36 ;  /* 0x000000384024723c */ /* 0x020fec0000041824 */
[C---:B------:R-:W-:Y:S06]  /*20c0*/  HMMA.16816.F32.BF16 R72, R80.reuse, R76, R72 ;  /* 0x0000004c5048723c */ /* 0x040fec0000041848 */
[----:B------:R-:W-:Y:S01]  /*20d0*/  HMMA.16816.F32.BF16 R68, R80, R78, R68 ;  /* 0x0000004e5044723c */ /* 0x000fe20000041844 */
[----:B------:R-:W-:Y:S05]  /*20e0*/  LDSM.16.M88.4 R76, [R131+0x2000] ;  /* 0x00200000834c783b */ /* 0x000fea0000000200 */
[----:B-1----:R-:W-:Y:S01]  /*20f0*/  HMMA.16816.F32.BF16 R80, R64, R52, R24 ;  /* 0x000000344050723c */ /* 0x002fe20000041818 */
[----:B------:R-:W-:Y:S05]  /*2100*/  LDSM.16.M88.4 R24, [R140+0x2000] ;  /* 0x002000008c18783b */ /* 0x000fea0000000200 */
[C---:B--2---:R-:W-:Y:S06]  /*2110*/  HMMA.16816.F32.BF16 R44, R8.reuse, R16, R44 ;  /* 0x00000010082c723c */ /* 0x044fec000004182c */
[----:B------:R-:W-:Y:S01]  /*2120*/  HMMA.16816.F32.BF16 R40, R8, R18, R40 ;  /* 0x000000120828723c */ /* 0x000fe20000041828 */
[----:B------:R-:W1:Y:S05]  /*2130*/  LDSM.16.M88.4 R16, [R131+0x2800] ;  /* 0x002800008310783b */ /* 0x000e6a0000000200 */
[----:B------:R-:W-:Y:S01]  /*2140*/  HMMA.16816.F32.BF16 R56, R64, R58, R28 ;  /* 0x0000003a4038723c */ /* 0x000fe2000004181c */
[----:B------:R-:W2:Y:S05]  /*2150*/  LDSM.16.M88.4 R28, [R138+0x7800] ;  /* 0x007800008a1c783b */ /* 0x000eaa0000000200 */
[----:B---3--:R-:W-:Y:S06]  /*2160*/  HMMA.16816.F32.BF16 R36, R8, R12, R36 ;  /* 0x0000000c0824723c */ /* 0x008fec0000041824 */
[C---:B------:R-:W-:Y:S06]  /*2170*/  HMMA.16816.F32.BF16 R72, R64.reuse, R48, R72 ;  /* 0x000000304048723c */ /* 0x040fec0000041848 */
[C---:B------:R-:W-:Y:S06]  /*2180*/  HMMA.16816.F32.BF16 R20, R64.reuse, R54, R20 ;  /* 0x000000364014723c */ /* 0x040fec0000041814 */
[----:B------:R-:W-:Y:S01]  /*2190*/  HMMA.16816.F32.BF16 R68, R64, R50, R68 ;  /* 0x000000324044723c */ /* 0x000fe20000041844 */
[----:B------:R-:W-:Y:S05]  /*21a0*/  LDSM.16.M88.4 R48, [R131+0x3800] ;  /* 0x003800008330783b */ /* 0x000fea0000000200 */
[----:B------:R-:W-:Y:S01]  /*21b0*/  HMMA.16816.F32.BF16 R56, R8, R14, R56 ;  /* 0x0000000e0838723c */ /* 0x000fe20000041838 */
[----:B------:R-:W3:Y:S01]  /*21c0*/  LDSM.16.M88.4 R12, [R131+0x3000] ;  /* 0x00300000830c783b */ /* 0x000ee20000000200 */
[----:B------:R-:W-:-:S04]  /*21d0*/  DEPBAR.LE SB0, 0x0 ;  /* 0x000080000000791a */ /* 0x000fc80000000000 */
[----:B-1----:R-:W-:Y:S06]  /*21e0*/  HMMA.16816.F32.BF16 R36, R24, R16, R36 ;  /* 0x000000101824723c */ /* 0x002fec0000041824 */
[----:B--2---:R-:W-:Y:S01]  /*21f0*/  HMMA.16816.F32.BF16 R72, R8, R28, R72 ;  /* 0x0000001c0848723c */ /* 0x004fe20000041848 */
[C---:B------:R-:W-:Y:S02]  /*2200*/  VIADD R16, R3.reuse, 0x9 ;  /* 0x0000000903107836 */ /* 0x040fe40000000000 */
[----:B------:R-:W-:-:S03]  /*2210*/  VIADD R17, R3, 0x8 ;  /* 0x0000000803117836 */ /* 0x000fc60000000000 */
[----:B------:R-:W-:Y:S01]  /*2220*/  HMMA.16816.F32.BF16 R44, R24, R76, R44 ;  /* 0x0000004c182c723c */ /* 0x000fe2000004182c */
[----:B------:R-:W-:-:S05]  /*2230*/  IADD3 R28, R32, R85, -R151 ;  /* 0x00000055201c7210 */ /* 0x000fca0007ffe897 */
[----:B------:R-:W-:Y:S01]  /*2240*/  HMMA.16816.F32.BF16 R80, R8, R60, R80 ;  /* 0x0000003c0850723c */ /* 0x000fe20000041850 */
[----:B------:R-:W-:Y:S02]  /*2250*/  IMAD.IADD R35, R28, 0x1, R35 ;  /* 0x000000011c237824 */ /* 0x000fe400078e0223 */
[----:B------:R-:W-:-:S03]  /*2260*/  VIADD R28, R3, 0x1 ;  /* 0x00000001031c7836 */ /* 0x000fc60000000000 */
[----:B------:R-:W-:Y:S01]  /*2270*/  HMMA.16816.F32.BF16 R40, R24, R78, R40 ;  /* 0x0000004e1828723c */ /* 0x000fe20000041828 */
[C---:B------:R-:W-:Y:S02]  /*2280*/  VIMNMX R162, R35.reuse, R32, PT ;  /* 0x0000002023a27248 */ /* 0x040fe40003fe0100 */
[----:B------:R-:W-:Y:S02]  /*2290*/  VIADDMNMX R159, R35, 0x8, R32, PT ;  /* 0x00000008239f7846 */ /* 0x000fe40003800120 */
[-C--:B------:R-:W-:Y:S01]  /*22a0*/  ISETP.GE.AND P6, PT, R28, R162.reuse, PT ;  /* 0x000000a21c00720c */ /* 0x080fe20003fc6270 */
[C---:B------:R-:W-:Y:S01]  /*22b0*/  HMMA.16816.F32.BF16 R20, R8.reuse, R62, R20 ;  /* 0x0000003e0814723c */ /* 0x040fe20000041814 */
[CC--:B------:R-:W-:Y:S02]  /*22c0*/  ISETP.GE.AND P0, PT, R16.reuse, R162.reuse, PT ;  /* 0x000000a21000720c */ /* 0x0c0fe40003f06270 */
[----:B------:R-:W-:Y:S02]  /*22d0*/  ISETP.GE.AND P2, PT, R16, R159, PT ;  /* 0x0000009f1000720c */ /* 0x000fe40003f46270 */
[----:B------:R-:W-:Y:S01]  /*22e0*/  ISETP.GE.AND P1, PT, R17, R162, PT ;  /* 0x000000a21100720c */ /* 0x000fe20003f26270 */
[----:B------:R-:W-:Y:S01]  /*22f0*/  HMMA.16816.F32.BF16 R68, R8, R30, R68 ;  /* 0x0000001e0844723c */ /* 0x000fe20000041844 */
[----:B------:R-:W-:-:S02]  /*2300*/  FSEL R16, R45, -INF , !P6 ;  /* 0xff8000002d107808 */ /* 0x000fc40007000000 */
[-C--:B------:R-:W-:Y:S01]  /*2310*/  ISETP.GE.AND P4, PT, R17, R159.reuse, PT ;  /* 0x0000009f1100720c */ /* 0x080fe20003f86270 */
[C---:B------:R-:W-:Y:S01]  /*2320*/  VIADD R17, R3.reuse, 0x28 ;  /* 0x0000002803117836 */ /* 0x040fe20000000000 */
[----:B------:R-:W-:Y:S01]  /*2330*/  ISETP.GE.AND P3, PT, R28, R159, PT ;  /* 0x0000009f1c00720c */ /* 0x000fe20003f66270 */
[C---:B------:R-:W-:Y:S01]  /*2340*/  HMMA.16816.F32.BF16 R56, R24.reuse, R18, R56 ;  /* 0x000000121838723c */ /* 0x040fe20000041838 */
[C---:B------:R-:W-:Y:S02]  /*2350*/  VIADD R9, R3.reuse, 0x10 ;  /* 0x0000001003097836 */ /* 0x040fe40000000000 */
[----:B------:R-:W-:Y:S01]  /*2360*/  VIADD R8, R3, 0x11 ;  /* 0x0000001103087836 */ /* 0x000fe20000000000 */
[----:B------:R-:W-:Y:S02]  /*2370*/  FSEL R28, R47, -INF , !P3 ;  /* 0xff8000002f1c7808 */ /* 0x000fe40005800000 */
[----:B------:R-:W-:Y:S01]  /*2380*/  ISETP.GE.AND P5, PT, R9, R162, PT ;  /* 0x000000a20900720c */ /* 0x000fe20003fa6270 */
[----:B---3--:R-:W-:Y:S01]  /*2390*/  HMMA.16816.F32.BF16 R80, R24, R12, R80 ;  /* 0x0000000c1850723c */ /* 0x008fe20000041850 */
[----:B------:R-:W-:Y:S01]  /*23a0*/  FSEL R40, R40, -INF , !P1 ;  /* 0xff80000028287808 */ /* 0x000fe20004800000 */
[----:B------:R-:W-:Y:S01]  /*23b0*/  VIADD R19, R3, 0x21 ;  /* 0x0000002103137836 */ /* 0x000fe20000000000 */
[----:B------:R-:W-:-:S02]  /*23c0*/  FSEL R36, R36, -INF , !P5 ;  /* 0xff80000024247808 */ /* 0x000fc40006800000 */
[----:B------:R-:W-:Y:S01]  /*23d0*/  ISETP.GE.AND P5, PT, R3, R162, PT ;  /* 0x000000a20300720c */ /* 0x000fe20003fa6270 */
[C---:B------:R-:W-:Y:S01]  /*23e0*/  HMMA.16816.F32.BF16 R20, R24.reuse, R14, R20 ;  /* 0x0000000e1814723c */ /* 0x040fe20000041814 */
[----:B------:R-:W-:Y:S01]  /*23f0*/  ISETP.GE.AND P1, PT, R9, R159, PT ;  /* 0x0000009f0900720c */ /* 0x000fe20003f26270 */
[C---:B------:R-:W-:Y:S01]  /*2400*/  VIADD R9, R3.reuse, 0x18 ;  /* 0x0000001803097836 */ /* 0x040fe20000000000 */
[----:B------:R-:W-:Y:S01]  /*2410*/  FSEL R44, R44, -INF , !P5 ;  /* 0xff8000002c2c7808 */ /* 0x000fe20006800000 */
[----:B------:R-:W-:Y:S01]  /*2420*/  VIADD R13, R3, 0x30 ;  /* 0x00000030030d7836 */ /* 0x000fe20000000000 */
[----:B------:R-:W-:Y:S01]  /*2430*/  FSEL R10, R41, -INF , !P0 ;  /* 0xff800000290a7808 */ /* 0x000fe20004000000 */
[----:B------:R-:W-:Y:S01]  /*2440*/  HMMA.16816.F32.BF16 R72, R24, R48, R72 ;  /* 0x000000301848723c */ /* 0x000fe20000041848 */
[----:B------:R-:W-:Y:S01]  /*2450*/  FMNMX.FTZ R11, R44, R16, !PT ;  /* 0x000000102c0b7209 */ /* 0x000fe20007810000 */
[----:B------:R-:W-:Y:S01]  /*2460*/  VIADD R15, R3, 0x29 ;  /* 0x00000029030f7836 */ /* 0x000fe20000000000 */
[----:B------:R-:W-:-:S02]  /*2470*/  FSEL R42, R42, -INF , !P4 ;  /* 0xff8000002a2a7808 */ /* 0x000fc40006000000 */
[----:B------:R-:W-:Y:S01]  /*2480*/  FMNMX.FTZ R11, R40, R11, !PT ;  /* 0x0000000b280b7209 */ /* 0x000fe20007810000 */
[----:B------:R-:W-:Y:S01]  /*2490*/  HMMA.16816.F32.BF16 R68, R24, R50, R68 ;  /* 0x000000321844723c */ /* 0x000fe20000041844 */
[----:B------:R-:W-:Y:S01]  /*24a0*/  BAR.SYNC.DEFER_BLOCKING 0x0 ;  /* 0x0000000000007b1d */ /* 0x000fe20000010000 */
[CC--:B------:R-:W-:Y:S02]  /*24b0*/  ISETP.GE.AND P4, PT, R8.reuse, R162.reuse, PT ;  /* 0x000000a20800720c */ /* 0x0c0fe40003f86270 */
[-C--:B------:R-:W-:Y:S02]  /*24c0*/  ISETP.GE.AND P0, PT, R8, R159.reuse, PT ;  /* 0x0000009f0800720c */ /* 0x080fe40003f06270 */
[----:B------:R-:W-:Y:S02]  /*24d0*/  FSEL R8, R43, -INF , !P2 ;  /* 0xff8000002b087808 */ /* 0x000fe40005000000 */
[C---:B------:R-:W-:Y:S02]  /*24e0*/  ISETP.GE.AND P6, PT, R9.reuse, R162, PT ;  /* 0x000000a20900720c */ /* 0x040fe40003fc6270 */
[----:B------:R-:W-:Y:S01]  /*24f0*/  ISETP.GE.AND P2, PT, R9, R159, PT ;  /* 0x0000009f0900720c */ /* 0x000fe20003f46270 */
[----:B------:R-:W-:Y:S01]  /*2500*/  VIADD R9, R3, 0x19 ;  /* 0x0000001903097836 */ /* 0x000fe20000000000 */
[----:B------:R-:W-:-:S02]  /*2510*/  FMNMX.FTZ R11, R10, R11, !PT ;  /* 0x0000000b0a0b7209 */ /* 0x000fc40007810000 */
[----:B------:R-:W-:Y:S02]  /*2520*/  FSEL R18, R37, -INF , !P4 ;  /* 0xff80000025127808 */ /* 0x000fe40006000000 */
[----:B------:R-:W-:Y:S01]  /*2530*/  FMNMX.FTZ R25, R36, R11, !PT ;  /* 0x0000000b24197209 */ /* 0x000fe20007810000 */
[----:B------:R-:W-:Y:S01]  /*2540*/  VIADD R11, R3, 0x31 ;  /* 0x00000031030b7836 */ /* 0x000fe20000000000 */
[----:B------:R-:W-:Y:S02]  /*2550*/  FSEL R38, R38, -INF , !P1 ;  /* 0xff80000026267808 */ /* 0x000fe40004800000 */
[C---:B------:R-:W-:Y:S02]  /*2560*/  ISETP.GE.AND P1, PT, R9.reuse, R162, PT ;  /* 0x000000a20900720c */ /* 0x040fe40003f26270 */
[----:B------:R-:W-:Y:S01]  /*2570*/  ISETP.GE.AND P4, PT, R9, R159, PT ;  /* 0x0000009f0900720c */ /* 0x000fe20003f86270 */
[----:B------:R-:W-:Y:S01]  /*2580*/  VIADD R9, R3, 0x20 ;  /* 0x0000002003097836 */ /* 0x000fe20000000000 */
[----:B------:R-:W-:-:S02]  /*2590*/  FSEL R56, R56, -INF , !P6 ;  /* 0xff80000038387808 */ /* 0x000fc40007000000 */
        /* <DEDUP_REMOVED lines=9> */
[----:B------:R-:W-:Y:S02]  /*2630*/  FSEL R172, R81, -INF , !P1 ;  /* 0xff80000051ac7808 */ /* 0x000fe40004800000 */
[----:B------:R-:W-:Y:S02]  /*2640*/  FMNMX.FTZ R25, R174, R25, !PT ;  /* 0x00000019ae197209 */ /* 0x000fe40007810000 */
[----:B------:R-:W-:Y:S01]  /*2650*/  ISETP.GE.AND P3, PT, R9, R159, PT ;  /* 0x0000009f0900720c */ /* 0x000fe20003f66270 */
[----:B------:R-:W-:Y:S01]  /*2660*/  VIADD R9, R3, 0x38 ;  /* 0x0000003803097836 */ /* 0x000fe20000000000 */
[----:B------:R-:W-:-:S02]  /*2670*/  FSEL R170, R20, -INF , !P0 ;  /* 0xff80000014aa7808 */ /* 0x000fc40004000000 */
[-C--:B------:R-:W-:Y:S02]  /*2680*/  ISETP.GE.AND P0, PT, R13, R162.reuse, PT ;  /* 0x000000a20d00720c */ /* 0x080fe40003f06270 */
[C---:B------:R-:W-:Y:S01]  /*2690*/  ISETP.GE.AND P5, PT, R3.reuse, R159, PT ;  /* 0x0000009f0300720c */ /* 0x040fe20003fa6270 */
[----:B------:R-:W-:Y:S01]  /*26a0*/  VIADD R3, R3, 0x39 ;  /* 0x0000003903037836 */ /* 0x000fe20000000000 */
[----:B------:R-:W-:Y:S02]  /*26b0*/  ISETP.GE.AND P1, PT, R15, R162, PT ;  /* 0x000000a20f00720c */ /* 0x000fe40003f26270 */
[----:B------:R-:W-:Y:S02]  /*26c0*/  FMNMX.FTZ R25, R172, R25, !PT ;  /* 0x00000019ac197209 */ /* 0x000fe40007810000 */
[----:B------:R-:W-:Y:S02]  /*26d0*/  FSEL R132, R72, -INF , !P0 ;  /* 0xff80000048847808 */ /* 0x000fe40004000000 */
[----:B------:R-:W-:-:S02]  /*26e0*/  FSEL R46, R46, -INF , !P5 ;  /* 0xff8000002e2e7808 */ /* 0x000fc40006800000 */
[----:B------:R-:W-:Y:S02]  /*26f0*/  FSEL R124, R21, -INF , !P1 ;  /* 0xff800000157c7808 */ /* 0x000fe40004800000 */
[----:B------:R-:W-:Y:S02]  /*2700*/  FMNMX.FTZ R25, R170, R25, !PT ;  /* 0x00000019aa197209 */ /* 0x000fe40007810000 */
[-C--:B------:R-:W-:Y:S02]  /*2710*/  ISETP.GE.AND P0, PT, R9, R162.reuse, PT ;  /* 0x000000a20900720c */ /* 0x080fe40003f06270 */
[----:B------:R-:W-:Y:S02]  /*2720*/  ISETP.GE.AND P1, PT, R11, R162, PT ;  /* 0x000000a20b00720c */ /* 0x000fe40003f26270 */
[----:B------:R-:W-:Y:S02]  /*2730*/  FMNMX.FTZ R21, R46, R28, !PT ;  /* 0x0000001c2e157209 */ /* 0x000fe40007810000 */
[----:B------:R-:W-:-:S02]  /*2740*/  FMNMX.FTZ R25, R124, R25, !PT ;  /* 0x000000197c197209 */ /* 0x000fc40007810000 */
[----:B------:R-:W-:Y:S02]  /*2750*/  FSEL R129, R68, -INF , !P0 ;  /* 0xff80000044817808 */ /* 0x000fe40004000000 */
[----:B------:R-:W-:Y:S02]  /*2760*/  ISETP.GE.AND P0, PT, R103, 0x2, PT ;  /* 0x000000026700780c */ /* 0x000fe40003f06270 */
[----:B------:R-:W-:Y:S02]  /*2770*/  FSEL R130, R73, -INF , !P1 ;  /* 0xff80000049827808 */ /* 0x000fe40004800000 */
[----:B------:R-:W-:Y:S02]  /*2780*/  FMNMX.FTZ R21, R42, R21, !PT ;  /* 0x000000152a157209 */ /* 0x000fe40007810000 */
[----:B------:R-:W-:Y:S02]  /*2790*/  FMNMX.FTZ R25, R132, R25, !PT ;  /* 0x0000001984197209 */ /* 0x000fe40007810000 */
[----:B------:R-:W-:-:S02]  /*27a0*/  ISETP.GE.AND P1, PT, R3, R162, PT ;  /* 0x000000a20300720c */ /* 0x000fc40003f26270 */
[----:B------:R-:W-:Y:S02]  /*27b0*/  FMNMX.FTZ R21, R8, R21, !PT ;  /* 0x0000001508157209 */ /* 0x000fe40007810000 */
[----:B------:R-:W-:Y:S02]  /*27c0*/  FMNMX.FTZ R20, R130, R25, !PT ;  /* 0x0000001982147209 */ /* 0x000fe40007810000 */
[----:B------:R-:W-:Y:S02]  /*27d0*/  FSEL R128, R69, -INF , !P1 ;  /* 0xff80000045807808 */ /* 0x000fe40004800000 */
[----:B------:R-:W-:Y:S02]  /*27e0*/  FMNMX.FTZ R21, R38, R21, !PT ;  /* 0x0000001526157209 */ /* 0x000fe40007810000 */
[----:B------:R-:W-:Y:S02]  /*27f0*/  FMNMX.FTZ R25, R129, R20, !PT ;  /* 0x0000001481197209 */ /* 0x000fe40007810000 */
[----:B------:R-:W-:-:S02]  /*2800*/  FSEL R58, R58, -INF , !P2 ;  /* 0xff8000003a3a7808 */ /* 0x000fc40005000000 */
[----:B------:R-:W-:Y:S02]  /*2810*/  FSEL R14, R59, -INF , !P4 ;  /* 0xff8000003b0e7808 */ /* 0x000fe40006000000 */
[----:B------:R-:W-:Y:S02]  /*2820*/  FMNMX.FTZ R21, R12, R21, !PT ;  /* 0x000000150c157209 */ /* 0x000fe40007810000 */
[----:B------:R-:W-:Y:S01]  /*2830*/  FMNMX.FTZ R20, R128, R25, !PT ;  /* 0x0000001980147209 */ /* 0x000fe20007810000 */
[----:B------:R-:W-:Y:S06]  /*2840*/  @!P0 BRA `(.L_x_617) ;  /* 0x0000000000748947 */ /* 0x000fec0003800000 */
[----:B------:R-:W-:Y:S01]  /*2850*/  VIADD R25, R103, 0xfffffffe ;  /* 0xfffffffe67197836 */ /* 0x000fe20000000000 */
[----:B------:R-:W-:-:S03]  /*2860*/  ULDC.64 UR6, c[0x0][0x218] ;  /* 0x0000860000067ab9 */ /* 0x000fc60000000a00 */
[----:B------:R-:W-:Y:S01]  /*2870*/  IMAD R2, R2, R25, RZ ;  /* 0x0000001902027224 */ /* 0x000fe200078e02ff */
[----:B------:R-:W-:Y:S01]  /*2880*/  SHF.R.S32.HI R26, RZ, 0x1f, R25 ;  /* 0x0000001fff1a7819 */ /* 0x000fe20000011419 */
[----:B------:R-:W-:-:S04]  /*2890*/  IMAD.WIDE.U32 R30, R25, R7, R154 ;  /* 0x00000007191e7225 */ /* 0x000fc800078e009a */
[----:B------:R-:W-:Y:S01]  /*28a0*/  IMAD R2, R26, R7, R2 ;  /* 0x000000071a027224 */ /* 0x000fe200078e0202 */
[----:B------:R-:W-:Y:S01]  /*28b0*/  LEA R26, P2, R30, UR6, 0x1 ;  /* 0x000000061e1a7c11 */ /* 0x000fe2000f8408ff */
[C---:B------:R-:W-:Y:S01]  /*28c0*/  IMAD.SHL.U32 R25, R100.reuse, 0x20, RZ ;  /* 0x0000002064197824 */ /* 0x040fe200078e00ff */
[----:B------:R-:W-:Y:S01]  /*28d0*/  SHF.L.U64.HI R7, R100, 0x5, R101 ;  /* 0x0000000564077819 */ /* 0x000fe20000010265 */
[----:B------:R-:W-:-:S03]  /*28e0*/  IMAD.IADD R2, R31, 0x1, R2 ;  /* 0x000000011f027824 */ /* 0x000fc600078e0202 */
[----:B------:R-:W-:Y:S02]  /*28f0*/  IADD3 R34, P1, R25, R26, RZ ;  /* 0x0000001a19227210 */ /* 0x000fe40007f3e0ff */
[----:B------:R-:W-:Y:S02]  /*2900*/  LEA.HI.X R27, R30, UR7, R2, 0x1, P2 ;  /* 0x000000071e1b7c11 */ /* 0x000fe400090f0c02 */
[----:B------:R-:W-:Y:S02]  /*2910*/  IADD3 R30, P2, R34, R25, RZ ;  /* 0x00000019221e7210 */ /* 0x000fe40007f5e0ff */
[----:B------:R-:W-:Y:S01]  /*2920*/  IADD3.X R35, R7, R27, RZ, P1, !PT ;  /* 0x0000001b07237210 */ /* 0x000fe20000ffe4ff */
[----:B------:R-:W-:Y:S01]  /*2930*/  @!PT LDS RZ, [RZ] ;  /* 0x00000000fffff984 */ /* 0x000fe20000000800 */
[----:B------:R-:W-:Y:S01]  /*2940*/  @!PT LDS RZ, [RZ] ;  /* 0x00000000fffff984 */ /* 0x000fe20000000800 */
[----:B------:R-:W-:Y:S01]  /*2950*/  @!PT LDS RZ, [RZ] ;  /* 0x00000000fffff984 */ /* 0x000fe20000000800 */
[----:B------:R1:W-:Y:S01]  /*2960*/  LDGSTS.E.BYPASS.LTC128B.128 [R150+0x4000], desc[UR12][R26.64] ;  /* 0x040000001a967fae */ /* 0x0003e2000b901d4c */
[----:B------:R-:W-:-:S03]  /*2970*/  IADD3 R48, P1, R30, R25, RZ ;  /* 0x000000191e307210 */ /* 0x000fc60007f3e0ff */
[----:B------:R-:W-:Y:S01]  /*2980*/  IMAD.X R31, R35, 0x1, R7, P2 ;  /* 0x00000001231f7824 */ /* 0x000fe200010e0607 */
[----:B------:R1:W-:Y:S04]  /*2990*/  LDGSTS.E.BYPASS.LTC128B.128 [R150+0x6000], desc[UR12][R26.64+0x80] ;  /* 0x060000801a967fae */ /* 0x0003e8000b901d4c */
[----:B------:R-:W-:Y:S01]  /*29a0*/  IADD3.X R49, R31, R7, RZ, P1, !PT ;  /* 0x000000071f317210 */ /* 0x000fe20000ffe4ff */
[----:B------:R1:W-:Y:S04]  /*29b0*/  LDGSTS.E.BYPASS.LTC128B.128 [R150+0x4800], desc[UR12][R34.64] ;  /* 0x0480000022967fae */ /* 0x0003e8000b901d4c */
[----:B------:R1:W-:Y:S04]  /*29c0*/  LDGSTS.E.BYPASS.LTC128B.128 [R150+0x6800], desc[UR12][R34.64+0x80] ;  /* 0x0680008022967fae */ /* 0x0003e8000b901d4c */
[----:B------:R1:W-:Y:S04]  /*29d0*/  LDGSTS.E.BYPASS.LTC128B.128 [R150+0x5000], desc[UR12][R30.64] ;  /* 0x050000001e967fae */ /* 0x0003e8000b901d4c */
[----:B------:R1:W-:Y:S04]  /*29e0*/  LDGSTS.E.BYPASS.LTC128B.128 [R150+0x7000], desc[UR12][R30.64+0x80] ;  /* 0x070000801e967fae */ /* 0x0003e8000b901d4c */
[----:B------:R1:W-:Y:S04]  /*29f0*/  LDGSTS.E.BYPASS.LTC128B.128 [R150+0x5800], desc[UR12][R48.64] ;  /* 0x0580000030967fae */ /* 0x0003e8000b901d4c */
[----:B------:R1:W-:Y:S04]  /*2a00*/  LDGSTS.E.BYPASS.LTC128B.128 [R150+0x7800], desc[UR12][R48.64+0x80] ;  /* 0x0780008030967fae */ /* 0x0003e8000b901d4c */
[----:B------:R-:W0:Y:S02]  /*2a10*/  LDGDEPBAR ;  /* 0x00000000000079af */ /* 0x000e240000000000 */
.L_x_617:
        /* <DEDUP_REMOVED lines=26> */
[----:B--2---:R-:W-:Y:S02]  /*2bc0*/  FMNMX.FTZ R20, R20, R7, !PT ;  /* 0x0000000714147209 */ /* 0x004fe40007810000 */
[----:B------:R-:W-:Y:S02]  /*2bd0*/  FMNMX.FTZ R22, R116, R21, !PT ;  /* 0x0000001574167209 */ /* 0x000fe40007810000 */
[----:B------:R-:W-:Y:S01]  /*2be0*/  IADD3 R139, R6, R5, RZ ;  /* 0x00000005068b7210 */ /* 0x000fe20007ffe0ff */
[----:B------:R-:W2:Y:S03]  /*2bf0*/  SHFL.BFLY PT, R3, R20, 0x1, 0x1f ;  /* 0x0c201f0014037f89 */ /* 0x000ea600000e0000 */
[----:B------:R-:W-:Y:S01]  /*2c00*/  LEA R139, R139, UR4, 0x1 ;  /* 0x000000048b8b7c11 */ /* 0x000fe2000f8e08ff */
[----:B------:R-:W3:Y:S03]  /*2c10*/  SHFL.BFLY PT, R7, R22, 0x2, 0x1f ;  /* 0x0c401f0016077f89 */ /* 0x000ee600000e0000 */
[-C--:B------:R-:W-:Y:S01]  /*2c20*/  LEA R137, R4, R139.reuse, 0x1 ;  /* 0x0000008b04897211 */ /* 0x080fe200078e08ff */
[----:B------:R-:W-:Y:S01]  /*2c30*/  LDSM.16.MT88.4 R92, [R139+0x8000] ;  /* 0x008000008b5c783b */ /* 0x000fe20000004200 */
[----:B------:R-:W-:-:S02]  /*2c40*/  LEA R136, R0, R139, 0x1 ;  /* 0x0000008b00887211 */ /* 0x000fc400078e08ff */
[----:B------:R-:W-:Y:S01]  /*2c50*/  LEA R135, R0, R137, 0x1 ;  /* 0x0000008900877211 */ /* 0x000fe200078e08ff */
[----:B------:R-:W-:Y:S04]  /*2c60*/  LDSM.16.MT88.4 R64, [R139+0xa000] ;  /* 0x00a000008b40783b */ /* 0x000fe80000004200 */
[----:B------:R-:W-:Y:S04]  /*2c70*/  LDSM.16.MT88.4 R88, [R137+0xa000] ;  /* 0x00a000008958783b */ /* 0x000fe80000004200 */
[----:B-1----:R-:W-:Y:S01]  /*2c80*/  LDSM.16.MT88.4 R48, [R136+0x8000] ;  /* 0x008000008830783b */ /* 0x002fe20000004200 */
[----:B--2---:R-:W-:-:S03]  /*2c90*/  FMNMX.FTZ R3, R20, R3, !PT ;  /* 0x0000000314037209 */ /* 0x004fc60007810000 */
[----:B------:R-:W-:Y:S01]  /*2ca0*/  LDSM.16.MT88.4 R76, [R136+0xa000] ;  /* 0x00a00000884c783b */ /* 0x000fe20000004200 */
[----:B---3--:R-:W-:Y:S01]  /*2cb0*/  FMNMX.FTZ R7, R22, R7, !PT ;  /* 0x0000000716077209 */ /* 0x008fe20007810000 */
[C---:B------:R-:W-:Y:S01]  /*2cc0*/  FMUL.FTZ R133, R3.reuse, UR6 ;  /* 0x0000000603857c20 */ /* 0x040fe20008410000 */
[----:B------:R-:W-:Y:S01]  /*2cd0*/  FSETP.NEU.FTZ.AND P1, PT, R3, -INF , PT ;  /* 0xff8000000300780b */ /* 0x000fe20003f3d000 */
[----:B------:R-:W-:Y:S03]  /*2ce0*/  LDSM.16.MT88.4 R20, [R136+0x8800] ;  /* 0x008800008814783b */ /* 0x000fe60000004200 */
[----:B------:R-:W-:Y:S01]  /*2cf0*/  FSEL R133, R133, RZ, P1 ;  /* 0x000000ff85857208 */ /* 0x000fe20000800000 */
[----:B------:R-:W1:Y:S04]  /*2d00*/  SHFL.BFLY PT, R2, R7, 0x1, 0x1f ;  /* 0x0c201f0007027f89 */ /* 0x000e6800000e0000 */
        /* <DEDUP_REMOVED lines=9> */
[----:B------:R-:W-:Y:S01]  /*2da0*/  LDSM.16.MT88.4 R16, [R135+0x8800] ;  /* 0x008800008710783b */ /* 0x000fe20000004200 */
[----:B------:R-:W-:-:S03]  /*2db0*/  FFMA.FTZ R125, R124, UR6, -R133 ;  /* 0x000000067c7d7c23 */ /* 0x000fc60008010885 */
[----:B------:R-:W-:Y:S01]  /*2dc0*/  LDSM.16.MT88.4 R24, [R135+0xa000] ;  /* 0x00a000008718783b */ /* 0x000fe20000004200 */
[----:B------:R-:W2:Y:S01]  /*2dd0*/  MUFU.EX2 R110, R110 ;  /* 0x0000006e006e7308 */ /* 0x000ea20000000800 */
[----:B-1----:R-:W-:-:S07]  /*2de0*/  FMNMX.FTZ R2, R7, R2, !PT ;  /* 0x0000000207027209 */ /* 0x002fce0007810000 */
[----:B------:R-:W-:Y:S01]  /*2df0*/  MUFU.EX2 R111, R111 ;  /* 0x0000006f006f7308 */ /* 0x000fe20000000800 */
[C---:B------:R-:W-:Y:S01]  /*2e00*/  FSETP.NEU.FTZ.AND P1, PT, R2.reuse, -INF , PT ;  /* 0xff8000000200780b */ /* 0x040fe20003f3d000 */
[----:B------:R-:W-:-:S05]  /*2e10*/  FMUL.FTZ R123, R2, UR6 ;  /* 0x00000006027b7c20 */ /* 0x000fca0008410000 */
[----:B------:R-:W-:Y:S01]  /*2e20*/  FSEL R123, R123, RZ, P1 ;  /* 0x000000ff7b7b7208 */ /* 0x000fe20000800000 */
[----:B------:R-:W1:Y:S01]  /*2e30*/  MUFU.EX2 R104, R104 ;  /* 0x0000006800687308 */ /* 0x000e620000000800 */
[----:B--2---:R-:W-:Y:S01]  /*2e40*/  F2FP.BF16.F32.PACK_AB R80, R110, R119 ;  /* 0x000000776e50723e */ /* 0x004fe200000010ff */
[----:B------:R-:W-:Y:S02]  /*2e50*/  FADD.FTZ R110, R119, R110 ;  /* 0x0000006e776e7221 */ /* 0x000fe40000010000 */
[--C-:B------:R-:W-:Y:S01]  /*2e60*/  FFMA.FTZ R108, R46, UR6, -R123.reuse ;  /* 0x000000062e6c7c23 */ /* 0x100fe2000801087b */
[--C-:B------:R-:W-:Y:S01]  /*2e70*/  FFMA.FTZ R121, R28, UR6, -R123.reuse ;  /* 0x000000061c797c23 */ /* 0x100fe2000801087b */
[--C-:B------:R-:W-:Y:S01]  /*2e80*/  FFMA.FTZ R117, R42, UR6, -R123.reuse ;  /* 0x000000062a757c23 */ /* 0x100fe2000801087b */
[--C-:B------:R-:W-:Y:S01]  /*2e90*/  FFMA.FTZ R106, R8, UR6, -R123.reuse ;  /* 0x00000006086a7c23 */ /* 0x100fe2000801087b */
[--C-:B------:R-:W-:Y:S01]  /*2ea0*/  FFMA.FTZ R109, R38, UR6, -R123.reuse ;  /* 0x00000006266d7c23 */ /* 0x100fe2000801087b */
[----:B------:R-:W-:Y:S01]  /*2eb0*/  LDSM.16.MT88.4 R8, [R139+0x8800] ;  /* 0x008800008b08783b */ /* 0x000fe20000004200 */
[----:B------:R-:W-:Y:S01]  /*2ec0*/  MUFU.EX2 R108, R108 ;  /* 0x0000006c006c7308 */ /* 0x000fe20000000800 */
[--C-:B------:R-:W-:Y:S01]  /*2ed0*/  FFMA.FTZ R102, R12, UR6, -R123.reuse ;  /* 0x000000060c667c23 */ /* 0x100fe2000801087b */
[--C-:B------:R-:W-:Y:S01]  /*2ee0*/  FFMA.FTZ R105, R58, UR6, -R123.reuse ;  /* 0x000000063a697c23 */ /* 0x100fe2000801087b */
[--C-:B------:R-:W-:Y:S01]  /*2ef0*/  FFMA.FTZ R14, R14, UR6, -R123.reuse ;  /* 0x000000060e0e7c23 */ /* 0x100fe2000801087b */
[----:B------:R-:W2:Y:S01]  /*2f00*/  LDSM.16.MT88.4 R40, [R137+0x8000] ;  /* 0x008000008928783b */ /* 0x000ea20000004200 */
[--C-:B------:R-:W-:Y:S01]  /*2f10*/  FFMA.FTZ R127, R164, UR6, -R123.reuse ;  /* 0x00000006a47f7c23 */ /* 0x100fe2000801087b */
[--C-:B------:R-:W-:Y:S01]  /*2f20*/  FFMA.FTZ R126, R126, UR6, -R123.reuse ;  /* 0x000000067e7e7c23 */ /* 0x100fe2000801087b */
[----:B-1----:R-:W-:Y:S01]  /*2f30*/  F2FP.BF16.F32.PACK_AB R82, R104, R111 ;  /* 0x0000006f6852723e */ /* 0x002fe200000010ff */
[----:B------:R-:W1:Y:S01]  /*2f40*/  MUFU.EX2 R121, R121 ;  /* 0x0000007900797308 */ /* 0x000e620000000800 */
[----:B------:R-:W3:Y:S01]  /*2f50*/  LDSM.16.MT88.4 R56, [R135+0x8000] ;  /* 0x008000008738783b */ /* 0x000ee20000004200 */
[--C-:B------:R-:W-:Y:S01]  /*2f60*/  FFMA.FTZ R124, R134, UR6, -R123.reuse ;  /* 0x00000006867c7c23 */ /* 0x100fe2000801087b */
[--C-:B------:R-:W-:Y:S01]  /*2f70*/  FFMA.FTZ R122, R122, UR6, -R123.reuse ;  /* 0x000000067a7a7c23 */ /* 0x100fe2000801087b */
[----:B------:R-:W-:Y:S01]  /*2f80*/  FFMA.FTZ R118, R118, UR6, -R123 ;  /* 0x0000000676767c23 */ /* 0x000fe2000801087b */
[----:B------:R-:W-:Y:S01]  /*2f90*/  LDSM.16.MT88.4 R28, [R137+0x8800] ;  /* 0x00880000891c783b */ /* 0x000fe20000004200 */
[----:B------:R-:W-:Y:S01]  /*2fa0*/  FADD.FTZ R111, R111, R110 ;  /* 0x0000006e6f6f7221 */ /* 0x000fe20000010000 */
[----:B------:R-:W-:Y:S01]  /*2fb0*/  IADD3 R134, R142, 0x800, RZ ;  /* 0x000008008e867810 */ /* 0x000fe20007ffe0ff */
[----:B------:R-:W-:Y:S02]  /*2fc0*/  MUFU.EX2 R117, R117 ;  /* 0x0000007500757308 */ /* 0x000fe40000000800 */
[----:B------:R-:W-:-:S06]  /*2fd0*/  FADD.FTZ R104, R104, R111 ;  /* 0x0000006f68687221 */ /* 0x000fcc0000010000 */
[----:B------:R-:W4:Y:S01]  /*2fe0*/  MUFU.EX2 R106, R106 ;  /* 0x0000006a006a7308 */ /* 0x000f220000000800 */
[----:B-1----:R-:W-:Y:S01]  /*2ff0*/  F2FP.BF16.F32.PACK_AB R81, R121, R108 ;  /* 0x0000006c7951723e */ /* 0x002fe200000010ff */
[----:B------:R-:W-:-:S06]  /*3000*/  FADD.FTZ R108, R108, R121 ;  /* 0x000000796c6c7221 */ /* 0x000fcc0000010000 */
[----:B------:R-:W-:Y:S08]  /*3010*/  MUFU.EX2 R107, R107 ;  /* 0x0000006b006b7308 */ /* 0x000ff00000000800 */
[----:B------:R-:W1:Y:S01]  /*3020*/  MUFU.EX2 R34, R34 ;  /* 0x0000002200227308 */ /* 0x000e620000000800 */
[----:B----4-:R-:W-:Y:S01]  /*3030*/  F2FP.BF16.F32.PACK_AB R83, R106, R117 ;  /* 0x000000756a53723e */ /* 0x010fe200000010ff */
[----:B------:R-:W-:-:S04]  /*3040*/  FADD.FTZ R117, R117, R108 ;  /* 0x0000006c75757221 */ /* 0x000fc80000010000 */
[----:B------:R-:W-:Y:S02]  /*3050*/  FADD.FTZ R106, R106, R117 ;  /* 0x000000756a6a7221 */ /* 0x000fe40000010000 */
[C---:B------:R-:W-:Y:S01]  /*3060*/  HMMA.16816.F32.BF16 R96, R80.reuse, R92, RZ ;  /* 0x0000005c5060723c */ /* 0x040fe200000418ff */
[----:B------:R-:W-:Y:S05]  /*3070*/  MUFU.EX2 R35, R35 ;  /* 0x0000002300237308 */ /* 0x000fea0000000800 */
[C---:B------:R-:W-:Y:S03]  /*3080*/  HMMA.16816.F32.BF16 R92, R80.reuse, R94, RZ ;  /* 0x0000005e505c723c */ /* 0x040fe600000418ff */
[----:B------:R-:W4:Y:S01]  /*3090*/  MUFU.EX2 R32, R32 ;  /* 0x0000002000207308 */ /* 0x000f220000000800 */
[C---:B-1----:R-:W-:Y:S01]  /*30a0*/  F2FP.BF16.F32.PACK_AB R4, R34.reuse, R107 ;  /* 0x0000006b2204723e */ /* 0x042fe200000010ff */
[----:B------:R-:W-:Y:S01]  /*30b0*/  FADD.FTZ R107, R107, R104 ;  /* 0x000000686b6b7221 */ /* 0x000fe20000010000 */
[----:B------:R-:W-:Y:S03]  /*30c0*/  HMMA.16816.F32.BF16 R60, R80, R64, RZ ;  /* 0x00000040503c723c */ /* 0x000fe600000418ff */
[----:B------:R-:W-:-:S02]  /*30d0*/  FADD.FTZ R34, R34, R107 ;  /* 0x0000006b22227221 */ /* 0x000fc40000010000 */
[----:B------:R-:W-:Y:S01]  /*30e0*/  MUFU.EX2 R109, R109 ;  /* 0x0000006d006d7308 */ /* 0x000fe20000000800 */
[C---:B------:R-:W-:Y:S06]  /*30f0*/  HMMA.16816.F32.BF16 R68, R80.reuse, R88, RZ ;  /* 0x000000585044723c */ /* 0x040fec00000418ff */
[----:B------:R-:W-:Y:S01]  /*3100*/  HMMA.16816.F32.BF16 R64, R80, R66, RZ ;  /* 0x000000425040723c */ /* 0x000fe200000418ff */
[----:B------:R-:W1:Y:S01]  /*3110*/  MUFU.EX2 R102, R102 ;  /* 0x0000006600667308 */ /* 0x000e620000000800 */
[----:B----4-:R-:W-:Y:S01]  /*3120*/  F2FP.BF16.F32.PACK_AB R6, R32, R35 ;  /* 0x000000232006723e */ /* 0x010fe200000010ff */
[----:B------:R-:W-:-:S03]  /*3130*/  FADD.FTZ R35, R35, R34 ;  /* 0x0000002223237221 */ /* 0x000fc60000010000 */
[C---:B------:R-:W-:Y:S01]  /*3140*/  HMMA.16816.F32.BF16 R88, R80.reuse, R90, RZ ;  /* 0x0000005a5058723c */ /* 0x040fe200000418ff */
[----:B------:R-:W-:Y:S02]  /*3150*/  FADD.FTZ R35, R32, R35 ;  /* 0x0000002320237221 */ /* 0x000fe40000010000 */
[----:B------:R-:W-:Y:S03]  /*3160*/  MUFU.EX2 R105, R105 ;  /* 0x0000006900697308 */ /* 0x000fe60000000800 */
[C---:B--2---:R-:W-:Y:S05]  /*3170*/  HMMA.16816.F32.BF16 R36, R80.reuse, R40, RZ ;  /* 0x000000285024723c */ /* 0x044fea00000418ff */
[----:B------:R-:W2:Y:S01]  /*3180*/  MUFU.EX2 R0, R14 ;  /* 0x0000000e00007308 */ /* 0x000ea20000000800 */
[----:B-1----:R-:W-:Y:S01]  /*3190*/  F2FP.BF16.F32.PACK_AB R5, R102, R109 ;  /* 0x0000006d6605723e */ /* 0x002fe200000010ff */
[----:B------:R-:W-:Y:S01]  /*31a0*/  HMMA.16816.F32.BF16 R44, R80, R48, RZ ;  /* 0x00000030502c723c */ /* 0x000fe200000418ff */
[----:B------:R-:W-:-:S04]  /*31b0*/  FADD.FTZ R109, R109, R106 ;  /* 0x0000006a6d6d7221 */ /* 0x000fc80000010000 */
[----:B------:R-:W-:Y:S01]  /*31c0*/  FADD.FTZ R102, R102, R109 ;  /* 0x0000006d66667221 */ /* 0x000fe20000010000 */
[C---:B---3--:R-:W-:Y:S01]  /*31d0*/  HMMA.16816.F32.BF16 R52, R80.reuse, R56, RZ ;  /* 0x000000385034723c */ /* 0x048fe200000418ff */
[----:B------:R-:W-:Y:S05]  /*31e0*/  MUFU.EX2 R125, R125 ;  /* 0x0000007d007d7308 */ /* 0x000fea0000000800 */
[C---:B------:R-:W-:Y:S01]  /*31f0*/  HMMA.16816.F32.BF16 R72, R80.reuse, R76, RZ ;  /* 0x0000004c5048723c */ /* 0x040fe200000418ff */
[----:B--2---:R-:W-:Y:S01]  /*3200*/  F2FP.BF16.F32.PACK_AB R7, R0, R105 ;  /* 0x000000690007723e */ /* 0x004fe200000010ff */
[----:B------:R-:W1:Y:S01]  /*3210*/  LDSM.16.MT88.4 R12, [R139+0xa800] ;  /* 0x00a800008b0c783b */ /* 0x000e620000004200 */
[----:B------:R-:W-:Y:S03]  /*3220*/  MUFU.EX2 R127, R127 ;  /* 0x0000007f007f7308 */ /* 0x000fe60000000800 */
[----:B------:R-:W-:Y:S01]  /*3230*/  HMMA.16816.F32.BF16 R40, R80, R42, RZ ;  /* 0x0000002a5028723c */ /* 0x000fe200000418ff */
[----:B------:R-:W-:Y:S01]  /*3240*/  FADD.FTZ R105, R105, R102 ;  /* 0x0000006669697221 */ /* 0x000fe20000010000 */
[----:B------:R-:W-:-:S03]  /*3250*/  IADD3 R102, R142, 0x3800, RZ ;  /* 0x000038008e667810 */ /* 0x000fc60007ffe0ff */
[----:B------:R-:W-:Y:S01]  /*3260*/  FADD.FTZ R0, R0, R105 ;  /* 0x0000006900007221 */ /* 0x000fe20000010000 */
[C---:B------:R-:W-:Y:S01]  /*3270*/  HMMA.16816.F32.BF16 R96, R4.reuse, R8, R96 ;  /* 0x000000080460723c */ /* 0x040fe20000041860 */
[----:B------:R-:W-:Y:S05]  /*3280*/  MUFU.EX2 R126, R126 ;  /* 0x0000007e007e7308 */ /* 0x000fea0000000800 */
[----:B------:R-:W-:Y:S01]  /*3290*/  HMMA.16816.F32.BF16 R92, R4, R10, R92 ;  /* 0x0000000a045c723c */ /* 0x000fe2000004185c */
[----:B------:R-:W2:Y:S02]  /*32a0*/  LDSM.16.MT88.4 R8, [R137+0xa800] ;  /* 0x00a800008908783b */ /* 0x000ea40000004200 */
[----:B------:R-:W-:Y:S03]  /*32b0*/  MUFU.EX2 R124, R124 ;  /* 0x0000007c007c7308 */ /* 0x000fe60000000800 */
[C---:B------:R-:W-:Y:S05]  /*32c0*/  HMMA.16816.F32.BF16 R48, R80.reuse, R50, RZ ;  /* 0x000000325030723c */ /* 0x040fea00000418ff */
[----:B------:R-:W-:Y:S01]  /*32d0*/  MUFU.EX2 R122, R122 ;  /* 0x0000007a007a7308 */ /* 0x000fe20000000800 */
[C---:B------:R-:W-:Y:S06]  /*32e0*/  HMMA.16816.F32.BF16 R56, R80.reuse, R58, RZ ;  /* 0x0000003a5038723c */ /* 0x040fec00000418ff */
[C---:B------:R-:W-:Y:S01]  /*32f0*/  HMMA.16816.F32.BF16 R76, R80.reuse, R78, RZ ;  /* 0x0000004e504c723c */ /* 0x040fe200000418ff */
[----:B------:R-:W-:Y:S05]  /*3300*/  MUFU.EX2 R118, R118 ;  /* 0x0000007600767308 */ /* 0x000fea0000000800 */
[----:B------:R-:W-:Y:S06]  /*3310*/  HMMA.16816.F32.BF16 R84, R80, R24, RZ ;  /* 0x000000185054723c */ /* 0x000fec00000418ff */
[C---:B-1----:R-:W-:Y:S06]  /*3320*/  HMMA.16816.F32.BF16 R60, R4.reuse, R12, R60 ;  /* 0x0000000c043c723c */ /* 0x042fec000004183c */
[C---:B------:R-:W-:Y:S01]  /*3330*/  HMMA.16816.F32.BF16 R64, R4.reuse, R14, R64 ;  /* 0x0000000e0440723c */ /* 0x040fe20000041840 */
[----:B------:R-:W1:Y:S05]  /*3340*/  LDSM.16.MT88.4 R12, [R136+0xa800] ;  /* 0x00a80000880c783b */ /* 0x000e6a0000004200 */
[C---:B--2---:R-:W-:Y:S06]  /*3350*/  HMMA.16816.F32.BF16 R68, R4.reuse, R8, R68 ;  /* 0x000000080444723c */ /* 0x044fec0000041844 */
[----:B------:R-:W-:Y:S01]  /*3360*/  HMMA.16816.F32.BF16 R88, R4, R10, R88 ;  /* 0x0000000a0458723c */ /* 0x000fe20000041858 */
[----:B------:R-:W2:Y:S05]  /*3370*/  LDSM.16.MT88.4 R8, [R135+0xa800] ;  /* 0x00a800008708783b */ /* 0x000eaa0000004200 */
[----:B------:R-:W-:Y:S01]  /*3380*/  HMMA.16816.F32.BF16 R80, R80, R26, RZ ;  /* 0x0000001a5050723c */ /* 0x000fe200000418ff */
[----:B------:R-:W-:Y:S05]  /*3390*/  LDSM.16.MT88.4 R24, [R139+0x9000] ;  /* 0x009000008b18783b */ /* 0x000fea0000004200 */
[C---:B------:R-:W-:Y:S06]  /*33a0*/  HMMA.16816.F32.BF16 R52, R4.reuse, R16, R52 ;  /* 0x000000100434723c */ /* 0x040fec0000041834 */
[C---:B------:R-:W-:Y:S01]  /*33b0*/  HMMA.16816.F32.BF16 R56, R4.reuse, R18, R56 ;  /* 0x000000120438723c */ /* 0x040fe20000041838 */
[----:B------:R-:W3:Y:S05]  /*33c0*/  LDSM.16.MT88.4 R16, [R136+0x9000] ;  /* 0x009000008810783b */ /* 0x000eea0000004200 */
[C---:B------:R-:W-:Y:S06]  /*33d0*/  HMMA.16816.F32.BF16 R36, R4.reuse, R28, R36 ;  /* 0x0000001c0424723c */ /* 0x040fec0000041824 */
[----:B-1----:R-:W-:Y:S01]  /*33e0*/  HMMA.16816.F32.BF16 R72, R4, R12, R72 ;  /* 0x0000000c0448723c */ /* 0x002fe20000041848 */
[--C-:B------:R-:W-:Y:S01]  /*33f0*/  FFMA.FTZ R28, R174, UR6, -R133.reuse ;  /* 0x00000006ae1c7c23 */ /* 0x100fe20008010885 */
[----:B------:R-:W-:-:S04]  /*3400*/  FFMA.FTZ R29, R172, UR6, -R133 ;  /* 0x00000006ac1d7c23 */ /* 0x000fc80008010885 */
[C---:B------:R-:W-:Y:S01]  /*3410*/  HMMA.16816.F32.BF16 R76, R4.reuse, R14, R76 ;  /* 0x0000000e044c723c */ /* 0x040fe2000004184c */
[----:B------:R-:W1:Y:S01]  /*3420*/  LDSM.16.MT88.4 R12, [R135+0x9000] ;  /* 0x00900000870c783b */ /* 0x000e620000004200 */
[----:B------:R-:W-:Y:S04]  /*3430*/  MUFU.EX2 R28, R28 ;  /* 0x0000001c001c7308 */ /* 0x000fe80000000800 */
[C---:B--2---:R-:W-:Y:S04]  /*3440*/  HMMA.16816.F32.BF16 R84, R4.reuse, R8, R84 ;  /* 0x000000080454723c */ /* 0x044fe80000041854 */
[----:B------:R-:W2:Y:S02]  /*3450*/  MUFU.EX2 R29, R29 ;  /* 0x0000001d001d7308 */ /* 0x000ea40000000800 */
[C---:B------:R-:W-:Y:S01]  /*3460*/  HMMA.16816.F32.BF16 R80, R4.reuse, R10, R80 ;  /* 0x0000000a0450723c */ /* 0x040fe20000041850 */
[----:B------:R-:W4:Y:S05]  /*3470*/  LDSM.16.MT88.4 R8, [R139+0xb000] ;  /* 0x00b000008b08783b */ /* 0x000f2a0000004200 */
[C---:B------:R-:W-:Y:S06]  /*3480*/  HMMA.16816.F32.BF16 R40, R4.reuse, R30, R40 ;  /* 0x0000001e0428723c */ /* 0x040fec0000041828 */
[----:B------:R-:W-:Y:S01]  /*3490*/  HMMA.16816.F32.BF16 R44, R4, R20, R44 ;  /* 0x00000014042c723c */ /* 0x000fe2000004182c */
[----:B------:R-:W-:Y:S01]  /*34a0*/  FFMA.FTZ R30, R170, UR6, -R133 ;  /* 0x00000006aa1e7c23 */ /* 0x000fe20008010885 */
[----:B------:R-:W-:-:S04]  /*34b0*/  FFMA.FTZ R31, R166, UR6, -R123 ;  /* 0x00000006a61f7c23 */ /* 0x000fc8000801087b */
[----:B------:R-:W-:Y:S01]  /*34c0*/  HMMA.16816.F32.BF16 R48, R4, R22, R48 ;  /* 0x000000160430723c */ /* 0x000fe20000041830 */
[----:B------:R-:W5:Y:S01]  /*34d0*/  MUFU.EX2 R30, R30 ;  /* 0x0000001e001e7308 */ /* 0x000f620000000800 */
[----:B------:R-:W4:Y:S05]  /*34e0*/  LDSM.16.MT88.4 R20, [R137+0x9000] ;  /* 0x009000008914783b */ /* 0x000f2a0000004200 */
[----:B--2---:R-:W-:Y:S01]  /*34f0*/  F2FP.BF16.F32.PACK_AB R4, R29, R28 ;  /* 0x0000001c1d04723e */ /* 0x004fe200000010ff */
[----:B------:R-:W-:Y:S01]  /*3500*/  FADD.FTZ R28, R28, R35 ;  /* 0x000000231c1c7221 */ /* 0x000fe20000010000 */
[----:B------:R-:W2:Y:S01]  /*3510*/  MUFU.EX2 R31, R31 ;  /* 0x0000001f001f7308 */ /* 0x000ea20000000800 */
[----:B------:R-:W-:Y:S01]  /*3520*/  F2FP.BF16.F32.PACK_AB R5, R126, R127 ;  /* 0x0000007f7e05723e */ /* 0x000fe200000010ff */
[----:B------:R-:W-:Y:S01]  /*3530*/  FADD.FTZ R127, R127, R0 ;  /* 0x000000007f7f7221 */ /* 0x000fe20000010000 */
[----:B------:R-:W-:Y:S01]  /*3540*/  FADD.FTZ R29, R29, R28 ;  /* 0x0000001c1d1d7221 */ /* 0x000fe20000010000 */
[----:B------:R-:W-:-:S02]  /*3550*/  MOV R0, R33 ;  /* 0x0000002100007202 */ /* 0x000fc40000000f00 */
[----:B------:R-:W-:Y:S01]  /*3560*/  FADD.FTZ R127, R126, R127 ;  /* 0x0000007f7e7f7221 */ /* 0x000fe20000010000 */
[----:B-----5:R-:W-:Y:S01]  /*3570*/  F2FP.BF16.F32.PACK_AB R6, R125, R30 ;  /* 0x0000001e7d06723e */ /* 0x020fe200000010ff */
[----:B------:R-:W-:-:S04]  /*3580*/  FADD.FTZ R30, R30, R29 ;  /* 0x0000001d1e1e7221 */ /* 0x000fc80000010000 */
[----:B------:R-:W-:Y:S01]  /*3590*/  FADD.FTZ R30, R125, R30 ;  /* 0x0000001e7d1e7221 */ /* 0x000fe20000010000 */
[----:B--2---:R-:W-:Y:S01]  /*35a0*/  F2FP.BF16.F32.PACK_AB R7, R31, R124 ;  /* 0x0000007c1f07723e */ /* 0x004fe200000010ff */
[----:B------:R-:W-:-:S04]  /*35b0*/  FADD.FTZ R124, R124, R127 ;  /* 0x0000007f7c7c7221 */ /* 0x000fc80000010000 */
[----:B------:R-:W-:Y:S02]  /*35c0*/  FADD.FTZ R31, R31, R124 ;  /* 0x0000007c1f1f7221 */ /* 0x000fe40000010000 */
[C---:B---3--:R-:W-:Y:S06]  /*35d0*/  HMMA.16816.F32.BF16 R44, R4.reuse, R16, R44 ;  /* 0x00000010042c723c */ /* 0x048fec000004182c */
[C---:B------:R-:W-:Y:S01]  /*35e0*/  HMMA.16816.F32.BF16 R48, R4.reuse, R18, R48 ;  /* 0x000000120430723c */ /* 0x040fe20000041830 */
[----:B------:R-:W2:Y:S05]  /*35f0*/  LDSM.16.MT88.4 R16, [R137+0xb000] ;  /* 0x00b000008910783b */ /* 0x000eaa0000004200 */
[C---:B-1----:R-:W-:Y:S06]  /*3600*/  HMMA.16816.F32.BF16 R52, R4.reuse, R12, R52 ;  /* 0x0000000c0434723c */ /* 0x042fec0000041834 */
[C---:B------:R-:W-:Y:S01]  /*3610*/  HMMA.16816.F32.BF16 R56, R4.reuse, R14, R56 ;  /* 0x0000000e0438723c */ /* 0x040fe20000041838 */
[----:B------:R-:W1:Y:S05]  /*3620*/  LDSM.16.MT88.4 R12, [R136+0xb000] ;  /* 0x00b00000880c783b */ /* 0x000e6a0000004200 */
[C---:B----4-:R-:W-:Y:S06]  /*3630*/  HMMA.16816.F32.BF16 R60, R4.reuse, R8, R60 ;  /* 0x00000008043c723c */ /* 0x050fec000004183c */
[C---:B------:R-:W-:Y:S01]  /*3640*/  HMMA.16816.F32.BF16 R64, R4.reuse, R10, R64 ;  /* 0x0000000a0440723c */ /* 0x040fe20000041840 */
[----:B------:R-:W3:Y:S05]  /*3650*/  LDSM.16.MT88.4 R8, [R135+0xb000] ;  /* 0x00b000008708783b */ /* 0x000eea0000004200 */
[C---:B------:R-:W-:Y:S06]  /*3660*/  HMMA.16816.F32.BF16 R36, R4.reuse, R20, R36 ;  /* 0x000000140424723c */ /* 0x040fec0000041824 */
[C---:B------:R-:W-:Y:S01]  /*3670*/  HMMA.16816.F32.BF16 R40, R4.reuse, R22, R40 ;  /* 0x000000160428723c */ /* 0x040fe20000041828 */
[----:B------:R-:W4:Y:S05]  /*3680*/  LDSM.16.MT88.4 R20, [R139+0x9800] ;  /* 0x009800008b14783b */ /* 0x000f2a0000004200 */
[C---:B--2---:R-:W-:Y:S06]  /*3690*/  HMMA.16816.F32.BF16 R68, R4.reuse, R16, R68 ;  /* 0x000000100444723c */ /* 0x044fec0000041844 */
[C---:B------:R-:W-:Y:S01]  /*36a0*/  HMMA.16816.F32.BF16 R88, R4.reuse, R18, R88 ;  /* 0x000000120458723c */ /* 0x040fe20000041858 */
[----:B------:R-:W2:Y:S05]  /*36b0*/  LDSM.16.MT88.4 R16, [R137+0x9800] ;  /* 0x009800008910783b */ /* 0x000eaa0000004200 */
[C---:B-1----:R-:W-:Y:S06]  /*36c0*/  HMMA.16816.F32.BF16 R72, R4.reuse, R12, R72 ;  /* 0x0000000c0448723c */ /* 0x042fec0000041848 */
[C---:B------:R-:W-:Y:S01]  /*36d0*/  HMMA.16816.F32.BF16 R76, R4.reuse, R14, R76 ;  /* 0x0000000e044c723c */ /* 0x040fe2000004184c */
[----:B------:R-:W1:Y:S05]  /*36e0*/  LDSM.16.MT88.4 R12, [R136+0x9800] ;  /* 0x00980000880c783b */ /* 0x000e6a0000004200 */
[C---:B---3--:R-:W-:Y:S06]  /*36f0*/  HMMA.16816.F32.BF16 R84, R4.reuse, R8, R84 ;  /* 0x000000080454723c */ /* 0x048fec0000041854 */
[C---:B------:R-:W-:Y:S01]  /*3700*/  HMMA.16816.F32.BF16 R80, R4.reuse, R10, R80 ;  /* 0x0000000a0450723c */ /* 0x040fe20000041850 */
[----:B------:R-:W3:Y:S05]  /*3710*/  LDSM.16.MT88.4 R8, [R135+0x9800] ;  /* 0x009800008708783b */ /* 0x000eea0000004200 */
[C---:B------:R-:W-:Y:S06]  /*3720*/  HMMA.16816.F32.BF16 R96, R4.reuse, R24, R96 ;  /* 0x000000180460723c */ /* 0x040fec0000041860 */
[----:B------:R-:W-:Y:S01]  /*3730*/  HMMA.16816.F32.BF16 R92, R4, R26, R92 ;  /* 0x0000001a045c723c */ /* 0x000fe2000004185c */
[----:B------:R-:W-:Y:S01]  /*3740*/  FFMA.FTZ R25, R129, UR6, -R133 ;  /* 0x0000000681197c23 */ /* 0x000fe20008010885 */
[----:B------:R-:W-:Y:S01]  /*3750*/  FFMA.FTZ R129, R120, UR6, -R123 ;  /* 0x0000000678817c23 */ /* 0x000fe2000801087b */
[----:B------:R-:W-:Y:S01]  /*3760*/  FFMA.FTZ R24, R130, UR6, -R133 ;  /* 0x0000000682187c23 */ /* 0x000fe20008010885 */
[----:B------:R-:W-:Y:S01]  /*3770*/  FFMA.FTZ R123, R116, UR6, -R123 ;  /* 0x00000006747b7c23 */ /* 0x000fe2000801087b */
[----:B------:R-:W-:-:S02]  /*3780*/  IADD3 R130, R142, 0x2000, RZ ;  /* 0x000020008e827810 */ /* 0x000fc40007ffe0ff */
[--C-:B------:R-:W-:Y:S01]  /*3790*/  FFMA.FTZ R27, R132, UR6, -R133.reuse ;  /* 0x00000006841b7c23 */ /* 0x100fe20008010885 */
[----:B------:R-:W-:Y:S01]  /*37a0*/  FFMA.FTZ R26, R128, UR6, -R133 ;  /* 0x00000006801a7c23 */ /* 0x000fe20008010885 */
[----:B------:R-:W-:Y:S01]  /*37b0*/  MUFU.EX2 R24, R24 ;  /* 0x0000001800187308 */ /* 0x000fe20000000800 */
[C---:B------:R-:W-:Y:S02]  /*37c0*/  IADD3 R133, R142.reuse, 0x1000, RZ ;  /* 0x000010008e857810 */ /* 0x040fe40007ffe0ff */
[C---:B------:R-:W-:Y:S02]  /*37d0*/  IADD3 R132, R142.reuse, 0x1800, RZ ;  /* 0x000018008e847810 */ /* 0x040fe40007ffe0ff */
[----:B------:R-:W-:-:S03]  /*37e0*/  IADD3 R128, R142, 0x3000, RZ ;  /* 0x000030008e807810 */ /* 0x000fc60007ffe0ff */
[----:B------:R-:W5:Y:S08]  /*37f0*/  MUFU.EX2 R27, R27 ;  /* 0x0000001b001b7308 */ /* 0x000f700000000800 */
[----:B------:R-:W-:Y:S08]  /*3800*/  MUFU.EX2 R25, R25 ;  /* 0x0000001900197308 */ /* 0x000ff00000000800 */
[----:B------:R-:W4:Y:S01]  /*3810*/  MUFU.EX2 R26, R26 ;  /* 0x0000001a001a7308 */ /* 0x000f220000000800 */
[----:B-----5:R-:W-:Y:S01]  /*3820*/  F2FP.BF16.F32.PACK_AB R4, R24, R27 ;  /* 0x0000001b1804723e */ /* 0x020fe200000010ff */
[----:B------:R-:W-:-:S04]  /*3830*/  FADD.FTZ R27, R27, R30 ;  /* 0x0000001e1b1b7221 */ /* 0x000fc80000010000 */
[----:B------:R-:W-:Y:S02]  /*3840*/  FADD.FTZ R24, R24, R27 ;  /* 0x0000001b18187221 */ /* 0x000fe40000010000 */
[----:B------:R-:W5:Y:S08]  /*3850*/  MUFU.EX2 R129, R129 ;  /* 0x0000008100817308 */ /* 0x000f700000000800 */
[----:B------:R-:W2:Y:S01]  /*3860*/  MUFU.EX2 R123, R123 ;  /* 0x0000007b007b7308 */ /* 0x000ea20000000800 */
[----:B----4-:R-:W-:Y:S01]  /*3870*/  F2FP.BF16.F32.PACK_AB R6, R26, R25 ;  /* 0x000000191a06723e */ /* 0x010fe200000010ff */
[----:B------:R-:W-:-:S04]  /*3880*/  FADD.FTZ R25, R25, R24 ;  /* 0x0000001819197221 */ /* 0x000fc80000010000 */
[----:B------:R-:W-:Y:S01]  /*3890*/  FADD.FTZ R167, R26, R25 ;  /* 0x000000191aa77221 */ /* 0x000fe20000010000 */
[----:B-----5:R-:W-:Y:S01]  /*38a0*/  F2FP.BF16.F32.PACK_AB R5, R129, R122 ;  /* 0x0000007a8105723e */ /* 0x020fe200000010ff */
[----:B------:R-:W-:-:S04]  /*38b0*/  FADD.FTZ R122, R122, R31 ;  /* 0x0000001f7a7a7221 */ /* 0x000fc80000010000 */
[----:B------:R-:W-:Y:S01]  /*38c0*/  FADD.FTZ R129, R129, R122 ;  /* 0x0000007a81817221 */ /* 0x000fe20000010000 */
[----:B--2---:R-:W-:-:S03]  /*38d0*/  F2FP.BF16.F32.PACK_AB R7, R123, R118 ;  /* 0x000000767b07723e */ /* 0x004fc600000010ff */
[----:B------:R-:W-:Y:S01]  /*38e0*/  FADD.FTZ R118, R118, R129 ;  /* 0x0000008176767221 */ /* 0x000fe20000010000 */
[----:B------:R-:W-:-:S03]  /*38f0*/  IADD3 R129, R142, 0x2800, RZ ;  /* 0x000028008e817810 */ /* 0x000fc60007ffe0ff */
[----:B------:R-:W-:Y:S01]  /*3900*/  FADD.FTZ R166, R123, R118 ;  /* 0x000000767ba67221 */ /* 0x000fe20000010000 */
[C---:B------:R-:W-:Y:S06]  /*3910*/  HMMA.16816.F32.BF16 R96, R4.reuse, R20, R96 ;  /* 0x000000140460723c */ /* 0x040fec0000041860 */
[C---:B------:R-:W-:Y:S01]  /*3920*/  HMMA.16816.F32.BF16 R92, R4.reuse, R22, R92 ;  /* 0x00000016045c723c */ /* 0x040fe2000004185c */
[----:B------:R-:W2:Y:S05]  /*3930*/  LDSM.16.MT88.4 R20, [R139+0xb800] ;  /* 0x00b800008b14783b */ /* 0x000eaa0000004200 */
[C---:B------:R-:W-:Y:S06]  /*3940*/  HMMA.16816.F32.BF16 R36, R4.reuse, R16, R36 ;  /* 0x000000100424723c */ /* 0x040fec0000041824 */
[C---:B------:R-:W-:Y:S01]  /*3950*/  HMMA.16816.F32.BF16 R40, R4.reuse, R18, R40 ;  /* 0x000000120428723c */ /* 0x040fe20000041828 */
[----:B------:R-:W4:Y:S05]  /*3960*/  LDSM.16.MT88.4 R16, [R137+0xb800] ;  /* 0x00b800008910783b */ /* 0x000f2a0000004200 */
[C---:B-1----:R-:W-:Y:S06]  /*3970*/  HMMA.16816.F32.BF16 R44, R4.reuse, R12, R44 ;  /* 0x0000000c042c723c */ /* 0x042fec000004182c */
[C---:B------:R-:W-:Y:S01]  /*3980*/  HMMA.16816.F32.BF16 R48, R4.reuse, R14, R48 ;  /* 0x0000000e0430723c */ /* 0x040fe20000041830 */
[----:B------:R-:W1:Y:S05]  /*3990*/  LDSM.16.MT88.4 R12, [R136+0xb800] ;  /* 0x00b80000880c783b */ /* 0x000e6a0000004200 */
[C---:B---3--:R-:W-:Y:S06]  /*39a0*/  HMMA.16816.F32.BF16 R52, R4.reuse, R8, R52 ;  /* 0x000000080434723c */ /* 0x048fec0000041834 */
[C---:B------:R-:W-:Y:S01]  /*39b0*/  HMMA.16816.F32.BF16 R56, R4.reuse, R10, R56 ;  /* 0x0000000a0438723c */ /* 0x040fe20000041838 */
[----:B------:R-:W3:Y:S05]  /*39c0*/  LDSM.16.MT88.4 R8, [R135+0xb800] ;  /* 0x00b800008708783b */ /* 0x000eea0000004200 */
[C---:B--2---:R-:W-:Y:S06]  /*39d0*/  HMMA.16816.F32.BF16 R60, R4.reuse, R20, R60 ;  /* 0x00000014043c723c */ /* 0x044fec000004183c */
[C---:B------:R-:W-:Y:S06]  /*39e0*/  HMMA.16816.F32.BF16 R64, R4.reuse, R22, R64 ;  /* 0x000000160440723c */ /* 0x040fec0000041840 */
[C---:B----4-:R-:W-:Y:S06]  /*39f0*/  HMMA.16816.F32.BF16 R68, R4.reuse, R16, R68 ;  /* 0x000000100444723c */ /* 0x050fec0000041844 */
[C---:B------:R-:W-:Y:S06]  /*3a00*/  HMMA.16816.F32.BF16 R88, R4.reuse, R18, R88 ;  /* 0x000000120458723c */ /* 0x040fec0000041858 */
[C---:B-1----:R-:W-:Y:S06]  /*3a10*/  HMMA.16816.F32.BF16 R72, R4.reuse, R12, R72 ;  /* 0x0000000c0448723c */ /* 0x042fec0000041848 */
[C---:B------:R-:W-:Y:S06]  /*3a20*/  HMMA.16816.F32.BF16 R76, R4.reuse, R14, R76 ;  /* 0x0000000e044c723c */ /* 0x040fec000004184c */
[C---:B---3--:R-:W-:Y:S06]  /*3a30*/  HMMA.16816.F32.BF16 R84, R4.reuse, R8, R84 ;  /* 0x000000080454723c */ /* 0x048fec0000041854 */
[----:B------:R-:W-:Y:S01]  /*3a40*/  HMMA.16816.F32.BF16 R80, R4, R10, R80 ;  /* 0x0000000a0450723c */ /* 0x000fe20000041850 */
[----:B------:R-:W-:-:S08]  /*3a50*/  NOP ;  /* 0x0000000000007918 */ /* 0x000fd00000000000 */
[----:B------:R-:W-:-:S15]  /*3a60*/  @!P0 BRA `(.L_x_618) ;  /* 0x0000002400348947 */ /* 0x000fde0003800000 */
[----:B------:R-:W-:Y:S01]  /*3a70*/  VIADD R0, R103, 0xfffffffe ;  /* 0xfffffffe67007836 */ /* 0x000fe20000000000 */
[----:B------:R-:W-:-:S04]  /*3a80*/  DEPBAR.LE SB0, 0x0 ;  /* 0x000080000000791a */ /* 0x000fc80000000000 */
[----:B------:R-:W-:Y:S01]  /*3a90*/  SHF.R.S32.HI R5, RZ, 0x1f, R0 ;  /* 0x0000001fff057819 */ /* 0x000fe20000011400 */
[----:B------:R-:W-:Y:S01]  /*3aa0*/  IMAD R4, R147, R0, RZ ;  /* 0x0000000093047224 */ /* 0x000fe200078e02ff */
[----:B------:R-:W-:Y:S01]  /*3ab0*/  ULDC.64 UR4, c[0x0][0x220] ;  /* 0x0000880000047ab9 */ /* 0x000fe20000000a00 */
[----:B------:R-:W-:Y:S02]  /*3ac0*/  IMAD.MOV.U32 R8, RZ, RZ, R114 ;  /* 0x000000ffff087224 */ /* 0x000fe400078e0072 */
[----:B------:R-:W-:Y:S02]  /*3ad0*/  IMAD.MOV.U32 R9, RZ, RZ, R169 ;  /* 0x000000ffff097224 */ /* 0x000fe400078e00a9 */
[-C--:B------:R-:W-:Y:S01]  /*3ae0*/  IMAD R4, R5, R148.reuse, R4 ;  /* 0x0000009405047224 */ /* 0x080fe200078e0204 */
[----:B------:R-:W-:Y:S01]  /*3af0*/  SHF.L.U64.HI R5, R112, 0x5, R113 ;  /* 0x0000000570057819 */ /* 0x000fe20000010271 */
[----:B------:R-:W-:-:S04]  /*3b00*/  IMAD.WIDE.U32 R8, R0, R148, R8 ;  /* 0x0000009400087225 */ /* 0x000fc800078e0008 */
[----:B------:R-:W-:Y:S01]  /*3b10*/  IMAD.SHL.U32 R6, R112, 0x20, RZ ;  /* 0x0000002070067824 */ /* 0x000fe200078e00ff */
[----:B------:R-:W-:Y:S01]  /*3b20*/  BAR.SYNC.DEFER_BLOCKING 0x0 ;  /* 0x0000000000007b1d */ /* 0x000fe20000010000 */
[----:B------:R-:W-:Y:S01]  /*3b30*/  IMAD.IADD R4, R9, 0x1, R4 ;  /* 0x0000000109047824 */ /* 0x000fe200078e0204 */
[----:B------:R-:W-:-:S04]  /*3b40*/  LEA R10, P1, R8, UR4, 0x1 ;  /* 0x00000004080a7c11 */ /* 0x000fc8000f8208ff */
[----:B------:R-:W-:Y:S02]  /*3b50*/  IADD3 R16, P0, R6, R10, RZ ;  /* 0x0000000a06107210 */ /* 0x000fe40007f1e0ff */
[----:B------:R-:W-:Y:S02]  /*3b60*/  LEA.HI.X R11, R8, UR5, R4, 0x1, P1 ;  /* 0x00000005080b7c11 */ /* 0x000fe400088f0c04 */
[----:B------:R-:W-:-:S03]  /*3b70*/  IADD3 R8, P1, R16, R6, RZ ;  /* 0x0000000610087210 */ /* 0x000fc60007f3e0ff */
[----:B------:R-:W-:Y:S01]  /*3b80*/  IMAD.X R17, R5, 0x1, R11, P0 ;  /* 0x0000000105117824 */ /* 0x000fe200000e060b */
[----:B------:R-:W-:-:S03]  /*3b90*/  IADD3 R18, P0, R8, R6, RZ ;  /* 0x0000000608127210 */ /* 0x000fc60007f1e0ff */
[----:B------:R-:W-:-:S04]  /*3ba0*/  IMAD.X R9, R17, 0x1, R5, P1 ;  /* 0x0000000111097824 */ /* 0x000fc800008e0605 */
[----:B------:R-:W-:Y:S01]  /*3bb0*/  IMAD.X R19, R9, 0x1, R5, P0 ;  /* 0x0000000109137824 */ /* 0x000fe200000e0605 */
[----:B------:R-:W-:Y:S01]  /*3bc0*/  @!PT LDS RZ, [RZ] ;  /* 0x00000000fffff984 */ /* 0x000fe20000000800 */
[----:B------:R-:W-:Y:S01]  /*3bd0*/  @!PT LDS RZ, [RZ] ;  /* 0x00000000fffff984 */ /* 0x000fe20000000800 */
[----:B------:R-:W-:Y:S01]  /*3be0*/  @!PT LDS RZ, [RZ] ;  /* 0x00000000fffff984 */ /* 0x000fe20000000800 */
[----:B------:R-:W-:Y:S04]  /*3bf0*/  LDGSTS.E.BYPASS.LTC128B.128 [R150+0x8000], desc[UR12][R10.64] ;  /* 0x080000000a967fae */ /* 0x000fe8000b901d4c */
[----:B------:R-:W-:Y:S04]  /*3c00*/  LDGSTS.E.BYPASS.LTC128B.128 [R150+0xa000], desc[UR12][R10.64+0x80] ;  /* 0x0a0000800a967fae */ /* 0x000fe8000b901d4c */
[----:B------:R-:W-:Y:S04]  /*3c10*/  LDGSTS.E.BYPASS.LTC128B.128 [R150+0x8800], desc[UR12][R16.64] ;  /* 0x0880000010967fae */ /* 0x000fe8000b901d4c */
[----:B------:R-:W-:Y:S04]  /*3c20*/  LDGSTS.E.BYPASS.LTC128B.128 [R150+0xa800], desc[UR12][R16.64+0x80] ;  /* 0x0a80008010967fae */ /* 0x000fe8000b901d4c */
[----:B------:R-:W-:Y:S04]  /*3c30*/  LDGSTS.E.BYPASS.LTC128B.128 [R150+0x9000], desc[UR12][R8.64] ;  /* 0x0900000008967fae */ /* 0x000fe8000b901d4c */
[----:B------:R-:W-:Y:S04]  /*3c40*/  LDGSTS.E.BYPASS.LTC128B.128 [R150+0xb000], desc[UR12][R8.64+0x80] ;  /* 0x0b00008008967fae */ /* 0x000fe8000b901d4c */
[----:B------:R-:W-:Y:S04]  /*3c50*/  LDGSTS.E.BYPASS.LTC128B.128 [R150+0x9800], desc[UR12][R18.64] ;  /* 0x0980000012967fae */ /* 0x000fe8000b901d4c */
[----:B------:R1:W-:Y:S04]  /*3c60*/  LDGSTS.E.BYPASS.LTC128B.128 [R150+0xb800], desc[UR12][R18.64+0x80] ;  /* 0x0b80008012967fae */ /* 0x0003e8000b901d4c */
[----:B------:R-:W-:Y:S04]  /*3c70*/  LDSM.16.M88.4 R116, [R145] ;  /* 0x000000009174783b */ /* 0x000fe80000000200 */
[----:B------:R-:W2:Y:S04]  /*3c80*/  LDSM.16.M88.4 R20, [R144+0x4800] ;  /* 0x004800009014783b */ /* 0x000ea80000000200 */
[----:B------:R-:W1:Y:S04]  /*3c90*/  LDSM.16.M88.4 R12, [R144+0x5000] ;  /* 0x00500000900c783b */ /* 0x000e680000000200 */
[----:B------:R-:W3:Y:S04]  /*3ca0*/  LDSM.16.M88.4 R28, [R144+0x4000] ;  /* 0x00400000901c783b */ /* 0x000ee80000000200 */
[----:B------:R-:W4:Y:S04]  /*3cb0*/  LDSM.16.M88.4 R120, [R144+0x5800] ;  /* 0x005800009078783b */ /* 0x000f280000000200 */
[----:B------:R-:W-:Y:S04]  /*3cc0*/  LDSM.16.M88.4 R108, [R143] ;  /* 0x000000008f6c783b */ /* 0x000fe80000000200 */
[----:B------:R-:W5:Y:S04]  /*3cd0*/  LDSM.16.M88.4 R104, [R134] ;  /* 0x000000008668783b */ /* 0x000f680000000200 */
[----:B------:R-:W5:Y:S04]  /*3ce0*/  LDSM.16.M88.4 R32, [R133] ;  /* 0x000000008520783b */ /* 0x000f680000000200 */
[----:B------:R-:W5:Y:S04]  /*3cf0*/  LDSM.16.M88.4 R124, [R142] ;  /* 0x000000008e7c783b */ /* 0x000f680000000200 */
[----:B------:R-:W0:Y:S01]  /*3d00*/  LDGDEPBAR ;  /* 0x00000000000079af */ /* 0x000e220000000000 */
[C---:B--2---:R-:W-:Y:S06]  /*3d10*/  HMMA.16816.F32.BF16 R24, R116.reuse, R20, RZ ;  /* 0x000000147418723c */ /* 0x044fec00000418ff */
[C---:B-1----:R-:W-:Y:S06]  /*3d20*/  HMMA.16816.F32.BF16 R16, R116.reuse, R12, RZ ;  /* 0x0000000c7410723c */ /* 0x042fec00000418ff */
[C---:B------:R-:W-:Y:S06]  /*3d30*/  HMMA.16816.F32.BF16 R20, R116.reuse, R22, RZ ;  /* 0x000000167414723c */ /* 0x040fec00000418ff */
[C---:B------:R-:W-:Y:S06]  /*3d40*/  HMMA.16816.F32.BF16 R12, R116.reuse, R14, RZ ;  /* 0x0000000e740c723c */ /* 0x040fec00000418ff */
[C---:B---3--:R-:W-:Y:S06]  /*3d50*/  HMMA.16816.F32.BF16 R4, R116.reuse, R28, RZ ;  /* 0x0000001c7404723c */ /* 0x048fec00000418ff */
[C---:B------:R-:W-:Y:S06]  /*3d60*/  HMMA.16816.F32.BF16 R28, R116.reuse, R30, RZ ;  /* 0x0000001e741c723c */ /* 0x040fec00000418ff */
[C---:B----4-:R-:W-:Y:S06]  /*3d70*/  HMMA.16816.F32.BF16 R8, R116.reuse, R120, RZ ;  /* 0x000000787408723c */ /* 0x050fec00000418ff */
[----:B------:R-:W-:Y:S01]  /*3d80*/  HMMA.16816.F32.BF16 R116, R116, R122, RZ ;  /* 0x0000007a7474723c */ /* 0x000fe200000418ff */
[----:B------:R-:W1:Y:S05]  /*3d90*/  LDSM.16.M88.4 R120, [R132] ;  /* 0x000000008478783b */ /* 0x000e6a0000000200 */
[C---:B-----5:R-:W-:Y:S06]  /*3da0*/  HMMA.16816.F32.BF16 R24, R108.reuse, R104, R24 ;  /* 0x000000686c18723c */ /* 0x060fec0000041818 */
[C---:B------:R-:W-:Y:S01]  /*3db0*/  HMMA.16816.F32.BF16 R20, R108.reuse, R106, R20 ;  /* 0x0000006a6c14723c */ /* 0x040fe20000041814 */
[----:B------:R-:W-:Y:S05]  /*3dc0*/  LDSM.16.M88.4 R104, [R141] ;  /* 0x000000008d68783b */ /* 0x000fea0000000200 */
[C---:B------:R-:W-:Y:S06]  /*3dd0*/  HMMA.16816.F32.BF16 R16, R108.reuse, R32, R16 ;  /* 0x000000206c10723c */ /* 0x040fec0000041810 */
[C---:B------:R-:W-:Y:S01]  /*3de0*/  HMMA.16816.F32.BF16 R12, R108.reuse, R34, R12 ;  /* 0x000000226c0c723c */ /* 0x040fe2000004180c */
[----:B------:R-:W2:Y:S05]  /*3df0*/  LDSM.16.M88.4 R32, [R138+0x4000] ;  /* 0x004000008a20783b */ /* 0x000eaa0000000200 */
[C---:B------:R-:W-:Y:S06]  /*3e00*/  HMMA.16816.F32.BF16 R4, R108.reuse, R124, R4 ;  /* 0x0000007c6c04723c */ /* 0x040fec0000041804 */
[C---:B------:R-:W-:Y:S06]  /*3e10*/  HMMA.16816.F32.BF16 R28, R108.reuse, R126, R28 ;  /* 0x0000007e6c1c723c */ /* 0x040fec000004181c */
[C---:B-1----:R-:W-:Y:S06]  /*3e20*/  HMMA.16816.F32.BF16 R8, R108.reuse, R120, R8 ;  /* 0x000000786c08723c */ /* 0x042fec0000041808 */
[----:B------:R-:W-:Y:S01]  /*3e30*/  HMMA.16816.F32.BF16 R116, R108, R122, R116 ;  /* 0x0000007a6c74723c */ /* 0x000fe20000041874 */
[----:B------:R-:W1:Y:S04]  /*3e40*/  LDSM.16.M88.4 R120, [R138+0x4800] ;  /* 0x004800008a78783b */ /* 0x000e680000000200 */
[----:B------:R-:W3:Y:S01]  /*3e50*/  LDSM.16.M88.4 R108, [R138+0x5000] ;  /* 0x005000008a6c783b */ /* 0x000ee20000000200 */
[C---:B--2---:R-:W-:Y:S06]  /*3e60*/  HMMA.16816.F32.BF16 R4, R104.reuse, R32, R4 ;  /* 0x000000206804723c */ /* 0x044fec0000041804 */
[C---:B------:R-:W-:Y:S01]  /*3e70*/  HMMA.16816.F32.BF16 R28, R104.reuse, R34, R28 ;  /* 0x00000022681c723c */ /* 0x040fe2000004181c */
[----:B------:R-:W2:Y:S05]  /*3e80*/  LDSM.16.M88.4 R32, [R138+0x5800] ;  /* 0x005800008a20783b */ /* 0x000eaa0000000200 */
[C---:B-1----:R-:W-:Y:S06]  /*3e90*/  HMMA.16816.F32.BF16 R24, R104.reuse, R120, R24 ;  /* 0x000000786818723c */ /* 0x042fec0000041818 */
[C---:B------:R-:W-:Y:S01]  /*3ea0*/  HMMA.16816.F32.BF16 R20, R104.reuse, R122, R20 ;  /* 0x0000007a6814723c */ /* 0x040fe20000041814 */
[----:B------:R-:W-:Y:S05]  /*3eb0*/  LDSM.16.M88.4 R120, [R140] ;  /* 0x000000008c78783b */ /* 0x000fea0000000200 */
[C---:B---3--:R-:W-:Y:S06]  /*3ec0*/  HMMA.16816.F32.BF16 R16, R104.reuse, R108, R16 ;  /* 0x0000006c6810723c */ /* 0x048fec0000041810 */
[C---:B------:R-:W-:Y:S01]  /*3ed0*/  HMMA.16816.F32.BF16 R12, R104.reuse, R110, R12 ;  /* 0x0000006e680c723c */ /* 0x040fe2000004180c */
[----:B------:R-:W1:Y:S05]  /*3ee0*/  LDSM.16.M88.4 R108, [R131] ;  /* 0x00000000836c783b */ /* 0x000e6a0000000200 */
[C---:B--2---:R-:W-:Y:S06]  /*3ef0*/  HMMA.16816.F32.BF16 R8, R104.reuse, R32, R8 ;  /* 0x000000206808723c */ /* 0x044fec0000041808 */
[----:B------:R-:W-:Y:S01]  /*3f00*/  HMMA.16816.F32.BF16 R116, R104, R34, R116 ;  /* 0x000000226874723c */ /* 0x000fe20000041874 */
[----:B------:R-:W2:Y:S04]  /*3f10*/  LDSM.16.M88.4 R104, [R131+0x800] ;  /* 0x000800008368783b */ /* 0x000ea80000000200 */
[----:B------:R-:W3:Y:S01]  /*3f20*/  LDSM.16.M88.4 R32, [R131+0x1000] ;  /* 0x001000008320783b */ /* 0x000ee20000000200 */
[C---:B-1----:R-:W-:Y:S06]  /*3f30*/  HMMA.16816.F32.BF16 R4, R120.reuse, R108, R4 ;  /* 0x0000006c7804723c */ /* 0x042fec0000041804 */
[C---:B------:R-:W-:Y:S01]  /*3f40*/  HMMA.16816.F32.BF16 R28, R120.reuse, R110, R28 ;  /* 0x0000006e781c723c */ /* 0x040fe2000004181c */
[----:B------:R-:W1:Y:S05]  /*3f50*/  LDSM.16.M88.4 R108, [R131+0x1800] ;  /* 0x00180000836c783b */ /* 0x000e6a0000000200 */
[C---:B--2---:R-:W-:Y:S06]  /*3f60*/  HMMA.16816.F32.BF16 R24, R120.reuse, R104, R24 ;  /* 0x000000687818723c */ /* 0x044fec0000041818 */
[C---:B------:R-:W-:Y:S01]  /*3f70*/  HMMA.16816.F32.BF16 R20, R120.reuse, R106, R20 ;  /* 0x0000006a7814723c */ /* 0x040fe20000041814 */
[----:B------:R-:W-:Y:S05]  /*3f80*/  LDSM.16.M88.4 R104, [R145+0x2000] ;  /* 0x002000009168783b */ /* 0x000fea0000000200 */
[C---:B---3--:R-:W-:Y:S06]  /*3f90*/  HMMA.16816.F32.BF16 R16, R120.reuse, R32, R16 ;  /* 0x000000207810723c */ /* 0x048fec0000041810 */
[C---:B------:R-:W-:Y:S01]  /*3fa0*/  HMMA.16816.F32.BF16 R12, R120.reuse, R34, R12 ;  /* 0x00000022780c723c */ /* 0x040fe2000004180c */
[----:B------:R-:W2:Y:S05]  /*3fb0*/  LDSM.16.M88.4 R32, [R144+0x6000] ;  /* 0x006000009020783b */ /* 0x000eaa0000000200 */
        /* <DEDUP_REMOVED lines=9> */
[----:B------:R-:W-:Y:S05]  /*4050*/  LDSM.16.M88.4 R120, [R143+0x2000] ;  /* 0x002000008f78783b */ /* 0x000fea0000000200 */
[C---:B---3--:R-:W-:Y:S06]  /*4060*/  HMMA.16816.F32.BF16 R16, R104.reuse, R108, R16 ;  /* 0x0000006c6810723c */ /* 0x048fec0000041810 */
[C---:B------:R-:W-:Y:S01]  /*4070*/  HMMA.16816.F32.BF16 R12, R104.reuse, R110, R12 ;  /* 0x0000006e680c723c */ /* 0x040fe2000004180c */
[----:B------:R-:W1:Y:S05]  /*4080*/  LDSM.16.M88.4 R108, [R130] ;  /* 0x00000000826c783b */ /* 0x000e6a0000000200 */
[C---:B--2---:R-:W-:Y:S06]  /*4090*/  HMMA.16816.F32.BF16 R8, R104.reuse, R32, R8 ;  /* 0x000000206808723c */ /* 0x044fec0000041808 */
[----:B------:R-:W-:Y:S01]  /*40a0*/  HMMA.16816.F32.BF16 R116, R104, R34, R116 ;  /* 0x000000226874723c */ /* 0x000fe20000041874 */
[----:B------:R-:W2:Y:S04]  /*40b0*/  LDSM.16.M88.4 R104, [R129] ;  /* 0x000000008168783b */ /* 0x000ea80000000200 */
[----:B------:R-:W3:Y:S01]  /*40c0*/  LDSM.16.M88.4 R32, [R128] ;  /* 0x000000008020783b */ /* 0x000ee20000000200 */
[C---:B-1----:R-:W-:Y:S06]  /*40d0*/  HMMA.16816.F32.BF16 R4, R120.reuse, R108, R4 ;  /* 0x0000006c7804723c */ /* 0x042fec0000041804 */
[C---:B------:R-:W-:Y:S01]  /*40e0*/  HMMA.16816.F32.BF16 R28, R120.reuse, R110, R28 ;  /* 0x0000006e781c723c */ /* 0x040fe2000004181c */
[----:B------:R-:W1:Y:S05]  /*40f0*/  LDSM.16.M88.4 R108, [R102] ;  /* 0x00000000666c783b */ /* 0x000e6a0000000200 */
        /* <DEDUP_REMOVED lines=18> */
[----:B------:R-:W-:Y:S05]  /*4220*/  LDSM.16.M88.4 R108, [R131+0x2000] ;  /* 0x00200000836c783b */ /* 0x000fea0000000200 */
[C---:B--2---:R-:W-:Y:S06]  /*4230*/  HMMA.16816.F32.BF16 R8, R104.reuse, R32, R8 ;  /* 0x000000206808723c */ /* 0x044fec0000041808 */
[----:B------:R-:W-:Y:S01]  /*4240*/  HMMA.16816.F32.BF16 R116, R104, R34, R116 ;  /* 0x000000226874723c */ /* 0x000fe20000041874 */
[----:B------:R-:W1:Y:S04]  /*4250*/  LDSM.16.M88.4 R104, [R140+0x2000] ;  /* 0x002000008c68783b */ /* 0x000e680000000200 */
[----:B------:R-:W2:Y:S01]  /*4260*/  LDSM.16.M88.4 R32, [R131+0x2800] ;  /* 0x002800008320783b */ /* 0x000ea20000000200 */
[C---:B-1----:R-:W-:Y:S06]  /*4270*/  HMMA.16816.F32.BF16 R4, R104.reuse, R108, R4 ;  /* 0x0000006c6804723c */ /* 0x042fec0000041804 */
[C---:B--2---:R-:W-:Y:S01]  /*4280*/  HMMA.16816.F32.BF16 R24, R104.reuse, R32, R24 ;  /* 0x000000206818723c */ /* 0x044fe20000041818 */
[----:B------:R-:W1:Y:S05]  /*4290*/  S2R R32, SR_TID.X ;  /* 0x0000000000207919 */ /* 0x000e6a0000002100 */
[----:B------:R-:W-:Y:S01]  /*42a0*/  HMMA.16816.F32.BF16 R20, R104, R34, R20 ;  /* 0x000000226814723c */ /* 0x000fe20000041814 */
[----:B------:R-:W-:-:S05]  /*42b0*/  VIADD R33, R103, 0xfffffffe ;  /* 0xfffffffe67217836 */ /* 0x000fca0000000000 */
[----:B------:R-:W-:Y:S01]  /*42c0*/  HMMA.16816.F32.BF16 R28, R104, R110, R28 ;  /* 0x0000006e681c723c */ /* 0x000fe2000004181c */
[----:B------:R-:W2:Y:S01]  /*42d0*/  LDSM.16.M88.4 R108, [R131+0x3800] ;  /* 0x00380000836c783b */ /* 0x000ea20000000200 */
[----:B------:R-:W-:-:S04]  /*42e0*/  DEPBAR.LE SB0, 0x0 ;  /* 0x000080000000791a */ /* 0x000fc80000000000 */
[C---:B------:R-:W-:Y:S06]  /*42f0*/  HMMA.16816.F32.BF16 R16, R104.reuse, R120, R16 ;  /* 0x000000786810723c */ /* 0x040fec0000041810 */
[----:B------:R-:W-:Y:S01]  /*4300*/  HMMA.16816.F32.BF16 R12, R104, R122, R12 ;  /* 0x0000007a680c723c */ /* 0x000fe2000004180c */
[----:B-1----:R-:W-:-:S05]  /*4310*/  IMAD.SHL.U32 R32, R32, 0x2, RZ ;  /* 0x0000000220207824 */ /* 0x002fca00078e00ff */
[----:B------:R-:W-:-:S05]  /*4320*/  LOP3.LUT R32, R32, 0x6, RZ, 0xc0, !PT ;  /* 0x0000000620207812 */ /* 0x000fca00078ec0ff */
[----:B------:R-:W-:-:S04]  /*4330*/  IMAD R32, R33, 0x40, R32 ;  /* 0x0000004021207824 */ /* 0x000fc800078e0220 */
[C---:B------:R-:W-:Y:S02]  /*4340*/  VIADD R34, R32.reuse, 0x8 ;  /* 0x0000000820227836 */ /* 0x040fe40000000000 */
[C---:B------:R-:W-:Y:S02]  /*4350*/  VIADD R33, R32.reuse, 0x1 ;  /* 0x0000000120217836 */ /* 0x040fe40000000000 */
[----:B------:R-:W-:Y:S01]  /*4360*/  VIADD R35, R32, 0x11 ;  /* 0x0000001120237836 */ /* 0x000fe20000000000 */
[----:B------:R-:W-:Y:S01]  /*4370*/  BAR.SYNC.DEFER_BLOCKING 0x0 ;  /* 0x0000000000007b1d */ /* 0x000fe20000010000 */
[CC--:B------:R-:W-:Y:S01]  /*4380*/  ISETP.GE.AND P1, PT, R34.reuse, R162.reuse, PT ;  /* 0x000000a22200720c */ /* 0x0c0fe20003f26270 */
[----:B--2---:R-:W-:Y:S01]  /*4390*/  HMMA.16816.F32.BF16 R8, R104, R108, R8 ;  /* 0x0000006c6808723c */ /* 0x004fe20000041808 */
[----:B------:R-:W-:Y:S01]  /*43a0*/  ISETP.GE.AND P3, PT, R34, R159, PT ;  /* 0x0000009f2200720c */ /* 0x000fe20003f66270 */
[----:B------:R-:W-:Y:S01]  /*43b0*/  VIADD R34, R32, 0x10 ;  /* 0x0000001020227836 */ /* 0x000fe20000000000 */
[----:B------:R-:W-:-:S02]  /*43c0*/  ISETP.GE.AND P6, PT, R33, R162, PT ;  /* 0x000000a22100720c */ /* 0x000fc40003fc6270 */
[----:B------:R-:W-:Y:S01]  /*43d0*/  ISETP.GE.AND P0, PT, R33, R159, PT ;  /* 0x0000009f2100720c */ /* 0x000fe20003f06270 */
[----:B------:R-:W-:Y:S01]  /*43e0*/  VIADD R33, R32, 0x9 ;  /* 0x0000000920217836 */ /* 0x000fe20000000000 */
[-C--:B------:R-:W-:Y:S01]  /*43f0*/  ISETP.GE.AND P5, PT, R34, R162.reuse, PT ;  /* 0x000000a22200720c */ /* 0x080fe20003fa6270 */
[----:B------:R-:W-:Y:S01]  /*4400*/  HMMA.16816.F32.BF16 R116, R104, R110, R116 ;  /* 0x0000006e6874723c */ /* 0x000fe20000041874 */
[----:B------:R-:W-:Y:S02]  /*4410*/  FSEL R5, R5, -INF , !P6 ;  /* 0xff80000005057808 */ /* 0x000fe40007000000 */
[----:B------:R-:W-:Y:S02]  /*4420*/  ISETP.GE.AND P6, PT, R32, R162, PT ;  /* 0x000000a22000720c */ /* 0x000fe40003fc6270 */
[----:B------:R-:W-:Y:S02]  /*4430*/  FSEL R127, R24, -INF , !P5 ;  /* 0xff800000187f7808 */ /* 0x000fe40006800000 */
[----:B------:R-:W-:-:S02]  /*4440*/  FSEL R24, R7, -INF , !P0 ;  /* 0xff80000007187808 */ /* 0x000fc40004000000 */
[----:B------:R-:W-:Y:S02]  /*4450*/  FSEL R7, R4, -INF , !P6 ;  /* 0xff80000004077808 */ /* 0x000fe40007000000 */
[----:B------:R-:W-:Y:S02]  /*4460*/  ISETP.GE.AND P2, PT, R33, R159, PT ;  /* 0x0000009f2100720c */ /* 0x000fe40003f46270 */
[----:B------:R-:W-:Y:S02]  /*4470*/  FMNMX.FTZ R4, R3, R7, !PT ;  /* 0x0000000703047209 */ /* 0x000fe40007810000 */
[----:B------:R-:W-:Y:S02]  /*4480*/  ISETP.GE.AND P4, PT, R33, R162, PT ;  /* 0x000000a22100720c */ /* 0x000fe40003f86270 */
[----:B------:R-:W-:Y:S02]  /*4490*/  FSEL R33, R28, -INF , !P1 ;  /* 0xff8000001c217808 */ /* 0x000fe40004800000 */
[----:B------:R-:W-:-:S02]  /*44a0*/  FSEL R30, R30, -INF , !P3 ;  /* 0xff8000001e1e7808 */ /* 0x000fc40005800000 */
[----:B------:R-:W-:Y:S01]  /*44b0*/  FSEL R28, R31, -INF , !P2 ;  /* 0xff8000001f1c7808 */ /* 0x000fe20005000000 */
[----:B------:R-:W-:Y:S01]  /*44c0*/  VIADD R31, R32, 0x19 ;  /* 0x00000019201f7836 */ /* 0x000fe20000000000 */
[----:B------:R-:W-:Y:S02]  /*44d0*/  FMNMX.FTZ R4, R5, R4, !PT ;  /* 0x0000000405047209 */ /* 0x000fe40007810000 */
[----:B------:R-:W-:Y:S02]  /*44e0*/  ISETP.GE.AND P3, PT, R35, R162, PT ;  /* 0x000000a22300720c */ /* 0x000fe40003f66270 */
[----:B------:R-:W-:Y:S01]  /*44f0*/  ISETP.GE.AND P1, PT, R34, R159, PT ;  /* 0x0000009f2200720c */ /* 0x000fe20003f26270 */
[----:B------:R-:W-:Y:S01]  /*4500*/  VIADD R34, R32, 0x18 ;  /* 0x0000001820227836 */ /* 0x000fe20000000000 */
[----:B------:R-:W-:Y:S02]  /*4510*/  FSEL R29, R29, -INF , !P4 ;  /* 0xff8000001d1d7808 */ /* 0x000fe40006000000 */
[----:B------:R-:W-:-:S02]  /*4520*/  FMNMX.FTZ R4, R33, R4, !PT ;  /* 0x0000000421047209 */ /* 0x000fc40007810000 */
[----:B------:R-:W-:Y:S01]  /*4530*/  FSEL R163, R25, -INF , !P3 ;  /* 0xff80000019a37808 */ /* 0x000fe20005800000 */
[----:B------:R-:W-:Y:S01]  /*4540*/  VIADD R25, R32, 0x20 ;  /* 0x0000002020197836 */ /* 0x000fe20000000000 */
[-C--:B------:R-:W-:Y:S02]  /*4550*/  ISETP.GE.AND P3, PT, R31, R159.reuse, PT ;  /* 0x0000009f1f00720c */ /* 0x080fe40003f66270 */
[----:B------:R-:W-:Y:S01]  /*4560*/  FSEL R164, R26, -INF , !P1 ;  /* 0xff8000001aa47808 */ /* 0x000fe20004800000 */
[C---:B------:R-:W-:Y:S01]  /*4570*/  VIADD R26, R32.reuse, 0x21 ;  /* 0x00000021201a7836 */ /* 0x040fe20000000000 */
[----:B------:R-:W-:Y:S02]  /*4580*/  FMNMX.FTZ R4, R29, R4, !PT ;  /* 0x000000041d047209 */ /* 0x000fe40007810000 */
[----:B------:R-:W-:Y:S02]  /*4590*/  FSEL R184, R23, -INF , !P3 ;  /* 0xff80000017b87808 */ /* 0x000fe40005800000 */
[----:B------:R-:W-:-:S02]  /*45a0*/  ISETP.GE.AND P3, PT, R32, R159, PT ;  /* 0x0000009f2000720c */ /* 0x000fc40003f66270 */
[----:B------:R-:W-:Y:S02]  /*45b0*/  ISETP.GE.AND P2, PT, R34, R162, PT ;  /* 0x000000a22200720c */ /* 0x000fe40003f46270 */
[----:B------:R-:W-:Y:S02]  /*45c0*/  FMNMX.FTZ R4, R127, R4, !PT ;  /* 0x000000047f047209 */ /* 0x000fe40007810000 */
[----:B------:R-:W-:Y:S02]  /*45d0*/  ISETP.GE.AND P6, PT, R26, R162, PT ;  /* 0x000000a21a00720c */ /* 0x000fe40003fc6270 */
[-C--:B------:R-:W-:Y:S02]  /*45e0*/  ISETP.GE.AND P4, PT, R35, R159.reuse, PT ;  /* 0x0000009f2300720c */ /* 0x080fe40003f86270 */
[----:B------:R-:W-:Y:S02]  /*45f0*/  ISETP.GE.AND P0, PT, R25, R159, PT ;  /* 0x0000009f1900720c */ /* 0x000fe40003f06270 */
[----:B------:R-:W-:-:S02]  /*4600*/  FSEL R6, R6, -INF , !P3 ;  /* 0xff80000006067808 */ /* 0x000fc40005800000 */
[----:B------:R-:W-:Y:S02]  /*4610*/  ISETP.GE.AND P1, PT, R31, R162, PT ;  /* 0x000000a21f00720c */ /* 0x000fe40003f26270 */
[----:B------:R-:W-:Y:S01]  /*4620*/  FSEL R179, R20, -INF , !P2 ;  /* 0xff80000014b37808 */ /* 0x000fe20005000000 */
[----:B------:R-:W-:Y:S01]  /*4630*/  VIADD R20, R32, 0x29 ;  /* 0x0000002920147836 */ /* 0x000fe20000000000 */
[----:B------:R-:W-:Y:S02]  /*4640*/  FMNMX.FTZ R4, R163, R4, !PT ;  /* 0x00000004a3047209 */ /* 0x000fe40007810000 */
[----:B------:R-:W-:Y:S02]  /*4650*/  FSEL R173, R17, -INF , !P6 ;  /* 0xff80000011ad7808 */ /* 0x000fe40007000000 */
[----:B------:R-:W-:Y:S02]  /*4660*/  FSEL R186, R27, -INF , !P4 ;  /* 0xff8000001bba7808 */ /* 0x000fe40006000000 */
[----:B------:R-:W-:-:S02]  /*4670*/  FSEL R176, R18, -INF , !P0 ;  /* 0xff80000012b07808 */ /* 0x000fc40004000000 */
[----:B------:R-:W-:Y:S02]  /*4680*/  FMNMX.FTZ R17, R2, R6, !PT ;  /* 0x0000000602117209 */ /* 0x000fe40007810000 */
[----:B------:R-:W-:Y:S01]  /*4690*/  ISETP.GE.AND P4, PT, R25, R162, PT ;  /* 0x000000a21900720c */ /* 0x000fe20003f86270 */
[C---:B------:R-:W-:Y:S01]  /*46a0*/  VIADD R25, R32.reuse, 0x28 ;  /* 0x0000002820197836 */ /* 0x040fe20000000000 */
[----:B------:R-:W-:Y:S02]  /*46b0*/  FSEL R181, R21, -INF , !P1 ;  /* 0xff80000015b57808 */ /* 0x000fe40004800000 */
[----:B------:R-:W-:Y:S01]  /*46c0*/  FMNMX.FTZ R18, R179, R4, !PT ;  /* 0x00000004b3127209 */ /* 0x000fe20007810000 */
[----:B------:R-:W-:Y:S01]  /*46d0*/  VIADD R4, R32, 0x38 ;  /* 0x0000003820047836 */ /* 0x000fe20000000000 */
[----:B------:R-:W-:Y:S02]  /*46e0*/  ISETP.GE.AND P5, PT, R34, R159, PT ;  /* 0x0000009f2200720c */ /* 0x000fe40003fa6270 */
[----:B------:R-:W-:-:S02]  /*46f0*/  FMNMX.FTZ R17, R24, R17, !PT ;  /* 0x0000001118117209 */ /* 0x000fc40007810000 */
[----:B------:R-:W-:Y:S01]  /*4700*/  FSEL R171, R16, -INF , !P4 ;  /* 0xff80000010ab7808 */ /* 0x000fe20006000000 */
[----:B------:R-:W-:Y:S01]  /*4710*/  VIADD R16, R32, 0x30 ;  /* 0x0000003020107836 */ /* 0x000fe20000000000 */
[----:B------:R-:W-:Y:S02]  /*4720*/  FMNMX.FTZ R18, R181, R18, !PT ;  /* 0x00000012b5127209 */ /* 0x000fe40007810000 */
[----:B------:R-:W-:Y:S02]  /*4730*/  FSEL R188, R22, -INF , !P5 ;  /* 0xff80000016bc7808 */ /* 0x000fe40006800000 */
[----:B------:R-:W-:Y:S02]  /*4740*/  ISETP.GE.AND P2, PT, R26, R159, PT ;  /* 0x0000009f1a00720c */ /* 0x000fe40003f46270 */
[----:B------:R-:W-:Y:S02]  /*4750*/  ISETP.GE.AND P5, PT, R25, R162, PT ;  /* 0x000000a21900720c */ /* 0x000fe40003fa6270 */
[----:B------:R-:W-:-:S02]  /*4760*/  FMNMX.FTZ R17, R30, R17, !PT ;  /* 0x000000111e117209 */ /* 0x000fc40007810000 */
[----:B------:R-:W-:Y:S02]  /*4770*/  FMNMX.FTZ R18, R171, R18, !PT ;  /* 0x00000012ab127209 */ /* 0x000fe40007810000 */
[----:B------:R-:W-:Y:S02]  /*4780*/  FSEL R180, R19, -INF , !P2 ;  /* 0xff80000013b47808 */ /* 0x000fe40005000000 */
[----:B------:R-:W-:Y:S02]  /*4790*/  FSEL R175, R12, -INF , !P5 ;  /* 0xff8000000caf7808 */ /* 0x000fe40006800000 */
[----:B------:R-:W-:Y:S02]  /*47a0*/  FMNMX.FTZ R17, R28, R17, !PT ;  /* 0x000000111c117209 */ /* 0x000fe40007810000 */
[-C--:B------:R-:W-:Y:S02]  /*47b0*/  ISETP.GE.AND P4, PT, R20, R162.reuse, PT ;  /* 0x000000a21400720c */ /* 0x080fe40003f86270 */
[----:B------:R-:W-:-:S02]  /*47c0*/  ISETP.GE.AND P6, PT, R16, R162, PT ;  /* 0x000000a21000720c */ /* 0x000fc40003fc6270 */
[----:B------:R-:W-:Y:S01]  /*47d0*/  ISETP.GE.AND P2, PT, R16, R159, PT ;  /* 0x0000009f1000720c */ /* 0x000fe20003f46270 */
[C---:B------:R-:W-:Y:S01]  /*47e0*/  VIADD R16, R32.reuse, 0x31 ;  /* 0x0000003120107836 */ /* 0x040fe20000000000 */
[----:B------:R-:W-:Y:S01]  /*47f0*/  FMNMX.FTZ R12, R173, R18, !PT ;  /* 0x00000012ad0c7209 */ /* 0x000fe20007810000 */
[----:B------:R-:W-:Y:S01]  /*4800*/  VIADD R32, R32, 0x39 ;  /* 0x0000003920207836 */ /* 0x000fe20000000000 */
[----:B------:R-:W-:Y:S02]  /*4810*/  FMNMX.FTZ R17, R164, R17, !PT ;  /* 0x00000011a4117209 */ /* 0x000fe40007810000 */
[----:B------:R-:W-:Y:S02]  /*4820*/  ISETP.GE.AND P0, PT, R20, R159, PT ;  /* 0x0000009f1400720c */ /* 0x000fe40003f06270 */
[----:B------:R-:W-:Y:S02]  /*4830*/  FSEL R177, R13, -INF , !P4 ;  /* 0xff8000000db17808 */ /* 0x000fe40006000000 */
[----:B------:R-:W-:-:S02]  /*4840*/  FMNMX.FTZ R12, R175, R12, !PT ;  /* 0x0000000caf0c7209 */ /* 0x000fc40007810000 */
[----:B------:R-:W-:Y:S02]  /*4850*/  ISETP.GE.AND P3, PT, R16, R162, PT ;  /* 0x000000a21000720c */ /* 0x000fe40003f66270 */
[----:B------:R-:W-:Y:S02]  /*4860*/  FMNMX.FTZ R17, R186, R17, !PT ;  /* 0x00000011ba117209 */ /* 0x000fe40007810000 */
[----:B------:R-:W-:Y:S02]  /*4870*/  FSEL R104, R8, -INF , !P6 ;  /* 0xff80000008687808 */ /* 0x000fe40007000000 */
[----:B------:R-:W-:Y:S02]  /*4880*/  FMNMX.FTZ R13, R177, R12, !PT ;  /* 0x0000000cb10d7209 */ /* 0x000fe40007810000 */
[----:B------:R-:W-:Y:S02]  /*4890*/  FSEL R178, R15, -INF , !P0 ;  /* 0xff8000000fb27808 */ /* 0x000fe40004000000 */
[----:B------:R-:W-:-:S02]  /*48a0*/  ISETP.NE.AND P0, PT, R103, 0x2, PT ;  /* 0x000000026700780c */ /* 0x000fc40003f05270 */
[----:B------:R-:W-:Y:S02]  /*48b0*/  FSEL R105, R9, -INF , !P3 ;  /* 0xff80000009697808 */ /* 0x000fe40005800000 */
[----:B------:R-:W-:Y:S02]  /*48c0*/  FMNMX.FTZ R9, R188, R17, !PT ;  /* 0x00000011bc097209 */ /* 0x000fe40007810000 */
[-C--:B------:R-:W-:Y:S02]  /*48d0*/  ISETP.GE.AND P5, PT, R4, R162.reuse, PT ;  /* 0x000000a20400720c */ /* 0x080fe40003fa6270 */
[----:B------:R-:W-:Y:S02]  /*48e0*/  FMNMX.FTZ R8, R104, R13, !PT ;  /* 0x0000000d68087209 */ /* 0x000fe40007810000 */
[----:B------:R-:W-:Y:S02]  /*48f0*/  FMNMX.FTZ R9, R184, R9, !PT ;  /* 0x00000009b8097209 */ /* 0x000fe40007810000 */
[----:B------:R-:W-:-:S02]  /*4900*/  ISETP.GE.AND P4, PT, R32, R162, PT ;  /* 0x000000a22000720c */ /* 0x000fc40003f86270 */
[----:B------:R-:W-:Y:S02]  /*4910*/  FSEL R107, R116, -INF , !P5 ;  /* 0xff800000746b7808 */ /* 0x000fe40006800000 */
[----:B------:R-:W-:Y:S02]  /*4920*/  FMNMX.FTZ R8, R105, R8, !PT ;  /* 0x0000000869087209 */ /* 0x000fe40007810000 */
[----:B------:R-:W-:Y:S02]  /*4930*/  FMNMX.FTZ R9, R176, R9, !PT ;  /* 0x00000009b0097209 */ /* 0x000fe40007810000 */
[----:B------:R-:W-:Y:S02]  /*4940*/  ISETP.GE.AND P1, PT, R25, R159, PT ;  /* 0x0000009f1900720c */ /* 0x000fe40003f26270 */
[----:B------:R-:W-:Y:S02]  /*4950*/  FSEL R125, R117, -INF , !P4 ;  /* 0xff800000757d7808 */ /* 0x000fe40006000000 */
[----:B------:R-:W-:-:S02]  /*4960*/  FMNMX.FTZ R8, R107, R8, !PT ;  /* 0x000000086b087209 */ /* 0x000fc40007810000 */
[----:B------:R-:W-:Y:S02]  /*4970*/  FMNMX.FTZ R13, R180, R9, !PT ;  /* 0x00000009b40d7209 */ /* 0x000fe40007810000 */
[----:B------:R-:W-:Y:S02]  /*4980*/  FSEL R182, R14, -INF , !P1 ;  /* 0xff8000000eb67808 */ /* 0x000fe40004800000 */
[----:B------:R-:W-:Y:S01]  /*4990*/  FMNMX.FTZ R9, R125, R8, !PT ;  /* 0x000000087d097209 */ /* 0x000fe20007810000 */
[----:B------:R-:W-:Y:S06]  /*49a0*/  @!P0 BRA `(.L_x_619) ;  /* 0x00000000007c8947 */ /* 0x000fec0003800000 */
[----:B------:R-:W-:Y:S01]  /*49b0*/  VIADD R12, R103, 0xfffffffd ;  /* 0xfffffffd670c7836 */ /* 0x000fe20000000000 */
[----:B------:R-:W-:-:S04]  /*49c0*/  ULDC.64 UR4, c[0x0][0x218] ;  /* 0x0000860000047ab9 */ /* 0x000fc80000000a00 */
[----:B------:R-:W-:-:S05]  /*49d0*/  SHF.R.S32.HI R15, RZ, 0x1f, R12 ;  /* 0x0000001fff0f7819 */ /* 0x000fca000001140c */
[-C--:B------:R-:W-:Y:S02]  /*49e0*/  IMAD R8, R15, R100.reuse, RZ ;  /* 0x000000640f087224 */ /* 0x080fe400078e02ff */
[----:B------:R-:W-:-:S04]  /*49f0*/  IMAD.WIDE.U32 R14, R12, R100, RZ ;  /* 0x000000640c0e7225 */ /* 0x000fc800078e00ff */
[----:B------:R-:W-:Y:S01]  /*4a00*/  IMAD R8, R12, R101, R8 ;  /* 0x000000650c087224 */ /* 0x000fe200078e0208 */
[----:B------:R-:W-:-:S03]  /*4a10*/  SHF.L.U64.HI R12, R100, 0x5, R101 ;  /* 0x00000005640c7819 */ /* 0x000fc60000010265 */
[----:B------:R-:W-:Y:S01]  /*4a20*/  IMAD.IADD R15, R15, 0x1, R8 ;  /* 0x000000010f0f7824 */ /* 0x000fe200078e0208 */
[----:B------:R-:W-:-:S04]  /*4a30*/  LEA R8, P0, R14, R152, 0x6 ;  /* 0x000000980e087211 */ /* 0x000fc800078030ff */
[----:B------:R-:W-:Y:S02]  /*4a40*/  LEA.HI.X R15, R14, R155, R15, 0x6, P0 ;  /* 0x0000009b0e0f7211 */ /* 0x000fe400000f340f */
[----:B------:R-:W-:-:S04]  /*4a50*/  LEA R14, P0, R8, UR4, 0x1 ;  /* 0x00000004080e7c11 */ /* 0x000fc8000f8008ff */
[----:B------:R-:W-:Y:S01]  /*4a60*/  LEA.HI.X R15, R8, UR5, R15, 0x1, P0 ;  /* 0x00000005080f7c11 */ /* 0x000fe200080f0c0f */
[----:B------:R-:W-:-:S04]  /*4a70*/  IMAD.SHL.U32 R8, R100, 0x20, RZ ;  /* 0x0000002064087824 */ /* 0x000fc800078e00ff */
[----:B------:R-:W-:Y:S01]  /*4a80*/  @!PT LDS RZ, [RZ] ;  /* 0x00000000fffff984 */ /* 0x000fe20000000800 */
[----:B------:R-:W-:Y:S01]  /*4a90*/  @!PT LDS RZ, [RZ] ;  /* 0x00000000fffff984 */ /* 0x000fe20000000800 */
[----:B------:R-:W-:Y:S01]  /*4aa0*/  @!PT LDS RZ, [RZ] ;  /* 0x00000000fffff984 */ /* 0x000fe20000000800 */
[----:B------:R1:W-:Y:S01]  /*4ab0*/  LDGSTS.E.BYPASS.LTC128B.128 [R150+0x4000], desc[UR12][R14.64] ;  /* 0x040000000e967fae */ /* 0x0003e2000b901d4c */
[----:B------:R-:W-:-:S03]  /*4ac0*/  IADD3 R20, P0, R14, R8, RZ ;  /* 0x000000080e147210 */ /* 0x000fc60007f1e0ff */
[----:B------:R1:W-:Y:S01]  /*4ad0*/  LDGSTS.E.BYPASS.LTC128B.128 [R150+0x6000], desc[UR12][R14.64+0x80] ;  /* 0x060000800e967fae */ /* 0x0003e2000b901d4c */
[----:B------:R-:W-:Y:S01]  /*4ae0*/  IADD3 R18, P1, R20, R8, RZ ;  /* 0x0000000814127210 */ /* 0x000fe20007f3e0ff */
[----:B------:R-:W-:-:S03]  /*4af0*/  IMAD.X R21, R15, 0x1, R12, P0 ;  /* 0x000000010f157824 */ /* 0x000fc600000e060c */
[----:B------:R-:W-:Y:S01]  /*4b00*/  IADD3 R22, P0, R18, R8, RZ ;  /* 0x0000000812167210 */ /* 0x000fe20007f1e0ff */
[--C-:B------:R-:W-:Y:S01]  /*4b10*/  IMAD.X R19, R21, 0x1, R12.reuse, P1 ;  /* 0x0000000115137824 */ /* 0x100fe200008e060c */
[----:B------:R1:W-:Y:S03]  /*4b20*/  LDGSTS.E.BYPASS.LTC128B.128 [R150+0x4800], desc[UR12][R20.64] ;  /* 0x0480000014967fae */ /* 0x0003e6000b901d4c */
[----:B------:R-:W-:Y:S01]  /*4b30*/  IMAD.X R23, R19, 0x1, R12, P0 ;  /* 0x0000000113177824 */ /* 0x000fe200000e060c */
[----:B------:R1:W-:Y:S04]  /*4b40*/  LDGSTS.E.BYPASS.LTC128B.128 [R150+0x6800], desc[UR12][R20.64+0x80] ;  /* 0x0680008014967fae */ /* 0x0003e8000b901d4c */
[----:B------:R1:W-:Y:S04]  /*4b50*/  LDGSTS.E.BYPASS.LTC128B.128 [R150+0x5000], desc[UR12][R18.64] ;  /* 0x0500000012967fae */ /* 0x0003e8000b901d4c */
[----:B------:R1:W-:Y:S04]  /*4b60*/  LDGSTS.E.BYPASS.LTC128B.128 [R150+0x7000], desc[UR12][R18.64+0x80] ;  /* 0x0700008012967fae */ /* 0x0003e8000b901d4c */
[----:B------:R1:W-:Y:S04]  /*4b70*/  LDGSTS.E.BYPASS.LTC128B.128 [R150+0x5800], desc[UR12][R22.64] ;  /* 0x0580000016967fae */ /* 0x0003e8000b901d4c */
[----:B------:R1:W-:Y:S04]  /*4b80*/  LDGSTS.E.BYPASS.LTC128B.128 [R150+0x7800], desc[UR12][R22.64+0x80] ;  /* 0x0780008016967fae */ /* 0x0003e8000b901d4c */
[----:B------:R-:W0:Y:S02]  /*4b90*/  LDGDEPBAR ;  /* 0x00000000000079af */ /* 0x000e240000000000 */
.L_x_619:
[----:B------:R-:W-:Y:S01]  /*4ba0*/  FMNMX.FTZ R13, R182, R13, !PT ;  /* 0x0000000db60d7209 */ /* 0x000fe20007810000 */
[----:B------:R-:W2:Y:S01]  /*4bb0*/  SHFL.BFLY PT, R8, R9, 0x2, 0x1f ;  /* 0x0c401f0009087f89 */ /* 0x000ea200000e0000 */
[----:B------:R-:W-:Y:S02]  /*4bc0*/  ISETP.GE.AND P0, PT, R16, R159, PT ;  /* 0x0000009f1000720c */ /* 0x000fe40003f06270 */
[----:B------:R-:W-:Y:S01]  /*4bd0*/  FSEL R106, R10, -INF , !P2 ;  /* 0xff8000000a6a7808 */ /* 0x000fe20005000000 */
[----:B-1----:R-:W-:Y:S01]  /*4be0*/  LDSM.16.MT88.4 R16, [R137+0x8000] ;  /* 0x008000008910783b */ /* 0x002fe20000004200 */
        /* <DEDUP_REMOVED lines=10> */
[----:B------:R-:W-:-:S03]  /*4c90*/  FMNMX.FTZ R4, R122, R13, !PT ;  /* 0x0000000d7a047209 */ /* 0x000fc60007810000 */
[----:B------:R-:W1:Y:S04]  /*4ca0*/  SHFL.BFLY PT, R117, R8, 0x1, 0x1f ;  /* 0x0c201f0008757f89 */ /* 0x000e6800000e0000 */
[----:B------:R-:W2:Y:S01]  /*4cb0*/  SHFL.BFLY PT, R9, R4, 0x2, 0x1f ;  /* 0x0c401f0004097f89 */ /* 0x000ea200000e0000 */
[----:B-1----:R-:W-:Y:S02]  /*4cc0*/  FMNMX.FTZ R117, R8, R117, !PT ;  /* 0x0000007508757209 */ /* 0x002fe40007810000 */
[----:B--2---:R-:W-:-:S03]  /*4cd0*/  FMNMX.FTZ R9, R4, R9, !PT ;  /* 0x0000000904097209 */ /* 0x004fc60007810000 */
[C---:B------:R-:W-:Y:S01]  /*4ce0*/  FMUL.FTZ R162, R117.reuse, UR6 ;  /* 0x0000000675a27c20 */ /* 0x040fe20008410000 */
[C---:B------:R-:W-:Y:S01]  /*4cf0*/  FSETP.NEU.FTZ.AND P1, PT, R117.reuse, -INF , PT ;  /* 0xff8000007500780b */ /* 0x040fe20003f3d000 */
[----:B------:R-:W1:Y:S03]  /*4d00*/  SHFL.BFLY PT, R116, R9, 0x1, 0x1f ;  /* 0x0c201f0009747f89 */ /* 0x000e6600000e0000 */
[----:B------:R-:W-:Y:S02]  /*4d10*/  FSEL R4, R117, RZ, P1 ;  /* 0x000000ff75047208 */ /* 0x000fe40000800000 */
[----:B------:R-:W-:-:S03]  /*4d20*/  FSEL R162, R162, RZ, P1 ;  /* 0x000000ffa2a27208 */ /* 0x000fc60000800000 */
[----:B------:R-:W-:Y:S02]  /*4d30*/  FADD.FTZ R4, R3, -R4 ;  /* 0x8000000403047221 */ /* 0x000fe40000010000 */
[--C-:B------:R-:W-:Y:S01]  /*4d40*/  FFMA.FTZ R108, R7, UR6, -R162.reuse ;  /* 0x00000006076c7c23 */ /* 0x100fe200080108a2 */
[--C-:B------:R-:W-:Y:S01]  /*4d50*/  FFMA.FTZ R120, R5, UR6, -R162.reuse ;  /* 0x0000000605787c23 */ /* 0x100fe200080108a2 */
[----:B------:R-:W-:Y:S01]  /*4d60*/  FMUL.FTZ R111, R4, UR6 ;  /* 0x00000006046f7c20 */ /* 0x000fe20008410000 */
[--C-:B------:R-:W-:Y:S01]  /*4d70*/  FFMA.FTZ R119, R33, UR6, -R162.reuse ;  /* 0x0000000621777c23 */ /* 0x100fe200080108a2 */
[--C-:B------:R-:W-:Y:S01]  /*4d80*/  FFMA.FTZ R118, R29, UR6, -R162.reuse ;  /* 0x000000061d767c23 */ /* 0x100fe200080108a2 */
[----:B------:R-:W2:Y:S01]  /*4d90*/  LDSM.16.MT88.4 R32, [R135+0x8000] ;  /* 0x008000008720783b */ /* 0x000ea20000004200 */
        /* <DEDUP_REMOVED lines=8> */
[----:B------:R-:W3:Y:S01]  /*4e20*/  MUFU.EX2 R111, R111 ;  /* 0x0000006f006f7308 */ /* 0x000ee20000000800 */
[----:B-1----:R-:W-:-:S02]  /*4e30*/  FMNMX.FTZ R116, R9, R116, !PT ;  /* 0x0000007409747209 */ /* 0x002fc40007810000 */
[----:B------:R-:W1:Y:S02]  /*4e40*/  LDSM.16.MT88.4 R8, [R139+0x8000] ;  /* 0x008000008b08783b */ /* 0x000e640000004200 */
[C---:B------:R-:W-:Y:S01]  /*4e50*/  FSETP.NEU.FTZ.AND P0, PT, R116.reuse, -INF , PT ;  /* 0xff8000007400780b */ /* 0x040fe20003f1d000 */
[C---:B------:R-:W-:Y:S02]  /*4e60*/  FMUL.FTZ R123, R116.reuse, UR6 ;  /* 0x00000006747b7c20 */ /* 0x040fe40008410000 */
[----:B------:R-:W4:Y:S01]  /*4e70*/  MUFU.EX2 R120, R120 ;  /* 0x0000007800787308 */ /* 0x000f220000000800 */
[----:B------:R-:W-:Y:S02]  /*4e80*/  FSEL R3, R116, RZ, P0 ;  /* 0x000000ff74037208 */ /* 0x000fe40000000000 */
[----:B------:R-:W-:Y:S02]  /*4e90*/  FSEL R123, R123, RZ, P0 ;  /* 0x000000ff7b7b7208 */ /* 0x000fe40000000000 */
[----:B------:R-:W-:Y:S01]  /*4ea0*/  ISETP.GE.AND P0, PT, R103, 0x3, PT ;  /* 0x000000036700780c */ /* 0x000fe20003f06270 */
[----:B------:R-:W-:-:S02]  /*4eb0*/  FADD.FTZ R3, R2, -R3 ;  /* 0x8000000302037221 */ /* 0x000fc40000010000 */
[----:B------:R-:W-:Y:S01]  /*4ec0*/  MUFU.EX2 R119, R119 ;  /* 0x0000007700777308 */ /* 0x000fe20000000800 */
[--C-:B------:R-:W-:Y:S01]  /*4ed0*/  FFMA.FTZ R109, R6, UR6, -R123.reuse ;  /* 0x00000006066d7c23 */ /* 0x100fe2000801087b */
[--C-:B------:R-:W-:Y:S01]  /*4ee0*/  FFMA.FTZ R121, R24, UR6, -R123.reuse ;  /* 0x0000000618797c23 */ /* 0x100fe2000801087b */
[----:B------:R-:W-:Y:S01]  /*4ef0*/  FMUL.FTZ R110, R3, UR6 ;  /* 0x00000006036e7c20 */ /* 0x000fe20008410000 */
[--C-:B------:R-:W-:Y:S01]  /*4f00*/  FFMA.FTZ R3, R30, UR6, -R123.reuse ;  /* 0x000000061e037c23 */ /* 0x100fe2000801087b */
[--C-:B------:R-:W-:Y:S01]  /*4f10*/  FFMA.FTZ R2, R28, UR6, -R123.reuse ;  /* 0x000000061c027c23 */ /* 0x100fe2000801087b */
[-C--:B---3--:R-:W-:Y:S01]  /*4f20*/  FMUL.FTZ R4, R96, R111.reuse ;  /* 0x0000006f60047220 */ /* 0x088fe20000410000 */
[-C--:B------:R-:W-:Y:S01]  /*4f30*/  FMUL.FTZ R5, R97, R111.reuse ;  /* 0x0000006f61057220 */ /* 0x080fe20000410000 */
[----:B------:R-:W-:Y:S01]  /*4f40*/  MUFU.EX2 R118, R118 ;  /* 0x0000007600767308 */ /* 0x000fe20000000800 */
[----:B----4-:R-:W-:Y:S01]  /*4f50*/  F2FP.BF16.F32.PACK_AB R96, R120, R108 ;  /* 0x0000006c7860723e */ /* 0x010fe200000010ff */
[-C--:B------:R-:W-:Y:S01]  /*4f60*/  FMUL.FTZ R12, R36, R111.reuse ;  /* 0x0000006f240c7220 */ /* 0x080fe20000410000 */
[-C--:B------:R-:W-:Y:S01]  /*4f70*/  FMUL.FTZ R13, R37, R111.reuse ;  /* 0x0000006f250d7220 */ /* 0x080fe20000410000 */
[-C--:B------:R-:W-:Y:S01]  /*4f80*/  FMUL.FTZ R40, R40, R111.reuse ;  /* 0x0000006f28287220 */ /* 0x080fe20000410000 */
[-C--:B------:R-:W-:Y:S01]  /*4f90*/  FMUL.FTZ R41, R41, R111.reuse ;  /* 0x0000006f29297220 */ /* 0x080fe20000410000 */
[-C--:B------:R-:W-:Y:S01]  /*4fa0*/  FMUL.FTZ R28, R52, R111.reuse ;  /* 0x0000006f341c7220 */ /* 0x080fe20000410000 */
[-C--:B------:R-:W-:Y:S01]  /*4fb0*/  FMUL.FTZ R29, R53, R111.reuse ;  /* 0x0000006f351d7220 */ /* 0x080fe20000410000 */
[----:B------:R-:W3:Y:S01]  /*4fc0*/  MUFU.EX2 R110, R110 ;  /* 0x0000006e006e7308 */ /* 0x000ee20000000800 */
[-C--:B------:R-:W-:Y:S01]  /*4fd0*/  FMUL.FTZ R36, R60, R111.reuse ;  /* 0x0000006f3c247220 */ /* 0x080fe20000410000 */
[-C--:B------:R-:W-:Y:S01]  /*4fe0*/  FMUL.FTZ R37, R61, R111.reuse ;  /* 0x0000006f3d257220 */ /* 0x080fe20000410000 */
[-C--:B------:R-:W-:Y:S01]  /*4ff0*/  FMUL.FTZ R56, R56, R111.reuse ;  /* 0x0000006f38387220 */ /* 0x080fe20000410000 */
[-C--:B------:R-:W-:Y:S01]  /*5000*/  FMUL.FTZ R57, R57, R111.reuse ;  /* 0x0000006f39397220 */ /* 0x080fe20000410000 */
[-C--:B------:R-:W-:Y:S01]  /*5010*/  FMUL.FTZ R64, R64, R111.reuse ;  /* 0x0000006f40407220 */ /* 0x080fe20000410000 */
[-C--:B------:R-:W-:Y:S01]  /*5020*/  FMUL.FTZ R65, R65, R111.reuse ;  /* 0x0000006f41417220 */ /* 0x080fe20000410000 */
[----:B------:R-:W4:Y:S01]  /*5030*/  LDSM.16.MT88.4 R24, [R136+0x8000] ;  /* 0x008000008818783b */ /* 0x000f220000004200 */
[----:B------:R-:W-:Y:S01]  /*5040*/  MUFU.EX2 R109, R109 ;  /* 0x0000006d006d7308 */ /* 0x000fe20000000800 */
[-C--:B------:R-:W-:Y:S01]  /*5050*/  FMUL.FTZ R52, R72, R111.reuse ;  /* 0x0000006f48347220 */ /* 0x080fe20000410000 */
[-C--:B------:R-:W-:Y:S01]  /*5060*/  FMUL.FTZ R53, R73, R111.reuse ;  /* 0x0000006f49357220 */ /* 0x080fe20000410000 */
[-C--:B------:R-:W-:Y:S01]  /*5070*/  FMUL.FTZ R60, R84, R111.reuse ;  /* 0x0000006f543c7220 */ /* 0x080fe20000410000 */
[-C--:B------:R-:W-:Y:S01]  /*5080*/  FMUL.FTZ R61, R85, R111.reuse ;  /* 0x0000006f553d7220 */ /* 0x080fe20000410000 */
[-C--:B------:R-:W-:Y:S01]  /*5090*/  FMUL.FTZ R76, R76, R111.reuse ;  /* 0x0000006f4c4c7220 */ /* 0x080fe20000410000 */
[-C--:B------:R-:W-:Y:S01]  /*50a0*/  FMUL.FTZ R77, R77, R111.reuse ;  /* 0x0000006f4d4d7220 */ /* 0x080fe20000410000 */
[----:B------:R-:W-:Y:S01]  /*50b0*/  FMUL.FTZ R80, R80, R111 ;  /* 0x0000006f50507220 */ /* 0x000fe20000410000 */
[----:B------:R-:W5:Y:S01]  /*50c0*/  MUFU.EX2 R121, R121 ;  /* 0x0000007900797308 */ /* 0x000f620000000800 */
[-C--:B---3--:R-:W-:Y:S01]  /*50d0*/  FMUL.FTZ R6, R98, R110.reuse ;  /* 0x0000006e62067220 */ /* 0x088fe20000410000 */
[-C--:B------:R-:W-:Y:S01]  /*50e0*/  FMUL.FTZ R7, R99, R110.reuse ;  /* 0x0000006e63077220 */ /* 0x080fe20000410000 */
[----:B------:R-:W-:Y:S01]  /*50f0*/  F2FP.BF16.F32.PACK_AB R98, R118, R119 ;  /* 0x000000777662723e */ /* 0x000fe200000010ff */
        /* <DEDUP_REMOVED lines=9> */
[-C--:B------:R-:W-:Y:S01]  /*5190*/  FMUL.FTZ R58, R58, R110.reuse ;  /* 0x0000006e3a3a7220 */ /* 0x080fe20000410000 */
[-C--:B------:R-:W-:Y:S01]  /*51a0*/  FMUL.FTZ R59, R59, R110.reuse ;  /* 0x0000006e3b3b7220 */ /* 0x080fe20000410000 */
[-C--:B------:R-:W-:Y:S01]  /*51b0*/  FMUL.FTZ R66, R66, R110.reuse ;  /* 0x0000006e42427220 */ /* 0x080fe20000410000 */
[----:B------:R-:W3:Y:S01]  /*51c0*/  MUFU.EX2 R2, R2 ;  /* 0x0000000200027308 */ /* 0x000ee20000000800 */
[----:B-----5:R-:W-:Y:S01]  /*51d0*/  F2FP.BF16.F32.PACK_AB R97, R121, R109 ;  /* 0x0000006d7961723e */ /* 0x020fe200000010ff */
        /* <DEDUP_REMOVED lines=15> */
[----:B---3--:R-:W-:Y:S01]  /*52d0*/  F2FP.BF16.F32.PACK_AB R99, R2, R3 ;  /* 0x000000030263723e */ /* 0x008fe200000010ff */
        /* <DEDUP_REMOVED lines=8> */
[--C-:B------:R-:W-:Y:S01]  /*5360*/  FFMA.FTZ R172, R164, UR6, -R123.reuse ;  /* 0x00000006a4ac7c23 */ /* 0x100fe2000801087b */
[--C-:B------:R-:W-:Y:S01]  /*5370*/  FFMA.FTZ R163, R186, UR6, -R123.reuse ;  /* 0x00000006baa37c23 */ /* 0x100fe2000801087b */
[--C-:B------:R-:W-:Y:S01]  /*5380*/  FFMA.FTZ R164, R188, UR6, -R123.reuse ;  /* 0x00000006bca47c23 */ /* 0x100fe2000801087b */
[--C-:B------:R-:W-:Y:S01]  /*5390*/  FFMA.FTZ R127, R184, UR6, -R123.reuse ;  /* 0x00000006b87f7c23 */ /* 0x100fe2000801087b */
[C---:B------:R-:W-:Y:S01]  /*53a0*/  HMMA.16816.F32.BF16 R16, R96.reuse, R18, R40 ;  /* 0x000000126010723c */ /* 0x040fe20000041828 */
[----:B------:R-:W3:Y:S01]  /*53b0*/  LDSM.16.MT88.4 R40, [R139+0xa000] ;  /* 0x00a000008b28783b */ /* 0x000ee20000004200 */
[----:B------:R-:W-:Y:S01]  /*53c0*/  MUFU.EX2 R174, R174 ;  /* 0x000000ae00ae7308 */ /* 0x000fe20000000800 */
[-C--:B------:R-:W-:Y:S01]  /*53d0*/  FMUL.FTZ R44, R68, R111.reuse ;  /* 0x0000006f442c7220 */ /* 0x080fe20000410000 */
[-C--:B------:R-:W-:Y:S01]  /*53e0*/  FMUL.FTZ R45, R69, R111.reuse ;  /* 0x0000006f452d7220 */ /* 0x080fe20000410000 */
[-C--:B------:R-:W-:Y:S01]  /*53f0*/  FMUL.FTZ R46, R70, R110.reuse ;  /* 0x0000006e462e7220 */ /* 0x080fe20000410000 */
[C---:B--2---:R-:W-:Y:S01]  /*5400*/  HMMA.16816.F32.BF16 R28, R96.reuse, R32, R28 ;  /* 0x00000020601c723c */ /* 0x044fe2000004181c */
[-C--:B------:R-:W-:Y:S01]  /*5410*/  FMUL.FTZ R47, R71, R110.reuse ;  /* 0x0000006e472f7220 */ /* 0x080fe20000410000 */
[----:B------:R-:W-:Y:S01]  /*5420*/  LDSM.16.MT88.4 R72, [R137+0x8800] ;  /* 0x008800008948783b */ /* 0x000fe20000004200 */
[-C--:B------:R-:W-:Y:S01]  /*5430*/  FMUL.FTZ R88, R88, R111.reuse ;  /* 0x0000006f58587220 */ /* 0x080fe20000410000 */
[----:B------:R-:W2:Y:S01]  /*5440*/  MUFU.EX2 R165, R165 ;  /* 0x000000a500a57308 */ /* 0x000ea20000000800 */
[-C--:B------:R-:W-:Y:S01]  /*5450*/  FMUL.FTZ R89, R89, R111.reuse ;  /* 0x0000006f59597220 */ /* 0x080fe20000410000 */
[C---:B------:R-:W-:Y:S01]  /*5460*/  HMMA.16816.F32.BF16 R32, R96.reuse, R34, R56 ;  /* 0x000000226020723c */ /* 0x040fe20000041838 */
[----:B------:R-:W5:Y:S01]  /*5470*/  LDSM.16.MT88.4 R56, [R136+0xa000] ;  /* 0x00a000008838783b */ /* 0x000f620000004200 */
[-C--:B------:R-:W-:Y:S01]  /*5480*/  FMUL.FTZ R90, R90, R110.reuse ;  /* 0x0000006e5a5a7220 */ /* 0x080fe20000410000 */
[----:B------:R-:W-:Y:S01]  /*5490*/  FMUL.FTZ R91, R91, R110 ;  /* 0x0000006e5b5b7220 */ /* 0x000fe20000410000 */
[--C-:B------:R-:W-:Y:S01]  /*54a0*/  FFMA.FTZ R186, R171, UR6, -R162.reuse ;  /* 0x00000006abba7c23 */ /* 0x100fe200080108a2 */
[--C-:B------:R-:W-:Y:S01]  /*54b0*/  FFMA.FTZ R171, R177, UR6, -R162.reuse ;  /* 0x00000006b1ab7c23 */ /* 0x100fe200080108a2 */
[C---:B-1----:R-:W-:Y:S01]  /*54c0*/  HMMA.16816.F32.BF16 R4, R96.reuse, R8, R4 ;  /* 0x000000086004723c */ /* 0x042fe20000041804 */
[----:B------:R-:W-:Y:S01]  /*54d0*/  MUFU.EX2 R170, R170 ;  /* 0x000000aa00aa7308 */ /* 0x000fe20000000800 */
[--C-:B------:R-:W-:Y:S01]  /*54e0*/  FFMA.FTZ R177, R176, UR6, -R123.reuse ;  /* 0x00000006b0b17c23 */ /* 0x100fe2000801087b */
[--C-:B------:R-:W-:Y:S01]  /*54f0*/  FFMA.FTZ R184, R175, UR6, -R162.reuse ;  /* 0x00000006afb87c23 */ /* 0x100fe200080108a2 */
[--C-:B------:R-:W-:Y:S01]  /*5500*/  FFMA.FTZ R176, R180, UR6, -R123.reuse ;  /* 0x00000006b4b07c23 */ /* 0x100fe2000801087b */
[--C-:B------:R-:W-:Y:S01]  /*5510*/  FFMA.FTZ R180, R182, UR6, -R123.reuse ;  /* 0x00000006b6b47c23 */ /* 0x100fe2000801087b */
[C---:B----4-:R-:W-:Y:S01]  /*5520*/  HMMA.16816.F32.BF16 R20, R96.reuse, R24, R20 ;  /* 0x000000186014723c */ /* 0x050fe20000041814 */
[--C-:B------:R-:W-:Y:S01]  /*5530*/  FFMA.FTZ R175, R178, UR6, -R123.reuse ;  /* 0x00000006b2af7c23 */ /* 0x100fe2000801087b */
[--C-:B------:R-:W-:Y:S01]  /*5540*/  FFMA.FTZ R182, R105, UR6, -R162.reuse ;  /* 0x0000000669b67c23 */ /* 0x100fe200080108a2 */
[----:B------:R-:W1:Y:S01]  /*5550*/  MUFU.EX2 R159, R159 ;  /* 0x0000009f009f7308 */ /* 0x000e620000000800 */
[----:B--2---:R-:W-:Y:S01]  /*5560*/  F2FP.BF16.F32.PACK_AB R68, R165, R174 ;  /* 0x000000aea544723e */ /* 0x004fe200000010ff */
[----:B------:R-:W-:Y:S01]  /*5570*/  FFMA.FTZ R178, R107, UR6, -R162 ;  /* 0x000000066bb27c23 */ /* 0x000fe200080108a2 */
[C---:B------:R-:W-:Y:S01]  /*5580*/  HMMA.16816.F32.BF16 R8, R96.reuse, R10, R92 ;  /* 0x0000000a6008723c */ /* 0x040fe2000004185c */
[----:B------:R-:W-:Y:S01]  /*5590*/  LDSM.16.MT88.4 R92, [R139+0x9000] ;  /* 0x009000008b5c783b */ /* 0x000fe20000004200 */
[--C-:B------:R-:W-:Y:S01]  /*55a0*/  FFMA.FTZ R181, R124, UR6, -R123.reuse ;  /* 0x000000067cb57c23 */ /* 0x100fe2000801087b */
[--C-:B------:R-:W-:Y:S01]  /*55b0*/  FFMA.FTZ R162, R106, UR6, -R123.reuse ;  /* 0x000000066aa27c23 */ /* 0x100fe2000801087b */
[--C-:B------:R-:W-:Y:S01]  /*55c0*/  FFMA.FTZ R124, R126, UR6, -R123.reuse ;  /* 0x000000067e7c7c23 */ /* 0x100fe2000801087b */
[----:B------:R-:W-:Y:S01]  /*55d0*/  MUFU.EX2 R172, R172 ;  /* 0x000000ac00ac7308 */ /* 0x000fe20000000800 */
[C---:B------:R-:W-:Y:S01]  /*55e0*/  HMMA.16816.F32.BF16 R24, R96.reuse, R26, R48 ;  /* 0x0000001a6018723c */ /* 0x040fe20000041830 */
[----:B------:R-:W2:Y:S01]  /*55f0*/  LDSM.16.MT88.4 R48, [R137+0xa000] ;  /* 0x00a000008930783b */ /* 0x000ea20000004200 */
[----:B------:R-:W-:Y:S01]  /*5600*/  FFMA.FTZ R123, R122, UR6, -R123 ;  /* 0x000000067a7b7c23 */ /* 0x000fe2000801087b */
[----:B------:R-:W-:Y:S01]  /*5610*/  FFMA.FTZ R167, R167, R111, R108 ;  /* 0x0000006fa7a77223 */ /* 0x000fe2000001006c */
[----:B------:R-:W-:Y:S01]  /*5620*/  FFMA.FTZ R166, R166, R110, R109 ;  /* 0x0000006ea6a67223 */ /* 0x000fe2000001006d */
[----:B------:R-:W-:Y:S01]  /*5630*/  LDSM.16.MT88.4 R104, [R135+0xb000] ;  /* 0x00b000008768783b */ /* 0x000fe20000004200 */
[----:B---3--:R-:W-:Y:S01]  /*5640*/  HMMA.16816.F32.BF16 R36, R96, R40, R36 ;  /* 0x000000286024723c */ /* 0x008fe20000041824 */
[----:B------:R-:W3:Y:S01]  /*5650*/  MUFU.EX2 R163, R163 ;  /* 0x000000a300a37308 */ /* 0x000ee20000000800 */
[----:B-1----:R-:W-:Y:S01]  /*5660*/  F2FP.BF16.F32.PACK_AB R70, R159, R170 ;  /* 0x000000aa9f46723e */ /* 0x002fe200000010ff */
[----:B------:R-:W-:Y:S01]  /*5670*/  FADD.FTZ R120, R120, R167 ;  /* 0x000000a778787221 */ /* 0x000fe20000010000 */
[----:B------:R-:W-:-:S02]  /*5680*/  FADD.FTZ R166, R121, R166 ;  /* 0x000000a679a67221 */ /* 0x000fc40000010000 */
[C---:B------:R-:W-:Y:S01]  /*5690*/  HMMA.16816.F32.BF16 R40, R96.reuse, R42, R64 ;  /* 0x0000002a6028723c */ /* 0x040fe20000041840 */
[----:B------:R-:W1:Y:S01]  /*56a0*/  LDSM.16.MT88.4 R64, [R135+0xa000] ;  /* 0x00a000008740783b */ /* 0x000e620000004200 */
[----:B------:R-:W-:Y:S01]  /*56b0*/  FADD.FTZ R119, R119, R120 ;  /* 0x0000007877777221 */ /* 0x000fe20000010000 */
[----:B------:R-:W-:Y:S03]  /*56c0*/  MUFU.EX2 R164, R164 ;  /* 0x000000a400a47308 */ /* 0x000fe60000000800 */
[C---:B-----5:R-:W-:Y:S05]  /*56d0*/  HMMA.16816.F32.BF16 R52, R96.reuse, R56, R52 ;  /* 0x000000386034723c */ /* 0x060fea0000041834 */
[----:B------:R-:W4:Y:S01]  /*56e0*/  MUFU.EX2 R127, R127 ;  /* 0x0000007f007f7308 */ /* 0x000f220000000800 */
[----:B------:R-:W-:Y:S01]  /*56f0*/  HMMA.16816.F32.BF16 R56, R96, R58, R76 ;  /* 0x0000003a6038723c */ /* 0x000fe2000004184c */
[----:B------:R-:W5:Y:S01]  /*5700*/  LDSM.16.MT88.4 R76, [R139+0x8800] ;  /* 0x008800008b4c783b */ /* 0x000f620000004200 */
[----:B---3--:R-:W-:-:S05]  /*5710*/  F2FP.BF16.F32.PACK_AB R69, R163, R172 ;  /* 0x000000aca345723e */ /* 0x008fca00000010ff */
[----:B------:R-:W-:Y:S08]  /*5720*/  MUFU.EX2 R186, R186 ;  /* 0x000000ba00ba7308 */ /* 0x000ff00000000800 */
[----:B------:R-:W-:Y:S01]  /*5730*/  MUFU.EX2 R173, R173 ;  /* 0x000000ad00ad7308 */ /* 0x000fe20000000800 */
[----:B----4-:R-:W-:Y:S01]  /*5740*/  F2FP.BF16.F32.PACK_AB R71, R127, R164 ;  /* 0x000000a47f47723e */ /* 0x010fe200000010ff */
[----:B--2---:R-:W-:Y:S06]  /*5750*/  HMMA.16816.F32.BF16 R44, R96, R48, R44 ;  /* 0x00000030602c723c */ /* 0x004fec000004182c */
[----:B------:R-:W-:Y:S01]  /*5760*/  HMMA.16816.F32.BF16 R12, R68, R72, R12 ;  /* 0x00000048440c723c */ /* 0x000fe2000004180c */
[----:B------:R-:W-:Y:S05]  /*5770*/  MUFU.EX2 R184, R184 ;  /* 0x000000b800b87308 */ /* 0x000fea0000000800 */
[C---:B-1----:R-:W-:Y:S03]  /*5780*/  HMMA.16816.F32.BF16 R60, R96.reuse, R64, R60 ;  /* 0x00000040603c723c */ /* 0x042fe6000004183c */
[----:B------:R-:W-:Y:S03]  /*5790*/  MUFU.EX2 R171, R171 ;  /* 0x000000ab00ab7308 */ /* 0x000fe60000000800 */
[----:B------:R-:W-:Y:S01]  /*57a0*/  HMMA.16816.F32.BF16 R64, R96, R66, R80 ;  /* 0x000000426040723c */ /* 0x000fe20000041850 */
[----:B------:R-:W1:Y:S04]  /*57b0*/  LDSM.16.MT88.4 R80, [R136+0x8800] ;  /* 0x008800008850783b */ /* 0x000e680000004200 */
[----:B------:R-:W-:Y:S01]  /*57c0*/  MUFU.EX2 R177, R177 ;  /* 0x000000b100b17308 */ /* 0x000fe20000000800 */
[C---:B-----5:R-:W-:Y:S06]  /*57d0*/  HMMA.16816.F32.BF16 R4, R68.reuse, R76, R4 ;  /* 0x0000004c4404723c */ /* 0x060fec0000041804 */
[C---:B------:R-:W-:Y:S01]  /*57e0*/  HMMA.16816.F32.BF16 R8, R68.reuse, R78, R8 ;  /* 0x0000004e4408723c */ /* 0x040fe20000041808 */
[----:B------:R-:W2:Y:S01]  /*57f0*/  LDSM.16.MT88.4 R76, [R135+0x8800] ;  /* 0x00880000874c783b */ /* 0x000ea20000004200 */
[----:B------:R-:W-:Y:S04]  /*5800*/  MUFU.EX2 R176, R176 ;  /* 0x000000b000b07308 */ /* 0x000fe80000000800 */
[----:B------:R-:W-:Y:S01]  /*5810*/  HMMA.16816.F32.BF16 R16, R68, R74, R16 ;  /* 0x0000004a4410723c */ /* 0x000fe20000041810 */
[----:B------:R-:W3:Y:S03]  /*5820*/  LDSM.16.MT88.4 R72, [R137+0xa800] ;  /* 0x00a800008948783b */ /* 0x000ee60000004200 */
[----:B------:R-:W-:Y:S02]  /*5830*/  MUFU.EX2 R180, R180 ;  /* 0x000000b400b47308 */ /* 0x000fe40000000800 */
[----:B------:R-:W-:Y:S01]  /*5840*/  HMMA.16816.F32.BF16 R48, R96, R50, R88 ;  /* 0x000000326030723c */ /* 0x000fe20000041858 */
[----:B------:R-:W-:Y:S05]  /*5850*/  LDSM.16.MT88.4 R88, [R137+0xb000] ;  /* 0x00b000008958783b */ /* 0x000fea0000004200 */
[----:B------:R-:W-:Y:S08]  /*5860*/  MUFU.EX2 R175, R175 ;  /* 0x000000af00af7308 */ /* 0x000ff00000000800 */
[----:B------:R-:W-:Y:S01]  /*5870*/  MUFU.EX2 R179, R179 ;  /* 0x000000b300b37308 */ /* 0x000fe20000000800 */
[C---:B-1----:R-:W-:Y:S07]  /*5880*/  HMMA.16816.F32.BF16 R20, R68.reuse, R80, R20 ;  /* 0x000000504414723c */ /* 0x042fee0000041814 */
[----:B------:R-:W1:Y:S01]  /*5890*/  MUFU.EX2 R182, R182 ;  /* 0x000000b600b67308 */ /* 0x000e620000000800 */
[C---:B------:R-:W-:Y:S01]  /*58a0*/  HMMA.16816.F32.BF16 R24, R68.reuse, R82, R24 ;  /* 0x000000524418723c */ /* 0x040fe20000041818 */
[----:B------:R-:W4:Y:S05]  /*58b0*/  LDSM.16.MT88.4 R80, [R139+0xa800] ;  /* 0x00a800008b50783b */ /* 0x000f2a0000004200 */
[C---:B--2---:R-:W-:Y:S01]  /*58c0*/  HMMA.16816.F32.BF16 R28, R68.reuse, R76, R28 ;  /* 0x0000004c441c723c */ /* 0x044fe2000004181c */
[----:B------:R-:W-:Y:S05]  /*58d0*/  MUFU.EX2 R178, R178 ;  /* 0x000000b200b27308 */ /* 0x000fea0000000800 */
[----:B------:R-:W-:Y:S01]  /*58e0*/  HMMA.16816.F32.BF16 R32, R68, R78, R32 ;  /* 0x0000004e4420723c */ /* 0x000fe20000041820 */
[----:B------:R-:W2:Y:S02]  /*58f0*/  LDSM.16.MT88.4 R76, [R135+0xa800] ;  /* 0x00a80000874c783b */ /* 0x000ea40000004200 */
[----:B------:R-:W5:Y:S01]  /*5900*/  MUFU.EX2 R125, R125 ;  /* 0x0000007d007d7308 */ /* 0x000f620000000800 */
[----:B-1----:R-:W-:-:S02]  /*5910*/  F2FP.BF16.F32.PACK_AB R108, R182, R179 ;  /* 0x000000b3b66c723e */ /* 0x002fc400000010ff */
[C---:B---3--:R-:W-:Y:S05]  /*5920*/  HMMA.16816.F32.BF16 R44, R68.reuse, R72, R44 ;  /* 0x00000048442c723c */ /* 0x048fea000004182c */
[----:B------:R-:W-:Y:S01]  /*5930*/  MUFU.EX2 R162, R162 ;  /* 0x000000a200a27308 */ /* 0x000fe20000000800 */
[----:B------:R-:W-:Y:S01]  /*5940*/  HMMA.16816.F32.BF16 R48, R68, R74, R48 ;  /* 0x0000004a4430723c */ /* 0x000fe20000041830 */
[----:B------:R-:W-:Y:S06]  /*5950*/  LDSM.16.MT88.4 R72, [R136+0x9000] ;  /* 0x009000008848783b */ /* 0x000fec0000004200 */
[----:B------:R-:W1:Y:S01]  /*5960*/  MUFU.EX2 R181, R181 ;  /* 0x000000b500b57308 */ /* 0x000e620000000800 */
[----:B-----5:R-:W-:-:S07]  /*5970*/  F2FP.BF16.F32.PACK_AB R110, R125, R178 ;  /* 0x000000b27d6e723e */ /* 0x020fce00000010ff */
[----:B------:R-:W-:Y:S01]  /*5980*/  MUFU.EX2 R124, R124 ;  /* 0x0000007c007c7308 */ /* 0x000fe20000000800 */
[C---:B----4-:R-:W-:Y:S06]  /*5990*/  HMMA.16816.F32.BF16 R36, R68.reuse, R80, R36 ;  /* 0x000000504424723c */ /* 0x050fec0000041824 */
[----:B------:R-:W-:Y:S01]  /*59a0*/  HMMA.16816.F32.BF16 R40, R68, R82, R40 ;  /* 0x000000524428723c */ /* 0x000fe20000041828 */
[----:B------:R-:W3:Y:S01]  /*59b0*/  LDSM.16.MT88.4 R80, [R136+0xa800] ;  /* 0x00a800008850783b */ /* 0x000ee20000004200 */
[----:B------:R-:W4:Y:S01]  /*59c0*/  MUFU.EX2 R123, R123 ;  /* 0x0000007b007b7308 */ /* 0x000f220000000800 */
[----:B-1----:R-:W-:-:S03]  /*59d0*/  F2FP.BF16.F32.PACK_AB R109, R181, R162 ;  /* 0x000000a2b56d723e */ /* 0x002fc600000010ff */
[C---:B--2---:R-:W-:Y:S06]  /*59e0*/  HMMA.16816.F32.BF16 R60, R68.reuse, R76, R60 ;  /* 0x0000004c443c723c */ /* 0x044fec000004183c */
[----:B------:R-:W-:Y:S01]  /*59f0*/  HMMA.16816.F32.BF16 R64, R68, R78, R64 ;  /* 0x0000004e4440723c */ /* 0x000fe20000041840 */
[----:B------:R-:W1:Y:S01]  /*5a00*/  LDSM.16.MT88.4 R76, [R137+0x9000] ;  /* 0x00900000894c783b */ /* 0x000e620000004200 */
[----:B----4-:R-:W-:-:S04]  /*5a10*/  F2FP.BF16.F32.PACK_AB R111, R123, R124 ;  /* 0x0000007c7b6f723e */ /* 0x010fc800000010ff */
[C---:B---3--:R-:W-:Y:S06]  /*5a20*/  HMMA.16816.F32.BF16 R52, R68.reuse, R80, R52 ;  /* 0x000000504434723c */ /* 0x048fec0000041834 */
[----:B------:R-:W-:Y:S07]  /*5a30*/  HMMA.16816.F32.BF16 R56, R68, R82, R56 ;  /* 0x000000524438723c */ /* 0x000fee0000041838 */
[----:B------:R-:W-:-:S02]  /*5a40*/  F2FP.BF16.F32.PACK_AB R68, R173, R186 ;  /* 0x000000baad44723e */ /* 0x000fc400000010ff */
[----:B------:R-:W-:Y:S02]  /*5a50*/  F2FP.BF16.F32.PACK_AB R69, R176, R177 ;  /* 0x000000b1b045723e */ /* 0x000fe400000010ff */
[----:B------:R-:W-:Y:S02]  /*5a60*/  F2FP.BF16.F32.PACK_AB R70, R171, R184 ;  /* 0x000000b8ab46723e */ /* 0x000fe400000010ff */
[----:B------:R-:W-:-:S07]  /*5a70*/  F2FP.BF16.F32.PACK_AB R71, R175, R180 ;  /* 0x000000b4af47723e */ /* 0x000fce00000010ff */
[C---:B------:R-:W-:Y:S01]  /*5a80*/  HMMA.16816.F32.BF16 R96, R68.reuse, R92, R4 ;  /* 0x0000005c4460723c */ /* 0x040fe20000041804 */
[----:B------:R-:W2:Y:S05]  /*5a90*/  LDSM.16.MT88.4 R4, [R135+0x9000] ;  /* 0x009000008704783b */ /* 0x000eaa0000004200 */
[C---:B------:R-:W-:Y:S01]  /*5aa0*/  HMMA.16816.F32.BF16 R92, R68.reuse, R94, R8 ;  /* 0x0000005e445c723c */ /* 0x040fe20000041808 */
[----:B------:R-:W3:Y:S05]  /*5ab0*/  LDSM.16.MT88.4 R8, [R139+0xb000] ;  /* 0x00b000008b08783b */ /* 0x000eea0000004200 */
[C---:B-1----:R-:W-:Y:S06]  /*5ac0*/  HMMA.16816.F32.BF16 R80, R68.reuse, R76, R12 ;  /* 0x0000004c4450723c */ /* 0x042fec000004180c */
[C---:B------:R-:W-:Y:S01]  /*5ad0*/  HMMA.16816.F32.BF16 R16, R68.reuse, R78, R16 ;  /* 0x0000004e4410723c */ /* 0x040fe20000041810 */
[----:B------:R-:W1:Y:S05]  /*5ae0*/  LDSM.16.MT88.4 R76, [R136+0xb000] ;  /* 0x00b00000884c783b */ /* 0x000e6a0000004200 */
[C---:B------:R-:W-:Y:S06]  /*5af0*/  HMMA.16816.F32.BF16 R84, R68.reuse, R104, R60 ;  /* 0x000000684454723c */ /* 0x040fec000004183c */
[C---:B------:R-:W-:Y:S01]  /*5b00*/  HMMA.16816.F32.BF16 R104, R68.reuse, R106, R64 ;  /* 0x0000006a4468723c */ /* 0x040fe20000041840 */
[----:B------:R-:W-:Y:S05]  /*5b10*/  LDSM.16.MT88.4 R64, [R139+0xb800] ;  /* 0x00b800008b40783b */ /* 0x000fea0000004200 */
[C---:B------:R-:W-:Y:S06]  /*5b20*/  HMMA.16816.F32.BF16 R20, R68.reuse, R72, R20 ;  /* 0x000000484414723c */ /* 0x040fec0000041814 */
[C---:B--2---:R-:W-:Y:S06]  /*5b30*/  HMMA.16816.F32.BF16 R28, R68.reuse, R4, R28 ;  /* 0x00000004441c723c */ /* 0x044fec000004181c */
[C---:B---3--:R-:W-:Y:S01]  /*5b40*/  HMMA.16816.F32.BF16 R12, R68.reuse, R8, R36 ;  /* 0x00000008440c723c */ /* 0x048fe20000041824 */
[----:B------:R-:W2:Y:S05]  /*5b50*/  LDSM.16.MT88.4 R36, [R139+0x9800] ;  /* 0x009800008b24783b */ /* 0x000eaa0000004200 */
[C---:B------:R-:W-:Y:S01]  /*5b60*/  HMMA.16816.F32.BF16 R8, R68.reuse, R10, R40 ;  /* 0x0000000a4408723c */ /* 0x040fe20000041828 */
[----:B------:R-:W3:Y:S05]  /*5b70*/  LDSM.16.MT88.4 R40, [R137+0x9800] ;  /* 0x009800008928783b */ /* 0x000eea0000004200 */
[C---:B------:R-:W-:Y:S06]  /*5b80*/  HMMA.16816.F32.BF16 R32, R68.reuse, R6, R32 ;  /* 0x000000064420723c */ /* 0x040fec0000041820 */
[C---:B------:R-:W-:Y:S06]  /*5b90*/  HMMA.16816.F32.BF16 R4, R68.reuse, R88, R44 ;  /* 0x000000584404723c */ /* 0x040fec000004182c */
[C---:B------:R-:W-:Y:S06]  /*5ba0*/  HMMA.16816.F32.BF16 R24, R68.reuse, R74, R24 ;  /* 0x0000004a4418723c */ /* 0x040fec0000041818 */
[C---:B-1----:R-:W-:Y:S06]  /*5bb0*/  HMMA.16816.F32.BF16 R72, R68.reuse, R76, R52 ;  /* 0x0000004c4448723c */ /* 0x042fec0000041834 */
[----:B------:R-:W-:Y:S01]  /*5bc0*/  HMMA.16816.F32.BF16 R88, R68, R90, R48 ;  /* 0x0000005a4458723c */ /* 0x000fe20000041830 */
[----:B------:R-:W1:Y:S05]  /*5bd0*/  LDSM.16.MT88.4 R48, [R136+0x9800] ;  /* 0x009800008830783b */ /* 0x000e6a0000004200 */
[C---:B--2---:R-:W-:Y:S06]  /*5be0*/  HMMA.16816.F32.BF16 R96, R108.reuse, R36, R96 ;  /* 0x000000246c60723c */ /* 0x044fec0000041860 */
[C---:B------:R-:W-:Y:S06]  /*5bf0*/  HMMA.16816.F32.BF16 R92, R108.reuse, R38, R92 ;  /* 0x000000266c5c723c */ /* 0x040fec000004185c */
[C---:B---3--:R-:W-:Y:S01]  /*5c00*/  HMMA.16816.F32.BF16 R36, R108.reuse, R40, R80 ;  /* 0x000000286c24723c */ /* 0x048fe20000041850 */
[----:B------:R-:W2:Y:S05]  /*5c10*/  LDSM.16.MT88.4 R80, [R135+0xb800] ;  /* 0x00b800008750783b */ /* 0x000eaa0000004200 */
[----:B------:R-:W-:Y:S01]  /*5c20*/  HMMA.16816.F32.BF16 R40, R108, R42, R16 ;  /* 0x0000002a6c28723c */ /* 0x000fe20000041810 */
[----:B------:R-:W3:Y:S05]  /*5c30*/  LDSM.16.MT88.4 R16, [R137+0xb800] ;  /* 0x00b800008910783b */ /* 0x000eea0000004200 */
[----:B------:R-:W-:Y:S01]  /*5c40*/  HMMA.16816.F32.BF16 R76, R68, R78, R56 ;  /* 0x0000004e444c723c */ /* 0x000fe20000041838 */
[----:B------:R-:W4:Y:S05]  /*5c50*/  LDSM.16.MT88.4 R56, [R135+0x9800] ;  /* 0x009800008738783b */ /* 0x000f2a0000004200 */
[C---:B------:R-:W-:Y:S01]  /*5c60*/  HMMA.16816.F32.BF16 R60, R108.reuse, R64, R12 ;  /* 0x000000406c3c723c */ /* 0x040fe2000004180c */
[----:B------:R-:W5:Y:S05]  /*5c70*/  LDSM.16.MT88.4 R12, [R136+0xb800] ;  /* 0x00b80000880c783b */ /* 0x000f6a0000004200 */
[C---:B-1----:R-:W-:Y:S06]  /*5c80*/  HMMA.16816.F32.BF16 R44, R108.reuse, R48, R20 ;  /* 0x000000306c2c723c */ /* 0x042fec0000041814 */
[C---:B------:R-:W-:Y:S06]  /*5c90*/  HMMA.16816.F32.BF16 R48, R108.reuse, R50, R24 ;  /* 0x000000326c30723c */ /* 0x040fec0000041818 */
[C---:B------:R-:W-:Y:S06]  /*5ca0*/  HMMA.16816.F32.BF16 R64, R108.reuse, R66, R8 ;  /* 0x000000426c40723c */ /* 0x040fec0000041808 */
[C---:B--2---:R-:W-:Y:S06]  /*5cb0*/  HMMA.16816.F32.BF16 R84, R108.reuse, R80, R84 ;  /* 0x000000506c54723c */ /* 0x044fec0000041854 */
[C---:B---3--:R-:W-:Y:S06]  /*5cc0*/  HMMA.16816.F32.BF16 R68, R108.reuse, R16, R4 ;  /* 0x000000106c44723c */ /* 0x048fec0000041804 */
[----:B----4-:R-:W-:Y:S01]  /*5cd0*/  HMMA.16816.F32.BF16 R52, R108, R56, R28 ;  /* 0x000000386c34723c */ /* 0x010fe2000004181c */
[----:B------:R-:W-:Y:S01]  /*5ce0*/  FADD.FTZ R5, R3, R166 ;  /* 0x000000a603057221 */ /* 0x000fe20000010000 */
[----:B------:R-:W-:-:S03]  /*5cf0*/  FADD.FTZ R3, R118, R119 ;  /* 0x0000007776037221 */ /* 0x000fc60000010000 */
[----:B------:R-:W-:Y:S01]  /*5d00*/  FADD.FTZ R5, R2, R5 ;  /* 0x0000000502057221 */ /* 0x000fe20000010000 */
[----:B------:R-:W-:Y:S01]  /*5d10*/  FADD.FTZ R174, R174, R3 ;  /* 0x00000003aeae7221 */ /* 0x000fe20000010000 */
[C---:B------:R-:W-:Y:S01]  /*5d20*/  HMMA.16816.F32.BF16 R56, R108.reuse, R58, R32 ;  /* 0x0000003a6c38723c */ /* 0x040fe20000041820 */
[-C--:B------:R-:W-:Y:S01]  /*5d30*/  MOV R2, R116.reuse ;  /* 0x0000007400027202 */ /* 0x080fe20000000f00 */
[----:B------:R-:W-:Y:S01]  /*5d40*/  FADD.FTZ R172, R172, R5 ;  /* 0x00000005acac7221 */ /* 0x000fe20000010000 */
[----:B------:R-:W-:Y:S01]  /*5d50*/  FADD.FTZ R165, R165, R174 ;  /* 0x000000aea5a57221 */ /* 0x000fe20000010000 */
[-C--:B------:R-:W-:Y:S02]  /*5d60*/  MOV R3, R117.reuse ;  /* 0x0000007500037202 */ /* 0x080fe40000000f00 */
[----:B------:R-:W-:Y:S01]  /*5d70*/  FADD.FTZ R163, R163, R172 ;  /* 0x000000aca3a37221 */ /* 0x000fe20000010000 */
[----:B------:R-:W-:Y:S01]  /*5d80*/  FADD.FTZ R170, R170, R165 ;  /* 0x000000a5aaaa7221 */ /* 0x000fe20000010000 */
[----:B------:R-:W-:Y:S01]  /*5d90*/  HMMA.16816.F32.BF16 R88, R108, R18, R88 ;  /* 0x000000126c58723c */ /* 0x000fe20000041858 */
[----:B------:R-:W-:Y:S01]  /*5da0*/  @P0 MOV R2, R116 ;  /* 0x0000007400020202 */ /* 0x000fe20000000f00 */
[----:B------:R-:W-:Y:S01]  /*5db0*/  FADD.FTZ R164, R164, R163 ;  /* 0x000000a3a4a47221 */ /* 0x000fe20000010000 */
[----:B------:R-:W-:Y:S01]  /*5dc0*/  FADD.FTZ R159, R159, R170 ;  /* 0x000000aa9f9f7221 */ /* 0x000fe20000010000 */
[----:B------:R-:W-:-:S02]  /*5dd0*/  @P0 MOV R3, R117 ;  /* 0x0000007500030202 */ /* 0x000fc40000000f00 */
[----:B------:R-:W-:Y:S01]  /*5de0*/  FADD.FTZ R164, R127, R164 ;  /* 0x000000a47fa47221 */ /* 0x000fe20000010000 */
[----:B------:R-:W-:Y:S01]  /*5df0*/  FADD.FTZ R186, R186, R159 ;  /* 0x0000009fbaba7221 */ /* 0x000fe20000010000 */
[----:B-----5:R-:W-:Y:S01]  /*5e00*/  HMMA.16816.F32.BF16 R72, R108, R12, R72 ;  /* 0x0000000c6c48723c */ /* 0x020fe20000041848 */
[----:B------:R-:W-:Y:S01]  /*5e10*/  @P0 IADD3 R165, R103, -0x3, RZ ;  /* 0xfffffffd67a50810 */ /* 0x000fe20007ffe0ff */
[----:B------:R-:W-:Y:S01]  /*5e20*/  FADD.FTZ R177, R177, R164 ;  /* 0x000000a4b1b17221 */ /* 0x000fe20000010000 */
[----:B------:R-:W-:-:S03]  /*5e30*/  FADD.FTZ R173, R173, R186 ;  /* 0x000000baadad7221 */ /* 0x000fc60000010000 */
[----:B------:R-:W-:Y:S01]  /*5e40*/  FADD.FTZ R177, R176, R177 ;  /* 0x000000b1b0b17221 */ /* 0x000fe20000010000 */
[----:B------:R-:W-:Y:S01]  /*5e50*/  FADD.FTZ R184, R184, R173 ;  /* 0x000000adb8b87221 */ /* 0x000fe20000010000 */
[----:B------:R-:W-:Y:S02]  /*5e60*/  HMMA.16816.F32.BF16 R76, R108, R14, R76 ;  /* 0x0000000e6c4c723c */ /* 0x000fe4000004184c */
        /* <DEDUP_REMOVED lines=8> */
[----:B------:R-:W-:-:S03]  /*5ef0*/  FADD.FTZ R178, R178, R179 ;  /* 0x000000b3b2b27221 */ /* 0x000fc60000010000 */
[----:B------:R-:W-:Y:S01]  /*5f00*/  FADD.FTZ R124, R124, R181 ;  /* 0x000000b57c7c7221 */ /* 0x000fe20000010000 */
[----:B------:R-:W-:-:S03]  /*5f10*/  FADD.FTZ R167, R125, R178 ;  /* 0x000000b27da77221 */ /* 0x000fc60000010000 */
[----:B------:R-:W-:Y:S01]  /*5f20*/  FADD.FTZ R166, R123, R124 ;  /* 0x0000007c7ba67221 */ /* 0x000fe20000010000 */
[----:B------:R-:W-:Y:S09]  /*5f30*/  @P0 BRA `(.L_x_620) ;  /* 0x0000000000040947 */ /* 0x000ff20003800000 */
.L_x_618:
[----:B------:R-:W-:-:S07]  /*5f40*/  IADD3 R165, R0, -0x1, RZ ;  /* 0xffffffff00a57810 */ /* 0x000fce0007ffe0ff */
.L_x_620:
[----:B------:R-:W-:-:S13]  /*5f50*/  ISETP.GE.AND P0, PT, R165, RZ, PT ;  /* 0x000000ffa500720c */ /* 0x000fda0003f06270 */
[----:B------:R-:W-:Y:S05]  /*5f60*/  @!P0 BRA `(.L_x_621) ;  /* 0x0000001c00e88947 */ /* 0x000fea0003800000 */
[----:B------:R-:W-:Y:S01]  /*5f70*/  SHF.L.U64.HI R162, R100, 0x5, R101 ;  /* 0x0000000564a27819 */ /* 0x000fe20000010265 */
[C---:B------:R-:W-:Y:S01]  /*5f80*/  IMAD.SHL.U32 R163, R112.reuse, 0x20, RZ ;  /* 0x0000002070a37824 */ /* 0x040fe200078e00ff */
[----:B------:R-:W-:Y:S01]  /*5f90*/  SHF.L.U64.HI R164, R112, 0x5, R113 ;  /* 0x0000000570a47819 */ /* 0x000fe20000010271 */
[----:B------:R-:W-:Y:S01]  /*5fa0*/  IMAD.MOV.U32 R101, RZ, RZ, R2 ;  /* 0x000000ffff657224 */ /* 0x000fe200078e0002 */
[----:B------:R-:W-:Y:S01]  /*5fb0*/  SHF.L.U32 R159, R100, 0x5, RZ ;  /* 0x00000005649f7819 */ /* 0x000fe200000006ff */
[----:B------:R-:W-:Y:S01]  /*5fc0*/  IMAD.MOV.U32 R168, RZ, RZ, R114 ;  /* 0x000000ffffa87224 */ /* 0x000fe200078e0072 */
[----:B------:R-:W-:Y:S01]  /*5fd0*/  MOV R0, R3 ;  /* 0x0000000300007202 */ /* 0x000fe20000000f00 */
[----:B------:R-:W-:Y:S01]  /*5fe0*/  ULDC UR4, c[0x0][0x2ec] ;  /* 0x0000bb0000047ab9 */ /* 0x000fe20000000800 */
[----:B------:R-:W-:Y:S01]  /*5ff0*/  ULDC.64 UR6, c[0x0][0x218] ;  /* 0x0000860000067ab9 */ /* 0x000fe20000000a00 */
[----:B------:R-:W-:Y:S01]  /*6000*/  ULDC.64 UR10, c[0x0][0x220] ;  /* 0x00008800000a7ab9 */ /* 0x000fe20000000a00 */
[----:B------:R-:W-:Y:S01]  /*6010*/  ULDC.64 UR8, c[0x0][0x248] ;  /* 0x0000920000087ab9 */ /* 0x000fe20000000a00 */
[----:B------:R-:W-:Y:S05]  /*6020*/  BRA `(.L_x_622) ;  /* 0x0000000000747947 */ /* 0x000fea0003800000 */
.L_x_624:
        /* <DEDUP_REMOVED lines=9> */
[-C--:B------:R-:W-:Y:S02]  /*60c0*/  IADD3 R104, P1, R106, R159.reuse, RZ ;  /* 0x0000009f6a687210 */ /* 0x080fe40007f3e0ff */
[----:B------:R-:W-:Y:S02]  /*60d0*/  LEA.HI.X R107, R100, UR7, R3, 0x1, P2 ;  /* 0x00000007646b7c11 */ /* 0x000fe400090f0c03 */
[-C--:B------:R-:W-:Y:S03]  /*60e0*/  IADD3 R108, P2, R104, R159.reuse, RZ ;  /* 0x0000009f686c7210 */ /* 0x080fe60007f5e0ff */
[----:B------:R-:W-:Y:S01]  /*60f0*/  @!PT LDS RZ, [RZ] ;  /* 0x00000000fffff984 */ /* 0x000fe20000000800 */
[----:B------:R-:W-:Y:S01]  /*6100*/  @!PT LDS RZ, [RZ] ;  /* 0x00000000fffff984 */ /* 0x000fe20000000800 */
[----:B------:R-:W-:Y:S01]  /*6110*/  @!PT LDS RZ, [RZ] ;  /* 0x00000000fffff984 */ /* 0x000fe20000000800 */
[----:B------:R1:W-:Y:S01]  /*6120*/  LDGSTS.E.BYPASS.LTC128B.128 [R150+0x4000], desc[UR12][R106.64] ;  /* 0x040000006a967fae */ /* 0x0003e2000b901d4c */
[--C-:B------:R-:W-:Y:S01]  /*6130*/  IMAD.X R105, R107, 0x1, R162.reuse, P1 ;  /* 0x000000016b697824 */ /* 0x100fe200008e06a2 */
[----:B------:R-:W-:Y:S02]  /*6140*/  IADD3 R110, P1, R108, R159, RZ ;  /* 0x0000009f6c6e7210 */ /* 0x000fe40007f3e0ff */
[----:B------:R1:W-:Y:S01]  /*6150*/  LDGSTS.E.BYPASS.LTC128B.128 [R150+0x6000], desc[UR12][R106.64+0x80] ;  /* 0x060000806a967fae */ /* 0x0003e2000b901d4c */
[--C-:B------:R-:W-:Y:S03]  /*6160*/  IMAD.X R109, R105, 0x1, R162.reuse, P2 ;  /* 0x00000001696d7824 */ /* 0x100fe600010e06a2 */
[----:B------:R1:W-:Y:S01]  /*6170*/  LDGSTS.E.BYPASS.LTC128B.128 [R150+0x4800], desc[UR12][R104.64] ;  /* 0x0480000068967fae */ /* 0x0003e2000b901d4c */
[----:B------:R-:W-:Y:S03]  /*6180*/  IMAD.X R111, R109, 0x1, R162, P1 ;  /* 0x000000016d6f7824 */ /* 0x000fe600008e06a2 */
[----:B------:R1:W-:Y:S04]  /*6190*/  LDGSTS.E.BYPASS.LTC128B.128 [R150+0x6800], desc[UR12][R104.64+0x80] ;  /* 0x0680008068967fae */ /* 0x0003e8000b901d4c */
[----:B------:R1:W-:Y:S04]  /*61a0*/  LDGSTS.E.BYPASS.LTC128B.128 [R150+0x5000], desc[UR12][R108.64] ;  /* 0x050000006c967fae */ /* 0x0003e8000b901d4c */
[----:B------:R1:W-:Y:S04]  /*61b0*/  LDGSTS.E.BYPASS.LTC128B.128 [R150+0x7000], desc[UR12][R108.64+0x80] ;  /* 0x070000806c967fae */ /* 0x0003e8000b901d4c */
[----:B------:R1:W-:Y:S04]  /*61c0*/  LDGSTS.E.BYPASS.LTC128B.128 [R150+0x5800], desc[UR12][R110.64] ;  /* 0x058000006e967fae */ /* 0x0003e8000b901d4c */
[----:B------:R1:W-:Y:S04]  /*61d0*/  LDGSTS.E.BYPASS.LTC128B.128 [R150+0x7800], desc[UR12][R110.64+0x80] ;  /* 0x078000806e967fae */ /* 0x0003e8000b901d4c */
[----:B------:R-:W0:Y:S01]  /*61e0*/  LDGDEPBAR ;  /* 0x00000000000079af */ /* 0x000e220000000000 */
[----:B------:R-:W-:Y:S05]  /*61f0*/  BRA `(.L_x_623) ;  /* 0x0000000800987947 */ /* 0x000fea0003800000 */
.L_x_622:
[----:B------:R-:W-:Y:S04]  /*6200*/  DEPBAR.LE SB0, 0x0 ;  /* 0x000080000000791a */ /* 0x000fe80000000000 */
[----:B------:R-:W-:Y:S01]  /*6210*/  BAR.SYNC.DEFER_BLOCKING 0x0 ;  /* 0x0000000000007b1d */ /* 0x000fe20000010000 */
[----:B------:R-:W-:Y:S01]  /*6220*/  SHF.R.S32.HI R2, RZ, 0x1f, R165 ;  /* 0x0000001fff027819 */ /* 0x000fe200000114a5 */
[----:B------:R-:W-:Y:S02]  /*6230*/  IMAD R3, R147, R165, RZ ;  /* 0x000000a593037224 */ /* 0x000fe400078e02ff */
[-C--:B------:R-:W-:Y:S04]  /*6240*/  IMAD.WIDE.U32 R170, R165, R148.reuse, R168 ;  /* 0x00000094a5aa7225 */ /* 0x080fe800078e00a8 */
[----:B------:R-:W-:Y:S01]  /*6250*/  IMAD R3, R2, R148, R3 ;  /* 0x0000009402037224 */ /* 0x000fe200078e0203 */
[----:B------:R-:W-:Y:S03]  /*6260*/  LEA R172, P1, R170, UR10, 0x1 ;  /* 0x0000000aaaac7c11 */ /* 0x000fe6000f8208ff */
[----:B------:R-:W-:Y:S01]  /*6270*/  IMAD.IADD R3, R171, 0x1, R3 ;  /* 0x00000001ab037824 */ /* 0x000fe200078e0203 */
[-C--:B------:R-:W-:Y:S04]  /*6280*/  IADD3 R2, P0, R172, R163.reuse, RZ ;  /* 0x000000a3ac027210 */ /* 0x080fe80007f1e0ff */
[----:B------:R-:W-:Y:S02]  /*6290*/  LEA.HI.X R173, R170, UR11, R3, 0x1, P1 ;  /* 0x0000000baaad7c11 */ /* 0x000fe400088f0c03 */
[-C--:B------:R-:W-:Y:S03]  /*62a0*/  IADD3 R170, P1, R2, R163.reuse, RZ ;  /* 0x000000a302aa7210 */ /* 0x080fe60007f3e0ff */
[--C-:B------:R-:W-:Y:S01]  /*62b0*/  IMAD.X R3, R173, 0x1, R164.reuse, P0 ;  /* 0x00000001ad037824 */ /* 0x100fe200000e06a4 */
[----:B------:R-:W-:Y:S01]  /*62c0*/  IADD3 R174, P0, R170, R163, RZ ;  /* 0x000000a3aaae7210 */ /* 0x000fe20007f1e0ff */
[----:B------:R-:W-:Y:S01]  /*62d0*/  @!PT LDS RZ, [RZ] ;  /* 0x00000000fffff984 */ /* 0x000fe20000000800 */
[----:B------:R-:W-:Y:S01]  /*62e0*/  @!PT LDS RZ, [RZ] ;  /* 0x00000000fffff984 */ /* 0x000fe20000000800 */
[----:B------:R-:W-:Y:S01]  /*62f0*/  @!PT LDS RZ, [RZ] ;  /* 0x00000000fffff984 */ /* 0x000fe20000000800 */
[----:B------:R-:W-:Y:S02]  /*6300*/  LDGSTS.E.BYPASS.LTC128B.128 [R150+0x8000], desc[UR12][R172.64] ;  /* 0x08000000ac967fae */ /* 0x000fe4000b901d4c */
[--C-:B------:R-:W-:Y:S02]  /*6310*/  IMAD.X R171, R3, 0x1, R164.reuse, P1 ;  /* 0x0000000103ab7824 */ /* 0x100fe400008e06a4 */
[----:B------:R-:W-:Y:S02]  /*6320*/  LDGSTS.E.BYPASS.LTC128B.128 [R150+0xa000], desc[UR12][R172.64+0x80] ;  /* 0x0a000080ac967fae */ /* 0x000fe4000b901d4c */
[----:B------:R-:W-:Y:S01]  /*6330*/  IMAD.X R175, R171, 0x1, R164, P0 ;  /* 0x00000001abaf7824 */ /* 0x000fe200000e06a4 */
[----:B------:R-:W-:Y:S01]  /*6340*/  ISETP.GT.AND P0, PT, R165, RZ, PT ;  /* 0x000000ffa500720c */ /* 0x000fe20003f04270 */
[----:B------:R-:W-:Y:S04]  /*6350*/  LDGSTS.E.BYPASS.LTC128B.128 [R150+0x8800], desc[UR12][R2.64] ;  /* 0x0880000002967fae */ /* 0x000fe8000b901d4c */
[----:B------:R1:W-:Y:S04]  /*6360*/  LDGSTS.E.BYPASS.LTC128B.128 [R150+0xa800], desc[UR12][R2.64+0x80] ;  /* 0x0a80008002967fae */ /* 0x0003e8000b901d4c */
[----:B------:R-:W-:Y:S04]  /*6370*/  LDGSTS.E.BYPASS.LTC128B.128 [R150+0x9000], desc[UR12][R170.64] ;  /* 0x09000000aa967fae */ /* 0x000fe8000b901d4c */
[----:B------:R2:W-:Y:S04]  /*6380*/  LDGSTS.E.BYPASS.LTC128B.128 [R150+0xb000], desc[UR12][R170.64+0x80] ;  /* 0x0b000080aa967fae */ /* 0x0005e8000b901d4c */
[----:B------:R3:W-:Y:S04]  /*6390*/  LDGSTS.E.BYPASS.LTC128B.128 [R150+0x9800], desc[UR12][R174.64] ;  /* 0x09800000ae967fae */ /* 0x0007e8000b901d4c */
[----:B------:R3:W-:Y:S04]  /*63a0*/  LDGSTS.E.BYPASS.LTC128B.128 [R150+0xb800], desc[UR12][R174.64+0x80] ;  /* 0x0b800080ae967fae */ /* 0x0007e8000b901d4c */
[----:B------:R-:W-:Y:S04]  /*63b0*/  LDSM.16.M88.4 R104, [R145] ;  /* 0x000000009168783b */ /* 0x000fe80000000200 */
[----:B------:R-:W4:Y:S04]  /*63c0*/  LDSM.16.M88.4 R108, [R144+0x4000] ;  /* 0x00400000906c783b */ /* 0x000f280000000200 */
[----:B------:R-:W5:Y:S04]  /*63d0*/  LDSM.16.M88.4 R112, [R144+0x4800] ;  /* 0x004800009070783b */ /* 0x000f680000000200 */
[----:B------:R-:W1:Y:S04]  /*63e0*/  LDSM.16.M88.4 R116, [R144+0x5000] ;  /* 0x005000009074783b */ /* 0x000e680000000200 */
[----:B------:R-:W0:Y:S04]  /*63f0*/  LDGDEPBAR ;  /* 0x00000000000079af */ /* 0x000e280000000000 */
[----:B------:R-:W2:Y:S04]  /*6400*/  LDSM.16.M88.4 R120, [R144+0x5800] ;  /* 0x005800009078783b */ /* 0x000ea80000000200 */
[----:B------:R-:W-:Y:S01]  /*6410*/  LDSM.16.M88.4 R124, [R133] ;  /* 0x00000000857c783b */ /* 0x000fe20000000200 */
[C---:B----4-:R-:W-:Y:S06]  /*6420*/  HMMA.16816.F32.BF16 R4, R104.reuse, R108, RZ ;  /* 0x0000006c6804723c */ /* 0x050fec00000418ff */
[C---:B------:R-:W-:Y:S01]  /*6430*/  HMMA.16816.F32.BF16 R8, R104.reuse, R110, RZ ;  /* 0x0000006e6808723c */ /* 0x040fe200000418ff */
[----:B------:R-:W-:Y:S05]  /*6440*/  LDSM.16.M88.4 R108, [R143] ;  /* 0x000000008f6c783b */ /* 0x000fea0000000200 */
[C---:B-----5:R-:W-:Y:S06]  /*6450*/  HMMA.16816.F32.BF16 R12, R104.reuse, R112, RZ ;  /* 0x00000070680c723c */ /* 0x060fec00000418ff */
[C---:B------:R-:W-:Y:S01]  /*6460*/  HMMA.16816.F32.BF16 R16, R104.reuse, R114, RZ ;  /* 0x000000726810723c */ /* 0x040fe200000418ff */
[----:B------:R-:W4:Y:S05]  /*6470*/  LDSM.16.M88.4 R112, [R142] ;  /* 0x000000008e70783b */ /* 0x000f2a0000000200 */
[C---:B-1----:R-:W-:Y:S06]  /*6480*/  HMMA.16816.F32.BF16 R20, R104.reuse, R116, RZ ;  /* 0x000000746814723c */ /* 0x042fec00000418ff */
[C---:B------:R-:W-:Y:S01]  /*6490*/  HMMA.16816.F32.BF16 R24, R104.reuse, R118, RZ ;  /* 0x000000766818723c */ /* 0x040fe200000418ff */
[----:B------:R-:W1:Y:S05]  /*64a0*/  LDSM.16.M88.4 R116, [R134] ;  /* 0x000000008674783b */ /* 0x000e6a0000000200 */
[C---:B--2---:R-:W-:Y:S06]  /*64b0*/  HMMA.16816.F32.BF16 R28, R104.reuse, R120, RZ ;  /* 0x00000078681c723c */ /* 0x044fec00000418ff */
[----:B------:R-:W-:Y:S01]  /*64c0*/  HMMA.16816.F32.BF16 R32, R104, R122, RZ ;  /* 0x0000007a6820723c */ /* 0x000fe200000418ff */
[----:B------:R-:W2:Y:S04]  /*64d0*/  LDSM.16.M88.4 R104, [R132] ;  /* 0x000000008468783b */ /* 0x000ea80000000200 */
[----:B------:R-:W-:Y:S01]  /*64e0*/  LDSM.16.M88.4 R120, [R138+0x4800] ;  /* 0x004800008a78783b */ /* 0x000fe20000000200 */
[C---:B----4-:R-:W-:Y:S06]  /*64f0*/  HMMA.16816.F32.BF16 R4, R108.reuse, R112, R4 ;  /* 0x000000706c04723c */ /* 0x050fec0000041804 */
[C---:B------:R-:W-:Y:S01]  /*6500*/  HMMA.16816.F32.BF16 R8, R108.reuse, R114, R8 ;  /* 0x000000726c08723c */ /* 0x040fe20000041808 */
[----:B------:R-:W-:Y:S05]  /*6510*/  LDSM.16.M88.4 R112, [R141] ;  /* 0x000000008d70783b */ /* 0x000fea0000000200 */
[C---:B-1----:R-:W-:Y:S06]  /*6520*/  HMMA.16816.F32.BF16 R12, R108.reuse, R116, R12 ;  /* 0x000000746c0c723c */ /* 0x042fec000004180c */
[C---:B------:R-:W-:Y:S01]  /*6530*/  HMMA.16816.F32.BF16 R16, R108.reuse, R118, R16 ;  /* 0x000000766c10723c */ /* 0x040fe20000041810 */
[----:B------:R-:W1:Y:S05]  /*6540*/  LDSM.16.M88.4 R116, [R138+0x4000] ;  /* 0x004000008a74783b */ /* 0x000e6a0000000200 */
[C---:B------:R-:W-:Y:S06]  /*6550*/  HMMA.16816.F32.BF16 R20, R108.reuse, R124, R20 ;  /* 0x0000007c6c14723c */ /* 0x040fec0000041814 */
[C---:B------:R-:W-:Y:S06]  /*6560*/  HMMA.16816.F32.BF16 R24, R108.reuse, R126, R24 ;  /* 0x0000007e6c18723c */ /* 0x040fec0000041818 */
[C---:B--2---:R-:W-:Y:S06]  /*6570*/  HMMA.16816.F32.BF16 R28, R108.reuse, R104, R28 ;  /* 0x000000686c1c723c */ /* 0x044fec000004181c */
[----:B------:R-:W-:Y:S01]  /*6580*/  HMMA.16816.F32.BF16 R32, R108, R106, R32 ;  /* 0x0000006a6c20723c */ /* 0x000fe20000041820 */
[----:B------:R-:W2:Y:S04]  /*6590*/  LDSM.16.M88.4 R104, [R138+0x5000] ;  /* 0x005000008a68783b */ /* 0x000ea80000000200 */
[----:B------:R-:W4:Y:S01]  /*65a0*/  LDSM.16.M88.4 R108, [R138+0x5800] ;  /* 0x005800008a6c783b */ /* 0x000f220000000200 */
[C---:B-1----:R-:W-:Y:S06]  /*65b0*/  HMMA.16816.F32.BF16 R4, R112.reuse, R116, R4 ;  /* 0x000000747004723c */ /* 0x042fec0000041804 */
[C---:B------:R-:W-:Y:S01]  /*65c0*/  HMMA.16816.F32.BF16 R8, R112.reuse, R118, R8 ;  /* 0x000000767008723c */ /* 0x040fe20000041808 */
[----:B------:R-:W-:Y:S05]  /*65d0*/  LDSM.16.M88.4 R116, [R131] ;  /* 0x000000008374783b */ /* 0x000fea0000000200 */
[C---:B------:R-:W-:Y:S06]  /*65e0*/  HMMA.16816.F32.BF16 R12, R112.reuse, R120, R12 ;  /* 0x00000078700c723c */ /* 0x040fec000004180c */
[C---:B------:R-:W-:Y:S01]  /*65f0*/  HMMA.16816.F32.BF16 R16, R112.reuse, R122, R16 ;  /* 0x0000007a7010723c */ /* 0x040fe20000041810 */
[----:B------:R-:W-:Y:S05]  /*6600*/  LDSM.16.M88.4 R120, [R131+0x800] ;  /* 0x000800008378783b */ /* 0x000fea0000000200 */
[C---:B--2---:R-:W-:Y:S06]  /*6610*/  HMMA.16816.F32.BF16 R20, R112.reuse, R104, R20 ;  /* 0x000000687014723c */ /* 0x044fec0000041814 */
[C---:B------:R-:W-:Y:S01]  /*6620*/  HMMA.16816.F32.BF16 R24, R112.reuse, R106, R24 ;  /* 0x0000006a7018723c */ /* 0x040fe20000041818 */
[----:B------:R-:W1:Y:S05]  /*6630*/  LDSM.16.M88.4 R104, [R140] ;  /* 0x000000008c68783b */ /* 0x000e6a0000000200 */
[C---:B----4-:R-:W-:Y:S06]  /*6640*/  HMMA.16816.F32.BF16 R28, R112.reuse, R108, R28 ;  /* 0x0000006c701c723c */ /* 0x050fec000004181c */
[----:B------:R-:W-:Y:S01]  /*6650*/  HMMA.16816.F32.BF16 R32, R112, R110, R32 ;  /* 0x0000006e7020723c */ /* 0x000fe20000041820 */
[----:B------:R-:W2:Y:S04]  /*6660*/  LDSM.16.M88.4 R108, [R131+0x1000] ;  /* 0x00100000836c783b */ /* 0x000ea80000000200 */
[----:B------:R-:W4:Y:S01]  /*6670*/  LDSM.16.M88.4 R112, [R131+0x1800] ;  /* 0x001800008370783b */ /* 0x000f220000000200 */
[C---:B-1----:R-:W-:Y:S06]  /*6680*/  HMMA.16816.F32.BF16 R4, R104.reuse, R116, R4 ;  /* 0x000000746804723c */ /* 0x042fec0000041804 */
[C---:B------:R-:W-:Y:S01]  /*6690*/  HMMA.16816.F32.BF16 R8, R104.reuse, R118, R8 ;  /* 0x000000766808723c */ /* 0x040fe20000041808 */
[----:B------:R-:W-:Y:S05]  /*66a0*/  LDSM.16.M88.4 R116, [R144+0x6000] ;  /* 0x006000009074783b */ /* 0x000fea0000000200 */
[C---:B------:R-:W-:Y:S06]  /*66b0*/  HMMA.16816.F32.BF16 R12, R104.reuse, R120, R12 ;  /* 0x00000078680c723c */ /* 0x040fec000004180c */
[C---:B------:R-:W-:Y:S01]  /*66c0*/  HMMA.16816.F32.BF16 R16, R104.reuse, R122, R16 ;  /* 0x0000007a6810723c */ /* 0x040fe20000041810 */
[----:B------:R-:W-:Y:S05]  /*66d0*/  LDSM.16.M88.4 R120, [R144+0x6800] ;  /* 0x006800009078783b */ /* 0x000fea0000000200 */
[C---:B--2---:R-:W-:Y:S06]  /*66e0*/  HMMA.16816.F32.BF16 R20, R104.reuse, R108, R20 ;  /* 0x0000006c6814723c */ /* 0x044fec0000041814 */
[C---:B------:R-:W-:Y:S01]  /*66f0*/  HMMA.16816.F32.BF16 R24, R104.reuse, R110, R24 ;  /* 0x0000006e6818723c */ /* 0x040fe20000041818 */
[----:B------:R-:W1:Y:S05]  /*6700*/  LDSM.16.M88.4 R108, [R145+0x2000] ;  /* 0x00200000916c783b */ /* 0x000e6a0000000200 */
[C---:B----4-:R-:W-:Y:S06]  /*6710*/  HMMA.16816.F32.BF16 R28, R104.reuse, R112, R28 ;  /* 0x00000070681c723c */ /* 0x050fec000004181c */
        /* <DEDUP_REMOVED lines=8> */
[----:B------:R-:W-:Y:S05]  /*67a0*/  LDSM.16.M88.4 R120, [R129] ;  /* 0x000000008178783b */ /* 0x000fea0000000200 */
[C---:B--2---:R-:W-:Y:S06]  /*67b0*/  HMMA.16816.F32.BF16 R20, R108.reuse, R104, R20 ;  /* 0x000000686c14723c */ /* 0x044fec0000041814 */
[C---:B------:R-:W-:Y:S01]  /*67c0*/  HMMA.16816.F32.BF16 R24, R108.reuse, R106, R24 ;  /* 0x0000006a6c18723c */ /* 0x040fe20000041818 */
[----:B------:R-:W1:Y:S05]  /*67d0*/  LDSM.16.M88.4 R104, [R143+0x2000] ;  /* 0x002000008f68783b */ /* 0x000e6a0000000200 */
[C---:B----4-:R-:W-:Y:S06]  /*67e0*/  HMMA.16816.F32.BF16 R28, R108.reuse, R112, R28 ;  /* 0x000000706c1c723c */ /* 0x050fec000004181c */
[----:B------:R-:W-:Y:S01]  /*67f0*/  HMMA.16816.F32.BF16 R32, R108, R114, R32 ;  /* 0x000000726c20723c */ /* 0x000fe20000041820 */
[----:B------:R-:W2:Y:S04]  /*6800*/  LDSM.16.M88.4 R108, [R128] ;  /* 0x00000000806c783b */ /* 0x000ea80000000200 */
[----:B------:R-:W4:Y:S01]  /*6810*/  LDSM.16.M88.4 R112, [R102] ;  /* 0x000000006670783b */ /* 0x000f220000000200 */
[C---:B-1----:R-:W-:Y:S06]  /*6820*/  HMMA.16816.F32.BF16 R4, R104.reuse, R116, R4 ;  /* 0x000000746804723c */ /* 0x042fec0000041804 */
[C---:B------:R-:W-:Y:S01]  /*6830*/  HMMA.16816.F32.BF16 R8, R104.reuse, R118, R8 ;  /* 0x000000766808723c */ /* 0x040fe20000041808 */
[----:B------:R-:W-:Y:S05]  /*6840*/  LDSM.16.M88.4 R116, [R141+0x2000] ;  /* 0x002000008d74783b */ /* 0x000fea0000000200 */
[C---:B------:R-:W-:Y:S06]  /*6850*/  HMMA.16816.F32.BF16 R12, R104.reuse, R120, R12 ;  /* 0x00000078680c723c */ /* 0x040fec000004180c */
[C---:B------:R-:W-:Y:S01]  /*6860*/  HMMA.16816.F32.BF16 R16, R104.reuse, R122, R16 ;  /* 0x0000007a6810723c */ /* 0x040fe20000041810 */
[----:B------:R-:W1:Y:S05]  /*6870*/  LDSM.16.M88.4 R120, [R138+0x6000] ;  /* 0x006000008a78783b */ /* 0x000e6a0000000200 */
[C---:B--2---:R-:W-:Y:S06]  /*6880*/  HMMA.16816.F32.BF16 R20, R104.reuse, R108, R20 ;  /* 0x0000006c6814723c */ /* 0x044fec0000041814 */
[C---:B------:R-:W-:Y:S01]  /*6890*/  HMMA.16816.F32.BF16 R24, R104.reuse, R110, R24 ;  /* 0x0000006e6818723c */ /* 0x040fe20000041818 */
[----:B------:R-:W2:Y:S05]  /*68a0*/  LDSM.16.M88.4 R108, [R138+0x6800] ;  /* 0x006800008a6c783b */ /* 0x000eaa0000000200 */
[C---:B----4-:R-:W-:Y:S06]  /*68b0*/  HMMA.16816.F32.BF16 R28, R104.reuse, R112, R28 ;  /* 0x00000070681c723c */ /* 0x050fec000004181c */
[----:B------:R-:W-:Y:S01]  /*68c0*/  HMMA.16816.F32.BF16 R32, R104, R114, R32 ;  /* 0x000000726820723c */ /* 0x000fe20000041820 */
[----:B------:R-:W4:Y:S04]  /*68d0*/  LDSM.16.M88.4 R104, [R138+0x7000] ;  /* 0x007000008a68783b */ /* 0x000f280000000200 */
[----:B------:R-:W5:Y:S01]  /*68e0*/  LDSM.16.M88.4 R112, [R138+0x7800] ;  /* 0x007800008a70783b */ /* 0x000f620000000200 */
[C---:B-1----:R-:W-:Y:S06]  /*68f0*/  HMMA.16816.F32.BF16 R4, R116.reuse, R120, R4 ;  /* 0x000000787404723c */ /* 0x042fec0000041804 */
[C---:B------:R-:W-:Y:S01]  /*6900*/  HMMA.16816.F32.BF16 R8, R116.reuse, R122, R8 ;  /* 0x0000007a7408723c */ /* 0x040fe20000041808 */
[----:B------:R-:W-:Y:S05]  /*6910*/  LDSM.16.M88.4 R120, [R131+0x2000] ;  /* 0x002000008378783b */ /* 0x000fea0000000200 */
[C---:B--2---:R-:W-:Y:S06]  /*6920*/  HMMA.16816.F32.BF16 R12, R116.reuse, R108, R12 ;  /* 0x0000006c740c723c */ /* 0x044fec000004180c */
[C---:B------:R-:W-:Y:S01]  /*6930*/  HMMA.16816.F32.BF16 R16, R116.reuse, R110, R16 ;  /* 0x0000006e7410723c */ /* 0x040fe20000041810 */
[----:B------:R-:W1:Y:S05]  /*6940*/  LDSM.16.M88.4 R108, [R140+0x2000] ;  /* 0x002000008c6c783b */ /* 0x000e6a0000000200 */
[C---:B----4-:R-:W-:Y:S06]  /*6950*/  HMMA.16816.F32.BF16 R20, R116.reuse, R104, R20 ;  /* 0x000000687414723c */ /* 0x050fec0000041814 */
[C---:B------:R-:W-:Y:S01]  /*6960*/  HMMA.16816.F32.BF16 R24, R116.reuse, R106, R24 ;  /* 0x0000006a7418723c */ /* 0x040fe20000041818 */
[----:B------:R-:W2:Y:S05]  /*6970*/  LDSM.16.M88.4 R104, [R131+0x2800] ;  /* 0x002800008368783b */ /* 0x000eaa0000000200 */
[C---:B-----5:R-:W-:Y:S06]  /*6980*/  HMMA.16816.F32.BF16 R28, R116.reuse, R112, R28 ;  /* 0x00000070741c723c */ /* 0x060fec000004181c */
[----:B------:R-:W-:Y:S01]  /*6990*/  HMMA.16816.F32.BF16 R32, R116, R114, R32 ;  /* 0x000000727420723c */ /* 0x000fe20000041820 */
[----:B------:R-:W4:Y:S04]  /*69a0*/  LDSM.16.M88.4 R112, [R131+0x3000] ;  /* 0x003000008370783b */ /* 0x000f280000000200 */
[----:B------:R-:W5:Y:S01]  /*69b0*/  LDSM.16.M88.4 R116, [R131+0x3800] ;  /* 0x003800008374783b */ /* 0x000f620000000200 */
[----:B------:R-:W-:Y:S04]  /*69c0*/  DEPBAR.LE SB0, 0x0 ;  /* 0x000080000000791a */ /* 0x000fe80000000000 */
[----:B------:R-:W-:Y:S01]  /*69d0*/  BAR.SYNC.DEFER_BLOCKING 0x0 ;  /* 0x0000000000007b1d */ /* 0x000fe20000010000 */
[C---:B-1----:R-:W-:Y:S06]  /*69e0*/  HMMA.16816.F32.BF16 R4, R108.reuse, R120, R4 ;  /* 0x000000786c04723c */ /* 0x042fec0000041804 */
[C---:B------:R-:W-:Y:S06]  /*69f0*/  HMMA.16816.F32.BF16 R8, R108.reuse, R122, R8 ;  /* 0x0000007a6c08723c */ /* 0x040fec0000041808 */
[C---:B--2---:R-:W-:Y:S06]  /*6a00*/  HMMA.16816.F32.BF16 R12, R108.reuse, R104, R12 ;  /* 0x000000686c0c723c */ /* 0x044fec000004180c */
[C---:B------:R-:W-:Y:S06]  /*6a10*/  HMMA.16816.F32.BF16 R16, R108.reuse, R106, R16 ;  /* 0x0000006a6c10723c */ /* 0x040fec0000041810 */
[----:B------:R-:W-:Y:S01]  /*6a20*/  FMNMX.FTZ R100, R4, R0, !PT ;  /* 0x0000000004647209 */ /* 0x000fe20007810000 */
[C---:B----4-:R-:W-:Y:S04]  /*6a30*/  HMMA.16816.F32.BF16 R20, R108.reuse, R112, R20 ;  /* 0x000000706c14723c */ /* 0x050fe80000041814 */
[----:B------:R-:W-:Y:S02]  /*6a40*/  FMNMX.FTZ R2, R6, R101, !PT ;  /* 0x0000006506027209 */ /* 0x000fe40007810000 */
[----:B------:R-:W-:Y:S01]  /*6a50*/  FMNMX.FTZ R3, R5, R100, !PT ;  /* 0x0000006405037209 */ /* 0x000fe20007810000 */
[C---:B------:R-:W-:Y:S04]  /*6a60*/  HMMA.16816.F32.BF16 R24, R108.reuse, R114, R24 ;  /* 0x000000726c18723c */ /* 0x040fe80000041818 */
[----:B------:R-:W-:Y:S02]  /*6a70*/  FMNMX.FTZ R103, R7, R2, !PT ;  /* 0x0000000207677209 */ /* 0x000fe40007810000 */
[----:B------:R-:W-:Y:S01]  /*6a80*/  FMNMX.FTZ R100, R8, R3, !PT ;  /* 0x0000000308647209 */ /* 0x000fe20007810000 */
[C---:B-----5:R-:W-:Y:S04]  /*6a90*/  HMMA.16816.F32.BF16 R28, R108.reuse, R116, R28 ;  /* 0x000000746c1c723c */ /* 0x060fe8000004181c */
        /* <DEDUP_REMOVED lines=27> */
[----:B---3--:R-:W-:Y:S06]  /*6c50*/  @P0 BRA `(.L_x_624) ;  /* 0xfffffff000f40947 */ /* 0x008fec000383ffff */
.L_x_623:
[----:B-1----:R-:W-:Y:S01]  /*6c60*/  FMNMX.FTZ R105, R35, R2, !PT ;  /* 0x0000000223697209 */ /* 0x002fe20007810000 */
[----:B------:R-:W1:Y:S01]  /*6c70*/  SHFL.BFLY PT, R3, R170, 0x2, 0x1f ;  /* 0x0c401f00aa037f89 */ /* 0x000e6200000e0000 */
[----:B------:R-:W-:Y:S07]  /*6c80*/  IADD3 R165, R165, -0x1, RZ ;  /* 0xffffffffa5a57810 */ /* 0x000fee0007ffe0ff */
[----:B------:R-:W2:Y:S08]  /*6c90*/  SHFL.BFLY PT, R2, R105, 0x2, 0x1f ;  /* 0x0c401f0069027f89 */ /* 0x000eb000000e0000 */
        /* <DEDUP_REMOVED lines=12> */
[----:B------:R-:W-:Y:S01]  /*6d60*/  FMUL.FTZ R122, R2, UR4 ;  /* 0x00000004027a7c20 */ /* 0x000fe20008410000 */
[----:B------:R-:W-:Y:S01]  /*6d70*/  FSEL R120, R120, RZ, P1 ;  /* 0x000000ff78787208 */ /* 0x000fe20000800000 */
[----:B------:R-:W-:Y:S01]  /*6d80*/  FMUL.FTZ R100, R0, UR4 ;  /* 0x0000000400647c20 */ /* 0x000fe20008410000 */
[C---:B------:R-:W-:Y:S01]  /*6d90*/  FSETP.NEU.FTZ.AND P1, PT, R2.reuse, -INF , PT ;  /* 0xff8000000200780b */ /* 0x040fe20003f3d000 */
[----:B------:R-:W-:Y:S02]  /*6da0*/  FADD.FTZ R0, -R2, R101 ;  /* 0x0000006502007221 */ /* 0x000fe40000010100 */
[--C-:B------:R-:W-:Y:S01]  /*6db0*/  FFMA.FTZ R116, R8, UR4, -R120.reuse ;  /* 0x0000000408747c23 */ /* 0x100fe20008010878 */
[----:B------:R-:W-:Y:S01]  /*6dc0*/  FSEL R122, R122, RZ, P1 ;  /* 0x000000ff7a7a7208 */ /* 0x000fe20000800000 */
[----:B------:R-:W-:Y:S01]  /*6dd0*/  FMUL.FTZ R101, R0, UR4 ;  /* 0x0000000400657c20 */ /* 0x000fe20008410000 */
[--C-:B------:R-:W-:Y:S01]  /*6de0*/  FFMA.FTZ R117, R9, UR4, -R120.reuse ;  /* 0x0000000409757c23 */ /* 0x100fe20008010878 */
[--C-:B------:R-:W-:Y:S01]  /*6df0*/  FFMA.FTZ R123, R4, UR4, -R120.reuse ;  /* 0x00000004047b7c23 */ /* 0x100fe20008010878 */
[----:B------:R-:W-:Y:S01]  /*6e00*/  FFMA.FTZ R103, R5, UR4, -R120 ;  /* 0x0000000405677c23 */ /* 0x000fe20008010878 */
[--C-:B------:R-:W-:Y:S01]  /*6e10*/  FFMA.FTZ R118, R10, UR4, -R122.reuse ;  /* 0x000000040a767c23 */ /* 0x100fe2000801087a */
[--C-:B------:R-:W-:Y:S01]  /*6e20*/  FFMA.FTZ R121, R11, UR4, -R122.reuse ;  /* 0x000000040b797c23 */ /* 0x100fe2000801087a */
[--C-:B------:R-:W-:Y:S01]  /*6e30*/  FFMA.FTZ R119, R6, UR4, -R122.reuse ;  /* 0x0000000406777c23 */ /* 0x100fe2000801087a */
[----:B------:R-:W-:Y:S01]  /*6e40*/  FFMA.FTZ R7, R7, UR4, -R122 ;  /* 0x0000000407077c23 */ /* 0x000fe2000801087a */
[----:B------:R-:W2:Y:S01]  /*6e50*/  MUFU.EX2 R0, R101 ;  /* 0x0000006500007308 */ /* 0x000ea20000000800 */
[--C-:B------:R-:W-:Y:S01]  /*6e60*/  FFMA.FTZ R124, R24, UR4, -R120.reuse ;  /* 0x00000004187c7c23 */ /* 0x100fe20008010878 */
[----:B------:R-:W-:Y:S01]  /*6e70*/  FFMA.FTZ R125, R25, UR4, -R120 ;  /* 0x00000004197d7c23 */ /* 0x000fe20008010878 */
[--C-:B------:R-:W-:Y:S01]  /*6e80*/  FFMA.FTZ R126, R26, UR4, -R122.reuse ;  /* 0x000000041a7e7c23 */ /* 0x100fe2000801087a */
[----:B------:R-:W-:Y:S01]  /*6e90*/  FFMA.FTZ R127, R27, UR4, -R122 ;  /* 0x000000041b7f7c23 */ /* 0x000fe2000801087a */
[--C-:B------:R-:W-:Y:S01]  /*6ea0*/  FFMA.FTZ R170, R28, UR4, -R120.reuse ;  /* 0x000000041caa7c23 */ /* 0x100fe20008010878 */
[----:B------:R-:W-:Y:S01]  /*6eb0*/  LDSM.16.MT88.4 R24, [R136+0x9000] ;  /* 0x009000008818783b */ /* 0x000fe20000004200 */
[----:B------:R-:W-:Y:S03]  /*6ec0*/  FFMA.FTZ R171, R29, UR4, -R120 ;  /* 0x000000041dab7c23 */ /* 0x000fe60008010878 */
[----:B------:R-:W3:Y:S01]  /*6ed0*/  MUFU.EX2 R100, R100 ;  /* 0x0000006400647308 */ /* 0x000ee20000000800 */
[--C-:B------:R-:W-:Y:S01]  /*6ee0*/  FFMA.FTZ R172, R30, UR4, -R122.reuse ;  /* 0x000000041eac7c23 */ /* 0x100fe2000801087a */
[----:B------:R-:W-:Y:S01]  /*6ef0*/  FFMA.FTZ R173, R31, UR4, -R122 ;  /* 0x000000041fad7c23 */ /* 0x000fe2000801087a */
[----:B------:R-:W-:Y:S01]  /*6f00*/  FFMA.FTZ R32, R32, UR4, -R120 ;  /* 0x0000000420207c23 */ /* 0x000fe20008010878 */
[----:B------:R-:W-:Y:S01]  /*6f10*/  FFMA.FTZ R34, R34, UR4, -R122 ;  /* 0x0000000422227c23 */ /* 0x000fe2000801087a */
[----:B------:R-:W-:Y:S05]  /*6f20*/  LDSM.16.MT88.4 R28, [R136+0x9800] ;  /* 0x00980000881c783b */ /* 0x000fea0000004200 */
        /* <DEDUP_REMOVED lines=8> */
[----:B------:R-:W-:Y:S01]  /*6fb0*/  MUFU.EX2 R123, R123 ;  /* 0x0000007b007b7308 */ /* 0x000fe20000000800 */
[C---:B---3--:R-:W-:Y:S01]  /*6fc0*/  FMUL.FTZ R4, R100.reuse, R96 ;  /* 0x0000006064047220 */ /* 0x048fe20000410000 */
[C---:B------:R-:W-:Y:S01]  /*6fd0*/  FMUL.FTZ R5, R100.reuse, R97 ;  /* 0x0000006164057220 */ /* 0x040fe20000410000 */
[C---:B------:R-:W-:Y:S01]  /*6fe0*/  FMUL.FTZ R8, R100.reuse, R92 ;  /* 0x0000005c64087220 */ /* 0x040fe20000410000 */
[C---:B------:R-:W-:Y:S01]  /*6ff0*/  FMUL.FTZ R9, R100.reuse, R93 ;  /* 0x0000005d64097220 */ /* 0x040fe20000410000 */
[C---:B------:R-:W-:Y:S01]  /*7000*/  FMUL.FTZ R36, R100.reuse, R36 ;  /* 0x0000002464247220 */ /* 0x040fe20000410000 */
[----:B------:R-:W2:Y:S01]  /*7010*/  LDSM.16.MT88.4 R92, [R135+0x8000] ;  /* 0x00800000875c783b */ /* 0x000ea20000004200 */
[----:B------:R-:W-:Y:S03]  /*7020*/  FMUL.FTZ R37, R100, R37 ;  /* 0x0000002564257220 */ /* 0x000fe60000410000 */
[----:B------:R-:W3:Y:S01]  /*7030*/  MUFU.EX2 R103, R103 ;  /* 0x0000006700677308 */ /* 0x000ee20000000800 */
[----:B----4-:R-:W-:Y:S01]  /*7040*/  FMUL.FTZ R7, R0, R99 ;  /* 0x0000006300077220 */ /* 0x010fe20000410000 */
[C---:B------:R-:W-:Y:S01]  /*7050*/  FMUL.FTZ R40, R100.reuse, R40 ;  /* 0x0000002864287220 */ /* 0x040fe20000410000 */
[C---:B------:R-:W-:Y:S01]  /*7060*/  FMUL.FTZ R41, R100.reuse, R41 ;  /* 0x0000002964297220 */ /* 0x040fe20000410000 */
        /* <DEDUP_REMOVED lines=11> */
[C---:B------:R-:W-:Y:S03]  /*7120*/  FMUL.FTZ R54, R0.reuse, R54 ;  /* 0x0000003600367220 */ /* 0x040fe60000410000 */
[----:B------:R-:W-:Y:S01]  /*7130*/  MUFU.EX2 R116, R116 ;  /* 0x0000007400747308 */ /* 0x000fe20000000800 */
[----:B---3--:R-:W-:Y:S01]  /*7140*/  F2FP.BF16.F32.PACK_AB R96, R103, R123 ;  /* 0x0000007b6760723e */ /* 0x008fe200000010ff */
[----:B------:R-:W-:Y:S01]  /*7150*/  FMUL.FTZ R55, R0, R55 ;  /* 0x0000003700377220 */ /* 0x000fe20000410000 */
[C---:B------:R-:W-:Y:S01]  /*7160*/  FMUL.FTZ R56, R100.reuse, R56 ;  /* 0x0000003864387220 */ /* 0x040fe20000410000 */
[----:B------:R-:W-:Y:S01]  /*7170*/  FMUL.FTZ R57, R100, R57 ;  /* 0x0000003964397220 */ /* 0x000fe20000410000 */
[C---:B------:R-:W-:Y:S01]  /*7180*/  FMUL.FTZ R58, R0.reuse, R58 ;  /* 0x0000003a003a7220 */ /* 0x040fe20000410000 */
[----:B------:R-:W-:Y:S01]  /*7190*/  FMUL.FTZ R59, R0, R59 ;  /* 0x0000003b003b7220 */ /* 0x000fe20000410000 */
[C---:B------:R-:W-:Y:S03]  /*71a0*/  FMUL.FTZ R60, R100.reuse, R60 ;  /* 0x0000003c643c7220 */ /* 0x040fe60000410000 */
[----:B------:R-:W3:Y:S01]  /*71b0*/  MUFU.EX2 R117, R117 ;  /* 0x0000007500757308 */ /* 0x000ee20000000800 */
        /* <DEDUP_REMOVED lines=16> */
[----:B---3--:R-:W-:Y:S01]  /*72c0*/  F2FP.BF16.F32.PACK_AB R98, R117, R116 ;  /* 0x000000747562723e */ /* 0x008fe200000010ff */
        /* <DEDUP_REMOVED lines=10> */
[----:B------:R-:W-:Y:S01]  /*7370*/  MUFU.EX2 R124, R124 ;  /* 0x0000007c007c7308 */ /* 0x000fe20000000800 */
[----:B------:R-:W-:Y:S01]  /*7380*/  FFMA.FTZ R123, R100, R167, R123 ;  /* 0x000000a7647b7223 */ /* 0x000fe2000001007b */
[----:B------:R-:W-:Y:S01]  /*7390*/  FFMA.FTZ R119, R0, R166, R119 ;  /* 0x000000a600777223 */ /* 0x000fe20000010077 */
[----:B----4-:R-:W-:Y:S02]  /*73a0*/  F2FP.BF16.F32.PACK_AB R99, R121, R118 ;  /* 0x000000767963723e */ /* 0x010fe400000010ff */
[----:B------:R-:W-:Y:S01]  /*73b0*/  FADD.FTZ R123, R103, R123 ;  /* 0x0000007b677b7221 */ /* 0x000fe20000010000 */
[----:B------:R-:W-:Y:S04]  /*73c0*/  FADD.FTZ R119, R101, R119 ;  /* 0x0000007765777221 */ /* 0x000fe80000010000 */
[----:B------:R-:W-:Y:S01]  /*73d0*/  MUFU.EX2 R125, R125 ;  /* 0x0000007d007d7308 */ /* 0x000fe20000000800 */
[----:B------:R-:W-:Y:S01]  /*73e0*/  MOV R101, R2 ;  /* 0x0000000200657202 */ /* 0x000fe20000000f00 */
[----:B------:R-:W-:Y:S01]  /*73f0*/  FADD.FTZ R116, R116, R123 ;  /* 0x0000007b74747221 */ /* 0x000fe20000010000 */
[----:B------:R-:W-:Y:S01]  /*7400*/  FADD.FTZ R118, R118, R119 ;  /* 0x0000007776767221 */ /* 0x000fe20000010000 */
[C---:B-1----:R-:W-:Y:S06]  /*7410*/  HMMA.16816.F32.BF16 R4, R96.reuse, R104, R4 ;  /* 0x000000686004723c */ /* 0x042fec0000041804 */
[----:B------:R-:W-:Y:S01]  /*7420*/  MUFU.EX2 R126, R126 ;  /* 0x0000007e007e7308 */ /* 0x000fe20000000800 */
[----:B------:R-:W-:Y:S01]  /*7430*/  FADD.FTZ R117, R117, R116 ;  /* 0x0000007475757221 */ /* 0x000fe20000010000 */
[C---:B------:R-:W-:Y:S01]  /*7440*/  HMMA.16816.F32.BF16 R8, R96.reuse, R106, R8 ;  /* 0x0000006a6008723c */ /* 0x040fe20000041808 */
[----:B------:R-:W1:Y:S02]  /*7450*/  LDSM.16.MT88.4 R104, [R139+0xa000] ;  /* 0x00a000008b68783b */ /* 0x000e640000004200 */
[----:B------:R-:W-:Y:S03]  /*7460*/  FADD.FTZ R121, R121, R118 ;  /* 0x0000007679797221 */ /* 0x000fe60000010000 */
[C---:B------:R-:W-:Y:S02]  /*7470*/  HMMA.16816.F32.BF16 R36, R96.reuse, R108, R36 ;  /* 0x0000006c6024723c */ /* 0x040fe40000041824 */
[----:B------:R-:W-:Y:S04]  /*7480*/  MUFU.EX2 R127, R127 ;  /* 0x0000007f007f7308 */ /* 0x000fe80000000800 */
[C---:B------:R-:W-:Y:S01]  /*7490*/  HMMA.16816.F32.BF16 R40, R96.reuse, R110, R40 ;  /* 0x0000006e6028723c */ /* 0x040fe20000041828 */
[----:B------:R-:W3:Y:S05]  /*74a0*/  LDSM.16.MT88.4 R108, [R137+0xa000] ;  /* 0x00a00000896c783b */ /* 0x000eea0000004200 */
[----:B------:R-:W-:Y:S01]  /*74b0*/  MUFU.EX2 R170, R170 ;  /* 0x000000aa00aa7308 */ /* 0x000fe20000000800 */
[C---:B------:R-:W-:Y:S09]  /*74c0*/  HMMA.16816.F32.BF16 R44, R96.reuse, R112, R44 ;  /* 0x00000070602c723c */ /* 0x040ff2000004182c */
[----:B------:R-:W-:Y:S01]  /*74d0*/  MUFU.EX2 R171, R171 ;  /* 0x000000ab00ab7308 */ /* 0x000fe20000000800 */
[C---:B------:R-:W-:Y:S03]  /*74e0*/  HMMA.16816.F32.BF16 R48, R96.reuse, R114, R48 ;  /* 0x000000726030723c */ /* 0x040fe60000041830 */
[--C-:B------:R-:W-:Y:S03]  /*74f0*/  FFMA.FTZ R112, R12, UR4, -R120.reuse ;  /* 0x000000040c707c23 */ /* 0x100fe60008010878 */
[C---:B--2---:R-:W-:Y:S03]  /*7500*/  HMMA.16816.F32.BF16 R52, R96.reuse, R92, R52 ;  /* 0x0000005c6034723c */ /* 0x044fe60000041834 */
[----:B------:R-:W-:Y:S02]  /*7510*/  MUFU.EX2 R172, R172 ;  /* 0x000000ac00ac7308 */ /* 0x000fe40000000800 */
[----:B------:R-:W-:Y:S01]  /*7520*/  FMUL.FTZ R12, R100, R88 ;  /* 0x00000058640c7220 */ /* 0x000fe20000410000 */
[C---:B------:R-:W-:Y:S01]  /*7530*/  HMMA.16816.F32.BF16 R56, R96.reuse, R94, R56 ;  /* 0x0000005e6038723c */ /* 0x040fe20000041838 */
[----:B------:R-:W2:Y:S06]  /*7540*/  LDSM.16.MT88.4 R92, [R136+0xa000] ;  /* 0x00a00000885c783b */ /* 0x000eac0000004200 */
[----:B------:R-:W-:Y:S01]  /*7550*/  MUFU.EX2 R112, R112 ;  /* 0x0000007000707308 */ /* 0x000fe20000000800 */
[----:B------:R-:W-:Y:S01]  /*7560*/  FFMA.FTZ R113, R13, UR4, -R120 ;  /* 0x000000040d717c23 */ /* 0x000fe20008010878 */
[C---:B-1----:R-:W-:Y:S03]  /*7570*/  HMMA.16816.F32.BF16 R60, R96.reuse, R104, R60 ;  /* 0x00000068603c723c */ /* 0x042fe6000004183c */
[--C-:B------:R-:W-:Y:S03]  /*7580*/  FFMA.FTZ R114, R14, UR4, -R122.reuse ;  /* 0x000000040e727c23 */ /* 0x100fe6000801087a */
[C---:B------:R-:W-:Y:S01]  /*7590*/  HMMA.16816.F32.BF16 R64, R96.reuse, R106, R64 ;  /* 0x0000006a6040723c */ /* 0x040fe20000041840 */
[----:B------:R-:W-:Y:S01]  /*75a0*/  LDSM.16.MT88.4 R104, [R139+0x8800] ;  /* 0x008800008b68783b */ /* 0x000fe20000004200 */
[----:B------:R-:W1:Y:S03]  /*75b0*/  MUFU.EX2 R113, R113 ;  /* 0x0000007100717308 */ /* 0x000e660000000800 */
[----:B------:R-:W-:Y:S01]  /*75c0*/  FFMA.FTZ R115, R15, UR4, -R122 ;  /* 0x000000040f737c23 */ /* 0x000fe2000801087a */
[C---:B---3--:R-:W-:Y:S06]  /*75d0*/  HMMA.16816.F32.BF16 R68, R96.reuse, R108, R68 ;  /* 0x0000006c6044723c */ /* 0x048fec0000041844 */
[----:B------:R3:W-:Y:S01]  /*75e0*/  MUFU.EX2 R109, R115 ;  /* 0x00000073006d7308 */ /* 0x0007e20000000800 */
[----:B------:R-:W-:Y:S01]  /*75f0*/  FMUL.FTZ R13, R100, R89 ;  /* 0x00000059640d7220 */ /* 0x000fe20000410000 */
[C---:B------:R-:W-:Y:S03]  /*7600*/  FMUL.FTZ R14, R0.reuse, R90 ;  /* 0x0000005a000e7220 */ /* 0x040fe60000410000 */
[----:B------:R-:W-:Y:S01]  /*7610*/  FMUL.FTZ R15, R0, R91 ;  /* 0x0000005b000f7220 */ /* 0x000fe20000410000 */
[--C-:B------:R-:W-:Y:S01]  /*7620*/  FFMA.FTZ R108, R16, UR4, -R120.reuse ;  /* 0x00000004106c7c23 */ /* 0x100fe20008010878 */
[----:B------:R-:W4:Y:S01]  /*7630*/  LDSM.16.MT88.4 R88, [R135+0xa000] ;  /* 0x00a000008758783b */ /* 0x000f220000004200 */
[----:B------:R-:W-:Y:S02]  /*7640*/  FMUL.FTZ R16, R100, R84 ;  /* 0x0000005464107220 */ /* 0x000fe40000410000 */
[----:B------:R-:W5:Y:S01]  /*7650*/  MUFU.EX2 R114, R114 ;  /* 0x0000007200727308 */ /* 0x000f620000000800 */
[----:B-1----:R-:W-:Y:S01]  /*7660*/  F2FP.BF16.F32.PACK_AB R84, R113, R112 ;  /* 0x000000707154723e */ /* 0x002fe200000010ff */
[C---:B------:R-:W-:Y:S03]  /*7670*/  HMMA.16816.F32.BF16 R12, R96.reuse, R110, R12 ;  /* 0x0000006e600c723c */ /* 0x040fe6000004180c */
[----:B------:R-:W-:Y:S05]  /*7680*/  FADD.FTZ R112, R112, R117 ;  /* 0x0000007570707221 */ /* 0x000fea0000010000 */
[----:B------:R-:W-:Y:S03]  /*7690*/  MUFU.EX2 R108, R108 ;  /* 0x0000006c006c7308 */ /* 0x000fe60000000800 */
[----:B------:R-:W-:Y:S01]  /*76a0*/  FFMA.FTZ R111, R17, UR4, -R120 ;  /* 0x00000004116f7c23 */ /* 0x000fe20008010878 */
[----:B------:R-:W-:Y:S01]  /*76b0*/  FMUL.FTZ R17, R100, R85 ;  /* 0x0000005564117220 */ /* 0x000fe20000410000 */
[C---:B--2---:R-:W-:Y:S03]  /*76c0*/  HMMA.16816.F32.BF16 R72, R96.reuse, R92, R72 ;  /* 0x0000005c6048723c */ /* 0x044fe60000041848 */
[--C-:B------:R-:W-:Y:S01]  /*76d0*/  FFMA.FTZ R110, R18, UR4, -R122.reuse ;  /* 0x00000004126e7c23 */ /* 0x100fe2000801087a */
[----:B---3--:R-:W-:Y:S01]  /*76e0*/  FFMA.FTZ R115, R19, UR4, -R122 ;  /* 0x0000000413737c23 */ /* 0x008fe2000801087a */
[C---:B------:R-:W-:Y:S01]  /*76f0*/  FMUL.FTZ R18, R0.reuse, R86 ;  /* 0x0000005600127220 */ /* 0x040fe20000410000 */
[C---:B------:R-:W-:Y:S01]  /*7700*/  HMMA.16816.F32.BF16 R76, R96.reuse, R94, R76 ;  /* 0x0000005e604c723c */ /* 0x040fe2000004184c */
[----:B------:R-:W1:Y:S01]  /*7710*/  LDSM.16.MT88.4 R92, [R137+0x8800] ;  /* 0x00880000895c783b */ /* 0x000e620000004200 */
[----:B------:R-:W2:Y:S03]  /*7720*/  MUFU.EX2 R111, R111 ;  /* 0x0000006f006f7308 */ /* 0x000ea60000000800 */
[----:B------:R-:W-:Y:S01]  /*7730*/  FMUL.FTZ R19, R0, R87 ;  /* 0x0000005700137220 */ /* 0x000fe20000410000 */
[----:B-----5:R-:W-:Y:S01]  /*7740*/  F2FP.BF16.F32.PACK_AB R85, R109, R114 ;  /* 0x000000726d55723e */ /* 0x020fe200000010ff */
[----:B------:R-:W-:Y:S01]  /*7750*/  FADD.FTZ R114, R114, R121 ;  /* 0x0000007972727221 */ /* 0x000fe20000010000 */
[----:B------:R-:W-:Y:S04]  /*7760*/  MOV R0, R3 ;  /* 0x0000000300007202 */ /* 0x000fe80000000f00 */
[----:B------:R-:W-:Y:S01]  /*7770*/  MUFU.EX2 R110, R110 ;  /* 0x0000006e006e7308 */ /* 0x000fe20000000800 */
[----:B------:R-:W-:Y:S01]  /*7780*/  FADD.FTZ R113, R113, R112 ;  /* 0x0000007071717221 */ /* 0x000fe20000010000 */
[----:B------:R-:W-:Y:S08]  /*7790*/  FADD.FTZ R109, R109, R114 ;  /* 0x000000726d6d7221 */ /* 0x000ff00000010000 */
[----:B------:R-:W3:Y:S01]  /*77a0*/  MUFU.EX2 R115, R115 ;  /* 0x0000007300737308 */ /* 0x000ee20000000800 */
[C---:B--2---:R-:W-:Y:S01]  /*77b0*/  F2FP.BF16.F32.PACK_AB R86, R111.reuse, R108 ;  /* 0x0000006c6f56723e */ /* 0x044fe200000010ff */
[C---:B----4-:R-:W-:Y:S03]  /*77c0*/  HMMA.16816.F32.BF16 R16, R96.reuse, R88, R16 ;  /* 0x000000586010723c */ /* 0x050fe60000041810 */
[----:B------:R-:W-:Y:S03]  /*77d0*/  FADD.FTZ R108, R108, R113 ;  /* 0x000000716c6c7221 */ /* 0x000fe60000010000 */
[----:B------:R-:W-:Y:S01]  /*77e0*/  HMMA.16816.F32.BF16 R80, R96, R90, R80 ;  /* 0x0000005a6050723c */ /* 0x000fe20000041850 */
[----:B------:R-:W2:Y:S01]  /*77f0*/  LDSM.16.MT88.4 R88, [R136+0x8800] ;  /* 0x008800008858783b */ /* 0x000ea20000004200 */
[----:B------:R-:W-:Y:S03]  /*7800*/  MUFU.EX2 R173, R173 ;  /* 0x000000ad00ad7308 */ /* 0x000fe60000000800 */
[----:B------:R-:W-:Y:S04]  /*7810*/  FADD.FTZ R111, R111, R108 ;  /* 0x0000006c6f6f7221 */ /* 0x000fe80000010000 */
[----:B------:R-:W4:Y:S03]  /*7820*/  LDSM.16.MT88.4 R96, [R135+0x8800] ;  /* 0x008800008760783b */ /* 0x000f260000004200 */
[----:B------:R-:W-:Y:S01]  /*7830*/  MUFU.EX2 R32, R32 ;  /* 0x0000002000207308 */ /* 0x000fe20000000800 */
[C---:B---3--:R-:W-:Y:S01]  /*7840*/  F2FP.BF16.F32.PACK_AB R87, R115.reuse, R110 ;  /* 0x0000006e7357723e */ /* 0x048fe200000010ff */
[----:B------:R-:W-:Y:S04]  /*7850*/  FADD.FTZ R110, R110, R109 ;  /* 0x0000006d6e6e7221 */ /* 0x000fe80000010000 */
[----:B------:R-:W-:Y:S02]  /*7860*/  FADD.FTZ R115, R115, R110 ;  /* 0x0000006e73737221 */ /* 0x000fe40000010000 */
[C---:B------:R-:W-:Y:S02]  /*7870*/  HMMA.16816.F32.BF16 R4, R84.reuse, R104, R4 ;  /* 0x000000685404723c */ /* 0x040fe40000041804 */
[----:B------:R-:W-:Y:S04]  /*7880*/  MUFU.EX2 R34, R34 ;  /* 0x0000002200227308 */ /* 0x000fe80000000800 */
[C---:B------:R-:W-:Y:S05]  /*7890*/  HMMA.16816.F32.BF16 R8, R84.reuse, R106, R8 ;  /* 0x0000006a5408723c */ /* 0x040fea0000041808 */
[--C-:B------:R-:W-:Y:S01]  /*78a0*/  FFMA.FTZ R104, R20, UR4, -R120.reuse ;  /* 0x0000000414687c23 */ /* 0x100fe20008010878 */
[C---:B-1----:R-:W-:Y:S05]  /*78b0*/  HMMA.16816.F32.BF16 R36, R84.reuse, R92, R36 ;  /* 0x0000005c5424723c */ /* 0x042fea0000041824 */
[----:B------:R-:W-:Y:S01]  /*78c0*/  FFMA.FTZ R105, R21, UR4, -R120 ;  /* 0x0000000415697c23 */ /* 0x000fe20008010878 */
[C---:B------:R-:W-:Y:S01]  /*78d0*/  HMMA.16816.F32.BF16 R40, R84.reuse, R94, R40 ;  /* 0x0000005e5428723c */ /* 0x040fe20000041828 */
[----:B------:R-:W1:Y:S01]  /*78e0*/  LDSM.16.MT88.4 R92, [R139+0xa800] ;  /* 0x00a800008b5c783b */ /* 0x000e620000004200 */
[----:B------:R-:W-:Y:S03]  /*78f0*/  MUFU.EX2 R104, R104 ;  /* 0x0000006800687308 */ /* 0x000fe60000000800 */
[--C-:B------:R-:W-:Y:S01]  /*7900*/  FFMA.FTZ R106, R22, UR4, -R122.reuse ;  /* 0x00000004166a7c23 */ /* 0x100fe2000801087a */
[C---:B--2---:R-:W-:Y:S06]  /*7910*/  HMMA.16816.F32.BF16 R44, R84.reuse, R88, R44 ;  /* 0x00000058542c723c */ /* 0x044fec000004182c */
[----:B------:R-:W2:Y:S01]  /*7920*/  MUFU.EX2 R105, R105 ;  /* 0x0000006900697308 */ /* 0x000ea20000000800 */
[----:B------:R-:W-:Y:S01]  /*7930*/  F2FP.BF16.F32.PACK_AB R22, R125, R124 ;  /* 0x0000007c7d16723e */ /* 0x000fe200000010ff */
[C---:B------:R-:W-:Y:S01]  /*7940*/  HMMA.16816.F32.BF16 R48, R84.reuse, R90, R48 ;  /* 0x0000005a5430723c */ /* 0x040fe20000041830 */
[----:B------:R-:W3:Y:S02]  /*7950*/  LDSM.16.MT88.4 R88, [R137+0xa800] ;  /* 0x00a800008958783b */ /* 0x000ee40000004200 */
[----:B------:R-:W-:Y:S03]  /*7960*/  FFMA.FTZ R107, R23, UR4, -R122 ;  /* 0x00000004176b7c23 */ /* 0x000fe6000801087a */
[C---:B----4-:R-:W-:Y:S02]  /*7970*/  HMMA.16816.F32.BF16 R52, R84.reuse, R96, R52 ;  /* 0x000000605434723c */ /* 0x050fe40000041834 */
[----:B------:R-:W-:Y:S03]  /*7980*/  MUFU.EX2 R106, R106 ;  /* 0x0000006a006a7308 */ /* 0x000fe60000000800 */
[----:B------:R-:W-:Y:S01]  /*7990*/  F2FP.BF16.F32.PACK_AB R23, R127, R126 ;  /* 0x0000007e7f17723e */ /* 0x000fe200000010ff */
[C---:B------:R-:W-:Y:S01]  /*79a0*/  HMMA.16816.F32.BF16 R56, R84.reuse, R98, R56 ;  /* 0x000000625438723c */ /* 0x040fe20000041838 */
[----:B------:R-:W4:Y:S05]  /*79b0*/  LDSM.16.MT88.4 R96, [R136+0xa800] ;  /* 0x00a800008860783b */ /* 0x000f2a0000004200 */
[----:B------:R-:W5:Y:S01]  /*79c0*/  MUFU.EX2 R107, R107 ;  /* 0x0000006b006b7308 */ /* 0x000f620000000800 */
[----:B--2---:R-:W-:Y:S01]  /*79d0*/  F2FP.BF16.F32.PACK_AB R20, R105, R104 ;  /* 0x000000686914723e */ /* 0x004fe200000010ff */
[----:B------:R-:W-:Y:S03]  /*79e0*/  FFMA.FTZ R120, R33, UR4, -R120 ;  /* 0x0000000421787c23 */ /* 0x000fe60008010878 */
[----:B------:R-:W-:Y:S01]  /*79f0*/  FFMA.FTZ R122, R35, UR4, -R122 ;  /* 0x00000004237a7c23 */ /* 0x000fe2000801087a */
[----:B------:R-:W-:Y:S04]  /*7a00*/  FADD.FTZ R104, R104, R111 ;  /* 0x0000006f68687221 */ /* 0x000fe80000010000 */
[----:B------:R-:W2:Y:S01]  /*7a10*/  MUFU.EX2 R33, R120 ;  /* 0x0000007800217308 */ /* 0x000ea20000000800 */
[----:B------:R-:W-:Y:S04]  /*7a20*/  FADD.FTZ R105, R105, R104 ;  /* 0x0000006869697221 */ /* 0x000fe80000010000 */
[----:B------:R-:W-:Y:S01]  /*7a30*/  FADD.FTZ R124, R124, R105 ;  /* 0x000000697c7c7221 */ /* 0x000fe20000010000 */
[C---:B-1----:R-:W-:Y:S04]  /*7a40*/  HMMA.16816.F32.BF16 R60, R84.reuse, R92, R60 ;  /* 0x0000005c543c723c */ /* 0x042fe8000004183c */
[----:B------:R-:W1:Y:S01]  /*7a50*/  MUFU.EX2 R35, R122 ;  /* 0x0000007a00237308 */ /* 0x000e620000000800 */
[----:B-----5:R-:W-:Y:S01]  /*7a60*/  F2FP.BF16.F32.PACK_AB R21, R107, R106 ;  /* 0x0000006a6b15723e */ /* 0x020fe200000010ff */
[----:B------:R-:W-:Y:S01]  /*7a70*/  FADD.FTZ R106, R106, R115 ;  /* 0x000000736a6a7221 */ /* 0x000fe20000010000 */
[----:B------:R-:W-:Y:S01]  /*7a80*/  FADD.FTZ R125, R125, R124 ;  /* 0x0000007c7d7d7221 */ /* 0x000fe20000010000 */
[C---:B------:R-:W-:Y:S01]  /*7a90*/  HMMA.16816.F32.BF16 R64, R84.reuse, R94, R64 ;  /* 0x0000005e5440723c */ /* 0x040fe20000041840 */
[----:B------:R-:W5:Y:S02]  /*7aa0*/  LDSM.16.MT88.4 R92, [R135+0xa800] ;  /* 0x00a80000875c783b */ /* 0x000f640000004200 */
[----:B------:R-:W-:Y:S03]  /*7ab0*/  FADD.FTZ R107, R107, R106 ;  /* 0x0000006a6b6b7221 */ /* 0x000fe60000010000 */
[C---:B---3--:R-:W-:Y:S05]  /*7ac0*/  HMMA.16816.F32.BF16 R68, R84.reuse, R88, R68 ;  /* 0x000000585444723c */ /* 0x048fea0000041844 */
[----:B------:R-:W-:Y:S01]  /*7ad0*/  FADD.FTZ R126, R126, R107 ;  /* 0x0000006b7e7e7221 */ /* 0x000fe20000010000 */
[C---:B------:R-:W-:Y:S01]  /*7ae0*/  HMMA.16816.F32.BF16 R12, R84.reuse, R90, R12 ;  /* 0x0000005a540c723c */ /* 0x040fe2000004180c */
[----:B------:R-:W3:Y:S04]  /*7af0*/  LDSM.16.MT88.4 R88, [R139+0x9000] ;  /* 0x009000008b58783b */ /* 0x000ee80000004200 */
[----:B------:R-:W-:Y:S01]  /*7b00*/  FADD.FTZ R127, R127, R126 ;  /* 0x0000007e7f7f7221 */ /* 0x000fe20000010000 */
[C---:B----4-:R-:W-:Y:S06]  /*7b10*/  HMMA.16816.F32.BF16 R72, R84.reuse, R96, R72 ;  /* 0x000000605448723c */ /* 0x050fec0000041848 */
[C---:B------:R-:W-:Y:S01]  /*7b20*/  HMMA.16816.F32.BF16 R76, R84.reuse, R98, R76 ;  /* 0x00000062544c723c */ /* 0x040fe2000004184c */
[----:B------:R-:W4:Y:S05]  /*7b30*/  LDSM.16.MT88.4 R96, [R137+0x9000] ;  /* 0x009000008960783b */ /* 0x000f2a0000004200 */
[C---:B-----5:R-:W-:Y:S06]  /*7b40*/  HMMA.16816.F32.BF16 R16, R84.reuse, R92, R16 ;  /* 0x0000005c5410723c */ /* 0x060fec0000041810 */
[----:B------:R-:W-:Y:S01]  /*7b50*/  HMMA.16816.F32.BF16 R80, R84, R94, R80 ;  /* 0x0000005e5450723c */ /* 0x000fe20000041850 */
[----:B------:R-:W5:Y:S05]  /*7b60*/  LDSM.16.MT88.4 R84, [R135+0x9000] ;  /* 0x009000008754783b */ /* 0x000f6a0000004200 */
[C---:B---3--:R-:W-:Y:S03]  /*7b70*/  HMMA.16816.F32.BF16 R4, R20.reuse, R88, R4 ;  /* 0x000000581404723c */ /* 0x048fe60000041804 */
[----:B------:R-:W-:Y:S03]  /*7b80*/  LDSM.16.MT88.4 R92, [R139+0x9800] ;  /* 0x009800008b5c783b */ /* 0x000fe60000004200 */
[C---:B------:R-:W-:Y:S05]  /*7b90*/  HMMA.16816.F32.BF16 R8, R20.reuse, R90, R8 ;  /* 0x0000005a1408723c */ /* 0x040fea0000041808 */
[----:B------:R-:W3:Y:S01]  /*7ba0*/  LDSM.16.MT88.4 R88, [R139+0xb000] ;  /* 0x00b000008b58783b */ /* 0x000ee20000004200 */
[C---:B----4-:R-:W-:Y:S06]  /*7bb0*/  HMMA.16816.F32.BF16 R36, R20.reuse, R96, R36 ;  /* 0x000000601424723c */ /* 0x050fec0000041824 */
[C---:B------:R-:W-:Y:S06]  /*7bc0*/  HMMA.16816.F32.BF16 R40, R20.reuse, R98, R40 ;  /* 0x000000621428723c */ /* 0x040fec0000041828 */
[C---:B------:R-:W-:Y:S06]  /*7bd0*/  HMMA.16816.F32.BF16 R44, R20.reuse, R24, R44 ;  /* 0x00000018142c723c */ /* 0x040fec000004182c */
[C---:B------:R-:W-:Y:S01]  /*7be0*/  HMMA.16816.F32.BF16 R48, R20.reuse, R26, R48 ;  /* 0x0000001a1430723c */ /* 0x040fe20000041830 */
[----:B------:R-:W4:Y:S05]  /*7bf0*/  LDSM.16.MT88.4 R24, [R137+0xb000] ;  /* 0x00b000008918783b */ /* 0x000f2a0000004200 */
[C---:B-----5:R-:W-:Y:S06]  /*7c00*/  HMMA.16816.F32.BF16 R52, R20.reuse, R84, R52 ;  /* 0x000000541434723c */ /* 0x060fec0000041834 */
[C---:B------:R-:W-:Y:S01]  /*7c10*/  HMMA.16816.F32.BF16 R56, R20.reuse, R86, R56 ;  /* 0x000000561438723c */ /* 0x040fe20000041838 */
[----:B------:R-:W5:Y:S05]  /*7c20*/  LDSM.16.MT88.4 R84, [R136+0xb000] ;  /* 0x00b000008854783b */ /* 0x000f6a0000004200 */
[C---:B---3--:R-:W-:Y:S06]  /*7c30*/  HMMA.16816.F32.BF16 R60, R20.reuse, R88, R60 ;  /* 0x00000058143c723c */ /* 0x048fec000004183c */
[C---:B------:R-:W-:Y:S01]  /*7c40*/  HMMA.16816.F32.BF16 R64, R20.reuse, R90, R64 ;  /* 0x0000005a1440723c */ /* 0x040fe20000041840 */
[----:B------:R-:W3:Y:S05]  /*7c50*/  LDSM.16.MT88.4 R88, [R135+0xb000] ;  /* 0x00b000008758783b */ /* 0x000eea0000004200 */
[C---:B----4-:R-:W-:Y:S06]  /*7c60*/  HMMA.16816.F32.BF16 R68, R20.reuse, R24, R68 ;  /* 0x000000181444723c */ /* 0x050fec0000041844 */
[C---:B------:R-:W-:Y:S01]  /*7c70*/  HMMA.16816.F32.BF16 R12, R20.reuse, R26, R12 ;  /* 0x0000001a140c723c */ /* 0x040fe2000004180c */
[----:B------:R-:W4:Y:S05]  /*7c80*/  LDSM.16.MT88.4 R24, [R137+0x9800] ;  /* 0x009800008918783b */ /* 0x000f2a0000004200 */
[C---:B-----5:R-:W-:Y:S06]  /*7c90*/  HMMA.16816.F32.BF16 R72, R20.reuse, R84, R72 ;  /* 0x000000541448723c */ /* 0x060fec0000041848 */
[C---:B------:R-:W-:Y:S06]  /*7ca0*/  HMMA.16816.F32.BF16 R76, R20.reuse, R86, R76 ;  /* 0x00000056144c723c */ /* 0x040fec000004184c */
[C---:B---3--:R-:W-:Y:S06]  /*7cb0*/  HMMA.16816.F32.BF16 R16, R20.reuse, R88, R16 ;  /* 0x000000581410723c */ /* 0x048fec0000041810 */
[----:B------:R-:W-:Y:S01]  /*7cc0*/  HMMA.16816.F32.BF16 R80, R20, R90, R80 ;  /* 0x0000005a1450723c */ /* 0x000fe20000041850 */
[----:B------:R-:W-:Y:S06]  /*7cd0*/  LDSM.16.MT88.4 R88, [R137+0xb800] ;  /* 0x00b800008958783b */ /* 0x000fec0000004200 */
[----:B------:R-:W-:Y:S01]  /*7ce0*/  F2FP.BF16.F32.PACK_AB R20, R171, R170 ;  /* 0x000000aaab14723e */ /* 0x000fe200000010ff */
[----:B------:R-:W-:Y:S03]  /*7cf0*/  FADD.FTZ R170, R170, R125 ;  /* 0x0000007daaaa7221 */ /* 0x000fe60000010000 */
[----:B------:R-:W-:Y:S01]  /*7d00*/  F2FP.BF16.F32.PACK_AB R21, R173, R172 ;  /* 0x000000acad15723e */ /* 0x000fe200000010ff */
[----:B------:R-:W-:Y:S01]  /*7d10*/  FADD.FTZ R172, R172, R127 ;  /* 0x0000007facac7221 */ /* 0x000fe20000010000 */
[----:B--2---:R-:W-:Y:S01]  /*7d20*/  F2FP.BF16.F32.PACK_AB R22, R33, R32 ;  /* 0x000000202116723e */ /* 0x004fe200000010ff */
[----:B------:R-:W-:Y:S01]  /*7d30*/  FADD.FTZ R171, R171, R170 ;  /* 0x000000aaabab7221 */ /* 0x000fe20000010000 */
[----:B-1----:R-:W-:Y:S01]  /*7d40*/  F2FP.BF16.F32.PACK_AB R23, R35, R34 ;  /* 0x000000222317723e */ /* 0x002fe200000010ff */
[----:B------:R-:W-:Y:S02]  /*7d50*/  FADD.FTZ R173, R173, R172 ;  /* 0x000000acadad7221 */ /* 0x000fe40000010000 */
[----:B------:R-:W-:Y:S02]  /*7d60*/  FADD.FTZ R32, R32, R171 ;  /* 0x000000ab20207221 */ /* 0x000fe40000010000 */
[----:B------:R-:W-:Y:S02]  /*7d70*/  FADD.FTZ R34, R34, R173 ;  /* 0x000000ad22227221 */ /* 0x000fe40000010000 */
[C---:B------:R-:W-:Y:S01]  /*7d80*/  HMMA.16816.F32.BF16 R96, R20.reuse, R92, R4 ;  /* 0x0000005c1460723c */ /* 0x040fe20000041804 */
[----:B------:R-:W1:Y:S02]  /*7d90*/  LDSM.16.MT88.4 R4, [R135+0x9800] ;  /* 0x009800008704783b */ /* 0x000e640000004200 */
[----:B------:R-:W-:Y:S01]  /*7da0*/  FADD.FTZ R167, R33, R32 ;  /* 0x0000002021a77221 */ /* 0x000fe20000010000 */
[----:B------:R-:W-:Y:S02]  /*7db0*/  FADD.FTZ R166, R35, R34 ;  /* 0x0000002223a67221 */ /* 0x000fe40000010000 */
[C---:B------:R-:W-:Y:S03]  /*7dc0*/  HMMA.16816.F32.BF16 R92, R20.reuse, R94, R8 ;  /* 0x0000005e145c723c */ /* 0x040fe60000041808 */
[----:B------:R-:W2:Y:S03]  /*7dd0*/  LDSM.16.MT88.4 R8, [R139+0xb800] ;  /* 0x00b800008b08783b */ /* 0x000ea60000004200 */
[C---:B----4-:R-:W-:Y:S06]  /*7de0*/  HMMA.16816.F32.BF16 R36, R20.reuse, R24, R36 ;  /* 0x000000181424723c */ /* 0x050fec0000041824 */
[C---:B------:R-:W-:Y:S01]  /*7df0*/  HMMA.16816.F32.BF16 R40, R20.reuse, R26, R40 ;  /* 0x0000001a1428723c */ /* 0x040fe20000041828 */
[----:B------:R-:W3:Y:S05]  /*7e00*/  LDSM.16.MT88.4 R24, [R136+0xb800] ;  /* 0x00b800008818783b */ /* 0x000eea0000004200 */
[C---:B------:R-:W-:Y:S06]  /*7e10*/  HMMA.16816.F32.BF16 R44, R20.reuse, R28, R44 ;  /* 0x0000001c142c723c */ /* 0x040fec000004182c */
[C---:B------:R-:W-:Y:S06]  /*7e20*/  HMMA.16816.F32.BF16 R48, R20.reuse, R30, R48 ;  /* 0x0000001e1430723c */ /* 0x040fec0000041830 */
[C---:B-1----:R-:W-:Y:S06]  /*7e30*/  HMMA.16816.F32.BF16 R52, R20.reuse, R4, R52 ;  /* 0x000000041434723c */ /* 0x042fec0000041834 */
[C---:B------:R-:W-:Y:S01]  /*7e40*/  HMMA.16816.F32.BF16 R56, R20.reuse, R6, R56 ;  /* 0x000000061438723c */ /* 0x040fe20000041838 */
[----:B------:R-:W1:Y:S05]  /*7e50*/  LDSM.16.MT88.4 R4, [R135+0xb800] ;  /* 0x00b800008704783b */ /* 0x000e6a0000004200 */
[C---:B--2---:R-:W-:Y:S06]  /*7e60*/  HMMA.16816.F32.BF16 R60, R20.reuse, R8, R60 ;  /* 0x00000008143c723c */ /* 0x044fec000004183c */
[C---:B------:R-:W-:Y:S06]  /*7e70*/  HMMA.16816.F32.BF16 R64, R20.reuse, R10, R64 ;  /* 0x0000000a1440723c */ /* 0x040fec0000041840 */
[C---:B------:R-:W-:Y:S06]  /*7e80*/  HMMA.16816.F32.BF16 R68, R20.reuse, R88, R68 ;  /* 0x000000581444723c */ /* 0x040fec0000041844 */
[C---:B------:R-:W-:Y:S06]  /*7e90*/  HMMA.16816.F32.BF16 R88, R20.reuse, R90, R12 ;  /* 0x0000005a1458723c */ /* 0x040fec000004180c */
[C---:B---3--:R-:W-:Y:S06]  /*7ea0*/  HMMA.16816.F32.BF16 R72, R20.reuse, R24, R72 ;  /* 0x000000181448723c */ /* 0x048fec0000041848 */
[C---:B------:R-:W-:Y:S06]  /*7eb0*/  HMMA.16816.F32.BF16 R76, R20.reuse, R26, R76 ;  /* 0x0000001a144c723c */ /* 0x040fec000004184c */
[C---:B-1----:R-:W-:Y:S06]  /*7ec0*/  HMMA.16816.F32.BF16 R84, R20.reuse, R4, R16 ;  /* 0x000000041454723c */ /* 0x042fec0000041810 */
[----:B------:R-:W-:Y:S01]  /*7ed0*/  HMMA.16816.F32.BF16 R80, R20, R6, R80 ;  /* 0x000000061450723c */ /* 0x000fe20000041850 */
[----:B------:R-:W-:Y:S11]  /*7ee0*/  @!UPT UIADD3 URZ, URZ, URZ, URZ ;  /* 0x0000003f3f3ff290 */ /* 0x000ff6000fffe03f */
[----:B------:R-:W-:Y:S01]  /*7ef0*/  @!UPT UIADD3 URZ, URZ, URZ, URZ ;  /* 0x0000003f3f3ff290 */ /* 0x000fe2000fffe03f */
[----:B------:R-:W-:Y:S11]  /*7f00*/  @P0 BRA `(.L_x_622) ;  /* 0xffffffe000bc0947 */ /* 0x000ff6000383ffff */
.L_x_621:
[----:B------:R-:W1:Y:S01]  /*7f10*/  SHFL.BFLY PT, R8, R167, 0x2, 0x1f ;  /* 0x0c401f00a7087f89 */ /* 0x000e6200000e0000 */
[----:B------:R-:W-:Y:S01]  /*7f20*/  MOV R6, 0x3f800000 ;  /* 0x3f80000000067802 */ /* 0x000fe20000000f00 */
[----:B------:R-:W2:Y:S01]  /*7f30*/  S2UR UR4, SR_CgaCtaId ;  /* 0x00000000000479c3 */ /* 0x000ea20000008800 */
[----:B------:R-:W-:Y:S01]  /*7f40*/  MOV R7, 0x3f800000 ;  /* 0x3f80000000077802 */ /* 0x000fe20000000f00 */
[----:B------:R-:W3:Y:S01]  /*7f50*/  SHFL.BFLY PT, R9, R166, 0x2, 0x1f ;  /* 0x0c401f00a6097f89 */ /* 0x000ee200000e0000 */
[----:B------:R-:W-:Y:S01]  /*7f60*/  ISETP.NE.AND P0, PT, R149, -0x1, PT ;  /* 0xffffffff9500780c */ /* 0x000fe20003f05270 */
[----:B------:R-:W-:Y:S01]  /*7f70*/  UMOV UR5, 0x400 ;  /* 0x0000040000057882 */ /* 0x000fe20000000000 */
[----:B------:R-:W-:Y:S01]  /*7f80*/  MOV R14, 0x20 ;  /* 0x00000020000e7802 */ /* 0x000fe20000000f00 */
[----:B------:R-:W4:Y:S01]  /*7f90*/  S2R R0, SR_TID.X ;  /* 0x0000000000007919 */ /* 0x000f220000002100 */
[----:B------:R-:W-:Y:S01]  /*7fa0*/  MOV R13, 0x40 ;  /* 0x00000040000d7802 */ /* 0x000fe20000000f00 */
[----:B-1----:R-:W-:Y:S01]  /*7fb0*/  FADD.FTZ R8, R8, R167 ;  /* 0x000000a708087221 */ /* 0x002fe20000010000 */
[----:B--2---:R-:W-:Y:S01]  /*7fc0*/  ULEA UR4, UR4, UR5, 0x18 ;  /* 0x0000000504047291 */ /* 0x004fe2000f8ec03f */
[----:B---3--:R-:W-:-:S03]  /*7fd0*/  FADD.FTZ R9, R9, R166 ;  /* 0x000000a609097221 */ /* 0x008fc60000010000 */
[----:B------:R-:W1:Y:S04]  /*7fe0*/  SHFL.BFLY PT, R5, R8, 0x1, 0x1f ;  /* 0x0c201f0008057f89 */ /* 0x000e6800000e0000 */
[----:B------:R-:W2:Y:S01]  /*7ff0*/  SHFL.BFLY PT, R4, R9, 0x1, 0x1f ;  /* 0x0c201f0009047f89 */ /* 0x000ea200000e0000 */
[----:B-1----:R-:W-:Y:S01]  /*8000*/  FADD.FTZ R5, R8, R5 ;  /* 0x0000000508057221 */ /* 0x002fe20000010000 */
[----:B--2---:R-:W-:-:S04]  /*8010*/  FADD.FTZ R4, R9, R4 ;  /* 0x0000000409047221 */ /* 0x004fc80000010000 */
[----:B------:R-:W-:Y:S02]  /*8020*/  FSETP.NE.FTZ.AND P4, PT, R5, RZ, PT ;  /* 0x000000ff0500720b */ /* 0x000fe40003f95000 */
[----:B----4-:R-:W-:Y:S02]  /*8030*/  SHF.R.S32.HI R9, RZ, 0x1f, R0 ;  /* 0x0000001fff097819 */ /* 0x010fe40000011400 */
[----:B------:R-:W-:-:S09]  /*8040*/  FSETP.NE.FTZ.AND P3, PT, R4, RZ, PT ;  /* 0x000000ff0400720b */ /* 0x000fd20003f75000 */
[----:B------:R-:W1:Y:S08]  /*8050*/  @P4 MUFU.RCP R6, R5 ;  /* 0x0000000500064308 */ /* 0x000e700000001000 */
[----:B------:R-:W2:Y:S01]  /*8060*/  @P3 MUFU.RCP R7, R4 ;  /* 0x0000000400073308 */ /* 0x000ea20000001000 */
        /* <DEDUP_REMOVED lines=32> */
[----:B------:R-:W-:Y:S01]  /*8270*/  LEA.HI R6, R9, R0, RZ, 0x2 ;  /* 0x0000000009067211 */ /* 0x000fe200078f10ff */
[C---:B--2---:R-:W-:Y:S01]  /*8280*/  FMUL.FTZ R99, R7.reuse, R99 ;  /* 0x0000006307637220 */ /* 0x044fe20000410000 */
[C---:B------:R-:W-:Y:S01]  /*8290*/  FMUL.FTZ R98, R7.reuse, R98 ;  /* 0x0000006207627220 */ /* 0x040fe20000410000 */
[C---:B------:R-:W-:Y:S01]  /*82a0*/  FMUL.FTZ R95, R7.reuse, R95 ;  /* 0x0000005f075f7220 */ /* 0x040fe20000410000 */
[--C-:B------:R-:W-:Y:S01]  /*82b0*/  SHF.R.S32.HI R11, RZ, 0x2, R6.reuse ;  /* 0x00000002ff0b7819 */ /* 0x100fe20000011406 */
[C---:B------:R-:W-:Y:S01]  /*82c0*/  FMUL.FTZ R94, R7.reuse, R94 ;  /* 0x0000005e075e7220 */ /* 0x040fe20000410000 */
        /* <DEDUP_REMOVED lines=14> */
[----:B------:R-:W1:Y:S01]  /*83b0*/  @P0 LDC.64 R10, c[0x0][0x298] ;  /* 0x0000a600ff0a0b82 */ /* 0x000e620000000a00 */
        /* <DEDUP_REMOVED lines=18> */
[----:B------:R-:W-:-:S02]  /*84e0*/  LOP3.LUT R7, R6, 0x3ffffffc, RZ, 0xc0, !PT ;  /* 0x3ffffffc06077812 */ /* 0x000fc400078ec0ff */
[----:B------:R-:W-:Y:S02]  /*84f0*/  LEA.HI R9, R9, R0, RZ, 0x5 ;  /* 0x0000000009097211 */ /* 0x000fe400078f28ff */
[----:B------:R-:W-:Y:S01]  /*8500*/  SHF.L.U32 R6, R8, 0x6, RZ ;  /* 0x0000000608067819 */ /* 0x000fe200000006ff */
[----:B-1----:R-:W-:Y:S01]  /*8510*/  @P0 IMAD.WIDE.U32 R16, R149, R10, RZ ;  /* 0x0000000a95100225 */ /* 0x002fe200078e00ff */
[----:B------:R-:W-:Y:S02]  /*8520*/  SHF.R.S32.HI R12, RZ, 0x5, R9 ;  /* 0x00000005ff0c7819 */ /* 0x000fe40000011409 */
[----:B------:R-:W-:Y:S02]  /*8530*/  IADD3 R7, -R7, R0, RZ ;  /* 0x0000000007077210 */ /* 0x000fe40007ffe1ff */
[----:B------:R-:W-:Y:S02]  /*8540*/  LOP3.LUT R6, R6, 0x1c0, RZ, 0xc0, !PT ;  /* 0x000001c006067812 */ /* 0x000fe400078ec0ff */
[----:B------:R-:W-:-:S02]  /*8550*/  LEA R7, R12, R7, 0x9 ;  /* 0x000000070c077211 */ /* 0x000fc400078e48ff */
[----:B------:R-:W-:Y:S02]  /*8560*/  LEA.HI R6, R6, R6, RZ, 0x1d ;  /* 0x0000000606067211 */ /* 0x000fe400078fe8ff */
[----:B------:R-:W-:Y:S02]  /*8570*/  R2P PR, R8, 0x6 ;  /* 0x0000000608007804 */ /* 0x000fe40000000000 */
[----:B------:R-:W-:Y:S01]  /*8580*/  LEA R6, R7, R6, 0x1 ;  /* 0x0000000607067211 */ /* 0x000fe200078e08ff */
[----:B------:R-:W-:Y:S01]  /*8590*/  @P0 IMAD R7, R149, R11, R17 ;  /* 0x0000000b95070224 */ /* 0x000fe200078e0211 */
[----:B------:R-:W-:Y:S02]  /*85a0*/  F2FP.BF16.F32.PACK_AB R96, R97, R96 ;  /* 0x000000606160723e */ /* 0x000fe400000010ff */
[----:B------:R-:W-:Y:S02]  /*85b0*/  LEA R15, R6, UR4, 0x1 ;  /* 0x00000004060f7c11 */ /* 0x000fe4000f8e08ff */
[----:B------:R-:W-:-:S02]  /*85c0*/  F2FP.BF16.F32.PACK_AB R98, R99, R98 ;  /* 0x000000626362723e */ /* 0x000fc400000010ff */
[----:B------:R-:W-:Y:S02]  /*85d0*/  F2FP.BF16.F32.PACK_AB R92, R93, R92 ;  /* 0x0000005c5d5c723e */ /* 0x000fe400000010ff */
[----:B------:R-:W-:Y:S02]  /*85e0*/  F2FP.BF16.F32.PACK_AB R94, R95, R94 ;  /* 0x0000005e5f5e723e */ /* 0x000fe400000010ff */
[----:B------:R-:W-:Y:S02]  /*85f0*/  F2FP.BF16.F32.PACK_AB R36, R37, R36 ;  /* 0x000000242524723e */ /* 0x000fe400000010ff */
[----:B------:R-:W-:Y:S02]  /*8600*/  F2FP.BF16.F32.PACK_AB R38, R39, R38 ;  /* 0x000000262726723e */ /* 0x000fe400000010ff */
[----:B------:R-:W-:Y:S02]  /*8610*/  F2FP.BF16.F32.PACK_AB R40, R41, R40 ;  /* 0x000000282928723e */ /* 0x000fe400000010ff */
        /* <DEDUP_REMOVED lines=18> */
[----:B------:R-:W-:-:S02]  /*8740*/  @P0 MOV R10, R16 ;  /* 0x00000010000a0202 */ /* 0x000fc40000000f00 */
[----:B------:R-:W-:Y:S02]  /*8750*/  SEL R14, R14, 0xffffffe0, !P1 ;  /* 0xffffffe00e0e7807 */ /* 0x000fe40004800000 */
[----:B------:R-:W-:Y:S01]  /*8760*/  SEL R13, R13, 0xffffffc0, !P2 ;  /* 0xffffffc00d0d7807 */ /* 0x000fe20005000000 */
[----:B------:R-:W-:Y:S06]  /*8770*/  @P0 BRA `(.L_x_625) ;  /* 0x0000000000200947 */ /* 0x000fec0003800000 */
[----:B------:R-:W1:Y:S01]  /*8780*/  S2R R10, SR_CTAID.Y ;  /* 0x00000000000a7919 */ /* 0x000e620000002600 */
[----:B------:R-:W2:Y:S01]  /*8790*/  LDC.64 R6, c[0x0][0x290] ;  /* 0x0000a400ff067b82 */ /* 0x000ea20000000a00 */
[----:B-1----:R-:W-:Y:S01]  /*87a0*/  SHF.R.S32.HI R11, RZ, 0x1f, R10 ;  /* 0x0000001fff0b7819 */ /* 0x002fe2000001140a */
[----:B--2---:R-:W-:-:S04]  /*87b0*/  IMAD.WIDE.U32 R16, R10, R6, RZ ;  /* 0x000000060a107225 */ /* 0x004fc800078e00ff */
[----:B------:R-:W-:-:S04]  /*87c0*/  IMAD R11, R11, R6, RZ ;  /* 0x000000060b0b7224 */ /* 0x000fc800078e02ff */
[----:B------:R-:W-:Y:S01]  /*87d0*/  IMAD R7, R10, R7, R11 ;  /* 0x000000070a077224 */ /* 0x000fe200078e020b */
[----:B------:R-:W-:-:S04]  /*87e0*/  MOV R10, R16 ;  /* 0x00000010000a7202 */ /* 0x000fc80000000f00 */
[----:B------:R-:W-:-:S07]  /*87f0*/  IADD3 R7, R17, R7, RZ ;  /* 0x0000000711077210 */ /* 0x000fce0007ffe0ff */
.L_x_625:
[----:B------:R-:W-:Y:S01]  /*8800*/  ULDC.U8 UR4, c[0x0][0x3d8] ;  /* 0x0000f60000047ab9 */ /* 0x000fe20000000000 */
[----:B------:R-:W-:Y:S01]  /*8810*/  LOP3.LUT R8, R8, 0x1, RZ, 0xc0, !PT ;  /* 0x0000000108087812 */ /* 0x000fe200078ec0ff */
[----:B------:R-:W-:Y:S01]  /*8820*/  VIADD R17, R15, 0xfffffff0 ;  /* 0xfffffff00f117836 */ /* 0x000fe20000000000 */
[----:B------:R-:W-:Y:S01]  /*8830*/  ISETP.NE.AND P1, PT, RZ, UR4, PT ;  /* 0x00000004ff007c0c */ /* 0x000fe2000bf25270 */
[----:B------:R-:W-:Y:S01]  /*8840*/  ULDC.U8 UR4, c[0x0][0x3d9] ;  /* 0x0000f64000047ab9 */ /* 0x000fe20000000000 */
[----:B------:R-:W-:Y:S02]  /*8850*/  F2FP.BF16.F32.PACK_AB R74, R75, R74 ;  /* 0x0000004a4b4a723e */ /* 0x000fe400000010ff */
[----:B------:R-:W-:Y:S02]  /*8860*/  CS2R R20, SRZ ;  /* 0x0000000000147805 */ /* 0x000fe4000001ff00 */
[----:B------:R-:W-:Y:S02]  /*8870*/  ISETP.NE.OR P6, PT, RZ, UR4, !P1 ;  /* 0x00000004ff007c0c */ /* 0x000fe4000cfc5670 */
[----:B------:R-:W-:-:S02]  /*8880*/  F2FP.BF16.F32.PACK_AB R76, R77, R76 ;  /* 0x0000004c4d4c723e */ /* 0x000fc400000010ff */
[----:B------:R-:W-:Y:S02]  /*8890*/  ISETP.NE.U32.AND P2, PT, R8, 0x1, PT ;  /* 0x000000010800780c */ /* 0x000fe40003f45070 */
[----:B------:R-:W-:Y:S02]  /*88a0*/  F2FP.BF16.F32.PACK_AB R78, R79, R78 ;  /* 0x0000004e4f4e723e */ /* 0x000fe400000010ff */
[----:B------:R-:W-:Y:S02]  /*88b0*/  F2FP.BF16.F32.PACK_AB R84, R85, R84 ;  /* 0x000000545554723e */ /* 0x000fe400000010ff */
[----:B------:R-:W-:Y:S02]  /*88c0*/  F2FP.BF16.F32.PACK_AB R86, R87, R86 ;  /* 0x000000565756723e */ /* 0x000fe400000010ff */
[----:B------:R-:W-:Y:S02]  /*88d0*/  F2FP.BF16.F32.PACK_AB R80, R81, R80 ;  /* 0x000000505150723e */ /* 0x000fe400000010ff */
[----:B------:R-:W-:Y:S01]  /*88e0*/  PLOP3.LUT P5, PT, PT, PT, PT, 0x8, 0x0 ;  /* 0x000000000000781c */ /* 0x000fe20003fae170 */
[----:B------:R-:W-:-:S12]  /*88f0*/  @P6 BRA `(.L_x_626) ;  /* 0x00000000001c6947 */ /* 0x000fd80003800000 */
[----:B------:R-:W1:Y:S01]  /*8900*/  S2R R6, SR_CTAID.Y ;  /* 0x0000000000067919 */ /* 0x000e620000002600 */
[----:B------:R-:W1:Y:S01]  /*8910*/  LDC R11, c[0x0][0x2c4] ;  /* 0x0000b100ff0b7b82 */ /* 0x000e620000000800 */
[----:B------:R-:W-:Y:S01]  /*8920*/  PLOP3.LUT P5, PT, PT, PT, PT, 0x80, 0x0 ;  /* 0x000000000000781c */ /* 0x000fe20003faf070 */
[----:B-1----:R-:W-:-:S05]  /*8930*/  IMAD R6, R6, R11, RZ ;  /* 0x0000000b06067224 */ /* 0x002fca00078e02ff */
[----:B------:R-:W-:-:S04]  /*8940*/  SEL R6, R6, R149, !P0 ;  /* 0x0000009506067207 */ /* 0x000fc80004000000 */
[--C-:B------:R-:W-:Y:S01]  /*8950*/  SHF.R.S32.HI R21, RZ, 0x1f, R6.reuse ;  /* 0x0000001fff157819 */ /* 0x100fe20000011406 */
[----:B------:R-:W-:-:S07]  /*8960*/  IMAD.MOV.U32 R20, RZ, RZ, R6 ;  /* 0x000000ffff147224 */ /* 0x000fce00078e0006 */
.L_x_626:
[----:B------:R-:W-:Y:S01]  /*8970*/  ISETP.NE.AND P0, PT, RZ, UR4, PT ;  /* 0x00000004ff007c0c */ /* 0x000fe2000bf05270 */
[C---:B------:R-:W-:Y:S01]  /*8980*/  @P2 VIADD R17, R15.reuse, 0x10 ;  /* 0x000000100f112836 */ /* 0x040fe20000000000 */
[----:B------:R-:W-:Y:S01]  /*8990*/  STS [R15], R96 ;  /* 0x000000600f007388 */ /* 0x000fe20000000800 */
[----:B------:R-:W-:Y:S01]  /*89a0*/  IMAD.IADD R11, R15, 0x1, R14 ;  /* 0x000000010f0b7824 */ /* 0x000fe200078e020e */
[----:B------:R-:W-:Y:S01]  /*89b0*/  F2FP.BF16.F32.PACK_AB R82, R83, R82 ;  /* 0x000000525352723e */ /* 0x000fe200000010ff */
[----:B------:R-:W-:Y:S01]  /*89c0*/  IMAD.IADD R25, R15, 0x1, R13 ;  /* 0x000000010f197824 */ /* 0x000fe200078e020d */
[----:B------:R-:W-:Y:S01]  /*89d0*/  IADD3 R23, R14, R17, RZ ;  /* 0x000000110e177210 */ /* 0x000fe20007ffe0ff */
[----:B------:R-:W-:Y:S01]  /*89e0*/  STS [R15+0x400], R98 ;  /* 0x000400620f007388 */ /* 0x000fe20000000800 */
[----:B------:R-:W-:Y:S01]  /*89f0*/  IMAD.IADD R27, R13, 0x1, R17 ;  /* 0x000000010d1b7824 */ /* 0x000fe200078e0211 */
[----:B------:R-:W-:Y:S01]  /*8a00*/  IADD3 R29, R11, R13, RZ ;  /* 0x0000000d0b1d7210 */ /* 0x000fe20007ffe0ff */
[----:B------:R-:W-:Y:S01]  /*8a10*/  @P4 MUFU.LG2 R5, R5 ;  /* 0x0000000500054308 */ /* 0x000fe20000000c00 */
[----:B------:R-:W-:Y:S01]  /*8a20*/  STS [R17], R92 ;  /* 0x0000005c11007388 */ /* 0x000fe20000000800 */
[----:B------:R-:W-:Y:S01]  /*8a30*/  IMAD.IADD R13, R23, 0x1, R13 ;  /* 0x00000001170d7824 */ /* 0x000fe200078e020d */
[----:B------:R-:W1:Y:S01]  /*8a40*/  @!P0 LDC R6, c[0x0][0x2c4] ;  /* 0x0000b100ff068b82 */ /* 0x000e620000000800 */
[----:B------:R-:W-:Y:S01]  /*8a50*/  PLOP3.LUT P2, PT, PT, PT, PT, 0x8, 0x0 ;  /* 0x000000000000781c */ /* 0x000fe20003f4e170 */
[----:B------:R-:W-:Y:S01]  /*8a60*/  STS [R17+0x400], R94 ;  /* 0x0004005e11007388 */ /* 0x000fe20000000800 */
[----:B------:R-:W-:Y:S01]  /*8a70*/  @!P0 PLOP3.LUT P2, PT, P1, PT, PT, 0x80, 0x0 ;  /* 0x000000000000881c */ /* 0x000fe20000f4f070 */
[----:B------:R-:W-:Y:S01]  /*8a80*/  BSSY B0, `(.L_x_627) ;  /* 0x000005c000007945 */ /* 0x000fe20003800000 */
[----:B------:R-:W-:Y:S01]  /*8a90*/  LOP3.LUT R9, R9, 0xffffffe0, RZ, 0xc0, !PT ;  /* 0xffffffe009097812 */ /* 0x000fe200078ec0ff */
[----:B------:R-:W-:Y:S01]  /*8aa0*/  STS [R11], R36 ;  /* 0x000000240b007388 */ /* 0x000fe20000000800 */
[----:B------:R-:W2:Y:S01]  /*8ab0*/  @P3 MUFU.LG2 R4, R4 ;  /* 0x0000000400043308 */ /* 0x000ea20000000c00 */
[----:B------:R-:W3:Y:S01]  /*8ac0*/  @!P0 LDC R31, c[0x0][0x270] ;  /* 0x00009c00ff1f8b82 */ /* 0x000ee20000000800 */
[----:B------:R-:W-:Y:S01]  /*8ad0*/  IADD3 R9, -R9, R0, RZ ;  /* 0x0000000009097210 */ /* 0x000fe20007ffe1ff */
[----:B------:R-:W-:Y:S04]  /*8ae0*/  STS [R11+0x400], R38 ;  /* 0x000400260b007388 */ /* 0x000fe80000000800 */
[----:B------:R-:W-:Y:S02]  /*8af0*/  STS [R23], R40 ;  /* 0x0000002817007388 */ /* 0x000fe40000000800 */
[----:B------:R-:W4:Y:S02]  /*8b00*/  @P0 LDC.64 R18, c[0x0][0x2c0] ;  /* 0x0000b000ff120b82 */ /* 0x000f240000000a00 */
[----:B------:R-:W-:Y:S04]  /*8b10*/  STS [R23+0x400], R42 ;  /* 0x0004002a17007388 */ /* 0x000fe80000000800 */
[----:B------:R-:W-:Y:S02]  /*8b20*/  STS [R25], R44 ;  /* 0x0000002c19007388 */ /* 0x000fe40000000800 */
[----:B-1----:R-:W1:Y:S01]  /*8b30*/  @P2 LDC R6, c[0x0][0x2e4] ;  /* 0x0000b900ff062b82 */ /* 0x002e620000000800 */
[----:B------:R-:W-:Y:S01]  /*8b40*/  LOP3.LUT P2, RZ, R9, 0x3, RZ, 0xc0, !PT ;  /* 0x0000000309ff7812 */ /* 0x000fe2000784c0ff */
[----:B------:R-:W-:Y:S01]  /*8b50*/  STS [R25+0x400], R46 ;  /* 0x0004002e19007388 */ /* 0x000fe20000000800 */
[----:B------:R-:W-:-:S03]  /*8b60*/  IMAD.MOV.U32 R9, RZ, RZ, 0x7f800000 ;  /* 0x7f800000ff097424 */ /* 0x000fc600078e00ff */
[----:B------:R-:W-:Y:S02]  /*8b70*/  STS [R27], R48 ;  /* 0x000000301b007388 */ /* 0x000fe40000000800 */
[----:B------:R-:W5:Y:S02]  /*8b80*/  @P4 LDC R0, c[0x0][0x2e8] ;  /* 0x0000ba00ff004b82 */ /* 0x000f640000000800 */
[----:B------:R-:W-:Y:S04]  /*8b90*/  STS [R27+0x400], R50 ;  /* 0x000400321b007388 */ /* 0x000fe80000000800 */
[----:B------:R-:W-:Y:S01]  /*8ba0*/  STS [R29], R52 ;  /* 0x000000341d007388 */ /* 0x000fe20000000800 */
[----:B----4-:R-:W-:Y:S01]  /*8bb0*/  @P0 IMAD R18, R19, R18, RZ ;  /* 0x0000001213120224 */ /* 0x010fe200078e02ff */
[----:B------:R-:W-:-:S02]  /*8bc0*/  SHF.R.S32.HI R19, RZ, 0x1f, R12 ;  /* 0x0000001fff137819 */ /* 0x000fc4000001140c */
[----:B------:R-:W-:Y:S02]  /*8bd0*/  STS [R29+0x400], R54 ;  /* 0x000400361d007388 */ /* 0x000fe40000000800 */
[----:B------:R-:W-:Y:S02]  /*8be0*/  LEA.HI R19, R19, R12, RZ, 0x2 ;  /* 0x0000000c13137211 */ /* 0x000fe400078f10ff */
[----:B------:R-:W-:Y:S01]  /*8bf0*/  STS [R13], R56 ;  /* 0x000000380d007388 */ /* 0x000fe20000000800 */
[----:B-1----:R-:W-:Y:S01]  /*8c00*/  @!P0 IMAD.MOV.U32 R18, RZ, RZ, R6 ;  /* 0x000000ffff128224 */ /* 0x002fe200078e0006 */
[----:B------:R-:W-:Y:S02]  /*8c10*/  LOP3.LUT R19, R19, 0xffffffc, RZ, 0xc0, !PT ;  /* 0x0ffffffc13137812 */ /* 0x000fe400078ec0ff */
[----:B------:R-:W-:Y:S02]  /*8c20*/  STS [R13+0x400], R58 ;  /* 0x0004003a0d007388 */ /* 0x000fe40000000800 */
[----:B------:R-:W-:-:S02]  /*8c30*/  IADD3 R19, R12, -R19, RZ ;  /* 0x800000130c137210 */ /* 0x000fc40007ffe0ff */
[----:B------:R-:W-:Y:S02]  /*8c40*/  STS [R15+0x2000], R60 ;  /* 0x0020003c0f007388 */ /* 0x000fe40000000800 */
[----:B------:R-:W-:Y:S02]  /*8c50*/  LEA R158, R19, R158, 0x4 ;  /* 0x0000009e139e7211 */ /* 0x000fe400078e20ff */
[----:B------:R1:W-:Y:S04]  /*8c60*/  STS [R15+0x2400], R62 ;  /* 0x0024003e0f007388 */ /* 0x0003e80000000800 */
[----:B------:R-:W-:Y:S04]  /*8c70*/  STS [R17+0x2000], R64 ;  /* 0x0020004011007388 */ /* 0x000fe80000000800 */
[----:B------:R4:W-:Y:S04]  /*8c80*/  STS [R17+0x2400], R66 ;  /* 0x0024004211007388 */ /* 0x0009e80000000800 */
[----:B------:R-:W-:Y:S04]  /*8c90*/  STS [R11+0x2000], R68 ;  /* 0x002000440b007388 */ /* 0x000fe80000000800 */
[----:B------:R-:W-:Y:S04]  /*8ca0*/  STS [R11+0x2400], R70 ;  /* 0x002400460b007388 */ /* 0x000fe80000000800 */
[----:B------:R-:W-:Y:S04]  /*8cb0*/  STS [R23+0x2000], R88 ;  /* 0x0020005817007388 */ /* 0x000fe80000000800 */
[----:B------:R2:W-:Y:S01]  /*8cc0*/  STS [R23+0x2400], R90 ;  /* 0x0024005a17007388 */ /* 0x0005e20000000800 */
[----:B-1----:R-:W1:Y:S03]  /*8cd0*/  @P0 LDC R15, c[0x0][0x2c0] ;  /* 0x0000b000ff0f0b82 */ /* 0x002e660000000800 */
[----:B------:R-:W-:Y:S04]  /*8ce0*/  STS [R25+0x2000], R72 ;  /* 0x0020004819007388 */ /* 0x000fe80000000800 */
[----:B------:R-:W-:Y:S01]  /*8cf0*/  STS [R25+0x2400], R74 ;  /* 0x0024004a19007388 */ /* 0x000fe20000000800 */
[----:B----4-:R-:W-:-:S02]  /*8d00*/  @P0 IMAD.MOV.U32 R17, RZ, RZ, 0x1 ;  /* 0x00000001ff110424 */ /* 0x010fc400078e00ff */
[----:B---3--:R-:W-:Y:S01]  /*8d10*/  @!P0 IMAD R17, R6, R31, RZ ;  /* 0x0000001f06118224 */ /* 0x008fe200078e02ff */
[----:B------:R-:W-:Y:S04]  /*8d20*/  STS [R27+0x2000], R76 ;  /* 0x0020004c1b007388 */ /* 0x000fe80000000800 */
[----:B------:R-:W-:Y:S04]  /*8d30*/  STS [R27+0x2400], R78 ;  /* 0x0024004e1b007388 */ /* 0x000fe80000000800 */
[----:B------:R-:W-:Y:S04]  /*8d40*/  STS [R29+0x2000], R84 ;  /* 0x002000541d007388 */ /* 0x000fe80000000800 */
[----:B------:R-:W-:Y:S01]  /*8d50*/  STS [R29+0x2400], R86 ;  /* 0x002400561d007388 */ /* 0x000fe20000000800 */
[----:B------:R-:W-:-:S02]  /*8d60*/  @!P0 IMAD.MOV.U32 R15, RZ, RZ, 0x1 ;  /* 0x00000001ff0f8424 */ /* 0x000fc400078e00ff */
[----:B--2---:R-:W-:Y:S01]  /*8d70*/  @P3 FMUL.FTZ R23, R4, 0.69314718246459960938 ;  /* 0x3f31721804173820 */ /* 0x004fe20000410000 */
[----:B------:R-:W-:Y:S04]  /*8d80*/  STS [R13+0x2000], R80 ;  /* 0x002000500d007388 */ /* 0x000fe80000000800 */
[----:B------:R2:W-:Y:S01]  /*8d90*/  STS [R13+0x2400], R82 ;  /* 0x002400520d007388 */ /* 0x0005e20000000800 */
[----:B------:R-:W-:Y:S06]  /*8da0*/  BAR.SYNC.DEFER_BLOCKING 0x0 ;  /* 0x0000000000007b1d */ /* 0x000fec0000010000 */
[----:B------:R-:W3:Y:S01]  /*8db0*/  S2R R14, SR_CTAID.Y ;  /* 0x00000000000e7919 */ /* 0x000ee20000002600 */
[----:B------:R-:W4:Y:S01]  /*8dc0*/  S2R R8, SR_TID.X ;  /* 0x0000000000087919 */ /* 0x000f220000002100 */
[----:B------:R-:W1:Y:S01]  /*8dd0*/  S2R R16, SR_CTAID.X ;  /* 0x0000000000107919 */ /* 0x000e620000002500 */
[----:B------:R-:W5:Y:S01]  /*8de0*/  S2R R11, SR_CTAID.Z ;  /* 0x00000000000b7919 */ /* 0x000f620000002700 */
[----:B--2---:R-:W2:Y:S01]  /*8df0*/  @P3 LDC R13, c[0x0][0x2e8] ;  /* 0x0000ba00ff0d3b82 */ /* 0x004ea20000000800 */
[----:B------:R2:W2:Y:S04]  /*8e00*/  LDS.128 R36, [R150+0x1800] ;  /* 0x0018000096247984 */ /* 0x0004a80000000c00 */
[----:B------:R2:W2:Y:S01]  /*8e10*/  LDS.128 R32, [R150+0x3800] ;  /* 0x0038000096207984 */ /* 0x0004a20000000c00 */
[----:B---3--:R-:W-:Y:S01]  /*8e20*/  IMAD R14, R14, R17, RZ ;  /* 0x000000110e0e7224 */ /* 0x008fe200078e02ff */
[----:B----4-:R-:W-:-:S04]  /*8e30*/  SHF.R.S32.HI R17, RZ, 0x1f, R8 ;  /* 0x0000001fff117819 */ /* 0x010fc80000011408 */
[----:B------:R-:W-:Y:S01]  /*8e40*/  SEL R14, R14, RZ, !P5 ;  /* 0x000000ff0e0e7207 */ /* 0x000fe20006800000 */
[----:B-1----:R-:W-:Y:S01]  /*8e50*/  IMAD R6, R16, R15, RZ ;  /* 0x0000000f10067224 */ /* 0x002fe200078e02ff */
[----:B------:R-:W-:-:S03]  /*8e60*/  LEA.HI R8, R17, R8, RZ, 0x3 ;  /* 0x0000000811087211 */ /* 0x000fc600078f18ff */
[----:B-----5:R-:W-:Y:S01]  /*8e70*/  IMAD R17, R11, R18, R14 ;  /* 0x000000120b117224 */ /* 0x020fe200078e020e */
[----:B------:R-:W-:Y:S01]  /*8e80*/  SHF.L.U32 R12, R6, 0x6, RZ ;  /* 0x00000006060c7819 */ /* 0x000fe200000006ff */
[----:B------:R-:W-:Y:S01]  /*8e90*/  @P4 FMUL.FTZ R14, R5, 0.69314718246459960938 ;  /* 0x3f317218050e4820 */ /* 0x000fe20000410000 */
[----:B------:R-:W-:Y:S02]  /*8ea0*/  IMAD.MOV.U32 R6, RZ, RZ, 0x7f800000 ;  /* 0x7f800000ff067424 */ /* 0x000fe400078e00ff */
[----:B--2---:R-:W-:Y:S01]  /*8eb0*/  @P3 FFMA.FTZ R6, R2, R13, R23 ;  /* 0x0000000d02063223 */ /* 0x004fe20000010017 */
[----:B------:R-:W-:Y:S01]  /*8ec0*/  SHF.R.S32.HI R5, RZ, 0x1f, R12 ;  /* 0x0000001fff057819 */ /* 0x000fe2000001140c */
[----:B------:R-:W-:Y:S01]  /*8ed0*/  @P4 FFMA.FTZ R9, R3, R0, R14 ;  /* 0x0000000003094223 */ /* 0x000fe2000001000e */
[--C-:B------:R-:W-:Y:S02]  /*8ee0*/  IADD3 R12, P1, P0, R12, R20, R17.reuse ;  /* 0x000000140c0c7210 */ /* 0x100fe4000783e011 */
[----:B------:R-:W-:-:S04]  /*8ef0*/  SHF.R.S32.HI R20, RZ, 0x1f, R17 ;  /* 0x0000001fff147819 */ /* 0x000fc80000011411 */
[----:B------:R-:W-:Y:S01]  /*8f00*/  IADD3.X R20, R5, R21, R20, P1, P0 ;  /* 0x0000001505147210 */ /* 0x000fe20000fe0414 */
[----:B------:R-:W-:Y:S06]  /*8f10*/  @P2 BRA `(.L_x_628) ;  /* 0x0000000000482947 */ /* 0x000fec0003800000 */
[----:B------:R-:W-:Y:S02]  /*8f20*/  IMAD R151, R16, -0x40, R151 ;  /* 0xffffffc010977824 */ /* 0x000fe400078e0297 */
[----:B------:R-:W-:-:S03]  /*8f30*/  VIADD R0, R158, 0x8 ;  /* 0x000000089e007836 */ /* 0x000fc60000000000 */
[-C--:B------:R-:W-:Y:S02]  /*8f40*/  ISETP.GE.AND P3, PT, R158, R151.reuse, PT ;  /* 0x000000979e00720c */ /* 0x080fe40003f66270 */
[----:B------:R-:W-:-:S11]  /*8f50*/  ISETP.GE.AND P2, PT, R0, R151, PT ;  /* 0x000000970000720c */ /* 0x000fd60003f46270 */
[----:B------:R-:W1:Y:S01]  /*8f60*/  @!P3 LDC.64 R4, c[0x0][0x2b0] ;  /* 0x0000ac00ff04bb82 */ /* 0x000e620000000a00 */
[-C--:B------:R-:W-:Y:S02]  /*8f70*/  @!P3 IMAD R13, R158, R15.reuse, RZ ;  /* 0x0000000f9e0db224 */ /* 0x080fe400078e02ff */
[----:B------:R-:W-:-:S03]  /*8f80*/  @!P2 IMAD R15, R0, R15, RZ ;  /* 0x0000000f000fa224 */ /* 0x000fc600078e02ff */
[-C--:B------:R-:W-:Y:S02]  /*8f90*/  @!P3 IADD3 R0, P1, R13, R12.reuse, RZ ;  /* 0x0000000c0d00b210 */ /* 0x080fe40007f3e0ff */
[----:B------:R-:W2:Y:S01]  /*8fa0*/  @!P2 LDC.64 R2, c[0x0][0x2b0] ;  /* 0x0000ac00ff02ab82 */ /* 0x000ea20000000a00 */
[----:B------:R-:W-:Y:S02]  /*8fb0*/  @!P2 IADD3 R12, P0, R15, R12, RZ ;  /* 0x0000000c0f0ca210 */ /* 0x000fe40007f1e0ff */
[-C--:B------:R-:W-:Y:S02]  /*8fc0*/  @!P3 LEA.HI.X.SX32 R13, R13, R20.reuse, 0x1, P1 ;  /* 0x000000140d0db211 */ /* 0x080fe400008f0eff */
[----:B------:R-:W-:Y:S02]  /*8fd0*/  @!P2 LEA.HI.X.SX32 R15, R15, R20, 0x1, P0 ;  /* 0x000000140f0fa211 */ /* 0x000fe400000f0eff */
[----:B-1----:R-:W-:-:S04]  /*8fe0*/  @!P3 LEA R4, P1, R0, R4, 0x2 ;  /* 0x000000040004b211 */ /* 0x002fc800078210ff */
[----:B------:R-:W-:Y:S02]  /*8ff0*/  @!P3 LEA.HI.X R5, R0, R5, R13, 0x2, P1 ;  /* 0x000000050005b211 */ /* 0x000fe400008f140d */
[----:B--2---:R-:W-:-:S03]  /*9000*/  @!P2 LEA R2, P0, R12, R2, 0x2 ;  /* 0x000000020c02a211 */ /* 0x004fc600078010ff */
[----:B------:R1:W-:Y:S01]  /*9010*/  @!P3 STG.E desc[UR12][R4.64], R9 ;  /* 0x000000090400b986 */ /* 0x0003e2000c10190c */
[----:B------:R-:W-:-:S05]  /*9020*/  @!P2 LEA.HI.X R3, R12, R3, R15, 0x2, P0 ;  /* 0x000000030c03a211 */ /* 0x000fca00000f140f */
[----:B------:R1:W-:Y:S04]  /*9030*/  @!P2 STG.E desc[UR12][R2.64], R6 ;  /* 0x000000060200a986 */ /* 0x0003e8000c10190c */
.L_x_628:
[----:B------:R-:W-:Y:S05]  /*9040*/  BSYNC B0 ;  /* 0x0000000000007941 */ /* 0x000fea0003800000 */
.L_x_627:
[----:B------:R-:W-:Y:S01]  /*9050*/  IADD3 R12, P0, R156, R10, RZ ;  /* 0x0000000a9c0c7210 */ /* 0x000fe20007f1e0ff */
[----:B------:R-:W-:Y:S01]  /*9060*/  ULDC.64 UR4, c[0x0][0x2a0] ;  /* 0x0000a80000047ab9 */ /* 0x000fe20000000a00 */
[----:B-1----:R-:W-:Y:S01]  /*9070*/  SHF.R.S32.HI R3, RZ, 0x3, R8 ;  /* 0x00000003ff037819 */ /* 0x002fe20000011408 */
[----:B------:R-:W-:Y:S01]  /*9080*/  BSSY B0, `(.L_x_629) ;  /* 0x000001c000007945 */ /* 0x000fe20003800000 */
[----:B------:R-:W-:Y:S01]  /*9090*/  SHF.R.S32.HI R0, RZ, 0x1f, R11 ;  /* 0x0000001fff007819 */ /* 0x000fe2000001140b */
[----:B------:R-:W-:Y:S01]  /*90a0*/  IMAD.X R13, R157, 0x1, R7, P0 ;  /* 0x000000019d0d7824 */ /* 0x000fe200000e0607 */
[C---:B------:R-:W-:Y:S01]  /*90b0*/  IADD3 R5, R3.reuse, 0x20, RZ ;  /* 0x0000002003057810 */ /* 0x040fe20007ffe0ff */
[C---:B------:R-:W-:Y:S01]  /*90c0*/  VIADD R7, R3.reuse, 0x10 ;  /* 0x0000001003077836 */ /* 0x040fe20000000000 */
[-C--:B------:R-:W-:Y:S01]  /*90d0*/  ISETP.GE.AND P3, PT, R3, R146.reuse, PT ;  /* 0x000000920300720c */ /* 0x080fe20003f66270 */
[----:B------:R-:W-:Y:S01]  /*90e0*/  IMAD R0, R0, UR4, RZ ;  /* 0x0000000400007c24 */ /* 0x000fe2000f8e02ff */
[-C--:B------:R-:W-:Y:S01]  /*90f0*/  ISETP.GE.AND P1, PT, R5, R146.reuse, PT ;  /* 0x000000920500720c */ /* 0x080fe20003f26270 */
[----:B------:R-:W-:Y:S01]  /*9100*/  IMAD.WIDE.U32 R12, R11, UR4, R12 ;  /* 0x000000040b0c7c25 */ /* 0x000fe2000f8e000c */
[----:B------:R-:W-:-:S02]  /*9110*/  ISETP.GE.AND P2, PT, R7, R146, PT ;  /* 0x000000920700720c */ /* 0x000fc40003f46270 */
[----:B------:R1:W2:Y:S01]  /*9120*/  LDS.128 R4, [R150+0x2000] ;  /* 0x0020000096047984 */ /* 0x0002a20000000c00 */
[----:B------:R-:W-:Y:S02]  /*9130*/  IMAD R15, R11, UR5, R0 ;  /* 0x000000050b0f7c24 */ /* 0x000fe4000f8e0200 */
[----:B------:R-:W-:Y:S01]  /*9140*/  VIADD R3, R3, 0x30 ;  /* 0x0000003003037836 */ /* 0x000fe20000000000 */
[----:B------:R1:W3:Y:S02]  /*9150*/  LDS.128 R8, [R150] ;  /* 0x0000000096087984 */ /* 0x0002e40000000c00 */
[----:B------:R-:W-:Y:S02]  /*9160*/  IADD3 R15, R13, R15, RZ ;  /* 0x0000000f0d0f7210 */ /* 0x000fe40007ffe0ff */
[----:B------:R-:W-:Y:S01]  /*9170*/  ISETP.GE.AND P0, PT, R3, R146, PT ;  /* 0x000000920300720c */ /* 0x000fe20003f06270 */
[----:B------:R-:W-:-:S12]  /*9180*/  @P3 BRA `(.L_x_630) ;  /* 0x00000000002c3947 */ /* 0x000fd80003800000 */
        /* <DEDUP_REMOVED lines=10> */
[----:B--2---:R4:W-:Y:S02]  /*9230*/  STG.E.128 desc[UR12][R2.64+0x80], R4 ;  /* 0x0000800402007986 */ /* 0x0049e4000c101d0c */
.L_x_630:
[----:B------:R-:W-:Y:S05]  /*9240*/  BSYNC B0 ;  /* 0x0000000000007941 */ /* 0x000fea0003800000 */
.L_x_629:
[----:B---34-:R3:W4:Y:S01]  /*9250*/  LDS.128 R8, [R150+0x800] ;  /* 0x0008000096087984 */ /* 0x0187220000000c00 */
[----:B------:R-:W-:Y:S03]  /*9260*/  BSSY B0, `(.L_x_631) ;  /* 0x0000011000007945 */ /* 0x000fe60003800000 */
[----:B--2---:R3:W2:Y:S01]  /*9270*/  LDS.128 R4, [R150+0x2800] ;  /* 0x0028000096047984 */ /* 0x0046a20000000c00 */
[----:B------:R-:W-:Y:S05]  /*9280*/  @P2 BRA `(.L_x_632) ;  /* 0x0000000000382947 */ /* 0x000fea0003800000 */
        /* <DEDUP_REMOVED lines=9> */
[----:B------:R-:W-:Y:S02]  /*9320*/  LEA R2, P2, R16, UR4, 0x1 ;  /* 0x0000000410027c11 */ /* 0x000fe4000f8408ff */
[----:B------:R-:W-:-:S04]  /*9330*/  IADD3 R3, R17, R3, RZ ;  /* 0x0000000311037210 */ /* 0x000fc80007ffe0ff */
[----:B------:R-:W-:-:S05]  /*9340*/  LEA.HI.X R3, R16, UR5, R3, 0x1, P2 ;  /* 0x0000000510037c11 */ /* 0x000fca00090f0c03 */
[----:B----4-:R4:W-:Y:S04]  /*9350*/  STG.E.128 desc[UR12][R2.64], R8 ;  /* 0x0000000802007986 */ /* 0x0109e8000c101d0c */
[----:B--2---:R4:W-:Y:S02]  /*9360*/  STG.E.128 desc[UR12][R2.64+0x80], R4 ;  /* 0x0000800402007986 */ /* 0x0049e4000c101d0c */
.L_x_632:
[----:B------:R-:W-:Y:S05]  /*9370*/  BSYNC B0 ;  /* 0x0000000000007941 */ /* 0x000fea0003800000 */
.L_x_631:
[----:B--2-4-:R2:W4:Y:S01]  /*9380*/  LDS.128 R4, [R150+0x1000] ;  /* 0x0010000096047984 */ /* 0x0145220000000c00 */
[----:B------:R-:W-:Y:S03]  /*9390*/  BSSY B0, `(.L_x_633) ;  /* 0x0000011000007945 */ /* 0x000fe60003800000 */
[----:B------:R2:W1:Y:S01]  /*93a0*/  LDS.128 R8, [R150+0x3000] ;  /* 0x0030000096087984 */ /* 0x0004620000000c00 */
        /* <DEDUP_REMOVED lines=14> */
[----:B-1----:R4:W-:Y:S02]  /*9490*/  STG.E.128 desc[UR12][R2.64+0x80], R8 ;  /* 0x0000800802007986 */ /* 0x0029e4000c101d0c */
.L_x_634:
[----:B------:R-:W-:Y:S05]  /*94a0*/  BSYNC B0 ;  /* 0x0000000000007941 */ /* 0x000fea0003800000 */
.L_x_633:
[----:B------:R-:W-:Y:S05]  /*94b0*/  @P0 EXIT ;  /* 0x000000000000094d */ /* 0x000fea0003800000 */
[----:B------:R-:W-:Y:S01]  /*94c0*/  IADD3 R0, P0, R160, 0x30, RZ ;  /* 0x00000030a0007810 */ /* 0x000fe20007f1e0ff */
[----:B------:R-:W-:Y:S01]  /*94d0*/  ULDC.64 UR4, c[0x0][0x298] ;  /* 0x0000a60000047ab9 */ /* 0x000fe20000000a00 */
[----:B----4-:R-:W-:Y:S01]  /*94e0*/  MOV R5, R15 ;  /* 0x0000000f00057202 */ /* 0x010fe20000000f00 */
        /* <DEDUP_REMOVED lines=12> */
.L_x_614:
[----:B------:R-:W1:Y:S01]  /*95b0*/  LDC.U8 R2, c[0x0][0x3d9] ;  /* 0x0000f640ff027b82 */ /* 0x000e620000000000 */
[----:B------:R-:W-:Y:S01]  /*95c0*/  ISETP.NE.AND P4, PT, R149, -0x1, PT ;  /* 0xffffffff9500780c */ /* 0x000fe20003f85270 */
[----:B------:R-:W-:Y:S01]  /*95d0*/  ULDC.64 UR4, c[0x0][0x2a0] ;  /* 0x0000a80000047ab9 */ /* 0x000fe20000000a00 */
[----:B------:R-:W-:Y:S01]  /*95e0*/  SHF.R.S32.HI R7, RZ, 0x1f, R34 ;  /* 0x0000001fff077819 */ /* 0x000fe20000011422 */
[----:B------:R-:W-:Y:S01]  /*95f0*/  BSSY B0, `(.L_x_635) ;  /* 0x0000047000007945 */ /* 0x000fe20003800000 */
[----:B------:R-:W-:-:S03]  /*9600*/  IADD3 R151, -R84, R151, RZ ;  /* 0x0000009754977210 */ /* 0x000fc60007ffe1ff */
[----:B------:R-:W2:Y:S06]  /*9610*/  LDC.U8 R0, c[0x0][0x3d8] ;  /* 0x0000f600ff007b82 */ /* 0x000eac0000000000 */
[----:B------:R-:W-:Y:S02]  /*9620*/  @!P4 SHF.R.S32.HI R3, RZ, 0x1f, R6 ;  /* 0x0000001fff03c819 */ /* 0x000fe40000011406 */
[----:B------:R-:W3:Y:S01]  /*9630*/  @!P4 LDC.64 R4, c[0x0][0x290] ;  /* 0x0000a400ff04cb82 */ /* 0x000ee20000000a00 */
[----:B-1----:R-:W-:-:S07]  /*9640*/  ISETP.NE.AND P1, PT, R2, RZ, PT ;  /* 0x000000ff0200720c */ /* 0x002fce0003f25270 */
[----:B------:R-:W1:Y:S01]  /*9650*/  @P4 LDC.64 R8, c[0x0][0x298] ;  /* 0x0000a600ff084b82 */ /* 0x000e620000000a00 */
[C---:B--2---:R-:W-:Y:S02]  /*9660*/  ISETP.NE.AND P0, PT, R0.reuse, RZ, PT ;  /* 0x000000ff0000720c */ /* 0x044fe40003f05270 */
[----:B------:R-:W-:Y:S02]  /*9670*/  ISETP.NE.AND P2, PT, R0, RZ, !P1 ;  /* 0x000000ff0000720c */ /* 0x000fe40004f45270 */
[----:B------:R-:W-:-:S03]  /*9680*/  ISETP.NE.OR P0, PT, R2, RZ, !P0 ;  /* 0x000000ff0200720c */ /* 0x000fc60004705670 */
[----:B------:R-:W2:Y:S01]  /*9690*/  @!P1 LDC R10, c[0x0][0x2c4] ;  /* 0x0000b100ff0a9b82 */ /* 0x000ea20000000800 */
[----:B------:R-:W-:Y:S01]  /*96a0*/  LEA.HI R0, R7, R34, RZ, 0x3 ;  /* 0x0000002207007211 */ /* 0x000fe200078f18ff */
[-C--:B---3--:R-:W-:Y:S01]  /*96b0*/  @!P4 IMAD R12, R3, R4.reuse, RZ ;  /* 0x00000004030cc224 */ /* 0x088fe200078e02ff */
[----:B------:R-:W-:Y:S01]  /*96c0*/  ISETP.NE.OR P3, PT, R149, -0x1, P0 ;  /* 0xffffffff9500780c */ /* 0x000fe20000765670 */
[----:B------:R-:W-:Y:S01]  /*96d0*/  @!P4 IMAD.WIDE.U32 R16, R6, R4, RZ ;  /* 0x000000040610c225 */ /* 0x000fe200078e00ff */
[----:B------:R-:W-:-:S03]  /*96e0*/  LOP3.LUT R13, R0, 0x1ffffff8, RZ, 0xc0, !PT ;  /* 0x1ffffff8000d7812 */ /* 0x000fc600078ec0ff */
[----:B------:R-:W3:Y:S01]  /*96f0*/  @!P1 LDC R7, c[0x0][0x270] ;  /* 0x00009c00ff079b82 */ /* 0x000ee20000000800 */
[----:B------:R-:W-:Y:S01]  /*9700*/  @!P4 IMAD R5, R6, R5, R12 ;  /* 0x000000050605c224 */ /* 0x000fe200078e020c */
[----:B------:R-:W-:Y:S01]  /*9710*/  SHF.R.S32.HI R4, RZ, 0x1f, R37 ;  /* 0x0000001fff047819 */ /* 0x000fe20000011425 */
[----:B------:R-:W-:Y:S02]  /*9720*/  IMAD.IADD R13, R34, 0x1, -R13 ;  /* 0x00000001220d7824 */ /* 0x000fe400078e0a0d */
[C---:B-1----:R-:W-:Y:S01]  /*9730*/  @P4 IMAD.WIDE.U32 R14, R149.reuse, R8, RZ ;  /* 0x00000008950e4225 */ /* 0x042fe200078e00ff */
[----:B------:R-:W-:Y:S02]  /*9740*/  SHF.R.S32.HI R8, RZ, 0x3, R0 ;  /* 0x00000003ff087819 */ /* 0x000fe40000011400 */
[----:B------:R-:W1:Y:S01]  /*9750*/  @!P0 LDC R11, c[0x0][0x2c4] ;  /* 0x0000b100ff0b8b82 */ /* 0x000e620000000800 */
[----:B------:R-:W-:Y:S01]  /*9760*/  @P4 IMAD R9, R149, R9, R15 ;  /* 0x0000000995094224 */ /* 0x000fe200078e020f */
[----:B------:R-:W-:Y:S01]  /*9770*/  IADD3 R0, R8, 0x30, RZ ;  /* 0x0000003008007810 */ /* 0x000fe20007ffe0ff */
[----:B------:R-:W-:-:S02]  /*9780*/  @!P4 IMAD.IADD R9, R17, 0x1, R5 ;  /* 0x000000011109c824 */ /* 0x000fc400078e0205 */
[----:B------:R-:W-:Y:S02]  /*9790*/  IMAD.SHL.U32 R13, R13, 0x8, RZ ;  /* 0x000000080d0d7824 */ /* 0x000fe400078e00ff */
[----:B------:R-:W-:Y:S01]  /*97a0*/  @!P4 IMAD.MOV.U32 R14, RZ, RZ, R16 ;  /* 0x000000ffff0ec224 */ /* 0x000fe200078e0010 */
[----:B--2---:R-:W3:Y:S01]  /*97b0*/  @P2 LDC R10, c[0x0][0x2e4] ;  /* 0x0000b900ff0a2b82 */ /* 0x004ee20000000800 */
[----:B------:R-:W-:Y:S01]  /*97c0*/  ISETP.GE.AND P4, PT, R8, R151, PT ;  /* 0x000000970800720c */ /* 0x000fe20003f86270 */
[----:B------:R-:W-:Y:S01]  /*97d0*/  IMAD R4, R4, UR4, RZ ;  /* 0x0000000404047c24 */ /* 0x000fe2000f8e02ff */
[----:B------:R-:W-:Y:S02]  /*97e0*/  CS2R R16, SRZ ;  /* 0x0000000000107805 */ /* 0x000fe4000001ff00 */
[----:B------:R-:W-:-:S03]  /*97f0*/  IADD3 R14, P2, R13, R14, RZ ;  /* 0x0000000e0d0e7210 */ /* 0x000fc60007f5e0ff */
[----:B------:R-:W2:Y:S01]  /*9800*/  @P1 LDC.64 R2, c[0x0][0x2c0] ;  /* 0x0000b000ff021b82 */ /* 0x000ea20000000a00 */
[----:B------:R-:W-:Y:S02]  /*9810*/  LEA.HI.X.SX32 R15, R13, R9, 0x1, P2 ;  /* 0x000000090d0f7211 */ /* 0x000fe400010f0eff */
[----:B------:R-:W-:Y:S01]  /*9820*/  SHF.R.S32.HI R9, RZ, 0x1f, R8 ;  /* 0x0000001fff097819 */ /* 0x000fe20000011408 */
[----:B------:R-:W-:-:S04]  /*9830*/  IMAD.WIDE.U32 R14, R37, UR4, R14 ;  /* 0x00000004250e7c25 */ /* 0x000fc8000f8e000e */
[----:B------:R-:W4:Y:S01]  /*9840*/  @P1 LDC R5, c[0x0][0x2c0] ;  /* 0x0000b000ff051b82 */ /* 0x000f220000000800 */
[----:B-1----:R-:W-:Y:S01]  /*9850*/  @!P3 IMAD R149, R6, R11, RZ ;  /* 0x0000000b0695b224 */ /* 0x002fe200078e02ff */
[----:B------:R-:W-:Y:S01]  /*9860*/  LOP3.LUT P3, RZ, R34, 0x7, RZ, 0xc0, !PT ;  /* 0x0000000722ff7812 */ /* 0x000fe2000786c0ff */
[----:B------:R-:W-:Y:S02]  /*9870*/  @P1 IMAD.MOV.U32 R11, RZ, RZ, 0x1 ;  /* 0x00000001ff0b1424 */ /* 0x000fe400078e00ff */
[--C-:B------:R-:W-:Y:S01]  /*9880*/  @!P0 IMAD.MOV.U32 R16, RZ, RZ, R149.reuse ;  /* 0x000000ffff108224 */ /* 0x100fe200078e0095 */
[----:B------:R-:W-:Y:S01]  /*9890*/  @!P0 SHF.R.S32.HI R17, RZ, 0x1f, R149 ;  /* 0x0000001fff118819 */ /* 0x000fe20000011495 */
[----:B---3--:R-:W-:Y:S01]  /*98a0*/  @!P1 IMAD R11, R10, R7, RZ ;  /* 0x000000070a0b9224 */ /* 0x008fe200078e02ff */
[----:B------:R-:W-:-:S03]  /*98b0*/  ISETP.GE.OR P6, PT, R8, R151, P3 ;  /* 0x000000970800720c */ /* 0x000fc60001fc6670 */
[----:B------:R-:W-:Y:S02]  /*98c0*/  IMAD R7, R6, R11, RZ ;  /* 0x0000000b06077224 */ /* 0x000fe400078e02ff */
[----:B------:R-:W-:Y:S02]  /*98d0*/  VIADD R6, R8, 0x10 ;  /* 0x0000001008067836 */ /* 0x000fe40000000000 */
[----:B--2---:R-:W-:Y:S01]  /*98e0*/  @P1 IMAD R2, R3, R2, RZ ;  /* 0x0000000203021224 */ /* 0x004fe200078e02ff */
[----:B------:R-:W-:Y:S01]  /*98f0*/  SEL R7, R7, RZ, P0 ;  /* 0x000000ff07077207 */ /* 0x000fe20000000000 */
[----:B------:R-:W-:Y:S01]  /*9900*/  IMAD R3, R37, UR5, R4 ;  /* 0x0000000525037c24 */ /* 0x000fe2000f8e0204 */
[-C--:B------:R-:W-:Y:S01]  /*9910*/  ISETP.GE.AND P0, PT, R0, R151.reuse, PT ;  /* 0x000000970000720c */ /* 0x080fe20003f06270 */
[----:B------:R-:W-:Y:S01]  /*9920*/  VIADD R4, R8, 0x20 ;  /* 0x0000002008047836 */ /* 0x000fe20000000000 */
[----:B------:R-:W-:Y:S01]  /*9930*/  ISETP.GE.OR P5, PT, R6, R151, P3 ;  /* 0x000000970600720c */ /* 0x000fe20001fa6670 */
[----:B------:R-:W-:-:S02]  /*9940*/  @!P1 IMAD.MOV.U32 R2, RZ, RZ, R10 ;  /* 0x000000ffff029224 */ /* 0x000fc400078e000a */
[----:B------:R-:W-:Y:S01]  /*9950*/  @!P1 IMAD.MOV.U32 R5, RZ, RZ, 0x1 ;  /* 0x00000001ff059424 */ /* 0x000fe200078e00ff */
[-C--:B------:R-:W-:Y:S01]  /*9960*/  ISETP.GE.AND P1, PT, R6, R151.reuse, PT ;  /* 0x000000970600720c */ /* 0x080fe20003f26270 */
[----:B------:R-:W-:Y:S01]  /*9970*/  IMAD.WIDE R10, R161, 0x40, R8 ;  /* 0x00000040a10a7825 */ /* 0x000fe200078e0208 */
[----:B------:R-:W-:-:S03]  /*9980*/  ISETP.GE.AND P2, PT, R4, R151, PT ;  /* 0x000000970400720c */ /* 0x000fc60003f46270 */
[----:B------:R-:W-:Y:S01]  /*9990*/  IMAD.IADD R13, R3, 0x1, R15 ;  /* 0x00000001030d7824 */ /* 0x000fe200078e020f */
[----:B----4-:R-:W-:Y:S09]  /*99a0*/  @P4 BRA `(.L_x_636) ;  /* 0x00000000002c4947 */ /* 0x010ff20003800000 */
        /* <DEDUP_REMOVED lines=11> */
.L_x_636:
[----:B------:R-:W-:Y:S05]  /*9a60*/  BSYNC B0 ;  /* 0x0000000000007941 */ /* 0x000fea0003800000 */
.L_x_635:
[----:B------:R-:W-:Y:S01]  /*9a70*/  BSSY B0, `(.L_x_637) ;  /* 0x0000014000007945 */ /* 0x000fe20003800000 */
[-C--:B------:R-:W-:Y:S01]  /*9a80*/  ISETP.GE.OR P4, PT, R4, R151.reuse, P3 ;  /* 0x000000970400720c */ /* 0x080fe20001f86670 */
[----:B------:R-:W-:Y:S01]  /*9a90*/  IMAD R7, R37, R2, R7 ;  /* 0x0000000225077224 */ /* 0x000fe200078e0207 */
[----:B------:R-:W-:Y:S01]  /*9aa0*/  ISETP.GE.OR P3, PT, R0, R151, P3 ;  /* 0x000000970000720c */ /* 0x000fe20001f66670 */
[----:B------:R-:W-:Y:S01]  /*9ab0*/  IMAD R84, R84, R5, RZ ;  /* 0x0000000554547224 */ /* 0x000fe200078e02ff */
[----:B------:R-:W-:Y:S11]  /*9ac0*/  @P1 BRA `(.L_x_638) ;  /* 0x0000000000381947 */ /* 0x000ff60003800000 */
        /* <DEDUP_REMOVED lines=9> */
[----:B-1----:R-:W-:Y:S02]  /*9b60*/  LEA R20, P1, R18, UR4, 0x1 ;  /* 0x0000000412147c11 */ /* 0x002fe4000f8208ff */
[----:B------:R-:W-:-:S04]  /*9b70*/  IADD3 R2, R2, R19, RZ ;  /* 0x0000001302027210 */ /* 0x000fc80007ffe0ff */
[----:B------:R-:W-:-:S05]  /*9b80*/  LEA.HI.X R21, R18, UR5, R2, 0x1, P1 ;  /* 0x0000000512157c11 */ /* 0x000fca00088f0c02 */
[----:B------:R2:W-:Y:S04]  /*9b90*/  STG.E.128 desc[UR12][R20.64], RZ ;  /* 0x000000ff14007986 */ /* 0x0005e8000c101d0c */
[----:B------:R2:W-:Y:S02]  /*9ba0*/  STG.E.128 desc[UR12][R20.64+0x80], RZ ;  /* 0x000080ff14007986 */ /* 0x0005e4000c101d0c */
.L_x_638:
[----:B------:R-:W-:Y:S05]  /*9bb0*/  BSYNC B0 ;  /* 0x0000000000007941 */ /* 0x000fea0003800000 */
.L_x_637:
[----:B------:R-:W-:Y:S04]  /*9bc0*/  BSSY B0, `(.L_x_639) ;  /* 0x0000010000007945 */ /* 0x000fe80003800000 */
        /* <DEDUP_REMOVED lines=10> */
[----:B-12---:R-:W-:Y:S02]  /*9c70*/  LEA R20, P1, R18, UR4, 0x1 ;  /* 0x0000000412147c11 */ /* 0x006fe4000f8208ff */
[----:B------:R-:W-:-:S04]  /*9c80*/  IADD3 R2, R2, R19, RZ ;  /* 0x0000001302027210 */ /* 0x000fc80007ffe0ff */
[----:B------:R-:W-:-:S05]  /*9c90*/  LEA.HI.X R21, R18, UR5, R2, 0x1, P1 ;  /* 0x0000000512157c11 */ /* 0x000fca00088f0c02 */
[----:B------:R3:W-:Y:S04]  /*9ca0*/  STG.E.128 desc[UR12][R20.64], RZ ;  /* 0x000000ff14007986 */ /* 0x0007e8000c101d0c */
[----:B------:R3:W-:Y:S02]  /*9cb0*/  STG.E.128 desc[UR12][R20.64+0x80], RZ ;  /* 0x000080ff14007986 */ /* 0x0007e4000c101d0c */
.L_x_640:
[----:B------:R-:W-:Y:S05]  /*9cc0*/  BSYNC B0 ;  /* 0x0000000000007941 */ /* 0x000fea0003800000 */
.L_x_639:
[----:B------:R-:W-:Y:S01]  /*9cd0*/  BSSY B0, `(.L_x_641) ;  /* 0x0000012000007945 */ /* 0x000fe20003800000 */
[--C-:B------:R-:W-:Y:S02]  /*9ce0*/  IADD3 R2, P2, P1, R84, R16, R7.reuse ;  /* 0x0000001054027210 */ /* 0x100fe4000795e007 */
[----:B------:R-:W-:Y:S02]  /*9cf0*/  SHF.R.S32.HI R3, RZ, 0x1f, R84 ;  /* 0x0000001fff037819 */ /* 0x000fe40000011454 */
[----:B------:R-:W-:Y:S01]  /*9d00*/  SHF.R.S32.HI R18, RZ, 0x1f, R7 ;  /* 0x0000001fff127819 */ /* 0x000fe20000011407 */
[----:B------:R-:W-:Y:S08]  /*9d10*/  @P0 BRA `(.L_x_642) ;  /* 0x0000000000340947 */ /* 0x000ff00003800000 */
[----:B------:R-:W-:Y:S01]  /*9d20*/  IADD3 R7, P0, R10, 0x30, RZ ;  /* 0x000000300a077810 */ /* 0x000fe20007f1e0ff */
[----:B------:R-:W-:Y:S01]  /*9d30*/  ULDC.64 UR4, c[0x0][0x298] ;  /* 0x0000a60000047ab9 */ /* 0x000fe20000000a00 */
[----:B------:R-:W-:Y:S02]  /*9d40*/  MOV R12, R14 ;  /* 0x0000000e000c7202 */ /* 0x000fe40000000f00 */
[----:B------:R-:W-:-:S03]  /*9d50*/  IADD3.X R10, RZ, R11, RZ, P0, !PT ;  /* 0x0000000bff0a7210 */ /* 0x000fc600007fe4ff */
[----:B------:R-:W-:-:S04]  /*9d60*/  IMAD.WIDE.U32 R12, R7, UR4, R12 ;  /* 0x00000004070c7c25 */ /* 0x000fc8000f8e000c */
        /* <DEDUP_REMOVED lines=8> */
.L_x_642:
[----:B------:R-:W-:Y:S05]  /*9df0*/  BSYNC B0 ;  /* 0x0000000000007941 */ /* 0x000fea0003800000 */
.L_x_641:
[----:B------:R-:W-:Y:S01]  /*9e00*/  BSSY B0, `(.L_x_643) ;  /* 0x000000b000007945 */ /* 0x000fe20003800000 */
[----:B------:R-:W-:-:S03]  /*9e10*/  IADD3.X R3, R3, R17, R18, P2, P1 ;  /* 0x0000001103037210 */ /* 0x000fc600017e2412 */
[----:B------:R-:W-:Y:S05]  /*9e20*/  @P6 BRA `(.L_x_644) ;  /* 0x0000000000206947 */ /* 0x000fea0003800000 */
[----:B------:R-:W-:Y:S01]  /*9e30*/  IMAD R7, R8, R5, RZ ;  /* 0x0000000508077224 */ /* 0x000fe200078e02ff */
[----:B------:R-:W-:-:S04]  /*9e40*/  ULDC.64 UR4, c[0x0][0x2b0] ;  /* 0x0000ac0000047ab9 */ /* 0x000fc80000000a00 */
[----:B------:R-:W-:-:S04]  /*9e50*/  IADD3 R8, P0, R7, R2, RZ ;  /* 0x0000000207087210 */ /* 0x000fc80007f1e0ff */
[----:B------:R-:W-:Y:S02]  /*9e60*/  LEA.HI.X.SX32 R7, R7, R3, 0x1, P0 ;  /* 0x0000000307077211 */ /* 0x000fe400000f0eff */
[----:B------:R-:W-:-:S04]  /*9e70*/  LEA R10, P0, R8, UR4, 0x2 ;  /* 0x00000004080a7c11 */ /* 0x000fc8000f8010ff */
[----:B------:R-:W-:Y:S01]  /*9e80*/  LEA.HI.X R11, R8, UR5, R7, 0x2, P0 ;  /* 0x00000005080b7c11 */ /* 0x000fe200080f1407 */
[----:B------:R-:W-:-:S05]  /*9e90*/  IMAD.MOV.U32 R7, RZ, RZ, 0x7f800000 ;  /* 0x7f800000ff077424 */ /* 0x000fca00078e00ff */
[----:B------:R1:W-:Y:S03]  /*9ea0*/  STG.E desc[UR12][R10.64], R7 ;  /* 0x000000070a007986 */ /* 0x0003e6000c10190c */
.L_x_644:
[----:B------:R-:W-:Y:S05]  /*9eb0*/  BSYNC B0 ;  /* 0x0000000000007941 */ /* 0x000fea0003800000 */
.L_x_643:
[----:B------:R-:W-:Y:S04]  /*9ec0*/  BSSY B0, `(.L_x_645) ;  /* 0x000000a000007945 */ /* 0x000fe80003800000 */
[----:B------:R-:W-:Y:S05]  /*9ed0*/  @P5 BRA `(.L_x_646) ;  /* 0x0000000000205947 */ /* 0x000fea0003800000 */
[----:B------:R-:W-:Y:S01]  /*9ee0*/  IMAD R6, R6, R5, RZ ;  /* 0x0000000506067224 */ /* 0x000fe200078e02ff */
[----:B------:R-:W-:-:S04]  /*9ef0*/  ULDC.64 UR4, c[0x0][0x2b0] ;  /* 0x0000ac0000047ab9 */ /* 0x000fc80000000a00 */
[----:B-1----:R-:W-:-:S04]  /*9f00*/  IADD3 R7, P0, R6, R2, RZ ;  /* 0x0000000206077210 */ /* 0x002fc80007f1e0ff */
[----:B------:R-:W-:Y:S02]  /*9f10*/  LEA.HI.X.SX32 R6, R6, R3, 0x1, P0 ;  /* 0x0000000306067211 */ /* 0x000fe400000f0eff */
[----:B------:R-:W-:-:S04]  /*9f20*/  LEA R8, P0, R7, UR4, 0x2 ;  /* 0x0000000407087c11 */ /* 0x000fc8000f8010ff */
[----:B------:R-:W-:Y:S01]  /*9f30*/  LEA.HI.X R9, R7, UR5, R6, 0x2, P0 ;  /* 0x0000000507097c11 */ /* 0x000fe200080f1406 */
[----:B------:R-:W-:-:S05]  /*9f40*/  IMAD.MOV.U32 R7, RZ, RZ, 0x7f800000 ;  /* 0x7f800000ff077424 */ /* 0x000fca00078e00ff */
[----:B------:R1:W-:Y:S03]  /*9f50*/  STG.E desc[UR12][R8.64], R7 ;  /* 0x0000000708007986 */ /* 0x0003e6000c10190c */
.L_x_646:
[----:B------:R-:W-:Y:S05]  /*9f60*/  BSYNC B0 ;  /* 0x0000000000007941 */ /* 0x000fea0003800000 */
.L_x_645:
[----:B------:R-:W-:Y:S04]  /*9f70*/  BSSY B0, `(.L_x_647) ;  /* 0x000000a000007945 */ /* 0x000fe80003800000 */
[----:B------:R-:W-:Y:S05]  /*9f80*/  @P4 BRA `(.L_x_648) ;  /* 0x0000000000204947 */ /* 0x000fea0003800000 */
[----:B------:R-:W-:Y:S01]  /*9f90*/  IMAD R4, R4, R5, RZ ;  /* 0x0000000504047224 */ /* 0x000fe200078e02ff */
[----:B------:R-:W-:Y:S01]  /*9fa0*/  ULDC.64 UR4, c[0x0][0x2b0] ;  /* 0x0000ac0000047ab9 */ /* 0x000fe20000000a00 */
[----:B-1----:R-:W-:-:S03]  /*9fb0*/  IMAD.MOV.U32 R9, RZ, RZ, 0x7f800000 ;  /* 0x7f800000ff097424 */ /* 0x002fc600078e00ff */
[----:B------:R-:W-:-:S04]  /*9fc0*/  IADD3 R7, P0, R4, R2, RZ ;  /* 0x0000000204077210 */ /* 0x000fc80007f1e0ff */
[----:B------:R-:W-:Y:S02]  /*9fd0*/  LEA.HI.X.SX32 R4, R4, R3, 0x1, P0 ;  /* 0x0000000304047211 */ /* 0x000fe400000f0eff */
[----:B------:R-:W-:-:S04]  /*9fe0*/  LEA R6, P0, R7, UR4, 0x2 ;  /* 0x0000000407067c11 */ /* 0x000fc8000f8010ff */
[----:B------:R-:W-:-:S05]  /*9ff0*/  LEA.HI.X R7, R7, UR5, R4, 0x2, P0 ;  /* 0x0000000507077c11 */ /* 0x000fca00080f1404 */
[----:B------:R1:W-:Y:S04]  /*a000*/  STG.E desc[UR12][R6.64], R9 ;  /* 0x0000000906007986 */ /* 0x0003e8000c10190c */
.L_x_648:
[----:B------:R-:W-:Y:S05]  /*a010*/  BSYNC B0 ;  /* 0x0000000000007941 */ /* 0x000fea0003800000 */
.L_x_647:
[----:B------:R-:W-:Y:S05]  /*a020*/  @P3 EXIT ;  /* 0x000000000000394d */ /* 0x000fea0003800000 */
[----:B------:R-:W-:Y:S01]  /*a030*/  IMAD R0, R0, R5, RZ ;  /* 0x0000000500007224 */ /* 0x000fe200078e02ff */
        /* <DEDUP_REMOVED lines=8> */
.L_x_649:
        /* <DEDUP_REMOVED lines=12> */
.L_x_1747:


//--------------------- .text._ZN5flash16flash_fwd_kernelI23Flash_fwd_kernel_traitsILi128ELi64ELi64ELi4ELb0ELb0EN7cutlass10bfloat16_tE19Flash_kernel_traitsILi128ELi64ELi64ELi4ES3_EELb0ELb1ELb0ELb0ELb0ELb1ELb1ELb0EEEvNS_16Flash_fwd_paramsE --------------------------
	.section	.text._ZN5flash16flash_fwd_kernelI23Flash_fwd_kernel_traitsILi128ELi64ELi64ELi4ELb0ELb0EN7cutlass10bfloat16_tE19Flash_kernel_traitsILi128ELi64ELi64ELi4ES3_EELb0ELb1ELb0ELb0ELb0ELb1ELb1ELb0EEEvNS_16Flash_fwd_paramsE,"ax",@progbits
	.align	128
        .global         _ZN5flash16flash_fwd_kernelI23Flash_fwd_kernel_traitsILi128ELi64ELi64ELi4ELb0ELb0EN7cutlass10bfloat16_tE19Flash_kernel_traitsILi128ELi64ELi64ELi4ES3_EELb0ELb1ELb0ELb0ELb0ELb1ELb1ELb0EEEvNS_16Flash_fwd_paramsE
        .type           _ZN5flash16flash_fwd_kernelI23Flash_fwd_kernel_traitsILi128ELi64ELi64ELi4ELb0ELb0EN7cutlass10bfloat16_tE19Flash_kernel_traitsILi128ELi64ELi64ELi4ES3_EELb0ELb1ELb0ELb0ELb0ELb1ELb1ELb0EEEvNS_16Flash_fwd_paramsE,@function
        .size           _ZN5flash16flash_fwd_kernelI23Flash_fwd_kernel_traitsILi128ELi64ELi64ELi4ELb0ELb0EN7cutlass10bfloat16_tE19Flash_kernel_traitsILi128ELi64ELi64ELi4ES3_EELb0ELb1ELb0ELb0ELb0ELb1ELb1ELb0EEEvNS_16Flash_fwd_paramsE,(.L_x_1748 - _ZN5flash16flash_fwd_kernelI23Flash_fwd_kernel_traitsILi128ELi64ELi64ELi4ELb0ELb0EN7cutlass10bfloat16_tE19Flash_kernel_traitsILi128ELi64ELi64ELi4ES3_EELb0ELb1ELb0ELb0ELb0ELb1ELb1ELb0EEEvNS_16Flash_fwd_paramsE)
        .other          _ZN5flash16flash_fwd_kernelI23Flash_fwd_kernel_traitsILi128ELi64ELi64ELi4ELb0ELb0EN7cutlass10bfloat16_tE19Flash_kernel_traitsILi128ELi64ELi64ELi4ES3_EELb0ELb1ELb0ELb0ELb0ELb1ELb1ELb0EEEvNS_16Flash_fwd_paramsE,@"STO_CUDA_ENTRY STV_DEFAULT"
_ZN5flash16flash_fwd_kernelI23Flash_fwd_kernel_traitsILi128ELi64ELi64ELi4ELb0ELb0EN7cutlass10bfloat16_tE19Flash_kernel_traitsILi128ELi64ELi64ELi4ES3_EELb0ELb1ELb0ELb0ELb0ELb1ELb1ELb0EEEvNS_16Flash_fwd_paramsE:
.text._ZN5flash16flash_fwd_kernelI23Flash_fwd_kernel_traitsILi128ELi64ELi64ELi4ELb0ELb0EN7cutlass10bfloat16_tE19Flash_kernel_traitsILi128ELi64ELi64ELi4ES3_EELb0ELb1ELb0ELb0ELb0ELb1ELb1ELb0EEEvNS_16Flash_fwd_paramsE:
        /* <DEDUP_REMOVED lines=10> */
[----:B---3--:R-:W-:-:S05]  /*00a0*/  ISETP.NE.U32.AND P1, PT, R2, RZ, PT ;  /* 0x000000ff0200720c */ /* 0x008fca0003f25070 */
[----:B------:R-:W3:Y:S01]  /*00b0*/  LDC.64 R12, c[0x0][0x2f8] ;  /* 0x0000be00ff0c7b82 */ /* 0x000ee20000000a00 */
[----:B------:R-:W-:Y:S01]  /*00c0*/  ISETP.NE.AND.EX P1, PT, R3, RZ, PT, P1 ;  /* 0x000000ff0300720c */ /* 0x000fe20003f25310 */
[----:B--2---:R-:W-:-:S06]  /*00d0*/  IMAD.WIDE R16, R8, 0x4, R6 ;  /* 0x0000000408107825 */ /* 0x004fcc00078e0206 */
[----:B------:R-:W2:Y:S01]  /*00e0*/  LDC.64 R2, c[0x0][0x2f8] ;  /* 0x0000be00ff027b82 */ /* 0x000ea20000000a00 */
[----:B------:R-:W4:Y:S04]  /*00f0*/  @P2 LDG.E R150, desc[UR12][R16.64] ;  /* 0x0000000c10962981 */ /* 0x000f28000c1e1900 */
[----:B------:R-:W4:Y:S03]  /*0100*/  @P2 LDG.E R7, desc[UR12][R16.64+0x4] ;  /* 0x0000040c10072981 */ /* 0x000f26000c1e1900 */
[----:B------:R-:W1:Y:S01]  /*0110*/  @P1 LDC.64 R4, c[0x0][0x300] ;  /* 0x0000c000ff041b82 */ /* 0x000e620000000a00 */
[----:B------:R-:W-:Y:S02]  /*0120*/  IMAD.MOV.U32 R9, RZ, RZ, RZ ;  /* 0x000000ffff097224 */ /* 0x000fe400078e00ff */
[----:B-1----:R-:W-:-:S05]  /*0130*/  @P1 IMAD.WIDE R14, R8, 0x4, R4 ;  /* 0x00000004080e1825 */ /* 0x002fca00078e0204 */
[----:B------:R1:W5:Y:S01]  /*0140*/  @P1 LDG.E R9, desc[UR12][R14.64] ;  /* 0x0000000c0e091981 */ /* 0x000362000c1e1900 */
[----:B------:R-:W-:Y:S02]  /*0150*/  ISETP.NE.AND P3, PT, R0, RZ, PT ;  /* 0x000000ff0000720c */ /* 0x000fe40003f65270 */
[----:B--2---:R-:W-:-:S04]  /*0160*/  ISETP.EQ.U32.AND P0, PT, R2, RZ, PT ;  /* 0x000000ff0200720c */ /* 0x004fc80003f02070 */
[----:B------:R-:W-:Y:S01]  /*0170*/  ISETP.EQ.OR.EX P0, PT, R3, RZ, !P3, P0 ;  /* 0x000000ff0300720c */ /* 0x000fe20005f02700 */
[----:B------:R-:W-:Y:S02]  /*0180*/  IMAD.MOV.U32 R10, RZ, RZ, -0x1 ;  /* 0xffffffffff0a7424 */ /* 0x000fe400078e00ff */
[----:B---3--:R-:W-:Y:S01]  /*0190*/  IMAD.WIDE R4, R8, 0x4, R12 ;  /* 0x0000000408047825 */ /* 0x008fe200078e020c */
[----:B------:R-:W2:Y:S01]  /*01a0*/  S2R R161, SR_CTAID.X ;  /* 0x0000000000a17919 */ /* 0x000ea20000002500 */
[----:B------:R-:W3:Y:S01]  /*01b0*/  S2R R32, SR_CTAID.Z ;  /* 0x0000000000207919 */ /* 0x000ee20000002700 */
[----:B------:R-:W1:Y:S07]  /*01c0*/  S2R R126, SR_TID.X ;  /* 0x00000000007e7919 */ /* 0x000e6e0000002100 */
[----:B------:R1:W5:Y:S01]  /*01d0*/  @!P0 LDG.E R10, desc[UR12][R4.64] ;  /* 0x0000000c040a8981 */ /* 0x000362000c1e1900 */
[----:B------:R-:W-:-:S04]  /*01e0*/  ISETP.NE.U32.AND P0, PT, R2, RZ, PT ;  /* 0x000000ff0200720c */ /* 0x000fc80003f05070 */
[----:B------:R-:W-:Y:S01]  /*01f0*/  ISETP.NE.AND.EX P0, PT, R3, RZ, PT, P0 ;  /* 0x000000ff0300720c */ /* 0x000fe20003f05300 */
[----:B----4-:R-:W-:-:S06]  /*0200*/  @P2 IMAD.IADD R152, R7, 0x1, -R150 ;  /* 0x0000000107982824 */ /* 0x010fcc00078e0a96 */
[----:B------:R-:W4:Y:S06]  /*0210*/  @!P2 LDC R152, c[0x0][0x2c4] ;  /* 0x0000b100ff98ab82 */ /* 0x000f2c0000000800 */
[----:B-123--:R-:W-:Y:S05]  /*0220*/  @!P0 BRA `(.L_x_650) ;  /* 0x0000000000108947 */ /* 0x00efea0003800000 */
[----:B------:R-:W2:Y:S02]  /*0230*/  @P3 LDG.E R3, desc[UR12][R4.64+0x4] ;  /* 0x0000040c04033981 */ /* 0x000ea4000c1e1900 */
[----:B--2--5:R-:W-:-:S06]  /*0240*/  @P3 IADD3 R0, R3, -R10, RZ ;  /* 0x8000000a03003210 */ /* 0x024fcc0007ffe0ff */
[----:B------:R2:W5:Y:S01]  /*0250*/  @!P3 LDG.E R0, desc[UR12][R4.64] ;  /* 0x0000000c0400b981 */ /* 0x000562000c1e1900 */
[----:B------:R-:W-:Y:S05]  /*0260*/  BRA `(.L_x_651) ;  /* 0x0000000000047947 */ /* 0x000fea0003800000 */
.L_x_650:
[----:B------:R-:W1:Y:S02]  /*0270*/  LDC R0, c[0x0][0x2c8] ;  /* 0x0000b200ff007b82 */ /* 0x000e640000000800 */
.L_x_651:
[----:B------:R-:W3:Y:S02]  /*0280*/  LDC.64 R2, c[0x0][0x308] ;  /* 0x0000c200ff027b82 */ /* 0x000ee40000000a00 */
[----:B---3--:R-:W-:-:S04]  /*0290*/  ISETP.NE.U32.AND P1, PT, R2, RZ, PT ;  /* 0x000000ff0200720c */ /* 0x008fc80003f25070 */
[----:B------:R-:W-:-:S13]  /*02a0*/  ISETP.NE.AND.EX P1, PT, R3, RZ, PT, P1 ;  /* 0x000000ff0300720c */ /* 0x000fda0003f25310 */
[----:B------:R-:W3:Y:S01]  /*02b0*/  @P1 LDC.64 R2, c[0x0][0x308] ;  /* 0x0000c200ff021b82 */ /* 0x000ee20000000a00 */
[----:B------:R-:W-:-:S07]  /*02c0*/  IMAD.SHL.U32 R131, R161, 0x40, RZ ;  /* 0x00000040a1837824 */ /* 0x000fce00078e00ff */
[----:B--2---:R-:W2:Y:S01]  /*02d0*/  @!P1 LDC R4, c[0x0][0x2cc] ;  /* 0x0000b300ff049b82 */ /* 0x004ea20000000800 */
[----:B---3--:R-:W-:-:S07]  /*02e0*/  @P1 IMAD.WIDE R6, R8, 0x4, R2 ;  /* 0x0000000408061825 */ /* 0x008fce00078e0202 */
[----:B------:R-:W3:Y:S01]  /*02f0*/  @!P1 LDC.64 R2, c[0x0][0x318] ;  /* 0x0000c600ff029b82 */ /* 0x000ee20000000a00 */
[----:B------:R1:W5:Y:S01]  /*0300*/  @P1 LDG.E R6, desc[UR12][R6.64] ;  /* 0x0000000c06061981 */ /* 0x000362000c1e1900 */
[----:B----4-:R-:W-:-:S13]  /*0310*/  ISETP.GT.AND P0, PT, R152, R131, PT ;  /* 0x000000839800720c */ /* 0x010fda0003f04270 */
[----:B--2---:R-:W-:Y:S05]  /*0320*/  @!P0 EXIT ;  /* 0x000000000000894d */ /* 0x004fea0003800000 */
[----:B------:R-:W2:Y:S01]  /*0330*/  LDC R125, c[0x0][0x398] ;  /* 0x0000e600ff7d7b82 */ /* 0x000ea20000000800 */
[----:B---3--:R-:W-:Y:S01]  /*0340*/  @!P1 ISETP.NE.U32.AND P0, PT, R2, RZ, PT ;  /* 0x000000ff0200920c */ /* 0x008fe20003f05070 */
        /* <DEDUP_REMOVED lines=27> */
[-C--:B------:R-:W-:Y:S01]  /*0500*/  ISETP.GE.AND P3, PT, R26, R147.reuse, PT ;  /* 0x000000931a00720c */ /* 0x080fe20003f66270 */
[----:B------:R-:W2:Y:S01]  /*0510*/  @P6 LDC.64 R4, c[0x0][0x240] ;  /* 0x00009000ff046b82 */ /* 0x000ea20000000a00 */
[-C--:B------:R-:W-:Y:S01]  /*0520*/  ISETP.GE.AND P1, PT, R18, R147.reuse, PT ;  /* 0x000000931200720c */ /* 0x080fe20003f26270 */
[----:B------:R-:W-:Y:S01]  /*0530*/  VIADD R20, R26, 0x20 ;  /* 0x000000201a147836 */ /* 0x000fe20000000000 */
[-C--:B------:R-:W-:Y:S01]  /*0540*/  ISETP.GE.AND P2, PT, R22, R147.reuse, PT ;  /* 0x000000931600720c */ /* 0x080fe20003f46270 */
[----:B------:R-:W-:Y:S01]  /*0550*/  IMAD.SHL.U32 R29, R26, 0x40, RZ ;  /* 0x000000401a1d7824 */ /* 0x000fe200078e00ff */
[----:B------:R-:W-:Y:S02]  /*0560*/  @!P6 SHF.R.S32.HI R25, RZ, 0x1f, R8 ;  /* 0x0000001fff19e819 */ /* 0x000fe40000011408 */
[----:B------:R-:W-:Y:S01]  /*0570*/  ISETP.GE.AND P0, PT, R20, R147, PT ;  /* 0x000000931400720c */ /* 0x000fe20003f06270 */
[----:B------:R-:W3:Y:S01]  /*0580*/  @!P6 LDC.64 R2, c[0x0][0x228] ;  /* 0x00008a00ff02eb82 */ /* 0x000ee20000000a00 */
[----:B-1----:R-:W-:-:S02]  /*0590*/  IABS R11, R7 ;  /* 0x00000007000b7213 */ /* 0x002fc40000000000 */
[----:B------:R-:W-:Y:S02]  /*05a0*/  LOP3.LUT R29, R29, 0x1c0, RZ, 0xc0, !PT ;  /* 0x000001c01d1d7812 */ /* 0x000fe400078ec0ff */
[----:B------:R-:W1:Y:S01]  /*05b0*/  I2F.RP R0, R11 ;  /* 0x0000000b00007306 */ /* 0x000e620000209400 */
[----:B------:R-:W-:Y:S02]  /*05c0*/  ISETP.NE.AND P4, PT, R10, -0x1, PT ;  /* 0xffffffff0a00780c */ /* 0x000fe40003f85270 */
[----:B------:R-:W4:Y:S01]  /*05d0*/  @!P2 S2R R23, SR_CgaCtaId ;  /* 0x000000000017a919 */ /* 0x000f220000008800 */
[----:B------:R-:W-:Y:S02]  /*05e0*/  SHF.R.U32.HI R16, RZ, 0x3, R29 ;  /* 0x00000003ff107819 */ /* 0x000fe4000001161d */
[----:B------:R-:W-:Y:S01]  /*05f0*/  @!P2 MOV R24, 0x400 ;  /* 0x000004000018a802 */ /* 0x000fe20000000f00 */
[----:B------:R-:W5:Y:S01]  /*0600*/  @!P0 S2R R21, SR_CgaCtaId ;  /* 0x0000000000158919 */ /* 0x000f620000008800 */
[----:B------:R-:W-:-:S02]  /*0610*/  SHF.R.S32.HI R35, RZ, 0x1f, R32 ;  /* 0x0000001fff237819 */ /* 0x000fc40000011420 */
[----:B------:R-:W-:-:S03]  /*0620*/  SHF.R.S32.HI R27, RZ, 0x1f, R26 ;  /* 0x0000001fff1b7819 */ /* 0x000fc6000001141a */
[----:B------:R-:W-:Y:S01]  /*0630*/  IMAD R35, R35, UR4, RZ ;  /* 0x0000000423237c24 */ /* 0x000fe2000f8e02ff */
[----:B------:R-:W5:Y:S01]  /*0640*/  @P4 LDC.64 R104, c[0x0][0x248] ;  /* 0x00009200ff684b82 */ /* 0x000f620000000a00 */
[----:B-1----:R-:W1:Y:S01]  /*0650*/  MUFU.RCP R14, R0 ;  /* 0x00000000000e7308 */ /* 0x002e620000001000 */
[----:B------:R-:W-:-:S04]  /*0660*/  IMAD.WIDE R160, R161, 0x40, R26 ;  /* 0x00000040a1a07825 */ /* 0x000fc800078e021a */
[----:B------:R-:W-:Y:S02]  /*0670*/  IMAD R35, R32, UR5, R35 ;  /* 0x0000000520237c24 */ /* 0x000fe4000f8e0223 */
[----:B------:R-:W5:Y:S01]  /*0680*/  @P4 LDC.64 R106, c[0x0][0x250] ;  /* 0x00009400ff6a4b82 */ /* 0x000f620000000a00 */
[----:B-1----:R-:W-:Y:S02]  /*0690*/  VIADD R14, R14, 0xffffffe ;  /* 0x0ffffffe0e0e7836 */ /* 0x002fe40000000000 */
[----:B------:R-:W-:Y:S01]  /*06a0*/  IMAD.IADD R0, R126, 0x1, -R19 ;  /* 0x000000017e007824 */ /* 0x000fe200078e0a13 */
[----:B----4-:R-:W-:Y:S01]  /*06b0*/  @!P2 LEA R23, R23, R24, 0x18 ;  /* 0x000000181717a211 */ /* 0x010fe200078ec0ff */
[----:B------:R-:W1:Y:S01]  /*06c0*/  F2I.FTZ.U32.TRUNC.NTZ R15, R14 ;  /* 0x0000000e000f7305 */ /* 0x000e62000021f000 */
[----:B------:R-:W4:Y:S01]  /*06d0*/  @!P1 S2R R19, SR_CgaCtaId ;  /* 0x0000000000139919 */ /* 0x000f220000008800 */
[----:B------:R-:W-:-:S05]  /*06e0*/  IMAD.SHL.U32 R158, R0, 0x8, RZ ;  /* 0x00000008009e7824 */ /* 0x000fca00078e00ff */
[----:B------:R-:W-:Y:S01]  /*06f0*/  SHF.R.S32.HI R159, RZ, 0x1f, R158 ;  /* 0x0000001fff9f7819 */ /* 0x000fe2000001149e */
[----:B-1----:R-:W-:Y:S01]  /*0700*/  IMAD.MOV R120, RZ, RZ, -R15 ;  /* 0x000000ffff787224 */ /* 0x002fe200078e0a0f */
[----:B------:R-:W-:-:S03]  /*0710*/  MOV R14, RZ ;  /* 0x000000ff000e7202 */ /* 0x000fc60000000f00 */
[----:B------:R-:W-:-:S04]  /*0720*/  IMAD R120, R120, R11, RZ ;  /* 0x0000000b78787224 */ /* 0x000fc800078e02ff */
[----:B------:R-:W-:Y:S01]  /*0730*/  IMAD.HI.U32 R120, R15, R120, R14 ;  /* 0x000000780f787227 */ /* 0x000fe200078e000e */
[----:B------:R-:W-:-:S03]  /*0740*/  LOP3.LUT R15, R29, 0x38, R158, 0xf8, !PT ;  /* 0x000000381d0f7812 */ /* 0x000fc600078ef89e */
[----:B--2---:R-:W-:Y:S01]  /*0750*/  @P6 IMAD.WIDE.U32 R28, R150, R4, RZ ;  /* 0x00000004961c6225 */ /* 0x004fe200078e00ff */
[----:B------:R-:W-:-:S03]  /*0760*/  LOP3.LUT R16, R15, R16, RZ, 0x3c, !PT ;  /* 0x000000100f107212 */ /* 0x000fc600078e3cff */
[----:B------:R-:W-:-:S04]  /*0770*/  IMAD.HI.U32 R120, R120, R13, RZ ;  /* 0x0000000d78787227 */ /* 0x000fc800078e00ff */
[----:B------:R-:W-:Y:S02]  /*0780*/  IMAD.MOV R12, RZ, RZ, -R120 ;  /* 0x000000ffff0c7224 */ /* 0x000fe400078e0a78 */
[----:B---3--:R-:W-:Y:S02]  /*0790*/  @!P6 IMAD R14, R25, R2, RZ ;  /* 0x00000002190ee224 */ /* 0x008fe400078e02ff */
[C---:B------:R-:W-:Y:S02]  /*07a0*/  IMAD R4, R11.reuse, R12, R13 ;  /* 0x0000000c0b047224 */ /* 0x040fe400078e020d */
[C---:B------:R-:W-:Y:S01]  /*07b0*/  @!P6 IMAD.WIDE.U32 R24, R8.reuse, R2, RZ ;  /* 0x000000020818e225 */ /* 0x040fe200078e00ff */
[----:B------:R-:W-:Y:S02]  /*07c0*/  @!P1 MOV R2, 0x400 ;  /* 0x0000040000029802 */ /* 0x000fe40000000f00 */
[----:B------:R-:W-:Y:S01]  /*07d0*/  ISETP.GT.U32.AND P5, PT, R11, R4, PT ;  /* 0x000000040b00720c */ /* 0x000fe20003fa4070 */
[----:B------:R-:W-:Y:S01]  /*07e0*/  @!P6 IMAD R3, R8, R3, R14 ;  /* 0x000000030803e224 */ /* 0x000fe200078e020e */
[----:B----4-:R-:W-:Y:S01]  /*07f0*/  @!P1 LEA R19, R19, R2, 0x18 ;  /* 0x0000000213139211 */ /* 0x010fe200078ec0ff */
[----:B------:R-:W-:Y:S01]  /*0800*/  @P6 IMAD.MOV.U32 R12, RZ, RZ, R28 ;  /* 0x000000ffff0c6224 */ /* 0x000fe200078e001c */
[----:B------:R-:W-:Y:S01]  /*0810*/  @!P0 MOV R14, 0x400 ;  /* 0x00000400000e8802 */ /* 0x000fe20000000f00 */
[----:B------:R-:W-:-:S02]  /*0820*/  @!P6 IMAD.MOV.U32 R12, RZ, RZ, R24 ;  /* 0x000000ffff0ce224 */ /* 0x000fc400078e0018 */
[----:B------:R-:W-:Y:S01]  /*0830*/  @P6 IMAD R5, R150, R5, R29 ;  /* 0x0000000596056224 */ /* 0x000fe200078e021d */
[----:B------:R-:W-:Y:S01]  /*0840*/  @!P6 IADD3 R5, R25, R3, RZ ;  /* 0x000000031905e210 */ /* 0x000fe20007ffe0ff */
[----:B------:R-:W-:Y:S01]  /*0850*/  @P4 IMAD.IADD R24, R9, 0x1, R10 ;  /* 0x0000000109184824 */ /* 0x000fe200078e020a */
[----:B------:R-:W-:Y:S01]  /*0860*/  IADD3 R12, P6, R158, R12, RZ ;  /* 0x0000000c9e0c7210 */ /* 0x000fe20007fde0ff */
[----:B------:R-:W1:Y:S01]  /*0870*/  @!P3 LDC.64 R2, c[0x0][0x240] ;  /* 0x00009000ff02bb82 */ /* 0x000e620000000a00 */
[----:B-----5:R-:W-:Y:S01]  /*0880*/  @!P0 LEA R21, R21, R14, 0x18 ;  /* 0x0000000e15158211 */ /* 0x020fe200078ec0ff */
[----:B------:R-:W-:Y:S01]  /*0890*/  @!P5 IMAD.IADD R4, R4, 0x1, -R11 ;  /* 0x000000010404d824 */ /* 0x000fe200078e0a0b */
[----:B------:R-:W-:Y:S01]  /*08a0*/  @!P5 IADD3 R120, R120, 0x1, RZ ;  /* 0x000000017878d810 */ /* 0x000fe20007ffe0ff */
[----:B------:R-:W-:Y:S02]  /*08b0*/  IMAD.X R13, R159, 0x1, R5, P6 ;  /* 0x000000019f0d7824 */ /* 0x000fe400030e0605 */
[----:B------:R-:W-:Y:S01]  /*08c0*/  @P4 IMAD R25, R24, R105, RZ ;  /* 0x0000006918194224 */ /* 0x000fe200078e02ff */
[----:B------:R-:W-:Y:S01]  /*08d0*/  ISETP.GE.U32.AND P6, PT, R4, R11, PT ;  /* 0x0000000b0400720c */ /* 0x000fe20003fc6070 */
[----:B------:R-:W2:Y:S01]  /*08e0*/  @!P2 LDC.64 R14, c[0x0][0x240] ;  /* 0x00009000ff0eab82 */ /* 0x000ea20000000a00 */
[C---:B------:R-:W-:Y:S01]  /*08f0*/  LOP3.LUT R11, R32.reuse, R7, RZ, 0x3c, !PT ;  /* 0x00000007200b7212 */ /* 0x040fe200078e3cff */
[----:B------:R-:W-:-:S03]  /*0900*/  IMAD.WIDE.U32 R32, R32, UR4, R12 ;  /* 0x0000000420207c25 */ /* 0x000fc6000f8e000c */
[----:B------:R-:W-:Y:S01]  /*0910*/  ISETP.GE.AND P5, PT, R11, RZ, PT ;  /* 0x000000ff0b00720c */ /* 0x000fe20003fa6270 */
[----:B------:R-:W-:Y:S01]  /*0920*/  IMAD.IADD R35, R33, 0x1, R35 ;  /* 0x0000000121237824 */ /* 0x000fe200078e0223 */
[----:B------:R-:W-:Y:S01]  /*0930*/  LEA.HI R11, R17, R126, RZ, 0x6 ;  /* 0x0000007e110b7211 */ /* 0x000fe200078f30ff */
[----:B------:R-:W3:Y:S01]  /*0940*/  @!P3 LDC.64 R4, c[0x0][0x210] ;  /* 0x00008400ff04bb82 */ /* 0x000ee20000000a00 */
[----:B------:R-:W-:Y:S02]  /*0950*/  @!P3 IMAD.MOV.U32 R34, RZ, RZ, R32 ;  /* 0x000000ffff22b224 */ /* 0x000fe400078e0020 */
[----:B------:R-:W-:Y:S01]  /*0960*/  @P4 IMAD.IADD R13, R9, 0x1, R10 ;  /* 0x00000001090d4824 */ /* 0x000fe200078e020a */
[----:B------:R-:W-:Y:S01]  /*0970*/  @P6 IADD3 R120, R120, 0x1, RZ ;  /* 0x0000000178786810 */ /* 0x000fe20007ffe0ff */
[----:B------:R-:W-:Y:S01]  /*0980*/  IMAD.SHL.U32 R11, R11, 0x8, RZ ;  /* 0x000000080b0b7824 */ /* 0x000fe200078e00ff */
[----:B------:R-:W-:Y:S01]  /*0990*/  ISETP.NE.AND P6, PT, R7, RZ, PT ;  /* 0x000000ff0700720c */ /* 0x000fe20003fc5270 */
[----:B------:R-:W-:Y:S01]  /*09a0*/  @P4 IMAD.WIDE.U32 R154, R24, R104, RZ ;  /* 0x00000068189a4225 */ /* 0x000fe200078e00ff */
[----:B------:R-:W4:Y:S02]  /*09b0*/  S2UR UR4, SR_CgaCtaId ;  /* 0x00000000000479c3 */ /* 0x000f240000008800 */
[----:B------:R-:W-:Y:S01]  /*09c0*/  LOP3.LUT R16, R16, 0xfffffe00, R11, 0xf8, !PT ;  /* 0xfffffe0010107812 */ /* 0x000fe200078ef80b */
[----:B-1----:R-:W-:Y:S01]  /*09d0*/  @!P3 IMAD.WIDE.U32 R10, R160, R2, R34 ;  /* 0x00000002a00ab225 */ /* 0x002fe200078e0022 */
[----:B------:R-:W-:-:S02]  /*09e0*/  @!P5 IADD3 R120, -R120, RZ, RZ ;  /* 0x000000ff7878d210 */ /* 0x000fc40007ffe1ff */
[----:B------:R-:W-:Y:S01]  /*09f0*/  @P4 IADD3 R25, R155, R25, RZ ;  /* 0x000000199b194210 */ /* 0x000fe20007ffe0ff */
[----:B------:R-:W-:Y:S02]  /*0a00*/  @!P3 IMAD R2, R161, R2, RZ ;  /* 0x00000002a102b224 */ /* 0x000fe400078e02ff */
[C---:B------:R-:W-:Y:S02]  /*0a10*/  @P4 IMAD R12, R13.reuse, R107, RZ ;  /* 0x0000006b0d0c4224 */ /* 0x040fe400078e02ff */
[----:B------:R-:W-:Y:S01]  /*0a20*/  @P4 IMAD.WIDE.U32 R28, R13, R106, RZ ;  /* 0x0000006a0d1c4225 */ /* 0x000fe200078e00ff */
[----:B------:R-:W-:-:S03]  /*0a30*/  @!P6 LOP3.LUT R120, RZ, R7, RZ, 0x33, !PT ;  /* 0x00000007ff78e212 */ /* 0x000fc600078e33ff */
[----:B------:R-:W-:Y:S01]  /*0a40*/  @!P3 IMAD R3, R160, R3, R2 ;  /* 0x00000003a003b224 */ /* 0x000fe200078e0202 */
[----:B---3--:R-:W-:Y:S01]  /*0a50*/  @!P3 LEA R30, P5, R10, R4, 0x1 ;  /* 0x000000040a1eb211 */ /* 0x008fe200078a08ff */
[----:B------:R-:W-:Y:S02]  /*0a60*/  @P4 IMAD.IADD R7, R29, 0x1, R12 ;  /* 0x000000011d074824 */ /* 0x000fe400078e020c */
[----:B------:R-:W-:Y:S02]  /*0a70*/  @P4 IMAD.MOV.U32 R24, RZ, RZ, R28 ;  /* 0x000000ffff184224 */ /* 0x000fe400078e001c */
[----:B------:R-:W-:Y:S01]  /*0a80*/  @!P3 IMAD.IADD R4, R11, 0x1, R3 ;  /* 0x000000010b04b824 */ /* 0x000fe200078e0203 */
[----:B--2-4-:R-:W-:Y:S07]  /*0a90*/  @P4 BRA `(.L_x_653) ;  /* 0x0000000000304947 */ /* 0x014fee0003800000 */
[----:B------:R-:W1:Y:S01]  /*0aa0*/  LDC.64 R104, c[0x0][0x248] ;  /* 0x00009200ff687b82 */ /* 0x000e620000000a00 */
[----:B------:R-:W-:-:S07]  /*0ab0*/  SHF.R.S32.HI R13, RZ, 0x1f, R9 ;  /* 0x0000001fff0d7819 */ /* 0x000fce0000011409 */
[----:B------:R-:W2:Y:S01]  /*0ac0*/  LDC.64 R2, c[0x0][0x230] ;  /* 0x00008c00ff027b82 */ /* 0x000ea20000000a00 */
[-C--:B-1----:R-:W-:Y:S01]  /*0ad0*/  IMAD R12, R13, R104.reuse, RZ ;  /* 0x000000680d0c7224 */ /* 0x082fe200078e02ff */
[----:B------:R-:W-:Y:S01]  /*0ae0*/  SHF.R.S32.HI R13, RZ, 0x1f, R8 ;  /* 0x0000001fff0d7819 */ /* 0x000fe20000011408 */
[----:B------:R-:W-:-:S04]  /*0af0*/  IMAD.WIDE.U32 R28, R9, R104, RZ ;  /* 0x00000068091c7225 */ /* 0x000fc800078e00ff */
[----:B------:R-:W-:Y:S02]  /*0b00*/  IMAD R12, R9, R105, R12 ;  /* 0x00000069090c7224 */ /* 0x000fe400078e020c */
[----:B--2---:R-:W-:-:S03]  /*0b10*/  IMAD R13, R13, R2, RZ ;  /* 0x000000020d0d7224 */ /* 0x004fc600078e02ff */
[----:B------:R-:W-:Y:S01]  /*0b20*/  IADD3 R29, R29, R12, RZ ;  /* 0x0000000c1d1d7210 */ /* 0x000fe20007ffe0ff */
[C---:B------:R-:W-:Y:S02]  /*0b30*/  IMAD R3, R8.reuse, R3, R13 ;  /* 0x0000000308037224 */ /* 0x040fe400078e020d */
[----:B------:R-:W-:-:S05]  /*0b40*/  IMAD.WIDE.U32 R154, R8, R2, R28 ;  /* 0x00000002089a7225 */ /* 0x000fca00078e001c */
[----:B------:R-:W-:Y:S02]  /*0b50*/  IADD3 R25, R155, R3, RZ ;  /* 0x000000039b197210 */ /* 0x000fe40007ffe0ff */
.L_x_653:
[----:B------:R-:W-:Y:S05]  /*0b60*/  @P4 BRA `(.L_x_654) ;  /* 0x0000000000344947 */ /* 0x000fea0003800000 */
        /* <DEDUP_REMOVED lines=12> */
[----:B------:R-:W-:-:S07]  /*0c30*/  MOV R24, R2 ;  /* 0x0000000200187202 */ /* 0x000fce0000000f00 */
.L_x_654:
[----:B------:R-:W1:Y:S01]  /*0c40*/  @!P0 LDC.64 R12, c[0x0][0x240] ;  /* 0x00009000ff0c8b82 */ /* 0x000e620000000a00 */
[----:B------:R-:W-:Y:S01]  /*0c50*/  @!P3 LEA.HI.X R31, R10, R5, R4, 0x1, P5 ;  /* 0x000000050a1fb211 */ /* 0x000fe200028f0c04 */
[-C--:B------:R-:W-:Y:S01]  /*0c60*/  IMAD R2, R27, R104.reuse, RZ ;  /* 0x000000681b027224 */ /* 0x080fe200078e02ff */
[----:B------:R-:W-:Y:S01]  /*0c70*/  @!P2 IADD3 R28, P4, R160, 0x10, RZ ;  /* 0x00000010a01ca810 */ /* 0x000fe20007f9e0ff */
[----:B------:R-:W-:Y:S01]  /*0c80*/  IMAD.WIDE.U32 R38, R26, R104, R158 ;  /* 0x000000681a267225 */ /* 0x000fe200078e009e */
[----:B------:R-:W-:Y:S01]  /*0c90*/  @!P0 IADD3 R29, P5, R160, 0x20, RZ ;  /* 0x00000020a01d8810 */ /* 0x000fe20007fbe0ff */
[----:B------:R-:W-:Y:S01]  /*0ca0*/  UMOV UR5, 0x400 ;  /* 0x0000040000057882 */ /* 0x000fe20000000000 */
[----:B------:R-:W-:Y:S01]  /*0cb0*/  ULDC.64 UR6, c[0x0][0x260] ;  /* 0x0000980000067ab9 */ /* 0x000fe20000000a00 */
[----:B------:R-:W2:Y:S01]  /*0cc0*/  @!P2 LDC.64 R10, c[0x0][0x210] ;  /* 0x00008400ff0aab82 */ /* 0x000ea20000000a00 */
[----:B------:R-:W-:Y:S01]  /*0cd0*/  @!P2 IMAD.X R3, RZ, RZ, R161, P4 ;  /* 0x000000ffff03a224 */ /* 0x000fe200020e06a1 */
[----:B------:R-:W-:Y:S01]  /*0ce0*/  IADD3 R154, P4, R154, R38, RZ ;  /* 0x000000269a9a7210 */ /* 0x000fe20007f9e0ff */
[----:B------:R-:W-:Y:S01]  /*0cf0*/  IMAD R2, R26, R105, R2 ;  /* 0x000000691a027224 */ /* 0x000fe200078e0202 */
[----:B------:R-:W-:Y:S01]  /*0d00*/  ULEA UR4, UR4, UR5, 0x18 ;  /* 0x0000000504047291 */ /* 0x000fe2000f8ec03f */
[----:B------:R-:W-:Y:S01]  /*0d10*/  @!P2 IMAD.MOV.U32 R36, RZ, RZ, R32 ;  /* 0x000000ffff24a224 */ /* 0x000fe200078e0020 */
[----:B------:R-:W-:Y:S01]  /*0d20*/  SHF.L.U64.HI R148, R106, 0x6, R107 ;  /* 0x000000066a947819 */ /* 0x000fe2000001026b */
[----:B------:R-:W-:Y:S01]  /*0d30*/  @!P2 IMAD.MOV.U32 R37, RZ, RZ, R35 ;  /* 0x000000ffff25a224 */ /* 0x000fe200078e0023 */
[----:B------:R-:W3:Y:S01]  /*0d40*/  @!P0 LDC.64 R8, c[0x0][0x210] ;  /* 0x00008400ff088b82 */ /* 0x000ee20000000a00 */
[----:B------:R-:W-:Y:S01]  /*0d50*/  IADD3.X R155, R25, R39, R2, P4, !PT ;  /* 0x00000027199b7210 */ /* 0x000fe200027fe402 */
[----:B------:R-:W-:Y:S01]  /*0d60*/  @!P0 IMAD.X R25, RZ, RZ, R161, P5 ;  /* 0x000000ffff198224 */ /* 0x000fe200028e06a1 */
[----:B------:R-:W-:Y:S01]  /*0d70*/  LEA R151, R16, UR4, 0x1 ;  /* 0x0000000410977c11 */ /* 0x000fe2000f8e08ff */
[----:B------:R-:W-:Y:S01]  /*0d80*/  @!P0 IMAD.MOV.U32 R34, RZ, RZ, R32 ;  /* 0x000000ffff228224 */ /* 0x000fe200078e0020 */
[----:B------:R-:W-:Y:S01]  /*0d90*/  LEA.HI R130, R17, R126, RZ, 0x5 ;  /* 0x0000007e11827211 */ /* 0x000fe200078f28ff */
[----:B------:R-:W-:Y:S01]  /*0da0*/  @!P2 IMAD R3, R3, R14, RZ ;  /* 0x0000000e0303a224 */ /* 0x000fe200078e02ff */
[----:B------:R-:W-:Y:S01]  /*0db0*/  ULDC UR8, c[0x0][0x39c] ;  /* 0x0000e70000087ab9 */ /* 0x000fe20000000800 */
[----:B------:R-:W4:Y:S01]  /*0dc0*/  @!P1 LDC.64 R4, c[0x0][0x240] ;  /* 0x00009000ff049b82 */ /* 0x000f220000000a00 */
[----:B-1----:R-:W-:Y:S01]  /*0dd0*/  @!P0 IMAD R38, R25, R12, RZ ;  /* 0x0000000c19268224 */ /* 0x002fe200078e02ff */
[----:B------:R-:W-:Y:S01]  /*0de0*/  @!PT LDS RZ, [RZ] ;  /* 0x00000000fffff984 */ /* 0x000fe20000000800 */
[----:B------:R-:W-:Y:S01]  /*0df0*/  @!PT LDS RZ, [RZ] ;  /* 0x00000000fffff984 */ /* 0x000fe20000000800 */
[----:B------:R-:W-:Y:S01]  /*0e00*/  @!PT LDS RZ, [RZ] ;  /* 0x00000000fffff984 */ /* 0x000fe20000000800 */
[----:B------:R-:W-:Y:S01]  /*0e10*/  @!P3 LDGSTS.E.BYPASS.LTC128B.128 [R151], desc[UR12][R30.64] ;  /* 0x000000001e97bfae */ /* 0x000fe2000b901d4c */
[----:B------:R-:W-:Y:S01]  /*0e20*/  @!P2 IMAD.WIDE.U32 R36, R28, R14, R36 ;  /* 0x0000000e1c24a225 */ /* 0x000fe200078e0024 */
[----:B------:R-:W-:-:S02]  /*0e30*/  SHF.R.S32.HI R128, RZ, 0x5, R130 ;  /* 0x00000005ff807819 */ /* 0x000fc40000011482 */
[----:B------:R1:W-:Y:S01]  /*0e40*/  @!P3 LDGSTS.E.BYPASS.LTC128B.128 [R151+0x2000], desc[UR12][R30.64+0x80] ;  /* 0x020000801e97bfae */ /* 0x0003e2000b901d4c */
[----:B------:R-:W-:Y:S01]  /*0e50*/  @!P1 IMAD.MOV.U32 R33, RZ, RZ, R35 ;  /* 0x000000ffff219224 */ /* 0x000fe200078e0023 */
[----:B--2---:R-:W-:Y:S01]  /*0e60*/  @!P2 LEA R14, P4, R36, R10, 0x1 ;  /* 0x0000000a240ea211 */ /* 0x004fe200078808ff */
[----:B------:R-:W-:Y:S01]  /*0e70*/  @!P2 IMAD R15, R28, R15, R3 ;  /* 0x0000000f1c0fa224 */ /* 0x000fe200078e0203 */
[----:B------:R-:W-:Y:S01]  /*0e80*/  @!P1 IADD3 R25, P3, R160, 0x30, RZ ;  /* 0x00000030a0199810 */ /* 0x000fe20007f7e0ff */
[C---:B------:R-:W-:Y:S01]  /*0e90*/  @!P0 IMAD R13, R29.reuse, R13, R38 ;  /* 0x0000000d1d0d8224 */ /* 0x040fe200078e0226 */
[----:B------:R-:W1:Y:S01]  /*0ea0*/  @!P1 LDC.64 R2, c[0x0][0x210] ;  /* 0x00008400ff029b82 */ /* 0x000e620000000a00 */
[----:B------:R-:W-:-:S04]  /*0eb0*/  @!P0 IMAD.WIDE.U32 R34, R29, R12, R34 ;  /* 0x0000000c1d228225 */ /* 0x000fc800078e0022 */
[----:B------:R-:W-:Y:S02]  /*0ec0*/  VIADD R127, R124, 0xffffffff ;  /* 0xffffffff7c7f7836 */ /* 0x000fe40000000000 */
[----:B------:R-:W-:Y:S02]  /*0ed0*/  @!P2 IMAD.IADD R15, R37, 0x1, R15 ;  /* 0x00000001250fa824 */ /* 0x000fe400078e020f */
[----:B------:R-:W-:Y:S01]  /*0ee0*/  @!P0 IMAD.IADD R10, R35, 0x1, R13 ;  /* 0x00000001230a8824 */ /* 0x000fe200078e020d */
[----:B------:R-:W-:Y:S01]  /*0ef0*/  SHF.R.S32.HI R12, RZ, 0x1f, R127 ;  /* 0x0000001fff0c7819 */ /* 0x000fe2000001147f */
[----:B------:R-:W-:Y:S01]  /*0f00*/  IMAD R13, R127, -0x40, R6 ;  /* 0xffffffc07f0d7824 */ /* 0x000fe200078e0206 */
[----:B------:R-:W-:Y:S01]  /*0f10*/  @!P2 LEA.HI.X R15, R36, R11, R15, 0x1, P4 ;  /* 0x0000000b240fa211 */ /* 0x000fe200020f0c0f */
[----:B------:R-:W-:Y:S01]  /*0f20*/  @!P1 IMAD.X R29, RZ, RZ, R161, P3 ;  /* 0x000000ffff1d9224 */ /* 0x000fe200018e06a1 */
[----:B---3--:R-:W-:Y:S01]  /*0f30*/  @!P0 LEA R28, P3, R34, R8, 0x1 ;  /* 0x00000008221c8211 */ /* 0x008fe200078608ff */
[----:B------:R-:W-:Y:S01]  /*0f40*/  @!P2 IMAD R23, R16, 0x2, R23 ;  /* 0x000000021017a824 */ /* 0x000fe200078e0217 */
[----:B------:R-:W-:Y:S01]  /*0f50*/  ISETP.GE.AND P4, PT, R26, R13, PT ;  /* 0x0000000d1a00720c */ /* 0x000fe20003f86270 */
[-C--:B----4-:R-:W-:Y:S01]  /*0f60*/  @!P1 IMAD R8, R29, R4.reuse, RZ ;  /* 0x000000041d089224 */ /* 0x090fe200078e02ff */
[----:B------:R-:W-:Y:S01]  /*0f70*/  @!P0 LEA.HI.X R29, R34, R9, R10, 0x1, P3 ;  /* 0x00000009221d8211 */ /* 0x000fe200018f0c0a */
[----:B------:R-:W-:Y:S01]  /*0f80*/  @!P0 IMAD R21, R16, 0x2, R21 ;  /* 0x0000000210158824 */ /* 0x000fe200078e0215 */
[----:B------:R-:W-:Y:S01]  /*0f90*/  @!P2 LDGSTS.E.BYPASS.LTC128B.128 [R23+0x800], desc[UR12][R14.64] ;  /* 0x008000000e17afae */ /* 0x000fe2000b901d4c */
[C---:B------:R-:W-:Y:S01]  /*0fa0*/  @!P1 IMAD R5, R25.reuse, R5, R8 ;  /* 0x0000000519059224 */ /* 0x040fe200078e0208 */
[----:B------:R-:W-:Y:S01]  /*0fb0*/  SHF.R.S32.HI R10, RZ, 0x1f, R120 ;  /* 0x0000001fff0a7819 */ /* 0x000fe20000011478 */
[----:B------:R-:W-:Y:S01]  /*0fc0*/  @!P1 IMAD.WIDE.U32 R32, R25, R4, R32 ;  /* 0x0000000419209225 */ /* 0x000fe200078e0020 */
[----:B------:R2:W-:Y:S01]  /*0fd0*/  @!P2 LDGSTS.E.BYPASS.LTC128B.128 [R23+0x2800], desc[UR12][R14.64+0x80] ;  /* 0x028000800e17afae */ /* 0x0005e2000b901d4c */
[----:B------:R-:W-:-:S02]  /*0fe0*/  ISETP.GE.AND P5, PT, R18, R13, PT ;  /* 0x0000000d1200720c */ /* 0x000fc40003fa6270 */
[----:B------:R-:W-:Y:S01]  /*0ff0*/  @!P1 IMAD.IADD R4, R33, 0x1, R5 ;  /* 0x0000000121049824 */ /* 0x000fe200078e0205 */
[----:B------:R-:W-:Y:S01]  /*1000*/  @!P0 LDGSTS.E.BYPASS.LTC128B.128 [R21+0x1000], desc[UR12][R28.64] ;  /* 0x010000001c158fae */ /* 0x000fe2000b901d4c */
[----:B------:R-:W3:Y:S01]  /*1010*/  @!P4 LDC.64 R8, c[0x0][0x218] ;  /* 0x00008600ff08cb82 */ /* 0x000ee20000000a00 */
[----:B-1----:R-:W-:Y:S01]  /*1020*/  @!P1 LEA R30, P2, R32, R2, 0x1 ;  /* 0x00000002201e9211 */ /* 0x002fe200078408ff */
[----:B------:R-:W-:Y:S01]  /*1030*/  IMAD R157, R10, UR6, RZ ;  /* 0x000000060a9d7c24 */ /* 0x000fe2000f8e02ff */
[----:B------:R1:W-:Y:S01]  /*1040*/  @!P0 LDGSTS.E.BYPASS.LTC128B.128 [R21+0x3000], desc[UR12][R28.64+0x80] ;  /* 0x030000801c158fae */ /* 0x0003e2000b901d4c */
[----:B------:R-:W-:Y:S01]  /*1050*/  ISETP.GE.AND P0, PT, R22, R13, PT ;  /* 0x0000000d1600720c */ /* 0x000fe20003f06270 */
[----:B------:R-:W-:Y:S01]  /*1060*/  @!P1 IMAD R19, R16, 0x2, R19 ;  /* 0x0000000210139824 */ /* 0x000fe200078e0213 */
[----:B------:R-:W-:Y:S01]  /*1070*/  @!P1 LEA.HI.X R31, R32, R3, R4, 0x1, P2 ;  /* 0x00000003201f9211 */ /* 0x000fe200010f0c04 */
[----:B------:R-:W4:Y:S01]  /*1080*/  @!P4 S2R R11, SR_CgaCtaId ;  /* 0x00000000000bc919 */ /* 0x000f220000008800 */
[----:B------:R-:W-:Y:S01]  /*1090*/  SHF.L.U64.HI R2, R104, 0x6, R105 ;  /* 0x0000000668027819 */ /* 0x000fe20000010269 */
[----:B------:R-:W-:Y:S01]  /*10a0*/  IMAD R157, R120, UR7, R157 ;  /* 0x00000007789d7c24 */ /* 0x000fe2000f8e029d */
[-C--:B------:R-:W-:Y:S01]  /*10b0*/  ISETP.GE.AND P6, PT, R20, R13.reuse, PT ;  /* 0x0000000d1400720c */ /* 0x080fe20003fc6270 */
[----:B------:R-:W-:Y:S01]  /*10c0*/  IMAD.WIDE.U32 R154, R120, UR6, R154 ;  /* 0x00000006789a7c25 */ /* 0x000fe2000f8e009a */
[----:B------:R-:W-:Y:S01]  /*10d0*/  @!P1 LDGSTS.E.BYPASS.LTC128B.128 [R19+0x1800], desc[UR12][R30.64] ;  /* 0x018000001e139fae */ /* 0x000fe2000b901d4c */
[----:B------:R-:W-:Y:S01]  /*10e0*/  ISETP.GE.AND P3, PT, R22, R13, PT ;  /* 0x0000000d1600720c */ /* 0x000fe20003f66270 */
[----:B------:R-:W-:Y:S01]  /*10f0*/  ULDC.64 UR6, c[0x0][0x268] ;  /* 0x00009a0000067ab9 */ /* 0x000fe20000000a00 */
[----:B------:R-:W-:Y:S01]  /*1100*/  IMAD.SHL.U32 R3, R104, 0x40, RZ ;  /* 0x0000004068037824 */ /* 0x000fe200078e00ff */
[----:B------:R5:W-:Y:S01]  /*1110*/  @!P1 LDGSTS.E.BYPASS.LTC128B.128 [R19+0x3800], desc[UR12][R30.64+0x80] ;  /* 0x038000801e139fae */ /* 0x000be2000b901d4c */
[----:B------:R-:W5:Y:S01]  /*1120*/  @!P0 LDC.64 R4, c[0x0][0x218] ;  /* 0x00008600ff048b82 */ /* 0x000f620000000a00 */
[----:B------:R-:W-:Y:S01]  /*1130*/  IMAD.IADD R157, R155, 0x1, R157 ;  /* 0x000000019b9d7824 */ /* 0x000fe200078e029d */
[----:B------:R-:W-:Y:S01]  /*1140*/  LEA.HI R22, R17, R126, RZ, 0x4 ;  /* 0x0000007e11167211 */ /* 0x000fe200078f20ff */
[----:B------:R-:W-:-:S03]  /*1150*/  IMAD.WIDE.U32 R32, R26, R106, R158 ;  /* 0x0000006a1a207225 */ /* 0x000fc600078e009e */
[----:B------:R-:W-:Y:S01]  /*1160*/  SHF.R.S32.HI R145, RZ, 0x4, R22 ;  /* 0x00000004ff917819 */ /* 0x000fe20000011416 */
[----:B------:R-:W-:Y:S01]  /*1170*/  IMAD.MOV.U32 R156, RZ, RZ, R154 ;  /* 0x000000ffff9c7224 */ /* 0x000fe200078e009a */
[----:B------:R-:W-:Y:S01]  /*1180*/  IADD3 R24, P2, R24, R32, RZ ;  /* 0x0000002018187210 */ /* 0x000fe20007f5e0ff */
[----:B------:R-:W-:Y:S02]  /*1190*/  IMAD.SHL.U32 R149, R106, 0x40, RZ ;  /* 0x000000406a957824 */ /* 0x000fe400078e00ff */
[----:B--2---:R-:W-:Y:S01]  /*11a0*/  IMAD.WIDE.U32 R14, R127, R3, R156 ;  /* 0x000000037f0e7225 */ /* 0x004fe200078e009c */
[----:B-1----:R-:W-:-:S03]  /*11b0*/  @!P4 MOV R28, 0x400 ;  /* 0x00000400001cc802 */ /* 0x002fc60000000f00 */
[----:B------:R-:W-:Y:S01]  /*11c0*/  IMAD R21, R2, R127, RZ ;  /* 0x0000007f02157224 */ /* 0x000fe200078e02ff */
[----:B---3--:R-:W-:Y:S01]  /*11d0*/  @!P4 LEA R32, P1, R14, R8, 0x1 ;  /* 0x000000080e20c211 */ /* 0x008fe200078208ff */
[----:B------:R-:W-:Y:S02]  /*11e0*/  IMAD R123, R10, UR6, RZ ;  /* 0x000000060a7b7c24 */ /* 0x000fe4000f8e02ff */
[----:B------:R-:W-:Y:S02]  /*11f0*/  IMAD R21, R12, R3, R21 ;  /* 0x000000030c157224 */ /* 0x000fe400078e0215 */
[----:B------:R-:W-:Y:S01]  /*1200*/  IMAD R123, R120, UR7, R123 ;  /* 0x00000007787b7c24 */ /* 0x000fe2000f8e027b */
[----:B----4-:R-:W-:Y:S01]  /*1210*/  @!P4 LEA R11, R11, R28, 0x18 ;  /* 0x0000001c0b0bc211 */ /* 0x010fe200078ec0ff */
[----:B------:R-:W-:Y:S02]  /*1220*/  IMAD.IADD R15, R15, 0x1, R21 ;  /* 0x000000010f0f7824 */ /* 0x000fe400078e0215 */
[----:B------:R-:W1:Y:S01]  /*1230*/  @!P6 S2R R21, SR_CgaCtaId ;  /* 0x000000000015e919 */ /* 0x000e620000008800 */
[----:B-----5:R-:W-:-:S02]  /*1240*/  IMAD R30, R27, R106, RZ ;  /* 0x0000006a1b1e7224 */ /* 0x020fc400078e02ff */
[----:B------:R-:W-:Y:S01]  /*1250*/  @!P4 IMAD R23, R16, 0x2, R11 ;  /* 0x000000021017c824 */ /* 0x000fe200078e020b */
[----:B------:R-:W2:Y:S01]  /*1260*/  @!P0 S2R R19, SR_CgaCtaId ;  /* 0x0000000000138919 */ /* 0x000ea20000008800 */
[----:B------:R-:W-:Y:S01]  /*1270*/  IMAD R30, R26, R107, R30 ;  /* 0x0000006b1a1e7224 */ /* 0x000fe200078e021e */
[----:B------:R-:W-:-:S04]  /*1280*/  LOP3.LUT R11, R22, 0xfffffff0, RZ, 0xc0, !PT ;  /* 0xfffffff0160b7812 */ /* 0x000fc800078ec0ff */
[----:B------:R-:W-:Y:S02]  /*1290*/  IADD3.X R25, R7, R33, R30, P2, !PT ;  /* 0x0000002107197210 */ /* 0x000fe400017fe41e */
[----:B------:R-:W3:Y:S01]  /*12a0*/  @!P5 S2R R7, SR_CgaCtaId ;  /* 0x000000000007d919 */ /* 0x000ee20000008800 */
[----:B------:R-:W-:Y:S02]  /*12b0*/  @!P4 LEA.HI.X R33, R14, R9, R15, 0x1, P1 ;  /* 0x000000090e21c211 */ /* 0x000fe400008f0c0f */
[----:B------:R-:W-:Y:S01]  /*12c0*/  @!P0 LEA R9, P1, R104, R14, 0x4 ;  /* 0x0000000e68098211 */ /* 0x000fe200078220ff */
[----:B------:R-:W-:Y:S01]  /*12d0*/  IMAD.WIDE.U32 R120, R120, UR6, R24 ;  /* 0x0000000678787c25 */ /* 0x000fe2000f8e0018 */
[----:B------:R-:W-:Y:S01]  /*12e0*/  ISETP.GE.AND P2, PT, R20, R13, PT ;  /* 0x0000000d1400720c */ /* 0x000fe20003f46270 */
[----:B------:R-:W-:Y:S01]  /*12f0*/  @!P4 LDGSTS.E.BYPASS.LTC128B.128 [R23+0x4000], desc[UR12][R32.64] ;  /* 0x040000002017cfae */ /* 0x000fe2000b901d4c */
[----:B------:R-:W-:Y:S01]  /*1300*/  @!P0 LEA.HI.X R8, R104, R15, R105, 0x4, P1 ;  /* 0x0000000f68088211 */ /* 0x000fe200008f2469 */
[----:B------:R-:W-:Y:S01]  /*1310*/  IMAD.SHL.U32 R20, R0, 0x40, RZ ;  /* 0x0000004000147824 */ /* 0x000fe200078e00ff */
[----:B------:R-:W-:Y:S01]  /*1320*/  @!P0 LEA R28, P1, R9, R4, 0x1 ;  /* 0x00000004091c8211 */ /* 0x000fe200078208ff */
[----:B------:R4:W-:Y:S01]  /*1330*/  @!P4 LDGSTS.E.BYPASS.LTC128B.128 [R23+0x6000], desc[UR12][R32.64+0x80] ;  /* 0x060000802017cfae */ /* 0x0009e2000b901d4c */
[----:B------:R-:W-:Y:S01]  /*1340*/  LEA.HI R4, R22, R145, RZ, 0x1 ;  /* 0x0000009116047211 */ /* 0x000fe200078f08ff */
[----:B------:R-:W-:Y:S01]  /*1350*/  IMAD.IADD R123, R121, 0x1, R123 ;  /* 0x00000001797b7824 */ /* 0x000fe200078e027b */
[----:B------:R-:W-:Y:S01]  /*1360*/  @!P0 LEA.HI.X R29, R9, R5, R8, 0x1, P1 ;  /* 0x00000005091d8211 */ /* 0x000fe200008f0c08 */
[----:B------:R-:W-:Y:S01]  /*1370*/  IMAD.MOV.U32 R122, RZ, RZ, R120 ;  /* 0x000000ffff7a7224 */ /* 0x000fe200078e0078 */
[----:B------:R-:W-:Y:S01]  /*1380*/  LOP3.LUT R8, R4, 0xfffffffe, RZ, 0xc0, !PT ;  /* 0xfffffffe04087812 */ /* 0x000fe200078ec0ff */
[----:B------:R-:W-:Y:S01]  /*1390*/  IMAD.IADD R4, R126, 0x1, -R11 ;  /* 0x000000017e047824 */ /* 0x000fe200078e0a0b */
[-C--:B------:R-:W-:Y:S01]  /*13a0*/  ISETP.GE.AND P1, PT, R18, R13.reuse, PT ;  /* 0x0000000d1200720c */ /* 0x080fe20003f26270 */
[----:B------:R-:W-:Y:S01]  /*13b0*/  IMAD.SHL.U32 R11, R26, 0x8, RZ ;  /* 0x000000081a0b7824 */ /* 0x000fe200078e00ff */
[----:B------:R-:W-:Y:S01]  /*13c0*/  @!P0 MOV R18, 0x400 ;  /* 0x0000040000128802 */ /* 0x000fe20000000f00 */
[----:B------:R-:W-:Y:S01]  /*13d0*/  IMAD.IADD R145, R145, 0x1, -R8 ;  /* 0x0000000191917824 */ /* 0x000fe200078e0a08 */
[----:B------:R-:W-:Y:S01]  /*13e0*/  SHF.R.S32.HI R9, RZ, 0x1f, R4 ;  /* 0x0000001fff097819 */ /* 0x000fe20000011404 */
[----:B------:R-:W-:Y:S01]  /*13f0*/  IMAD.WIDE.U32 R24, R106, 0x20, RZ ;  /* 0x000000206a187825 */ /* 0x000fe200078e00ff */
[----:B------:R-:W-:-:S02]  /*1400*/  ISETP.GE.AND P4, PT, R26, R13, PT ;  /* 0x0000000d1a00720c */ /* 0x000fc40003f86270 */
[----:B--2---:R-:W-:Y:S02]  /*1410*/  @!P0 LEA R5, R19, R18, 0x18 ;  /* 0x0000001213058211 */ /* 0x004fe400078ec0ff */
[----:B------:R-:W-:Y:S02]  /*1420*/  LEA.HI R18, R9, R4, RZ, 0x3 ;  /* 0x0000000409127211 */ /* 0x000fe400078f18ff */
[----:B------:R-:W-:Y:S01]  /*1430*/  @!P5 MOV R22, 0x400 ;  /* 0x000004000016d802 */ /* 0x000fe20000000f00 */
[----:B------:R-:W2:Y:S01]  /*1440*/  @!P6 LDC.64 R8, c[0x0][0x218] ;  /* 0x00008600ff08eb82 */ /* 0x000ea20000000a00 */
[C---:B------:R-:W-:Y:S01]  /*1450*/  LOP3.LUT R13, R18.reuse, 0xfffffff8, RZ, 0xc0, !PT ;  /* 0xfffffff8120d7812 */ /* 0x040fe200078ec0ff */
[----:B------:R-:W-:Y:S01]  /*1460*/  IMAD.SHL.U32 R129, R18, 0x40, RZ ;  /* 0x0000004012817824 */ /* 0x000fe200078e00ff */
[----:B---3--:R-:W-:Y:S01]  /*1470*/  @!P5 LEA R19, R7, R22, 0x18 ;  /* 0x000000160713d211 */ /* 0x008fe200078ec0ff */
[----:B------:R-:W-:Y:S01]  /*1480*/  IMAD R22, R148, R127, RZ ;  /* 0x0000007f94167224 */ /* 0x000fe200078e02ff */
[----:B------:R-:W-:Y:S01]  /*1490*/  LOP3.LUT R20, R20, 0x1c0, RZ, 0xc0, !PT ;  /* 0x000001c014147812 */ /* 0x000fe200078ec0ff */
[----:B------:R-:W-:Y:S01]  /*14a0*/  IMAD.IADD R7, R4, 0x1, -R13 ;  /* 0x0000000104077824 */ /* 0x000fe200078e0a0d */
[----:B------:R-:W-:Y:S01]  /*14b0*/  @!P6 MOV R26, 0x400 ;  /* 0x00000400001ae802 */ /* 0x000fe20000000f00 */
[----:B----4-:R-:W-:Y:S01]  /*14c0*/  @!P0 IMAD R23, R16, 0x2, R5 ;  /* 0x0000000210178824 */ /* 0x010fe200078e0205 */
[----:B------:R-:W-:Y:S01]  /*14d0*/  LOP3.LUT R11, R20, 0x8, R11, 0xf8, !PT ;  /* 0x00000008140b7812 */ /* 0x000fe200078ef80b */
[----:B------:R-:W3:Y:S01]  /*14e0*/  @!P5 LDC.64 R4, c[0x0][0x218] ;  /* 0x00008600ff04db82 */ /* 0x000ee20000000a00 */
[----:B------:R-:W-:Y:S01]  /*14f0*/  SHF.R.U32.HI R20, RZ, 0x3, R20 ;  /* 0x00000003ff147819 */ /* 0x000fe20000011614 */
[----:B------:R-:W-:Y:S01]  /*1500*/  @!P5 IMAD R19, R16, 0x2, R19 ;  /* 0x000000021013d824 */ /* 0x000fe200078e0213 */
[----:B-1----:R-:W-:Y:S01]  /*1510*/  @!P6 LEA R21, R21, R26, 0x18 ;  /* 0x0000001a1515e211 */ /* 0x002fe200078ec0ff */
[----:B------:R-:W-:Y:S01]  /*1520*/  IMAD.WIDE.U32 R26, R104, 0x20, RZ ;  /* 0x00000020681a7825 */ /* 0x000fe200078e00ff */
[----:B------:R-:W-:Y:S01]  /*1530*/  LOP3.LUT R20, R11, R20, RZ, 0x3c, !PT ;  /* 0x000000140b147212 */ /* 0x000fe200078e3cff */
[----:B------:R-:W-:Y:S01]  /*1540*/  @!P0 LDGSTS.E.BYPASS.LTC128B.128 [R23+0x4800], desc[UR12][R28.64] ;  /* 0x048000001c178fae */ /* 0x000fe2000b901d4c */
[----:B------:R-:W-:Y:S01]  /*1550*/  LOP3.LUT R129, R129, 0xfffffe00, RZ, 0xc0, !PT ;  /* 0xfffffe0081817812 */ /* 0x000fe200078ec0ff */
[----:B------:R-:W-:-:S02]  /*1560*/  IMAD.SHL.U32 R11, R105, 0x20, RZ ;  /* 0x00000020690b7824 */ /* 0x000fc400078e00ff */
[----:B------:R1:W-:Y:S01]  /*1570*/  @!P0 LDGSTS.E.BYPASS.LTC128B.128 [R23+0x6800], desc[UR12][R28.64+0x80] ;  /* 0x068000801c178fae */ /* 0x0003e2000b901d4c */
[----:B------:R-:W-:Y:S01]  /*1580*/  @!P6 IADD3 R13, P0, R14, R26, RZ ;  /* 0x0000001a0e0de210 */ /* 0x000fe20007f1e0ff */
[----:B------:R-:W-:Y:S02]  /*1590*/  @!P6 IMAD R21, R16, 0x2, R21 ;  /* 0x000000021015e824 */ /* 0x000fe400078e0215 */
[----:B------:R-:W-:Y:S01]  /*15a0*/  IMAD R16, R12, R149, R22 ;  /* 0x000000950c107224 */ /* 0x000fe200078e0216 */
[----:B------:R-:W-:Y:S01]  /*15b0*/  @!P6 IADD3.X R26, R15, R27, R11, P0, !PT ;  /* 0x0000001b0f1ae210 */ /* 0x000fe200007fe40b */
[----:B------:R-:W-:Y:S01]  /*15c0*/  @!P5 IMAD.WIDE.U32 R14, R104, 0x30, R14 ;  /* 0x00000030680ed825 */ /* 0x000fe200078e000e */
[----:B--2---:R-:W-:Y:S01]  /*15d0*/  @!P6 LEA R22, P0, R13, R8, 0x1 ;  /* 0x000000080d16e211 */ /* 0x004fe200078008ff */
[----:B------:R-:W2:Y:S02]  /*15e0*/  @!P2 LDC.64 R10, c[0x0][0x220] ;  /* 0x00008800ff0aab82 */ /* 0x000ea40000000a00 */
[----:B------:R-:W-:-:S04]  /*15f0*/  @!P5 IMAD R8, R105, 0x30, RZ ;  /* 0x000000306908d824 */ /* 0x000fc800078e02ff */
[----:B------:R-:W-:Y:S01]  /*1600*/  @!P5 IMAD.IADD R8, R15, 0x1, R8 ;  /* 0x000000010f08d824 */ /* 0x000fe200078e0208 */
[----:B-1----:R-:W-:Y:S01]  /*1610*/  @!P6 LEA.HI.X R23, R13, R9, R26, 0x1, P0 ;  /* 0x000000090d17e211 */ /* 0x002fe200000f0c1a */
[----:B------:R-:W-:Y:S01]  /*1620*/  IMAD.SHL.U32 R9, R145, 0x8, RZ ;  /* 0x0000000891097824 */ /* 0x000fe200078e00ff */
[C---:B---3--:R-:W-:Y:S01]  /*1630*/  @!P5 LEA R26, P0, R14.reuse, R4, 0x1 ;  /* 0x000000040e1ad211 */ /* 0x048fe200078008ff */
[----:B------:R-:W-:Y:S01]  /*1640*/  IMAD.SHL.U32 R4, R7, 0x40, RZ ;  /* 0x0000004007047824 */ /* 0x000fe200078e00ff */
[----:B------:R-:W1:Y:S01]  /*1650*/  @!P3 LDC.64 R12, c[0x0][0x220] ;  /* 0x00008800ff0cbb82 */ /* 0x000e620000000a00 */
[----:B------:R-:W-:Y:S01]  /*1660*/  @!P6 LDGSTS.E.BYPASS.LTC128B.128 [R21+0x5000], desc[UR12][R22.64] ;  /* 0x050000001615efae */ /* 0x000fe2000b901d4c */
[----:B------:R-:W-:Y:S01]  /*1670*/  @!P5 LEA.HI.X R27, R14, R5, R8, 0x1, P0 ;  /* 0x000000050e1bd211 */ /* 0x000fe200000f0c08 */
[----:B------:R-:W-:Y:S01]  /*1680*/  IMAD.SHL.U32 R8, R107, 0x20, RZ ;  /* 0x000000206b087824 */ /* 0x000fe200078e00ff */
[----:B------:R-:W-:Y:S01]  /*1690*/  LOP3.LUT R4, R4, 0x1c0, RZ, 0xc0, !PT ;  /* 0x000001c004047812 */ /* 0x000fe200078ec0ff */
[----:B------:R3:W-:Y:S01]  /*16a0*/  @!P6 LDGSTS.E.BYPASS.LTC128B.128 [R21+0x7000], desc[UR12][R22.64+0x80] ;  /* 0x070000801615efae */ /* 0x0007e2000b901d4c */
[----:B------:R-:W-:-:S02]  /*16b0*/  IMAD R145, R145, 0x200, R20 ;  /* 0x0000020091917824 */ /* 0x000fc400078e0214 */
[----:B------:R-:W4:Y:S01]  /*16c0*/  @!P4 LDC.64 R14, c[0x0][0x220] ;  /* 0x00008800ff0ecb82 */ /* 0x000f220000000a00 */
[----:B------:R-:W-:Y:S01]  /*16d0*/  @!P5 LDGSTS.E.BYPASS.LTC128B.128 [R19+0x5800], desc[UR12][R26.64] ;  /* 0x058000001a13dfae */ /* 0x000fe2000b901d4c */
[----:B------:R-:W-:Y:S02]  /*16e0*/  LOP3.LUT R9, R4, 0x8, R9, 0xf8, !PT ;  /* 0x0000000804097812 */ /* 0x000fe400078ef809 */
[----:B------:R-:W-:Y:S01]  /*16f0*/  SHF.R.U32.HI R4, RZ, 0x3, R4 ;  /* 0x00000003ff047819 */ /* 0x000fe20000011604 */
[----:B------:R5:W-:Y:S01]  /*1700*/  @!P5 LDGSTS.E.BYPASS.LTC128B.128 [R19+0x7800], desc[UR12][R26.64+0x80] ;  /* 0x078000801a13dfae */ /* 0x000be2000b901d4c */
[----:B------:R-:W-:Y:S02]  /*1710*/  LEA R145, R145, UR4, 0x1 ;  /* 0x0000000491917c11 */ /* 0x000fe4000f8e08ff */
[----:B------:R-:W-:Y:S01]  /*1720*/  LOP3.LUT R4, R9, R4, RZ, 0x3c, !PT ;  /* 0x0000000409047212 */ /* 0x000fe200078e3cff */
[----:B------:R-:W0:Y:S02]  /*1730*/  LDGDEPBAR ;  /* 0x00000000000079af */ /* 0x000e240000000000 */
[----:B------:R-:W-:-:S02]  /*1740*/  VIADD R143, R145, 0x4020 ;  /* 0x00004020918f7836 */ /* 0x000fc40000000000 */
[----:B---3--:R-:W-:-:S04]  /*1750*/  IMAD.WIDE.U32 R22, R127, R149, R122 ;  /* 0x000000957f167225 */ /* 0x008fc800078e007a */
[----:B------:R-:W-:Y:S01]  /*1760*/  IMAD.IADD R21, R23, 0x1, R16 ;  /* 0x0000000117157824 */ /* 0x000fe200078e0210 */
[C---:B------:R-:W-:Y:S01]  /*1770*/  @!P2 IADD3 R5, P0, R22.reuse, R24, RZ ;  /* 0x000000181605a210 */ /* 0x040fe20007f1e0ff */
[----:B------:R-:W-:Y:S01]  /*1780*/  @!P1 IMAD.MOV.U32 R20, RZ, RZ, R22 ;  /* 0x000000ffff149224 */ /* 0x000fe200078e0016 */
[----:B----4-:R-:W-:Y:S01]  /*1790*/  @!P4 LEA R24, P5, R22, R14, 0x1 ;  /* 0x0000000e1618c211 */ /* 0x010fe200078a08ff */
[----:B------:R-:W-:-:S04]  /*17a0*/  DEPBAR.LE SB0, 0x0 ;  /* 0x000080000000791a */ /* 0x000fc80000000000 */
[----:B------:R-:W-:Y:S01]  /*17b0*/  @!P2 IADD3.X R16, R21, R25, R8, P0, !PT ;  /* 0x000000191510a210 */ /* 0x000fe200007fe408 */
[----:B------:R-:W-:Y:S01]  /*17c0*/  BAR.SYNC.DEFER_BLOCKING 0x0 ;  /* 0x0000000000007b1d */ /* 0x000fe20000010000 */
[----:B-----5:R-:W-:Y:S02]  /*17d0*/  @!P3 LEA R19, P0, R106, R22, 0x4 ;  /* 0x000000166a13b211 */ /* 0x020fe400078020ff */
[----:B------:R-:W-:Y:S02]  /*17e0*/  @!P4 LEA.HI.X R25, R22, R15, R21, 0x1, P5 ;  /* 0x0000000f1619c211 */ /* 0x000fe400028f0c15 */
[----:B------:R-:W-:-:S03]  /*17f0*/  @!P3 LEA.HI.X R14, R106, R21, R107, 0x4, P0 ;  /* 0x000000156a0eb211 */ /* 0x000fc600000f246b */
[----:B------:R-:W3:Y:S01]  /*1800*/  @!P1 LDC.64 R8, c[0x0][0x220] ;  /* 0x00008800ff089b82 */ /* 0x000ee20000000a00 */
[----:B-1----:R-:W-:Y:S01]  /*1810*/  @!P3 LEA R26, P0, R19, R12, 0x1 ;  /* 0x0000000c131ab211 */ /* 0x002fe200078008ff */
[----:B------:R-:W-:Y:S02]  /*1820*/  @!P1 IMAD R12, R107, 0x30, RZ ;  /* 0x000000306b0c9824 */ /* 0x000fe400078e02ff */
[----:B------:R-:W-:Y:S01]  /*1830*/  @!P1 IMAD.WIDE.U32 R20, R106, 0x30, R20 ;  /* 0x000000306a149825 */ /* 0x000fe200078e0014 */
[----:B------:R-:W-:Y:S02]  /*1840*/  @!P3 LEA.HI.X R27, R19, R13, R14, 0x1, P0 ;  /* 0x0000000d131bb211 */ /* 0x000fe400000f0c0e */
[----:B--2---:R-:W-:Y:S01]  /*1850*/  @!P2 LEA R10, P0, R5, R10, 0x1 ;  /* 0x0000000a050aa211 */ /* 0x004fe200078008ff */
[----:B------:R-:W-:-:S03]  /*1860*/  @!P1 IMAD.IADD R12, R21, 0x1, R12 ;  /* 0x00000001150c9824 */ /* 0x000fc600078e020c */
[----:B------:R-:W-:Y:S01]  /*1870*/  @!P2 LEA.HI.X R11, R5, R11, R16, 0x1, P0 ;  /* 0x0000000b050ba211 */ /* 0x000fe200000f0c10 */
[C---:B------:R-:W-:Y:S02]  /*1880*/  IMAD R5, R128.reuse, 0x400, R129 ;  /* 0x0000040080057824 */ /* 0x040fe400078e0281 */
[----:B------:R-:W-:Y:S02]  /*1890*/  IMAD R128, R128, 0x10, R131 ;  /* 0x0000001080807824 */ /* 0x000fe400078e0283 */
[----:B------:R-:W-:Y:S01]  /*18a0*/  IMAD.IADD R146, R4, 0x1, R5 ;  /* 0x0000000104927824 */ /* 0x000fe200078e0205 */
[----:B------:R-:W-:Y:S01]  /*18b0*/  @P4 STS.128 [R151+0x8000], RZ ;  /* 0x008000ff97004388 */ /* 0x000fe20000000c00 */
[----:B------:R-:W-:-:S03]  /*18c0*/  VIADD R5, R145, 0x4000 ;  /* 0x0000400091057836 */ /* 0x000fc60000000000 */
[----:B------:R-:W-:Y:S01]  /*18d0*/  LEA R146, R146, UR4, 0x1 ;  /* 0x0000000492927c11 */ /* 0x000fe2000f8e08ff */
[----:B------:R-:W-:Y:S01]  /*18e0*/  @P4 STS.128 [R151+0xa000], RZ ;  /* 0x00a000ff97004388 */ /* 0x000fe20000000c00 */
[----:B---3--:R-:W-:-:S03]  /*18f0*/  @!P1 LEA R8, P0, R20, R8, 0x1 ;  /* 0x0000000814089211 */ /* 0x008fc600078008ff */
[----:B------:R-:W-:Y:S01]  /*1900*/  @!PT LDS RZ, [RZ] ;  /* 0x00000000fffff984 */ /* 0x000fe20000000800 */
[----:B------:R-:W-:Y:S01]  /*1910*/  @!PT LDS RZ, [RZ] ;  /* 0x00000000fffff984 */ /* 0x000fe20000000800 */
[----:B------:R-:W-:Y:S01]  /*1920*/  @!PT LDS RZ, [RZ] ;  /* 0x00000000fffff984 */ /* 0x000fe20000000800 */
[----:B------:R-:W-:Y:S01]  /*1930*/  @!P4 LDGSTS.E.BYPASS.LTC128B.128 [R151+0x8000], desc[UR12][R24.64] ;  /* 0x080000001897cfae */ /* 0x000fe2000b901d4c */
[----:B------:R-:W-:Y:S01]  /*1940*/  @!P1 LEA.HI.X R9, R20, R9, R12, 0x1, P0 ;  /* 0x0000000914099211 */ /* 0x000fe200000f0c0c */
[----:B------:R-:W-:Y:S02]  /*1950*/  IMAD.MOV.U32 R12, RZ, RZ, 0x20 ;  /* 0x00000020ff0c7424 */ /* 0x000fe400078e00ff */
[----:B------:R-:W-:Y:S01]  /*1960*/  @!P4 LDGSTS.E.BYPASS.LTC128B.128 [R151+0xa000], desc[UR12][R24.64+0x80] ;  /* 0x0a0000801897cfae */ /* 0x000fe2000b901d4c */
[----:B------:R-:W-:-:S03]  /*1970*/  LOP3.LUT P0, RZ, R0, 0x2, RZ, 0xc0, !PT ;  /* 0x0000000200ff7812 */ /* 0x000fc6000780c0ff */
[----:B------:R-:W-:Y:S04]  /*1980*/  @P3 STS.128 [R151+0x8800], RZ ;  /* 0x008800ff97003388 */ /* 0x000fe80000000c00 */
[----:B------:R-:W-:Y:S04]  /*1990*/  @P3 STS.128 [R151+0xa800], RZ ;  /* 0x00a800ff97003388 */ /* 0x000fe80000000c00 */
[----:B------:R-:W-:Y:S01]  /*19a0*/  @!PT LDS RZ, [RZ] ;  /* 0x00000000fffff984 */ /* 0x000fe20000000800 */
[----:B------:R-:W-:Y:S01]  /*19b0*/  @!PT LDS RZ, [RZ] ;  /* 0x00000000fffff984 */ /* 0x000fe20000000800 */
[----:B------:R-:W-:Y:S01]  /*19c0*/  @!PT LDS RZ, [RZ] ;  /* 0x00000000fffff984 */ /* 0x000fe20000000800 */
[----:B------:R-:W-:Y:S02]  /*19d0*/  @!P3 LDGSTS.E.BYPASS.LTC128B.128 [R151+0x8800], desc[UR12][R26.64] ;  /* 0x088000001a97bfae */ /* 0x000fe4000b901d4c */
[----:B------:R-:W-:-:S02]  /*19e0*/  @P0 VIADD R143, R5, 0xffffffe0 ;  /* 0xffffffe0058f0836 */ /* 0x000fc40000000000 */
        /* <DEDUP_REMOVED lines=16> */
[----:B------:R-:W-:Y:S01]  /*1af0*/  IMAD.MOV.U32 R7, RZ, RZ, 0x10 ;  /* 0x00000010ff077424 */ /* 0x000fe200078e00ff */
[----:B------:R-:W-:Y:S01]  /*1b00*/  LOP3.LUT P0, RZ, R0, 0x4, RZ, 0xc0, !PT ;  /* 0x0000000400ff7812 */ /* 0x000fe2000780c0ff */
[----:B------:R-:W-:Y:S02]  /*1b10*/  LDSM.16.M88.4 R92, [R146] ;  /* 0x00000000925c783b */ /* 0x000fe40000000200 */
[----:B------:R-:W-:-:S02]  /*1b20*/  SEL R5, R12, 0xffffffe0, !P2 ;  /* 0xffffffe00c057807 */ /* 0x000fc40005000000 */
[----:B------:R-:W3:Y:S01]  /*1b30*/  LDSM.16.M88.4 R36, [R145+0x4000] ;  /* 0x004000009124783b */ /* 0x000ee20000000200 */
[----:B------:R-:W-:Y:S02]  /*1b40*/  SEL R7, R7, 0xfffffff0, !P1 ;  /* 0xfffffff007077807 */ /* 0x000fe40004800000 */
[----:B------:R-:W-:Y:S01]  /*1b50*/  SEL R0, R12, 0xffffffe0, !P0 ;  /* 0xffffffe00c007807 */ /* 0x000fe20004000000 */
[--C-:B------:R-:W-:Y:S01]  /*1b60*/  IMAD R142, R5, 0x2, R146.reuse ;  /* 0x00000002058e7824 */ /* 0x100fe200078e0292 */
[----:B------:R-:W4:Y:S01]  /*1b70*/  LDSM.16.M88.4 R64, [R145+0x4800] ;  /* 0x004800009140783b */ /* 0x000f220000000200 */
[----:B------:R-:W-:Y:S02]  /*1b80*/  IMAD R144, R7, 0x2, R146 ;  /* 0x0000000207907824 */ /* 0x000fe400078e0292 */
[----:B------:R-:W-:Y:S01]  /*1b90*/  IMAD R139, R0, 0x2, R145 ;  /* 0x00000002008b7824 */ /* 0x000fe200078e0291 */
[----:B------:R-:W-:Y:S01]  /*1ba0*/  LDSM.16.M88.4 R20, [R142] ;  /* 0x000000008e14783b */ /* 0x000fe20000000200 */
[----:B------:R-:W-:-:S02]  /*1bb0*/  IMAD R141, R5, 0x2, R144 ;  /* 0x00000002058d7824 */ /* 0x000fc400078e0290 */
[----:B------:R-:W-:Y:S01]  /*1bc0*/  IMAD R132, R0, 0x2, R143 ;  /* 0x0000000200847824 */ /* 0x000fe200078e028f */
[----:B-1----:R-:W-:Y:S04]  /*1bd0*/  LDSM.16.M88.4 R24, [R144] ;  /* 0x000000009018783b */ /* 0x002fe80000000200 */
[----:B------:R-:W-:Y:S04]  /*1be0*/  LDSM.16.M88.4 R16, [R139+0x4000] ;  /* 0x004000008b10783b */ /* 0x000fe80000000200 */
[----:B--2---:R-:W1:Y:S04]  /*1bf0*/  LDSM.16.M88.4 R8, [R143] ;  /* 0x000000008f08783b */ /* 0x004e680000000200 */
[----:B------:R-:W-:Y:S04]  /*1c00*/  LDSM.16.M88.4 R76, [R141] ;  /* 0x000000008d4c783b */ /* 0x000fe80000000200 */
[----:B------:R-:W-:Y:S04]  /*1c10*/  LDSM.16.M88.4 R48, [R132] ;  /* 0x000000008430783b */ /* 0x000fe80000000200 */
[----:B------:R-:W2:Y:S04]  /*1c20*/  LDSM.16.M88.4 R12, [R143+0x800] ;  /* 0x000800008f0c783b */ /* 0x000ea80000000200 */
[----:B------:R-:W-:Y:S01]  /*1c30*/  LDSM.16.M88.4 R56, [R146+0x2000] ;  /* 0x002000009238783b */ /* 0x000fe20000000200 */
[C---:B---3--:R-:W-:Y:S03]  /*1c40*/  HMMA.16816.F32.BF16 R28, R92.reuse, R36, RZ ;  /* 0x000000245c1c723c */ /* 0x048fe600000418ff */
[----:B------:R-:W-:Y:S04]  /*1c50*/  LDSM.16.M88.4 R32, [R145+0x6000] ;  /* 0x006000009120783b */ /* 0x000fe80000000200 */
[----:B------:R-:W3:Y:S01]  /*1c60*/  LDSM.16.M88.4 R84, [R145+0x5000] ;  /* 0x005000009154783b */ /* 0x000ee20000000200 */
[C---:B------:R-:W-:Y:S03]  /*1c70*/  HMMA.16816.F32.BF16 R36, R92.reuse, R38, RZ ;  /* 0x000000265c24723c */ /* 0x040fe600000418ff */
[----:B------:R-:W-:Y:S03]  /*1c80*/  LDSM.16.M88.4 R52, [R145+0x5800] ;  /* 0x005800009134783b */ /* 0x000fe60000000200 */
[C---:B----4-:R-:W-:Y:S01]  /*1c90*/  HMMA.16816.F32.BF16 R44, R92.reuse, R64, RZ ;  /* 0x000000405c2c723c */ /* 0x050fe200000418ff */
[----:B------:R-:W-:Y:S04]  /*1ca0*/  LDSM.16.M88.4 R40, [R143+0x2000] ;  /* 0x002000008f28783b */ /* 0x000fe80000000200 */
[----:B------:R-:W-:Y:S01]  /*1cb0*/  LDSM.16.M88.4 R68, [R143+0x1000] ;  /* 0x001000008f44783b */ /* 0x000fe20000000200 */
[----:B------:R-:W-:Y:S03]  /*1cc0*/  HMMA.16816.F32.BF16 R64, R92, R66, RZ ;  /* 0x000000425c40723c */ /* 0x000fe600000418ff */
[----:B------:R-:W-:Y:S03]  /*1cd0*/  LDSM.16.M88.4 R116, [R132+0x800] ;  /* 0x000800008474783b */ /* 0x000fe60000000200 */
[C---:B-1----:R-:W-:Y:S01]  /*1ce0*/  HMMA.16816.F32.BF16 R28, R24.reuse, R8, R28 ;  /* 0x00000008181c723c */ /* 0x042fe2000004181c */
[----:B------:R-:W-:Y:S04]  /*1cf0*/  LDSM.16.M88.4 R112, [R143+0x1800] ;  /* 0x001800008f70783b */ /* 0x000fe80000000200 */
[----:B------:R-:W-:Y:S01]  /*1d00*/  LDSM.16.M88.4 R96, [R139+0x6000] ;  /* 0x006000008b60783b */ /* 0x000fe20000000200 */
[C---:B------:R-:W-:Y:S03]  /*1d10*/  HMMA.16816.F32.BF16 R36, R24.reuse, R10, R36 ;  /* 0x0000000a1824723c */ /* 0x040fe60000041824 */
[----:B------:R-:W1:Y:S03]  /*1d20*/  LDSM.16.M88.4 R8, [R139+0x4800] ;  /* 0x004800008b08783b */ /* 0x000e660000000200 */
[C---:B--2---:R-:W-:Y:S01]  /*1d30*/  HMMA.16816.F32.BF16 R44, R24.reuse, R12, R44 ;  /* 0x0000000c182c723c */ /* 0x044fe2000004182c */
[----:B------:R-:W-:Y:S04]  /*1d40*/  LDSM.16.M88.4 R108, [R139+0x5000] ;  /* 0x005000008b6c783b */ /* 0x000fe80000000200 */
[----:B------:R-:W-:Y:S01]  /*1d50*/  LDSM.16.M88.4 R100, [R145+0x6800] ;  /* 0x006800009164783b */ /* 0x000fe20000000200 */
[----:B------:R-:W-:Y:S03]  /*1d60*/  HMMA.16816.F32.BF16 R64, R24, R14, R64 ;  /* 0x0000000e1840723c */ /* 0x000fe60000041840 */
[----:B------:R-:W-:Y:S03]  /*1d70*/  LDSM.16.M88.4 R12, [R142+0x2000] ;  /* 0x002000008e0c783b */ /* 0x000fe60000000200 */
[C---:B------:R-:W-:Y:S01]  /*1d80*/  HMMA.16816.F32.BF16 R28, R20.reuse, R16, R28 ;  /* 0x00000010141c723c */ /* 0x040fe2000004181c */
[----:B------:R-:W-:Y:S04]  /*1d90*/  LDSM.16.M88.4 R88, [R139+0x5800] ;  /* 0x005800008b58783b */ /* 0x000fe80000000200 */
[----:B------:R-:W-:Y:S01]  /*1da0*/  LDSM.16.M88.4 R72, [R132+0x1000] ;  /* 0x001000008448783b */ /* 0x000fe20000000200 */
[----:B------:R-:W-:Y:S03]  /*1db0*/  HMMA.16816.F32.BF16 R36, R20, R18, R36 ;  /* 0x000000121424723c */ /* 0x000fe60000041824 */
[----:B------:R-:W2:Y:S03]  /*1dc0*/  LDSM.16.M88.4 R16, [R144+0x2000] ;  /* 0x002000009010783b */ /* 0x000ea60000000200 */
[C---:B---3--:R-:W-:Y:S01]  /*1dd0*/  HMMA.16816.F32.BF16 R60, R92.reuse, R84, RZ ;  /* 0x000000545c3c723c */ /* 0x048fe200000418ff */
[----:B------:R-:W0:Y:S05]  /*1de0*/  LDGDEPBAR ;  /* 0x00000000000079af */ /* 0x000e2a0000000000 */
[----:B------:R-:W-:Y:S06]  /*1df0*/  HMMA.16816.F32.BF16 R84, R92, R86, RZ ;  /* 0x000000565c54723c */ /* 0x000fec00000418ff */
[----:B------:R-:W-:Y:S06]  /*1e00*/  HMMA.16816.F32.BF16 R28, R76, R48, R28 ;  /* 0x000000304c1c723c */ /* 0x000fec000004181c */
[----:B-1----:R-:W-:Y:S06]  /*1e10*/  HMMA.16816.F32.BF16 R44, R20, R8, R44 ;  /* 0x00000008142c723c */ /* 0x002fec000004182c */
[----:B------:R-:W-:Y:S01]  /*1e20*/  HMMA.16816.F32.BF16 R36, R76, R50, R36 ;  /* 0x000000324c24723c */ /* 0x000fe20000041824 */
[----:B------:R-:W-:Y:S05]  /*1e30*/  LDSM.16.M88.4 R48, [R143+0x2800] ;  /* 0x002800008f30783b */ /* 0x000fea0000000200 */
[----:B------:R-:W-:Y:S06]  /*1e40*/  HMMA.16816.F32.BF16 R80, R92, R52, RZ ;  /* 0x000000345c50723c */ /* 0x000fec00000418ff */
[----:B------:R-:W-:Y:S06]  /*1e50*/  HMMA.16816.F32.BF16 R28, R56, R32, R28 ;  /* 0x00000020381c723c */ /* 0x000fec000004181c */
[----:B------:R-:W-:Y:S06]  /*1e60*/  HMMA.16816.F32.BF16 R60, R24, R68, R60 ;  /* 0x00000044183c723c */ /* 0x000fec000004183c */
[----:B------:R-:W-:Y:S06]  /*1e70*/  HMMA.16816.F32.BF16 R44, R76, R116, R44 ;  /* 0x000000744c2c723c */ /* 0x000fec000004182c */
[----:B------:R-:W-:Y:S01]  /*1e80*/  HMMA.16816.F32.BF16 R92, R92, R54, RZ ;  /* 0x000000365c5c723c */ /* 0x000fe200000418ff */
[----:B------:R-:W-:Y:S05]  /*1e90*/  LDSM.16.M88.4 R52, [R145+0x7000] ;  /* 0x007000009134783b */ /* 0x000fea0000000200 */
[----:B--2---:R-:W-:Y:S06]  /*1ea0*/  HMMA.16816.F32.BF16 R28, R16, R40, R28 ;  /* 0x00000028101c723c */ /* 0x004fec000004181c */
[----:B------:R-:W-:Y:S01]  /*1eb0*/  HMMA.16816.F32.BF16 R84, R24, R70, R84 ;  /* 0x000000461854723c */ /* 0x000fe20000041854 */
[----:B------:R-:W-:Y:S05]  /*1ec0*/  LDSM.16.M88.4 R68, [R132+0x1800] ;  /* 0x001800008444783b */ /* 0x000fea0000000200 */
[----:B------:R-:W-:Y:S01]  /*1ed0*/  HMMA.16816.F32.BF16 R36, R56, R34, R36 ;  /* 0x000000223824723c */ /* 0x000fe20000041824 */
[----:B------:R-:W-:Y:S05]  /*1ee0*/  LDSM.16.M88.4 R32, [R132+0x2000] ;  /* 0x002000008420783b */ /* 0x000fea0000000200 */
[----:B------:R-:W-:Y:S01]  /*1ef0*/  HMMA.16816.F32.BF16 R64, R20, R10, R64 ;  /* 0x0000000a1440723c */ /* 0x000fe20000041840 */
[----:B------:R-:W1:Y:S05]  /*1f00*/  LDSM.16.M88.4 R8, [R141+0x2000] ;  /* 0x002000008d08783b */ /* 0x000e6a0000000200 */
[----:B------:R-:W-:Y:S06]  /*1f10*/  HMMA.16816.F32.BF16 R80, R24, R112, R80 ;  /* 0x000000701850723c */ /* 0x000fec0000041850 */
[----:B------:R-:W-:Y:S06]  /*1f20*/  HMMA.16816.F32.BF16 R28, R12, R96, R28 ;  /* 0x000000600c1c723c */ /* 0x000fec000004181c */
[----:B------:R-:W-:Y:S06]  /*1f30*/  HMMA.16816.F32.BF16 R60, R20, R108, R60 ;  /* 0x0000006c143c723c */ /* 0x000fec000004183c */
[----:B------:R-:W-:Y:S06]  /*1f40*/  HMMA.16816.F32.BF16 R44, R56, R100, R44 ;  /* 0x00000064382c723c */ /* 0x000fec000004182c */
[----:B------:R-:W-:Y:S01]  /*1f50*/  HMMA.16816.F32.BF16 R92, R24, R114, R92 ;  /* 0x00000072185c723c */ /* 0x000fe2000004185c */
[----:B------:R-:W-:Y:S05]  /*1f60*/  LDSM.16.M88.4 R24, [R143+0x3000] ;  /* 0x003000008f18783b */ /* 0x000fea0000000200 */
[----:B------:R-:W-:Y:S06]  /*1f70*/  HMMA.16816.F32.BF16 R84, R20, R110, R84 ;  /* 0x0000006e1454723c */ /* 0x000fec0000041854 */
[----:B------:R-:W-:Y:S01]  /*1f80*/  HMMA.16816.F32.BF16 R36, R16, R42, R36 ;  /* 0x0000002a1024723c */ /* 0x000fe20000041824 */
[----:B------:R-:W2:Y:S05]  /*1f90*/  LDSM.16.M88.4 R40, [R139+0x6800] ;  /* 0x006800008b28783b */ /* 0x000eaa0000000200 */
[----:B------:R-:W-:Y:S06]  /*1fa0*/  HMMA.16816.F32.BF16 R64, R76, R118, R64 ;  /* 0x000000764c40723c */ /* 0x000fec0000041840 */
[----:B------:R-:W-:Y:S06]  /*1fb0*/  HMMA.16816.F32.BF16 R80, R20, R88, R80 ;  /* 0x000000581450723c */ /* 0x000fec0000041850 */
[----:B-1----:R-:W-:Y:S06]  /*1fc0*/  HMMA.16816.F32.BF16 R28, R8, R32, R28 ;  /* 0x00000020081c723c */ /* 0x002fec000004181c */
[----:B------:R-:W-:Y:S06]  /*1fd0*/  HMMA.16816.F32.BF16 R60, R76, R72, R60 ;  /* 0x000000484c3c723c */ /* 0x000fec000004183c */
[----:B------:R-:W-:Y:S06]  /*1fe0*/  HMMA.16816.F32.BF16 R44, R16, R48, R44 ;  /* 0x00000030102c723c */ /* 0x000fec000004182c */
[----:B------:R-:W-:Y:S01]  /*1ff0*/  HMMA.16816.F32.BF16 R92, R20, R90, R92 ;  /* 0x0000005a145c723c */ /* 0x000fe2000004185c */
[----:B------:R-:W1:Y:S05]  /*2000*/  LDSM.16.M88.4 R20, [R145+0x7800] ;  /* 0x007800009114783b */ /* 0x000e6a0000000200 */
[----:B------:R-:W-:Y:S01]  /*2010*/  HMMA.16816.F32.BF16 R84, R76, R74, R84 ;  /* 0x0000004a4c54723c */ /* 0x000fe20000041854 */
[----:B------:R-:W-:Y:S01]  /*2020*/  FMUL.FTZ R29, R29, UR8 ;  /* 0x000000081d1d7c20 */ /* 0x000fe20008410000 */
[----:B------:R-:W-:Y:S01]  /*2030*/  FMUL.FTZ R30, R30, UR8 ;  /* 0x000000081e1e7c20 */ /* 0x000fe20008410000 */
[----:B------:R-:W-:Y:S01]  /*2040*/  FMUL.FTZ R0, R28, UR8 ;  /* 0x000000081c007c20 */ /* 0x000fe20008410000 */
[----:B------:R-:W-:-:S02]  /*2050*/  FMUL.FTZ R48, R31, UR8 ;  /* 0x000000081f307c20 */ /* 0x000fc40008410000 */
[----:B------:R-:W-:Y:S03]  /*2060*/  HMMA.16816.F32.BF16 R36, R12, R98, R36 ;  /* 0x000000620c24723c */ /* 0x000fe60000041824 */
[----:B------:R-:W-:Y:S03]  /*2070*/  MUFU.TANH R0, R0 ;  /* 0x0000000000007308 */ /* 0x000fe60000002400 */
[----:B------:R-:W-:Y:S01]  /*2080*/  HMMA.16816.F32.BF16 R100, R56, R102, R64 ;  /* 0x000000663864723c */ /* 0x000fe20000041840 */
[----:B------:R-:W3:Y:S04]  /*2090*/  LDSM.16.M88.4 R64, [R132+0x2800] ;  /* 0x002800008440783b */ /* 0x000ee80000000200 */
[----:B------:R-:W-:Y:S01]  /*20a0*/  MUFU.TANH R48, R48 ;  /* 0x0000003000307308 */ /* 0x000fe20000002400 */
[----:B------:R-:W-:Y:S06]  /*20b0*/  HMMA.16816.F32.BF16 R80, R76, R68, R80 ;  /* 0x000000444c50723c */ /* 0x000fec0000041850 */
[----:B------:R-:W-:Y:S06]  /*20c0*/  HMMA.16816.F32.BF16 R60, R56, R52, R60 ;  /* 0x00000034383c723c */ /* 0x000fec000004183c */
[----:B--2---:R-:W-:Y:S01]  /*20d0*/  HMMA.16816.F32.BF16 R44, R12, R40, R44 ;  /* 0x000000280c2c723c */ /* 0x004fe2000004182c */
[----:B------:R-:W2:Y:S05]  /*20e0*/  MUFU.TANH R41, R29 ;  /* 0x0000001d00297308 */ /* 0x000eaa0000002400 */
[----:B------:R-:W-:Y:S03]  /*20f0*/  HMMA.16816.F32.BF16 R84, R56, R54, R84 ;  /* 0x000000363854723c */ /* 0x000fe60000041854 */
[----:B------:R4:W-:Y:S03]  /*2100*/  MUFU.TANH R40, R30 ;  /* 0x0000001e00287308 */ /* 0x0009e60000002400 */
[----:B------:R-:W-:Y:S06]  /*2110*/  HMMA.16816.F32.BF16 R92, R76, R70, R92 ;  /* 0x000000464c5c723c */ /* 0x000fec000004185c */
[----:B------:R-:W-:Y:S01]  /*2120*/  HMMA.16816.F32.BF16 R36, R8, R34, R36 ;  /* 0x000000220824723c */ /* 0x000fe20000041824 */
[----:B------:R-:W-:Y:S05]  /*2130*/  LDSM.16.M88.4 R32, [R139+0x7000] ;  /* 0x007000008b20783b */ /* 0x000fea0000000200 */
[----:B------:R-:W-:Y:S01]  /*2140*/  HMMA.16816.F32.BF16 R100, R16, R50, R100 ;  /* 0x000000321064723c */ /* 0x000fe20000041864 */
[----:B----4-:R-:W4:Y:S05]  /*2150*/  LDSM.16.M88.4 R28, [R143+0x3800] ;  /* 0x003800008f1c783b */ /* 0x010f2a0000000200 */
[----:B-1----:R-:W-:Y:S06]  /*2160*/  HMMA.16816.F32.BF16 R80, R56, R20, R80 ;  /* 0x000000143850723c */ /* 0x002fec0000041850 */
[----:B------:R-:W-:Y:S01]  /*2170*/  HMMA.16816.F32.BF16 R60, R16, R24, R60 ;  /* 0x00000018103c723c */ /* 0x000fe2000004183c */
[----:B------:R-:W-:-:S05]  /*2180*/  LOP3.LUT R21, R130, 0xffffffe0, RZ, 0xc0, !PT ;  /* 0xffffffe082157812 */ /* 0x000fca00078ec0ff */
[----:B------:R-:W-:Y:S01]  /*2190*/  HMMA.16816.F32.BF16 R84, R16, R26, R84 ;  /* 0x0000001a1054723c */ /* 0x000fe20000041854 */
[----:B------:R-:W-:Y:S02]  /*21a0*/  IMAD.IADD R24, R126, 0x1, -R21 ;  /* 0x000000017e187824 */ /* 0x000fe400078e0a15 */
[----:B------:R-:W-:Y:S01]  /*21b0*/  FMUL.FTZ R49, R36, UR8 ;  /* 0x0000000824317c20 */ /* 0x000fe20008410000 */
[----:B------:R-:W-:Y:S02]  /*21c0*/  FMUL.FTZ R50, R39, UR8 ;  /* 0x0000000827327c20 */ /* 0x000fe40008410000 */
[----:B------:R-:W-:Y:S01]  /*21d0*/  HMMA.16816.F32.BF16 R92, R56, R22, R92 ;  /* 0x00000016385c723c */ /* 0x000fe2000004185c */
[----:B------:R-:W1:Y:S01]  /*21e0*/  LDSM.16.M88.4 R20, [R139+0x7800] ;  /* 0x007800008b14783b */ /* 0x000e620000000200 */
[----:B------:R-:W-:Y:S01]  /*21f0*/  SHF.R.S32.HI R153, RZ, 0x1f, R24 ;  /* 0x0000001fff997819 */ /* 0x000fe20000011418 */
[----:B------:R-:W5:Y:S03]  /*2200*/  MUFU.TANH R49, R49 ;  /* 0x0000003100317308 */ /* 0x000f660000002400 */
[----:B------:R-:W-:Y:S01]  /*2210*/  HMMA.16816.F32.BF16 R100, R12, R42, R100 ;  /* 0x0000002a0c64723c */ /* 0x000fe20000041864 */
[----:B------:R-:W-:Y:S01]  /*2220*/  LEA.HI R153, R153, R24, RZ, 0x2 ;  /* 0x0000001899997211 */ /* 0x000fe200078f10ff */
[----:B------:R-:W-:-:S03]  /*2230*/  IMAD.SHL.U32 R24, R126, 0x2, RZ ;  /* 0x000000027e187824 */ /* 0x000fc600078e00ff */
[----:B------:R-:W-:Y:S01]  /*2240*/  SHF.R.S32.HI R153, RZ, 0x2, R153 ;  /* 0x00000002ff997819 */ /* 0x000fe20000011499 */
[----:B---3--:R-:W-:Y:S01]  /*2250*/  HMMA.16816.F32.BF16 R44, R8, R64, R44 ;  /* 0x00000040082c723c */ /* 0x008fe2000004182c */
[----:B------:R-:W-:Y:S01]  /*2260*/  FMUL.FTZ R42, R37, UR8 ;  /* 0x00000008252a7c20 */ /* 0x000fe20008410000 */
[----:B------:R-:W-:Y:S01]  /*2270*/  FMUL.FTZ R43, R38, UR8 ;  /* 0x00000008262b7c20 */ /* 0x000fe20008410000 */
[----:B------:R-:W-:Y:S01]  /*2280*/  IADD3 R25, R128, 0x1, R153 ;  /* 0x0000000180197810 */ /* 0x000fe20007ffe099 */
[----:B------:R-:W3:Y:S01]  /*2290*/  LDSM.16.M88.4 R36, [R132+0x3000] ;  /* 0x003000008424783b */ /* 0x000ee20000000200 */
[----:B------:R-:W-:Y:S01]  /*22a0*/  LOP3.LUT R24, R24, 0x6, RZ, 0xc0, !PT ;  /* 0x0000000618187812 */ /* 0x000fe200078ec0ff */
[----:B----4-:R-:W-:Y:S01]  /*22b0*/  HMMA.16816.F32.BF16 R80, R16, R28, R80 ;  /* 0x0000001c1050723c */ /* 0x010fe20000041850 */
[----:B------:R-:W-:Y:S01]  /*22c0*/  IADD3 R26, R6, R25, -R152 ;  /* 0x00000019061a7210 */ /* 0x000fe20007ffe898 */
[----:B------:R-:W-:Y:S04]  /*22d0*/  MUFU.TANH R42, R42 ;  /* 0x0000002a002a7308 */ /* 0x000fe80000002400 */
[----:B------:R-:W-:Y:S01]  /*22e0*/  HMMA.16816.F32.BF16 R84, R12, R34, R84 ;  /* 0x000000220c54723c */ /* 0x000fe20000041854 */
[----:B------:R-:W-:-:S03]  /*22f0*/  IMAD.IADD R125, R26, 0x1, R125 ;  /* 0x000000011a7d7824 */ /* 0x000fc600078e027d */
[----:B------:R-:W-:Y:S02]  /*2300*/  MUFU.TANH R43, R43 ;  /* 0x0000002b002b7308 */ /* 0x000fe40000002400 */
[----:B------:R-:W-:Y:S01]  /*2310*/  HMMA.16816.F32.BF16 R60, R12, R32, R60 ;  /* 0x000000200c3c723c */ /* 0x000fe2000004183c */
[----:B------:R-:W-:Y:S01]  /*2320*/  IMAD R34, R127, 0x40, R24 ;  /* 0x000000407f227824 */ /* 0x000fe200078e0218 */
[C---:B------:R-:W-:Y:S01]  /*2330*/  VIMNMX R126, R125.reuse, R6, PT ;  /* 0x000000067d7e7248 */ /* 0x040fe20003fe0100 */
[----:B------:R-:W4:Y:S01]  /*2340*/  LDSM.16.M88.4 R24, [R132+0x3800] ;  /* 0x003800008418783b */ /* 0x000f220000000200 */
[----:B------:R-:W-:Y:S01]  /*2350*/  VIADDMNMX R125, R125, 0x8, R6, PT ;  /* 0x000000087d7d7846 */ /* 0x000fe20003800106 */
[----:B------:R-:W-:Y:S01]  /*2360*/  VIADD R35, R34, 0x1 ;  /* 0x0000000122237836 */ /* 0x000fe20000000000 */
[----:B------:R-:W-:Y:S01]  /*2370*/  HMMA.16816.F32.BF16 R92, R16, R30, R92 ;  /* 0x0000001e105c723c */ /* 0x000fe2000004185c */
[----:B------:R-:W-:Y:S01]  /*2380*/  FMUL.FTZ R32, R44, UR8 ;  /* 0x000000082c207c20 */ /* 0x000fe20008410000 */
[----:B------:R-:W-:Y:S01]  /*2390*/  FMUL.FTZ R33, R45, UR8 ;  /* 0x000000082d217c20 */ /* 0x000fe20008410000 */
[----:B------:R-:W-:Y:S01]  /*23a0*/  FMUL.FTZ R44, R46, UR8 ;  /* 0x000000082e2c7c20 */ /* 0x000fe20008410000 */
[----:B------:R-:W-:Y:S01]  /*23b0*/  FMUL.FTZ R45, R47, UR8 ;  /* 0x000000082f2d7c20 */ /* 0x000fe20008410000 */
[CC--:B------:R-:W-:Y:S01]  /*23c0*/  ISETP.GE.AND P6, PT, R35.reuse, R126.reuse, PT ;  /* 0x0000007e2300720c */ /* 0x0c0fe20003fc6270 */
[----:B------:R-:W-:Y:S01]  /*23d0*/  HMMA.16816.F32.BF16 R100, R8, R66, R100 ;  /* 0x000000420864723c */ /* 0x000fe20000041864 */
[C---:B------:R-:W-:Y:S01]  /*23e0*/  VIADD R17, R34.reuse, 0x9 ;  /* 0x0000000922117836 */ /* 0x040fe20000000000 */
[----:B------:R-:W-:Y:S01]  /*23f0*/  MUFU.TANH R33, R33 ;  /* 0x0000002100217308 */ /* 0x000fe20000002400 */
[C---:B------:R-:W-:Y:S01]  /*2400*/  VIADD R16, R34.reuse, 0x8 ;  /* 0x0000000822107836 */ /* 0x040fe20000000000 */
[----:B------:R-:W-:Y:S01]  /*2410*/  ISETP.GE.AND P2, PT, R35, R125, PT ;  /* 0x0000007d2300720c */ /* 0x000fe20003f46270 */
[----:B------:R-:W-:Y:S01]  /*2420*/  VIADD R18, R34, 0x10 ;  /* 0x0000001022127836 */ /* 0x000fe20000000000 */
[----:B-1----:R-:W-:Y:S01]  /*2430*/  HMMA.16816.F32.BF16 R80, R12, R20, R80 ;  /* 0x000000140c50723c */ /* 0x002fe20000041850 */
[----:B------:R-:W-:Y:S01]  /*2440*/  ISETP.GE.AND P4, PT, R17, R126, PT ;  /* 0x0000007e1100720c */ /* 0x000fe20003f86270 */
[----:B------:R-:W-:-:S04]  /*2450*/  DEPBAR.LE SB0, 0x0 ;  /* 0x000080000000791a */ /* 0x000fc80000000000 */
[----:B------:R-:W1:Y:S01]  /*2460*/  MUFU.TANH R44, R44 ;  /* 0x0000002c002c7308 */ /* 0x000e620000002400 */
[----:B------:R-:W-:Y:S01]  /*2470*/  ISETP.GE.AND P0, PT, R17, R125, PT ;  /* 0x0000007d1100720c */ /* 0x000fe20003f06270 */
[----:B---3--:R-:W-:Y:S01]  /*2480*/  HMMA.16816.F32.BF16 R60, R8, R36, R60 ;  /* 0x00000024083c723c */ /* 0x008fe2000004183c */
[----:B------:R-:W-:Y:S01]  /*2490*/  VIADD R17, R34, 0x11 ;  /* 0x0000001122117836 */ /* 0x000fe20000000000 */
[----:B------:R-:W-:Y:S02]  /*24a0*/  ISETP.GE.AND P1, PT, R16, R126, PT ;  /* 0x0000007e1000720c */ /* 0x000fe40003f26270 */
[----:B--2---:R-:W-:Y:S02]  /*24b0*/  FSEL R41, R41, -INF , !P6 ;  /* 0xff80000029297808 */ /* 0x004fe40007000000 */
[----:B------:R-:W2:Y:S01]  /*24c0*/  MUFU.TANH R45, R45 ;  /* 0x0000002d002d7308 */ /* 0x000ea20000002400 */
[----:B------:R-:W-:Y:S01]  /*24d0*/  HMMA.16816.F32.BF16 R92, R12, R22, R92 ;  /* 0x000000160c5c723c */ /* 0x000fe2000004185c */
[----:B------:R-:W-:-:S02]  /*24e0*/  FSEL R48, R48, -INF , !P2 ;  /* 0xff80000030307808 */ /* 0x000fc40005000000 */
[----:B------:R-:W-:Y:S01]  /*24f0*/  FMUL.FTZ R28, R100, UR8 ;  /* 0x00000008641c7c20 */ /* 0x000fe20008410000 */
[-C--:B------:R-:W-:Y:S01]  /*2500*/  ISETP.GE.AND P6, PT, R18, R125.reuse, PT ;  /* 0x0000007d1200720c */ /* 0x080fe20003fc6270 */
[----:B------:R-:W-:Y:S01]  /*2510*/  FMUL.FTZ R29, R101, UR8 ;  /* 0x00000008651d7c20 */ /* 0x000fe20008410000 */
[-C--:B------:R-:W-:Y:S01]  /*2520*/  ISETP.GE.AND P2, PT, R17, R126.reuse, PT ;  /* 0x0000007e1100720c */ /* 0x080fe20003f46270 */
[C---:B------:R-:W-:Y:S01]  /*2530*/  VIADD R14, R34.reuse, 0x20 ;  /* 0x00000020220e7836 */ /* 0x040fe20000000000 */
[C---:B------:R-:W-:Y:S01]  /*2540*/  HMMA.16816.F32.BF16 R84, R8.reuse, R38, R84 ;  /* 0x000000260854723c */ /* 0x040fe20000041854 */
[----:B-----5:R-:W-:Y:S01]  /*2550*/  FSEL R49, R49, -INF , !P1 ;  /* 0xff80000031317808 */ /* 0x020fe20004800000 */
[----:B------:R-:W3:Y:S01]  /*2560*/  MUFU.TANH R50, R50 ;  /* 0x0000003200327308 */ /* 0x000ee20000002400 */
[-C--:B------:R-:W-:Y:S01]  /*2570*/  ISETP.GE.AND P1, PT, R17, R125.reuse, PT ;  /* 0x0000007d1100720c */ /* 0x080fe20003f26270 */
[----:B------:R-:W-:Y:S01]  /*2580*/  VIADD R17, R34, 0x18 ;  /* 0x0000001822117836 */ /* 0x000fe20000000000 */
[----:B-1----:R-:W-:Y:S01]  /*2590*/  FSEL R44, R44, -INF , !P6 ;  /* 0xff8000002c2c7808 */ /* 0x002fe20007000000 */
[C---:B----4-:R-:W-:Y:S01]  /*25a0*/  HMMA.16816.F32.BF16 R80, R8.reuse, R24, R80 ;  /* 0x000000180850723c */ /* 0x050fe20000041850 */
[----:B------:R-:W-:Y:S01]  /*25b0*/  FSEL R33, R33, -INF , !P2 ;  /* 0xff80000021217808 */ /* 0x000fe20005000000 */
[----:B------:R-:W-:Y:S01]  /*25c0*/  FMUL.FTZ R102, R102, UR8 ;  /* 0x0000000866667c20 */ /* 0x000fe20008410000 */
[CC--:B------:R-:W-:Y:S01]  /*25d0*/  ISETP.GE.AND P6, PT, R14.reuse, R126.reuse, PT ;  /* 0x0000007e0e00720c */ /* 0x0c0fe20003fc6270 */
[----:B------:R-:W1:Y:S01]  /*25e0*/  MUFU.TANH R32, R32 ;  /* 0x0000002000207308 */ /* 0x000e620000002400 */
[-C--:B------:R-:W-:Y:S01]  /*25f0*/  ISETP.GE.AND P2, PT, R14, R125.reuse, PT ;  /* 0x0000007d0e00720c */ /* 0x080fe20003f46270 */
[----:B------:R-:W-:Y:S01]  /*2600*/  FMUL.FTZ R60, R60, UR8 ;  /* 0x000000083c3c7c20 */ /* 0x000fe20008410000 */
[----:B--2---:R-:W-:Y:S01]  /*2610*/  FSEL R14, R45, -INF , !P1 ;  /* 0xff8000002d0e7808 */ /* 0x004fe20004800000 */
[----:B------:R-:W-:Y:S01]  /*2620*/  FMUL.FTZ R61, R61, UR8 ;  /* 0x000000083d3d7c20 */ /* 0x000fe20008410000 */
[-C--:B------:R-:W-:Y:S01]  /*2630*/  ISETP.GE.AND P1, PT, R34, R126.reuse, PT ;  /* 0x0000007e2200720c */ /* 0x080fe20003f26270 */
[----:B------:R-:W-:Y:S01]  /*2640*/  HMMA.16816.F32.BF16 R92, R8, R26, R92 ;  /* 0x0000001a085c723c */ /* 0x000fe2000004185c */
[-C--:B------:R-:W-:Y:S01]  /*2650*/  ISETP.GE.AND P5, PT, R16, R125.reuse, PT ;  /* 0x0000007d1000720c */ /* 0x080fe20003fa6270 */
[----:B------:R-:W2:Y:S01]  /*2660*/  MUFU.TANH R28, R28 ;  /* 0x0000001c001c7308 */ /* 0x000ea20000002400 */
[----:B------:R-:W-:Y:S01]  /*2670*/  FSEL R19, R0, -INF , !P1 ;  /* 0xff80000000137808 */ /* 0x000fe20004800000 */
[----:B------:R-:W-:Y:S01]  /*2680*/  FMUL.FTZ R103, R103, UR8 ;  /* 0x0000000867677c20 */ /* 0x000fe20008410000 */
[----:B------:R-:W-:Y:S01]  /*2690*/  FSEL R12, R43, -INF , !P5 ;  /* 0xff8000002b0c7808 */ /* 0x000fe20006800000 */
[----:B------:R-:W-:Y:S01]  /*26a0*/  FMUL.FTZ R62, R62, UR8 ;  /* 0x000000083e3e7c20 */ /* 0x000fe20008410000 */
[----:B------:R-:W-:Y:S01]  /*26b0*/  FSEL R13, R42, -INF , !P4 ;  /* 0xff8000002a0d7808 */ /* 0x000fe20006000000 */
[----:B------:R-:W-:Y:S01]  /*26c0*/  FMUL.FTZ R84, R84, UR8 ;  /* 0x0000000854547c20 */ /* 0x000fe20008410000 */
[CC--:B------:R-:W-:Y:S01]  /*26d0*/  ISETP.GE.AND P5, PT, R17.reuse, R126.reuse, PT ;  /* 0x0000007e1100720c */ /* 0x0c0fe20003fa6270 */
[----:B------:R-:W4:Y:S01]  /*26e0*/  MUFU.TANH R29, R29 ;  /* 0x0000001d001d7308 */ /* 0x000f220000002400 */
[----:B------:R-:W-:Y:S01]  /*26f0*/  ISETP.GE.AND P4, PT, R17, R125, PT ;  /* 0x0000007d1100720c */ /* 0x000fe20003f86270 */
[----:B------:R-:W-:Y:S01]  /*2700*/  VIADD R17, R34, 0x19 ;  /* 0x0000001922117836 */ /* 0x000fe20000000000 */
[----:B------:R-:W-:Y:S01]  /*2710*/  ISETP.GE.AND P3, PT, R18, R126, PT ;  /* 0x0000007e1200720c */ /* 0x000fe20003f66270 */
[----:B------:R-:W-:Y:S01]  /*2720*/  VIADD R18, R34, 0x21 ;  /* 0x0000002122127836 */ /* 0x000fe20000000000 */
[----:B------:R-:W-:Y:S01]  /*2730*/  FMNMX.FTZ R0, R19, R41, !PT ;  /* 0x0000002913007209 */ /* 0x000fe20007810000 */
[----:B------:R-:W-:Y:S01]  /*2740*/  FMUL.FTZ R85, R85, UR8 ;  /* 0x0000000855557c20 */ /* 0x000fe20008410000 */
[----:B---3--:R-:W-:Y:S01]  /*2750*/  FSEL R50, R50, -INF , !P0 ;  /* 0xff80000032327808 */ /* 0x008fe20004000000 */
[----:B------:R-:W3:Y:S01]  /*2760*/  MUFU.TANH R167, R60 ;  /* 0x0000003c00a77308 */ /* 0x000ee20000002400 */
[----:B-1----:R-:W-:Y:S01]  /*2770*/  FSEL R15, R32, -INF , !P3 ;  /* 0xff800000200f7808 */ /* 0x002fe20005800000 */
[----:B------:R-:W-:Y:S01]  /*2780*/  FMUL.FTZ R80, R80, UR8 ;  /* 0x0000000850507c20 */ /* 0x000fe20008410000 */
[----:B------:R-:W-:Y:S01]  /*2790*/  FMNMX.FTZ R0, R49, R0, !PT ;  /* 0x0000000031007209 */ /* 0x000fe20007810000 */
[----:B------:R-:W-:Y:S01]  /*27a0*/  VIADD R11, R34, 0x28 ;  /* 0x00000028220b7836 */ /* 0x000fe20000000000 */
[-C--:B------:R-:W-:Y:S01]  /*27b0*/  ISETP.GE.AND P0, PT, R17, R126.reuse, PT ;  /* 0x0000007e1100720c */ /* 0x080fe20003f06270 */
[----:B------:R-:W-:Y:S01]  /*27c0*/  FMUL.FTZ R81, R81, UR8 ;  /* 0x0000000851517c20 */ /* 0x000fe20008410000 */
[-C--:B------:R-:W-:Y:S01]  /*27d0*/  ISETP.GE.AND P3, PT, R17, R125.reuse, PT ;  /* 0x0000007d1100720c */ /* 0x080fe20003f66270 */
[----:B------:R-:W1:Y:S01]  /*27e0*/  MUFU.TANH R165, R61 ;  /* 0x0000003d00a57308 */ /* 0x000e620000002400 */
[----:B--2---:R-:W-:Y:S01]  /*27f0*/  FSEL R17, R28, -INF , !P5 ;  /* 0xff8000001c117808 */ /* 0x004fe20006800000 */
[----:B------:R-:W-:Y:S01]  /*2800*/  VIADD R10, R34, 0x29 ;  /* 0x00000029220a7836 */ /* 0x000fe20000000000 */
[----:B------:R-:W-:Y:S01]  /*2810*/  ISETP.GE.AND P5, PT, R18, R126, PT ;  /* 0x0000007e1200720c */ /* 0x000fe20003fa6270 */
[----:B------:R-:W-:Y:S01]  /*2820*/  FMUL.FTZ R92, R92, UR8 ;  /* 0x000000085c5c7c20 */ /* 0x000fe20008410000 */
[----:B------:R-:W-:Y:S01]  /*2830*/  ISETP.GE.AND P1, PT, R18, R125, PT ;  /* 0x0000007d1200720c */ /* 0x000fe20003f26270 */
[C---:B------:R-:W-:Y:S01]  /*2840*/  VIADD R9, R34.reuse, 0x30 ;  /* 0x0000003022097836 */ /* 0x040fe20000000000 */
[----:B------:R-:W-:Y:S01]  /*2850*/  FMNMX.FTZ R18, R13, R0, !PT ;  /* 0x000000000d127209 */ /* 0x000fe20007810000 */
[----:B------:R-:W2:Y:S01]  /*2860*/  MUFU.TANH R163, R84 ;  /* 0x0000005400a37308 */ /* 0x000ea20000002400 */
[----:B----4-:R-:W-:Y:S01]  /*2870*/  FSEL R29, R29, -INF , !P0 ;  /* 0xff8000001d1d7808 */ /* 0x010fe20004000000 */
[----:B------:R-:W-:Y:S01]  /*2880*/  FMUL.FTZ R93, R93, UR8 ;  /* 0x000000085d5d7c20 */ /* 0x000fe20008410000 */
[----:B------:R-:W-:Y:S01]  /*2890*/  FMNMX.FTZ R18, R15, R18, !PT ;  /* 0x000000120f127209 */ /* 0x000fe20007810000 */
[----:B------:R-:W-:Y:S01]  /*28a0*/  VIADD R8, R34, 0x31 ;  /* 0x0000003122087836 */ /* 0x000fe20000000000 */
[----:B---3--:R-:W-:Y:S01]  /*28b0*/  FSEL R167, R167, -INF , !P6 ;  /* 0xff800000a7a77808 */ /* 0x008fe20007000000 */
[----:B------:R-:W-:Y:S01]  /*28c0*/  FMUL.FTZ R87, R87, UR8 ;  /* 0x0000000857577c20 */ /* 0x000fe20008410000 */
[----:B------:R-:W-:Y:S01]  /*28d0*/  FMNMX.FTZ R18, R33, R18, !PT ;  /* 0x0000001221127209 */ /* 0x000fe20007810000 */
[----:B------:R-:W3:Y:S01]  /*28e0*/  MUFU.TANH R119, R85 ;  /* 0x0000005500777308 */ /* 0x000ee20000002400 */
[----:B------:R-:W-:Y:S01]  /*28f0*/  ISETP.GE.AND P6, PT, R11, R126, PT ;  /* 0x0000007e0b00720c */ /* 0x000fe20003fc6270 */
[----:B------:R-:W-:Y:S01]  /*2900*/  FMUL.FTZ R82, R82, UR8 ;  /* 0x0000000852527c20 */ /* 0x000fe20008410000 */
[----:B------:R-:W-:Y:S01]  /*2910*/  FMNMX.FTZ R18, R17, R18, !PT ;  /* 0x0000001211127209 */ /* 0x000fe20007810000 */
[----:B------:R-:W-:Y:S01]  /*2920*/  VIADD R0, R34, 0x38 ;  /* 0x0000003822007836 */ /* 0x000fe20000000000 */
[----:B-1----:R-:W-:Y:S01]  /*2930*/  FSEL R165, R165, -INF , !P5 ;  /* 0xff800000a5a57808 */ /* 0x002fe20006800000 */
[----:B------:R-:W-:Y:S01]  /*2940*/  FMUL.FTZ R63, R63, UR8 ;  /* 0x000000083f3f7c20 */ /* 0x000fe20008410000 */
[----:B------:R-:W-:Y:S01]  /*2950*/  FMNMX.FTZ R18, R29, R18, !PT ;  /* 0x000000121d127209 */ /* 0x000fe20007810000 */
[----:B------:R-:W1:Y:S01]  /*2960*/  MUFU.TANH R162, R80 ;  /* 0x0000005000a27308 */ /* 0x000e620000002400 */
[----:B------:R-:W-:Y:S01]  /*2970*/  ISETP.GE.AND P5, PT, R10, R126, PT ;  /* 0x0000007e0a00720c */ /* 0x000fe20003fa6270 */
[----:B------:R-:W-:Y:S01]  /*2980*/  FMUL.FTZ R86, R86, UR8 ;  /* 0x0000000856567c20 */ /* 0x000fe20008410000 */
[----:B------:R-:W-:Y:S01]  /*2990*/  FMNMX.FTZ R18, R167, R18, !PT ;  /* 0x00000012a7127209 */ /* 0x000fe20007810000 */
[----:B------:R-:W-:Y:S01]  /*29a0*/  FMUL.FTZ R83, R83, UR8 ;  /* 0x0000000853537c20 */ /* 0x000fe20008410000 */
[----:B--2---:R-:W-:-:S02]  /*29b0*/  FSEL R163, R163, -INF , !P6 ;  /* 0xff800000a3a37808 */ /* 0x004fc40007000000 */
[C---:B------:R-:W-:Y:S01]  /*29c0*/  ISETP.GE.AND P6, PT, R34.reuse, R125, PT ;  /* 0x0000007d2200720c */ /* 0x040fe20003fc6270 */
[----:B------:R-:W2:Y:S01]  /*29d0*/  MUFU.TANH R135, R81 ;  /* 0x0000005100877308 */ /* 0x000ea20000002400 */
[----:B------:R-:W-:Y:S01]  /*29e0*/  FMNMX.FTZ R18, R165, R18, !PT ;  /* 0x00000012a5127209 */ /* 0x000fe20007810000 */
[----:B------:R-:W-:Y:S01]  /*29f0*/  VIADD R34, R34, 0x39 ;  /* 0x0000003922227836 */ /* 0x000fe20000000000 */
[----:B---3--:R-:W-:Y:S02]  /*2a00*/  FSEL R119, R119, -INF , !P5 ;  /* 0xff80000077777808 */ /* 0x008fe40006800000 */
[----:B------:R-:W-:Y:S02]  /*2a10*/  ISETP.GE.AND P5, PT, R9, R126, PT ;  /* 0x0000007e0900720c */ /* 0x000fe40003fa6270 */
[----:B------:R-:W-:Y:S01]  /*2a20*/  FSEL R40, R40, -INF , !P6 ;  /* 0xff80000028287808 */ /* 0x000fe20007000000 */
[----:B------:R-:W3:Y:S01]  /*2a30*/  MUFU.TANH R133, R92 ;  /* 0x0000005c00857308 */ /* 0x000ee20000002400 */
[----:B------:R-:W-:-:S02]  /*2a40*/  FMNMX.FTZ R18, R163, R18, !PT ;  /* 0x00000012a3127209 */ /* 0x000fc40007810000 */
[----:B-1----:R-:W-:Y:S02]  /*2a50*/  FSEL R162, R162, -INF , !P5 ;  /* 0xff800000a2a27808 */ /* 0x002fe40006800000 */
[----:B------:R-:W-:Y:S02]  /*2a60*/  ISETP.GE.AND P5, PT, R8, R126, PT ;  /* 0x0000007e0800720c */ /* 0x000fe40003fa6270 */
[----:B------:R-:W-:Y:S01]  /*2a70*/  FMNMX.FTZ R21, R40, R48, !PT ;  /* 0x0000003028157209 */ /* 0x000fe20007810000 */
[----:B------:R-:W1:Y:S01]  /*2a80*/  MUFU.TANH R131, R93 ;  /* 0x0000005d00837308 */ /* 0x000e620000002400 */
[----:B------:R-:W-:Y:S02]  /*2a90*/  FMNMX.FTZ R23, R119, R18, !PT ;  /* 0x0000001277177209 */ /* 0x000fe40007810000 */
[----:B------:R-:W-:Y:S02]  /*2aa0*/  ISETP.GE.AND P0, PT, R124, 0x2, PT ;  /* 0x000000027c00780c */ /* 0x000fe40003f06270 */
[----:B------:R-:W-:-:S02]  /*2ab0*/  ISETP.GE.AND P6, PT, R0, R126, PT ;  /* 0x0000007e0000720c */ /* 0x000fc40003fc6270 */
[----:B--2---:R-:W-:Y:S01]  /*2ac0*/  FSEL R135, R135, -INF , !P5 ;  /* 0xff80000087877808 */ /* 0x004fe20006800000 */
[----:B------:R-:W2:Y:S01]  /*2ad0*/  MUFU.TANH R6, R102 ;  /* 0x0000006600067308 */ /* 0x000ea20000002400 */
[----:B------:R-:W-:Y:S02]  /*2ae0*/  FMNMX.FTZ R21, R12, R21, !PT ;  /* 0x000000150c157209 */ /* 0x000fe40007810000 */
[----:B------:R-:W-:Y:S02]  /*2af0*/  FMNMX.FTZ R18, R162, R23, !PT ;  /* 0x00000017a2127209 */ /* 0x000fe40007810000 */
[----:B------:R-:W-:Y:S02]  /*2b00*/  ISETP.GE.AND P5, PT, R34, R126, PT ;  /* 0x0000007e2200720c */ /* 0x000fe40003fa6270 */
[----:B---3--:R-:W-:Y:S01]  /*2b10*/  FSEL R133, R133, -INF , !P6 ;  /* 0xff80000085857808 */ /* 0x008fe20007000000 */
[----:B------:R3:W4:Y:S01]  /*2b20*/  MUFU.TANH R16, R103 ;  /* 0x0000006700107308 */ /* 0x0007220000002400 */
[----:B------:R-:W-:-:S02]  /*2b30*/  FMNMX.FTZ R21, R50, R21, !PT ;  /* 0x0000001532157209 */ /* 0x000fc40007810000 */
[----:B------:R-:W-:Y:S02]  /*2b40*/  FMNMX.FTZ R18, R135, R18, !PT ;  /* 0x0000001287127209 */ /* 0x000fe40007810000 */
[----:B-1----:R-:W-:Y:S02]  /*2b50*/  FSEL R131, R131, -INF , !P5 ;  /* 0xff80000083837808 */ /* 0x002fe40006800000 */
[----:B------:R-:W-:Y:S01]  /*2b60*/  FMNMX.FTZ R21, R44, R21, !PT ;  /* 0x000000152c157209 */ /* 0x000fe20007810000 */
[----:B------:R3:W1:Y:S01]  /*2b70*/  MUFU.TANH R134, R62 ;  /* 0x0000003e00867308 */ /* 0x0006620000002400 */
[----:B------:R-:W-:Y:S02]  /*2b80*/  FMNMX.FTZ R18, R133, R18, !PT ;  /* 0x0000001285127209 */ /* 0x000fe40007810000 */
[----:B--2---:R-:W-:Y:S02]  /*2b90*/  FSEL R6, R6, -INF , !P4 ;  /* 0xff80000006067808 */ /* 0x004fe40006000000 */
[----:B------:R-:W-:-:S02]  /*2ba0*/  FMNMX.FTZ R21, R14, R21, !PT ;  /* 0x000000150e157209 */ /* 0x000fc40007810000 */
[----:B------:R-:W-:Y:S01]  /*2bb0*/  FMNMX.FTZ R18, R131, R18, !PT ;  /* 0x0000001283127209 */ /* 0x000fe20007810000 */
[----:B------:R3:W2:Y:S08]  /*2bc0*/  MUFU.TANH R168, R63 ;  /* 0x0000003f00a87308 */ /* 0x0006b00000002400 */
[----:B------:R3:W1:Y:S08]  /*2bd0*/  MUFU.TANH R166, R86 ;  /* 0x0000005600a67308 */ /* 0x0006700000002400 */
[----:B------:R-:W1:Y:S08]  /*2be0*/  MUFU.TANH R87, R87 ;  /* 0x0000005700577308 */ /* 0x000e700000002400 */
[----:B------:R-:W1:Y:S01]  /*2bf0*/  MUFU.TANH R82, R82 ;  /* 0x0000005200527308 */ /* 0x000e620000002400 */
[----:B------:R-:W-:Y:S06]  /*2c00*/  BAR.SYNC.DEFER_BLOCKING 0x0 ;  /* 0x0000000000007b1d */ /* 0x000fec0000010000 */
[----:B--234-:R-:W-:Y:S05]  /*2c10*/  @!P0 BRA `(.L_x_655) ;  /* 0x0000000000748947 */ /* 0x01cfea0003800000 */
        /* <DEDUP_REMOVED lines=12> */
[-C--:B------:R-:W-:Y:S02]  /*2ce0*/  IADD3 R22, P5, R26, R20.reuse, RZ ;  /* 0x000000141a167210 */ /* 0x080fe40007fbe0ff */
        /* <DEDUP_REMOVED lines=16> */
.L_x_655:
[----:B------:R-:W-:Y:S01]  /*2df0*/  FSEL R16, R16, -INF , !P3 ;  /* 0xff80000010107808 */ /* 0x000fe20005800000 */
[----:B------:R-:W3:Y:S01]  /*2e00*/  MUFU.TANH R83, R83 ;  /* 0x0000005300537308 */ /* 0x000ee20000002400 */
[----:B------:R-:W-:Y:S01]  /*2e10*/  FMNMX.FTZ R21, R6, R21, !PT ;  /* 0x0000001506157209 */ /* 0x000fe20007810000 */
[----:B------:R-:W-:Y:S01]  /*2e20*/  FMUL.FTZ R94, R94, UR8 ;  /* 0x000000085e5e7c20 */ /* 0x000fe20008410000 */
[----:B-1----:R-:W-:Y:S01]  /*2e30*/  FSEL R134, R134, -INF , !P2 ;  /* 0xff80000086867808 */ /* 0x002fe20005000000 */
[----:B------:R-:W-:Y:S01]  /*2e40*/  FMUL.FTZ R95, R95, UR8 ;  /* 0x000000085f5f7c20 */ /* 0x000fe20008410000 */
[----:B------:R-:W-:Y:S01]  /*2e50*/  FMNMX.FTZ R21, R16, R21, !PT ;  /* 0x0000001510157209 */ /* 0x000fe20007810000 */
[----:B--2---:R-:W1:Y:S01]  /*2e60*/  SHFL.BFLY PT, R3, R18, 0x2, 0x1f ;  /* 0x0c401f0012037f89 */ /* 0x004e6200000e0000 */
[----:B------:R-:W-:Y:S01]  /*2e70*/  ISETP.GE.AND P2, PT, R11, R125, PT ;  /* 0x0000007d0b00720c */ /* 0x000fe20003f46270 */
[----:B------:R-:W2:Y:S01]  /*2e80*/  MUFU.TANH R116, R94 ;  /* 0x0000005e00747308 */ /* 0x000ea20000002400 */
[----:B------:R-:W-:Y:S01]  /*2e90*/  FSEL R168, R168, -INF , !P1 ;  /* 0xff800000a8a87808 */ /* 0x000fe20004800000 */
[----:B------:R-:W-:Y:S01]  /*2ea0*/  ULDC UR6, c[0x0][0x2ec] ;  /* 0x0000bb0000067ab9 */ /* 0x000fe20000000800 */
[----:B------:R-:W-:-:S02]  /*2eb0*/  FMNMX.FTZ R21, R134, R21, !PT ;  /* 0x0000001586157209 */ /* 0x000fc40007810000 */
[----:B------:R-:W-:Y:S02]  /*2ec0*/  ISETP.GE.AND P1, PT, R10, R125, PT ;  /* 0x0000007d0a00720c */ /* 0x000fe40003f26270 */
[----:B------:R-:W-:Y:S01]  /*2ed0*/  FSEL R166, R166, -INF , !P2 ;  /* 0xff800000a6a67808 */ /* 0x000fe20005000000 */
[----:B------:R-:W4:Y:S01]  /*2ee0*/  MUFU.TANH R114, R95 ;  /* 0x0000005f00727308 */ /* 0x000f220000002400 */
[----:B------:R-:W-:Y:S02]  /*2ef0*/  FMNMX.FTZ R21, R168, R21, !PT ;  /* 0x00000015a8157209 */ /* 0x000fe40007810000 */
[----:B------:R-:W-:Y:S02]  /*2f00*/  ISETP.GE.AND P2, PT, R9, R125, PT ;  /* 0x0000007d0900720c */ /* 0x000fe40003f46270 */
[----:B------:R-:W-:Y:S02]  /*2f10*/  FSEL R130, R87, -INF , !P1 ;  /* 0xff80000057827808 */ /* 0x000fe40004800000 */
[----:B------:R-:W-:-:S02]  /*2f20*/  FMNMX.FTZ R21, R166, R21, !PT ;  /* 0x00000015a6157209 */ /* 0x000fc40007810000 */
[----:B------:R-:W-:Y:S02]  /*2f30*/  ISETP.GE.AND P1, PT, R8, R125, PT ;  /* 0x0000007d0800720c */ /* 0x000fe40003f26270 */
[----:B------:R-:W-:Y:S02]  /*2f40*/  FSEL R128, R82, -INF , !P2 ;  /* 0xff80000052807808 */ /* 0x000fe40005000000 */
[----:B------:R-:W-:Y:S02]  /*2f50*/  FMNMX.FTZ R21, R130, R21, !PT ;  /* 0x0000001582157209 */ /* 0x000fe40007810000 */
[----:B------:R-:W-:Y:S02]  /*2f60*/  ISETP.GE.AND P2, PT, R0, R125, PT ;  /* 0x0000007d0000720c */ /* 0x000fe40003f46270 */
[----:B---3--:R-:W-:Y:S02]  /*2f70*/  FSEL R118, R83, -INF , !P1 ;  /* 0xff80000053767808 */ /* 0x008fe40004800000 */
[----:B------:R-:W-:-:S02]  /*2f80*/  FMNMX.FTZ R21, R128, R21, !PT ;  /* 0x0000001580157209 */ /* 0x000fc40007810000 */
[----:B------:R-:W-:Y:S02]  /*2f90*/  ISETP.GE.AND P1, PT, R34, R125, PT ;  /* 0x0000007d2200720c */ /* 0x000fe40003f26270 */
[----:B--2---:R-:W-:Y:S02]  /*2fa0*/  FSEL R116, R116, -INF , !P2 ;  /* 0xff80000074747808 */ /* 0x004fe40005000000 */
[----:B------:R-:W-:Y:S02]  /*2fb0*/  FMNMX.FTZ R21, R118, R21, !PT ;  /* 0x0000001576157209 */ /* 0x000fe40007810000 */
[----:B----4-:R-:W-:Y:S02]  /*2fc0*/  FSEL R114, R114, -INF , !P1 ;  /* 0xff80000072727808 */ /* 0x010fe40004800000 */
[----:B------:R-:W-:Y:S02]  /*2fd0*/  FMNMX.FTZ R11, R116, R21, !PT ;  /* 0x00000015740b7209 */ /* 0x000fe40007810000 */
[----:B-1----:R-:W-:-:S02]  /*2fe0*/  FMNMX.FTZ R18, R18, R3, !PT ;  /* 0x0000000312127209 */ /* 0x002fc40007810000 */
[----:B------:R-:W-:Y:S02]  /*2ff0*/  FMNMX.FTZ R11, R114, R11, !PT ;  /* 0x0000000b720b7209 */ /* 0x000fe40007810000 */
[----:B------:R-:W-:Y:S01]  /*3000*/  IADD3 R140, R129, R4, RZ ;  /* 0x00000004818c7210 */ /* 0x000fe20007ffe0ff */
[----:B------:R-:W1:Y:S03]  /*3010*/  SHFL.BFLY PT, R3, R18, 0x1, 0x1f ;  /* 0x0c201f0012037f89 */ /* 0x000e6600000e0000 */
[----:B------:R-:W-:Y:S01]  /*3020*/  LEA R140, R140, UR4, 0x1 ;  /* 0x000000048c8c7c11 */ /* 0x000fe2000f8e08ff */
[----:B------:R-:W2:Y:S03]  /*3030*/  SHFL.BFLY PT, R0, R11, 0x2, 0x1f ;  /* 0x0c401f000b007f89 */ /* 0x000ea600000e0000 */
[-C--:B------:R-:W-:Y:S01]  /*3040*/  LEA R138, R7, R140.reuse, 0x1 ;  /* 0x0000008c078a7211 */ /* 0x080fe200078e08ff */
[----:B------:R-:W-:Y:S01]  /*3050*/  LDSM.16.MT88.4 R92, [R140+0x8000] ;  /* 0x008000008c5c783b */ /* 0x000fe20000004200 */
[----:B------:R-:W-:-:S02]  /*3060*/  LEA R137, R5, R140, 0x1 ;  /* 0x0000008c05897211 */ /* 0x000fc400078e08ff */
[----:B------:R-:W-:Y:S01]  /*3070*/  LEA R136, R5, R138, 0x1 ;  /* 0x0000008a05887211 */ /* 0x000fe200078e08ff */
[----:B------:R-:W-:Y:S04]  /*3080*/  LDSM.16.MT88.4 R84, [R138+0x8000] ;  /* 0x008000008a54783b */ /* 0x000fe80000004200 */
[----:B------:R-:W-:Y:S04]  /*3090*/  LDSM.16.MT88.4 R76, [R137+0x8000] ;  /* 0x00800000894c783b */ /* 0x000fe80000004200 */
[----:B------:R-:W-:Y:S01]  /*30a0*/  LDSM.16.MT88.4 R68, [R136+0x8000] ;  /* 0x008000008844783b */ /* 0x000fe20000004200 */
[----:B-1----:R-:W-:-:S03]  /*30b0*/  FMNMX.FTZ R3, R18, R3, !PT ;  /* 0x0000000312037209 */ /* 0x002fc60007810000 */
[----:B------:R-:W-:Y:S01]  /*30c0*/  LDSM.16.MT88.4 R56, [R137+0xa000] ;  /* 0x00a000008938783b */ /* 0x000fe20000004200 */
[----:B--2---:R-:W-:Y:S01]  /*30d0*/  FMNMX.FTZ R0, R11, R0, !PT ;  /* 0x000000000b007209 */ /* 0x004fe20007810000 */
        /* <DEDUP_REMOVED lines=13> */
[----:B------:R-:W-:Y:S01]  /*31b0*/  LDSM.16.MT88.4 R20, [R137+0x8800] ;  /* 0x008800008914783b */ /* 0x000fe20000004200 */
[----:B------:R-:W-:-:S05]  /*31c0*/  FFMA.FTZ R119, R119, UR6, -R164 ;  /* 0x0000000677777c23 */ /* 0x000fca00080108a4 */
[----:B------:R-:W2:Y:S01]  /*31d0*/  MUFU.EX2 R112, R112 ;  /* 0x0000007000707308 */ /* 0x000ea20000000800 */
[----:B-1----:R-:W-:Y:S01]  /*31e0*/  FMNMX.FTZ R2, R0, R9, !PT ;  /* 0x0000000900027209 */ /* 0x002fe20007810000 */
[----:B------:R-:W-:-:S06]  /*31f0*/  FFMA.FTZ R0, R29, UR6, -R164 ;  /* 0x000000061d007c23 */ /* 0x000fcc00080108a4 */
[----:B------:R-:W-:Y:S01]  /*3200*/  MUFU.EX2 R109, R109 ;  /* 0x0000006d006d7308 */ /* 0x000fe20000000800 */
[----:B------:R-:W-:Y:S01]  /*3210*/  LDSM.16.MT88.4 R8, [R140+0x8800] ;  /* 0x008800008c08783b */ /* 0x000fe20000004200 */
[C---:B------:R-:W-:Y:S01]  /*3220*/  FSETP.NEU.FTZ.AND P1, PT, R2.reuse, -INF , PT ;  /* 0xff8000000200780b */ /* 0x040fe20003f3d000 */
[----:B------:R-:W-:Y:S02]  /*3230*/  FMUL.FTZ R117, R2, UR6 ;  /* 0x0000000602757c20 */ /* 0x000fe40008410000 */
[----:B------:R-:W-:Y:S03]  /*3240*/  LDSM.16.MT88.4 R28, [R138+0x8800] ;  /* 0x008800008a1c783b */ /* 0x000fe60000004200 */
[----:B------:R-:W-:Y:S01]  /*3250*/  FSEL R117, R117, RZ, P1 ;  /* 0x000000ff75757208 */ /* 0x000fe20000800000 */
[----:B------:R-:W1:Y:S01]  /*3260*/  MUFU.EX2 R102, R102 ;  /* 0x0000006600667308 */ /* 0x000e620000000800 */
[----:B--2---:R-:W-:Y:S01]  /*3270*/  F2FP.BF16.F32.PACK_AB R64, R112, R113 ;  /* 0x000000717040723e */ /* 0x004fe200000010ff */
[----:B------:R-:W-:-:S02]  /*3280*/  FADD.FTZ R112, R113, R112 ;  /* 0x0000007071707221 */ /* 0x000fc40000010000 */
        /* <DEDUP_REMOVED lines=9> */
[----:B------:R-:W2:Y:S01]  /*3320*/  LDSM.16.MT88.4 R40, [R140+0xa000] ;  /* 0x00a000008c28783b */ /* 0x000ea20000004200 */
[--C-:B------:R-:W-:Y:S01]  /*3330*/  FFMA.FTZ R134, R134, UR6, -R117.reuse ;  /* 0x0000000686867c23 */ /* 0x100fe20008010875 */
[--C-:B------:R-:W-:Y:S01]  /*3340*/  FFMA.FTZ R129, R168, UR6, -R117.reuse ;  /* 0x00000006a8817c23 */ /* 0x100fe20008010875 */
[--C-:B------:R-:W-:Y:S01]  /*3350*/  FFMA.FTZ R166, R166, UR6, -R117.reuse ;  /* 0x00000006a6a67c23 */ /* 0x100fe20008010875 */
[----:B-1----:R-:W-:Y:S01]  /*3360*/  F2FP.BF16.F32.PACK_AB R66, R102, R109 ;  /* 0x0000006d6642723e */ /* 0x002fe200000010ff */
[----:B------:R-:W1:Y:S01]  /*3370*/  MUFU.EX2 R115, R115 ;  /* 0x0000007300737308 */ /* 0x000e620000000800 */
[----:B------:R-:W3:Y:S01]  /*3380*/  LDSM.16.MT88.4 R48, [R138+0xa000] ;  /* 0x00a000008a30783b */ /* 0x000ee20000004200 */
[--C-:B------:R-:W-:Y:S01]  /*3390*/  FFMA.FTZ R128, R128, UR6, -R117.reuse ;  /* 0x0000000680807c23 */ /* 0x100fe20008010875 */
[----:B------:R-:W-:Y:S01]  /*33a0*/  FFMA.FTZ R116, R116, UR6, -R117 ;  /* 0x0000000674747c23 */ /* 0x000fe20008010875 */
[----:B------:R-:W-:Y:S01]  /*33b0*/  FADD.FTZ R109, R109, R112 ;  /* 0x000000706d6d7221 */ /* 0x000fe20000010000 */
[----:B------:R-:W4:Y:S03]  /*33c0*/  LDSM.16.MT88.4 R12, [R140+0xa800] ;  /* 0x00a800008c0c783b */ /* 0x000f260000004200 */
[----:B------:R-:W-:Y:S01]  /*33d0*/  MUFU.EX2 R111, R111 ;  /* 0x0000006f006f7308 */ /* 0x000fe20000000800 */
[----:B------:R-:W-:Y:S01]  /*33e0*/  LDSM.16.MT88.4 R16, [R136+0x8800] ;  /* 0x008800008810783b */ /* 0x000fe20000004200 */
[----:B------:R-:W-:-:S06]  /*33f0*/  FADD.FTZ R102, R102, R109 ;  /* 0x0000006d66667221 */ /* 0x000fcc0000010000 */
[----:B------:R-:W5:Y:S01]  /*3400*/  MUFU.EX2 R108, R108 ;  /* 0x0000006c006c7308 */ /* 0x000f620000000800 */
[----:B-1----:R-:W-:Y:S01]  /*3410*/  F2FP.BF16.F32.PACK_AB R65, R115, R110 ;  /* 0x0000006e7341723e */ /* 0x002fe200000010ff */
[----:B------:R-:W-:-:S06]  /*3420*/  FADD.FTZ R110, R110, R115 ;  /* 0x000000736e6e7221 */ /* 0x000fcc0000010000 */
[----:B------:R-:W-:Y:S08]  /*3430*/  MUFU.EX2 R101, R101 ;  /* 0x0000006500657308 */ /* 0x000ff00000000800 */
[----:B------:R-:W1:Y:S01]  /*3440*/  MUFU.EX2 R34, R34 ;  /* 0x0000002200227308 */ /* 0x000e620000000800 */
[----:B-----5:R-:W-:Y:S01]  /*3450*/  F2FP.BF16.F32.PACK_AB R67, R108, R111 ;  /* 0x0000006f6c43723e */ /* 0x020fe200000010ff */
[----:B------:R-:W-:-:S04]  /*3460*/  FADD.FTZ R111, R111, R110 ;  /* 0x0000006e6f6f7221 */ /* 0x000fc80000010000 */
[----:B------:R-:W-:Y:S02]  /*3470*/  FADD.FTZ R108, R108, R111 ;  /* 0x0000006f6c6c7221 */ /* 0x000fe40000010000 */
[C---:B------:R-:W-:Y:S01]  /*3480*/  HMMA.16816.F32.BF16 R96, R64.reuse, R92, RZ ;  /* 0x0000005c4060723c */ /* 0x040fe200000418ff */
[----:B------:R-:W-:Y:S05]  /*3490*/  MUFU.EX2 R33, R33 ;  /* 0x0000002100217308 */ /* 0x000fea0000000800 */
[C---:B------:R-:W-:Y:S03]  /*34a0*/  HMMA.16816.F32.BF16 R92, R64.reuse, R94, RZ ;  /* 0x0000005e405c723c */ /* 0x040fe600000418ff */
[----:B------:R-:W5:Y:S01]  /*34b0*/  MUFU.EX2 R0, R0 ;  /* 0x0000000000007308 */ /* 0x000f620000000800 */
[C---:B-1----:R-:W-:Y:S01]  /*34c0*/  F2FP.BF16.F32.PACK_AB R4, R34.reuse, R101 ;  /* 0x000000652204723e */ /* 0x042fe200000010ff */
[----:B------:R-:W-:Y:S01]  /*34d0*/  FADD.FTZ R101, R101, R102 ;  /* 0x0000006665657221 */ /* 0x000fe20000010000 */
[----:B--2---:R-:W-:Y:S03]  /*34e0*/  HMMA.16816.F32.BF16 R36, R64, R40, RZ ;  /* 0x000000284024723c */ /* 0x004fe600000418ff */
[----:B------:R-:W-:-:S02]  /*34f0*/  FADD.FTZ R34, R34, R101 ;  /* 0x0000006522227221 */ /* 0x000fc40000010000 */
[----:B------:R-:W-:Y:S01]  /*3500*/  MUFU.EX2 R103, R103 ;  /* 0x0000006700677308 */ /* 0x000fe20000000800 */
[C---:B---3--:R-:W-:Y:S06]  /*3510*/  HMMA.16816.F32.BF16 R44, R64.reuse, R48, RZ ;  /* 0x00000030402c723c */ /* 0x048fec00000418ff */
[----:B------:R-:W-:Y:S01]  /*3520*/  HMMA.16816.F32.BF16 R40, R64, R42, RZ ;  /* 0x0000002a4028723c */ /* 0x000fe200000418ff */
[----:B------:R-:W1:Y:S01]  /*3530*/  MUFU.EX2 R100, R100 ;  /* 0x0000006400647308 */ /* 0x000e620000000800 */
[----:B-----5:R-:W-:Y:S01]  /*3540*/  F2FP.BF16.F32.PACK_AB R6, R0, R33 ;  /* 0x000000210006723e */ /* 0x020fe200000010ff */
[----:B------:R-:W-:-:S03]  /*3550*/  FADD.FTZ R33, R33, R34 ;  /* 0x0000002221217221 */ /* 0x000fc60000010000 */
[C---:B------:R-:W-:Y:S01]  /*3560*/  HMMA.16816.F32.BF16 R48, R64.reuse, R50, RZ ;  /* 0x000000324030723c */ /* 0x040fe200000418ff */
[----:B------:R-:W-:Y:S01]  /*3570*/  FADD.FTZ R33, R0, R33 ;  /* 0x0000002100217221 */ /* 0x000fe20000010000 */
[----:B------:R-:W-:Y:S01]  /*3580*/  MOV R0, R127 ;  /* 0x0000007f00007202 */ /* 0x000fe20000000f00 */
[----:B------:R-:W-:Y:S03]  /*3590*/  MUFU.EX2 R35, R35 ;  /* 0x0000002300237308 */ /* 0x000fe60000000800 */
[C---:B------:R-:W-:Y:S05]  /*35a0*/  HMMA.16816.F32.BF16 R88, R64.reuse, R84, RZ ;  /* 0x000000544058723c */ /* 0x040fea00000418ff */
[----:B------:R-:W2:Y:S01]  /*35b0*/  MUFU.EX2 R32, R32 ;  /* 0x0000002000207308 */ /* 0x000ea20000000800 */
[----:B-1----:R-:W-:Y:S01]  /*35c0*/  F2FP.BF16.F32.PACK_AB R5, R100, R103 ;  /* 0x000000676405723e */ /* 0x002fe200000010ff */
[----:B------:R-:W-:Y:S01]  /*35d0*/  HMMA.16816.F32.BF16 R80, R64, R76, RZ ;  /* 0x0000004c4050723c */ /* 0x000fe200000418ff */
[----:B------:R-:W-:-:S04]  /*35e0*/  FADD.FTZ R103, R103, R108 ;  /* 0x0000006c67677221 */ /* 0x000fc80000010000 */
[----:B------:R-:W-:Y:S01]  /*35f0*/  FADD.FTZ R100, R100, R103 ;  /* 0x0000006764647221 */ /* 0x000fe20000010000 */
[C---:B------:R-:W-:Y:S01]  /*3600*/  HMMA.16816.F32.BF16 R72, R64.reuse, R68, RZ ;  /* 0x000000444048723c */ /* 0x040fe200000418ff */
[----:B------:R-:W-:Y:S05]  /*3610*/  MUFU.EX2 R119, R119 ;  /* 0x0000007700777308 */ /* 0x000fea0000000800 */
[----:B------:R-:W-:Y:S01]  /*3620*/  HMMA.16816.F32.BF16 R52, R64, R56, RZ ;  /* 0x000000384034723c */ /* 0x000fe200000418ff */
[----:B--2---:R-:W-:Y:S02]  /*3630*/  F2FP.BF16.F32.PACK_AB R7, R32, R35 ;  /* 0x000000232007723e */ /* 0x004fe400000010ff */
[----:B------:R-:W-:Y:S01]  /*3640*/  MUFU.EX2 R134, R134 ;  /* 0x0000008600867308 */ /* 0x000fe20000000800 */
[----:B------:R-:W-:-:S02]  /*3650*/  FADD.FTZ R35, R35, R100 ;  /* 0x0000006423237221 */ /* 0x000fc40000010000 */
[----:B------:R-:W-:Y:S02]  /*3660*/  HMMA.16816.F32.BF16 R84, R64, R86, RZ ;  /* 0x000000564054723c */ /* 0x000fe400000418ff */
[----:B------:R-:W-:-:S04]  /*3670*/  FADD.FTZ R35, R32, R35 ;  /* 0x0000002320237221 */ /* 0x000fc80000010000 */
[C---:B------:R-:W-:Y:S01]  /*3680*/  HMMA.16816.F32.BF16 R96, R4.reuse, R8, R96 ;  /* 0x000000080460723c */ /* 0x040fe20000041860 */
[----:B------:R-:W1:Y:S05]  /*3690*/  MUFU.EX2 R129, R129 ;  /* 0x0000008100817308 */ /* 0x000e6a0000000800 */
[C---:B------:R-:W-:Y:S01]  /*36a0*/  HMMA.16816.F32.BF16 R92, R4.reuse, R10, R92 ;  /* 0x0000000a045c723c */ /* 0x040fe2000004185c */
[----:B------:R-:W2:Y:S02]  /*36b0*/  LDSM.16.MT88.4 R8, [R138+0xa800] ;  /* 0x00a800008a08783b */ /* 0x000ea40000004200 */
[----:B------:R-:W-:Y:S03]  /*36c0*/  MUFU.EX2 R128, R128 ;  /* 0x0000008000807308 */ /* 0x000fe60000000800 */
[C---:B----4-:R-:W-:Y:S05]  /*36d0*/  HMMA.16816.F32.BF16 R36, R4.reuse, R12, R36 ;  /* 0x0000000c0424723c */ /* 0x050fea0000041824 */
[----:B------:R-:W-:Y:S01]  /*36e0*/  MUFU.EX2 R116, R116 ;  /* 0x0000007400747308 */ /* 0x000fe20000000800 */
[----:B------:R-:W-:Y:S01]  /*36f0*/  HMMA.16816.F32.BF16 R40, R4, R14, R40 ;  /* 0x0000000e0428723c */ /* 0x000fe20000041828 */
[----:B------:R-:W3:Y:S05]  /*3700*/  LDSM.16.MT88.4 R12, [R137+0xa800] ;  /* 0x00a80000890c783b */ /* 0x000eea0000004200 */
[C---:B------:R-:W-:Y:S06]  /*3710*/  HMMA.16816.F32.BF16 R76, R64.reuse, R78, RZ ;  /* 0x0000004e404c723c */ /* 0x040fec00000418ff */
[C---:B------:R-:W-:Y:S06]  /*3720*/  HMMA.16816.F32.BF16 R68, R64.reuse, R70, RZ ;  /* 0x000000464044723c */ /* 0x040fec00000418ff */
[C---:B------:R-:W-:Y:S06]  /*3730*/  HMMA.16816.F32.BF16 R56, R64.reuse, R58, RZ ;  /* 0x0000003a4038723c */ /* 0x040fec00000418ff */
[----:B------:R-:W-:Y:S06]  /*3740*/  HMMA.16816.F32.BF16 R60, R64, R24, RZ ;  /* 0x00000018403c723c */ /* 0x000fec00000418ff */
[C---:B--2---:R-:W-:Y:S06]  /*3750*/  HMMA.16816.F32.BF16 R44, R4.reuse, R8, R44 ;  /* 0x00000008042c723c */ /* 0x044fec000004182c */
[----:B------:R-:W-:Y:S01]  /*3760*/  HMMA.16816.F32.BF16 R48, R4, R10, R48 ;  /* 0x0000000a0430723c */ /* 0x000fe20000041830 */
[----:B------:R-:W2:Y:S05]  /*3770*/  LDSM.16.MT88.4 R8, [R136+0xa800] ;  /* 0x00a800008808783b */ /* 0x000eaa0000004200 */
[----:B------:R-:W-:Y:S01]  /*3780*/  HMMA.16816.F32.BF16 R64, R64, R26, RZ ;  /* 0x0000001a4040723c */ /* 0x000fe200000418ff */
[----:B------:R-:W-:Y:S05]  /*3790*/  LDSM.16.MT88.4 R24, [R140+0x9000] ;  /* 0x009000008c18783b */ /* 0x000fea0000004200 */
[C---:B------:R-:W-:Y:S06]  /*37a0*/  HMMA.16816.F32.BF16 R72, R4.reuse, R16, R72 ;  /* 0x000000100448723c */ /* 0x040fec0000041848 */
[C---:B------:R-:W-:Y:S01]  /*37b0*/  HMMA.16816.F32.BF16 R68, R4.reuse, R18, R68 ;  /* 0x000000120444723c */ /* 0x040fe20000041844 */
[----:B------:R-:W4:Y:S05]  /*37c0*/  LDSM.16.MT88.4 R16, [R137+0x9000] ;  /* 0x009000008910783b */ /* 0x000f2a0000004200 */
[C---:B---3--:R-:W-:Y:S06]  /*37d0*/  HMMA.16816.F32.BF16 R52, R4.reuse, R12, R52 ;  /* 0x0000000c0434723c */ /* 0x048fec0000041834 */
[C---:B------:R-:W-:Y:S01]  /*37e0*/  HMMA.16816.F32.BF16 R56, R4.reuse, R14, R56 ;  /* 0x0000000e0438723c */ /* 0x040fe20000041838 */
[----:B------:R-:W3:Y:S05]  /*37f0*/  LDSM.16.MT88.4 R12, [R136+0x9000] ;  /* 0x00900000880c783b */ /* 0x000eea0000004200 */
[C---:B------:R-:W-:Y:S06]  /*3800*/  HMMA.16816.F32.BF16 R88, R4.reuse, R28, R88 ;  /* 0x0000001c0458723c */ /* 0x040fec0000041858 */
[----:B--2---:R-:W-:Y:S01]  /*3810*/  HMMA.16816.F32.BF16 R60, R4, R8, R60 ;  /* 0x00000008043c723c */ /* 0x004fe2000004183c */
[--C-:B------:R-:W-:Y:S01]  /*3820*/  FFMA.FTZ R28, R167, UR6, -R164.reuse ;  /* 0x00000006a71c7c23 */ /* 0x100fe200080108a4 */
[----:B------:R-:W-:Y:S01]  /*3830*/  FFMA.FTZ R29, R165, UR6, -R164 ;  /* 0x00000006a51d7c23 */ /* 0x000fe200080108a4 */
[----:B------:R-:W-:-:S03]  /*3840*/  FFMA.FTZ R167, R114, UR6, -R117 ;  /* 0x0000000672a77c23 */ /* 0x000fc60008010875 */
[C---:B------:R-:W-:Y:S01]  /*3850*/  HMMA.16816.F32.BF16 R64, R4.reuse, R10, R64 ;  /* 0x0000000a0440723c */ /* 0x040fe20000041840 */
[----:B------:R-:W2:Y:S01]  /*3860*/  LDSM.16.MT88.4 R8, [R140+0xb000] ;  /* 0x00b000008c08783b */ /* 0x000ea20000004200 */
[----:B------:R-:W-:Y:S04]  /*3870*/  MUFU.EX2 R28, R28 ;  /* 0x0000001c001c7308 */ /* 0x000fe80000000800 */
[C---:B------:R-:W-:Y:S04]  /*3880*/  HMMA.16816.F32.BF16 R84, R4.reuse, R30, R84 ;  /* 0x0000001e0454723c */ /* 0x040fe80000041854 */
[----:B------:R-:W5:Y:S02]  /*3890*/  MUFU.EX2 R29, R29 ;  /* 0x0000001d001d7308 */ /* 0x000f640000000800 */
[----:B------:R-:W-:Y:S01]  /*38a0*/  HMMA.16816.F32.BF16 R80, R4, R20, R80 ;  /* 0x000000140450723c */ /* 0x000fe20000041850 */
[----:B------:R-:W-:Y:S01]  /*38b0*/  FFMA.FTZ R30, R163, UR6, -R164 ;  /* 0x00000006a31e7c23 */ /* 0x000fe200080108a4 */
[----:B------:R-:W-:-:S04]  /*38c0*/  FFMA.FTZ R31, R130, UR6, -R117 ;  /* 0x00000006821f7c23 */ /* 0x000fc80008010875 */
[----:B------:R-:W-:Y:S01]  /*38d0*/  HMMA.16816.F32.BF16 R76, R4, R22, R76 ;  /* 0x00000016044c723c */ /* 0x000fe2000004184c */
[----:B------:R-:W4:Y:S01]  /*38e0*/  MUFU.EX2 R30, R30 ;  /* 0x0000001e001e7308 */ /* 0x000f220000000800 */
[----:B------:R-:W2:Y:S05]  /*38f0*/  LDSM.16.MT88.4 R20, [R138+0x9000] ;  /* 0x009000008a14783b */ /* 0x000eaa0000004200 */
[----:B-1----:R-:W-:Y:S01]  /*3900*/  F2FP.BF16.F32.PACK_AB R5, R129, R134 ;  /* 0x000000868105723e */ /* 0x002fe200000010ff */
[----:B------:R-:W-:Y:S01]  /*3910*/  FADD.FTZ R134, R134, R35 ;  /* 0x0000002386867221 */ /* 0x000fe20000010000 */
[----:B------:R-:W-:Y:S01]  /*3920*/  MUFU.EX2 R130, R166 ;  /* 0x000000a600827308 */ /* 0x000fe20000000800 */
[----:B-----5:R-:W-:Y:S01]  /*3930*/  F2FP.BF16.F32.PACK_AB R4, R29, R28 ;  /* 0x0000001c1d04723e */ /* 0x020fe200000010ff */
[----:B------:R-:W-:Y:S01]  /*3940*/  FADD.FTZ R28, R28, R33 ;  /* 0x000000211c1c7221 */ /* 0x000fe20000010000 */
[----:B------:R-:W-:Y:S01]  /*3950*/  FADD.FTZ R129, R129, R134 ;  /* 0x0000008681817221 */ /* 0x000fe20000010000 */
[----:B------:R-:W-:-:S02]  /*3960*/  IADD3 R134, R143, 0x1000, RZ ;  /* 0x000010008f867810 */ /* 0x000fc40007ffe0ff */
[----:B------:R-:W-:Y:S02]  /*3970*/  FADD.FTZ R29, R29, R28 ;  /* 0x0000001c1d1d7221 */ /* 0x000fe40000010000 */
[----:B------:R-:W1:Y:S01]  /*3980*/  MUFU.EX2 R31, R31 ;  /* 0x0000001f001f7308 */ /* 0x000e620000000800 */
[----:B----4-:R-:W-:Y:S01]  /*3990*/  F2FP.BF16.F32.PACK_AB R6, R119, R30 ;  /* 0x0000001e7706723e */ /* 0x010fe200000010ff */
[----:B------:R-:W-:-:S04]  /*39a0*/  FADD.FTZ R30, R30, R29 ;  /* 0x0000001d1e1e7221 */ /* 0x000fc80000010000 */
[----:B------:R-:W-:Y:S02]  /*39b0*/  FADD.FTZ R30, R119, R30 ;  /* 0x0000001e771e7221 */ /* 0x000fe40000010000 */
[----:B------:R-:W4:Y:S01]  /*39c0*/  MUFU.EX2 R167, R167 ;  /* 0x000000a700a77308 */ /* 0x000f220000000800 */
[----:B-1----:R-:W-:Y:S01]  /*39d0*/  F2FP.BF16.F32.PACK_AB R7, R31, R130 ;  /* 0x000000821f07723e */ /* 0x002fe200000010ff */
[----:B------:R-:W-:Y:S01]  /*39e0*/  FADD.FTZ R130, R130, R129 ;  /* 0x0000008182827221 */ /* 0x000fe20000010000 */
[----:B------:R-:W-:-:S03]  /*39f0*/  IADD3 R129, R143, 0x3000, RZ ;  /* 0x000030008f817810 */ /* 0x000fc60007ffe0ff */
[----:B------:R-:W-:Y:S01]  /*3a00*/  FADD.FTZ R31, R31, R130 ;  /* 0x000000821f1f7221 */ /* 0x000fe20000010000 */
[----:B------:R-:W-:Y:S01]  /*3a10*/  IADD3 R130, R143, 0x2800, RZ ;  /* 0x000028008f827810 */ /* 0x000fe20007ffe0ff */
[C---:B------:R-:W-:Y:S06]  /*3a20*/  HMMA.16816.F32.BF16 R80, R4.reuse, R16, R80 ;  /* 0x000000100450723c */ /* 0x040fec0000041850 */
[C---:B------:R-:W-:Y:S01]  /*3a30*/  HMMA.16816.F32.BF16 R76, R4.reuse, R18, R76 ;  /* 0x00000012044c723c */ /* 0x040fe2000004184c */
[----:B------:R-:W1:Y:S05]  /*3a40*/  LDSM.16.MT88.4 R16, [R138+0xb000] ;  /* 0x00b000008a10783b */ /* 0x000e6a0000004200 */
[C---:B---3--:R-:W-:Y:S06]  /*3a50*/  HMMA.16816.F32.BF16 R72, R4.reuse, R12, R72 ;  /* 0x0000000c0448723c */ /* 0x048fec0000041848 */
[C---:B------:R-:W-:Y:S01]  /*3a60*/  HMMA.16816.F32.BF16 R68, R4.reuse, R14, R68 ;  /* 0x0000000e0444723c */ /* 0x040fe20000041844 */
[----:B------:R-:W3:Y:S05]  /*3a70*/  LDSM.16.MT88.4 R12, [R137+0xb000] ;  /* 0x00b00000890c783b */ /* 0x000eea0000004200 */
[C---:B--2---:R-:W-:Y:S06]  /*3a80*/  HMMA.16816.F32.BF16 R36, R4.reuse, R8, R36 ;  /* 0x000000080424723c */ /* 0x044fec0000041824 */
[C---:B------:R-:W-:Y:S01]  /*3a90*/  HMMA.16816.F32.BF16 R40, R4.reuse, R10, R40 ;  /* 0x0000000a0428723c */ /* 0x040fe20000041828 */
[----:B------:R-:W2:Y:S05]  /*3aa0*/  LDSM.16.MT88.4 R8, [R136+0xb000] ;  /* 0x00b000008808783b */ /* 0x000eaa0000004200 */
[C---:B------:R-:W-:Y:S06]  /*3ab0*/  HMMA.16816.F32.BF16 R88, R4.reuse, R20, R88 ;  /* 0x000000140458723c */ /* 0x040fec0000041858 */
[C---:B------:R-:W-:Y:S01]  /*3ac0*/  HMMA.16816.F32.BF16 R84, R4.reuse, R22, R84 ;  /* 0x000000160454723c */ /* 0x040fe20000041854 */
[----:B------:R-:W5:Y:S05]  /*3ad0*/  LDSM.16.MT88.4 R20, [R140+0x9800] ;  /* 0x009800008c14783b */ /* 0x000f6a0000004200 */
[C---:B-1----:R-:W-:Y:S06]  /*3ae0*/  HMMA.16816.F32.BF16 R44, R4.reuse, R16, R44 ;  /* 0x00000010042c723c */ /* 0x042fec000004182c */
        /* <DEDUP_REMOVED lines=9> */
[----:B------:R-:W-:Y:S01]  /*3b80*/  HMMA.16816.F32.BF16 R96, R4, R24, R96 ;  /* 0x000000180460723c */ /* 0x000fe20000041860 */
[--C-:B------:R-:W-:Y:S01]  /*3b90*/  FFMA.FTZ R26, R131, UR6, -R164.reuse ;  /* 0x00000006831a7c23 */ /* 0x100fe200080108a4 */
[----:B------:R-:W-:Y:S01]  /*3ba0*/  FFMA.FTZ R27, R162, UR6, -R164 ;  /* 0x00000006a21b7c23 */ /* 0x000fe200080108a4 */
[----:B------:R-:W-:-:S04]  /*3bb0*/  FFMA.FTZ R131, R118, UR6, -R117 ;  /* 0x0000000676837c23 */ /* 0x000fc80008010875 */
[--C-:B------:R-:W-:Y:S01]  /*3bc0*/  FFMA.FTZ R24, R135, UR6, -R164.reuse ;  /* 0x0000000687187c23 */ /* 0x100fe200080108a4 */
[----:B------:R-:W-:Y:S01]  /*3bd0*/  FFMA.FTZ R25, R133, UR6, -R164 ;  /* 0x0000000685197c23 */ /* 0x000fe200080108a4 */
[----:B------:R-:W-:Y:S01]  /*3be0*/  MUFU.EX2 R27, R27 ;  /* 0x0000001b001b7308 */ /* 0x000fe20000000800 */
[----:B----4-:R-:W-:Y:S02]  /*3bf0*/  F2FP.BF16.F32.PACK_AB R7, R167, R116 ;  /* 0x00000074a707723e */ /* 0x010fe400000010ff */
[C---:B------:R-:W-:Y:S02]  /*3c00*/  IADD3 R135, R143.reuse, 0x800, RZ ;  /* 0x000008008f877810 */ /* 0x040fe40007ffe0ff */
[----:B------:R-:W-:-:S03]  /*3c10*/  IADD3 R133, R143, 0x1800, RZ ;  /* 0x000018008f857810 */ /* 0x000fc60007ffe0ff */
[----:B------:R-:W4:Y:S08]  /*3c20*/  MUFU.EX2 R24, R24 ;  /* 0x0000001800187308 */ /* 0x000f300000000800 */
[----:B------:R-:W-:Y:S08]  /*3c30*/  MUFU.EX2 R25, R25 ;  /* 0x0000001900197308 */ /* 0x000ff00000000800 */
[----:B------:R-:W5:Y:S01]  /*3c40*/  MUFU.EX2 R26, R26 ;  /* 0x0000001a001a7308 */ /* 0x000f620000000800 */
[----:B----4-:R-:W-:Y:S01]  /*3c50*/  F2FP.BF16.F32.PACK_AB R4, R24, R27 ;  /* 0x0000001b1804723e */ /* 0x010fe200000010ff */
[----:B------:R-:W-:-:S04]  /*3c60*/  FADD.FTZ R27, R27, R30 ;  /* 0x0000001e1b1b7221 */ /* 0x000fc80000010000 */
[----:B------:R-:W-:Y:S02]  /*3c70*/  FADD.FTZ R24, R24, R27 ;  /* 0x0000001b18187221 */ /* 0x000fe40000010000 */
[----:B------:R-:W4:Y:S01]  /*3c80*/  MUFU.EX2 R131, R131 ;  /* 0x0000008300837308 */ /* 0x000f220000000800 */
[----:B-----5:R-:W-:Y:S01]  /*3c90*/  F2FP.BF16.F32.PACK_AB R6, R26, R25 ;  /* 0x000000191a06723e */ /* 0x020fe200000010ff */
[----:B------:R-:W-:-:S04]  /*3ca0*/  FADD.FTZ R25, R25, R24 ;  /* 0x0000001819197221 */ /* 0x000fc80000010000 */
[----:B------:R-:W-:Y:S01]  /*3cb0*/  FADD.FTZ R171, R26, R25 ;  /* 0x000000191aab7221 */ /* 0x000fe20000010000 */
[----:B----4-:R-:W-:Y:S01]  /*3cc0*/  F2FP.BF16.F32.PACK_AB R5, R131, R128 ;  /* 0x000000808305723e */ /* 0x010fe200000010ff */
[----:B------:R-:W-:-:S04]  /*3cd0*/  FADD.FTZ R128, R128, R31 ;  /* 0x0000001f80807221 */ /* 0x000fc80000010000 */
[----:B------:R-:W-:Y:S01]  /*3ce0*/  FADD.FTZ R131, R131, R128 ;  /* 0x0000008083837221 */ /* 0x000fe20000010000 */
[C---:B------:R-:W-:Y:S01]  /*3cf0*/  IADD3 R128, R143.reuse, 0x3800, RZ ;  /* 0x000038008f807810 */ /* 0x040fe20007ffe0ff */
[----:B------:R-:W-:Y:S02]  /*3d00*/  HMMA.16816.F32.BF16 R96, R4, R20, R96 ;  /* 0x000000140460723c */ /* 0x000fe40000041860 */
[----:B------:R-:W-:Y:S01]  /*3d10*/  FADD.FTZ R116, R116, R131 ;  /* 0x0000008374747221 */ /* 0x000fe20000010000 */
[----:B------:R-:W-:-:S03]  /*3d20*/  IADD3 R131, R143, 0x2000, RZ ;  /* 0x000020008f837810 */ /* 0x000fc60007ffe0ff */
[----:B------:R-:W-:Y:S01]  /*3d30*/  HMMA.16816.F32.BF16 R92, R4, R22, R92 ;  /* 0x00000016045c723c */ /* 0x000fe2000004185c */
[----:B------:R-:W4:Y:S01]  /*3d40*/  LDSM.16.MT88.4 R20, [R140+0xb800] ;  /* 0x00b800008c14783b */ /* 0x000f220000004200 */
[----:B------:R-:W-:-:S04]  /*3d50*/  FADD.FTZ R167, R167, R116 ;  /* 0x00000074a7a77221 */ /* 0x000fc80000010000 */
        /* <DEDUP_REMOVED lines=9> */
[C---:B----4-:R-:W-:Y:S06]  /*3df0*/  HMMA.16816.F32.BF16 R36, R4.reuse, R20, R36 ;  /* 0x000000140424723c */ /* 0x050fec0000041824 */
[C---:B------:R-:W-:Y:S06]  /*3e00*/  HMMA.16816.F32.BF16 R40, R4.reuse, R22, R40 ;  /* 0x000000160428723c */ /* 0x040fec0000041828 */
[C---:B-1----:R-:W-:Y:S06]  /*3e10*/  HMMA.16816.F32.BF16 R44, R4.reuse, R16, R44 ;  /* 0x00000010042c723c */ /* 0x042fec000004182c */
[C---:B------:R-:W-:Y:S06]  /*3e20*/  HMMA.16816.F32.BF16 R48, R4.reuse, R18, R48 ;  /* 0x000000120430723c */ /* 0x040fec0000041830 */
[C---:B---3--:R-:W-:Y:S06]  /*3e30*/  HMMA.16816.F32.BF16 R52, R4.reuse, R12, R52 ;  /* 0x0000000c0434723c */ /* 0x048fec0000041834 */
[C---:B------:R-:W-:Y:S06]  /*3e40*/  HMMA.16816.F32.BF16 R56, R4.reuse, R14, R56 ;  /* 0x0000000e0438723c */ /* 0x040fec0000041838 */
[C---:B--2---:R-:W-:Y:S06]  /*3e50*/  HMMA.16816.F32.BF16 R60, R4.reuse, R8, R60 ;  /* 0x00000008043c723c */ /* 0x044fec000004183c */
        /* <DEDUP_REMOVED lines=28> */
[----:B------:R1:W-:Y:S04]  /*4020*/  LDGSTS.E.BYPASS.LTC128B.128 [R151+0xa000], desc[UR12][R10.64+0x80] ;  /* 0x0a0000800a977fae */ /* 0x0003e8000b901d4c */
[----:B------:R-:W-:Y:S04]  /*4030*/  LDGSTS.E.BYPASS.LTC128B.128 [R151+0x8800], desc[UR12][R16.64] ;  /* 0x0880000010977fae */ /* 0x000fe8000b901d4c */
[----:B------:R-:W-:Y:S04]  /*4040*/  LDGSTS.E.BYPASS.LTC128B.128 [R151+0xa800], desc[UR12][R16.64+0x80] ;  /* 0x0a80008010977fae */ /* 0x000fe8000b901d4c */
[----:B------:R-:W-:Y:S04]  /*4050*/  LDGSTS.E.BYPASS.LTC128B.128 [R151+0x9000], desc[UR12][R18.64] ;  /* 0x0900000012977fae */ /* 0x000fe8000b901d4c */
[----:B------:R-:W-:Y:S04]  /*4060*/  LDGSTS.E.BYPASS.LTC128B.128 [R151+0xb000], desc[UR12][R18.64+0x80] ;  /* 0x0b00008012977fae */ /* 0x000fe8000b901d4c */
[----:B------:R-:W-:Y:S04]  /*4070*/  LDGSTS.E.BYPASS.LTC128B.128 [R151+0x9800], desc[UR12][R24.64] ;  /* 0x0980000018977fae */ /* 0x000fe8000b901d4c */
[----:B------:R2:W-:Y:S04]  /*4080*/  LDGSTS.E.BYPASS.LTC128B.128 [R151+0xb800], desc[UR12][R24.64+0x80] ;  /* 0x0b80008018977fae */ /* 0x0005e8000b901d4c */
[----:B------:R-:W-:Y:S04]  /*4090*/  LDSM.16.M88.4 R12, [R146] ;  /* 0x00000000920c783b */ /* 0x000fe80000000200 */
[----:B------:R-:W1:Y:S04]  /*40a0*/  LDSM.16.M88.4 R4, [R145+0x4000] ;  /* 0x004000009104783b */ /* 0x000e680000000200 */
[----:B------:R-:W3:Y:S04]  /*40b0*/  LDSM.16.M88.4 R28, [R145+0x4800] ;  /* 0x00480000911c783b */ /* 0x000ee80000000200 */
[----:B------:R-:W2:Y:S04]  /*40c0*/  LDSM.16.M88.4 R20, [R145+0x5000] ;  /* 0x005000009114783b */ /* 0x000ea80000000200 */
[----:B------:R-:W4:Y:S04]  /*40d0*/  LDSM.16.M88.4 R112, [R145+0x5800] ;  /* 0x005800009170783b */ /* 0x000f280000000200 */
[----:B------:R-:W-:Y:S04]  /*40e0*/  LDSM.16.M88.4 R100, [R144] ;  /* 0x000000009064783b */ /* 0x000fe80000000200 */
[----:B------:R-:W5:Y:S04]  /*40f0*/  LDSM.16.M88.4 R108, [R143] ;  /* 0x000000008f6c783b */ /* 0x000f680000000200 */
[----:B------:R-:W5:Y:S04]  /*4100*/  LDSM.16.M88.4 R116, [R135] ;  /* 0x000000008774783b */ /* 0x000f680000000200 */
[----:B------:R-:W0:Y:S01]  /*4110*/  LDGDEPBAR ;  /* 0x00000000000079af */ /* 0x000e220000000000 */
[C---:B-1----:R-:W-:Y:S06]  /*4120*/  HMMA.16816.F32.BF16 R8, R12.reuse, R4, RZ ;  /* 0x000000040c08723c */ /* 0x042fec00000418ff */
[C---:B------:R-:W-:Y:S06]  /*4130*/  HMMA.16816.F32.BF16 R4, R12.reuse, R6, RZ ;  /* 0x000000060c04723c */ /* 0x040fec00000418ff */
[C---:B---3--:R-:W-:Y:S06]  /*4140*/  HMMA.16816.F32.BF16 R32, R12.reuse, R28, RZ ;  /* 0x0000001c0c20723c */ /* 0x048fec00000418ff */
[C---:B--2---:R-:W-:Y:S06]  /*4150*/  HMMA.16816.F32.BF16 R24, R12.reuse, R20, RZ ;  /* 0x000000140c18723c */ /* 0x044fec00000418ff */
[C---:B------:R-:W-:Y:S06]  /*4160*/  HMMA.16816.F32.BF16 R28, R12.reuse, R30, RZ ;  /* 0x0000001e0c1c723c */ /* 0x040fec00000418ff */
[C---:B------:R-:W-:Y:S06]  /*4170*/  HMMA.16816.F32.BF16 R20, R12.reuse, R22, RZ ;  /* 0x000000160c14723c */ /* 0x040fec00000418ff */
[C---:B----4-:R-:W-:Y:S06]  /*4180*/  HMMA.16816.F32.BF16 R16, R12.reuse, R112, RZ ;  /* 0x000000700c10723c */ /* 0x050fec00000418ff */
[----:B------:R-:W-:Y:S01]  /*4190*/  HMMA.16816.F32.BF16 R12, R12, R114, RZ ;  /* 0x000000720c0c723c */ /* 0x000fe200000418ff */
[----:B------:R-:W1:Y:S05]  /*41a0*/  LDSM.16.M88.4 R112, [R134] ;  /* 0x000000008670783b */ /* 0x000e6a0000000200 */
[C---:B-----5:R-:W-:Y:S06]  /*41b0*/  HMMA.16816.F32.BF16 R8, R100.reuse, R108, R8 ;  /* 0x0000006c6408723c */ /* 0x060fec0000041808 */
[C---:B------:R-:W-:Y:S01]  /*41c0*/  HMMA.16816.F32.BF16 R4, R100.reuse, R110, R4 ;  /* 0x0000006e6404723c */ /* 0x040fe20000041804 */
[----:B------:R-:W2:Y:S05]  /*41d0*/  LDSM.16.M88.4 R108, [R133] ;  /* 0x00000000856c783b */ /* 0x000eaa0000000200 */
[C---:B------:R-:W-:Y:S06]  /*41e0*/  HMMA.16816.F32.BF16 R32, R100.reuse, R116, R32 ;  /* 0x000000746420723c */ /* 0x040fec0000041820 */
[C---:B------:R-:W-:Y:S01]  /*41f0*/  HMMA.16816.F32.BF16 R28, R100.reuse, R118, R28 ;  /* 0x00000076641c723c */ /* 0x040fe2000004181c */
[----:B------:R-:W-:Y:S05]  /*4200*/  LDSM.16.M88.4 R116, [R139+0x4000] ;  /* 0x004000008b74783b */ /* 0x000fea0000000200 */
[C---:B-1----:R-:W-:Y:S06]  /*4210*/  HMMA.16816.F32.BF16 R24, R100.reuse, R112, R24 ;  /* 0x000000706418723c */ /* 0x042fec0000041818 */
        /* <DEDUP_REMOVED lines=11> */
[----:B------:R-:W-:Y:S05]  /*42d0*/  LDSM.16.M88.4 R108, [R132] ;  /* 0x00000000846c783b */ /* 0x000fea0000000200 */
[C---:B---3--:R-:W-:Y:S06]  /*42e0*/  HMMA.16816.F32.BF16 R24, R112.reuse, R100, R24 ;  /* 0x000000647018723c */ /* 0x048fec0000041818 */
[C---:B------:R-:W-:Y:S01]  /*42f0*/  HMMA.16816.F32.BF16 R20, R112.reuse, R102, R20 ;  /* 0x000000667014723c */ /* 0x040fe20000041814 */
[----:B------:R-:W2:Y:S05]  /*4300*/  LDSM.16.M88.4 R100, [R141] ;  /* 0x000000008d64783b */ /* 0x000eaa0000000200 */
        /* <DEDUP_REMOVED lines=12> */
[----:B------:R-:W1:Y:S05]  /*43d0*/  LDSM.16.M88.4 R112, [R146+0x2000] ;  /* 0x002000009270783b */ /* 0x000e6a0000000200 */
        /* <DEDUP_REMOVED lines=12> */
[----:B------:R-:W2:Y:S05]  /*44a0*/  LDSM.16.M88.4 R100, [R144+0x2000] ;  /* 0x002000009064783b */ /* 0x000eaa0000000200 */
[C---:B-1----:R-:W-:Y:S06]  /*44b0*/  HMMA.16816.F32.BF16 R16, R112.reuse, R116, R16 ;  /* 0x000000747010723c */ /* 0x042fec0000041810 */
[----:B------:R-:W-:Y:S01]  /*44c0*/  HMMA.16816.F32.BF16 R12, R112, R118, R12 ;  /* 0x00000076700c723c */ /* 0x000fe2000004180c */
[----:B------:R-:W1:Y:S04]  /*44d0*/  LDSM.16.M88.4 R116, [R130] ;  /* 0x000000008274783b */ /* 0x000e680000000200 */
[----:B------:R-:W3:Y:S01]  /*44e0*/  LDSM.16.M88.4 R112, [R129] ;  /* 0x000000008170783b */ /* 0x000ee20000000200 */
[C---:B--2---:R-:W-:Y:S06]  /*44f0*/  HMMA.16816.F32.BF16 R8, R100.reuse, R108, R8 ;  /* 0x0000006c6408723c */ /* 0x044fec0000041808 */
[C---:B------:R-:W-:Y:S01]  /*4500*/  HMMA.16816.F32.BF16 R4, R100.reuse, R110, R4 ;  /* 0x0000006e6404723c */ /* 0x040fe20000041804 */
[----:B------:R-:W2:Y:S05]  /*4510*/  LDSM.16.M88.4 R108, [R128] ;  /* 0x00000000806c783b */ /* 0x000eaa0000000200 */
        /* <DEDUP_REMOVED lines=11> */
[C---:B------:R-:W-:Y:S01]  /*45d0*/  HMMA.16816.F32.BF16 R4, R108.reuse, R118, R4 ;  /* 0x000000766c04723c */ /* 0x040fe20000041804 */
[----:B------:R-:W-:Y:S05]  /*45e0*/  LDSM.16.M88.4 R116, [R141+0x2000] ;  /* 0x002000008d74783b */ /* 0x000fea0000000200 */
[C---:B--2---:R-:W-:Y:S06]  /*45f0*/  HMMA.16816.F32.BF16 R24, R108.reuse, R100, R24 ;  /* 0x000000646c18723c */ /* 0x044fec0000041818 */
[C---:B------:R-:W-:Y:S01]  /*4600*/  HMMA.16816.F32.BF16 R20, R108.reuse, R102, R20 ;  /* 0x000000666c14723c */ /* 0x040fe20000041814 */
[----:B------:R-:W1:Y:S05]  /*4610*/  LDSM.16.M88.4 R100, [R132+0x2000] ;  /* 0x002000008464783b */ /* 0x000e6a0000000200 */
[C---:B------:R-:W-:Y:S06]  /*4620*/  HMMA.16816.F32.BF16 R32, R108.reuse, R112, R32 ;  /* 0x000000706c20723c */ /* 0x040fec0000041820 */
[----:B------:R-:W-:Y:S01]  /*4630*/  HMMA.16816.F32.BF16 R28, R108, R114, R28 ;  /* 0x000000726c1c723c */ /* 0x000fe2000004181c */
[----:B------:R-:W2:Y:S05]  /*4640*/  LDSM.16.M88.4 R112, [R139+0x7800] ;  /* 0x007800008b70783b */ /* 0x000eaa0000000200 */
[C---:B-1----:R-:W-:Y:S06]  /*4650*/  HMMA.16816.F32.BF16 R8, R116.reuse, R100, R8 ;  /* 0x000000647408723c */ /* 0x042fec0000041808 */
[----:B------:R-:W-:Y:S01]  /*4660*/  HMMA.16816.F32.BF16 R4, R116, R102, R4 ;  /* 0x000000667404723c */ /* 0x000fe20000041804 */
[----:B------:R-:W1:Y:S05]  /*4670*/  LDSM.16.M88.4 R100, [R132+0x3800] ;  /* 0x003800008464783b */ /* 0x000e6a0000000200 */
[C---:B--2---:R-:W-:Y:S06]  /*4680*/  HMMA.16816.F32.BF16 R16, R108.reuse, R112, R16 ;  /* 0x000000706c10723c */ /* 0x044fec0000041810 */
[----:B------:R-:W-:Y:S01]  /*4690*/  HMMA.16816.F32.BF16 R12, R108, R114, R12 ;  /* 0x000000726c0c723c */ /* 0x000fe2000004180c */
[----:B------:R-:W2:Y:S04]  /*46a0*/  LDSM.16.M88.4 R112, [R132+0x2800] ;  /* 0x002800008470783b */ /* 0x000ea80000000200 */
[----:B------:R-:W3:Y:S01]  /*46b0*/  LDSM.16.M88.4 R108, [R132+0x3000] ;  /* 0x00300000846c783b */ /* 0x000ee20000000200 */
[----:B------:R-:W-:Y:S01]  /*46c0*/  FMUL.FTZ R9, R9, UR8 ;  /* 0x0000000809097c20 */ /* 0x000fe20008410000 */
[----:B------:R-:W-:-:S05]  /*46d0*/  DEPBAR.LE SB0, 0x0 ;  /* 0x000080000000791a */ /* 0x000fca0000000000 */
[----:B------:R-:W4:Y:S01]  /*46e0*/  MUFU.TANH R9, R9 ;  /* 0x0000000900097308 */ /* 0x000f220000002400 */
[----:B------:R-:W-:Y:S01]  /*46f0*/  FMUL.FTZ R6, R6, UR8 ;  /* 0x0000000806067c20 */ /* 0x000fe20008410000 */
[----:B------:R-:W-:-:S06]  /*4700*/  FMUL.FTZ R5, R5, UR8 ;  /* 0x0000000805057c20 */ /* 0x000fcc0008410000 */
[----:B------:R-:W-:Y:S08]  /*4710*/  MUFU.TANH R6, R6 ;  /* 0x0000000600067308 */ /* 0x000ff00000002400 */
[----:B------:R-:W-:Y:S01]  /*4720*/  MUFU.TANH R5, R5 ;  /* 0x0000000500057308 */ /* 0x000fe20000002400 */
[C---:B-1----:R-:W-:Y:S06]  /*4730*/  HMMA.16816.F32.BF16 R16, R116.reuse, R100, R16 ;  /* 0x000000647410723c */ /* 0x042fec0000041810 */
[C---:B------:R-:W-:Y:S01]  /*4740*/  HMMA.16816.F32.BF16 R12, R116.reuse, R102, R12 ;  /* 0x00000066740c723c */ /* 0x040fe2000004180c */
[----:B------:R-:W-:Y:S01]  /*4750*/  FMUL.FTZ R100, R8, UR8 ;  /* 0x0000000808647c20 */ /* 0x000fe20008410000 */
[----:B------:R-:W-:Y:S01]  /*4760*/  FMUL.FTZ R8, R10, UR8 ;  /* 0x000000080a087c20 */ /* 0x000fe20008410000 */
[----:B------:R-:W-:Y:S01]  /*4770*/  FMUL.FTZ R10, R11, UR8 ;  /* 0x000000080b0a7c20 */ /* 0x000fe20008410000 */
[----:B------:R-:W-:Y:S01]  /*4780*/  FMUL.FTZ R11, R4, UR8 ;  /* 0x00000008040b7c20 */ /* 0x000fe20008410000 */
[----:B------:R-:W-:Y:S01]  /*4790*/  FMUL.FTZ R4, R7, UR8 ;  /* 0x0000000807047c20 */ /* 0x000fe20008410000 */
[C---:B--2---:R-:W-:Y:S01]  /*47a0*/  HMMA.16816.F32.BF16 R28, R116.reuse, R114, R28 ;  /* 0x00000072741c723c */ /* 0x044fe2000004181c */
[----:B------:R-:W1:Y:S01]  /*47b0*/  S2R R7, SR_TID.X ;  /* 0x0000000000077919 */ /* 0x000e620000002100 */
[----:B------:R-:W-:Y:S04]  /*47c0*/  MUFU.TANH R100, R100 ;  /* 0x0000006400647308 */ /* 0x000fe80000002400 */
[C---:B------:R-:W-:Y:S04]  /*47d0*/  HMMA.16816.F32.BF16 R32, R116.reuse, R112, R32 ;  /* 0x000000707420723c */ /* 0x040fe80000041820 */
[----:B------:R-:W2:Y:S02]  /*47e0*/  MUFU.TANH R10, R10 ;  /* 0x0000000a000a7308 */ /* 0x000ea40000002400 */
[----:B---3--:R-:W-:Y:S01]  /*47f0*/  HMMA.16816.F32.BF16 R24, R116, R108, R24 ;  /* 0x0000006c7418723c */ /* 0x008fe20000041818 */
[----:B------:R-:W-:Y:S01]  /*4800*/  FMUL.FTZ R17, R17, UR8 ;  /* 0x0000000811117c20 */ /* 0x000fe20008410000 */
[----:B------:R-:W-:-:S04]  /*4810*/  FMUL.FTZ R18, R18, UR8 ;  /* 0x0000000812127c20 */ /* 0x000fc80008410000 */
[----:B------:R-:W-:Y:S01]  /*4820*/  HMMA.16816.F32.BF16 R20, R116, R110, R20 ;  /* 0x0000006e7414723c */ /* 0x000fe20000041814 */
[----:B------:R-:W3:Y:S01]  /*4830*/  MUFU.TANH R11, R11 ;  /* 0x0000000b000b7308 */ /* 0x000ee20000002400 */
[----:B------:R-:W-:Y:S01]  /*4840*/  FMUL.FTZ R127, R12, UR8 ;  /* 0x000000080c7f7c20 */ /* 0x000fe20008410000 */
[----:B------:R-:W-:Y:S01]  /*4850*/  FMUL.FTZ R114, R15, UR8 ;  /* 0x000000080f727c20 */ /* 0x000fe20008410000 */
[----:B------:R-:W-:Y:S02]  /*4860*/  FMUL.FTZ R14, R14, UR8 ;  /* 0x000000080e0e7c20 */ /* 0x000fe40008410000 */
[----:B------:R-:W-:Y:S01]  /*4870*/  FMUL.FTZ R165, R28, UR8 ;  /* 0x000000081ca57c20 */ /* 0x000fe20008410000 */
[----:B------:R-:W-:Y:S02]  /*4880*/  VIADD R28, R124, 0xfffffffe ;  /* 0xfffffffe7c1c7836 */ /* 0x000fe40000000000 */
[----:B------:R-:W-:Y:S01]  /*4890*/  FMUL.FTZ R31, R31, UR8 ;  /* 0x000000081f1f7c20 */ /* 0x000fe20008410000 */
[----:B------:R-:W5:Y:S01]  /*48a0*/  MUFU.TANH R4, R4 ;  /* 0x0000000400047308 */ /* 0x000f620000002400 */
[----:B------:R-:W-:Y:S01]  /*48b0*/  FMUL.FTZ R29, R29, UR8 ;  /* 0x000000081d1d7c20 */ /* 0x000fe20008410000 */
[----:B------:R-:W-:Y:S01]  /*48c0*/  FMUL.FTZ R30, R30, UR8 ;  /* 0x000000081e1e7c20 */ /* 0x000fe20008410000 */
[----:B------:R-:W-:Y:S01]  /*48d0*/  FMUL.FTZ R32, R32, UR8 ;  /* 0x0000000820207c20 */ /* 0x000fe20008410000 */
[----:B------:R-:W-:Y:S01]  /*48e0*/  FMUL.FTZ R33, R33, UR8 ;  /* 0x0000000821217c20 */ /* 0x000fe20008410000 */
[----:B------:R-:W-:Y:S01]  /*48f0*/  FMUL.FTZ R34, R34, UR8 ;  /* 0x0000000822227c20 */ /* 0x000fe20008410000 */
[----:B-1----:R-:W-:-:S02]  /*4900*/  IMAD.SHL.U32 R7, R7, 0x2, RZ ;  /* 0x0000000207077824 */ /* 0x002fc400078e00ff */
[----:B------:R-:W-:Y:S01]  /*4910*/  FMUL.FTZ R35, R35, UR8 ;  /* 0x0000000823237c20 */ /* 0x000fe20008410000 */
[----:B------:R-:W1:Y:S01]  /*4920*/  MUFU.TANH R181, R32 ;  /* 0x0000002000b57308 */ /* 0x000e620000002400 */
[----:B------:R-:W-:Y:S01]  /*4930*/  FMUL.FTZ R173, R24, UR8 ;  /* 0x0000000818ad7c20 */ /* 0x000fe20008410000 */
[----:B------:R-:W-:Y:S01]  /*4940*/  FMUL.FTZ R176, R26, UR8 ;  /* 0x000000081ab07c20 */ /* 0x000fe20008410000 */
[----:B------:R-:W-:Y:S01]  /*4950*/  LOP3.LUT R7, R7, 0x6, RZ, 0xc0, !PT ;  /* 0x0000000607077812 */ /* 0x000fe200078ec0ff */
[----:B------:R-:W-:Y:S01]  /*4960*/  FMUL.FTZ R175, R25, UR8 ;  /* 0x0000000819af7c20 */ /* 0x000fe20008410000 */
[----:B------:R-:W-:Y:S01]  /*4970*/  FMUL.FTZ R117, R16, UR8 ;  /* 0x0000000810757c20 */ /* 0x000fe20008410000 */
[----:B------:R-:W-:Y:S01]  /*4980*/  FMUL.FTZ R116, R19, UR8 ;  /* 0x0000000813747c20 */ /* 0x000fe20008410000 */
[----:B------:R-:W-:Y:S01]  /*4990*/  FMUL.FTZ R179, R20, UR8 ;  /* 0x0000000814b37c20 */ /* 0x000fe20008410000 */
[----:B------:R-:W-:Y:S01]  /*49a0*/  IMAD R24, R28, 0x40, R7 ;  /* 0x000000401c187824 */ /* 0x000fe200078e0207 */
[----:B------:R-:W-:Y:S01]  /*49b0*/  MUFU.TANH R169, R33 ;  /* 0x0000002100a97308 */ /* 0x000fe20000002400 */
[----:B------:R-:W-:Y:S01]  /*49c0*/  FMUL.FTZ R21, R21, UR8 ;  /* 0x0000000815157c20 */ /* 0x000fe20008410000 */
[----:B------:R-:W-:Y:S01]  /*49d0*/  FMUL.FTZ R119, R13, UR8 ;  /* 0x000000080d777c20 */ /* 0x000fe20008410000 */
[----:B------:R-:W-:-:S02]  /*49e0*/  VIADD R7, R24, 0x8 ;  /* 0x0000000818077836 */ /* 0x000fc40000000000 */
[----:B------:R-:W-:Y:S01]  /*49f0*/  FMUL.FTZ R27, R27, UR8 ;  /* 0x000000081b1b7c20 */ /* 0x000fe20008410000 */
[----:B------:R-:W-:Y:S02]  /*4a00*/  VIADD R28, R24, 0x1 ;  /* 0x00000001181c7836 */ /* 0x000fe40000000000 */
[----:B------:R-:W-:Y:S01]  /*4a10*/  FMUL.FTZ R22, R22, UR8 ;  /* 0x0000000816167c20 */ /* 0x000fe20008410000 */
[C---:B------:R-:W-:Y:S01]  /*4a20*/  VIADD R25, R24.reuse, 0x9 ;  /* 0x0000000918197836 */ /* 0x040fe20000000000 */
[----:B------:R-:W1:Y:S01]  /*4a30*/  MUFU.TANH R170, R34 ;  /* 0x0000002200aa7308 */ /* 0x000e620000002400 */
[CC--:B------:R-:W-:Y:S01]  /*4a40*/  ISETP.GE.AND P1, PT, R7.reuse, R126.reuse, PT ;  /* 0x0000007e0700720c */ /* 0x0c0fe20003f26270 */
[C---:B------:R-:W-:Y:S01]  /*4a50*/  VIADD R26, R24.reuse, 0x11 ;  /* 0x00000011181a7836 */ /* 0x040fe20000000000 */
[-C--:B------:R-:W-:Y:S01]  /*4a60*/  ISETP.GE.AND P4, PT, R7, R125.reuse, PT ;  /* 0x0000007d0700720c */ /* 0x080fe20003f86270 */
[----:B------:R-:W-:Y:S01]  /*4a70*/  VIADD R7, R24, 0x10 ;  /* 0x0000001018077836 */ /* 0x000fe20000000000 */
[-C--:B------:R-:W-:Y:S01]  /*4a80*/  ISETP.GE.AND P0, PT, R28, R126.reuse, PT ;  /* 0x0000007e1c00720c */ /* 0x080fe20003f06270 */
[----:B------:R-:W-:Y:S01]  /*4a90*/  VIADD R20, R24, 0x19 ;  /* 0x0000001918147836 */ /* 0x000fe20000000000 */
[-C--:B------:R-:W-:Y:S01]  /*4aa0*/  ISETP.GE.AND P2, PT, R28, R125.reuse, PT ;  /* 0x0000007d1c00720c */ /* 0x080fe20003f46270 */
[----:B------:R-:W1:Y:S01]  /*4ab0*/  MUFU.TANH R182, R31 ;  /* 0x0000001f00b67308 */ /* 0x000e620000002400 */
[----:B----4-:R-:W-:Y:S01]  /*4ac0*/  FSEL R9, R9, -INF , !P0 ;  /* 0xff80000009097808 */ /* 0x010fe20004000000 */
[C---:B------:R-:W-:Y:S01]  /*4ad0*/  VIADD R16, R24.reuse, 0x30 ;  /* 0x0000003018107836 */ /* 0x040fe20000000000 */
[-C--:B------:R-:W-:Y:S01]  /*4ae0*/  ISETP.GE.AND P6, PT, R25, R126.reuse, PT ;  /* 0x0000007e1900720c */ /* 0x080fe20003fc6270 */
[----:B------:R-:W-:Y:S01]  /*4af0*/  FMUL.FTZ R23, R23, UR8 ;  /* 0x0000000817177c20 */ /* 0x000fe20008410000 */
[-C--:B------:R-:W-:Y:S01]  /*4b00*/  ISETP.GE.AND P3, PT, R25, R125.reuse, PT ;  /* 0x0000007d1900720c */ /* 0x080fe20003f66270 */
[----:B------:R-:W-:Y:S01]  /*4b10*/  VIADD R25, R24, 0x18 ;  /* 0x0000001818197836 */ /* 0x000fe20000000000 */
[C---:B------:R-:W-:Y:S01]  /*4b20*/  ISETP.GE.AND P5, PT, R7.reuse, R126, PT ;  /* 0x0000007e0700720c */ /* 0x040fe20003fa6270 */
[----:B------:R-:W4:Y:S01]  /*4b30*/  MUFU.TANH R184, R35 ;  /* 0x0000002300b87308 */ /* 0x000f220000002400 */
[----:B------:R-:W-:-:S02]  /*4b40*/  ISETP.GE.AND P0, PT, R7, R125, PT ;  /* 0x0000007d0700720c */ /* 0x000fc40003f06270 */
[----:B--2---:R-:W-:Y:S02]  /*4b50*/  FSEL R10, R10, -INF , !P2 ;  /* 0xff8000000a0a7808 */ /* 0x004fe40005000000 */
[----:B---3--:R-:W-:Y:S01]  /*4b60*/  FSEL R7, R11, -INF , !P1 ;  /* 0xff8000000b077808 */ /* 0x008fe20004800000 */
[----:B------:R-:W-:Y:S01]  /*4b70*/  VIADD R11, R24, 0x20 ;  /* 0x00000020180b7836 */ /* 0x000fe20000000000 */
[----:B------:R-:W-:Y:S01]  /*4b80*/  ISETP.GE.AND P2, PT, R26, R126, PT ;  /* 0x0000007e1a00720c */ /* 0x000fe20003f46270 */
[----:B------:R-:W2:Y:S01]  /*4b90*/  MUFU.TANH R165, R165 ;  /* 0x000000a500a57308 */ /* 0x000ea20000002400 */
[----:B-----5:R-:W-:Y:S02]  /*4ba0*/  FSEL R4, R4, -INF , !P3 ;  /* 0xff80000004047808 */ /* 0x020fe40005800000 */
[----:B-1----:R-:W-:Y:S02]  /*4bb0*/  FSEL R181, R181, -INF , !P5 ;  /* 0xff800000b5b57808 */ /* 0x002fe40006800000 */
[----:B------:R-:W-:-:S02]  /*4bc0*/  FSEL R6, R6, -INF , !P4 ;  /* 0xff80000006067808 */ /* 0x000fc40006000000 */
[CC--:B------:R-:W-:Y:S01]  /*4bd0*/  ISETP.GE.AND P3, PT, R20.reuse, R126.reuse, PT ;  /* 0x0000007e1400720c */ /* 0x0c0fe20003f66270 */
[----:B------:R-:W-:Y:S01]  /*4be0*/  MUFU.TANH R163, R29 ;  /* 0x0000001d00a37308 */ /* 0x000fe20000002400 */
[-C--:B------:R-:W-:Y:S01]  /*4bf0*/  ISETP.GE.AND P5, PT, R20, R125.reuse, PT ;  /* 0x0000007d1400720c */ /* 0x080fe20003fa6270 */
[----:B------:R-:W-:Y:S01]  /*4c00*/  VIADD R20, R24, 0x21 ;  /* 0x0000002118147836 */ /* 0x000fe20000000000 */
[----:B------:R-:W-:Y:S02]  /*4c10*/  ISETP.GE.AND P1, PT, R26, R125, PT ;  /* 0x0000007d1a00720c */ /* 0x000fe40003f26270 */
[----:B------:R-:W-:Y:S02]  /*4c20*/  ISETP.GE.AND P4, PT, R25, R126, PT ;  /* 0x0000007e1900720c */ /* 0x000fe40003f86270 */
[----:B------:R-:W-:Y:S01]  /*4c30*/  FSEL R170, R170, -INF , !P0 ;  /* 0xff800000aaaa7808 */ /* 0x000fe20004000000 */
[----:B------:R-:W1:Y:S01]  /*4c40*/  MUFU.TANH R166, R30 ;  /* 0x0000001e00a67308 */ /* 0x000e620000002400 */
[----:B------:R-:W-:-:S02]  /*4c50*/  FSEL R169, R169, -INF , !P2 ;  /* 0xff800000a9a97808 */ /* 0x000fc40005000000 */
[----:B------:R-:W-:Y:S02]  /*4c60*/  FSEL R5, R5, -INF , !P6 ;  /* 0xff80000005057808 */ /* 0x000fe40007000000 */
[C---:B------:R-:W-:Y:S02]  /*4c70*/  ISETP.GE.AND P0, PT, R11.reuse, R126, PT ;  /* 0x0000007e0b00720c */ /* 0x040fe40003f06270 */
[-C--:B------:R-:W-:Y:S01]  /*4c80*/  ISETP.GE.AND P2, PT, R11, R125.reuse, PT ;  /* 0x0000007d0b00720c */ /* 0x080fe20003f46270 */
[----:B------:R-:W3:Y:S01]  /*4c90*/  MUFU.TANH R173, R173 ;  /* 0x000000ad00ad7308 */ /* 0x000ee20000002400 */
[----:B------:R-:W-:Y:S01]  /*4ca0*/  ISETP.GE.AND P6, PT, R25, R125, PT ;  /* 0x0000007d1900720c */ /* 0x000fe20003fc6270 */
[----:B------:R-:W-:Y:S01]  /*4cb0*/  VIADD R11, R24, 0x28 ;  /* 0x00000028180b7836 */ /* 0x000fe20000000000 */
[----:B------:R-:W-:Y:S02]  /*4cc0*/  FSEL R182, R182, -INF , !P5 ;  /* 0xff800000b6b67808 */ /* 0x000fe40006800000 */
[----:B----4-:R-:W-:-:S02]  /*4cd0*/  FSEL R184, R184, -INF , !P1 ;  /* 0xff800000b8b87808 */ /* 0x010fc40004800000 */
[----:B--2---:R-:W-:Y:S01]  /*4ce0*/  FSEL R165, R165, -INF , !P4 ;  /* 0xff800000a5a57808 */ /* 0x004fe20006000000 */
[----:B------:R-:W2:Y:S01]  /*4cf0*/  MUFU.TANH R176, R176 ;  /* 0x000000b000b07308 */ /* 0x000ea20000002400 */
[-C--:B------:R-:W-:Y:S02]  /*4d00*/  ISETP.GE.AND P5, PT, R24, R126.reuse, PT ;  /* 0x0000007e1800720c */ /* 0x080fe40003fa6270 */
[C---:B------:R-:W-:Y:S02]  /*4d10*/  ISETP.GE.AND P1, PT, R20.reuse, R126, PT ;  /* 0x0000007e1400720c */ /* 0x040fe40003f26270 */
[----:B------:R-:W-:Y:S01]  /*4d20*/  ISETP.GE.AND P4, PT, R20, R125, PT ;  /* 0x0000007d1400720c */ /* 0x000fe20003f86270 */
[----:B------:R-:W-:Y:S01]  /*4d30*/  VIADD R20, R24, 0x29 ;  /* 0x0000002918147836 */ /* 0x000fe20000000000 */
[----:B-1----:R-:W-:Y:S01]  /*4d40*/  FSEL R166, R166, -INF , !P6 ;  /* 0xff800000a6a67808 */ /* 0x002fe20007000000 */
[----:B------:R-:W1:Y:S01]  /*4d50*/  MUFU.TANH R179, R179 ;  /* 0x000000b300b37308 */ /* 0x000e620000002400 */
[----:B------:R-:W-:-:S02]  /*4d60*/  FSEL R163, R163, -INF , !P3 ;  /* 0xff800000a3a37808 */ /* 0x000fc40005800000 */
[CC--:B------:R-:W-:Y:S02]  /*4d70*/  ISETP.GE.AND P6, PT, R11.reuse, R126.reuse, PT ;  /* 0x0000007e0b00720c */ /* 0x0c0fe40003fc6270 */
[----:B------:R-:W-:Y:S02]  /*4d80*/  ISETP.GE.AND P3, PT, R11, R125, PT ;  /* 0x0000007d0b00720c */ /* 0x000fe40003f66270 */
[----:B------:R-:W-:Y:S01]  /*4d90*/  FSEL R11, R100, -INF , !P5 ;  /* 0xff800000640b7808 */ /* 0x000fe20006800000 */
[----:B------:R-:W4:Y:S01]  /*4da0*/  MUFU.TANH R8, R8 ;  /* 0x0000000800087308 */ /* 0x000f220000002400 */
[----:B---3--:R-:W-:Y:S02]  /*4db0*/  FSEL R173, R173, -INF , !P0 ;  /* 0xff800000adad7808 */ /* 0x008fe40004000000 */
[----:B--2---:R-:W-:Y:S02]  /*4dc0*/  FSEL R176, R176, -INF , !P2 ;  /* 0xff800000b0b07808 */ /* 0x004fe40005000000 */
[----:B------:R-:W-:-:S02]  /*4dd0*/  ISETP.GE.AND P0, PT, R20, R126, PT ;  /* 0x0000007e1400720c */ /* 0x000fc40003f06270 */
[----:B------:R-:W-:Y:S01]  /*4de0*/  ISETP.GE.AND P2, PT, R20, R125, PT ;  /* 0x0000007d1400720c */ /* 0x000fe20003f46270 */
[----:B------:R-:W2:Y:S01]  /*4df0*/  MUFU.TANH R175, R175 ;  /* 0x000000af00af7308 */ /* 0x000ea20000002400 */
[----:B------:R-:W-:Y:S02]  /*4e00*/  FMNMX.FTZ R20, R3, R11, !PT ;  /* 0x0000000b03147209 */ /* 0x000fe40007810000 */
[----:B-1----:R-:W-:Y:S02]  /*4e10*/  FSEL R179, R179, -INF , !P6 ;  /* 0xff800000b3b37808 */ /* 0x002fe40007000000 */
[----:B------:R-:W-:Y:S02]  /*4e20*/  FMNMX.FTZ R20, R9, R20, !PT ;  /* 0x0000001409147209 */ /* 0x000fe40007810000 */
[----:B------:R-:W-:Y:S01]  /*4e30*/  ISETP.GE.AND P6, PT, R24, R125, PT ;  /* 0x0000007d1800720c */ /* 0x000fe20003fc6270 */
[----:B------:R-:W1:Y:S01]  /*4e40*/  MUFU.TANH R177, R21 ;  /* 0x0000001500b17308 */ /* 0x000e620000002400 */
[----:B------:R-:W-:-:S02]  /*4e50*/  FMNMX.FTZ R20, R7, R20, !PT ;  /* 0x0000001407147209 */ /* 0x000fc40007810000 */
[----:B----4-:R-:W-:Y:S02]  /*4e60*/  FSEL R8, R8, -INF , !P6 ;  /* 0xff80000008087808 */ /* 0x010fe40007000000 */
[----:B------:R-:W-:Y:S02]  /*4e70*/  FMNMX.FTZ R20, R5, R20, !PT ;  /* 0x0000001405147209 */ /* 0x000fe40007810000 */
[----:B------:R-:W-:Y:S01]  /*4e80*/  FMNMX.FTZ R19, R2, R8, !PT ;  /* 0x0000000802137209 */ /* 0x000fe20007810000 */
[----:B------:R-:W3:Y:S01]  /*4e90*/  MUFU.TANH R117, R117 ;  /* 0x0000007500757308 */ /* 0x000ee20000002400 */
[----:B------:R-:W-:Y:S02]  /*4ea0*/  FMNMX.FTZ R20, R181, R20, !PT ;  /* 0x00000014b5147209 */ /* 0x000fe40007810000 */
[----:B------:R-:W-:Y:S02]  /*4eb0*/  FMNMX.FTZ R19, R10, R19, !PT ;  /* 0x000000130a137209 */ /* 0x000fe40007810000 */
[----:B------:R-:W-:-:S02]  /*4ec0*/  FMNMX.FTZ R20, R169, R20, !PT ;  /* 0x00000014a9147209 */ /* 0x000fc40007810000 */
[----:B------:R-:W-:Y:S01]  /*4ed0*/  FMNMX.FTZ R13, R6, R19, !PT ;  /* 0x00000013060d7209 */ /* 0x000fe20007810000 */
[----:B------:R4:W5:Y:S01]  /*4ee0*/  MUFU.TANH R162, R17 ;  /* 0x0000001100a27308 */ /* 0x0009620000002400 */
[----:B------:R-:W-:Y:S02]  /*4ef0*/  FMNMX.FTZ R12, R165, R20, !PT ;  /* 0x00000014a50c7209 */ /* 0x000fe40007810000 */
[----:B--2---:R-:W-:Y:S02]  /*4f00*/  FSEL R175, R175, -INF , !P1 ;  /* 0xff800000afaf7808 */ /* 0x004fe40004800000 */
[----:B------:R-:W-:Y:S02]  /*4f10*/  FMNMX.FTZ R12, R163, R12, !PT ;  /* 0x0000000ca30c7209 */ /* 0x000fe40007810000 */
[----:B------:R-:W-:Y:S01]  /*4f20*/  FMNMX.FTZ R13, R4, R13, !PT ;  /* 0x0000000d040d7209 */ /* 0x000fe20007810000 */
[----:B------:R-:W2:Y:S01]  /*4f30*/  MUFU.TANH R127, R127 ;  /* 0x0000007f007f7308 */ /* 0x000ea20000002400 */
[----:B------:R-:W-:-:S02]  /*4f40*/  FMNMX.FTZ R12, R173, R12, !PT ;  /* 0x0000000cad0c7209 */ /* 0x000fc40007810000 */
[----:B-1----:R-:W-:Y:S02]  /*4f50*/  FSEL R177, R177, -INF , !P0 ;  /* 0xff800000b1b17808 */ /* 0x002fe40004000000 */
[----:B------:R-:W-:Y:S02]  /*4f60*/  FMNMX.FTZ R12, R175, R12, !PT ;  /* 0x0000000caf0c7209 */ /* 0x000fe40007810000 */
[----:B------:R-:W-:Y:S01]  /*4f70*/  FMNMX.FTZ R13, R170, R13, !PT ;  /* 0x0000000daa0d7209 */ /* 0x000fe20007810000 */
[----:B------:R-:W1:Y:S01]  /*4f80*/  MUFU.TANH R180, R27 ;  /* 0x0000001b00b47308 */ /* 0x000e620000002400 */
[----:B----4-:R-:W-:Y:S01]  /*4f90*/  VIADD R17, R24, 0x31 ;  /* 0x0000003118117836 */ /* 0x010fe20000000000 */
[----:B------:R-:W-:Y:S02]  /*4fa0*/  ISETP.GE.AND P5, PT, R16, R126, PT ;  /* 0x0000007e1000720c */ /* 0x000fe40003fa6270 */
[----:B------:R-:W-:Y:S02]  /*4fb0*/  FMNMX.FTZ R12, R179, R12, !PT ;  /* 0x0000000cb30c7209 */ /* 0x000fe40007810000 */
[----:B------:R-:W-:-:S02]  /*4fc0*/  ISETP.GE.AND P0, PT, R17, R126, PT ;  /* 0x0000007e1100720c */ /* 0x000fc40003f06270 */
[----:B------:R-:W4:Y:S01]  /*4fd0*/  MUFU.TANH R119, R119 ;  /* 0x0000007700777308 */ /* 0x000f220000002400 */
[----:B------:R-:W-:Y:S01]  /*4fe0*/  ISETP.GE.AND P1, PT, R16, R125, PT ;  /* 0x0000007d1000720c */ /* 0x000fe20003f26270 */
[----:B------:R-:W-:Y:S01]  /*4ff0*/  VIADD R16, R24, 0x38 ;  /* 0x0000003818107836 */ /* 0x000fe20000000000 */
[----:B------:R-:W-:Y:S01]  /*5000*/  FMNMX.FTZ R13, R184, R13, !PT ;  /* 0x0000000db80d7209 */ /* 0x000fe20007810000 */
[----:B------:R-:W-:Y:S01]  /*5010*/  VIADD R24, R24, 0x39 ;  /* 0x0000003918187836 */ /* 0x000fe20000000000 */
[----:B---3--:R-:W-:Y:S02]  /*5020*/  FSEL R117, R117, -INF , !P5 ;  /* 0xff80000075757808 */ /* 0x008fe40006800000 */
[----:B-----5:R-:W-:Y:S01]  /*5030*/  FSEL R162, R162, -INF , !P0 ;  /* 0xff800000a2a27808 */ /* 0x020fe20004000000 */
[----:B------:R-:W3:Y:S01]  /*5040*/  MUFU.TANH R178, R22 ;  /* 0x0000001600b27308 */ /* 0x000ee20000002400 */
[----:B------:R-:W-:Y:S02]  /*5050*/  FMNMX.FTZ R12, R177, R12, !PT ;  /* 0x0000000cb10c7209 */ /* 0x000fe40007810000 */
[----:B------:R-:W-:-:S02]  /*5060*/  ISETP.NE.AND P0, PT, R124, 0x2, PT ;  /* 0x000000027c00780c */ /* 0x000fc40003f05270 */
[----:B------:R-:W-:Y:S02]  /*5070*/  FMNMX.FTZ R15, R166, R13, !PT ;  /* 0x0000000da60f7209 */ /* 0x000fe40007810000 */
[----:B------:R-:W-:Y:S01]  /*5080*/  ISETP.GE.AND P6, PT, R16, R126, PT ;  /* 0x0000007e1000720c */ /* 0x000fe20003fc6270 */
[----:B------:R-:W5:Y:S01]  /*5090*/  MUFU.TANH R174, R23 ;  /* 0x0000001700ae7308 */ /* 0x000f620000002400 */
[----:B------:R-:W-:Y:S02]  /*50a0*/  FMNMX.FTZ R13, R117, R12, !PT ;  /* 0x0000000c750d7209 */ /* 0x000fe40007810000 */
[----:B------:R-:W-:Y:S02]  /*50b0*/  ISETP.GE.AND P5, PT, R24, R126, PT ;  /* 0x0000007e1800720c */ /* 0x000fe40003fa6270 */
[----:B--2---:R-:W-:Y:S02]  /*50c0*/  FSEL R127, R127, -INF , !P6 ;  /* 0xff8000007f7f7808 */ /* 0x004fe40007000000 */
[----:B------:R-:W-:Y:S01]  /*50d0*/  FMNMX.FTZ R15, R182, R15, !PT ;  /* 0x0000000fb60f7209 */ /* 0x000fe20007810000 */
[----:B------:R-:W2:Y:S01]  /*50e0*/  MUFU.TANH R18, R18 ;  /* 0x0000001200127308 */ /* 0x000ea20000002400 */
[----:B------:R-:W-:-:S02]  /*50f0*/  FMNMX.FTZ R12, R162, R13, !PT ;  /* 0x0000000da20c7209 */ /* 0x000fc40007810000 */
[----:B-1----:R-:W-:Y:S02]  /*5100*/  FSEL R180, R180, -INF , !P4 ;  /* 0xff800000b4b47808 */ /* 0x002fe40006000000 */
[----:B----4-:R-:W-:Y:S02]  /*5110*/  FSEL R119, R119, -INF , !P5 ;  /* 0xff80000077777808 */ /* 0x010fe40006800000 */
[----:B------:R-:W-:Y:S01]  /*5120*/  FMNMX.FTZ R15, R176, R15, !PT ;  /* 0x0000000fb00f7209 */ /* 0x000fe20007810000 */
[----:B------:R-:W1:Y:S01]  /*5130*/  MUFU.TANH R116, R116 ;  /* 0x0000007400747308 */ /* 0x000e620000002400 */
[----:B------:R-:W-:Y:S02]  /*5140*/  FMNMX.FTZ R12, R127, R12, !PT ;  /* 0x0000000c7f0c7209 */ /* 0x000fe40007810000 */
[----:B---3--:R-:W-:Y:S02]  /*5150*/  FSEL R178, R178, -INF , !P3 ;  /* 0xff800000b2b27808 */ /* 0x008fe40005800000 */
[----:B-----5:R-:W-:-:S02]  /*5160*/  FSEL R174, R174, -INF , !P2 ;  /* 0xff800000aeae7808 */ /* 0x020fc40005000000 */
[----:B------:R-:W-:Y:S01]  /*5170*/  FMNMX.FTZ R15, R180, R15, !PT ;  /* 0x0000000fb40f7209 */ /* 0x000fe20007810000 */
[----:B------:R3:W4:Y:S01]  /*5180*/  MUFU.TANH R118, R14 ;  /* 0x0000000e00767308 */ /* 0x0007220000002400 */
[----:B------:R-:W-:-:S07]  /*5190*/  FMNMX.FTZ R13, R119, R12, !PT ;  /* 0x0000000c770d7209 */ /* 0x000fce0007810000 */
[----:B------:R-:W1:Y:S01]  /*51a0*/  MUFU.TANH R114, R114 ;  /* 0x0000007200727308 */ /* 0x000e620000002400 */
[----:B------:R-:W-:Y:S06]  /*51b0*/  BAR.SYNC.DEFER_BLOCKING 0x0 ;  /* 0x0000000000007b1d */ /* 0x000fec0000010000 */
[----:B--2---:R-:W-:Y:S05]  /*51c0*/  @!P0 BRA `(.L_x_657) ;  /* 0x00000000007c8947 */ /* 0x004fea0003800000 */
[----:B---3--:R-:W-:Y:S01]  /*51d0*/  VIADD R14, R124, 0xfffffffd ;  /* 0xfffffffd7c0e7836 */ /* 0x008fe20000000000 */
[----:B------:R-:W-:-:S03]  /*51e0*/  ULDC.64 UR4, c[0x0][0x218] ;  /* 0x0000860000047ab9 */ /* 0x000fc60000000a00 */
[----:B------:R-:W-:Y:S01]  /*51f0*/  IMAD.WIDE.U32 R20, R14, R104, RZ ;  /* 0x000000680e147225 */ /* 0x000fe200078e00ff */
[----:B------:R-:W-:-:S05]  /*5200*/  SHF.R.S32.HI R19, RZ, 0x1f, R14 ;  /* 0x0000001fff137819 */ /* 0x000fca000001140e */
[----:B------:R-:W-:-:S04]  /*5210*/  IMAD R12, R19, R104, RZ ;  /* 0x00000068130c7224 */ /* 0x000fc800078e02ff */
        /* <DEDUP_REMOVED lines=26> */
.L_x_657:
[----:B------:R-:W-:Y:S01]  /*53c0*/  FMNMX.FTZ R15, R178, R15, !PT ;  /* 0x0000000fb20f7209 */ /* 0x000fe20007810000 */
[----:B------:R-:W5:Y:S01]  /*53d0*/  SHFL.BFLY PT, R12, R13, 0x2, 0x1f ;  /* 0x0c401f000d0c7f89 */ /* 0x000f6200000e0000 */
[----:B------:R-:W-:Y:S02]  /*53e0*/  ISETP.GE.AND P0, PT, R17, R125, PT ;  /* 0x0000007d1100720c */ /* 0x000fe40003f06270 */
[----:B------:R-:W-:Y:S01]  /*53f0*/  FSEL R126, R18, -INF , !P1 ;  /* 0xff800000127e7808 */ /* 0x000fe20004800000 */
[----:B------:R-:W-:Y:S01]  /*5400*/  LDSM.16.MT88.4 R32, [R136+0x8000] ;  /* 0x008000008820783b */ /* 0x000fe20000004200 */
[----:B------:R-:W-:Y:S02]  /*5410*/  FMNMX.FTZ R15, R174, R15, !PT ;  /* 0x0000000fae0f7209 */ /* 0x000fe40007810000 */
[----:B------:R-:W-:Y:S02]  /*5420*/  ISETP.GE.AND P1, PT, R16, R125, PT ;  /* 0x0000007d1000720c */ /* 0x000fe40003f26270 */
[----:B-1----:R-:W-:Y:S01]  /*5430*/  FSEL R116, R116, -INF , !P0 ;  /* 0xff80000074747808 */ /* 0x002fe20004000000 */
[----:B------:R-:W-:Y:S01]  /*5440*/  LDSM.16.MT88.4 R16, [R138+0x8000] ;  /* 0x008000008a10783b */ /* 0x000fe20000004200 */
[----:B------:R-:W-:-:S02]  /*5450*/  FMNMX.FTZ R15, R126, R15, !PT ;  /* 0x0000000f7e0f7209 */ /* 0x000fc40007810000 */
[----:B------:R-:W-:Y:S02]  /*5460*/  ISETP.GE.AND P0, PT, R24, R125, PT ;  /* 0x0000007d1800720c */ /* 0x000fe40003f06270 */
[----:B----4-:R-:W-:Y:S01]  /*5470*/  FSEL R118, R118, -INF , !P1 ;  /* 0xff80000076767808 */ /* 0x010fe20004800000 */
[----:B--2---:R-:W-:Y:S01]  /*5480*/  LDSM.16.MT88.4 R24, [R137+0x8000] ;  /* 0x008000008918783b */ /* 0x004fe20000004200 */
[----:B------:R-:W-:Y:S02]  /*5490*/  FMNMX.FTZ R15, R116, R15, !PT ;  /* 0x0000000f740f7209 */ /* 0x000fe40007810000 */
[----:B------:R-:W-:Y:S02]  /*54a0*/  FSEL R114, R114, -INF , !P0 ;  /* 0xff80000072727808 */ /* 0x000fe40004000000 */
[----:B------:R-:W-:Y:S02]  /*54b0*/  FMNMX.FTZ R15, R118, R15, !PT ;  /* 0x0000000f760f7209 */ /* 0x000fe40007810000 */
[----:B-----5:R-:W-:-:S02]  /*54c0*/  FMNMX.FTZ R12, R13, R12, !PT ;  /* 0x0000000c0d0c7209 */ /* 0x020fc40007810000 */
[----:B---3--:R-:W-:-:S03]  /*54d0*/  FMNMX.FTZ R14, R114, R15, !PT ;  /* 0x0000000f720e7209 */ /* 0x008fc60007810000 */
        /* <DEDUP_REMOVED lines=12> */
[--C-:B------:R-:W-:Y:S01]  /*55a0*/  FFMA.FTZ R111, R7, UR6, -R164.reuse ;  /* 0x00000006076f7c23 */ /* 0x100fe200080108a4 */
[--C-:B------:R-:W-:Y:S01]  /*55b0*/  FFMA.FTZ R110, R5, UR6, -R164.reuse ;  /* 0x00000006056e7c23 */ /* 0x100fe200080108a4 */
[----:B------:R-:W-:Y:S01]  /*55c0*/  FMUL.FTZ R12, R12, UR6 ;  /* 0x000000060c0c7c20 */ /* 0x000fe20008410000 */
[--C-:B------:R-:W-:Y:S01]  /*55d0*/  FFMA.FTZ R168, R165, UR6, -R164.reuse ;  /* 0x00000006a5a87c23 */ /* 0x100fe200080108a4 */
[----:B------:R-:W-:Y:S01]  /*55e0*/  MUFU.EX2 R102, R102 ;  /* 0x0000006600667308 */ /* 0x000fe20000000800 */
[--C-:B------:R-:W-:Y:S01]  /*55f0*/  FFMA.FTZ R172, R181, UR6, -R164.reuse ;  /* 0x00000006b5ac7c23 */ /* 0x100fe200080108a4 */
[--C-:B------:R-:W-:Y:S01]  /*5600*/  FFMA.FTZ R169, R169, UR6, -R164.reuse ;  /* 0x00000006a9a97c23 */ /* 0x100fe200080108a4 */
[--C-:B------:R-:W-:Y:S01]  /*5610*/  FFMA.FTZ R163, R163, UR6, -R164.reuse ;  /* 0x00000006a3a37c23 */ /* 0x100fe200080108a4 */
[--C-:B------:R-:W-:Y:S01]  /*5620*/  FFMA.FTZ R175, R175, UR6, -R164.reuse ;  /* 0x00000006afaf7c23 */ /* 0x100fe200080108a4 */
[--C-:B------:R-:W-:Y:S01]  /*5630*/  FFMA.FTZ R181, R162, UR6, -R164.reuse ;  /* 0x00000006a2b57c23 */ /* 0x100fe200080108a4 */
[----:B------:R-:W-:-:S02]  /*5640*/  FFMA.FTZ R162, R119, UR6, -R164 ;  /* 0x0000000677a27c23 */ /* 0x000fc400080108a4 */
[----:B------:R-:W2:Y:S01]  /*5650*/  MUFU.EX2 R103, R12 ;  /* 0x0000000c00677308 */ /* 0x000ea20000000800 */
[----:B-1----:R-:W-:-:S04]  /*5660*/  FMNMX.FTZ R108, R13, R108, !PT ;  /* 0x0000006c0d6c7209 */ /* 0x002fc80007810000 */
[C---:B------:R-:W-:Y:S01]  /*5670*/  FSETP.NEU.FTZ.AND P0, PT, R108.reuse, -INF , PT ;  /* 0xff8000006c00780b */ /* 0x040fe20003f1d000 */
[C---:B------:R-:W-:Y:S02]  /*5680*/  FMUL.FTZ R115, R108.reuse, UR6 ;  /* 0x000000066c737c20 */ /* 0x040fe40008410000 */
[----:B------:R-:W1:Y:S01]  /*5690*/  MUFU.EX2 R112, R112 ;  /* 0x0000007000707308 */ /* 0x000e620000000800 */
[----:B------:R-:W-:Y:S02]  /*56a0*/  FSEL R3, R108, RZ, P0 ;  /* 0x000000ff6c037208 */ /* 0x000fe40000000000 */
[----:B------:R-:W-:Y:S02]  /*56b0*/  FSEL R115, R115, RZ, P0 ;  /* 0x000000ff73737208 */ /* 0x000fe40000000000 */
[----:B------:R-:W-:Y:S01]  /*56c0*/  ISETP.GE.AND P0, PT, R124, 0x3, PT ;  /* 0x000000037c00780c */ /* 0x000fe20003f06270 */
[----:B------:R-:W-:Y:S02]  /*56d0*/  FADD.FTZ R3, R2, -R3 ;  /* 0x8000000302037221 */ /* 0x000fe40000010000 */
[----:B------:R-:W-:Y:S01]  /*56e0*/  MUFU.EX2 R111, R111 ;  /* 0x0000006f006f7308 */ /* 0x000fe20000000800 */
[--C-:B------:R-:W-:Y:S01]  /*56f0*/  FFMA.FTZ R100, R8, UR6, -R115.reuse ;  /* 0x0000000608647c23 */ /* 0x100fe20008010873 */
[--C-:B------:R-:W-:Y:S01]  /*5700*/  FFMA.FTZ R113, R10, UR6, -R115.reuse ;  /* 0x000000060a717c23 */ /* 0x100fe20008010873 */
[----:B------:R-:W-:Y:S01]  /*5710*/  FMUL.FTZ R101, R3, UR6 ;  /* 0x0000000603657c20 */ /* 0x000fe20008410000 */
[--C-:B------:R-:W-:Y:S01]  /*5720*/  FFMA.FTZ R3, R6, UR6, -R115.reuse ;  /* 0x0000000606037c23 */ /* 0x100fe20008010873 */
[--C-:B------:R-:W-:Y:S01]  /*5730*/  FFMA.FTZ R2, R4, UR6, -R115.reuse ;  /* 0x0000000604027c23 */ /* 0x100fe20008010873 */
[-C--:B--2---:R-:W-:Y:S01]  /*5740*/  FMUL.FTZ R4, R96, R103.reuse ;  /* 0x0000006760047220 */ /* 0x084fe20000410000 */
[-C--:B------:R-:W-:Y:S01]  /*5750*/  FMUL.FTZ R5, R97, R103.reuse ;  /* 0x0000006761057220 */ /* 0x080fe20000410000 */
[----:B------:R-:W-:Y:S01]  /*5760*/  MUFU.EX2 R110, R110 ;  /* 0x0000006e006e7308 */ /* 0x000fe20000000800 */
[----:B-1----:R-:W-:Y:S01]  /*5770*/  F2FP.BF16.F32.PACK_AB R96, R112, R102 ;  /* 0x000000667060723e */ /* 0x002fe200000010ff */
[-C--:B------:R-:W-:Y:S01]  /*5780*/  FMUL.FTZ R28, R72, R103.reuse ;  /* 0x00000067481c7220 */ /* 0x080fe20000410000 */
[-C--:B------:R-:W-:Y:S01]  /*5790*/  FMUL.FTZ R29, R73, R103.reuse ;  /* 0x00000067491d7220 */ /* 0x080fe20000410000 */
[-C--:B------:R-:W-:Y:S01]  /*57a0*/  FMUL.FTZ R68, R68, R103.reuse ;  /* 0x0000006744447220 */ /* 0x080fe20000410000 */
[-C--:B------:R-:W-:Y:S01]  /*57b0*/  FMUL.FTZ R69, R69, R103.reuse ;  /* 0x0000006745457220 */ /* 0x080fe20000410000 */
[----:B------:R-:W1:Y:S01]  /*57c0*/  LDSM.16.MT88.4 R8, [R140+0x8000] ;  /* 0x008000008c08783b */ /* 0x000e620000004200 */
[-C--:B------:R-:W-:Y:S01]  /*57d0*/  FMUL.FTZ R44, R44, R103.reuse ;  /* 0x000000672c2c7220 */ /* 0x080fe20000410000 */
        /* <DEDUP_REMOVED lines=11> */
[--C-:B------:R-:W-:Y:S01]  /*5890*/  FFMA.FTZ R170, R170, UR6, -R115.reuse ;  /* 0x00000006aaaa7c23 */ /* 0x100fe20008010873 */
[--C-:B------:R-:W-:Y:S01]  /*58a0*/  FFMA.FTZ R165, R184, UR6, -R115.reuse ;  /* 0x00000006b8a57c23 */ /* 0x100fe20008010873 */
[--C-:B------:R-:W-:Y:S01]  /*58b0*/  FFMA.FTZ R166, R166, UR6, -R115.reuse ;  /* 0x00000006a6a67c23 */ /* 0x100fe20008010873 */
[--C-:B------:R-:W-:Y:S01]  /*58c0*/  FFMA.FTZ R125, R182, UR6, -R115.reuse ;  /* 0x00000006b67d7c23 */ /* 0x100fe20008010873 */
[----:B------:R-:W-:Y:S01]  /*58d0*/  FMUL.FTZ R36, R36, R103 ;  /* 0x0000006724247220 */ /* 0x000fe20000410000 */
[----:B------:R-:W3:Y:S01]  /*58e0*/  MUFU.EX2 R113, R113 ;  /* 0x0000007100717308 */ /* 0x000ee20000000800 */
[-C--:B--2---:R-:W-:Y:S01]  /*58f0*/  FMUL.FTZ R6, R98, R101.reuse ;  /* 0x0000006562067220 */ /* 0x084fe20000410000 */
[----:B------:R-:W-:Y:S01]  /*5900*/  FMUL.FTZ R7, R99, R101 ;  /* 0x0000006563077220 */ /* 0x000fe20000410000 */
        /* <DEDUP_REMOVED lines=13> */
[----:B------:R-:W2:Y:S01]  /*59e0*/  MUFU.EX2 R2, R2 ;  /* 0x0000000200027308 */ /* 0x000ea20000000800 */
[----:B---3--:R-:W-:Y:S01]  /*59f0*/  F2FP.BF16.F32.PACK_AB R97, R113, R100 ;  /* 0x000000647161723e */ /* 0x008fe200000010ff */
[-C--:B------:R-:W-:Y:S01]  /*5a00*/  FMUL.FTZ R79, R79, R101.reuse ;  /* 0x000000654f4f7220 */ /* 0x080fe20000410000 */
[----:B------:R-:W3:Y:S01]  /*5a10*/  LDSM.16.MT88.4 R72, [R140+0xa000] ;  /* 0x00a000008c48783b */ /* 0x000ee20000004200 */
[-C--:B------:R-:W-:Y:S01]  /*5a20*/  FMUL.FTZ R94, R94, R101.reuse ;  /* 0x000000655e5e7220 */ /* 0x080fe20000410000 */
[----:B------:R-:W-:Y:S01]  /*5a30*/  FMUL.FTZ R95, R95, R101 ;  /* 0x000000655f5f7220 */ /* 0x000fe20000410000 */
[----:B------:R-:W-:Y:S01]  /*5a40*/  FMUL.FTZ R37, R37, R103 ;  /* 0x0000006725257220 */ /* 0x000fe20000410000 */
[-C--:B------:R-:W-:Y:S01]  /*5a50*/  FMUL.FTZ R38, R38, R101.reuse ;  /* 0x0000006526267220 */ /* 0x080fe20000410000 */
[----:B------:R-:W-:Y:S01]  /*5a60*/  MUFU.EX2 R172, R172 ;  /* 0x000000ac00ac7308 */ /* 0x000fe20000000800 */
[----:B------:R-:W-:Y:S01]  /*5a70*/  FMUL.FTZ R39, R39, R101 ;  /* 0x0000006527277220 */ /* 0x000fe20000410000 */
[-C--:B------:R-:W-:Y:S01]  /*5a80*/  FMUL.FTZ R40, R40, R103.reuse ;  /* 0x0000006728287220 */ /* 0x080fe20000410000 */
[----:B------:R-:W-:Y:S01]  /*5a90*/  FMUL.FTZ R41, R41, R103 ;  /* 0x0000006729297220 */ /* 0x000fe20000410000 */
[-C--:B------:R-:W-:Y:S01]  /*5aa0*/  FMUL.FTZ R42, R42, R101.reuse ;  /* 0x000000652a2a7220 */ /* 0x080fe20000410000 */
[----:B------:R-:W-:Y:S01]  /*5ab0*/  FMUL.FTZ R43, R43, R101 ;  /* 0x000000652b2b7220 */ /* 0x000fe20000410000 */
[-C--:B------:R-:W-:Y:S01]  /*5ac0*/  FMUL.FTZ R60, R60, R103.reuse ;  /* 0x000000673c3c7220 */ /* 0x080fe20000410000 */
[----:B------:R-:W-:Y:S01]  /*5ad0*/  FMUL.FTZ R61, R61, R103 ;  /* 0x000000673d3d7220 */ /* 0x000fe20000410000 */
[----:B------:R-:W4:Y:S01]  /*5ae0*/  MUFU.EX2 R169, R169 ;  /* 0x000000a900a97308 */ /* 0x000f220000000800 */
        /* <DEDUP_REMOVED lines=8> */
[----:B------:R-:W-:Y:S01]  /*5b70*/  MUFU.EX2 R168, R168 ;  /* 0x000000a800a87308 */ /* 0x000fe20000000800 */
[----:B------:R-:W-:Y:S01]  /*5b80*/  LDSM.16.MT88.4 R80, [R137+0x8800] ;  /* 0x008800008950783b */ /* 0x000fe20000004200 */
[-C--:B------:R-:W-:Y:S01]  /*5b90*/  FMUL.FTZ R52, R52, R103.reuse ;  /* 0x0000006734347220 */ /* 0x080fe20000410000 */
[----:B------:R-:W-:Y:S01]  /*5ba0*/  FMUL.FTZ R53, R53, R103 ;  /* 0x0000006735357220 */ /* 0x000fe20000410000 */
[-C--:B------:R-:W-:Y:S01]  /*5bb0*/  FMUL.FTZ R54, R54, R101.reuse ;  /* 0x0000006536367220 */ /* 0x080fe20000410000 */
[C---:B------:R-:W-:Y:S01]  /*5bc0*/  HMMA.16816.F32.BF16 R32, R96.reuse, R34, R68 ;  /* 0x000000226020723c */ /* 0x040fe20000041844 */
[----:B------:R-:W2:Y:S01]  /*5bd0*/  LDSM.16.MT88.4 R68, [R138+0xa000] ;  /* 0x00a000008a44783b */ /* 0x000ea20000004200 */
[----:B------:R-:W-:Y:S01]  /*5be0*/  FMUL.FTZ R55, R55, R101 ;  /* 0x0000006537377220 */ /* 0x000fe20000410000 */
[----:B------:R-:W-:Y:S01]  /*5bf0*/  MUFU.EX2 R163, R163 ;  /* 0x000000a300a37308 */ /* 0x000fe20000000800 */
[-C--:B------:R-:W-:Y:S01]  /*5c00*/  FMUL.FTZ R56, R56, R103.reuse ;  /* 0x0000006738387220 */ /* 0x080fe20000410000 */
[----:B------:R-:W-:Y:S01]  /*5c10*/  FMUL.FTZ R57, R57, R103 ;  /* 0x0000006739397220 */ /* 0x000fe20000410000 */
[C---:B------:R-:W-:Y:S01]  /*5c20*/  HMMA.16816.F32.BF16 R20, R96.reuse, R24, R20 ;  /* 0x000000186014723c */ /* 0x040fe20000041814 */
[-C--:B------:R-:W-:Y:S01]  /*5c30*/  FMUL.FTZ R58, R58, R101.reuse ;  /* 0x000000653a3a7220 */ /* 0x080fe20000410000 */
[----:B------:R-:W-:Y:S01]  /*5c40*/  FMUL.FTZ R59, R59, R101 ;  /* 0x000000653b3b7220 */ /* 0x000fe20000410000 */
[-C--:B------:R-:W-:Y:S01]  /*5c50*/  FMUL.FTZ R12, R88, R103.reuse ;  /* 0x00000067580c7220 */ /* 0x080fe20000410000 */
[----:B------:R-:W-:Y:S01]  /*5c60*/  FMUL.FTZ R13, R89, R103 ;  /* 0x00000067590d7220 */ /* 0x000fe20000410000 */
[----:B------:R-:W-:Y:S01]  /*5c70*/  MUFU.EX2 R170, R170 ;  /* 0x000000aa00aa7308 */ /* 0x000fe20000000800 */
[C---:B------:R-:W-:Y:S01]  /*5c80*/  HMMA.16816.F32.BF16 R24, R96.reuse, R26, R76 ;  /* 0x0000001a6018723c */ /* 0x040fe2000004184c */
[----:B------:R-:W-:Y:S01]  /*5c90*/  LDSM.16.MT88.4 R76, [R140+0x8800] ;  /* 0x008800008c4c783b */ /* 0x000fe20000004200 */
[-C--:B------:R-:W-:Y:S01]  /*5ca0*/  FMUL.FTZ R14, R90, R101.reuse ;  /* 0x000000655a0e7220 */ /* 0x080fe20000410000 */
[----:B------:R-:W-:Y:S01]  /*5cb0*/  FMUL.FTZ R15, R91, R101 ;  /* 0x000000655b0f7220 */ /* 0x000fe20000410000 */
[-C--:B------:R-:W-:Y:S01]  /*5cc0*/  FMUL.FTZ R84, R84, R103.reuse ;  /* 0x0000006754547220 */ /* 0x080fe20000410000 */
[----:B------:R-:W-:Y:S01]  /*5cd0*/  FMUL.FTZ R85, R85, R103 ;  /* 0x0000006755557220 */ /* 0x000fe20000410000 */
[C---:B-1----:R-:W-:Y:S01]  /*5ce0*/  HMMA.16816.F32.BF16 R4, R96.reuse, R8, R4 ;  /* 0x000000086004723c */ /* 0x042fe20000041804 */
[----:B------:R-:W1:Y:S01]  /*5cf0*/  MUFU.EX2 R165, R165 ;  /* 0x000000a500a57308 */ /* 0x000e620000000800 */
[-C--:B------:R-:W-:Y:S01]  /*5d00*/  FMUL.FTZ R86, R86, R101.reuse ;  /* 0x0000006556567220 */ /* 0x080fe20000410000 */
[----:B------:R-:W-:Y:S01]  /*5d10*/  FMUL.FTZ R87, R87, R101 ;  /* 0x0000006557577220 */ /* 0x000fe20000410000 */
[--C-:B------:R-:W-:Y:S01]  /*5d20*/  FFMA.FTZ R184, R173, UR6, -R164.reuse ;  /* 0x00000006adb87c23 */ /* 0x100fe200080108a4 */
[--C-:B------:R-:W-:Y:S01]  /*5d30*/  FFMA.FTZ R182, R179, UR6, -R164.reuse ;  /* 0x00000006b3b67c23 */ /* 0x100fe200080108a4 */
[C---:B------:R-:W-:Y:S01]  /*5d40*/  HMMA.16816.F32.BF16 R8, R96.reuse, R10, R92 ;  /* 0x0000000a6008723c */ /* 0x040fe2000004185c */
[--C-:B------:R-:W-:Y:S01]  /*5d50*/  FFMA.FTZ R173, R177, UR6, -R164.reuse ;  /* 0x00000006b1ad7c23 */ /* 0x100fe200080108a4 */
[--C-:B------:R-:W-:Y:S01]  /*5d60*/  FFMA.FTZ R179, R176, UR6, -R115.reuse ;  /* 0x00000006b0b37c23 */ /* 0x100fe20008010873 */
[----:B------:R-:W-:Y:S01]  /*5d70*/  MUFU.EX2 R166, R166 ;  /* 0x000000a600a67308 */ /* 0x000fe20000000800 */
[--C-:B------:R-:W-:Y:S01]  /*5d80*/  FFMA.FTZ R176, R180, UR6, -R115.reuse ;  /* 0x00000006b4b07c23 */ /* 0x100fe20008010873 */
[--C-:B------:R-:W-:Y:S01]  /*5d90*/  FFMA.FTZ R177, R178, UR6, -R115.reuse ;  /* 0x00000006b2b17c23 */ /* 0x100fe20008010873 */
[C---:B---3--:R-:W-:Y:S01]  /*5da0*/  HMMA.16816.F32.BF16 R36, R96.reuse, R72, R36 ;  /* 0x000000486024723c */ /* 0x048fe20000041824 */
[--C-:B------:R-:W-:Y:S01]  /*5db0*/  FFMA.FTZ R174, R174, UR6, -R115.reuse ;  /* 0x00000006aeae7c23 */ /* 0x100fe20008010873 */
[--C-:B------:R-:W-:Y:S01]  /*5dc0*/  FFMA.FTZ R178, R117, UR6, -R164.reuse ;  /* 0x0000000675b27c23 */ /* 0x100fe200080108a4 */
[----:B------:R-:W-:Y:S01]  /*5dd0*/  FFMA.FTZ R119, R126, UR6, -R115 ;  /* 0x000000067e777c23 */ /* 0x000fe20008010873 */
[----:B------:R-:W-:Y:S01]  /*5de0*/  LDSM.16.MT88.4 R92, [R140+0x9800] ;  /* 0x009800008c5c783b */ /* 0x000fe20000004200 */
[----:B------:R-:W3:Y:S01]  /*5df0*/  MUFU.EX2 R125, R125 ;  /* 0x0000007d007d7308 */ /* 0x000ee20000000800 */
[----:B------:R-:W-:Y:S01]  /*5e00*/  HMMA.16816.F32.BF16 R40, R96, R74, R40 ;  /* 0x0000004a6028723c */ /* 0x000fe20000041828 */
[----:B------:R-:W-:Y:S01]  /*5e10*/  FFMA.FTZ R117, R127, UR6, -R164 ;  /* 0x000000067f757c23 */ /* 0x000fe200080108a4 */
[----:B------:R-:W5:Y:S01]  /*5e20*/  LDSM.16.MT88.4 R72, [R137+0xa000] ;  /* 0x00a000008948783b */ /* 0x000f620000004200 */
[----:B------:R-:W-:-:S03]  /*5e30*/  FFMA.FTZ R171, R171, R103, R102 ;  /* 0x00000067abab7223 */ /* 0x000fc60000010066 */
[----:B--2---:R-:W-:Y:S01]  /*5e40*/  HMMA.16816.F32.BF16 R44, R96, R68, R44 ;  /* 0x00000044602c723c */ /* 0x004fe2000004182c */
[----:B------:R-:W-:Y:S01]  /*5e50*/  MUFU.EX2 R184, R184 ;  /* 0x000000b800b87308 */ /* 0x000fe20000000800 */
[----:B------:R-:W-:-:S04]  /*5e60*/  FADD.FTZ R112, R112, R171 ;  /* 0x000000ab70707221 */ /* 0x000fc80000010000 */
[C---:B------:R-:W-:Y:S01]  /*5e70*/  HMMA.16816.F32.BF16 R48, R96.reuse, R70, R48 ;  /* 0x000000466030723c */ /* 0x040fe20000041830 */
[----:B------:R-:W2:Y:S01]  /*5e80*/  LDSM.16.MT88.4 R68, [R136+0xa000] ;  /* 0x00a000008844783b */ /* 0x000ea20000004200 */
[----:B------:R-:W-:Y:S01]  /*5e90*/  FADD.FTZ R111, R111, R112 ;  /* 0x000000706f6f7221 */ /* 0x000fe20000010000 */
[----:B------:R-:W-:Y:S03]  /*5ea0*/  MUFU.EX2 R175, R175 ;  /* 0x000000af00af7308 */ /* 0x000fe60000000800 */
[C---:B------:R-:W-:Y:S05]  /*5eb0*/  HMMA.16816.F32.BF16 R12, R96.reuse, R16, R12 ;  /* 0x00000010600c723c */ /* 0x040fea000004180c */
[----:B------:R-:W-:Y:S01]  /*5ec0*/  MUFU.EX2 R182, R182 ;  /* 0x000000b600b67308 */ /* 0x000fe20000000800 */
[C---:B------:R-:W-:Y:S01]  /*5ed0*/  HMMA.16816.F32.BF16 R16, R96.reuse, R18, R84 ;  /* 0x000000126010723c */ /* 0x040fe20000041854 */
[----:B------:R-:W-:Y:S06]  /*5ee0*/  LDSM.16.MT88.4 R84, [R138+0x9800] ;  /* 0x009800008a54783b */ /* 0x000fec0000004200 */
[----:B------:R-:W-:Y:S08]  /*5ef0*/  MUFU.EX2 R173, R173 ;  /* 0x000000ad00ad7308 */ /* 0x000ff00000000800 */
[----:B------:R-:W-:Y:S01]  /*5f00*/  MUFU.EX2 R179, R179 ;  /* 0x000000b300b37308 */ /* 0x000fe20000000800 */
[C---:B-----5:R-:W-:Y:S07]  /*5f10*/  HMMA.16816.F32.BF16 R52, R96.reuse, R72, R52 ;  /* 0x000000486034723c */ /* 0x060fee0000041834 */
[----:B------:R-:W-:Y:S01]  /*5f20*/  MUFU.EX2 R176, R176 ;  /* 0x000000b000b07308 */ /* 0x000fe20000000800 */
[C---:B------:R-:W-:Y:S01]  /*5f30*/  HMMA.16816.F32.BF16 R56, R96.reuse, R74, R56 ;  /* 0x0000004a6038723c */ /* 0x040fe20000041838 */
[----:B------:R-:W5:Y:S05]  /*5f40*/  LDSM.16.MT88.4 R72, [R138+0x8800] ;  /* 0x008800008a48783b */ /* 0x000f6a0000004200 */
[C---:B--2---:R-:W-:Y:S01]  /*5f50*/  HMMA.16816.F32.BF16 R60, R96.reuse, R68, R60 ;  /* 0x00000044603c723c */ /* 0x044fe2000004183c */
[----:B------:R-:W-:Y:S05]  /*5f60*/  MUFU.EX2 R177, R177 ;  /* 0x000000b100b17308 */ /* 0x000fea0000000800 */
[----:B------:R-:W-:Y:S01]  /*5f70*/  HMMA.16816.F32.BF16 R64, R96, R70, R64 ;  /* 0x000000466040723c */ /* 0x000fe20000041840 */
[----:B----4-:R-:W-:-:S02]  /*5f80*/  F2FP.BF16.F32.PACK_AB R68, R169, R172 ;  /* 0x000000aca944723e */ /* 0x010fc400000010ff */
[----:B-1----:R-:W-:Y:S01]  /*5f90*/  F2FP.BF16.F32.PACK_AB R69, R165, R170 ;  /* 0x000000aaa545723e */ /* 0x002fe200000010ff */
[----:B------:R-:W-:Y:S03]  /*5fa0*/  MUFU.EX2 R174, R174 ;  /* 0x000000ae00ae7308 */ /* 0x000fe60000000800 */
[----:B------:R-:W-:Y:S02]  /*5fb0*/  F2FP.BF16.F32.PACK_AB R70, R163, R168 ;  /* 0x000000a8a346723e */ /* 0x000fe400000010ff */
[----:B---3--:R-:W-:-:S03]  /*5fc0*/  F2FP.BF16.F32.PACK_AB R71, R125, R166 ;  /* 0x000000a67d47723e */ /* 0x008fc600000010ff */
[----:B------:R-:W-:Y:S04]  /*5fd0*/  MUFU.EX2 R178, R178 ;  /* 0x000000b200b27308 */ /* 0x000fe80000000800 */
[C---:B------:R-:W-:Y:S04]  /*5fe0*/  HMMA.16816.F32.BF16 R4, R68.reuse, R76, R4 ;  /* 0x0000004c4404723c */ /* 0x040fe80000041804 */
[----:B------:R-:W-:Y:S02]  /*5ff0*/  MUFU.EX2 R181, R181 ;  /* 0x000000b500b57308 */ /* 0x000fe40000000800 */
[C---:B------:R-:W-:Y:S01]  /*6000*/  HMMA.16816.F32.BF16 R8, R68.reuse, R78, R8 ;  /* 0x0000004e4408723c */ /* 0x040fe20000041808 */
[----:B------:R-:W1:Y:S05]  /*6010*/  LDSM.16.MT88.4 R76, [R136+0x8800] ;  /* 0x00880000884c783b */ /* 0x000e6a0000004200 */
[C---:B------:R-:W-:Y:S01]  /*6020*/  HMMA.16816.F32.BF16 R20, R68.reuse, R80, R20 ;  /* 0x000000504414723c */ /* 0x040fe20000041814 */
[----:B------:R-:W-:Y:S05]  /*6030*/  MUFU.EX2 R117, R117 ;  /* 0x0000007500757308 */ /* 0x000fea0000000800 */
[C---:B------:R-:W-:Y:S01]  /*6040*/  HMMA.16816.F32.BF16 R24, R68.reuse, R82, R24 ;  /* 0x000000524418723c */ /* 0x040fe20000041818 */
[----:B------:R-:W2:Y:S02]  /*6050*/  LDSM.16.MT88.4 R80, [R140+0xa800] ;  /* 0x00a800008c50783b */ /* 0x000ea40000004200 */
[----:B------:R-:W3:Y:S03]  /*6060*/  MUFU.EX2 R162, R162 ;  /* 0x000000a200a27308 */ /* 0x000ee60000000800 */
[C---:B-----5:R-:W-:Y:S05]  /*6070*/  HMMA.16816.F32.BF16 R12, R68.reuse, R72, R12 ;  /* 0x00000048440c723c */ /* 0x060fea000004180c */
[----:B------:R-:W-:Y:S01]  /*6080*/  MUFU.EX2 R119, R119 ;  /* 0x0000007700777308 */ /* 0x000fe20000000800 */
[----:B------:R-:W-:Y:S01]  /*6090*/  HMMA.16816.F32.BF16 R16, R68, R74, R16 ;  /* 0x0000004a4410723c */ /* 0x000fe20000041810 */
[----:B------:R-:W4:Y:S01]  /*60a0*/  LDSM.16.MT88.4 R72, [R138+0xa800] ;  /* 0x00a800008a48783b */ /* 0x000f220000004200 */
[----:B---3--:R-:W-:-:S04]  /*60b0*/  F2FP.BF16.F32.PACK_AB R102, R162, R117 ;  /* 0x00000075a266723e */ /* 0x008fc800000010ff */
[C---:B-1----:R-:W-:Y:S06]  /*60c0*/  HMMA.16816.F32.BF16 R28, R68.reuse, R76, R28 ;  /* 0x0000004c441c723c */ /* 0x042fec000004181c */
[C---:B------:R-:W-:Y:S01]  /*60d0*/  HMMA.16816.F32.BF16 R32, R68.reuse, R78, R32 ;  /* 0x0000004e4420723c */ /* 0x040fe20000041820 */
[----:B------:R-:W1:Y:S05]  /*60e0*/  LDSM.16.MT88.4 R76, [R136+0xa800] ;  /* 0x00a80000884c783b */ /* 0x000e6a0000004200 */
[C---:B--2---:R-:W-:Y:S06]  /*60f0*/  HMMA.16816.F32.BF16 R36, R68.reuse, R80, R36 ;  /* 0x000000504424723c */ /* 0x044fec0000041824 */
[C---:B------:R-:W-:Y:S01]  /*6100*/  HMMA.16816.F32.BF16 R40, R68.reuse, R82, R40 ;  /* 0x000000524428723c */ /* 0x040fe20000041828 */
[----:B------:R-:W2:Y:S05]  /*6110*/  LDSM.16.MT88.4 R80, [R137+0xa800] ;  /* 0x00a800008950783b */ /* 0x000eaa0000004200 */
[C---:B----4-:R-:W-:Y:S06]  /*6120*/  HMMA.16816.F32.BF16 R44, R68.reuse, R72, R44 ;  /* 0x00000048442c723c */ /* 0x050fec000004182c */
[C---:B------:R-:W-:Y:S01]  /*6130*/  HMMA.16816.F32.BF16 R48, R68.reuse, R74, R48 ;  /* 0x0000004a4430723c */ /* 0x040fe20000041830 */
[----:B------:R-:W3:Y:S05]  /*6140*/  LDSM.16.MT88.4 R72, [R137+0x9000] ;  /* 0x009000008948783b */ /* 0x000eea0000004200 */
[C---:B-1----:R-:W-:Y:S06]  /*6150*/  HMMA.16816.F32.BF16 R60, R68.reuse, R76, R60 ;  /* 0x0000004c443c723c */ /* 0x042fec000004183c */
[C---:B------:R-:W-:Y:S01]  /*6160*/  HMMA.16816.F32.BF16 R64, R68.reuse, R78, R64 ;  /* 0x0000004e4440723c */ /* 0x040fe20000041840 */
[----:B------:R-:W1:Y:S05]  /*6170*/  LDSM.16.MT88.4 R76, [R140+0x9000] ;  /* 0x009000008c4c783b */ /* 0x000e6a0000004200 */
[C---:B--2---:R-:W-:Y:S06]  /*6180*/  HMMA.16816.F32.BF16 R52, R68.reuse, R80, R52 ;  /* 0x000000504434723c */ /* 0x044fec0000041834 */
[----:B------:R-:W-:Y:S01]  /*6190*/  HMMA.16816.F32.BF16 R56, R68, R82, R56 ;  /* 0x000000524438723c */ /* 0x000fe20000041838 */
[----:B------:R-:W2:Y:S06]  /*61a0*/  LDSM.16.MT88.4 R80, [R138+0x9000] ;  /* 0x009000008a50783b */ /* 0x000eac0000004200 */
[----:B------:R-:W-:-:S02]  /*61b0*/  F2FP.BF16.F32.PACK_AB R68, R175, R184 ;  /* 0x000000b8af44723e */ /* 0x000fc400000010ff */
[----:B------:R-:W-:Y:S02]  /*61c0*/  F2FP.BF16.F32.PACK_AB R69, R176, R179 ;  /* 0x000000b3b045723e */ /* 0x000fe400000010ff */
[----:B------:R-:W-:Y:S02]  /*61d0*/  F2FP.BF16.F32.PACK_AB R70, R173, R182 ;  /* 0x000000b6ad46723e */ /* 0x000fe400000010ff */
[----:B------:R-:W-:-:S07]  /*61e0*/  F2FP.BF16.F32.PACK_AB R71, R174, R177 ;  /* 0x000000b1ae47723e */ /* 0x000fce00000010ff */
        /* <DEDUP_REMOVED lines=12> */
[C---:B-1----:R-:W-:Y:S06]  /*62b0*/  HMMA.16816.F32.BF16 R28, R68.reuse, R76, R28 ;  /* 0x0000004c441c723c */ /* 0x042fec000004181c */
[C---:B------:R-:W-:Y:S01]  /*62c0*/  HMMA.16816.F32.BF16 R32, R68.reuse, R78, R32 ;  /* 0x0000004e4420723c */ /* 0x040fe20000041820 */
[----:B------:R-:W1:Y:S05]  /*62d0*/  LDSM.16.MT88.4 R76, [R137+0xb000] ;  /* 0x00b00000894c783b */ /* 0x000e6a0000004200 */
[C---:B--2---:R-:W-:Y:S06]  /*62e0*/  HMMA.16816.F32.BF16 R36, R68.reuse, R80, R36 ;  /* 0x000000504424723c */ /* 0x044fec0000041824 */
[C---:B------:R-:W-:Y:S06]  /*62f0*/  HMMA.16816.F32.BF16 R40, R68.reuse, R82, R40 ;  /* 0x000000524428723c */ /* 0x040fec0000041828 */
[C---:B---3--:R-:W-:Y:S06]  /*6300*/  HMMA.16816.F32.BF16 R60, R68.reuse, R72, R60 ;  /* 0x00000048443c723c */ /* 0x048fec000004183c */
[C---:B------:R-:W-:Y:S06]  /*6310*/  HMMA.16816.F32.BF16 R64, R68.reuse, R74, R64 ;  /* 0x0000004a4440723c */ /* 0x040fec0000041840 */
[C---:B-1----:R-:W-:Y:S06]  /*6320*/  HMMA.16816.F32.BF16 R52, R68.reuse, R76, R52 ;  /* 0x0000004c4434723c */ /* 0x042fec0000041834 */
[----:B------:R-:W-:Y:S01]  /*6330*/  HMMA.16816.F32.BF16 R56, R68, R78, R56 ;  /* 0x0000004e4438723c */ /* 0x000fe20000041838 */
[--C-:B------:R-:W-:Y:S01]  /*6340*/  FFMA.FTZ R76, R116, UR6, -R115.reuse ;  /* 0x00000006744c7c23 */ /* 0x100fe20008010873 */
[--C-:B------:R-:W-:Y:S01]  /*6350*/  FFMA.FTZ R116, R118, UR6, -R115.reuse ;  /* 0x0000000676747c23 */ /* 0x100fe20008010873 */
[----:B------:R-:W-:Y:S01]  /*6360*/  FFMA.FTZ R115, R114, UR6, -R115 ;  /* 0x0000000672737c23 */ /* 0x000fe20008010873 */
[----:B------:R-:W-:Y:S01]  /*6370*/  FFMA.FTZ R114, R167, R101, R100 ;  /* 0x00000065a7727223 */ /* 0x000fe20000010064 */
[----:B------:R-:W1:Y:S01]  /*6380*/  MUFU.EX2 R118, R76 ;  /* 0x0000004c00767308 */ /* 0x000e620000000800 */
[----:B------:R-:W-:Y:S01]  /*6390*/  F2FP.BF16.F32.PACK_AB R100, R181, R178 ;  /* 0x000000b2b564723e */ /* 0x000fe200000010ff */
[----:B------:R-:W-:Y:S01]  /*63a0*/  LDSM.16.MT88.4 R68, [R136+0x9800] ;  /* 0x009800008844783b */ /* 0x000fe20000004200 */
[----:B------:R-:W-:-:S05]  /*63b0*/  FADD.FTZ R114, R113, R114 ;  /* 0x0000007271727221 */ /* 0x000fca0000010000 */
[----:B------:R-:W-:Y:S08]  /*63c0*/  MUFU.EX2 R116, R116 ;  /* 0x0000007400747308 */ /* 0x000ff00000000800 */
[----:B------:R-:W2:Y:S01]  /*63d0*/  MUFU.EX2 R115, R115 ;  /* 0x0000007300737308 */ /* 0x000ea20000000800 */
[----:B-1----:R-:W-:Y:S01]  /*63e0*/  F2FP.BF16.F32.PACK_AB R101, R118, R119 ;  /* 0x000000777665723e */ /* 0x002fe200000010ff */
[----:B------:R-:W1:Y:S01]  /*63f0*/  LDSM.16.MT88.4 R76, [R137+0x9800] ;  /* 0x00980000894c783b */ /* 0x000e620000004200 */
[----:B--2---:R-:W-:-:S07]  /*6400*/  F2FP.BF16.F32.PACK_AB R103, R115, R116 ;  /* 0x000000747367723e */ /* 0x004fce00000010ff */
[C---:B------:R-:W-:Y:S01]  /*6410*/  HMMA.16816.F32.BF16 R88, R100.reuse, R84, R12 ;  /* 0x000000546458723c */ /* 0x040fe2000004180c */
[----:B------:R-:W2:Y:S05]  /*6420*/  LDSM.16.MT88.4 R12, [R138+0xb800] ;  /* 0x00b800008a0c783b */ /* 0x000eaa0000004200 */
[C---:B------:R-:W-:Y:S01]  /*6430*/  HMMA.16816.F32.BF16 R96, R100.reuse, R92, R4 ;  /* 0x0000005c6460723c */ /* 0x040fe20000041804 */
[----:B------:R-:W3:Y:S05]  /*6440*/  LDSM.16.MT88.4 R4, [R140+0xb800] ;  /* 0x00b800008c04783b */ /* 0x000eea0000004200 */
[C---:B------:R-:W-:Y:S01]  /*6450*/  HMMA.16816.F32.BF16 R92, R100.reuse, R94, R8 ;  /* 0x0000005e645c723c */ /* 0x040fe20000041808 */
[----:B------:R-:W4:Y:S05]  /*6460*/  LDSM.16.MT88.4 R8, [R137+0xb800] ;  /* 0x00b800008908783b */ /* 0x000f2a0000004200 */
[C---:B-1----:R-:W-:Y:S06]  /*6470*/  HMMA.16816.F32.BF16 R80, R100.reuse, R76, R20 ;  /* 0x0000004c6450723c */ /* 0x042fec0000041814 */
[C---:B------:R-:W-:Y:S06]  /*6480*/  HMMA.16816.F32.BF16 R72, R100.reuse, R68, R28 ;  /* 0x000000446448723c */ /* 0x040fec000004181c */
[C---:B------:R-:W-:Y:S06]  /*6490*/  HMMA.16816.F32.BF16 R84, R100.reuse, R86, R16 ;  /* 0x000000566454723c */ /* 0x040fec0000041810 */
[C---:B------:R-:W-:Y:S06]  /*64a0*/  HMMA.16816.F32.BF16 R76, R100.reuse, R78, R24 ;  /* 0x0000004e644c723c */ /* 0x040fec0000041818 */
[C---:B--2---:R-:W-:Y:S06]  /*64b0*/  HMMA.16816.F32.BF16 R44, R100.reuse, R12, R44 ;  /* 0x0000000c642c723c */ /* 0x044fec000004182c */
[----:B---3--:R-:W-:Y:S01]  /*64c0*/  HMMA.16816.F32.BF16 R36, R100, R4, R36 ;  /* 0x000000046424723c */ /* 0x008fe20000041824 */
[----:B------:R-:W-:Y:S01]  /*64d0*/  FADD.FTZ R13, R3, R114 ;  /* 0x00000072030d7221 */ /* 0x000fe20000010000 */
[----:B------:R-:W-:-:S03]  /*64e0*/  FADD.FTZ R3, R110, R111 ;  /* 0x0000006f6e037221 */ /* 0x000fc60000010000 */
[----:B------:R-:W-:Y:S01]  /*64f0*/  FADD.FTZ R13, R2, R13 ;  /* 0x0000000d020d7221 */ /* 0x000fe20000010000 */
[C---:B------:R-:W-:Y:S01]  /*6500*/  HMMA.16816.F32.BF16 R40, R100.reuse, R6, R40 ;  /* 0x000000066428723c */ /* 0x040fe20000041828 */
[----:B------:R-:W-:Y:S01]  /*6510*/  FADD.FTZ R172, R172, R3 ;  /* 0x00000003acac7221 */ /* 0x000fe20000010000 */
[----:B------:R-:W1:Y:S01]  /*6520*/  LDSM.16.MT88.4 R4, [R136+0xb800] ;  /* 0x00b800008804783b */ /* 0x000e620000004200 */
[----:B------:R-:W-:Y:S01]  /*6530*/  FADD.FTZ R170, R170, R13 ;  /* 0x0000000daaaa7221 */ /* 0x000fe20000010000 */
[-C--:B------:R-:W-:Y:S01]  /*6540*/  MOV R2, R108.reuse ;  /* 0x0000006c00027202 */ /* 0x080fe20000000f00 */
[----:B------:R-:W-:Y:S01]  /*6550*/  FADD.FTZ R169, R169, R172 ;  /* 0x000000aca9a97221 */ /* 0x000fe20000010000 */
[C---:B------:R-:W-:Y:S01]  /*6560*/  HMMA.16816.F32.BF16 R68, R100.reuse, R70, R32 ;  /* 0x000000466444723c */ /* 0x040fe20000041820 */
[----:B------:R-:W-:Y:S01]  /*6570*/  FADD.FTZ R165, R165, R170 ;  /* 0x000000aaa5a57221 */ /* 0x000fe20000010000 */
[-C--:B------:R-:W-:Y:S01]  /*6580*/  MOV R3, R109.reuse ;  /* 0x0000006d00037202 */ /* 0x080fe20000000f00 */
[----:B------:R-:W-:Y:S01]  /*6590*/  FADD.FTZ R168, R168, R169 ;  /* 0x000000a9a8a87221 */ /* 0x000fe20000010000 */
[----:B------:R-:W-:Y:S01]  /*65a0*/  @P0 MOV R2, R108 ;  /* 0x0000006c00020202 */ /* 0x000fe20000000f00 */
[----:B------:R-:W-:Y:S01]  /*65b0*/  FADD.FTZ R166, R166, R165 ;  /* 0x000000a5a6a67221 */ /* 0x000fe20000010000 */
[----:B------:R-:W-:Y:S01]  /*65c0*/  HMMA.16816.F32.BF16 R48, R100, R14, R48 ;  /* 0x0000000e6430723c */ /* 0x000fe20000041830 */
[----:B------:R-:W-:Y:S01]  /*65d0*/  FADD.FTZ R163, R163, R168 ;  /* 0x000000a8a3a37221 */ /* 0x000fe20000010000 */
[----:B------:R-:W-:Y:S01]  /*65e0*/  @P0 MOV R3, R109 ;  /* 0x0000006d00030202 */ /* 0x000fe20000000f00 */
[----:B------:R-:W-:-:S02]  /*65f0*/  FADD.FTZ R166, R125, R166 ;  /* 0x000000a67da67221 */ /* 0x000fc40000010000 */
[----:B------:R-:W-:Y:S01]  /*6600*/  FADD.FTZ R184, R184, R163 ;  /* 0x000000a3b8b87221 */ /* 0x000fe20000010000 */
[C---:B----4-:R-:W-:Y:S01]  /*6610*/  HMMA.16816.F32.BF16 R52, R100.reuse, R8, R52 ;  /* 0x000000086434723c */ /* 0x050fe20000041834 */
[----:B------:R-:W-:Y:S01]  /*6620*/  FADD.FTZ R179, R179, R166 ;  /* 0x000000a6b3b37221 */ /* 0x000fe20000010000 */
[----:B------:R-:W-:Y:S01]  /*6630*/  @P0 IADD3 R166, R124, -0x3, RZ ;  /* 0xfffffffd7ca60810 */ /* 0x000fe20007ffe0ff */
[----:B------:R-:W-:Y:S02]  /*6640*/  FADD.FTZ R175, R175, R184 ;  /* 0x000000b8afaf7221 */ /* 0x000fe40000010000 */
[----:B------:R-:W-:Y:S01]  /*6650*/  FADD.FTZ R176, R176, R179 ;  /* 0x000000b3b0b07221 */ /* 0x000fe20000010000 */
[----:B------:R-:W-:Y:S01]  /*6660*/  HMMA.16816.F32.BF16 R56, R100, R10, R56 ;  /* 0x0000000a6438723c */ /* 0x000fe20000041838 */
[----:B------:R-:W-:Y:S02]  /*6670*/  FADD.FTZ R182, R182, R175 ;  /* 0x000000afb6b67221 */ /* 0x000fe40000010000 */
[----:B------:R-:W-:-:S02]  /*6680*/  FADD.FTZ R177, R177, R176 ;  /* 0x000000b0b1b17221 */ /* 0x000fc40000010000 */
[----:B------:R-:W-:Y:S02]  /*6690*/  FADD.FTZ R173, R173, R182 ;  /* 0x000000b6adad7221 */ /* 0x000fe40000010000 */
[----:B------:R-:W-:Y:S02]  /*66a0*/  FADD.FTZ R174, R174, R177 ;  /* 0x000000b1aeae7221 */ /* 0x000fe40000010000 */
[----:B------:R-:W-:Y:S02]  /*66b0*/  FADD.FTZ R178, R178, R173 ;  /* 0x000000adb2b27221 */ /* 0x000fe40000010000 */
[----:B------:R-:W-:Y:S02]  /*66c0*/  FADD.FTZ R119, R119, R174 ;  /* 0x000000ae77777221 */ /* 0x000fe40000010000 */
[----:B------:R-:W-:Y:S02]  /*66d0*/  FADD.FTZ R178, R181, R178 ;  /* 0x000000b2b5b27221 */ /* 0x000fe40000010000 */
[----:B------:R-:W-:-:S02]  /*66e0*/  FADD.FTZ R119, R118, R119 ;  /* 0x0000007776777221 */ /* 0x000fc40000010000 */
[----:B------:R-:W-:Y:S01]  /*66f0*/  FADD.FTZ R117, R117, R178 ;  /* 0x000000b275757221 */ /* 0x000fe20000010000 */
[C---:B-1----:R-:W-:Y:S01]  /*6700*/  HMMA.16816.F32.BF16 R60, R100.reuse, R4, R60 ;  /* 0x00000004643c723c */ /* 0x042fe2000004183c */
[----:B------:R-:W-:Y:S02]  /*6710*/  FADD.FTZ R116, R116, R119 ;  /* 0x0000007774747221 */ /* 0x000fe40000010000 */
[----:B------:R-:W-:Y:S02]  /*6720*/  FADD.FTZ R171, R162, R117 ;  /* 0x00000075a2ab7221 */ /* 0x000fe40000010000 */
[----:B------:R-:W-:Y:S01]  /*6730*/  FADD.FTZ R167, R115, R116 ;  /* 0x0000007473a77221 */ /* 0x000fe20000010000 */
[----:B------:R-:W-:Y:S01]  /*6740*/  HMMA.16816.F32.BF16 R64, R100, R6, R64 ;  /* 0x000000066440723c */ /* 0x000fe20000041840 */
[----:B------:R-:W-:-:S08]  /*6750*/  NOP ;  /* 0x0000000000007918 */ /* 0x000fd00000000000 */
[----:B------:R-:W-:-:S15]  /*6760*/  @P0 BRA `(.L_x_658) ;  /* 0x0000000000040947 */ /* 0x000fde0003800000 */
.L_x_656:
[----:B------:R-:W-:-:S07]  /*6770*/  IADD3 R166, R0, -0x1, RZ ;  /* 0xffffffff00a67810 */ /* 0x000fce0007ffe0ff */
.L_x_658:
[----:B------:R-:W-:-:S13]  /*6780*/  ISETP.GE.AND P0, PT, R166, RZ, PT ;  /* 0x000000ffa600720c */ /* 0x000fda0003f06270 */
[----:B------:R-:W-:Y:S05]  /*6790*/  @!P0 BRA `(.L_x_659) ;  /* 0x0000002000ec8947 */ /* 0x000fea0003800000 */
[C---:B------:R-:W-:Y:S01]  /*67a0*/  SHF.L.U64.HI R165, R106.reuse, 0x5, R107 ;  /* 0x000000056aa57819 */ /* 0x040fe2000001026b */
[----:B------:R-:W-:Y:S01]  /*67b0*/  IMAD.SHL.U32 R164, R106, 0x20, RZ ;  /* 0x000000206aa47824 */ /* 0x000fe200078e00ff */
[C---:B------:R-:W-:Y:S01]  /*67c0*/  SHF.L.U64.HI R163, R104.reuse, 0x5, R105 ;  /* 0x0000000568a37819 */ /* 0x040fe20000010269 */
[----:B------:R-:W-:Y:S01]  /*67d0*/  IMAD.SHL.U32 R162, R104, 0x20, RZ ;  /* 0x0000002068a27824 */ /* 0x000fe200078e00ff */
[----:B------:R-:W-:Y:S01]  /*67e0*/  MOV R103, R2 ;  /* 0x0000000200677202 */ /* 0x000fe20000000f00 */
[----:B------:R-:W-:Y:S01]  /*67f0*/  IMAD.MOV.U32 R0, RZ, RZ, R3 ;  /* 0x000000ffff007224 */ /* 0x000fe200078e0003 */
[----:B------:R-:W-:Y:S01]  /*6800*/  MOV R168, R120 ;  /* 0x0000007800a87202 */ /* 0x000fe20000000f00 */
[----:B------:R-:W-:Y:S01]  /*6810*/  IMAD.MOV.U32 R169, RZ, RZ, R123 ;  /* 0x000000ffffa97224 */ /* 0x000fe200078e007b */
[----:B------:R-:W-:Y:S01]  /*6820*/  ULDC UR5, c[0x0][0x39c] ;  /* 0x0000e70000057ab9 */ /* 0x000fe20000000800 */
[----:B------:R-:W-:Y:S01]  /*6830*/  ULDC UR4, c[0x0][0x2ec] ;  /* 0x0000bb0000047ab9 */ /* 0x000fe20000000800 */
[----:B------:R-:W-:Y:S01]  /*6840*/  ULDC.64 UR6, c[0x0][0x218] ;  /* 0x0000860000067ab9 */ /* 0x000fe20000000a00 */
[----:B------:R-:W-:Y:S01]  /*6850*/  ULDC.64 UR10, c[0x0][0x220] ;  /* 0x00008800000a7ab9 */ /* 0x000fe20000000a00 */
[----:B------:R-:W-:Y:S01]  /*6860*/  ULDC.64 UR8, c[0x0][0x248] ;  /* 0x0000920000087ab9 */ /* 0x000fe20000000a00 */
[----:B------:R-:W-:Y:S05]  /*6870*/  BRA `(.L_x_660) ;  /* 0x0000000000747947 */ /* 0x000fea0003800000 */
.L_x_662:
        /* <DEDUP_REMOVED lines=29> */
.L_x_660:
        /* <DEDUP_REMOVED lines=16> */
[----:B------:R-:W-:Y:S03]  /*6b50*/  LDGSTS.E.BYPASS.LTC128B.128 [R151+0x8000], desc[UR12][R172.64] ;  /* 0x08000000ac977fae */ /* 0x000fe6000b901d4c */
[----:B------:R-:W-:Y:S03]  /*6b60*/  IADD3.X R3, R175, R165, RZ, P1, !PT ;  /* 0x000000a5af037210 */ /* 0x000fe60000ffe4ff */
[----:B------:R-:W-:Y:S06]  /*6b70*/  LDGSTS.E.BYPASS.LTC128B.128 [R151+0xa000], desc[UR12][R172.64+0x80] ;  /* 0x0a000080ac977fae */ /* 0x000fec000b901d4c */
[----:B------:R-:W-:Y:S01]  /*6b80*/  LDGSTS.E.BYPASS.LTC128B.128 [R151+0x8800], desc[UR12][R174.64] ;  /* 0x08800000ae977fae */ /* 0x000fe2000b901d4c */
[----:B------:R-:W-:Y:S01]  /*6b90*/  IMAD.X R101, R3, 0x1, R165, P0 ;  /* 0x0000000103657824 */ /* 0x000fe200000e06a5 */
[----:B------:R-:W-:Y:S04]  /*6ba0*/  ISETP.GT.AND P0, PT, R166, RZ, PT ;  /* 0x000000ffa600720c */ /* 0x000fe80003f04270 */
[----:B------:R-:W-:Y:S06]  /*6bb0*/  LDGSTS.E.BYPASS.LTC128B.128 [R151+0xa800], desc[UR12][R174.64+0x80] ;  /* 0x0a800080ae977fae */ /* 0x000fec000b901d4c */
[----:B------:R-:W-:Y:S06]  /*6bc0*/  LDGSTS.E.BYPASS.LTC128B.128 [R151+0x9000], desc[UR12][R2.64] ;  /* 0x0900000002977fae */ /* 0x000fec000b901d4c */
[----:B------:R1:W-:Y:S06]  /*6bd0*/  LDGSTS.E.BYPASS.LTC128B.128 [R151+0xb000], desc[UR12][R2.64+0x80] ;  /* 0x0b00008002977fae */ /* 0x0003ec000b901d4c */
[----:B------:R-:W-:Y:S06]  /*6be0*/  LDGSTS.E.BYPASS.LTC128B.128 [R151+0x9800], desc[UR12][R100.64] ;  /* 0x0980000064977fae */ /* 0x000fec000b901d4c */
[----:B------:R2:W-:Y:S06]  /*6bf0*/  LDGSTS.E.BYPASS.LTC128B.128 [R151+0xb800], desc[UR12][R100.64+0x80] ;  /* 0x0b80008064977fae */ /* 0x0005ec000b901d4c */
[----:B------:R-:W-:Y:S06]  /*6c00*/  LDSM.16.M88.4 R104, [R146] ;  /* 0x000000009268783b */ /* 0x000fec0000000200 */
[----:B------:R-:W3:Y:S06]  /*6c10*/  LDSM.16.M88.4 R108, [R145+0x4000] ;  /* 0x00400000916c783b */ /* 0x000eec0000000200 */
[----:B------:R-:W4:Y:S06]  /*6c20*/  LDSM.16.M88.4 R112, [R145+0x4800] ;  /* 0x004800009170783b */ /* 0x000f2c0000000200 */
[----:B------:R-:W5:Y:S06]  /*6c30*/  LDSM.16.M88.4 R116, [R145+0x5000] ;  /* 0x005000009174783b */ /* 0x000f6c0000000200 */
[----:B------:R-:W0:Y:S06]  /*6c40*/  LDGDEPBAR ;  /* 0x00000000000079af */ /* 0x000e2c0000000000 */
[----:B------:R-:W1:Y:S06]  /*6c50*/  LDSM.16.M88.4 R120, [R145+0x5800] ;  /* 0x005800009178783b */ /* 0x000e6c0000000200 */
[----:B------:R-:W-:Y:S01]  /*6c60*/  LDSM.16.M88.4 R124, [R134] ;  /* 0x00000000867c783b */ /* 0x000fe20000000200 */
[C---:B---3--:R-:W-:Y:S06]  /*6c70*/  HMMA.16816.F32.BF16 R4, R104.reuse, R108, RZ ;  /* 0x0000006c6804723c */ /* 0x048fec00000418ff */
[C---:B------:R-:W-:Y:S01]  /*6c80*/  HMMA.16816.F32.BF16 R8, R104.reuse, R110, RZ ;  /* 0x0000006e6808723c */ /* 0x040fe200000418ff */
[----:B------:R-:W-:Y:S05]  /*6c90*/  LDSM.16.M88.4 R108, [R144] ;  /* 0x00000000906c783b */ /* 0x000fea0000000200 */
[C---:B----4-:R-:W-:Y:S06]  /*6ca0*/  HMMA.16816.F32.BF16 R12, R104.reuse, R112, RZ ;  /* 0x00000070680c723c */ /* 0x050fec00000418ff */
[C---:B------:R-:W-:Y:S01]  /*6cb0*/  HMMA.16816.F32.BF16 R16, R104.reuse, R114, RZ ;  /* 0x000000726810723c */ /* 0x040fe200000418ff */
[----:B------:R-:W3:Y:S05]  /*6cc0*/  LDSM.16.M88.4 R112, [R143] ;  /* 0x000000008f70783b */ /* 0x000eea0000000200 */
[C---:B-----5:R-:W-:Y:S06]  /*6cd0*/  HMMA.16816.F32.BF16 R20, R104.reuse, R116, RZ ;  /* 0x000000746814723c */ /* 0x060fec00000418ff */
[C---:B------:R-:W-:Y:S01]  /*6ce0*/  HMMA.16816.F32.BF16 R24, R104.reuse, R118, RZ ;  /* 0x000000766818723c */ /* 0x040fe200000418ff */
[----:B------:R-:W4:Y:S05]  /*6cf0*/  LDSM.16.M88.4 R116, [R135] ;  /* 0x000000008774783b */ /* 0x000f2a0000000200 */
[C---:B-1----:R-:W-:Y:S06]  /*6d00*/  HMMA.16816.F32.BF16 R28, R104.reuse, R120, RZ ;  /* 0x00000078681c723c */ /* 0x042fec00000418ff */
[----:B------:R-:W-:Y:S01]  /*6d10*/  HMMA.16816.F32.BF16 R32, R104, R122, RZ ;  /* 0x0000007a6820723c */ /* 0x000fe200000418ff */
[----:B------:R-:W1:Y:S06]  /*6d20*/  LDSM.16.M88.4 R104, [R133] ;  /* 0x000000008568783b */ /* 0x000e6c0000000200 */
[----:B------:R-:W-:Y:S01]  /*6d30*/  LDSM.16.M88.4 R120, [R139+0x4800] ;  /* 0x004800008b78783b */ /* 0x000fe20000000200 */
[C---:B---3--:R-:W-:Y:S06]  /*6d40*/  HMMA.16816.F32.BF16 R4, R108.reuse, R112, R4 ;  /* 0x000000706c04723c */ /* 0x048fec0000041804 */
[C---:B------:R-:W-:Y:S01]  /*6d50*/  HMMA.16816.F32.BF16 R8, R108.reuse, R114, R8 ;  /* 0x000000726c08723c */ /* 0x040fe20000041808 */
[----:B------:R-:W-:Y:S05]  /*6d60*/  LDSM.16.M88.4 R112, [R142] ;  /* 0x000000008e70783b */ /* 0x000fea0000000200 */
[C---:B----4-:R-:W-:Y:S06]  /*6d70*/  HMMA.16816.F32.BF16 R12, R108.reuse, R116, R12 ;  /* 0x000000746c0c723c */ /* 0x050fec000004180c */
[C---:B------:R-:W-:Y:S01]  /*6d80*/  HMMA.16816.F32.BF16 R16, R108.reuse, R118, R16 ;  /* 0x000000766c10723c */ /* 0x040fe20000041810 */
[----:B------:R-:W3:Y:S05]  /*6d90*/  LDSM.16.M88.4 R116, [R139+0x4000] ;  /* 0x004000008b74783b */ /* 0x000eea0000000200 */
[C---:B------:R-:W-:Y:S06]  /*6da0*/  HMMA.16816.F32.BF16 R20, R108.reuse, R124, R20 ;  /* 0x0000007c6c14723c */ /* 0x040fec0000041814 */
[C---:B------:R-:W-:Y:S06]  /*6db0*/  HMMA.16816.F32.BF16 R24, R108.reuse, R126, R24 ;  /* 0x0000007e6c18723c */ /* 0x040fec0000041818 */
[C---:B-1----:R-:W-:Y:S06]  /*6dc0*/  HMMA.16816.F32.BF16 R28, R108.reuse, R104, R28 ;  /* 0x000000686c1c723c */ /* 0x042fec000004181c */
[----:B------:R-:W-:Y:S01]  /*6dd0*/  HMMA.16816.F32.BF16 R32, R108, R106, R32 ;  /* 0x0000006a6c20723c */ /* 0x000fe20000041820 */
[----:B------:R-:W1:Y:S06]  /*6de0*/  LDSM.16.M88.4 R104, [R139+0x5000] ;  /* 0x005000008b68783b */ /* 0x000e6c0000000200 */
[----:B------:R-:W4:Y:S01]  /*6df0*/  LDSM.16.M88.4 R108, [R139+0x5800] ;  /* 0x005800008b6c783b */ /* 0x000f220000000200 */
[C---:B---3--:R-:W-:Y:S06]  /*6e00*/  HMMA.16816.F32.BF16 R4, R112.reuse, R116, R4 ;  /* 0x000000747004723c */ /* 0x048fec0000041804 */
[C---:B------:R-:W-:Y:S01]  /*6e10*/  HMMA.16816.F32.BF16 R8, R112.reuse, R118, R8 ;  /* 0x000000767008723c */ /* 0x040fe20000041808 */
[----:B------:R-:W-:Y:S05]  /*6e20*/  LDSM.16.M88.4 R116, [R132] ;  /* 0x000000008474783b */ /* 0x000fea0000000200 */
[C---:B------:R-:W-:Y:S06]  /*6e30*/  HMMA.16816.F32.BF16 R12, R112.reuse, R120, R12 ;  /* 0x00000078700c723c */ /* 0x040fec000004180c */
[C---:B------:R-:W-:Y:S01]  /*6e40*/  HMMA.16816.F32.BF16 R16, R112.reuse, R122, R16 ;  /* 0x0000007a7010723c */ /* 0x040fe20000041810 */
[----:B------:R-:W-:Y:S05]  /*6e50*/  LDSM.16.M88.4 R120, [R132+0x800] ;  /* 0x000800008478783b */ /* 0x000fea0000000200 */
[C---:B-1----:R-:W-:Y:S06]  /*6e60*/  HMMA.16816.F32.BF16 R20, R112.reuse, R104, R20 ;  /* 0x000000687014723c */ /* 0x042fec0000041814 */
[C---:B------:R-:W-:Y:S01]  /*6e70*/  HMMA.16816.F32.BF16 R24, R112.reuse, R106, R24 ;  /* 0x0000006a7018723c */ /* 0x040fe20000041818 */
[----:B------:R-:W1:Y:S05]  /*6e80*/  LDSM.16.M88.4 R104, [R141] ;  /* 0x000000008d68783b */ /* 0x000e6a0000000200 */
[C---:B----4-:R-:W-:Y:S06]  /*6e90*/  HMMA.16816.F32.BF16 R28, R112.reuse, R108, R28 ;  /* 0x0000006c701c723c */ /* 0x050fec000004181c */
[----:B------:R-:W-:Y:S01]  /*6ea0*/  HMMA.16816.F32.BF16 R32, R112, R110, R32 ;  /* 0x0000006e7020723c */ /* 0x000fe20000041820 */
[----:B------:R-:W3:Y:S06]  /*6eb0*/  LDSM.16.M88.4 R108, [R132+0x1000] ;  /* 0x00100000846c783b */ /* 0x000eec0000000200 */
[----:B------:R-:W4:Y:S01]  /*6ec0*/  LDSM.16.M88.4 R112, [R132+0x1800] ;  /* 0x001800008470783b */ /* 0x000f220000000200 */
[C---:B-1----:R-:W-:Y:S06]  /*6ed0*/  HMMA.16816.F32.BF16 R4, R104.reuse, R116, R4 ;  /* 0x000000746804723c */ /* 0x042fec0000041804 */
[C---:B------:R-:W-:Y:S01]  /*6ee0*/  HMMA.16816.F32.BF16 R8, R104.reuse, R118, R8 ;  /* 0x000000766808723c */ /* 0x040fe20000041808 */
[----:B------:R-:W-:Y:S05]  /*6ef0*/  LDSM.16.M88.4 R116, [R145+0x6000] ;  /* 0x006000009174783b */ /* 0x000fea0000000200 */
[C---:B------:R-:W-:Y:S06]  /*6f00*/  HMMA.16816.F32.BF16 R12, R104.reuse, R120, R12 ;  /* 0x00000078680c723c */ /* 0x040fec000004180c */
[C---:B------:R-:W-:Y:S01]  /*6f10*/  HMMA.16816.F32.BF16 R16, R104.reuse, R122, R16 ;  /* 0x0000007a6810723c */ /* 0x040fe20000041810 */
[----:B------:R-:W-:Y:S05]  /*6f20*/  LDSM.16.M88.4 R120, [R145+0x6800] ;  /* 0x006800009178783b */ /* 0x000fea0000000200 */
[C---:B---3--:R-:W-:Y:S06]  /*6f30*/  HMMA.16816.F32.BF16 R20, R104.reuse, R108, R20 ;  /* 0x0000006c6814723c */ /* 0x048fec0000041814 */
[C---:B------:R-:W-:Y:S01]  /*6f40*/  HMMA.16816.F32.BF16 R24, R104.reuse, R110, R24 ;  /* 0x0000006e6818723c */ /* 0x040fe20000041818 */
[----:B------:R-:W1:Y:S05]  /*6f50*/  LDSM.16.M88.4 R108, [R146+0x2000] ;  /* 0x00200000926c783b */ /* 0x000e6a0000000200 */
[C---:B----4-:R-:W-:Y:S06]  /*6f60*/  HMMA.16816.F32.BF16 R28, R104.reuse, R112, R28 ;  /* 0x00000070681c723c */ /* 0x050fec000004181c */
[----:B------:R-:W-:Y:S01]  /*6f70*/  HMMA.16816.F32.BF16 R32, R104, R114, R32 ;  /* 0x000000726820723c */ /* 0x000fe20000041820 */
[----:B------:R-:W3:Y:S06]  /*6f80*/  LDSM.16.M88.4 R104, [R145+0x7000] ;  /* 0x007000009168783b */ /* 0x000eec0000000200 */
[----:B------:R-:W4:Y:S01]  /*6f90*/  LDSM.16.M88.4 R112, [R145+0x7800] ;  /* 0x007800009170783b */ /* 0x000f220000000200 */
[C---:B-1----:R-:W-:Y:S06]  /*6fa0*/  HMMA.16816.F32.BF16 R4, R108.reuse, R116, R4 ;  /* 0x000000746c04723c */ /* 0x042fec0000041804 */
[C---:B------:R-:W-:Y:S01]  /*6fb0*/  HMMA.16816.F32.BF16 R8, R108.reuse, R118, R8 ;  /* 0x000000766c08723c */ /* 0x040fe20000041808 */
[----:B------:R-:W-:Y:S05]  /*6fc0*/  LDSM.16.M88.4 R116, [R131] ;  /* 0x000000008374783b */ /* 0x000fea0000000200 */
[C---:B------:R-:W-:Y:S06]  /*6fd0*/  HMMA.16816.F32.BF16 R12, R108.reuse, R120, R12 ;  /* 0x000000786c0c723c */ /* 0x040fec000004180c */
[C---:B------:R-:W-:Y:S01]  /*6fe0*/  HMMA.16816.F32.BF16 R16, R108.reuse, R122, R16 ;  /* 0x0000007a6c10723c */ /* 0x040fe20000041810 */
[----:B------:R-:W-:Y:S05]  /*6ff0*/  LDSM.16.M88.4 R120, [R130] ;  /* 0x000000008278783b */ /* 0x000fea0000000200 */
[C---:B---3--:R-:W-:Y:S06]  /*7000*/  HMMA.16816.F32.BF16 R20, R108.reuse, R104, R20 ;  /* 0x000000686c14723c */ /* 0x048fec0000041814 */
[C---:B------:R-:W-:Y:S01]  /*7010*/  HMMA.16816.F32.BF16 R24, R108.reuse, R106, R24 ;  /* 0x0000006a6c18723c */ /* 0x040fe20000041818 */
[----:B------:R-:W1:Y:S05]  /*7020*/  LDSM.16.M88.4 R104, [R144+0x2000] ;  /* 0x002000009068783b */ /* 0x000e6a0000000200 */
[C---:B----4-:R-:W-:Y:S06]  /*7030*/  HMMA.16816.F32.BF16 R28, R108.reuse, R112, R28 ;  /* 0x000000706c1c723c */ /* 0x050fec000004181c */
[----:B------:R-:W-:Y:S01]  /*7040*/  HMMA.16816.F32.BF16 R32, R108, R114, R32 ;  /* 0x000000726c20723c */ /* 0x000fe20000041820 */
[----:B------:R-:W3:Y:S06]  /*7050*/  LDSM.16.M88.4 R108, [R129] ;  /* 0x00000000816c783b */ /* 0x000eec0000000200 */
[----:B------:R-:W4:Y:S01]  /*7060*/  LDSM.16.M88.4 R112, [R128] ;  /* 0x000000008070783b */ /* 0x000f220000000200 */
[C---:B-1----:R-:W-:Y:S06]  /*7070*/  HMMA.16816.F32.BF16 R4, R104.reuse, R116, R4 ;  /* 0x000000746804723c */ /* 0x042fec0000041804 */
[C---:B------:R-:W-:Y:S01]  /*7080*/  HMMA.16816.F32.BF16 R8, R104.reuse, R118, R8 ;  /* 0x000000766808723c */ /* 0x040fe20000041808 */
[----:B------:R-:W-:Y:S05]  /*7090*/  LDSM.16.M88.4 R116, [R142+0x2000] ;  /* 0x002000008e74783b */ /* 0x000fea0000000200 */
[C---:B------:R-:W-:Y:S06]  /*70a0*/  HMMA.16816.F32.BF16 R12, R104.reuse, R120, R12 ;  /* 0x00000078680c723c */ /* 0x040fec000004180c */
[C---:B------:R-:W-:Y:S01]  /*70b0*/  HMMA.16816.F32.BF16 R16, R104.reuse, R122, R16 ;  /* 0x0000007a6810723c */ /* 0x040fe20000041810 */
[----:B------:R-:W1:Y:S05]  /*70c0*/  LDSM.16.M88.4 R120, [R139+0x6000] ;  /* 0x006000008b78783b */ /* 0x000e6a0000000200 */
[C---:B---3--:R-:W-:Y:S06]  /*70d0*/  HMMA.16816.F32.BF16 R20, R104.reuse, R108, R20 ;  /* 0x0000006c6814723c */ /* 0x048fec0000041814 */
[C---:B------:R-:W-:Y:S01]  /*70e0*/  HMMA.16816.F32.BF16 R24, R104.reuse, R110, R24 ;  /* 0x0000006e6818723c */ /* 0x040fe20000041818 */
[----:B------:R-:W3:Y:S05]  /*70f0*/  LDSM.16.M88.4 R108, [R139+0x6800] ;  /* 0x006800008b6c783b */ /* 0x000eea0000000200 */
[C---:B----4-:R-:W-:Y:S06]  /*7100*/  HMMA.16816.F32.BF16 R28, R104.reuse, R112, R28 ;  /* 0x00000070681c723c */ /* 0x050fec000004181c */
[----:B------:R-:W-:Y:S01]  /*7110*/  HMMA.16816.F32.BF16 R32, R104, R114, R32 ;  /* 0x000000726820723c */ /* 0x000fe20000041820 */
[----:B------:R-:W4:Y:S06]  /*7120*/  LDSM.16.M88.4 R104, [R139+0x7000] ;  /* 0x007000008b68783b */ /* 0x000f2c0000000200 */
[----:B------:R-:W5:Y:S01]  /*7130*/  LDSM.16.M88.4 R112, [R139+0x7800] ;  /* 0x007800008b70783b */ /* 0x000f620000000200 */
[C---:B-1----:R-:W-:Y:S06]  /*7140*/  HMMA.16816.F32.BF16 R4, R116.reuse, R120, R4 ;  /* 0x000000787404723c */ /* 0x042fec0000041804 */
[C---:B------:R-:W-:Y:S01]  /*7150*/  HMMA.16816.F32.BF16 R8, R116.reuse, R122, R8 ;  /* 0x0000007a7408723c */ /* 0x040fe20000041808 */
[----:B------:R-:W-:Y:S05]  /*7160*/  LDSM.16.M88.4 R120, [R132+0x2000] ;  /* 0x002000008478783b */ /* 0x000fea0000000200 */
[C---:B---3--:R-:W-:Y:S06]  /*7170*/  HMMA.16816.F32.BF16 R12, R116.reuse, R108, R12 ;  /* 0x0000006c740c723c */ /* 0x048fec000004180c */
[C---:B------:R-:W-:Y:S01]  /*7180*/  HMMA.16816.F32.BF16 R16, R116.reuse, R110, R16 ;  /* 0x0000006e7410723c */ /* 0x040fe20000041810 */
[----:B------:R-:W1:Y:S05]  /*7190*/  LDSM.16.M88.4 R108, [R141+0x2000] ;  /* 0x002000008d6c783b */ /* 0x000e6a0000000200 */
[C---:B----4-:R-:W-:Y:S06]  /*71a0*/  HMMA.16816.F32.BF16 R20, R116.reuse, R104, R20 ;  /* 0x000000687414723c */ /* 0x050fec0000041814 */
[C---:B------:R-:W-:Y:S01]  /*71b0*/  HMMA.16816.F32.BF16 R24, R116.reuse, R106, R24 ;  /* 0x0000006a7418723c */ /* 0x040fe20000041818 */
[----:B------:R-:W3:Y:S05]  /*71c0*/  LDSM.16.M88.4 R104, [R132+0x2800] ;  /* 0x002800008468783b */ /* 0x000eea0000000200 */
[C---:B-----5:R-:W-:Y:S06]  /*71d0*/  HMMA.16816.F32.BF16 R28, R116.reuse, R112, R28 ;  /* 0x00000070741c723c */ /* 0x060fec000004181c */
[----:B------:R-:W-:Y:S01]  /*71e0*/  HMMA.16816.F32.BF16 R32, R116, R114, R32 ;  /* 0x000000727420723c */ /* 0x000fe20000041820 */
[----:B------:R-:W4:Y:S05]  /*71f0*/  LDSM.16.M88.4 R112, [R132+0x3000] ;  /* 0x003000008470783b */ /* 0x000f2a0000000200 */
[C---:B-1----:R-:W-:Y:S06]  /*7200*/  HMMA.16816.F32.BF16 R4, R108.reuse, R120, R4 ;  /* 0x000000786c04723c */ /* 0x042fec0000041804 */
[C---:B------:R-:W-:Y:S06]  /*7210*/  HMMA.16816.F32.BF16 R8, R108.reuse, R122, R8 ;  /* 0x0000007a6c08723c */ /* 0x040fec0000041808 */
[C---:B---3--:R-:W-:Y:S06]  /*7220*/  HMMA.16816.F32.BF16 R12, R108.reuse, R104, R12 ;  /* 0x000000686c0c723c */ /* 0x048fec000004180c */
[C---:B------:R-:W-:Y:S01]  /*7230*/  HMMA.16816.F32.BF16 R16, R108.reuse, R106, R16 ;  /* 0x0000006a6c10723c */ /* 0x040fe20000041810 */
[----:B------:R-:W1:Y:S01]  /*7240*/  LDSM.16.M88.4 R104, [R132+0x3800] ;  /* 0x003800008468783b */ /* 0x000e620000000200 */
[----:B------:R-:W-:Y:S04]  /*7250*/  DEPBAR.LE SB0, 0x0 ;  /* 0x000080000000791a */ /* 0x000fe80000000000 */
[C---:B----4-:R-:W-:Y:S01]  /*7260*/  HMMA.16816.F32.BF16 R20, R108.reuse, R112, R20 ;  /* 0x000000706c14723c */ /* 0x050fe20000041814 */
[----:B------:R-:W-:Y:S04]  /*7270*/  BAR.SYNC.DEFER_BLOCKING 0x0 ;  /* 0x0000000000007b1d */ /* 0x000fe80000010000 */
[----:B------:R-:W-:Y:S01]  /*7280*/  FMUL.FTZ R196, R4, UR5 ;  /* 0x0000000504c47c20 */ /* 0x000fe20008410000 */
[----:B------:R-:W-:Y:S01]  /*7290*/  FMUL.FTZ R193, R6, UR5 ;  /* 0x0000000506c17c20 */ /* 0x000fe20008410000 */
[----:B------:R-:W-:Y:S01]  /*72a0*/  FMUL.FTZ R194, R5, UR5 ;  /* 0x0000000505c27c20 */ /* 0x000fe20008410000 */
[----:B------:R-:W-:Y:S01]  /*72b0*/  FMUL.FTZ R195, R7, UR5 ;  /* 0x0000000507c37c20 */ /* 0x000fe20008410000 */
[C---:B------:R-:W-:Y:S02]  /*72c0*/  HMMA.16816.F32.BF16 R24, R108.reuse, R114, R24 ;  /* 0x000000726c18723c */ /* 0x040fe40000041818 */
[----:B------:R-:W3:Y:S01]  /*72d0*/  MUFU.TANH R196, R196 ;  /* 0x000000c400c47308 */ /* 0x000ee20000002400 */
[----:B------:R-:W-:Y:S01]  /*72e0*/  FMUL.FTZ R200, R8, UR5 ;  /* 0x0000000508c87c20 */ /* 0x000fe20008410000 */
[----:B------:R-:W-:Y:S01]  /*72f0*/  FMUL.FTZ R197, R10, UR5 ;  /* 0x000000050ac57c20 */ /* 0x000fe20008410000 */
[----:B------:R-:W-:Y:S01]  /*7300*/  FMUL.FTZ R198, R9, UR5 ;  /* 0x0000000509c67c20 */ /* 0x000fe20008410000 */
[----:B------:R-:W-:Y:S01]  /*7310*/  FMUL.FTZ R199, R11, UR5 ;  /* 0x000000050bc77c20 */ /* 0x000fe20008410000 */
[----:B------:R-:W-:Y:S01]  /*7320*/  FMUL.FTZ R192, R12, UR5 ;  /* 0x000000050cc07c20 */ /* 0x000fe20008410000 */
[----:B------:R-:W-:Y:S04]  /*7330*/  FMUL.FTZ R191, R14, UR5 ;  /* 0x000000050ebf7c20 */ /* 0x000fe80008410000 */
[----:B------:R-:W4:Y:S01]  /*7340*/  MUFU.TANH R193, R193 ;  /* 0x000000c100c17308 */ /* 0x000f220000002400 */
[----:B------:R-:W-:Y:S01]  /*7350*/  FMUL.FTZ R190, R13, UR5 ;  /* 0x000000050dbe7c20 */ /* 0x000fe20008410000 */
[----:B------:R-:W-:Y:S01]  /*7360*/  FMUL.FTZ R189, R15, UR5 ;  /* 0x000000050fbd7c20 */ /* 0x000fe20008410000 */
[----:B------:R-:W-:Y:S01]  /*7370*/  FMUL.FTZ R188, R16, UR5 ;  /* 0x0000000510bc7c20 */ /* 0x000fe20008410000 */
[----:B------:R-:W-:Y:S01]  /*7380*/  FMUL.FTZ R187, R18, UR5 ;  /* 0x0000000512bb7c20 */ /* 0x000fe20008410000 */
[----:B------:R-:W-:Y:S01]  /*7390*/  FMUL.FTZ R186, R17, UR5 ;  /* 0x0000000511ba7c20 */ /* 0x000fe20008410000 */
[----:B------:R-:W-:Y:S01]  /*73a0*/  FMUL.FTZ R185, R19, UR5 ;  /* 0x0000000513b97c20 */ /* 0x000fe20008410000 */
[----:B------:R-:W-:Y:S03]  /*73b0*/  FMUL.FTZ R184, R20, UR5 ;  /* 0x0000000514b87c20 */ /* 0x000fe60008410000 */
[----:B------:R-:W5:Y:S01]  /*73c0*/  MUFU.TANH R194, R194 ;  /* 0x000000c200c27308 */ /* 0x000f620000002400 */
[----:B---3--:R-:W-:Y:S01]  /*73d0*/  FMNMX.FTZ R3, R196, R0, !PT ;  /* 0x00000000c4037209 */ /* 0x008fe20007810000 */
[----:B------:R-:W-:Y:S01]  /*73e0*/  FMUL.FTZ R181, R22, UR5 ;  /* 0x0000000516b57c20 */ /* 0x000fe20008410000 */
[----:B------:R-:W-:Y:S01]  /*73f0*/  FMUL.FTZ R182, R21, UR5 ;  /* 0x0000000515b67c20 */ /* 0x000fe20008410000 */
[----:B------:R-:W-:Y:S01]  /*7400*/  FMUL.FTZ R183, R23, UR5 ;  /* 0x0000000517b77c20 */ /* 0x000fe20008410000 */
[----:B------:R-:W-:Y:S01]  /*7410*/  FMUL.FTZ R180, R24, UR5 ;  /* 0x0000000518b47c20 */ /* 0x000fe20008410000 */
[----:B------:R-:W-:Y:S04]  /*7420*/  FMUL.FTZ R179, R26, UR5 ;  /* 0x000000051ab37c20 */ /* 0x000fe80008410000 */
[----:B------:R-:W3:Y:S01]  /*7430*/  MUFU.TANH R195, R195 ;  /* 0x000000c300c37308 */ /* 0x000ee20000002400 */
[C---:B-1----:R-:W-:Y:S03]  /*7440*/  HMMA.16816.F32.BF16 R28, R108.reuse, R104, R28 ;  /* 0x000000686c1c723c */ /* 0x042fe6000004181c */
[----:B----4-:R-:W-:Y:S01]  /*7450*/  FMNMX.FTZ R2, R193, R103, !PT ;  /* 0x00000067c1027209 */ /* 0x010fe20007810000 */
[----:B------:R-:W-:Y:S01]  /*7460*/  FMUL.FTZ R178, R25, UR5 ;  /* 0x0000000519b27c20 */ /* 0x000fe20008410000 */
[----:B------:R-:W-:Y:S01]  /*7470*/  FMUL.FTZ R177, R27, UR5 ;  /* 0x000000051bb17c20 */ /* 0x000fe20008410000 */
[----:B------:R-:W-:Y:S03]  /*7480*/  HMMA.16816.F32.BF16 R32, R108, R106, R32 ;  /* 0x0000006a6c20723c */ /* 0x000fe60000041820 */
[----:B------:R-:W1:Y:S02]  /*7490*/  MUFU.TANH R200, R200 ;  /* 0x000000c800c87308 */ /* 0x000e640000002400 */
[----:B-----5:R-:W-:Y:S08]  /*74a0*/  FMNMX.FTZ R3, R194, R3, !PT ;  /* 0x00000003c2037209 */ /* 0x020ff00007810000 */
[----:B------:R-:W4:Y:S01]  /*74b0*/  MUFU.TANH R197, R197 ;  /* 0x000000c500c57308 */ /* 0x000f220000002400 */
[----:B---3--:R-:W-:Y:S09]  /*74c0*/  FMNMX.FTZ R2, R195, R2, !PT ;  /* 0x00000002c3027209 */ /* 0x008ff20007810000 */
[----:B------:R-:W3:Y:S01]  /*74d0*/  MUFU.TANH R198, R198 ;  /* 0x000000c600c67308 */ /* 0x000ee20000002400 */
[----:B-1----:R-:W-:Y:S01]  /*74e0*/  FMNMX.FTZ R3, R200, R3, !PT ;  /* 0x00000003c8037209 */ /* 0x002fe20007810000 */
[----:B------:R-:W-:Y:S01]  /*74f0*/  FMUL.FTZ R174, R28, UR5 ;  /* 0x000000051cae7c20 */ /* 0x000fe20008410000 */
[----:B------:R-:W-:Y:S01]  /*7500*/  FMUL.FTZ R175, R30, UR5 ;  /* 0x000000051eaf7c20 */ /* 0x000fe20008410000 */
[----:B------:R-:W-:Y:S01]  /*7510*/  FMUL.FTZ R176, R29, UR5 ;  /* 0x000000051db07c20 */ /* 0x000fe20008410000 */
[----:B------:R-:W-:Y:S01]  /*7520*/  FMUL.FTZ R173, R31, UR5 ;  /* 0x000000051fad7c20 */ /* 0x000fe20008410000 */
[----:B------:R-:W-:Y:S04]  /*7530*/  FMUL.FTZ R172, R32, UR5 ;  /* 0x0000000520ac7c20 */ /* 0x000fe80008410000 */
[----:B------:R-:W1:Y:S01]  /*7540*/  MUFU.TANH R199, R199 ;  /* 0x000000c700c77308 */ /* 0x000e620000002400 */
[----:B----4-:R-:W-:Y:S01]  /*7550*/  FMNMX.FTZ R2, R197, R2, !PT ;  /* 0x00000002c5027209 */ /* 0x010fe20007810000 */
[----:B------:R-:W-:Y:S01]  /*7560*/  FMUL.FTZ R102, R34, UR5 ;  /* 0x0000000522667c20 */ /* 0x000fe20008410000 */
[----:B------:R-:W-:Y:S01]  /*7570*/  FMUL.FTZ R170, R33, UR5 ;  /* 0x0000000521aa7c20 */ /* 0x000fe20008410000 */
[----:B------:R-:W-:Y:S06]  /*7580*/  FMUL.FTZ R35, R35, UR5 ;  /* 0x0000000523237c20 */ /* 0x000fec0008410000 */
[----:B------:R-:W4:Y:S01]  /*7590*/  MUFU.TANH R192, R192 ;  /* 0x000000c000c07308 */ /* 0x000f220000002400 */
[----:B---3--:R-:W-:Y:S09]  /*75a0*/  FMNMX.FTZ R3, R198, R3, !PT ;  /* 0x00000003c6037209 */ /* 0x008ff20007810000 */
[----:B------:R-:W3:Y:S01]  /*75b0*/  MUFU.TANH R191, R191 ;  /* 0x000000bf00bf7308 */ /* 0x000ee20000002400 */
[----:B-1----:R-:W-:Y:S09]  /*75c0*/  FMNMX.FTZ R2, R199, R2, !PT ;  /* 0x00000002c7027209 */ /* 0x002ff20007810000 */
[----:B------:R-:W1:Y:S01]  /*75d0*/  MUFU.TANH R190, R190 ;  /* 0x000000be00be7308 */ /* 0x000e620000002400 */
[----:B----4-:R-:W-:Y:S09]  /*75e0*/  FMNMX.FTZ R3, R192, R3, !PT ;  /* 0x00000003c0037209 */ /* 0x010ff20007810000 */
        /* <DEDUP_REMOVED lines=40> */
[----:B--2---:R1:W2:Y:S01]  /*7870*/  MUFU.TANH R101, R35 ;  /* 0x0000002300657308 */ /* 0x0042a20000002400 */
[----:B----4-:R-:W-:Y:S02]  /*7880*/  FMNMX.FTZ R2, R102, R3, !PT ;  /* 0x0000000366027209 */ /* 0x010fe40007810000 */
[----:B---3--:R-:W-:Y:S01]  /*7890*/  FMNMX.FTZ R202, R170, R201, !PT ;  /* 0x000000c9aaca7209 */ /* 0x008fe20007810000 */
[----:B------:R-:W-:Y:S06]  /*78a0*/  @P0 BRA `(.L_x_662) ;  /* 0xffffffec00f40947 */ /* 0x000fec000383ffff */
.L_x_661:
[----:B--23--:R-:W-:Y:S01]  /*78b0*/  FMNMX.FTZ R7, R101, R2, !PT ;  /* 0x0000000265077209 */ /* 0x00cfe20007810000 */
[----:B------:R-:W2:Y:S01]  /*78c0*/  SHFL.BFLY PT, R3, R202, 0x2, 0x1f ;  /* 0x0c401f00ca037f89 */ /* 0x000ea200000e0000 */
[----:B------:R-:W-:Y:S07]  /*78d0*/  IADD3 R166, R166, -0x1, RZ ;  /* 0xffffffffa6a67810 */ /* 0x000fee0007ffe0ff */
[----:B------:R-:W3:Y:S08]  /*78e0*/  SHFL.BFLY PT, R2, R7, 0x2, 0x1f ;  /* 0x0c401f0007027f89 */ /* 0x000ef000000e0000 */
[----:B------:R-:W-:Y:S08]  /*78f0*/  LDSM.16.MT88.4 R12, [R140+0x8000] ;  /* 0x008000008c0c783b */ /* 0x000ff00000004200 */
[----:B------:R-:W-:Y:S08]  /*7900*/  LDSM.16.MT88.4 R20, [R138+0x8000] ;  /* 0x008000008a14783b */ /* 0x000ff00000004200 */
[----:B------:R-:W-:Y:S01]  /*7910*/  LDSM.16.MT88.4 R28, [R137+0x8000] ;  /* 0x00800000891c783b */ /* 0x000fe20000004200 */
[----:B--2---:R-:W-:Y:S02]  /*7920*/  FMNMX.FTZ R4, R202, R3, !PT ;  /* 0x00000003ca047209 */ /* 0x004fe40007810000 */
[----:B---3--:R-:W-:Y:S05]  /*7930*/  FMNMX.FTZ R5, R7, R2, !PT ;  /* 0x0000000207057209 */ /* 0x008fea0007810000 */
[----:B------:R-:W2:Y:S08]  /*7940*/  SHFL.BFLY PT, R3, R4, 0x1, 0x1f ;  /* 0x0c201f0004037f89 */ /* 0x000eb000000e0000 */
[----:B------:R-:W3:Y:S01]  /*7950*/  SHFL.BFLY PT, R2, R5, 0x1, 0x1f ;  /* 0x0c201f0005027f89 */ /* 0x000ee200000e0000 */
[----:B--2---:R-:W-:Y:S02]  /*7960*/  FMNMX.FTZ R3, R4, R3, !PT ;  /* 0x0000000304037209 */ /* 0x004fe40007810000 */
[----:B---3--:R-:W-:Y:S03]  /*7970*/  FMNMX.FTZ R2, R5, R2, !PT ;  /* 0x0000000205027209 */ /* 0x008fe60007810000 */
[C---:B------:R-:W-:Y:S01]  /*7980*/  FMUL.FTZ R113, R3.reuse, UR4 ;  /* 0x0000000403717c20 */ /* 0x040fe20008410000 */
[C---:B------:R-:W-:Y:S01]  /*7990*/  FSETP.NEU.FTZ.AND P1, PT, R3.reuse, -INF , PT ;  /* 0xff8000000300780b */ /* 0x040fe20003f3d000 */
[----:B------:R-:W-:Y:S01]  /*79a0*/  FADD.FTZ R0, -R3, R0 ;  /* 0x0000000003007221 */ /* 0x000fe20000010100 */
[----:B------:R-:W-:Y:S02]  /*79b0*/  FMUL.FTZ R110, R2, UR4 ;  /* 0x00000004026e7c20 */ /* 0x000fe40008410000 */
[----:B------:R-:W-:Y:S01]  /*79c0*/  FSEL R113, R113, RZ, P1 ;  /* 0x000000ff71717208 */ /* 0x000fe20000800000 */
[----:B------:R-:W-:Y:S01]  /*79d0*/  FMUL.FTZ R100, R0, UR4 ;  /* 0x0000000400647c20 */ /* 0x000fe20008410000 */
[C---:B------:R-:W-:Y:S01]  /*79e0*/  FSETP.NEU.FTZ.AND P1, PT, R2.reuse, -INF , PT ;  /* 0xff8000000200780b */ /* 0x040fe20003f3d000 */
[----:B------:R-:W-:Y:S02]  /*79f0*/  FADD.FTZ R0, -R2, R103 ;  /* 0x0000006702007221 */ /* 0x000fe40000010100 */
        /* <DEDUP_REMOVED lines=18> */
[----:B------:R3:W4:Y:S01]  /*7b20*/  MUFU.EX2 R0, R4 ;  /* 0x0000000400007308 */ /* 0x0007220000000800 */
[--C-:B------:R-:W-:Y:S01]  /*7b30*/  FFMA.FTZ R121, R185, UR4, -R110.reuse ;  /* 0x00000004b9797c23 */ /* 0x100fe2000801086e */
[--C-:B------:R-:W-:Y:S01]  /*7b40*/  FFMA.FTZ R120, R184, UR4, -R113.reuse ;  /* 0x00000004b8787c23 */ /* 0x100fe20008010871 */
[--C-:B------:R-:W-:Y:S01]  /*7b50*/  FFMA.FTZ R123, R182, UR4, -R113.reuse ;  /* 0x00000004b67b7c23 */ /* 0x100fe20008010871 */
[--C-:B------:R-:W-:Y:S01]  /*7b60*/  FFMA.FTZ R122, R181, UR4, -R110.reuse ;  /* 0x00000004b57a7c23 */ /* 0x100fe2000801086e */
[--C-:B------:R-:W-:Y:S01]  /*7b70*/  FFMA.FTZ R125, R183, UR4, -R110.reuse ;  /* 0x00000004b77d7c23 */ /* 0x100fe2000801086e */
[--C-:B------:R-:W-:Y:S01]  /*7b80*/  FFMA.FTZ R124, R180, UR4, -R113.reuse ;  /* 0x00000004b47c7c23 */ /* 0x100fe20008010871 */
[----:B------:R-:W-:Y:S03]  /*7b90*/  FFMA.FTZ R127, R178, UR4, -R113 ;  /* 0x00000004b27f7c23 */ /* 0x000fe60008010871 */
[----:B------:R-:W-:Y:S01]  /*7ba0*/  MUFU.EX2 R103, R103 ;  /* 0x0000006700677308 */ /* 0x000fe20000000800 */
[C---:B--2---:R-:W-:Y:S01]  /*7bb0*/  FMUL.FTZ R5, R100.reuse, R97 ;  /* 0x0000006164057220 */ /* 0x044fe20000410000 */
[C---:B------:R-:W-:Y:S01]  /*7bc0*/  FMUL.FTZ R8, R100.reuse, R92 ;  /* 0x0000005c64087220 */ /* 0x040fe20000410000 */
[C---:B------:R-:W-:Y:S01]  /*7bd0*/  FMUL.FTZ R9, R100.reuse, R93 ;  /* 0x0000005d64097220 */ /* 0x040fe20000410000 */
[C---:B------:R-:W-:Y:S01]  /*7be0*/  FMUL.FTZ R16, R100.reuse, R84 ;  /* 0x0000005464107220 */ /* 0x040fe20000410000 */
[C---:B------:R-:W-:Y:S01]  /*7bf0*/  FMUL.FTZ R17, R100.reuse, R85 ;  /* 0x0000005564117220 */ /* 0x040fe20000410000 */
[C---:B------:R-:W-:Y:S01]  /*7c00*/  FMUL.FTZ R24, R100.reuse, R76 ;  /* 0x0000004c64187220 */ /* 0x040fe20000410000 */
[C---:B------:R-:W-:Y:S03]  /*7c10*/  FMUL.FTZ R25, R100.reuse, R77 ;  /* 0x0000004d64197220 */ /* 0x040fe60000410000 */
[----:B------:R-:W2:Y:S01]  /*7c20*/  MUFU.EX2 R109, R109 ;  /* 0x0000006d006d7308 */ /* 0x000ea20000000800 */
[----:B---3--:R-:W-:Y:S01]  /*7c30*/  FMUL.FTZ R4, R100, R96 ;  /* 0x0000006064047220 */ /* 0x008fe20000410000 */
[C---:B----4-:R-:W-:Y:S01]  /*7c40*/  FMUL.FTZ R6, R0.reuse, R98 ;  /* 0x0000006200067220 */ /* 0x050fe20000410000 */
[C---:B------:R-:W-:Y:S01]  /*7c50*/  FMUL.FTZ R7, R0.reuse, R99 ;  /* 0x0000006300077220 */ /* 0x040fe20000410000 */
[C---:B------:R-:W-:Y:S01]  /*7c60*/  FMUL.FTZ R10, R0.reuse, R94 ;  /* 0x0000005e000a7220 */ /* 0x040fe20000410000 */
[C---:B------:R-:W-:Y:S01]  /*7c70*/  FMUL.FTZ R11, R0.reuse, R95 ;  /* 0x0000005f000b7220 */ /* 0x040fe20000410000 */
[C---:B------:R-:W-:Y:S01]  /*7c80*/  FMUL.FTZ R18, R0.reuse, R86 ;  /* 0x0000005600127220 */ /* 0x040fe20000410000 */
[C---:B------:R-:W-:Y:S03]  /*7c90*/  FMUL.FTZ R19, R0.reuse, R87 ;  /* 0x0000005700137220 */ /* 0x040fe60000410000 */
[----:B------:R-:W-:Y:S01]  /*7ca0*/  MUFU.EX2 R111, R111 ;  /* 0x0000006f006f7308 */ /* 0x000fe20000000800 */
[----:B------:R-:W3:Y:S01]  /*7cb0*/  LDSM.16.MT88.4 R92, [R136+0x8000] ;  /* 0x00800000885c783b */ /* 0x000ee20000004200 */
[C---:B------:R-:W-:Y:S01]  /*7cc0*/  FMUL.FTZ R26, R0.reuse, R78 ;  /* 0x0000004e001a7220 */ /* 0x040fe20000410000 */
[----:B------:R-:W-:Y:S01]  /*7cd0*/  FMUL.FTZ R27, R0, R79 ;  /* 0x0000004f001b7220 */ /* 0x000fe20000410000 */
[C---:B------:R-:W-:Y:S01]  /*7ce0*/  FMUL.FTZ R32, R100.reuse, R68 ;  /* 0x0000004464207220 */ /* 0x040fe20000410000 */
[----:B------:R-:W-:Y:S01]  /*7cf0*/  FMUL.FTZ R33, R100, R69 ;  /* 0x0000004564217220 */ /* 0x000fe20000410000 */
[C---:B------:R-:W-:Y:S01]  /*7d00*/  FMUL.FTZ R34, R0.reuse, R70 ;  /* 0x0000004600227220 */ /* 0x040fe20000410000 */
[----:B-1----:R-:W-:Y:S03]  /*7d10*/  FMUL.FTZ R35, R0, R71 ;  /* 0x0000004700237220 */ /* 0x002fe60000410000 */
[----:B------:R-:W1:Y:S01]  /*7d20*/  MUFU.EX2 R106, R106 ;  /* 0x0000006a006a7308 */ /* 0x000e620000000800 */
[----:B--2---:R-:W-:Y:S01]  /*7d30*/  F2FP.BF16.F32.PACK_AB R96, R109, R103 ;  /* 0x000000676d60723e */ /* 0x004fe200000010ff */
[----:B------:R-:W2:Y:S01]  /*7d40*/  LDSM.16.MT88.4 R84, [R140+0xa000] ;  /* 0x00a000008c54783b */ /* 0x000ea20000004200 */
[C---:B------:R-:W-:Y:S01]  /*7d50*/  FMUL.FTZ R36, R100.reuse, R36 ;  /* 0x0000002464247220 */ /* 0x040fe20000410000 */
[----:B------:R-:W-:Y:S01]  /*7d60*/  FMUL.FTZ R37, R100, R37 ;  /* 0x0000002564257220 */ /* 0x000fe20000410000 */
[C---:B------:R-:W-:Y:S01]  /*7d70*/  FMUL.FTZ R38, R0.reuse, R38 ;  /* 0x0000002600267220 */ /* 0x040fe20000410000 */
[----:B------:R-:W-:Y:S01]  /*7d80*/  FMUL.FTZ R39, R0, R39 ;  /* 0x0000002700277220 */ /* 0x000fe20000410000 */
[C---:B------:R-:W-:Y:S03]  /*7d90*/  FMUL.FTZ R40, R100.reuse, R40 ;  /* 0x0000002864287220 */ /* 0x040fe60000410000 */
[----:B------:R-:W-:Y:S01]  /*7da0*/  MUFU.EX2 R108, R108 ;  /* 0x0000006c006c7308 */ /* 0x000fe20000000800 */
[----:B------:R-:W-:Y:S01]  /*7db0*/  FMUL.FTZ R41, R100, R41 ;  /* 0x0000002964297220 */ /* 0x000fe20000410000 */
[----:B------:R-:W-:Y:S01]  /*7dc0*/  LDSM.16.MT88.4 R68, [R137+0xa000] ;  /* 0x00a000008944783b */ /* 0x000fe20000004200 */
[C---:B------:R-:W-:Y:S01]  /*7dd0*/  FMUL.FTZ R42, R0.reuse, R42 ;  /* 0x0000002a002a7220 */ /* 0x040fe20000410000 */
[----:B------:R-:W-:Y:S01]  /*7de0*/  FMUL.FTZ R43, R0, R43 ;  /* 0x0000002b002b7220 */ /* 0x000fe20000410000 */
[C---:B------:R-:W-:Y:S01]  /*7df0*/  FMUL.FTZ R44, R100.reuse, R44 ;  /* 0x0000002c642c7220 */ /* 0x040fe20000410000 */
[----:B------:R-:W-:Y:S01]  /*7e00*/  FMUL.FTZ R45, R100, R45 ;  /* 0x0000002d642d7220 */ /* 0x000fe20000410000 */
[----:B------:R-:W-:Y:S03]  /*7e10*/  FMUL.FTZ R46, R0, R46 ;  /* 0x0000002e002e7220 */ /* 0x000fe60000410000 */
[----:B------:R-:W4:Y:S01]  /*7e20*/  MUFU.EX2 R107, R107 ;  /* 0x0000006b006b7308 */ /* 0x000f220000000800 */
[----:B-1----:R-:W-:Y:S01]  /*7e30*/  F2FP.BF16.F32.PACK_AB R97, R106, R111 ;  /* 0x0000006f6a61723e */ /* 0x002fe200000010ff */
[----:B------:R-:W-:Y:S01]  /*7e40*/  FMUL.FTZ R47, R0, R47 ;  /* 0x0000002f002f7220 */ /* 0x000fe20000410000 */
[----:B------:R-:W-:Y:S01]  /*7e50*/  LDSM.16.MT88.4 R76, [R136+0xa000] ;  /* 0x00a00000884c783b */ /* 0x000fe20000004200 */
        /* <DEDUP_REMOVED lines=24> */
[--C-:B------:R-:W-:Y:S01]  /*7fe0*/  FFMA.FTZ R126, R179, UR4, -R110.reuse ;  /* 0x00000004b37e7c23 */ /* 0x100fe2000801086e */
[--C-:B------:R-:W-:Y:S01]  /*7ff0*/  FFMA.FTZ R177, R177, UR4, -R110.reuse ;  /* 0x00000004b1b17c23 */ /* 0x100fe2000801086e */
[----:B------:R-:W-:Y:S01]  /*8000*/  FFMA.FTZ R178, R100, R171, R103 ;  /* 0x000000ab64b27223 */ /* 0x000fe20000010067 */
[--C-:B------:R-:W-:Y:S03]  /*8010*/  FFMA.FTZ R174, R174, UR4, -R113.reuse ;  /* 0x00000004aeae7c23 */ /* 0x100fe60008010871 */
[----:B------:R-:W-:Y:S01]  /*8020*/  MUFU.EX2 R123, R123 ;  /* 0x0000007b007b7308 */ /* 0x000fe20000000800 */
[----:B-1----:R-:W-:Y:S01]  /*8030*/  F2FP.BF16.F32.PACK_AB R99, R104, R105 ;  /* 0x000000696863723e */ /* 0x002fe200000010ff */
[--C-:B------:R-:W-:Y:S01]  /*8040*/  FFMA.FTZ R179, R176, UR4, -R113.reuse ;  /* 0x00000004b0b37c23 */ /* 0x100fe20008010871 */
[--C-:B------:R-:W-:Y:S01]  /*8050*/  FFMA.FTZ R172, R172, UR4, -R113.reuse ;  /* 0x00000004acac7c23 */ /* 0x100fe20008010871 */
[----:B------:R-:W-:Y:S01]  /*8060*/  FFMA.FTZ R113, R170, UR4, -R113 ;  /* 0x00000004aa717c23 */ /* 0x000fe20008010871 */
[--C-:B------:R-:W-:Y:S01]  /*8070*/  FFMA.FTZ R170, R102, UR4, -R110.reuse ;  /* 0x0000000466aa7c23 */ /* 0x100fe2000801086e */
[--C-:B------:R-:W-:Y:S01]  /*8080*/  FFMA.FTZ R175, R175, UR4, -R110.reuse ;  /* 0x00000004afaf7c23 */ /* 0x100fe2000801086e */
[--C-:B------:R-:W-:Y:S01]  /*8090*/  FFMA.FTZ R176, R173, UR4, -R110.reuse ;  /* 0x00000004adb07c23 */ /* 0x100fe2000801086e */
[C---:B------:R-:W-:Y:S02]  /*80a0*/  HMMA.16816.F32.BF16 R4, R96.reuse, R12, R4 ;  /* 0x0000000c6004723c */ /* 0x040fe40000041804 */
[----:B------:R-:W-:Y:S03]  /*80b0*/  MUFU.EX2 R122, R122 ;  /* 0x0000007a007a7308 */ /* 0x000fe60000000800 */
[----:B------:R-:W-:Y:S01]  /*80c0*/  FFMA.FTZ R110, R101, UR4, -R110 ;  /* 0x00000004656e7c23 */ /* 0x000fe2000801086e */
[C---:B------:R-:W-:Y:S06]  /*80d0*/  HMMA.16816.F32.BF16 R8, R96.reuse, R14, R8 ;  /* 0x0000000e6008723c */ /* 0x040fec0000041808 */
[----:B------:R-:W-:Y:S01]  /*80e0*/  MUFU.EX2 R112, R112 ;  /* 0x0000007000707308 */ /* 0x000fe20000000800 */
[C---:B------:R-:W-:Y:S01]  /*80f0*/  FMUL.FTZ R12, R100.reuse, R88 ;  /* 0x00000058640c7220 */ /* 0x040fe20000410000 */
[----:B------:R-:W-:Y:S03]  /*8100*/  FMUL.FTZ R13, R100, R89 ;  /* 0x00000059640d7220 */ /* 0x000fe60000410000 */
[C---:B------:R-:W-:Y:S01]  /*8110*/  FMUL.FTZ R14, R0.reuse, R90 ;  /* 0x0000005a000e7220 */ /* 0x040fe20000410000 */
[C---:B------:R-:W-:Y:S04]  /*8120*/  FMUL.FTZ R15, R0.reuse, R91 ;  /* 0x0000005b000f7220 */ /* 0x040fe80000410000 */
[----:B------:R-:W-:Y:S01]  /*8130*/  MUFU.EX2 R125, R125 ;  /* 0x0000007d007d7308 */ /* 0x000fe20000000800 */
[----:B------:R-:W-:Y:S01]  /*8140*/  FFMA.FTZ R111, R0, R167, R111 ;  /* 0x000000a7006f7223 */ /* 0x000fe2000001006f */
[----:B------:R-:W-:Y:S01]  /*8150*/  FADD.FTZ R109, R109, R178 ;  /* 0x000000b26d6d7221 */ /* 0x000fe20000010000 */
[C---:B------:R-:W-:Y:S03]  /*8160*/  HMMA.16816.F32.BF16 R12, R96.reuse, R20, R12 ;  /* 0x00000014600c723c */ /* 0x040fe6000004180c */
[----:B------:R-:W-:Y:S04]  /*8170*/  FADD.FTZ R106, R106, R111 ;  /* 0x0000006f6a6a7221 */ /* 0x000fe80000010000 */
[----:B------:R-:W-:Y:S01]  /*8180*/  MUFU.EX2 R124, R124 ;  /* 0x0000007c007c7308 */ /* 0x000fe20000000800 */
[----:B------:R-:W-:Y:S01]  /*8190*/  FADD.FTZ R108, R108, R109 ;  /* 0x0000006d6c6c7221 */ /* 0x000fe20000010000 */
[C---:B------:R-:W-:Y:S03]  /*81a0*/  HMMA.16816.F32.BF16 R16, R96.reuse, R22, R16 ;  /* 0x000000166010723c */ /* 0x040fe60000041810 */
[C---:B------:R-:W-:Y:S01]  /*81b0*/  FMUL.FTZ R20, R100.reuse, R80 ;  /* 0x0000005064147220 */ /* 0x040fe20000410000 */
[----:B------:R-:W-:Y:S03]  /*81c0*/  FMUL.FTZ R21, R100, R81 ;  /* 0x0000005164157220 */ /* 0x000fe60000410000 */
[C---:B------:R-:W-:Y:S01]  /*81d0*/  FMUL.FTZ R22, R0.reuse, R82 ;  /* 0x0000005200167220 */ /* 0x040fe20000410000 */
[----:B------:R-:W-:Y:S01]  /*81e0*/  FMUL.FTZ R23, R0, R83 ;  /* 0x0000005300177220 */ /* 0x000fe20000410000 */
[----:B------:R-:W-:Y:S01]  /*81f0*/  MUFU.EX2 R127, R127 ;  /* 0x0000007f007f7308 */ /* 0x000fe20000000800 */
[----:B------:R-:W-:Y:S01]  /*8200*/  LDSM.16.MT88.4 R80, [R138+0x8800] ;  /* 0x008800008a50783b */ /* 0x000fe20000004200 */
[----:B------:R-:W-:Y:S01]  /*8210*/  FADD.FTZ R105, R105, R106 ;  /* 0x0000006a69697221 */ /* 0x000fe20000010000 */
[----:B------:R-:W-:Y:S03]  /*8220*/  FADD.FTZ R107, R107, R108 ;  /* 0x0000006c6b6b7221 */ /* 0x000fe60000010000 */
[C---:B------:R-:W-:Y:S04]  /*8230*/  HMMA.16816.F32.BF16 R20, R96.reuse, R28, R20 ;  /* 0x0000001c6014723c */ /* 0x040fe80000041814 */
[----:B------:R-:W-:Y:S01]  /*8240*/  MUFU.EX2 R126, R126 ;  /* 0x0000007e007e7308 */ /* 0x000fe20000000800 */
[----:B------:R-:W-:Y:S01]  /*8250*/  FADD.FTZ R105, R104, R105 ;  /* 0x0000006968697221 */ /* 0x000fe20000010000 */
[C---:B------:R-:W-:Y:S08]  /*8260*/  HMMA.16816.F32.BF16 R24, R96.reuse, R30, R24 ;  /* 0x0000001e6018723c */ /* 0x040ff00000041818 */
[----:B------:R-:W1:Y:S03]  /*8270*/  MUFU.EX2 R115, R115 ;  /* 0x0000007300737308 */ /* 0x000e660000000800 */
[C---:B------:R-:W-:Y:S01]  /*8280*/  FMUL.FTZ R28, R100.reuse, R72 ;  /* 0x00000048641c7220 */ /* 0x040fe20000410000 */
[----:B------:R-:W-:Y:S01]  /*8290*/  FMUL.FTZ R29, R100, R73 ;  /* 0x00000049641d7220 */ /* 0x000fe20000410000 */
[C---:B------:R-:W-:Y:S01]  /*82a0*/  FMUL.FTZ R30, R0.reuse, R74 ;  /* 0x0000004a001e7220 */ /* 0x040fe20000410000 */
[----:B------:R-:W-:Y:S02]  /*82b0*/  FMUL.FTZ R31, R0, R75 ;  /* 0x0000004b001f7220 */ /* 0x000fe40000410000 */
[----:B------:R-:W4:Y:S01]  /*82c0*/  LDSM.16.MT88.4 R72, [R138+0xa000] ;  /* 0x00a000008a48783b */ /* 0x000f220000004200 */
[----:B------:R-:W-:Y:S01]  /*82d0*/  MOV R0, R3 ;  /* 0x0000000300007202 */ /* 0x000fe20000000f00 */
[----:B------:R-:W-:Y:S03]  /*82e0*/  MUFU.EX2 R177, R177 ;  /* 0x000000b100b17308 */ /* 0x000fe60000000800 */
[C---:B---3--:R-:W-:Y:S07]  /*82f0*/  HMMA.16816.F32.BF16 R28, R96.reuse, R92, R28 ;  /* 0x0000005c601c723c */ /* 0x048fee000004181c */
[----:B------:R-:W-:Y:S01]  /*8300*/  MUFU.EX2 R114, R114 ;  /* 0x0000007200727308 */ /* 0x000fe20000000800 */
[C---:B------:R-:W-:Y:S01]  /*8310*/  HMMA.16816.F32.BF16 R32, R96.reuse, R94, R32 ;  /* 0x0000005e6020723c */ /* 0x040fe20000041820 */
[----:B------:R-:W-:Y:S05]  /*8320*/  LDSM.16.MT88.4 R92, [R140+0x9800] ;  /* 0x009800008c5c783b */ /* 0x000fea0000004200 */
[C---:B--2---:R-:W-:Y:S03]  /*8330*/  HMMA.16816.F32.BF16 R36, R96.reuse, R84, R36 ;  /* 0x000000546024723c */ /* 0x044fe60000041824 */
[----:B------:R-:W2:Y:S03]  /*8340*/  MUFU.EX2 R117, R117 ;  /* 0x0000007500757308 */ /* 0x000ea60000000800 */
[C---:B------:R-:W-:Y:S01]  /*8350*/  HMMA.16816.F32.BF16 R40, R96.reuse, R86, R40 ;  /* 0x000000566028723c */ /* 0x040fe20000041828 */
[----:B------:R-:W-:Y:S06]  /*8360*/  LDSM.16.MT88.4 R84, [R138+0x9800] ;  /* 0x009800008a54783b */ /* 0x000fec0000004200 */
[----:B------:R-:W-:Y:S10]  /*8370*/  MUFU.EX2 R116, R116 ;  /* 0x0000007400747308 */ /* 0x000ff40000000800 */
[----:B------:R-:W3:Y:S01]  /*8380*/  MUFU.EX2 R119, R119 ;  /* 0x0000007700777308 */ /* 0x000ee20000000800 */
[C---:B----4-:R-:W-:Y:S09]  /*8390*/  HMMA.16816.F32.BF16 R44, R96.reuse, R72, R44 ;  /* 0x00000048602c723c */ /* 0x050ff2000004182c */
[----:B------:R-:W-:Y:S01]  /*83a0*/  MUFU.EX2 R118, R118 ;  /* 0x0000007600767308 */ /* 0x000fe20000000800 */
[C---:B------:R-:W-:Y:S01]  /*83b0*/  HMMA.16816.F32.BF16 R48, R96.reuse, R74, R48 ;  /* 0x0000004a6030723c */ /* 0x040fe20000041830 */
[----:B------:R-:W4:Y:S08]  /*83c0*/  LDSM.16.MT88.4 R72, [R140+0x8800] ;  /* 0x008800008c48783b */ /* 0x000f300000004200 */
[----:B------:R-:W5:Y:S01]  /*83d0*/  MUFU.EX2 R121, R121 ;  /* 0x0000007900797308 */ /* 0x000f620000000800 */
[C---:B------:R-:W-:Y:S06]  /*83e0*/  HMMA.16816.F32.BF16 R52, R96.reuse, R68, R52 ;  /* 0x000000446034723c */ /* 0x040fec0000041834 */
[C---:B------:R-:W-:Y:S03]  /*83f0*/  HMMA.16816.F32.BF16 R56, R96.reuse, R70, R56 ;  /* 0x000000466038723c */ /* 0x040fe60000041838 */
[----:B------:R-:W-:Y:S02]  /*8400*/  MUFU.EX2 R174, R174 ;  /* 0x000000ae00ae7308 */ /* 0x000fe40000000800 */
[----:B-1----:R-:W-:Y:S01]  /*8410*/  F2FP.BF16.F32.PACK_AB R68, R115, R112 ;  /* 0x000000707344723e */ /* 0x002fe200000010ff */
[C---:B------:R-:W-:Y:S07]  /*8420*/  HMMA.16816.F32.BF16 R60, R96.reuse, R76, R60 ;  /* 0x0000004c603c723c */ /* 0x040fee000004183c */
[----:B------:R-:W1:Y:S01]  /*8430*/  MUFU.EX2 R179, R179 ;  /* 0x000000b300b37308 */ /* 0x000e620000000800 */
[----:B--2---:R-:W-:Y:S01]  /*8440*/  F2FP.BF16.F32.PACK_AB R69, R117, R114 ;  /* 0x000000727545723e */ /* 0x004fe200000010ff */
[----:B------:R-:W-:Y:S01]  /*8450*/  HMMA.16816.F32.BF16 R64, R96, R78, R64 ;  /* 0x0000004e6040723c */ /* 0x000fe20000041840 */
[----:B------:R-:W2:Y:S02]  /*8460*/  LDSM.16.MT88.4 R76, [R137+0x8800] ;  /* 0x00880000894c783b */ /* 0x000ea40000004200 */
[----:B---3--:R-:W-:Y:S05]  /*8470*/  F2FP.BF16.F32.PACK_AB R70, R119, R116 ;  /* 0x000000747746723e */ /* 0x008fea00000010ff */
[----:B------:R-:W-:Y:S03]  /*8480*/  MUFU.EX2 R175, R175 ;  /* 0x000000af00af7308 */ /* 0x000fe60000000800 */
[----:B-----5:R-:W-:Y:S01]  /*8490*/  F2FP.BF16.F32.PACK_AB R71, R121, R118 ;  /* 0x000000767947723e */ /* 0x020fe200000010ff */
[----:B------:R-:W-:Y:S01]  /*84a0*/  FADD.FTZ R112, R112, R107 ;  /* 0x0000006b70707221 */ /* 0x000fe20000010000 */
[----:B------:R-:W-:Y:S03]  /*84b0*/  FADD.FTZ R114, R114, R105 ;  /* 0x0000006972727221 */ /* 0x000fe60000010000 */
[----:B------:R-:W-:Y:S01]  /*84c0*/  FADD.FTZ R115, R115, R112 ;  /* 0x0000007073737221 */ /* 0x000fe20000010000 */
[----:B-1----:R-:W-:Y:S01]  /*84d0*/  F2FP.BF16.F32.PACK_AB R100, R179, R174 ;  /* 0x000000aeb364723e */ /* 0x002fe200000010ff */
[----:B------:R-:W1:Y:S01]  /*84e0*/  MUFU.EX2 R176, R176 ;  /* 0x000000b000b07308 */ /* 0x000e620000000800 */
[----:B------:R-:W-:Y:S01]  /*84f0*/  FADD.FTZ R117, R117, R114 ;  /* 0x0000007275757221 */ /* 0x000fe20000010000 */
[C---:B----4-:R-:W-:Y:S05]  /*8500*/  HMMA.16816.F32.BF16 R4, R68.reuse, R72, R4 ;  /* 0x000000484404723c */ /* 0x050fea0000041804 */
[----:B------:R-:W-:Y:S01]  /*8510*/  FADD.FTZ R116, R116, R115 ;  /* 0x0000007374747221 */ /* 0x000fe20000010000 */
[C---:B------:R-:W-:Y:S01]  /*8520*/  HMMA.16816.F32.BF16 R8, R68.reuse, R74, R8 ;  /* 0x0000004a4408723c */ /* 0x040fe20000041808 */
[----:B------:R-:W3:Y:S01]  /*8530*/  LDSM.16.MT88.4 R72, [R136+0x8800] ;  /* 0x008800008848783b */ /* 0x000ee20000004200 */
[----:B------:R-:W-:Y:S03]  /*8540*/  MUFU.EX2 R172, R172 ;  /* 0x000000ac00ac7308 */ /* 0x000fe60000000800 */
[----:B------:R-:W-:Y:S01]  /*8550*/  FADD.FTZ R118, R118, R117 ;  /* 0x0000007576767221 */ /* 0x000fe20000010000 */
[C---:B------:R-:W-:Y:S06]  /*8560*/  HMMA.16816.F32.BF16 R12, R68.reuse, R80, R12 ;  /* 0x00000050440c723c */ /* 0x040fec000004180c */
[----:B------:R-:W4:Y:S01]  /*8570*/  MUFU.EX2 R113, R113 ;  /* 0x0000007100717308 */ /* 0x000f220000000800 */
[----:B-1----:R-:W-:Y:S01]  /*8580*/  F2FP.BF16.F32.PACK_AB R101, R176, R175 ;  /* 0x000000afb065723e */ /* 0x002fe200000010ff */
[C---:B------:R-:W-:Y:S01]  /*8590*/  HMMA.16816.F32.BF16 R16, R68.reuse, R82, R16 ;  /* 0x000000524410723c */ /* 0x040fe20000041810 */
[----:B------:R-:W1:Y:S02]  /*85a0*/  LDSM.16.MT88.4 R80, [R140+0xa800] ;  /* 0x00a800008c50783b */ /* 0x000e640000004200 */
[----:B------:R-:W-:Y:S03]  /*85b0*/  FADD.FTZ R119, R119, R116 ;  /* 0x0000007477777221 */ /* 0x000fe60000010000 */
[C---:B--2---:R-:W-:Y:S02]  /*85c0*/  HMMA.16816.F32.BF16 R20, R68.reuse, R76, R20 ;  /* 0x0000004c4414723c */ /* 0x044fe40000041814 */
[----:B------:R-:W-:Y:S03]  /*85d0*/  MUFU.EX2 R170, R170 ;  /* 0x000000aa00aa7308 */ /* 0x000fe60000000800 */
[----:B------:R-:W-:Y:S01]  /*85e0*/  FADD.FTZ R121, R121, R118 ;  /* 0x0000007679797221 */ /* 0x000fe20000010000 */
[C---:B------:R-:W-:Y:S01]  /*85f0*/  HMMA.16816.F32.BF16 R24, R68.reuse, R78, R24 ;  /* 0x0000004e4418723c */ /* 0x040fe20000041818 */
[----:B------:R-:W2:Y:S05]  /*8600*/  LDSM.16.MT88.4 R76, [R138+0xa800] ;  /* 0x00a800008a4c783b */ /* 0x000eaa0000004200 */
[----:B------:R-:W5:Y:S01]  /*8610*/  MUFU.EX2 R173, R110 ;  /* 0x0000006e00ad7308 */ /* 0x000f620000000800 */
[----:B----4-:R-:W-:Y:S01]  /*8620*/  F2FP.BF16.F32.PACK_AB R102, R113, R172 ;  /* 0x000000ac7166723e */ /* 0x010fe200000010ff */
[C---:B---3--:R-:W-:Y:S03]  /*8630*/  HMMA.16816.F32.BF16 R28, R68.reuse, R72, R28 ;  /* 0x00000048441c723c */ /* 0x048fe6000004181c */
[----:B-----5:R-:W-:Y:S03]  /*8640*/  F2FP.BF16.F32.PACK_AB R103, R173, R170 ;  /* 0x000000aaad67723e */ /* 0x020fe600000010ff */
        /* <DEDUP_REMOVED lines=12> */
[----:B------:R-:W-:Y:S01]  /*8710*/  HMMA.16816.F32.BF16 R64, R68, R82, R64 ;  /* 0x000000524440723c */ /* 0x000fe20000041840 */
[----:B------:R-:W1:Y:S06]  /*8720*/  LDSM.16.MT88.4 R80, [R137+0x9000] ;  /* 0x009000008950783b */ /* 0x000e6c0000004200 */
[----:B------:R-:W-:Y:S01]  /*8730*/  F2FP.BF16.F32.PACK_AB R68, R123, R120 ;  /* 0x000000787b44723e */ /* 0x000fe200000010ff */
[----:B------:R-:W-:Y:S03]  /*8740*/  FADD.FTZ R120, R120, R119 ;  /* 0x0000007778787221 */ /* 0x000fe60000010000 */
[----:B------:R-:W-:Y:S01]  /*8750*/  F2FP.BF16.F32.PACK_AB R69, R125, R122 ;  /* 0x0000007a7d45723e */ /* 0x000fe200000010ff */
[----:B------:R-:W-:Y:S01]  /*8760*/  FADD.FTZ R122, R122, R121 ;  /* 0x000000797a7a7221 */ /* 0x000fe20000010000 */
[----:B------:R-:W-:Y:S01]  /*8770*/  F2FP.BF16.F32.PACK_AB R70, R127, R124 ;  /* 0x0000007c7f46723e */ /* 0x000fe200000010ff */
[----:B------:R-:W-:Y:S01]  /*8780*/  FADD.FTZ R123, R123, R120 ;  /* 0x000000787b7b7221 */ /* 0x000fe20000010000 */
[----:B------:R-:W-:Y:S01]  /*8790*/  F2FP.BF16.F32.PACK_AB R71, R177, R126 ;  /* 0x0000007eb147723e */ /* 0x000fe200000010ff */
[----:B------:R-:W-:Y:S02]  /*87a0*/  FADD.FTZ R125, R125, R122 ;  /* 0x0000007a7d7d7221 */ /* 0x000fe40000010000 */
[----:B------:R-:W-:Y:S02]  /*87b0*/  FADD.FTZ R124, R124, R123 ;  /* 0x0000007b7c7c7221 */ /* 0x000fe40000010000 */
[----:B------:R-:W-:Y:S02]  /*87c0*/  FADD.FTZ R126, R126, R125 ;  /* 0x0000007d7e7e7221 */ /* 0x000fe40000010000 */
[C---:B--2---:R-:W-:Y:S03]  /*87d0*/  HMMA.16816.F32.BF16 R4, R68.reuse, R76, R4 ;  /* 0x0000004c4404723c */ /* 0x044fe60000041804 */
[----:B------:R-:W-:Y:S01]  /*87e0*/  FADD.FTZ R127, R127, R124 ;  /* 0x0000007c7f7f7221 */ /* 0x000fe20000010000 */
[----:B------:R-:W-:Y:S02]  /*87f0*/  FADD.FTZ R126, R177, R126 ;  /* 0x0000007eb17e7221 */ /* 0x000fe40000010000 */
[C---:B------:R-:W-:Y:S01]  /*8800*/  HMMA.16816.F32.BF16 R8, R68.reuse, R78, R8 ;  /* 0x0000004e4408723c */ /* 0x040fe20000041808 */
[----:B------:R-:W2:Y:S04]  /*8810*/  LDSM.16.MT88.4 R76, [R136+0x9000] ;  /* 0x00900000884c783b */ /* 0x000ea80000004200 */
[----:B------:R-:W-:Y:S01]  /*8820*/  FADD.FTZ R174, R174, R127 ;  /* 0x0000007faeae7221 */ /* 0x000fe20000010000 */
[C---:B---3--:R-:W-:Y:S05]  /*8830*/  HMMA.16816.F32.BF16 R12, R68.reuse, R72, R12 ;  /* 0x00000048440c723c */ /* 0x048fea000004180c */
[----:B------:R-:W-:Y:S01]  /*8840*/  FADD.FTZ R175, R175, R126 ;  /* 0x0000007eafaf7221 */ /* 0x000fe20000010000 */
[C---:B------:R-:W-:Y:S01]  /*8850*/  HMMA.16816.F32.BF16 R16, R68.reuse, R74, R16 ;  /* 0x0000004a4410723c */ /* 0x040fe20000041810 */
[----:B------:R-:W3:Y:S04]  /*8860*/  LDSM.16.MT88.4 R72, [R140+0xb000] ;  /* 0x00b000008c48783b */ /* 0x000ee80000004200 */
[----:B------:R-:W-:Y:S01]  /*8870*/  FADD.FTZ R179, R179, R174 ;  /* 0x000000aeb3b37221 */ /* 0x000fe20000010000 */
[C---:B-1----:R-:W-:Y:S05]  /*8880*/  HMMA.16816.F32.BF16 R20, R68.reuse, R80, R20 ;  /* 0x000000504414723c */ /* 0x042fea0000041814 */
[----:B------:R-:W-:Y:S01]  /*8890*/  FADD.FTZ R175, R176, R175 ;  /* 0x000000afb0af7221 */ /* 0x000fe20000010000 */
[C---:B------:R-:W-:Y:S01]  /*88a0*/  HMMA.16816.F32.BF16 R24, R68.reuse, R82, R24 ;  /* 0x000000524418723c */ /* 0x040fe20000041818 */
[----:B------:R-:W1:Y:S04]  /*88b0*/  LDSM.16.MT88.4 R80, [R138+0xb000] ;  /* 0x00b000008a50783b */ /* 0x000e680000004200 */
[----:B------:R-:W-:Y:S01]  /*88c0*/  FADD.FTZ R172, R172, R179 ;  /* 0x000000b3acac7221 */ /* 0x000fe20000010000 */
[----:B------:R-:W-:Y:S05]  /*88d0*/  FADD.FTZ R170, R170, R175 ;  /* 0x000000afaaaa7221 */ /* 0x000fea0000010000 */
[----:B------:R-:W-:Y:S01]  /*88e0*/  FADD.FTZ R171, R113, R172 ;  /* 0x000000ac71ab7221 */ /* 0x000fe20000010000 */
[----:B------:R-:W-:Y:S01]  /*88f0*/  FADD.FTZ R167, R173, R170 ;  /* 0x000000aaada77221 */ /* 0x000fe20000010000 */
[C---:B--2---:R-:W-:Y:S06]  /*8900*/  HMMA.16816.F32.BF16 R28, R68.reuse, R76, R28 ;  /* 0x0000004c441c723c */ /* 0x044fec000004181c */
[C---:B------:R-:W-:Y:S01]  /*8910*/  HMMA.16816.F32.BF16 R32, R68.reuse, R78, R32 ;  /* 0x0000004e4420723c */ /* 0x040fe20000041820 */
[----:B------:R-:W2:Y:S05]  /*8920*/  LDSM.16.MT88.4 R76, [R137+0xb000] ;  /* 0x00b00000894c783b */ /* 0x000eaa0000004200 */
[C---:B---3--:R-:W-:Y:S06]  /*8930*/  HMMA.16816.F32.BF16 R36, R68.reuse, R72, R36 ;  /* 0x000000484424723c */ /* 0x048fec0000041824 */
[C---:B------:R-:W-:Y:S01]  /*8940*/  HMMA.16816.F32.BF16 R40, R68.reuse, R74, R40 ;  /* 0x0000004a4428723c */ /* 0x040fe20000041828 */
[----:B------:R-:W3:Y:S05]  /*8950*/  LDSM.16.MT88.4 R72, [R136+0xb000] ;  /* 0x00b000008848783b */ /* 0x000eea0000004200 */
[C---:B-1----:R-:W-:Y:S06]  /*8960*/  HMMA.16816.F32.BF16 R44, R68.reuse, R80, R44 ;  /* 0x00000050442c723c */ /* 0x042fec000004182c */
[C---:B------:R-:W-:Y:S06]  /*8970*/  HMMA.16816.F32.BF16 R48, R68.reuse, R82, R48 ;  /* 0x000000524430723c */ /* 0x040fec0000041830 */
[C---:B--2---:R-:W-:Y:S06]  /*8980*/  HMMA.16816.F32.BF16 R52, R68.reuse, R76, R52 ;  /* 0x0000004c4434723c */ /* 0x044fec0000041834 */
[C---:B------:R-:W-:Y:S01]  /*8990*/  HMMA.16816.F32.BF16 R56, R68.reuse, R78, R56 ;  /* 0x0000004e4438723c */ /* 0x040fe20000041838 */
[----:B------:R-:W1:Y:S05]  /*89a0*/  LDSM.16.MT88.4 R76, [R137+0x9800] ;  /* 0x00980000894c783b */ /* 0x000e6a0000004200 */
[C---:B---3--:R-:W-:Y:S06]  /*89b0*/  HMMA.16816.F32.BF16 R60, R68.reuse, R72, R60 ;  /* 0x00000048443c723c */ /* 0x048fec000004183c */
[----:B------:R-:W-:Y:S01]  /*89c0*/  HMMA.16816.F32.BF16 R64, R68, R74, R64 ;  /* 0x0000004a4440723c */ /* 0x000fe20000041840 */
[----:B------:R-:W2:Y:S05]  /*89d0*/  LDSM.16.MT88.4 R68, [R136+0x9800] ;  /* 0x009800008844783b */ /* 0x000eaa0000004200 */
[C---:B------:R-:W-:Y:S03]  /*89e0*/  HMMA.16816.F32.BF16 R96, R100.reuse, R92, R4 ;  /* 0x0000005c6460723c */ /* 0x040fe60000041804 */
[----:B------:R-:W3:Y:S03]  /*89f0*/  LDSM.16.MT88.4 R4, [R140+0xb800] ;  /* 0x00b800008c04783b */ /* 0x000ee60000004200 */
[C---:B------:R-:W-:Y:S05]  /*8a00*/  HMMA.16816.F32.BF16 R92, R100.reuse, R94, R8 ;  /* 0x0000005e645c723c */ /* 0x040fea0000041808 */
[----:B------:R-:W4:Y:S01]  /*8a10*/  LDSM.16.MT88.4 R8, [R138+0xb800] ;  /* 0x00b800008a08783b */ /* 0x000f220000004200 */
[C---:B------:R-:W-:Y:S06]  /*8a20*/  HMMA.16816.F32.BF16 R88, R100.reuse, R84, R12 ;  /* 0x000000546458723c */ /* 0x040fec000004180c */
[C---:B------:R-:W-:Y:S01]  /*8a30*/  HMMA.16816.F32.BF16 R84, R100.reuse, R86, R16 ;  /* 0x000000566454723c */ /* 0x040fe20000041810 */
[----:B------:R-:W5:Y:S05]  /*8a40*/  LDSM.16.MT88.4 R12, [R137+0xb800] ;  /* 0x00b80000890c783b */ /* 0x000f6a0000004200 */
[C---:B-1----:R-:W-:Y:S03]  /*8a50*/  HMMA.16816.F32.BF16 R80, R100.reuse, R76, R20 ;  /* 0x0000004c6450723c */ /* 0x042fe60000041814 */
[----:B------:R-:W1:Y:S03]  /*8a60*/  LDSM.16.MT88.4 R16, [R136+0xb800] ;  /* 0x00b800008810783b */ /* 0x000e660000004200 */
[C---:B------:R-:W-:Y:S06]  /*8a70*/  HMMA.16816.F32.BF16 R76, R100.reuse, R78, R24 ;  /* 0x0000004e644c723c */ /* 0x040fec0000041818 */
[C---:B--2---:R-:W-:Y:S06]  /*8a80*/  HMMA.16816.F32.BF16 R72, R100.reuse, R68, R28 ;  /* 0x000000446448723c */ /* 0x044fec000004181c */
[C---:B------:R-:W-:Y:S06]  /*8a90*/  HMMA.16816.F32.BF16 R68, R100.reuse, R70, R32 ;  /* 0x000000466444723c */ /* 0x040fec0000041820 */
[C---:B---3--:R-:W-:Y:S06]  /*8aa0*/  HMMA.16816.F32.BF16 R36, R100.reuse, R4, R36 ;  /* 0x000000046424723c */ /* 0x048fec0000041824 */
[C---:B------:R-:W-:Y:S06]  /*8ab0*/  HMMA.16816.F32.BF16 R40, R100.reuse, R6, R40 ;  /* 0x000000066428723c */ /* 0x040fec0000041828 */
[C---:B----4-:R-:W-:Y:S06]  /*8ac0*/  HMMA.16816.F32.BF16 R44, R100.reuse, R8, R44 ;  /* 0x00000008642c723c */ /* 0x050fec000004182c */
[C---:B------:R-:W-:Y:S06]  /*8ad0*/  HMMA.16816.F32.BF16 R48, R100.reuse, R10, R48 ;  /* 0x0000000a6430723c */ /* 0x040fec0000041830 */
[C---:B-----5:R-:W-:Y:S06]  /*8ae0*/  HMMA.16816.F32.BF16 R52, R100.reuse, R12, R52 ;  /* 0x0000000c6434723c */ /* 0x060fec0000041834 */
[C---:B------:R-:W-:Y:S06]  /*8af0*/  HMMA.16816.F32.BF16 R56, R100.reuse, R14, R56 ;  /* 0x0000000e6438723c */ /* 0x040fec0000041838 */
[C---:B-1----:R-:W-:Y:S06]  /*8b00*/  HMMA.16816.F32.BF16 R60, R100.reuse, R16, R60 ;  /* 0x00000010643c723c */ /* 0x042fec000004183c */
[----:B------:R-:W-:Y:S07]  /*8b10*/  HMMA.16816.F32.BF16 R64, R100, R18, R64 ;  /* 0x000000126440723c */ /* 0x000fee0000041840 */
[----:B------:R-:W-:Y:S01]  /*8b20*/  MOV R103, R2 ;  /* 0x0000000200677202 */ /* 0x000fe20000000f00 */
[----:B------:R-:W-:Y:S05]  /*8b30*/  @!UPT UIADD3 URZ, URZ, URZ, URZ ;  /* 0x0000003f3f3ff290 */ /* 0x000fea000fffe03f */
[----:B------:R-:W-:Y:S11]  /*8b40*/  @P0 BRA `(.L_x_660) ;  /* 0xffffffdc00c00947 */ /* 0x000ff6000383ffff */
.L_x_659:
[----:B------:R-:W1:Y:S01]  /*8b50*/  SHFL.BFLY PT, R8, R171, 0x2, 0x1f ;  /* 0x0c401f00ab087f89 */ /* 0x000e6200000e0000 */
[----:B------:R-:W-:Y:S01]  /*8b60*/  MOV R6, 0x3f800000 ;  /* 0x3f80000000067802 */ /* 0x000fe20000000f00 */
[----:B------:R-:W2:Y:S01]  /*8b70*/  S2UR UR4, SR_CgaCtaId ;  /* 0x00000000000479c3 */ /* 0x000ea20000008800 */
[----:B------:R-:W-:Y:S01]  /*8b80*/  MOV R7, 0x3f800000 ;  /* 0x3f80000000077802 */ /* 0x000fe20000000f00 */
[----:B------:R-:W3:Y:S01]  /*8b90*/  SHFL.BFLY PT, R0, R167, 0x2, 0x1f ;  /* 0x0c401f00a7007f89 */ /* 0x000ee200000e0000 */
[----:B------:R-:W-:Y:S01]  /*8ba0*/  ISETP.NE.AND P0, PT, R150, -0x1, PT ;  /* 0xffffffff9600780c */ /* 0x000fe20003f05270 */
[----:B------:R-:W-:Y:S01]  /*8bb0*/  UMOV UR5, 0x400 ;  /* 0x0000040000057882 */ /* 0x000fe20000000000 */
[----:B------:R-:W-:Y:S02]  /*8bc0*/  MOV R14, 0x20 ;  /* 0x00000020000e7802 */ /* 0x000fe40000000f00 */
[----:B------:R-:W-:Y:S01]  /*8bd0*/  MOV R13, 0x40 ;  /* 0x00000040000d7802 */ /* 0x000fe20000000f00 */
[----:B-1----:R-:W-:Y:S01]  /*8be0*/  FADD.FTZ R8, R8, R171 ;  /* 0x000000ab08087221 */ /* 0x002fe20000010000 */
[----:B--2---:R-:W-:Y:S01]  /*8bf0*/  ULEA UR4, UR4, UR5, 0x18 ;  /* 0x0000000504047291 */ /* 0x004fe2000f8ec03f */
[----:B---3--:R-:W-:-:S03]  /*8c00*/  FADD.FTZ R9, R0, R167 ;  /* 0x000000a700097221 */ /* 0x008fc60000010000 */
[----:B------:R-:W1:Y:S01]  /*8c10*/  SHFL.BFLY PT, R5, R8, 0x1, 0x1f ;  /* 0x0c201f0008057f89 */ /* 0x000e6200000e0000 */
[----:B------:R-:W2:Y:S03]  /*8c20*/  S2R R0, SR_TID.X ;  /* 0x0000000000007919 */ /* 0x000ea60000002100 */
[----:B------:R-:W3:Y:S01]  /*8c30*/  SHFL.BFLY PT, R4, R9, 0x1, 0x1f ;  /* 0x0c201f0009047f89 */ /* 0x000ee200000e0000 */
[----:B-1----:R-:W-:-:S05]  /*8c40*/  FADD.FTZ R5, R8, R5 ;  /* 0x0000000508057221 */ /* 0x002fca0000010000 */
[----:B------:R-:W-:Y:S01]  /*8c50*/  FSETP.NE.FTZ.AND P4, PT, R5, RZ, PT ;  /* 0x000000ff0500720b */ /* 0x000fe20003f95000 */
[----:B---3--:R-:W-:Y:S01]  /*8c60*/  FADD.FTZ R4, R9, R4 ;  /* 0x0000000409047221 */ /* 0x008fe20000010000 */
[----:B--2---:R-:W-:-:S04]  /*8c70*/  SHF.R.S32.HI R9, RZ, 0x1f, R0 ;  /* 0x0000001fff097819 */ /* 0x004fc80000011400 */
[----:B------:R-:W-:-:S07]  /*8c80*/  FSETP.NE.FTZ.AND P3, PT, R4, RZ, PT ;  /* 0x000000ff0400720b */ /* 0x000fce0003f75000 */
        /* <DEDUP_REMOVED lines=123> */
.L_x_663:
        /* <DEDUP_REMOVED lines=23> */
.L_x_664:
        /* <DEDUP_REMOVED lines=25> */
[----:B------:R-:W4:Y:S02]  /*9740*/  @P0 LDC R16, c[0x0][0x2c0] ;  /* 0x0000b000ff100b82 */ /* 0x000f240000000800 */
[----:B------:R-:W-:Y:S04]  /*9750*/  STS [R23+0x400], R86 ;  /* 0x0004005617007388 */ /* 0x000fe80000000800 */
[----:B------:R-:W-:Y:S02]  /*9760*/  STS [R25], R80 ;  /* 0x0000005019007388 */ /* 0x000fe40000000800 */
[----:B-1----:R-:W1:Y:S01]  /*9770*/  @P2 LDC R6, c[0x0][0x2e4] ;  /* 0x0000b900ff062b82 */ /* 0x002e620000000800 */
[----:B------:R-:W-:Y:S01]  /*9780*/  LOP3.LUT P2, RZ, R9, 0x3, RZ, 0xc0, !PT ;  /* 0x0000000309ff7812 */ /* 0x000fe2000784c0ff */
[----:B------:R-:W-:Y:S01]  /*9790*/  STS [R25+0x400], R82 ;  /* 0x0004005219007388 */ /* 0x000fe20000000800 */
[----:B------:R-:W-:-:S03]  /*97a0*/  IMAD.MOV.U32 R9, RZ, RZ, 0x7f800000 ;  /* 0x7f800000ff097424 */ /* 0x000fc600078e00ff */
[----:B------:R-:W-:Y:S02]  /*97b0*/  STS [R27], R76 ;  /* 0x0000004c1b007388 */ /* 0x000fe40000000800 */
[----:B------:R-:W5:Y:S02]  /*97c0*/  @P0 LDC.64 R18, c[0x0][0x2c0] ;  /* 0x0000b000ff120b82 */ /* 0x000f640000000a00 */
[----:B------:R-:W-:Y:S04]  /*97d0*/  STS [R27+0x400], R78 ;  /* 0x0004004e1b007388 */ /* 0x000fe80000000800 */
[----:B------:R-:W-:Y:S02]  /*97e0*/  STS [R29], R72 ;  /* 0x000000481d007388 */ /* 0x000fe40000000800 */
[----:B------:R-:W4:Y:S01]  /*97f0*/  @P4 LDC R0, c[0x0][0x2e8] ;  /* 0x0000ba00ff004b82 */ /* 0x000f220000000800 */
[----:B------:R-:W-:Y:S01]  /*9800*/  @!P0 IMAD.MOV.U32 R16, RZ, RZ, 0x1 ;  /* 0x00000001ff108424 */ /* 0x000fe200078e00ff */
[----:B------:R-:W-:Y:S04]  /*9810*/  STS [R29+0x400], R74 ;  /* 0x0004004a1d007388 */ /* 0x000fe80000000800 */
[----:B------:R-:W-:Y:S04]  /*9820*/  STS [R13], R68 ;  /* 0x000000440d007388 */ /* 0x000fe80000000800 */
[----:B------:R-:W-:Y:S04]  /*9830*/  STS [R13+0x400], R70 ;  /* 0x000400460d007388 */ /* 0x000fe80000000800 */
[----:B------:R-:W-:Y:S01]  /*9840*/  STS [R15+0x2000], R36 ;  /* 0x002000240f007388 */ /* 0x000fe20000000800 */
[----:B-----5:R-:W-:Y:S01]  /*9850*/  @P0 IMAD R18, R19, R18, RZ ;  /* 0x0000001213120224 */ /* 0x020fe200078e02ff */
[----:B------:R-:W-:-:S02]  /*9860*/  SHF.R.S32.HI R19, RZ, 0x1f, R12 ;  /* 0x0000001fff137819 */ /* 0x000fc4000001140c */
[----:B------:R-:W-:Y:S01]  /*9870*/  STS [R15+0x2400], R38 ;  /* 0x002400260f007388 */ /* 0x000fe20000000800 */
[----:B-1----:R-:W-:Y:S01]  /*9880*/  @!P0 IMAD.MOV.U32 R18, RZ, RZ, R6 ;  /* 0x000000ffff128224 */ /* 0x002fe200078e0006 */
[----:B------:R-:W-:Y:S02]  /*9890*/  LEA.HI R19, R19, R12, RZ, 0x2 ;  /* 0x0000000c13137211 */ /* 0x000fe400078f10ff */
[----:B------:R-:W-:Y:S02]  /*98a0*/  STS [R17+0x2000], R40 ;  /* 0x0020002811007388 */ /* 0x000fe40000000800 */
[----:B------:R-:W-:Y:S02]  /*98b0*/  LOP3.LUT R19, R19, 0xffffffc, RZ, 0xc0, !PT ;  /* 0x0ffffffc13137812 */ /* 0x000fe400078ec0ff */
[----:B------:R1:W-:Y:S02]  /*98c0*/  STS [R17+0x2400], R42 ;  /* 0x0024002a11007388 */ /* 0x0003e40000000800 */
[----:B------:R-:W-:-:S02]  /*98d0*/  IADD3 R12, R12, -R19, RZ ;  /* 0x800000130c0c7210 */ /* 0x000fc40007ffe0ff */
[----:B------:R-:W-:Y:S01]  /*98e0*/  STS [R11+0x2000], R44 ;  /* 0x0020002c0b007388 */ /* 0x000fe20000000800 */
[----:B--2---:R-:W-:Y:S01]  /*98f0*/  @P3 FMUL.FTZ R19, R4, 0.69314718246459960938 ;  /* 0x3f31721804133820 */ /* 0x004fe20000410000 */
[----:B------:R-:W-:Y:S02]  /*9900*/  LEA R153, R12, R153, 0x4 ;  /* 0x000000990c997211 */ /* 0x000fe400078e20ff */
[----:B------:R2:W-:Y:S04]  /*9910*/  STS [R11+0x2400], R46 ;  /* 0x0024002e0b007388 */ /* 0x0005e80000000800 */
[----:B------:R-:W-:Y:S04]  /*9920*/  STS [R23+0x2000], R48 ;  /* 0x0020003017007388 */ /* 0x000fe80000000800 */
[----:B------:R-:W-:Y:S04]  /*9930*/  STS [R23+0x2400], R50 ;  /* 0x0024003217007388 */ /* 0x000fe80000000800 */
[----:B------:R-:W-:Y:S04]  /*9940*/  STS [R25+0x2000], R52 ;  /* 0x0020003419007388 */ /* 0x000fe80000000800 */
[----:B------:R-:W-:Y:S01]  /*9950*/  STS [R25+0x2400], R54 ;  /* 0x0024003619007388 */ /* 0x000fe20000000800 */
[----:B-1----:R-:W-:-:S02]  /*9960*/  @P0 IMAD.MOV.U32 R17, RZ, RZ, 0x1 ;  /* 0x00000001ff110424 */ /* 0x002fc400078e00ff */
[----:B---3--:R-:W-:Y:S01]  /*9970*/  @!P0 IMAD R17, R6, R31, RZ ;  /* 0x0000001f06118224 */ /* 0x008fe200078e02ff */
[----:B------:R-:W-:Y:S04]  /*9980*/  STS [R27+0x2000], R56 ;  /* 0x002000381b007388 */ /* 0x000fe80000000800 */
[----:B------:R-:W-:Y:S04]  /*9990*/  STS [R27+0x2400], R58 ;  /* 0x0024003a1b007388 */ /* 0x000fe80000000800 */
[----:B------:R-:W-:Y:S04]  /*99a0*/  STS [R29+0x2000], R60 ;  /* 0x0020003c1d007388 */ /* 0x000fe80000000800 */
[----:B------:R-:W-:Y:S04]  /*99b0*/  STS [R29+0x2400], R62 ;  /* 0x0024003e1d007388 */ /* 0x000fe80000000800 */
[----:B------:R-:W-:Y:S04]  /*99c0*/  STS [R13+0x2000], R64 ;  /* 0x002000400d007388 */ /* 0x000fe80000000800 */
[----:B------:R1:W-:Y:S01]  /*99d0*/  STS [R13+0x2400], R66 ;  /* 0x002400420d007388 */ /* 0x0003e20000000800 */
[----:B------:R-:W-:Y:S06]  /*99e0*/  BAR.SYNC.DEFER_BLOCKING 0x0 ;  /* 0x0000000000007b1d */ /* 0x000fec0000010000 */
[----:B------:R-:W3:Y:S01]  /*99f0*/  S2R R14, SR_CTAID.Y ;  /* 0x00000000000e7919 */ /* 0x000ee20000002600 */
[----:B------:R-:W5:Y:S01]  /*9a00*/  S2R R8, SR_TID.X ;  /* 0x0000000000087919 */ /* 0x000f620000002100 */
[----:B------:R-:W4:Y:S01]  /*9a10*/  S2R R15, SR_CTAID.X ;  /* 0x00000000000f7919 */ /* 0x000f220000002500 */
[----:B--2---:R-:W2:Y:S01]  /*9a20*/  S2R R11, SR_CTAID.Z ;  /* 0x00000000000b7919 */ /* 0x004ea20000002700 */
[----:B-1----:R-:W1:Y:S01]  /*9a30*/  @P3 LDC R13, c[0x0][0x2e8] ;  /* 0x0000ba00ff0d3b82 */ /* 0x002e620000000800 */
[----:B------:R1:W1:Y:S04]  /*9a40*/  LDS.128 R36, [R151+0x1800] ;  /* 0x0018000097247984 */ /* 0x0002680000000c00 */
[----:B------:R1:W1:Y:S01]  /*9a50*/  LDS.128 R32, [R151+0x3800] ;  /* 0x0038000097207984 */ /* 0x0002620000000c00 */
[----:B---3--:R-:W-:Y:S01]  /*9a60*/  IMAD R14, R14, R17, RZ ;  /* 0x000000110e0e7224 */ /* 0x008fe200078e02ff */
[----:B-----5:R-:W-:-:S04]  /*9a70*/  SHF.R.S32.HI R17, RZ, 0x1f, R8 ;  /* 0x0000001fff117819 */ /* 0x020fc80000011408 */
[----:B------:R-:W-:Y:S01]  /*9a80*/  SEL R14, R14, RZ, !P5 ;  /* 0x000000ff0e0e7207 */ /* 0x000fe20006800000 */
[----:B----4-:R-:W-:Y:S01]  /*9a90*/  IMAD R6, R15, R16, RZ ;  /* 0x000000100f067224 */ /* 0x010fe200078e02ff */
[----:B------:R-:W-:-:S03]  /*9aa0*/  LEA.HI R8, R17, R8, RZ, 0x3 ;  /* 0x0000000811087211 */ /* 0x000fc600078f18ff */
[----:B--2---:R-:W-:Y:S01]  /*9ab0*/  IMAD R17, R11, R18, R14 ;  /* 0x000000120b117224 */ /* 0x004fe200078e020e */
[----:B------:R-:W-:Y:S01]  /*9ac0*/  SHF.L.U32 R14, R6, 0x6, RZ ;  /* 0x00000006060e7819 */ /* 0x000fe200000006ff */
[----:B------:R-:W-:Y:S01]  /*9ad0*/  @P4 FMUL.FTZ R18, R5, 0.69314718246459960938 ;  /* 0x3f31721805124820 */ /* 0x000fe20000410000 */
[----:B------:R-:W-:Y:S02]  /*9ae0*/  IMAD.MOV.U32 R6, RZ, RZ, 0x7f800000 ;  /* 0x7f800000ff067424 */ /* 0x000fe400078e00ff */
[----:B-1----:R-:W-:Y:S01]  /*9af0*/  @P3 FFMA.FTZ R6, R2, R13, R19 ;  /* 0x0000000d02063223 */ /* 0x002fe20000010013 */
        /* <DEDUP_REMOVED lines=24> */
.L_x_666:
[----:B------:R-:W-:Y:S05]  /*9c80*/  BSYNC B0 ;  /* 0x0000000000007941 */ /* 0x000fea0003800000 */
.L_x_665:
[----:B------:R-:W-:Y:S01]  /*9c90*/  SHF.R.S32.HI R8, RZ, 0x3, R8 ;  /* 0x00000003ff087819 */ /* 0x000fe20000011408 */
[----:B------:R-:W-:Y:S01]  /*9ca0*/  ULDC.64 UR4, c[0x0][0x2a0] ;  /* 0x0000a80000047ab9 */ /* 0x000fe20000000a00 */
[----:B------:R-:W-:Y:S01]  /*9cb0*/  IADD3 R12, P0, R158, R10, RZ ;  /* 0x0000000a9e0c7210 */ /* 0x000fe20007f1e0ff */
[----:B------:R-:W-:Y:S01]  /*9cc0*/  BSSY B0, `(.L_x_667) ;  /* 0x000001c000007945 */ /* 0x000fe20003800000 */
[----:B-1----:R-:W-:Y:S01]  /*9cd0*/  SHF.R.S32.HI R3, RZ, 0x1f, R11 ;  /* 0x0000001fff037819 */ /* 0x002fe2000001140b */
[C---:B------:R-:W-:Y:S01]  /*9ce0*/  VIADD R2, R8.reuse, 0x10 ;  /* 0x0000001008027836 */ /* 0x040fe20000000000 */
[CC--:B------:R-:W-:Y:S01]  /*9cf0*/  ISETP.GE.AND P3, PT, R8.reuse, R147.reuse, PT ;  /* 0x000000930800720c */ /* 0x0c0fe20003f66270 */
[----:B------:R-:W-:Y:S01]  /*9d00*/  IMAD.X R13, R159, 0x1, R7, P0 ;  /* 0x000000019f0d7824 */ /* 0x000fe200000e0607 */
[C---:B------:R-:W-:Y:S01]  /*9d10*/  IADD3 R0, R8.reuse, 0x20, RZ ;  /* 0x0000002008007810 */ /* 0x040fe20007ffe0ff */
[----:B------:R-:W-:Y:S01]  /*9d20*/  VIADD R8, R8, 0x30 ;  /* 0x0000003008087836 */ /* 0x000fe20000000000 */
[-C--:B------:R-:W-:Y:S01]  /*9d30*/  ISETP.GE.AND P2, PT, R2, R147.reuse, PT ;  /* 0x000000930200720c */ /* 0x080fe20003f46270 */
[----:B------:R-:W-:Y:S01]  /*9d40*/  IMAD R2, R3, UR4, RZ ;  /* 0x0000000403027c24 */ /* 0x000fe2000f8e02ff */
[----:B------:R1:W2:Y:S01]  /*9d50*/  LDS.128 R4, [R151+0x2000] ;  /* 0x0020000097047984 */ /* 0x0002a20000000c00 */
[----:B------:R-:W-:Y:S01]  /*9d60*/  IMAD.WIDE.U32 R12, R11, UR4, R12 ;  /* 0x000000040b0c7c25 */ /* 0x000fe2000f8e000c */
[----:B------:R-:W-:-:S02]  /*9d70*/  ISETP.GE.AND P0, PT, R8, R147, PT ;  /* 0x000000930800720c */ /* 0x000fc40003f06270 */
[----:B------:R-:W-:Y:S01]  /*9d80*/  ISETP.GE.AND P1, PT, R0, R147, PT ;  /* 0x000000930000720c */ /* 0x000fe20003f26270 */
[----:B------:R-:W-:Y:S02]  /*9d90*/  IMAD R15, R11, UR5, R2 ;  /* 0x000000050b0f7c24 */ /* 0x000fe4000f8e0202 */
[----:B------:R1:W3:Y:S03]  /*9da0*/  LDS.128 R8, [R151] ;  /* 0x0000000097087984 */ /* 0x0002e60000000c00 */
[----:B------:R-:W-:Y:S01]  /*9db0*/  IADD3 R15, R13, R15, RZ ;  /* 0x0000000f0d0f7210 */ /* 0x000fe20007ffe0ff */
        /* <DEDUP_REMOVED lines=12> */
.L_x_668:
[----:B------:R-:W-:Y:S05]  /*9e80*/  BSYNC B0 ;  /* 0x0000000000007941 */ /* 0x000fea0003800000 */
.L_x_667:
        /* <DEDUP_REMOVED lines=18> */
.L_x_670:
[----:B------:R-:W-:Y:S05]  /*9fb0*/  BSYNC B0 ;  /* 0x0000000000007941 */ /* 0x000fea0003800000 */
.L_x_669:
        /* <DEDUP_REMOVED lines=18> */
.L_x_672:
[----:B------:R-:W-:Y:S05]  /*a0e0*/  BSYNC B0 ;  /* 0x0000000000007941 */ /* 0x000fea0003800000 */
.L_x_671:
        /* <DEDUP_REMOVED lines=16> */
.L_x_652:
        /* <DEDUP_REMOVED lines=24> */
[----:B-1----:R-:W-:Y:S01]  /*a370*/  @P4 IMAD.WIDE.U32 R14, R150, R6, RZ ;  /* 0x00000006960e4225 */ /* 0x002fe200078e00ff */
[----:B------:R-:W-:Y:S02]  /*a380*/  SHF.R.S32.HI R6, RZ, 0x1f, R32 ;  /* 0x0000001fff067819 */ /* 0x000fe40000011420 */
[----:B------:R-:W1:Y:S01]  /*a390*/  @P1 LDC.64 R2, c[0x0][0x2c0] ;  /* 0x0000b000ff021b82 */ /* 0x000e620000000a00 */
[----:B------:R-:W-:Y:S02]  /*a3a0*/  IMAD.SHL.U32 R13, R13, 0x8, RZ ;  /* 0x000000080d0d7824 */ /* 0x000fe400078e00ff */
[----:B------:R-:W-:-:S02]  /*a3b0*/  @!P4 IMAD.MOV.U32 R14, RZ, RZ, R16 ;  /* 0x000000ffff0ec224 */ /* 0x000fc400078e0010 */
[----:B------:R-:W-:Y:S02]  /*a3c0*/  @P4 IMAD R7, R150, R7, R15 ;  /* 0x0000000796074224 */ /* 0x000fe400078e020f */
[----:B------:R-:W-:Y:S01]  /*a3d0*/  @!P4 IMAD.IADD R7, R17, 0x1, R5 ;  /* 0x000000011107c824 */ /* 0x000fe200078e0205 */
[----:B--2---:R-:W3:Y:S01]  /*a3e0*/  @P2 LDC R10, c[0x0][0x2e4] ;  /* 0x0000b900ff0a2b82 */ /* 0x004ee20000000800 */
[C---:B------:R-:W-:Y:S01]  /*a3f0*/  IADD3 R14, P2, R13.reuse, R14, RZ ;  /* 0x0000000e0d0e7210 */ /* 0x040fe20007f5e0ff */
[----:B------:R-:W-:Y:S01]  /*a400*/  @P1 IMAD.MOV.U32 R5, RZ, RZ, 0x1 ;  /* 0x00000001ff051424 */ /* 0x000fe200078e00ff */
[----:B------:R-:W-:Y:S02]  /*a410*/  ISETP.GE.AND P4, PT, R12, R152, PT ;  /* 0x000000980c00720c */ /* 0x000fe40003f86270 */
[----:B------:R-:W-:Y:S02]  /*a420*/  CS2R R16, SRZ ;  /* 0x0000000000107805 */ /* 0x000fe4000001ff00 */
[----:B------:R-:W-:Y:S01]  /*a430*/  LEA.HI.X.SX32 R15, R13, R7, 0x1, P2 ;  /* 0x000000070d0f7211 */ /* 0x000fe200010f0eff */
[----:B------:R-:W-:Y:S01]  /*a440*/  IMAD R7, R6, UR4, RZ ;  /* 0x0000000406077c24 */ /* 0x000fe2000f8e02ff */
[----:B------:R-:W-:Y:S01]  /*a450*/  SHF.R.S32.HI R13, RZ, 0x1f, R12 ;  /* 0x0000001fff0d7819 */ /* 0x000fe2000001140c */
[----:B------:R-:W2:Y:S02]  /*a460*/  @!P0 LDC R11, c[0x0][0x2c4] ;  /* 0x0000b100ff0b8b82 */ /* 0x000ea40000000800 */
[----:B------:R-:W-:-:S02]  /*a470*/  IMAD R0, R32, UR5, R7 ;  /* 0x0000000520007c24 */ /* 0x000fc4000f8e0207 */
[----:B------:R-:W-:Y:S02]  /*a480*/  VIADD R7, R12, 0x20 ;  /* 0x000000200c077836 */ /* 0x000fe40000000000 */
[----:B------:R-:W-:Y:S02]  /*a490*/  IMAD.WIDE.U32 R14, R32, UR4, R14 ;  /* 0x00000004200e7c25 */ /* 0x000fe4000f8e000e */
[----:B------:R-:W4:Y:S01]  /*a4a0*/  @P1 LDC R4, c[0x0][0x2c0] ;  /* 0x0000b000ff041b82 */ /* 0x000f220000000800 */
[----:B------:R-:W-:Y:S01]  /*a4b0*/  ISETP.GE.AND P2, PT, R7, R152, PT ;  /* 0x000000980700720c */ /* 0x000fe20003f46270 */
[----:B-1----:R-:W-:Y:S02]  /*a4c0*/  @P1 IMAD R3, R3, R2, RZ ;  /* 0x0000000203031224 */ /* 0x002fe400078e02ff */
[----:B------:R-:W-:Y:S02]  /*a4d0*/  IMAD.IADD R19, R0, 0x1, R15 ;  /* 0x0000000100137824 */ /* 0x000fe400078e020f */
[----:B---3--:R-:W-:-:S02]  /*a4e0*/  @!P1 IMAD R5, R10, R9, RZ ;  /* 0x000000090a059224 */ /* 0x008fc400078e02ff */
[----:B------:R-:W-:Y:S02]  /*a4f0*/  VIADD R9, R12, 0x10 ;  /* 0x000000100c097836 */ /* 0x000fe40000000000 */
[----:B------:R-:W-:Y:S01]  /*a500*/  IMAD R2, R8, R5, RZ ;  /* 0x0000000508027224 */ /* 0x000fe200078e02ff */
[----:B------:R-:W-:Y:S01]  /*a510*/  IADD3 R5, R12, 0x30, RZ ;  /* 0x000000300c057810 */ /* 0x000fe20007ffe0ff */
[----:B------:R-:W-:Y:S02]  /*a520*/  @!P1 IMAD.MOV.U32 R3, RZ, RZ, R10 ;  /* 0x000000ffff039224 */ /* 0x000fe400078e000a */
[----:B--2---:R-:W-:Y:S01]  /*a530*/  @!P3 IMAD R150, R8, R11, RZ ;  /* 0x0000000b0896b224 */ /* 0x004fe200078e02ff */
[----:B------:R-:W-:Y:S01]  /*a540*/  LOP3.LUT P3, RZ, R126, 0x7, RZ, 0xc0, !PT ;  /* 0x000000077eff7812 */ /* 0x000fe2000786c0ff */
[----:B------:R-:W-:Y:S01]  /*a550*/  IMAD.WIDE R10, R161, 0x40, R12 ;  /* 0x00000040a10a7825 */ /* 0x000fe200078e020c */
[----:B------:R-:W-:Y:S02]  /*a560*/  SEL R2, R2, RZ, P0 ;  /* 0x000000ff02027207 */ /* 0x000fe40000000000 */
[--C-:B------:R-:W-:Y:S01]  /*a570*/  @!P0 SHF.R.S32.HI R17, RZ, 0x1f, R150.reuse ;  /* 0x0000001fff118819 */ /* 0x100fe20000011496 */
[----:B------:R-:W-:Y:S01]  /*a580*/  @!P0 IMAD.MOV.U32 R16, RZ, RZ, R150 ;  /* 0x000000ffff108224 */ /* 0x000fe200078e0096 */
[-C--:B------:R-:W-:Y:S01]  /*a590*/  ISETP.GE.OR P6, PT, R12, R152.reuse, P3 ;  /* 0x000000980c00720c */ /* 0x080fe20001fc6670 */
[----:B------:R-:W-:Y:S01]  /*a5a0*/  @!P1 IMAD.MOV.U32 R4, RZ, RZ, 0x1 ;  /* 0x00000001ff049424 */ /* 0x000fe200078e00ff */
[----:B------:R-:W-:-:S02]  /*a5b0*/  ISETP.GE.AND P1, PT, R9, R152, PT ;  /* 0x000000980900720c */ /* 0x000fc40003f26270 */
[-C--:B------:R-:W-:Y:S02]  /*a5c0*/  ISETP.GE.AND P0, PT, R5, R152.reuse, PT ;  /* 0x000000980500720c */ /* 0x080fe40003f06270 */
[----:B------:R-:W-:Y:S01]  /*a5d0*/  ISETP.GE.OR P5, PT, R9, R152, P3 ;  /* 0x000000980900720c */ /* 0x000fe20001fa6670 */
[----:B----4-:R-:W-:-:S12]  /*a5e0*/  @P4 BRA `(.L_x_674) ;  /* 0x00000000002c4947 */ /* 0x010fd80003800000 */
        /* <DEDUP_REMOVED lines=11> */
.L_x_674:
[----:B------:R-:W-:Y:S05]  /*a6a0*/  BSYNC B0 ;  /* 0x0000000000007941 */ /* 0x000fea0003800000 */
.L_x_673:
        /* <DEDUP_REMOVED lines=8> */
[----:B-1----:R-:W-:Y:S01]  /*a730*/  MOV R23, R19 ;  /* 0x0000001300177202 */ /* 0x002fe20000000f00 */
        /* <DEDUP_REMOVED lines=11> */
.L_x_676:
[----:B------:R-:W-:Y:S05]  /*a7f0*/  BSYNC B0 ;  /* 0x0000000000007941 */ /* 0x000fea0003800000 */
.L_x_675:
[----:B------:R-:W-:Y:S04]  /*a800*/  BSSY B0, `(.L_x_677) ;  /* 0x0000010000007945 */ /* 0x000fe80003800000 */
[----:B------:R-:W-:Y:S05]  /*a810*/  @P2 BRA `(.L_x_678) ;  /* 0x0000000000382947 */ /* 0x000fea0003800000 */
[----:B--2---:R-:W-:Y:S01]  /*a820*/  IADD3 R21, P1, R10, 0x20, RZ ;  /* 0x000000200a157810 */ /* 0x004fe20007f3e0ff */
        /* <DEDUP_REMOVED lines=13> */
.L_x_678:
[----:B------:R-:W-:Y:S05]  /*a900*/  BSYNC B0 ;  /* 0x0000000000007941 */ /* 0x000fea0003800000 */
.L_x_677:
[----:B------:R-:W-:Y:S01]  /*a910*/  BSSY B0, `(.L_x_679) ;  /* 0x0000012000007945 */ /* 0x000fe20003800000 */
[----:B------:R-:W-:Y:S02]  /*a920*/  IADD3 R0, P2, P1, R131, R16, R3 ;  /* 0x0000001083007210 */ /* 0x000fe4000795e003 */
[----:B------:R-:W-:Y:S02]  /*a930*/  SHF.R.S32.HI R131, RZ, 0x1f, R131 ;  /* 0x0000001fff837819 */ /* 0x000fe40000011483 */
[----:B------:R-:W-:Y:S01]  /*a940*/  SHF.R.S32.HI R3, RZ, 0x1f, R3 ;  /* 0x0000001fff037819 */ /* 0x000fe20000011403 */
[----:B------:R-:W-:Y:S05]  /*a950*/  @P0 BRA `(.L_x_680) ;  /* 0x0000000000340947 */ /* 0x000fea0003800000 */
[----:B------:R-:W-:Y:S01]  /*a960*/  IADD3 R2, P0, R10, 0x30, RZ ;  /* 0x000000300a027810 */ /* 0x000fe20007f1e0ff */
[----:B------:R-:W-:Y:S01]  /*a970*/  ULDC.64 UR4, c[0x0][0x298] ;  /* 0x0000a60000047ab9 */ /* 0x000fe20000000a00 */
[----:B------:R-:W-:Y:S02]  /*a980*/  MOV R15, R19 ;  /* 0x00000013000f7202 */ /* 0x000fe40000000f00 */
[----:B------:R-:W-:Y:S01]  /*a990*/  IADD3.X R11, RZ, R11, RZ, P0, !PT ;  /* 0x0000000bff0b7210 */ /* 0x000fe200007fe4ff */
        /* <DEDUP_REMOVED lines=9> */
.L_x_680:
[----:B------:R-:W-:Y:S05]  /*aa30*/  BSYNC B0 ;  /* 0x0000000000007941 */ /* 0x000fea0003800000 */
.L_x_679:
[----:B------:R-:W-:Y:S01]  /*aa40*/  BSSY B0, `(.L_x_681) ;  /* 0x000000b000007945 */ /* 0x000fe20003800000 */
[----:B------:R-:W-:-:S03]  /*aa50*/  IADD3.X R3, R131, R17, R3, P2, P1 ;  /* 0x0000001183037210 */ /* 0x000fc600017e2403 */
[----:B------:R-:W-:Y:S05]  /*aa60*/  @P6 BRA `(.L_x_682) ;  /* 0x0000000000206947 */ /* 0x000fea0003800000 */
[----:B------:R-:W-:Y:S01]  /*aa70*/  IMAD R2, R12, R4, RZ ;  /* 0x000000040c027224 */ /* 0x000fe200078e02ff */
[----:B------:R-:W-:Y:S01]  /*aa80*/  ULDC.64 UR4, c[0x0][0x2b0] ;  /* 0x0000ac0000047ab9 */ /* 0x000fe20000000a00 */
[----:B------:R-:W-:-:S03]  /*aa90*/  IMAD.MOV.U32 R13, RZ, RZ, 0x7f800000 ;  /* 0x7f800000ff0d7424 */ /* 0x000fc600078e00ff */
[----:B----4-:R-:W-:-:S04]  /*aaa0*/  IADD3 R11, P0, R2, R0, RZ ;  /* 0x00000000020b7210 */ /* 0x010fc80007f1e0ff */
[----:B------:R-:W-:Y:S02]  /*aab0*/  LEA.HI.X.SX32 R2, R2, R3, 0x1, P0 ;  /* 0x0000000302027211 */ /* 0x000fe400000f0eff */
[----:B------:R-:W-:-:S04]  /*aac0*/  LEA R10, P0, R11, UR4, 0x2 ;  /* 0x000000040b0a7c11 */ /* 0x000fc8000f8010ff */
[----:B------:R-:W-:-:S05]  /*aad0*/  LEA.HI.X R11, R11, UR5, R2, 0x2, P0 ;  /* 0x000000050b0b7c11 */ /* 0x000fca00080f1402 */
[----:B------:R4:W-:Y:S04]  /*aae0*/  STG.E desc[UR12][R10.64], R13 ;  /* 0x0000000d0a007986 */ /* 0x0009e8000c10190c */
.L_x_682:
[----:B------:R-:W-:Y:S05]  /*aaf0*/  BSYNC B0 ;  /* 0x0000000000007941 */ /* 0x000fea0003800000 */
.L_x_681:
[----:B------:R-:W-:Y:S04]  /*ab00*/  BSSY B0, `(.L_x_683) ;  /* 0x000000a000007945 */ /* 0x000fe80003800000 */
[----:B------:R-:W-:Y:S05]  /*ab10*/  @P5 BRA `(.L_x_684) ;  /* 0x0000000000205947 */ /* 0x000fea0003800000 */
[----:B------:R-:W-:Y:S01]  /*ab20*/  IMAD R2, R9, R4, RZ ;  /* 0x0000000409027224 */ /* 0x000fe200078e02ff */
[----:B------:R-:W-:Y:S01]  /*ab30*/  ULDC.64 UR4, c[0x0][0x2b0] ;  /* 0x0000ac0000047ab9 */ /* 0x000fe20000000a00 */
[----:B----4-:R-:W-:-:S03]  /*ab40*/  IMAD.MOV.U32 R11, RZ, RZ, 0x7f800000 ;  /* 0x7f800000ff0b7424 */ /* 0x010fc600078e00ff */
[----:B------:R-:W-:-:S04]  /*ab50*/  IADD3 R9, P0, R2, R0, RZ ;  /* 0x0000000002097210 */ /* 0x000fc80007f1e0ff */
[----:B------:R-:W-:Y:S02]  /*ab60*/  LEA.HI.X.SX32 R2, R2, R3, 0x1, P0 ;  /* 0x0000000302027211 */ /* 0x000fe400000f0eff */
[----:B------:R-:W-:-:S04]  /*ab70*/  LEA R8, P0, R9, UR4, 0x2 ;  /* 0x0000000409087c11 */ /* 0x000fc8000f8010ff */
[----:B------:R-:W-:-:S05]  /*ab80*/  LEA.HI.X R9, R9, UR5, R2, 0x2, P0 ;  /* 0x0000000509097c11 */ /* 0x000fca00080f1402 */
[----:B------:R4:W-:Y:S04]  /*ab90*/  STG.E desc[UR12][R8.64], R11 ;  /* 0x0000000b08007986 */ /* 0x0009e8000c10190c */
.L_x_684:
[----:B------:R-:W-:Y:S05]  /*aba0*/  BSYNC B0 ;  /* 0x0000000000007941 */ /* 0x000fea0003800000 */
.L_x_683:
        /* <DEDUP_REMOVED lines=10> */
.L_x_686:
[----:B------:R-:W-:Y:S05]  /*ac50*/  BSYNC B0 ;  /* 0x0000000000007941 */ /* 0x000fea0003800000 */
.L_x_685:
[----:B------:R-:W-:Y:S05]  /*ac60*/  @P3 EXIT ;  /* 0x000000000000394d */ /* 0x000fea0003800000 */
[----:B------:R-:W-:Y:S01]  /*ac70*/  IMAD R4, R5, R4, RZ ;  /* 0x0000000405047224 */ /* 0x000fe200078e02ff */
        /* <DEDUP_REMOVED lines=8> */
.L_x_687:
        /* <DEDUP_REMOVED lines=16> */
.L_x_1748:


//--------------------- .text._ZN5flash16flash_fwd_kernelI23Flash_fwd_kernel_traitsILi128ELi64ELi64ELi4ELb0ELb0EN7cutlass10bfloat16_tE19Flash_kernel_traitsILi128ELi64ELi64ELi4ES3_EELb0ELb1ELb0ELb0ELb0ELb0ELb0ELb0EEEvNS_16Flash_fwd_paramsE --------------------------
	.section	.text._ZN5flash16flash_fwd_kernelI23Flash_fwd_kernel_traitsILi128ELi64ELi64ELi4ELb0ELb0EN7cutlass10bfloat16_tE19Flash_kernel_traitsILi128ELi64ELi64ELi4ES3_EELb0ELb1ELb0ELb0ELb0ELb0ELb0ELb0EEEvNS_16Flash_fwd_paramsE,"ax",@progbits
	.align	128
        .global         _ZN5flash16flash_fwd_kernelI23Flash_fwd_kernel_traitsILi128ELi64ELi64ELi4ELb0ELb0EN7cutlass10bfloat16_tE19Flash_kernel_traitsILi128ELi64ELi64ELi4ES3_EELb0ELb1ELb0ELb0ELb0ELb0ELb0ELb0EEEvNS_16Flash_fwd_paramsE
        .type           _ZN5flash16flash_fwd_kernelI23Flash_fwd_kernel_traitsILi128ELi64ELi64ELi4ELb0ELb0EN7cutlass10bfloat16_tE19Flash_kernel_traitsILi128ELi64ELi64ELi4ES3_EELb0ELb1ELb0ELb0ELb0ELb0ELb0ELb0EEEvNS_16Flash_fwd_paramsE,@function
        .size           _ZN5flash16flash_fwd_kernelI23Flash_fwd_kernel_traitsILi128ELi64ELi64ELi4ELb0ELb0EN7cutlass10bfloat16_tE19Flash_kernel_traitsILi128ELi64ELi64ELi4ES3_EELb0ELb1ELb0ELb0ELb0ELb0ELb0ELb0EEEvNS_16Flash_fwd_paramsE,(.L_x_1749 - _ZN5flash16flash_fwd_kernelI23Flash_fwd_kernel_traitsILi128ELi64ELi64ELi4ELb0ELb0EN7cutlass10bfloat16_tE19Flash_kernel_traitsILi128ELi64ELi64ELi4ES3_EELb0ELb1ELb0ELb0ELb0ELb0ELb0ELb0EEEvNS_16Flash_fwd_paramsE)
        .other          _ZN5flash16flash_fwd_kernelI23Flash_fwd_kernel_traitsILi128ELi64ELi64ELi4ELb0ELb0EN7cutlass10bfloat16_tE19Flash_kernel_traitsILi128ELi64ELi64ELi4ES3_EELb0ELb1ELb0ELb0ELb0ELb0ELb0ELb0EEEvNS_16Flash_fwd_paramsE,@"STO_CUDA_ENTRY STV_DEFAULT"
_ZN5flash16flash_fwd_kernelI23Flash_fwd_kernel_traitsILi128ELi64ELi64ELi4ELb0ELb0EN7cutlass10bfloat16_tE19Flash_kernel_traitsILi128ELi64ELi64ELi4ES3_EELb0ELb1ELb0ELb0ELb0ELb0ELb0ELb0EEEvNS_16Flash_fwd_paramsE:
.text._ZN5flash16flash_fwd_kernelI23Flash_fwd_kernel_traitsILi128ELi64ELi64ELi4ELb0ELb0EN7cutlass10bfloat16_tE19Flash_kernel_traitsILi128ELi64ELi64ELi4ES3_EELb0ELb1ELb0ELb0ELb0ELb0ELb0ELb0EEEvNS_16Flash_fwd_paramsE:
        /* <DEDUP_REMOVED lines=27> */
[----:B------:R-:W3:Y:S08]  /*01b0*/  S2R R27, SR_CTAID.Z ;  /* 0x00000000001b7919 */ /* 0x000ef00000002700 */
        /* <DEDUP_REMOVED lines=10> */
.L_x_688:
[----:B------:R-:W1:Y:S02]  /*0260*/  LDC R5, c[0x0][0x2c8] ;  /* 0x0000b200ff057b82 */ /* 0x000e640000000800 */
.L_x_689:
[----:B------:R-:W3:Y:S02]  /*0270*/  LDC.64 R2, c[0x0][0x308] ;  /* 0x0000c200ff027b82 */ /* 0x000ee40000000a00 */
[----:B---3--:R-:W-:-:S04]  /*0280*/  ISETP.NE.U32.AND P1, PT, R2, RZ, PT ;  /* 0x000000ff0200720c */ /* 0x008fc80003f25070 */
[----:B------:R-:W-:-:S13]  /*0290*/  ISETP.NE.AND.EX P1, PT, R3, RZ, PT, P1 ;  /* 0x000000ff0300720c */ /* 0x000fda0003f25310 */
[----:B------:R-:W2:Y:S01]  /*02a0*/  @P1 LDC.64 R2, c[0x0][0x308] ;  /* 0x0000c200ff021b82 */ /* 0x000ea20000000a00 */
[----:B------:R-:W-:-:S07]  /*02b0*/  IMAD.SHL.U32 R90, R177, 0x40, RZ ;  /* 0x00000040b15a7824 */ /* 0x000fce00078e00ff */
[----:B------:R-:W3:Y:S01]  /*02c0*/  @!P1 LDC R0, c[0x0][0x2cc] ;  /* 0x0000b300ff009b82 */ /* 0x000ee20000000800 */
[----:B--2---:R-:W-:-:S07]  /*02d0*/  @P1 IMAD.WIDE R8, R4, 0x4, R2 ;  /* 0x0000000404081825 */ /* 0x004fce00078e0202 */
[----:B------:R-:W2:Y:S01]  /*02e0*/  @!P1 LDC.64 R2, c[0x0][0x318] ;  /* 0x0000c600ff029b82 */ /* 0x000ea20000000a00 */
[----:B------:R1:W5:Y:S01]  /*02f0*/  @P1 LDG.E R9, desc[UR8][R8.64] ;  /* 0x0000000808091981 */ /* 0x000362000c1e1900 */
[----:B----4-:R-:W-:-:S13]  /*0300*/  ISETP.GT.AND P0, PT, R169, R90, PT ;  /* 0x0000005aa900720c */ /* 0x010fda0003f04270 */
[----:B---3--:R-:W-:Y:S05]  /*0310*/  @!P0 EXIT ;  /* 0x000000000000894d */ /* 0x008fea0003800000 */
[----:B------:R-:W3:Y:S01]  /*0320*/  LDC R91, c[0x0][0x398] ;  /* 0x0000e600ff5b7b82 */ /* 0x000ee20000000800 */
[----:B--2---:R-:W-:Y:S01]  /*0330*/  @!P1 ISETP.NE.U32.AND P0, PT, R2, RZ, PT ;  /* 0x000000ff0200920c */ /* 0x004fe20003f05070 */
[----:B-----5:R-:W-:Y:S01]  /*0340*/  @P1 IMAD.IADD R84, R9, 0x1, -R6 ;  /* 0x0000000109541824 */ /* 0x020fe200078e0a06 */
[----:B------:R-:W2:Y:S02]  /*0350*/  S2R R88, SR_TID.X ;  /* 0x0000000000587919 */ /* 0x000ea40000002100 */
[----:B------:R-:W-:Y:S02]  /*0360*/  @!P1 ISETP.NE.AND.EX P0, PT, R3, RZ, PT, P0 ;  /* 0x000000ff0300920c */ /* 0x000fe40003f05300 */
[----:B------:R-:W-:Y:S02]  /*0370*/  IADD3 R3, -R169, 0x7f, R90 ;  /* 0x0000007fa9037810 */ /* 0x000fe40007ffe15a */
[----:B------:R-:W-:-:S04]  /*0380*/  @!P1 SEL R0, R0, RZ, P0 ;  /* 0x000000ff00009207 */ /* 0x000fc80000000000 */
[----:B-1----:R-:W-:-:S05]  /*0390*/  @!P1 IADD3 R84, R0, R5, -R6 ;  /* 0x0000000500549210 */ /* 0x002fca0007ffe806 */
[----:B------:R-:W-:-:S05]  /*03a0*/  VIADD R5, R84, 0x3f ;  /* 0x0000003f54057836 */ /* 0x000fca0000000000 */
[----:B------:R-:W-:Y:S02]  /*03b0*/  SHF.R.S32.HI R2, RZ, 0x1f, R5 ;  /* 0x0000001fff027819 */ /* 0x000fe40000011405 */
[----:B---3--:R-:W-:Y:S02]  /*03c0*/  IADD3 R3, R3, R91, R84 ;  /* 0x0000005b03037210 */ /* 0x008fe40007ffe054 */
[----:B------:R-:W-:Y:S02]  /*03d0*/  LEA.HI R2, R2, R5, RZ, 0x6 ;  /* 0x0000000502027211 */ /* 0x000fe400078f30ff */
[----:B------:R-:W-:Y:S02]  /*03e0*/  SHF.R.S32.HI R0, RZ, 0x1f, R3 ;  /* 0x0000001fff007819 */ /* 0x000fe40000011403 */
[----:B------:R-:W-:Y:S02]  /*03f0*/  SHF.R.S32.HI R2, RZ, 0x6, R2 ;  /* 0x00000006ff027819 */ /* 0x000fe40000011402 */
[----:B------:R-:W-:-:S04]  /*0400*/  LEA.HI R0, R0, R3, RZ, 0x6 ;  /* 0x0000000300007211 */ /* 0x000fc800078f30ff */
[----:B------:R-:W-:-:S04]  /*0410*/  SHF.R.S32.HI R3, RZ, 0x6, R0 ;  /* 0x00000006ff037819 */ /* 0x000fc80000011400 */
[----:B------:R-:W-:-:S04]  /*0420*/  VIMNMX R130, R2, R3, PT ;  /* 0x0000000302827248 */ /* 0x000fc80003fe0100 */
[----:B------:R-:W-:-:S13]  /*0430*/  ISETP.GE.AND P0, PT, R130, 0x1, PT ;  /* 0x000000018200780c */ /* 0x000fda0003f06270 */
[----:B--2---:R-:W-:Y:S05]  /*0440*/  @!P0 BRA `(.L_x_690) ;  /* 0x000000ac00448947 */ /* 0x004fea0003800000 */
[----:B------:R-:W1:Y:S01]  /*0450*/  LDC R0, c[0x0][0x278] ;  /* 0x00009e00ff007b82 */ /* 0x000e620000000800 */
[----:B------:R-:W-:Y:S02]  /*0460*/  ISETP.NE.AND P2, PT, R166, -0x1, PT ;  /* 0xffffffffa600780c */ /* 0x000fe40003f45270 */
[----:B------:R-:W-:Y:S02]  /*0470*/  IABS R11, R27 ;  /* 0x0000001b000b7213 */ /* 0x000fe40000000000 */
[----:B------:R-:W-:-:S09]  /*0480*/  ISETP.NE.AND P1, PT, R7, -0x1, PT ;  /* 0xffffffff0700780c */ /* 0x000fd20003f25270 */
[----:B------:R-:W2:Y:S04]  /*0490*/  @!P2 LDC.64 R2, c[0x0][0x228] ;  /* 0x00008a00ff02ab82 */ /* 0x000ea80000000a00 */
[----:B------:R-:W-:-:S04]  /*04a0*/  @P1 IMAD.IADD R28, R6, 0x1, R7 ;  /* 0x00000001061c1824 */ /* 0x000fc800078e0207 */
[----:B------:R-:W3:Y:S01]  /*04b0*/  @P2 LDC.64 R8, c[0x0][0x240] ;  /* 0x00009000ff082b82 */ /* 0x000ee20000000a00 */
[----:B-1----:R-:W-:-:S04]  /*04c0*/  IABS R10, R0 ;  /* 0x00000000000a7213 */ /* 0x002fc80000000000 */
[----:B------:R-:W1:Y:S03]  /*04d0*/  I2F.RP R13, R10 ;  /* 0x0000000a000d7306 */ /* 0x000e660000209400 */
[----:B------:R-:W4:Y:S01]  /*04e0*/  @P1 LDC.64 R124, c[0x0][0x248] ;  /* 0x00009200ff7c1b82 */ /* 0x000f220000000a00 */
[----:B--2---:R-:W-:-:S04]  /*04f0*/  @!P2 IMAD.WIDE.U32 R16, R4, R2, RZ ;  /* 0x000000020410a225 */ /* 0x004fc800078e00ff */
[----:B-1----:R-:W1:Y:S01]  /*0500*/  MUFU.RCP R14, R13 ;  /* 0x0000000d000e7308 */ /* 0x002e620000001000 */
[----:B---3--:R-:W-:-:S04]  /*0510*/  @P2 IMAD.WIDE.U32 R24, R166, R8, RZ ;  /* 0x00000008a6182225 */ /* 0x008fc800078e00ff */
[----:B------:R-:W-:Y:S02]  /*0520*/  @!P2 IMAD.MOV.U32 R24, RZ, RZ, R16 ;  /* 0x000000ffff18a224 */ /* 0x000fe400078e0010 */
[----:B-1----:R-:W-:-:S04]  /*0530*/  VIADD R14, R14, 0xffffffe ;  /* 0x0ffffffe0e0e7836 */ /* 0x002fc80000000000 */
[----:B------:R-:W1:Y:S02]  /*0540*/  F2I.FTZ.U32.TRUNC.NTZ R15, R14 ;  /* 0x0000000e000f7305 */ /* 0x000e64000021f000 */
[----:B-1----:R-:W-:Y:S02]  /*0550*/  IMAD.MOV R5, RZ, RZ, -R15 ;  /* 0x000000ffff057224 */ /* 0x002fe400078e0a0f */
[----:B------:R-:W-:Y:S02]  /*0560*/  IMAD.MOV.U32 R14, RZ, RZ, RZ ;  /* 0x000000ffff0e7224 */ /* 0x000fe400078e00ff */
[----:B------:R-:W-:Y:S01]  /*0570*/  IMAD R12, R5, R10, RZ ;  /* 0x0000000a050c7224 */ /* 0x000fe200078e02ff */
[----:B------:R-:W-:-:S03]  /*0580*/  @!P2 SHF.R.S32.HI R5, RZ, 0x1f, R4 ;  /* 0x0000001fff05a819 */ /* 0x000fc60000011404 */
[----:B------:R-:W-:Y:S01]  /*0590*/  IMAD.HI.U32 R12, R15, R12, R14 ;  /* 0x0000000c0f0c7227 */ /* 0x000fe200078e000e */
[----:B------:R-:W-:-:S03]  /*05a0*/  SHF.R.S32.HI R15, RZ, 0x1f, R88 ;  /* 0x0000001fff0f7819 */ /* 0x000fc60000011458 */
[----:B------:R-:W-:Y:S01]  /*05b0*/  @!P2 IMAD R5, R5, R2, RZ ;  /* 0x000000020505a224 */ /* 0x000fe200078e02ff */
[CC--:B------:R-:W-:Y:S01]  /*05c0*/  LEA.HI R20, R15.reuse, R88.reuse, RZ, 0x6 ;  /* 0x000000580f147211 */ /* 0x0c0fe200078f30ff */
[----:B------:R-:W-:Y:S01]  /*05d0*/  IMAD.HI.U32 R129, R12, R11, RZ ;  /* 0x0000000b0c817227 */ /* 0x000fe200078e00ff */
[----:B------:R-:W-:-:S03]  /*05e0*/  LEA.HI R12, R15, R88, RZ, 0x3 ;  /* 0x000000580f0c7211 */ /* 0x000fc600078f18ff */
[----:B------:R-:W-:Y:S01]  /*05f0*/  IMAD.MOV R13, RZ, RZ, -R129 ;  /* 0x000000ffff0d7224 */ /* 0x000fe200078e0a81 */
[----:B------:R-:W-:Y:S01]  /*0600*/  SHF.R.S32.HI R18, RZ, 0x3, R12 ;  /* 0x00000003ff127819 */ /* 0x000fe2000001140c */
[----:B------:R-:W-:Y:S02]  /*0610*/  @!P2 IMAD R8, R4, R3, R5 ;  /* 0x000000030408a224 */ /* 0x000fe400078e0205 */
[----:B------:R-:W-:Y:S01]  /*0620*/  IMAD R3, R10, R13, R11 ;  /* 0x0000000d0a037224 */ /* 0x000fe200078e020b */
[----:B------:R-:W-:Y:S01]  /*0630*/  SHF.L.U32 R167, R18, 0x6, RZ ;  /* 0x0000000612a77819 */ /* 0x000fe200000006ff */
[----:B------:R-:W-:Y:S01]  /*0640*/  @P2 IMAD R5, R166, R9, R25 ;  /* 0x00000009a6052224 */ /* 0x000fe200078e0219 */
[----:B------:R-:W-:Y:S01]  /*0650*/  LOP3.LUT R9, R12, 0xfffffff8, RZ, 0xc0, !PT ;  /* 0xfffffff80c097812 */ /* 0x000fe200078ec0ff */
[----:B------:R-:W-:Y:S01]  /*0660*/  @!P2 IMAD.IADD R5, R17, 0x1, R8 ;  /* 0x000000011105a824 */ /* 0x000fe200078e0208 */
[----:B------:R-:W-:Y:S01]  /*0670*/  ISETP.GT.U32.AND P6, PT, R10, R3, PT ;  /* 0x000000030a00720c */ /* 0x000fe20003fc4070 */
[----:B------:R-:W-:Y:S01]  /*0680*/  IMAD.IADD R2, R169, 0x1, -R90 ;  /* 0x00000001a9027824 */ /* 0x000fe200078e0a5a */
[----:B------:R-:W-:Y:S01]  /*0690*/  LOP3.LUT R167, R167, 0x1c0, RZ, 0xc0, !PT ;  /* 0x000001c0a7a77812 */ /* 0x000fe200078ec0ff */
[----:B------:R-:W-:Y:S01]  /*06a0*/  IMAD.IADD R12, R88, 0x1, -R9 ;  /* 0x00000001580c7824 */ /* 0x000fe200078e0a09 */
[----:B------:R-:W-:Y:S01]  /*06b0*/  LEA.HI R17, R15, R88, RZ, 0x4 ;  /* 0x000000580f117211 */ /* 0x000fe200078f20ff */
[----:B------:R-:W1:Y:S01]  /*06c0*/  @P1 LDC.64 R8, c[0x0][0x250] ;  /* 0x00009400ff081b82 */ /* 0x000e620000000a00 */
[C---:B------:R-:W-:Y:S01]  /*06d0*/  VIADD R21, R18.reuse, 0x20 ;  /* 0x0000002012157836 */ /* 0x040fe20000000000 */
[----:B------:R-:W-:Y:S01]  /*06e0*/  IADD3 R23, R18, 0x10, RZ ;  /* 0x0000001012177810 */ /* 0x000fe20007ffe0ff */
[----:B------:R-:W-:Y:S01]  /*06f0*/  IMAD.SHL.U32 R174, R12, 0x8, RZ ;  /* 0x000000080cae7824 */ /* 0x000fe200078e00ff */
[CC--:B------:R-:W-:Y:S01]  /*0700*/  ISETP.GE.AND P5, PT, R18.reuse, R2.reuse, PT ;  /* 0x000000021200720c */ /* 0x0c0fe20003fa6270 */
[----:B------:R-:W-:Y:S01]  /*0710*/  VIADD R11, R18, 0x30 ;  /* 0x00000030120b7836 */ /* 0x000fe20000000000 */
[-C--:B------:R-:W-:Y:S01]  /*0720*/  ISETP.GE.AND P4, PT, R23, R2.reuse, PT ;  /* 0x000000021700720c */ /* 0x080fe20003f86270 */
[----:B------:R-:W-:Y:S01]  /*0730*/  IMAD.SHL.U32 R20, R20, 0x8, RZ ;  /* 0x0000000814147824 */ /* 0x000fe200078e00ff */
[-C--:B------:R-:W-:Y:S01]  /*0740*/  ISETP.GE.AND P3, PT, R21, R2.reuse, PT ;  /* 0x000000021500720c */ /* 0x080fe20003f66270 */
[----:B------:R-:W-:Y:S01]  /*0750*/  @!P6 IMAD.IADD R3, R3, 0x1, -R10 ;  /* 0x000000010303e824 */ /* 0x000fe200078e0a0a */
[----:B------:R-:W-:Y:S01]  /*0760*/  ISETP.GE.AND P0, PT, R11, R2, PT ;  /* 0x000000020b00720c */ /* 0x000fe20003f06270 */
[----:B------:R-:W-:Y:S01]  /*0770*/  @!P6 VIADD R129, R129, 0x1 ;  /* 0x000000018181e836 */ /* 0x000fe20000000000 */
[----:B------:R-:W-:-:S02]  /*0780*/  LOP3.LUT R2, R27, R0, RZ, 0x3c, !PT ;  /* 0x000000001b027212 */ /* 0x000fc400078e3cff */
[----:B------:R-:W-:Y:S02]  /*0790*/  ISETP.GE.U32.AND P2, PT, R3, R10, PT ;  /* 0x0000000a0300720c */ /* 0x000fe40003f46070 */
[----:B------:R-:W-:Y:S02]  /*07a0*/  LOP3.LUT R10, R167, 0x38, R174, 0xf8, !PT ;  /* 0x00000038a70a7812 */ /* 0x000fe400078ef8ae */
[----:B------:R-:W-:Y:S02]  /*07b0*/  SHF.R.U32.HI R167, RZ, 0x3, R167 ;  /* 0x00000003ffa77819 */ /* 0x000fe400000116a7 */
[----:B------:R-:W-:Y:S02]  /*07c0*/  LOP3.LUT R3, R17, 0xfffffff0, RZ, 0xc0, !PT ;  /* 0xfffffff011037812 */ /* 0x000fe400078ec0ff */
[----:B------:R-:W-:Y:S02]  /*07d0*/  LOP3.LUT R167, R10, R167, RZ, 0x3c, !PT ;  /* 0x000000a70aa77212 */ /* 0x000fe400078e3cff */
[----:B------:R-:W-:Y:S01]  /*07e0*/  IADD3 R10, -R3, R88, RZ ;  /* 0x00000058030a7210 */ /* 0x000fe20007ffe1ff */
[----:B-1----:R-:W-:Y:S01]  /*07f0*/  @P1 IMAD R16, R28, R9, RZ ;  /* 0x000000091c101224 */ /* 0x002fe200078e02ff */
[----:B------:R-:W-:Y:S01]  /*0800*/  ISETP.GE.AND P6, PT, R2, RZ, PT ;  /* 0x000000ff0200720c */ /* 0x000fe20003fc6270 */
[----:B------:R-:W-:Y:S01]  /*0810*/  @P1 IMAD.IADD R2, R6, 0x1, R7 ;  /* 0x0000000106021824 */ /* 0x000fe200078e0207 */
[----:B------:R-:W-:Y:S01]  /*0820*/  SHF.R.S32.HI R3, RZ, 0x1f, R10 ;  /* 0x0000001fff037819 */ /* 0x000fe2000001140a */
[----:B------:R-:W-:Y:S01]  /*0830*/  @P1 IMAD.WIDE.U32 R28, R28, R8, RZ ;  /* 0x000000081c1c1225 */ /* 0x000fe200078e00ff */
[----:B------:R-:W-:-:S02]  /*0840*/  @P2 IADD3 R129, R129, 0x1, RZ ;  /* 0x0000000181812810 */ /* 0x000fc40007ffe0ff */
[----:B------:R-:W-:Y:S01]  /*0850*/  LEA.HI R14, R3, R10, RZ, 0x3 ;  /* 0x0000000a030e7211 */ /* 0x000fe200078f18ff */
[----:B----4-:R-:W-:Y:S01]  /*0860*/  @P1 IMAD R7, R2, R125, RZ ;  /* 0x0000007d02071224 */ /* 0x010fe200078e02ff */
[----:B------:R-:W-:Y:S01]  /*0870*/  ISETP.NE.AND P2, PT, R0, RZ, PT ;  /* 0x000000ff0000720c */ /* 0x000fe20003f45270 */
[----:B------:R-:W-:Y:S01]  /*0880*/  @P1 IMAD.IADD R16, R29, 0x1, R16 ;  /* 0x000000011d101824 */ /* 0x000fe200078e0210 */
[----:B------:R-:W-:Y:S02]  /*0890*/  LOP3.LUT R13, R14, 0xfffffff8, RZ, 0xc0, !PT ;  /* 0xfffffff80e0d7812 */ /* 0x000fe400078ec0ff */
[----:B------:R-:W-:Y:S02]  /*08a0*/  SHF.R.S32.HI R19, RZ, 0x1f, R18 ;  /* 0x0000001fff137819 */ /* 0x000fe40000011412 */
[----:B------:R-:W-:Y:S01]  /*08b0*/  P2R R3, PR, RZ, 0x4 ;  /* 0x00000004ff037803 */ /* 0x000fe20000000000 */
[----:B------:R-:W-:Y:S01]  /*08c0*/  @P1 IMAD.WIDE.U32 R2, R2, R124, RZ ;  /* 0x0000007c02021225 */ /* 0x000fe200078e00ff */
[----:B------:R-:W-:-:S02]  /*08d0*/  LOP3.LUT R167, R167, 0xfffffe00, R20, 0xf8, !PT ;  /* 0xfffffe00a7a77812 */ /* 0x000fc400078ef814 */
[----:B------:R-:W-:Y:S01]  /*08e0*/  @P1 MOV R20, R28 ;  /* 0x0000001c00141202 */ /* 0x000fe20000000f00 */
[----:B------:R-:W-:Y:S01]  /*08f0*/  IMAD.IADD R13, R10, 0x1, -R13 ;  /* 0x000000010a0d7824 */ /* 0x000fe200078e0a0d */
[----:B------:R-:W-:Y:S01]  /*0900*/  SHF.R.S32.HI R175, RZ, 0x1f, R174 ;  /* 0x0000001fffaf7819 */ /* 0x000fe200000114ae */
[----:B------:R-:W-:-:S04]  /*0910*/  IMAD.WIDE R176, R177, 0x40, R18 ;  /* 0x00000040b1b07825 */ /* 0x000fc800078e0212 */
[----:B------:R-:W-:Y:S02]  /*0920*/  @P1 IMAD.IADD R7, R3, 0x1, R7 ;  /* 0x0000000103071824 */ /* 0x000fe400078e0207 */
[----:B------:R-:W-:Y:S01]  /*0930*/  @P1 IMAD.MOV.U32 R10, RZ, RZ, R2 ;  /* 0x000000ffff0a1224 */ /* 0x000fe200078e0002 */
[----:B------:R-:W-:Y:S06]  /*0940*/  @P1 BRA `(.L_x_691) ;  /* 0x0000000000341947 */ /* 0x000fec0003800000 */
        /* <DEDUP_REMOVED lines=12> */
[----:B------:R-:W-:Y:S02]  /*0a10*/  MOV R10, R2 ;  /* 0x00000002000a7202 */ /* 0x000fe40000000f00 */
.L_x_691:
[----:B------:R-:W-:Y:S01]  /*0a20*/  IADD3 R24, P2, R174, R24, RZ ;  /* 0x00000018ae187210 */ /* 0x000fe20007f5e0ff */
[----:B------:R-:W-:-:S12]  /*0a30*/  @P1 BRA `(.L_x_692) ;  /* 0x0000000000341947 */ /* 0x000fd80003800000 */
        /* <DEDUP_REMOVED lines=13> */
.L_x_692:
[----:B------:R-:W-:Y:S01]  /*0b10*/  ISETP.NE.AND P1, PT, R0, RZ, PT ;  /* 0x000000ff0000720c */ /* 0x000fe20003f25270 */
[-C--:B------:R-:W-:Y:S01]  /*0b20*/  IMAD R2, R19, R124.reuse, RZ ;  /* 0x0000007c13027224 */ /* 0x080fe200078e02ff */
[----:B------:R-:W1:Y:S01]  /*0b30*/  S2UR UR10, SR_CgaCtaId ;  /* 0x00000000000a79c3 */ /* 0x000e620000008800 */
[C-C-:B------:R-:W-:Y:S01]  /*0b40*/  IMAD.WIDE.U32 R28, R18.reuse, R124, R174.reuse ;  /* 0x0000007c121c7225 */ /* 0x140fe200078e00ae */
[----:B------:R-:W-:Y:S01]  /*0b50*/  @!P6 IADD3 R129, -R129, RZ, RZ ;  /* 0x000000ff8181e210 */ /* 0x000fe20007ffe1ff */
[----:B------:R-:W-:Y:S01]  /*0b60*/  ULDC.64 UR4, c[0x0][0x258] ;  /* 0x0000960000047ab9 */ /* 0x000fe20000000a00 */
[----:B------:R-:W-:Y:S01]  /*0b70*/  IADD3.X R25, R175, R5, RZ, P2, !PT ;  /* 0x00000005af197210 */ /* 0x000fe200017fe4ff */
[----:B------:R-:W-:Y:S01]  /*0b80*/  IMAD.WIDE.U32 R4, R18, R8, R174 ;  /* 0x0000000812047225 */ /* 0x000fe200078e00ae */
[----:B------:R-:W-:Y:S01]  /*0b90*/  IADD3 R170, P2, R10, R28, RZ ;  /* 0x0000001c0aaa7210 */ /* 0x000fe20007f5e0ff */
[----:B------:R-:W-:Y:S01]  /*0ba0*/  ULDC.64 UR6, c[0x0][0x260] ;  /* 0x0000980000067ab9 */ /* 0x000fe20000000a00 */
[----:B------:R-:W-:Y:S01]  /*0bb0*/  BSSY B0, `(.L_x_693) ;  /* 0x000003c000007945 */ /* 0x000fe20003800000 */
[----:B------:R-:W-:Y:S01]  /*0bc0*/  IMAD R3, R19, R8, RZ ;  /* 0x0000000813037224 */ /* 0x000fe200078e02ff */
[----:B------:R-:W-:Y:S01]  /*0bd0*/  IADD3 R168, R174, 0x40, RZ ;  /* 0x00000040aea87810 */ /* 0x000fe20007ffe0ff */
[----:B------:R-:W-:Y:S01]  /*0be0*/  VIADD R87, R130, 0xffffffff ;  /* 0xffffffff82577836 */ /* 0x000fe20000000000 */
[----:B------:R-:W-:Y:S01]  /*0bf0*/  @!P1 LOP3.LUT R129, RZ, R0, RZ, 0x33, !PT ;  /* 0x00000000ff819212 */ /* 0x000fe200078e33ff */
[----:B------:R-:W-:Y:S01]  /*0c00*/  IMAD R0, R18, R125, R2 ;  /* 0x0000007d12007224 */ /* 0x000fe200078e0202 */
[----:B------:R-:W-:Y:S01]  /*0c10*/  SHF.R.S32.HI R2, RZ, 0x1f, R27 ;  /* 0x0000001fff027819 */ /* 0x000fe2000001141b */
[----:B------:R-:W-:Y:S01]  /*0c20*/  IMAD.WIDE.U32 R24, R27, UR4, R24 ;  /* 0x000000041b187c25 */ /* 0x000fe2000f8e0018 */
[----:B------:R-:W-:-:S02]  /*0c30*/  IADD3 R126, P1, R20, R4, RZ ;  /* 0x00000004147e7210 */ /* 0x000fc40007f3e0ff */
[----:B------:R-:W-:Y:S01]  /*0c40*/  IADD3.X R171, R7, R29, R0, P2, !PT ;  /* 0x0000001d07ab7210 */ /* 0x000fe200017fe400 */
[----:B------:R-:W-:Y:S01]  /*0c50*/  IMAD R0, R2, UR4, RZ ;  /* 0x0000000402007c24 */ /* 0x000fe2000f8e02ff */
[----:B------:R-:W-:Y:S01]  /*0c60*/  SHF.R.S32.HI R2, RZ, 0x1f, R129 ;  /* 0x0000001fff027819 */ /* 0x000fe20000011481 */
[----:B------:R-:W-:Y:S01]  /*0c70*/  IMAD R3, R18, R9, R3 ;  /* 0x0000000912037224 */ /* 0x000fe200078e0203 */
[----:B------:R-:W-:Y:S01]  /*0c80*/  UMOV UR4, 0x400 ;  /* 0x0000040000047882 */ /* 0x000fe20000000000 */
[----:B------:R-:W-:Y:S01]  /*0c90*/  IMAD R27, R27, UR5, R0 ;  /* 0x000000051b1b7c24 */ /* 0x000fe2000f8e0200 */
[----:B-1----:R-:W-:Y:S01]  /*0ca0*/  ULEA UR4, UR10, UR4, 0x18 ;  /* 0x000000040a047291 */ /* 0x002fe2000f8ec03f */
[----:B------:R-:W-:Y:S01]  /*0cb0*/  IMAD R0, R2, UR6, RZ ;  /* 0x0000000602007c24 */ /* 0x000fe2000f8e02ff */
[----:B------:R-:W-:Y:S01]  /*0cc0*/  IADD3.X R127, R16, R5, R3, P1, !PT ;  /* 0x00000005107f7210 */ /* 0x000fe20000ffe403 */
[----:B------:R-:W-:Y:S01]  /*0cd0*/  IMAD R10, R87, -0x40, R84 ;  /* 0xffffffc0570a7824 */ /* 0x000fe200078e0254 */
[----:B------:R-:W-:Y:S01]  /*0ce0*/  IADD3 R27, R25, R27, RZ ;  /* 0x0000001b191b7210 */ /* 0x000fe20007ffe0ff */
[----:B------:R-:W-:Y:S01]  /*0cf0*/  IMAD.WIDE.U32 R170, R129, UR6, R170 ;  /* 0x0000000681aa7c25 */ /* 0x000fe2000f8e00aa */
[----:B------:R-:W-:-:S02]  /*0d00*/  LEA R167, R167, UR4, 0x1 ;  /* 0x00000004a7a77c11 */ /* 0x000fc4000f8e08ff */
[----:B------:R-:W-:Y:S01]  /*0d10*/  ISETP.GE.AND P6, PT, R23, R10, PT ;  /* 0x0000000a1700720c */ /* 0x000fe20003fc6270 */
[----:B------:R-:W-:Y:S01]  /*0d20*/  IMAD R173, R129, UR7, R0 ;  /* 0x0000000781ad7c24 */ /* 0x000fe2000f8e0200 */
[----:B------:R-:W-:Y:S01]  /*0d30*/  ULDC.64 UR6, c[0x0][0x268] ;  /* 0x00009a0000067ab9 */ /* 0x000fe20000000a00 */
[----:B------:R-:W-:Y:S01]  /*0d40*/  IMAD.MOV.U32 R5, RZ, RZ, 0x20 ;  /* 0x00000020ff057424 */ /* 0x000fe200078e00ff */
[----:B------:R-:W-:Y:S01]  /*0d50*/  R2P PR, R13, 0x6 ;  /* 0x000000060d007804 */ /* 0x000fe20000000000 */
[----:B------:R-:W-:Y:S01]  /*0d60*/  IMAD R2, R2, UR6, RZ ;  /* 0x0000000602027c24 */ /* 0x000fe2000f8e02ff */
[----:B------:R-:W-:Y:S01]  /*0d70*/  MOV R0, 0x10 ;  /* 0x0000001000007802 */ /* 0x000fe20000000f00 */
[----:B------:R-:W-:Y:S02]  /*0d80*/  IMAD.WIDE.U32 R126, R129, UR6, R126 ;  /* 0x00000006817e7c25 */ /* 0x000fe4000f8e007e */
[----:B------:R-:W-:Y:S02]  /*0d90*/  SEL R3, R5, 0xffffffe0, !P2 ;  /* 0xffffffe005037807 */ /* 0x000fe40005000000 */
[----:B------:R-:W-:Y:S01]  /*0da0*/  IMAD R129, R129, UR7, R2 ;  /* 0x0000000781817c24 */ /* 0x000fe2000f8e0202 */
        /* <DEDUP_REMOVED lines=28> */
.L_x_694:
[----:B------:R-:W-:Y:S05]  /*0f70*/  BSYNC B0 ;  /* 0x0000000000007941 */ /* 0x000fea0003800000 */
.L_x_693:
[----:B------:R-:W-:Y:S01]  /*0f80*/  BSSY B0, `(.L_x_695) ;  /* 0x0000020000007945 */ /* 0x000fe20003800000 */
[----:B------:R-:W-:-:S03]  /*0f90*/  ISETP.GE.AND P1, PT, R23, R10, PT ;  /* 0x0000000a1700720c */ /* 0x000fc60003f26270 */
        /* <DEDUP_REMOVED lines=11> */
[----:B-12---:R-:W1:Y:S01]  /*1050*/  @!P4 LDC.64 R6, c[0x0][0x210] ;  /* 0x00008400ff06cb82 */ /* 0x006e620000000a00 */
        /* <DEDUP_REMOVED lines=18> */
.L_x_696:
[----:B------:R-:W-:Y:S05]  /*1180*/  BSYNC B0 ;  /* 0x0000000000007941 */ /* 0x000fea0003800000 */
.L_x_695:
        /* <DEDUP_REMOVED lines=13> */
[----:B-1234-:R-:W1:Y:S01]  /*1260*/  @!P4 LDC.64 R6, c[0x0][0x210] ;  /* 0x00008400ff06cb82 */ /* 0x01ee620000000a00 */
        /* <DEDUP_REMOVED lines=18> */
.L_x_698:
[----:B------:R-:W-:Y:S05]  /*1390*/  BSYNC B0 ;  /* 0x0000000000007941 */ /* 0x000fea0003800000 */
.L_x_697:
        /* <DEDUP_REMOVED lines=32> */
.L_x_700:
[----:B------:R-:W-:Y:S05]  /*15a0*/  BSYNC B0 ;  /* 0x0000000000007941 */ /* 0x000fea0003800000 */
.L_x_699:
[----:B------:R-:W-:Y:S01]  /*15b0*/  ISETP.GE.AND P0, PT, R18, R10, PT ;  /* 0x0000000a1200720c */ /* 0x000fe20003f06270 */
[----:B------:R-:W-:Y:S01]  /*15c0*/  IMAD.IADD R173, R171, 0x1, R173 ;  /* 0x00000001abad7824 */ /* 0x000fe200078e02ad */
[C---:B------:R-:W-:Y:S01]  /*15d0*/  SHF.L.U64.HI R2, R124.reuse, 0x6, R125 ;  /* 0x000000067c027819 */ /* 0x040fe2000001027d */
[----:B------:R-:W-:Y:S01]  /*15e0*/  IMAD.SHL.U32 R85, R124, 0x40, RZ ;  /* 0x000000407c557824 */ /* 0x000fe200078e00ff */
[----:B------:R-:W-:Y:S01]  /*15f0*/  SHF.R.S32.HI R16, RZ, 0x1f, R87 ;  /* 0x0000001fff107819 */ /* 0x000fe20000011457 */
[----:B------:R-:W-:Y:S01]  /*1600*/  BSSY B0, `(.L_x_701) ;  /* 0x000001d000007945 */ /* 0x000fe20003800000 */
[----:B------:R-:W-:Y:S01]  /*1610*/  MOV R172, R170 ;  /* 0x000000aa00ac7202 */ /* 0x000fe20000000f00 */
[----:B------:R-:W-:Y:S01]  /*1620*/  IMAD R25, R2, R87, RZ ;  /* 0x0000005702197224 */ /* 0x000fe200078e02ff */
[----:B------:R-:W-:-:S03]  /*1630*/  SHF.R.S32.HI R150, RZ, 0x4, R17 ;  /* 0x00000004ff967819 */ /* 0x000fc60000011411 */
[----:B------:R-:W-:Y:S01]  /*1640*/  IMAD.WIDE.U32 R20, R87, R85, R172 ;  /* 0x0000005557147225 */ /* 0x000fe200078e00ac */
[----:B------:R-:W-:-:S03]  /*1650*/  LEA.HI R17, R17, R150, RZ, 0x1 ;  /* 0x0000009611117211 */ /* 0x000fc600078f08ff */
[----:B------:R-:W-:-:S04]  /*1660*/  IMAD R25, R16, R85, R25 ;  /* 0x0000005510197224 */ /* 0x000fc800078e0219 */
[----:B------:R-:W-:Y:S01]  /*1670*/  IMAD.IADD R25, R21, 0x1, R25 ;  /* 0x0000000115197824 */ /* 0x000fe200078e0219 */
[----:B------:R-:W-:Y:S06]  /*1680*/  @P0 BRA `(.L_x_702) ;  /* 0x0000000000500947 */ /* 0x000fec0003800000 */
[----:B------:R-:W-:Y:S02]  /*1690*/  ULDC UR5, c[0x0][0x2d0] ;  /* 0x0000b40000057ab9 */ /* 0x000fe40000000800 */
[----:B------:R-:W-:Y:S02]  /*16a0*/  ISETP.GE.AND P4, PT, R174, UR5, PT ;  /* 0x00000005ae007c0c */ /* 0x000fe4000bf86270 */
[----:B------:R-:W-:-:S11]  /*16b0*/  ISETP.GE.AND P0, PT, R168, UR5, PT ;  /* 0x00000005a8007c0c */ /* 0x000fd6000bf06270 */
[----:B-1234-:R-:W1:Y:S01]  /*16c0*/  @!P4 LDC.64 R6, c[0x0][0x218] ;  /* 0x00008600ff06cb82 */ /* 0x01ee620000000a00 */
        /* <DEDUP_REMOVED lines=16> */
.L_x_702:
[----:B------:R-:W-:Y:S05]  /*17d0*/  BSYNC B0 ;  /* 0x0000000000007941 */ /* 0x000fea0003800000 */
.L_x_701:
[----:B------:R-:W-:Y:S01]  /*17e0*/  BSSY B0, `(.L_x_703) ;  /* 0x000001a000007945 */ /* 0x000fe20003800000 */
[C---:B------:R-:W-:Y:S02]  /*17f0*/  SHF.L.U64.HI R160, R124.reuse, 0x4, R125 ;  /* 0x000000047ca07819 */ /* 0x040fe4000001027d */
[----:B------:R-:W-:Y:S01]  /*1800*/  SHF.L.U32 R161, R124, 0x4, RZ ;  /* 0x000000047ca17819 */ /* 0x000fe200000006ff */
[----:B------:R-:W-:Y:S06]  /*1810*/  @P6 BRA `(.L_x_704) ;  /* 0x0000000000586947 */ /* 0x000fec0003800000 */
[----:B------:R-:W-:Y:S01]  /*1820*/  ULDC UR5, c[0x0][0x2d0] ;  /* 0x0000b40000057ab9 */ /* 0x000fe20000000800 */
[----:B------:R-:W-:Y:S02]  /*1830*/  IADD3 R23, P5, R161, R20, RZ ;  /* 0x00000014a1177210 */ /* 0x000fe40007fbe0ff */
[----:B------:R-:W-:Y:S02]  /*1840*/  ISETP.GE.AND P4, PT, R174, UR5, PT ;  /* 0x00000005ae007c0c */ /* 0x000fe4000bf86270 */
[----:B------:R-:W-:Y:S01]  /*1850*/  ISETP.GE.AND P0, PT, R168, UR5, PT ;  /* 0x00000005a8007c0c */ /* 0x000fe2000bf06270 */
[----:B------:R-:W-:-:S10]  /*1860*/  IMAD.X R22, R160, 0x1, R25, P5 ;  /* 0x00000001a0167824 */ /* 0x000fd400028e0619 */
        /* <DEDUP_REMOVED lines=17> */
.L_x_704:
[----:B------:R-:W-:Y:S05]  /*1980*/  BSYNC B0 ;  /* 0x0000000000007941 */ /* 0x000fea0003800000 */
.L_x_703:
[----:B------:R-:W-:Y:S01]  /*1990*/  LOP3.LUT R17, R17, 0xfffffffe, RZ, 0xc0, !PT ;  /* 0xfffffffe11117812 */ /* 0x000fe200078ec0ff */
[----:B------:R-:W-:Y:S01]  /*19a0*/  BSSY B0, `(.L_x_705) ;  /* 0x000001b000007945 */ /* 0x000fe20003800000 */
[----:B------:R-:W-:Y:S02]  /*19b0*/  ISETP.GE.AND P0, PT, R11, R10, PT ;  /* 0x0000000a0b00720c */ /* 0x000fe40003f06270 */
[----:B------:R-:W-:Y:S01]  /*19c0*/  LEA.HI R92, R15, R88, RZ, 0x5 ;  /* 0x000000580f5c7211 */ /* 0x000fe200078f28ff */
[----:B------:R-:W-:Y:S01]  /*19d0*/  IMAD.IADD R150, R150, 0x1, -R17 ;  /* 0x0000000196967824 */ /* 0x000fe200078e0a11 */
[----:B------:R-:W-:Y:S09]  /*19e0*/  @P2 BRA `(.L_x_706) ;  /* 0x0000000000582947 */ /* 0x000ff20003800000 */
[----:B------:R-:W-:Y:S01]  /*19f0*/  ULDC UR5, c[0x0][0x2d0] ;  /* 0x0000b40000057ab9 */ /* 0x000fe20000000800 */
[----:B------:R-:W-:Y:S02]  /*1a00*/  LEA R15, P5, R124, R20, 0x5 ;  /* 0x000000147c0f7211 */ /* 0x000fe400078a28ff */
[----:B------:R-:W-:Y:S02]  /*1a10*/  ISETP.GE.AND P4, PT, R174, UR5, PT ;  /* 0x00000005ae007c0c */ /* 0x000fe4000bf86270 */
[----:B------:R-:W-:Y:S02]  /*1a20*/  ISETP.GE.AND P2, PT, R168, UR5, PT ;  /* 0x00000005a8007c0c */ /* 0x000fe4000bf46270 */
[----:B------:R-:W-:-:S09]  /*1a30*/  LEA.HI.X R22, R124, R25, R125, 0x5, P5 ;  /* 0x000000197c167211 */ /* 0x000fd200028f2c7d */
        /* <DEDUP_REMOVED lines=17> */
.L_x_706:
[----:B------:R-:W-:Y:S05]  /*1b50*/  BSYNC B0 ;  /* 0x0000000000007941 */ /* 0x000fea0003800000 */
.L_x_705:
[----:B------:R-:W-:Y:S04]  /*1b60*/  BSSY B0, `(.L_x_707) ;  /* 0x000001a000007945 */ /* 0x000fe80003800000 */
[----:B------:R-:W-:Y:S05]  /*1b70*/  @P0 BRA `(.L_x_708) ;  /* 0x0000000000600947 */ /* 0x000fea0003800000 */
[----:B------:R-:W-:Y:S01]  /*1b80*/  ULDC UR5, c[0x0][0x2d0] ;  /* 0x0000b40000057ab9 */ /* 0x000fe20000000800 */
[----:B------:R-:W-:Y:S01]  /*1b90*/  IMAD.MOV.U32 R24, RZ, RZ, R20 ;  /* 0x000000ffff187224 */ /* 0x000fe200078e0014 */
[----:B------:R-:W-:Y:S01]  /*1ba0*/  ISETP.GE.AND P2, PT, R174, UR5, PT ;  /* 0x00000005ae007c0c */ /* 0x000fe2000bf46270 */
[----:B------:R-:W-:Y:S01]  /*1bb0*/  IMAD R15, R125, 0x30, RZ ;  /* 0x000000307d0f7824 */ /* 0x000fe200078e02ff */
[----:B------:R-:W-:Y:S01]  /*1bc0*/  ISETP.GE.AND P0, PT, R168, UR5, PT ;  /* 0x00000005a8007c0c */ /* 0x000fe2000bf06270 */
[----:B------:R-:W-:-:S04]  /*1bd0*/  IMAD.WIDE.U32 R24, R124, 0x30, R24 ;  /* 0x000000307c187825 */ /* 0x000fc800078e0018 */
[----:B------:R-:W-:-:S06]  /*1be0*/  IMAD.IADD R20, R25, 0x1, R15 ;  /* 0x0000000119147824 */ /* 0x000fcc00078e020f */
        /* <DEDUP_REMOVED lines=17> */
.L_x_708:
[----:B------:R-:W-:Y:S05]  /*1d00*/  BSYNC B0 ;  /* 0x0000000000007941 */ /* 0x000fea0003800000 */
.L_x_707:
[----:B------:R-:W0:Y:S01]  /*1d10*/  LDGDEPBAR ;  /* 0x00000000000079af */ /* 0x000e220000000000 */
[----:B------:R-:W-:Y:S01]  /*1d20*/  ISETP.GE.AND P2, PT, R18, R10, PT ;  /* 0x0000000a1200720c */ /* 0x000fe20003f46270 */
[----:B-1234-:R-:W-:Y:S01]  /*1d30*/  IMAD.SHL.U32 R6, R12, 0x40, RZ ;  /* 0x000000400c067824 */ /* 0x01efe200078e00ff */
[----:B------:R-:W-:Y:S01]  /*1d40*/  SHF.L.U64.HI R162, R8, 0x6, R9 ;  /* 0x0000000608a27819 */ /* 0x000fe20000010209 */
[----:B------:R-:W-:Y:S01]  /*1d50*/  IMAD.SHL.U32 R15, R13, 0x40, RZ ;  /* 0x000000400d0f7824 */ /* 0x000fe200078e00ff */
[----:B------:R-:W-:Y:S01]  /*1d60*/  SHF.R.S32.HI R86, RZ, 0x5, R92 ;  /* 0x00000005ff567819 */ /* 0x000fe2000001145c */
[----:B------:R-:W-:Y:S01]  /*1d70*/  IMAD.SHL.U32 R7, R150, 0x8, RZ ;  /* 0x0000000896077824 */ /* 0x000fe200078e00ff */
[----:B------:R-:W-:Y:S01]  /*1d80*/  LOP3.LUT R13, R6, 0x1c0, RZ, 0xc0, !PT ;  /* 0x000001c0060d7812 */ /* 0x000fe200078ec0ff */
[----:B------:R-:W-:Y:S01]  /*1d90*/  IMAD.SHL.U32 R18, R18, 0x8, RZ ;  /* 0x0000000812127824 */ /* 0x000fe200078e00ff */
[----:B------:R-:W-:Y:S01]  /*1da0*/  LOP3.LUT R6, R15, 0x1c0, RZ, 0xc0, !PT ;  /* 0x000001c00f067812 */ /* 0x000fe200078ec0ff */
[----:B------:R-:W-:Y:S01]  /*1db0*/  IMAD.SHL.U32 R89, R14, 0x40, RZ ;  /* 0x000000400e597824 */ /* 0x000fe200078e00ff */
[----:B------:R-:W-:Y:S01]  /*1dc0*/  SHF.L.U32 R163, R8, 0x6, RZ ;  /* 0x0000000608a37819 */ /* 0x000fe200000006ff */
[----:B------:R-:W-:Y:S01]  /*1dd0*/  IMAD.IADD R129, R127, 0x1, R129 ;  /* 0x000000017f817824 */ /* 0x000fe200078e0281 */
[----:B------:R-:W-:Y:S01]  /*1de0*/  LOP3.LUT R7, R6, 0x8, R7, 0xf8, !PT ;  /* 0x0000000806077812 */ /* 0x000fe200078ef807 */
[----:B------:R-:W-:Y:S01]  /*1df0*/  BSSY B0, `(.L_x_709) ;  /* 0x0000029000007945 */ /* 0x000fe20003800000 */
[----:B------:R-:W-:-:S02]  /*1e00*/  SHF.R.U32.HI R6, RZ, 0x3, R6 ;  /* 0x00000003ff067819 */ /* 0x000fc40000011606 */
[----:B------:R-:W-:Y:S02]  /*1e10*/  LOP3.LUT R14, R13, 0x8, R18, 0xf8, !PT ;  /* 0x000000080d0e7812 */ /* 0x000fe400078ef812 */
[----:B------:R-:W-:Y:S02]  /*1e20*/  SHF.R.U32.HI R13, RZ, 0x3, R13 ;  /* 0x00000003ff0d7819 */ /* 0x000fe4000001160d */
[----:B------:R-:W-:Y:S02]  /*1e30*/  LOP3.LUT R89, R89, 0xfffffe00, RZ, 0xc0, !PT ;  /* 0xfffffe0059597812 */ /* 0x000fe400078ec0ff */
[----:B------:R-:W-:Y:S01]  /*1e40*/  LOP3.LUT R6, R7, R6, RZ, 0x3c, !PT ;  /* 0x0000000607067212 */ /* 0x000fe200078e3cff */
[----:B------:R-:W-:-:S04]  /*1e50*/  DEPBAR.LE SB0, 0x0 ;  /* 0x000080000000791a */ /* 0x000fc80000000000 */
[----:B------:R-:W-:Y:S01]  /*1e60*/  BAR.SYNC.DEFER_BLOCKING 0x0 ;  /* 0x0000000000007b1d */ /* 0x000fe20000010000 */
[----:B------:R-:W-:Y:S01]  /*1e70*/  MOV R128, R126 ;  /* 0x0000007e00807202 */ /* 0x000fe20000000f00 */
[----:B------:R-:W-:Y:S01]  /*1e80*/  IMAD R7, R162, R87, RZ ;  /* 0x00000057a2077224 */ /* 0x000fe200078e02ff */
[----:B------:R-:W-:Y:S01]  /*1e90*/  LOP3.LUT R13, R14, R13, RZ, 0x3c, !PT ;  /* 0x0000000d0e0d7212 */ /* 0x000fe200078e3cff */
[----:B------:R-:W-:Y:S01]  /*1ea0*/  IMAD R151, R86, 0x400, R89 ;  /* 0x0000040056977824 */ /* 0x000fe200078e0259 */
[----:B------:R-:W-:Y:S01]  /*1eb0*/  ISETP.GE.AND P0, PT, R11, R10, PT ;  /* 0x0000000a0b00720c */ /* 0x000fe20003f06270 */
[-C--:B------:R-:W-:Y:S02]  /*1ec0*/  IMAD R7, R16, R163.reuse, R7 ;  /* 0x000000a310077224 */ /* 0x080fe400078e0207 */
[----:B------:R-:W-:-:S04]  /*1ed0*/  IMAD.WIDE.U32 R14, R87, R163, R128 ;  /* 0x000000a3570e7225 */ /* 0x000fc800078e0080 */
[----:B------:R-:W-:Y:S02]  /*1ee0*/  IMAD R150, R150, 0x200, R13 ;  /* 0x0000020096967824 */ /* 0x000fe400078e020d */
[----:B------:R-:W-:Y:S02]  /*1ef0*/  IMAD.IADD R151, R6, 0x1, R151 ;  /* 0x0000000106977824 */ /* 0x000fe400078e0297 */
[----:B------:R-:W-:Y:S01]  /*1f00*/  IMAD.IADD R13, R15, 0x1, R7 ;  /* 0x000000010f0d7824 */ /* 0x000fe200078e0207 */
[----:B------:R1:W-:Y:S04]  /*1f10*/  @P2 STS.128 [R167+0x8000], RZ ;  /* 0x008000ffa7002388 */ /* 0x0003e80000000c00 */
[----:B------:R1:W-:Y:S01]  /*1f20*/  @P2 STS.128 [R167+0xa000], RZ ;  /* 0x00a000ffa7002388 */ /* 0x0003e20000000c00 */
[----:B------:R-:W-:Y:S05]  /*1f30*/  @P2 BRA `(.L_x_710) ;  /* 0x0000000000502947 */ /* 0x000fea0003800000 */
[----:B------:R-:W-:Y:S02]  /*1f40*/  ULDC UR5, c[0x0][0x2d0] ;  /* 0x0000b40000057ab9 */ /* 0x000fe40000000800 */
[----:B------:R-:W-:Y:S02]  /*1f50*/  ISETP.GE.AND P4, PT, R174, UR5, PT ;  /* 0x00000005ae007c0c */ /* 0x000fe4000bf86270 */
[----:B------:R-:W-:-:S11]  /*1f60*/  ISETP.GE.AND P2, PT, R168, UR5, PT ;  /* 0x00000005a8007c0c */ /* 0x000fd6000bf46270 */
[----:B------:R-:W2:Y:S01]  /*1f70*/  @!P4 LDC.64 R10, c[0x0][0x220] ;  /* 0x00008800ff0acb82 */ /* 0x000ea20000000a00 */
[----:B------:R3:W-:Y:S01]  /*1f80*/  @P4 STS.128 [R167+0x8000], RZ ;  /* 0x008000ffa7004388 */ /* 0x0007e20000000c00 */
[----:B--2---:R-:W-:-:S04]  /*1f90*/  @!P4 LEA R10, P5, R14, R10, 0x1 ;  /* 0x0000000a0e0ac211 */ /* 0x004fc800078a08ff */
        /* <DEDUP_REMOVED lines=14> */
.L_x_710:
[----:B------:R-:W-:Y:S05]  /*2080*/  BSYNC B0 ;  /* 0x0000000000007941 */ /* 0x000fea0003800000 */
.L_x_709:
[----:B------:R4:W-:Y:S01]  /*2090*/  @P1 STS.128 [R167+0x8800], RZ ;  /* 0x008800ffa7001388 */ /* 0x0009e20000000c00 */
[----:B------:R-:W-:Y:S01]  /*20a0*/  BSSY B0, `(.L_x_711) ;  /* 0x000001b000007945 */ /* 0x000fe20003800000 */
[C---:B------:R-:W-:Y:S02]  /*20b0*/  SHF.L.U64.HI R164, R8.reuse, 0x4, R9 ;  /* 0x0000000408a47819 */ /* 0x040fe40000010209 */
[----:B------:R4:W-:Y:S01]  /*20c0*/  @P1 STS.128 [R167+0xa800], RZ ;  /* 0x00a800ffa7001388 */ /* 0x0009e20000000c00 */
[----:B------:R-:W-:Y:S01]  /*20d0*/  SHF.L.U32 R165, R8, 0x4, RZ ;  /* 0x0000000408a57819 */ /* 0x000fe200000006ff */
[----:B------:R-:W-:Y:S06]  /*20e0*/  @P1 BRA `(.L_x_712) ;  /* 0x0000000000581947 */ /* 0x000fec0003800000 */
[----:B------:R-:W-:Y:S01]  /*20f0*/  ULDC UR5, c[0x0][0x2d0] ;  /* 0x0000b40000057ab9 */ /* 0x000fe20000000800 */
[----:B------:R-:W-:Y:S02]  /*2100*/  IADD3 R7, P4, R165, R14, RZ ;  /* 0x0000000ea5077210 */ /* 0x000fe40007f9e0ff */
[----:B------:R-:W-:Y:S02]  /*2110*/  ISETP.GE.AND P2, PT, R174, UR5, PT ;  /* 0x00000005ae007c0c */ /* 0x000fe4000bf46270 */
[----:B------:R-:W-:Y:S01]  /*2120*/  ISETP.GE.AND P1, PT, R168, UR5, PT ;  /* 0x00000005a8007c0c */ /* 0x000fe2000bf26270 */
[----:B------:R-:W-:-:S10]  /*2130*/  IMAD.X R16, R164, 0x1, R13, P4 ;  /* 0x00000001a4107824 */ /* 0x000fd400020e060d */
[----:B--23--:R-:W2:Y:S01]  /*2140*/  @!P2 LDC.64 R10, c[0x0][0x220] ;  /* 0x00008800ff0aab82 */ /* 0x00cea20000000a00 */
        /* <DEDUP_REMOVED lines=16> */
.L_x_712:
[----:B------:R-:W-:Y:S05]  /*2250*/  BSYNC B0 ;  /* 0x0000000000007941 */ /* 0x000fea0003800000 */
.L_x_711:
[----:B------:R1:W-:Y:S01]  /*2260*/  @P3 STS.128 [R167+0x9000], RZ ;  /* 0x009000ffa7003388 */ /* 0x0003e20000000c00 */
[----:B------:R-:W-:Y:S03]  /*2270*/  BSSY B0, `(.L_x_713) ;  /* 0x0000019000007945 */ /* 0x000fe60003800000 */
[----:B------:R1:W-:Y:S01]  /*2280*/  @P3 STS.128 [R167+0xb000], RZ ;  /* 0x00b000ffa7003388 */ /* 0x0003e20000000c00 */
[----:B------:R-:W-:Y:S05]  /*2290*/  @P3 BRA `(.L_x_714) ;  /* 0x0000000000583947 */ /* 0x000fea0003800000 */
[----:B------:R-:W-:Y:S01]  /*22a0*/  ULDC UR5, c[0x0][0x2d0] ;  /* 0x0000b40000057ab9 */ /* 0x000fe20000000800 */
[----:B------:R-:W-:Y:S02]  /*22b0*/  LEA R7, P3, R8, R14, 0x5 ;  /* 0x0000000e08077211 */ /* 0x000fe400078628ff */
[----:B------:R-:W-:Y:S02]  /*22c0*/  ISETP.GE.AND P2, PT, R174, UR5, PT ;  /* 0x00000005ae007c0c */ /* 0x000fe4000bf46270 */
[----:B------:R-:W-:Y:S02]  /*22d0*/  ISETP.GE.AND P1, PT, R168, UR5, PT ;  /* 0x00000005a8007c0c */ /* 0x000fe4000bf26270 */
[----:B------:R-:W-:-:S09]  /*22e0*/  LEA.HI.X R16, R8, R13, R9, 0x5, P3 ;  /* 0x0000000d08107211 */ /* 0x000fd200018f2c09 */
        /* <DEDUP_REMOVED lines=17> */
.L_x_714:
[----:B------:R-:W-:Y:S05]  /*2400*/  BSYNC B0 ;  /* 0x0000000000007941 */ /* 0x000fea0003800000 */
.L_x_713:
        /* <DEDUP_REMOVED lines=10> */
[----:B------:R-:W-:Y:S01]  /*24b0*/  IMAD.MOV.U32 R12, RZ, RZ, R14 ;  /* 0x000000ffff0c7224 */ /* 0x000fe200078e000e */
[----:B------:R-:W-:Y:S01]  /*24c0*/  ISETP.GE.AND P1, PT, R174, UR5, PT ;  /* 0x00000005ae007c0c */ /* 0x000fe2000bf26270 */
[----:B------:R-:W-:Y:S01]  /*24d0*/  IMAD R9, R9, 0x30, RZ ;  /* 0x0000003009097824 */ /* 0x000fe200078e02ff */
[----:B------:R-:W-:Y:S01]  /*24e0*/  ISETP.GE.AND P0, PT, R168, UR5, PT ;  /* 0x00000005a8007c0c */ /* 0x000fe2000bf06270 */
[----:B------:R-:W-:-:S04]  /*24f0*/  IMAD.WIDE.U32 R12, R8, 0x30, R12 ;  /* 0x00000030080c7825 */ /* 0x000fc800078e000c */
[----:B------:R-:W-:-:S06]  /*2500*/  IMAD.IADD R0, R13, 0x1, R9 ;  /* 0x000000010d007824 */ /* 0x000fcc00078e0209 */
        /* <DEDUP_REMOVED lines=17> */
.L_x_716:
[----:B------:R-:W-:Y:S05]  /*2620*/  BSYNC B0 ;  /* 0x0000000000007941 */ /* 0x000fea0003800000 */
.L_x_715:
[----:B------:R-:W-:Y:S01]  /*2630*/  LDSM.16.M88.4 R64, [R151] ;  /* 0x000000009740783b */ /* 0x000fe20000000200 */
[--C-:B------:R-:W-:Y:S02]  /*2640*/  IMAD R149, R4, 0x2, R151.reuse ;  /* 0x0000000204957824 */ /* 0x100fe400078e0297 */
[--C-:B------:R-:W-:Y:S01]  /*2650*/  IMAD R93, R7, 0x2, R150.reuse ;  /* 0x00000002075d7824 */ /* 0x100fe200078e0296 */
[----:B------:R-:W5:Y:S01]  /*2660*/  LDSM.16.M88.4 R36, [R150+0x4000] ;  /* 0x004000009624783b */ /* 0x000f620000000200 */
[----:B------:R-:W-:Y:S02]  /*2670*/  IMAD R147, R3, 0x2, R151 ;  /* 0x0000000203937824 */ /* 0x000fe400078e0297 */
[----:B------:R-:W-:Y:S01]  /*2680*/  IMAD R143, R5, 0x2, R150 ;  /* 0x00000002058f7824 */ /* 0x000fe200078e0296 */
[----:B------:R-:W4:Y:S01]  /*2690*/  LDSM.16.M88.4 R16, [R150+0x4800] ;  /* 0x004800009610783b */ /* 0x000f220000000200 */
[----:B------:R-:W-:Y:S02]  /*26a0*/  VIADD R0, R150, 0x4000 ;  /* 0x0000400096007836 */ /* 0x000fe40000000000 */
[----:B------:R-:W-:Y:S01]  /*26b0*/  IMAD R146, R3, 0x2, R149 ;  /* 0x0000000203927824 */ /* 0x000fe200078e0295 */
[----:B------:R-:W1:Y:S01]  /*26c0*/  LDSM.16.M88.4 R72, [R150+0x5000] ;  /* 0x005000009648783b */ /* 0x000e620000000200 */
[----:B------:R-:W-:-:S02]  /*26d0*/  IMAD R148, R7, 0x2, R0 ;  /* 0x0000000207947824 */ /* 0x000fc400078e0200 */
[----:B------:R-:W-:Y:S01]  /*26e0*/  IMAD R90, R86, 0x10, R90 ;  /* 0x00000010565a7824 */ /* 0x000fe200078e025a */
[----:B--23--:R-:W2:Y:S01]  /*26f0*/  LDSM.16.M88.4 R8, [R150+0x5800] ;  /* 0x005800009608783b */ /* 0x00cea20000000200 */
[----:B------:R-:W-:Y:S01]  /*2700*/  IMAD R145, R5, 0x2, R148 ;  /* 0x0000000205917824 */ /* 0x000fe200078e0294 */
[----:B------:R-:W-:Y:S02]  /*2710*/  LOP3.LUT R5, R92, 0xffffffe0, RZ, 0xc0, !PT ;  /* 0xffffffe05c057812 */ /* 0x000fe400078ec0ff */
[----:B------:R-:W-:Y:S03]  /*2720*/  LDSM.16.M88.4 R24, [R149] ;  /* 0x000000009518783b */ /* 0x000fe60000000200 */
[----:B------:R-:W-:Y:S01]  /*2730*/  IMAD.IADD R5, R88, 0x1, -R5 ;  /* 0x0000000158057824 */ /* 0x000fe200078e0a05 */
[----:B------:R-:W3:Y:S04]  /*2740*/  LDSM.16.M88.4 R12, [R93+0x4000] ;  /* 0x004000005d0c783b */ /* 0x000ee80000000200 */
[----:B------:R-:W3:Y:S01]  /*2750*/  LDSM.16.M88.4 R48, [R93+0x5000] ;  /* 0x005000005d30783b */ /* 0x000ee20000000200 */
[----:B------:R-:W-:-:S03]  /*2760*/  SHF.R.S32.HI R0, RZ, 0x1f, R5 ;  /* 0x0000001fff007819 */ /* 0x000fc60000011405 */
[----:B------:R-:W3:Y:S01]  /*2770*/  LDSM.16.M88.4 R52, [R93+0x4800] ;  /* 0x004800005d34783b */ /* 0x000ee20000000200 */
[----:B------:R-:W-:Y:S01]  /*2780*/  LEA.HI R179, R0, R5, RZ, 0x2 ;  /* 0x0000000500b37211 */ /* 0x000fe200078f10ff */
[----:B------:R-:W-:Y:S01]  /*2790*/  IMAD.SHL.U32 R0, R88, 0x2, RZ ;  /* 0x0000000258007824 */ /* 0x000fe200078e00ff */
[----:B------:R-:W-:Y:S01]  /*27a0*/  SHF.R.S32.HI R5, RZ, 0x1f, R86 ;  /* 0x0000001fff057819 */ /* 0x000fe20000011456 */
[----:B------:R-:W3:Y:S01]  /*27b0*/  LDSM.16.M88.4 R44, [R93+0x5800] ;  /* 0x005800005d2c783b */ /* 0x000ee20000000200 */
[----:B------:R-:W-:Y:S02]  /*27c0*/  SHF.R.S32.HI R179, RZ, 0x2, R179 ;  /* 0x00000002ffb37819 */ /* 0x000fe400000114b3 */
[----:B------:R-:W-:Y:S01]  /*27d0*/  LOP3.LUT R0, R0, 0x6, RZ, 0xc0, !PT ;  /* 0x0000000600007812 */ /* 0x000fe200078ec0ff */
[----:B------:R-:W-:Y:S01]  /*27e0*/  LDSM.16.M88.4 R20, [R143+0x4000] ;  /* 0x004000008f14783b */ /* 0x000fe20000000200 */
[----:B------:R-:W-:Y:S01]  /*27f0*/  LEA.HI R5, R5, R86, RZ, 0x2 ;  /* 0x0000005605057211 */ /* 0x000fe200078f10ff */
[----:B-----5:R-:W-:Y:S02]  /*2800*/  HMMA.16816.F32.BF16 R40, R64, R36, RZ ;  /* 0x000000244028723c */ /* 0x020fe400000418ff */
[----:B------:R-:W-:Y:S01]  /*2810*/  LDSM.16.M88.4 R28, [R143+0x4800] ;  /* 0x004800008f1c783b */ /* 0x000fe20000000200 */
[----:B------:R-:W-:Y:S01]  /*2820*/  IMAD R0, R87, 0x40, R0 ;  /* 0x0000004057007824 */ /* 0x000fe200078e0200 */
[----:B------:R-:W-:-:S02]  /*2830*/  LOP3.LUT R5, R5, 0xfffffffc, RZ, 0xc0, !PT ;  /* 0xfffffffc05057812 */ /* 0x000fc400078ec0ff */
[----:B------:R-:W-:Y:S01]  /*2840*/  LDSM.16.M88.4 R80, [R143+0x5800] ;  /* 0x005800008f50783b */ /* 0x000fe20000000200 */
[C---:B------:R-:W-:Y:S01]  /*2850*/  HMMA.16816.F32.BF16 R36, R64.reuse, R38, RZ ;  /* 0x000000264024723c */ /* 0x040fe200000418ff */
[----:B------:R-:W-:Y:S02]  /*2860*/  VIADD R7, R0, 0x9 ;  /* 0x0000000900077836 */ /* 0x000fe40000000000 */
[----:B------:R-:W-:Y:S01]  /*2870*/  LDSM.16.M88.4 R60, [R146] ;  /* 0x00000000923c783b */ /* 0x000fe20000000200 */
[----:B------:R-:W-:Y:S02]  /*2880*/  IMAD.IADD R178, R86, 0x1, -R5 ;  /* 0x0000000156b27824 */ /* 0x000fe400078e0a05 */
[----:B----4-:R-:W-:Y:S01]  /*2890*/  HMMA.16816.F32.BF16 R32, R64, R16, RZ ;  /* 0x000000104020723c */ /* 0x010fe200000418ff */
[----:B------:R-:W-:Y:S01]  /*28a0*/  LDSM.16.M88.4 R56, [R145] ;  /* 0x000000009138783b */ /* 0x000fe20000000200 */
[----:B------:R-:W-:-:S03]  /*28b0*/  VIADD R5, R0, 0x1 ;  /* 0x0000000100057836 */ /* 0x000fc60000000000 */
[----:B------:R-:W0:Y:S01]  /*28c0*/  LDGDEPBAR ;  /* 0x00000000000079af */ /* 0x000e220000000000 */
[C---:B-1----:R-:W-:Y:S06]  /*28d0*/  HMMA.16816.F32.BF16 R76, R64.reuse, R72, RZ ;  /* 0x00000048404c723c */ /* 0x042fec00000418ff */
[C---:B------:R-:W-:Y:S06]  /*28e0*/  HMMA.16816.F32.BF16 R16, R64.reuse, R18, RZ ;  /* 0x000000124010723c */ /* 0x040fec00000418ff */
[C---:B------:R-:W-:Y:S06]  /*28f0*/  HMMA.16816.F32.BF16 R72, R64.reuse, R74, RZ ;  /* 0x0000004a4048723c */ /* 0x040fec00000418ff */
[C---:B--2---:R-:W-:Y:S06]  /*2900*/  HMMA.16816.F32.BF16 R68, R64.reuse, R8, RZ ;  /* 0x000000084044723c */ /* 0x044fec00000418ff */
[----:B------:R-:W-:Y:S01]  /*2910*/  HMMA.16816.F32.BF16 R64, R64, R10, RZ ;  /* 0x0000000a4040723c */ /* 0x000fe200000418ff */
[----:B------:R-:W1:Y:S05]  /*2920*/  LDSM.16.M88.4 R8, [R147] ;  /* 0x000000009308783b */ /* 0x000e6a0000000200 */
[C---:B---3--:R-:W-:Y:S06]  /*2930*/  HMMA.16816.F32.BF16 R40, R24.reuse, R12, R40 ;  /* 0x0000000c1828723c */ /* 0x048fec0000041828 */
[C---:B------:R-:W-:Y:S01]  /*2940*/  HMMA.16816.F32.BF16 R36, R24.reuse, R14, R36 ;  /* 0x0000000e1824723c */ /* 0x040fe20000041824 */
[----:B------:R-:W2:Y:S05]  /*2950*/  LDSM.16.M88.4 R12, [R143+0x5000] ;  /* 0x005000008f0c783b */ /* 0x000eaa0000000200 */
[C---:B------:R-:W-:Y:S06]  /*2960*/  HMMA.16816.F32.BF16 R76, R24.reuse, R48, R76 ;  /* 0x00000030184c723c */ /* 0x040fec000004184c */
[C---:B------:R-:W-:Y:S06]  /*2970*/  HMMA.16816.F32.BF16 R32, R24.reuse, R52, R32 ;  /* 0x000000341820723c */ /* 0x040fec0000041820 */
[C---:B------:R-:W-:Y:S01]  /*2980*/  HMMA.16816.F32.BF16 R16, R24.reuse, R54, R16 ;  /* 0x000000361810723c */ /* 0x040fe20000041810 */
[----:B------:R-:W-:Y:S05]  /*2990*/  LDSM.16.M88.4 R52, [R145+0x800] ;  /* 0x000800009134783b */ /* 0x000fea0000000200 */
[C---:B------:R-:W-:Y:S01]  /*29a0*/  HMMA.16816.F32.BF16 R72, R24.reuse, R50, R72 ;  /* 0x000000321848723c */ /* 0x040fe20000041848 */
[----:B------:R-:W3:Y:S05]  /*29b0*/  LDSM.16.M88.4 R48, [R145+0x1000] ;  /* 0x001000009130783b */ /* 0x000eea0000000200 */
[C---:B------:R-:W-:Y:S06]  /*29c0*/  HMMA.16816.F32.BF16 R68, R24.reuse, R44, R68 ;  /* 0x0000002c1844723c */ /* 0x040fec0000041844 */
[----:B------:R-:W-:Y:S01]  /*29d0*/  HMMA.16816.F32.BF16 R64, R24, R46, R64 ;  /* 0x0000002e1840723c */ /* 0x000fe20000041840 */
[----:B------:R-:W-:Y:S04]  /*29e0*/  LDSM.16.M88.4 R24, [R151+0x2000] ;  /* 0x002000009718783b */ /* 0x000fe80000000200 */
[----:B------:R-:W-:Y:S01]  /*29f0*/  LDSM.16.M88.4 R44, [R145+0x1800] ;  /* 0x00180000912c783b */ /* 0x000fe20000000200 */
[C---:B-1----:R-:W-:Y:S06]  /*2a00*/  HMMA.16816.F32.BF16 R40, R8.reuse, R20, R40 ;  /* 0x000000140828723c */ /* 0x042fec0000041828 */
[C---:B------:R-:W-:Y:S01]  /*2a10*/  HMMA.16816.F32.BF16 R36, R8.reuse, R22, R36 ;  /* 0x000000160824723c */ /* 0x040fe20000041824 */
[----:B------:R-:W1:Y:S05]  /*2a20*/  LDSM.16.M88.4 R20, [R150+0x6000] ;  /* 0x006000009614783b */ /* 0x000e6a0000000200 */
[C---:B--2---:R-:W-:Y:S06]  /*2a30*/  HMMA.16816.F32.BF16 R76, R8.reuse, R12, R76 ;  /* 0x0000000c084c723c */ /* 0x044fec000004184c */
[C---:B------:R-:W-:Y:S06]  /*2a40*/  HMMA.16816.F32.BF16 R32, R8.reuse, R28, R32 ;  /* 0x0000001c0820723c */ /* 0x040fec0000041820 */
[C---:B------:R-:W-:Y:S01]  /*2a50*/  HMMA.16816.F32.BF16 R28, R8.reuse, R30, R16 ;  /* 0x0000001e081c723c */ /* 0x040fe20000041810 */
[----:B------:R-:W-:Y:S05]  /*2a60*/  LDSM.16.M88.4 R16, [R150+0x6800] ;  /* 0x006800009610783b */ /* 0x000fea0000000200 */
[C---:B------:R-:W-:Y:S01]  /*2a70*/  HMMA.16816.F32.BF16 R72, R8.reuse, R14, R72 ;  /* 0x0000000e0848723c */ /* 0x040fe20000041848 */
[----:B------:R-:W-:Y:S05]  /*2a80*/  LDSM.16.M88.4 R12, [R93+0x6000] ;  /* 0x006000005d0c783b */ /* 0x000fea0000000200 */
[C---:B------:R-:W-:Y:S06]  /*2a90*/  HMMA.16816.F32.BF16 R68, R8.reuse, R80, R68 ;  /* 0x000000500844723c */ /* 0x040fec0000041844 */
[----:B------:R-:W-:Y:S01]  /*2aa0*/  HMMA.16816.F32.BF16 R64, R8, R82, R64 ;  /* 0x000000520840723c */ /* 0x000fe20000041840 */
[----:B------:R-:W2:Y:S05]  /*2ab0*/  LDSM.16.M88.4 R8, [R150+0x7000] ;  /* 0x007000009608783b */ /* 0x000eaa0000000200 */
[C---:B------:R-:W-:Y:S06]  /*2ac0*/  HMMA.16816.F32.BF16 R40, R60.reuse, R56, R40 ;  /* 0x000000383c28723c */ /* 0x040fec0000041828 */
[C---:B------:R-:W-:Y:S01]  /*2ad0*/  HMMA.16816.F32.BF16 R36, R60.reuse, R58, R36 ;  /* 0x0000003a3c24723c */ /* 0x040fe20000041824 */
[----:B------:R-:W4:Y:S05]  /*2ae0*/  LDSM.16.M88.4 R56, [R150+0x7800] ;  /* 0x007800009638783b */ /* 0x000f2a0000000200 */
[C---:B---3--:R-:W-:Y:S01]  /*2af0*/  HMMA.16816.F32.BF16 R80, R60.reuse, R48, R76 ;  /* 0x000000303c50723c */ /* 0x048fe2000004184c */
[----:B------:R-:W-:Y:S05]  /*2b00*/  LDSM.16.M88.4 R76, [R93+0x6800] ;  /* 0x006800005d4c783b */ /* 0x000fea0000000200 */
[C---:B------:R-:W-:Y:S06]  /*2b10*/  HMMA.16816.F32.BF16 R32, R60.reuse, R52, R32 ;  /* 0x000000343c20723c */ /* 0x040fec0000041820 */
[C---:B------:R-:W-:Y:S01]  /*2b20*/  HMMA.16816.F32.BF16 R52, R60.reuse, R54, R28 ;  /* 0x000000363c34723c */ /* 0x040fe2000004181c */
[----:B------:R-:W-:Y:S05]  /*2b30*/  LDSM.16.M88.4 R28, [R149+0x2000] ;  /* 0x00200000951c783b */ /* 0x000fea0000000200 */
[----:B------:R-:W-:Y:S01]  /*2b40*/  HMMA.16816.F32.BF16 R72, R60, R50, R72 ;  /* 0x000000323c48723c */ /* 0x000fe20000041848 */
[----:B------:R-:W-:Y:S05]  /*2b50*/  LDSM.16.M88.4 R48, [R93+0x7800] ;  /* 0x007800005d30783b */ /* 0x000fea0000000200 */
[C---:B-1----:R-:W-:Y:S06]  /*2b60*/  HMMA.16816.F32.BF16 R40, R24.reuse, R20, R40 ;  /* 0x000000141828723c */ /* 0x042fec0000041828 */
[----:B------:R-:W-:Y:S01]  /*2b70*/  HMMA.16816.F32.BF16 R36, R24, R22, R36 ;  /* 0x000000161824723c */ /* 0x000fe20000041824 */
[----:B------:R-:W1:Y:S05]  /*2b80*/  LDSM.16.M88.4 R20, [R93+0x7000] ;  /* 0x007000005d14783b */ /* 0x000e6a0000000200 */
[C---:B------:R-:W-:Y:S06]  /*2b90*/  HMMA.16816.F32.BF16 R68, R60.reuse, R44, R68 ;  /* 0x0000002c3c44723c */ /* 0x040fec0000041844 */
[----:B------:R-:W-:Y:S01]  /*2ba0*/  HMMA.16816.F32.BF16 R64, R60, R46, R64 ;  /* 0x0000002e3c40723c */ /* 0x000fe20000041840 */
[----:B------:R-:W-:Y:S04]  /*2bb0*/  LDSM.16.M88.4 R44, [R143+0x6000] ;  /* 0x006000008f2c783b */ /* 0x000fe80000000200 */
[----:B------:R-:W-:Y:S01]  /*2bc0*/  LDSM.16.M88.4 R60, [R143+0x6800] ;  /* 0x006800008f3c783b */ /* 0x000fe20000000200 */
[C---:B--2---:R-:W-:Y:S06]  /*2bd0*/  HMMA.16816.F32.BF16 R80, R24.reuse, R8, R80 ;  /* 0x000000081850723c */ /* 0x044fec0000041850 */
[C---:B------:R-:W-:Y:S06]  /*2be0*/  HMMA.16816.F32.BF16 R32, R24.reuse, R16, R32 ;  /* 0x000000101820723c */ /* 0x040fec0000041820 */
[C---:B------:R-:W-:Y:S01]  /*2bf0*/  HMMA.16816.F32.BF16 R52, R24.reuse, R18, R52 ;  /* 0x000000121834723c */ /* 0x040fe20000041834 */
[----:B------:R-:W-:Y:S05]  /*2c00*/  LDSM.16.M88.4 R16, [R147+0x2000] ;  /* 0x002000009310783b */ /* 0x000fea0000000200 */
[C---:B------:R-:W-:Y:S01]  /*2c10*/  HMMA.16816.F32.BF16 R72, R24.reuse, R10, R72 ;  /* 0x0000000a1848723c */ /* 0x040fe20000041848 */
[----:B------:R-:W2:Y:S05]  /*2c20*/  LDSM.16.M88.4 R8, [R143+0x7000] ;  /* 0x007000008f08783b */ /* 0x000eaa0000000200 */
[C---:B----4-:R-:W-:Y:S06]  /*2c30*/  HMMA.16816.F32.BF16 R68, R24.reuse, R56, R68 ;  /* 0x000000381844723c */ /* 0x050fec0000041844 */
[----:B------:R-:W-:Y:S01]  /*2c40*/  HMMA.16816.F32.BF16 R64, R24, R58, R64 ;  /* 0x0000003a1840723c */ /* 0x000fe20000041840 */
[----:B------:R-:W-:Y:S05]  /*2c50*/  LDSM.16.M88.4 R24, [R145+0x2000] ;  /* 0x002000009118783b */ /* 0x000fea0000000200 */
[C---:B-1----:R-:W-:Y:S06]  /*2c60*/  HMMA.16816.F32.BF16 R80, R28.reuse, R20, R80 ;  /* 0x000000141c50723c */ /* 0x042fec0000041850 */
[C---:B------:R-:W-:Y:S06]  /*2c70*/  HMMA.16816.F32.BF16 R40, R28.reuse, R12, R40 ;  /* 0x0000000c1c28723c */ /* 0x040fec0000041828 */
[C---:B------:R-:W-:Y:S01]  /*2c80*/  HMMA.16816.F32.BF16 R36, R28.reuse, R14, R36 ;  /* 0x0000000e1c24723c */ /* 0x040fe20000041824 */
[----:B------:R-:W1:Y:S05]  /*2c90*/  LDSM.16.M88.4 R12, [R146+0x2000] ;  /* 0x00200000920c783b */ /* 0x000e6a0000000200 */
[C---:B------:R-:W-:Y:S06]  /*2ca0*/  HMMA.16816.F32.BF16 R32, R28.reuse, R76, R32 ;  /* 0x0000004c1c20723c */ /* 0x040fec0000041820 */
[C---:B------:R-:W-:Y:S06]  /*2cb0*/  HMMA.16816.F32.BF16 R52, R28.reuse, R78, R52 ;  /* 0x0000004e1c34723c */ /* 0x040fec0000041834 */
[C---:B------:R-:W-:Y:S01]  /*2cc0*/  HMMA.16816.F32.BF16 R72, R28.reuse, R22, R72 ;  /* 0x000000161c48723c */ /* 0x040fe20000041848 */
[----:B------:R-:W-:Y:S05]  /*2cd0*/  LDSM.16.M88.4 R20, [R145+0x2800] ;  /* 0x002800009114783b */ /* 0x000fea0000000200 */
[C---:B------:R-:W-:Y:S06]  /*2ce0*/  HMMA.16816.F32.BF16 R68, R28.reuse, R48, R68 ;  /* 0x000000301c44723c */ /* 0x040fec0000041844 */
[----:B------:R-:W-:Y:S01]  /*2cf0*/  HMMA.16816.F32.BF16 R64, R28, R50, R64 ;  /* 0x000000321c40723c */ /* 0x000fe20000041840 */
[----:B------:R-:W3:Y:S05]  /*2d00*/  LDSM.16.M88.4 R28, [R143+0x7800] ;  /* 0x007800008f1c783b */ /* 0x000eea0000000200 */
[C---:B--2---:R-:W-:Y:S06]  /*2d10*/  HMMA.16816.F32.BF16 R80, R16.reuse, R8, R80 ;  /* 0x000000081050723c */ /* 0x044fec0000041850 */
[----:B------:R-:W-:Y:S01]  /*2d20*/  HMMA.16816.F32.BF16 R40, R16, R44, R40 ;  /* 0x0000002c1028723c */ /* 0x000fe20000041828 */
[----:B------:R-:W-:-:S04]  /*2d30*/  IADD3 R8, R90, 0x1, R179 ;  /* 0x000000015a087810 */ /* 0x000fc80007ffe0b3 */
[----:B------:R-:W-:Y:S01]  /*2d40*/  IADD3 R8, R84, R8, -R169 ;  /* 0x0000000854087210 */ /* 0x000fe20007ffe8a9 */
[C---:B------:R-:W-:Y:S01]  /*2d50*/  HMMA.16816.F32.BF16 R36, R16.reuse, R46, R36 ;  /* 0x0000002e1024723c */ /* 0x040fe20000041824 */
[----:B------:R-:W2:Y:S03]  /*2d60*/  LDSM.16.M88.4 R44, [R145+0x3000] ;  /* 0x00300000912c783b */ /* 0x000ea60000000200 */
[----:B------:R-:W-:Y:S02]  /*2d70*/  IMAD.IADD R91, R8, 0x1, R91 ;  /* 0x00000001085b7824 */ /* 0x000fe400078e025b */
[----:B------:R-:W-:Y:S01]  /*2d80*/  HMMA.16816.F32.BF16 R32, R16, R60, R32 ;  /* 0x0000003c1020723c */ /* 0x000fe20000041820 */
[----:B------:R-:W-:Y:S02]  /*2d90*/  VIADD R8, R0, 0x8 ;  /* 0x0000000800087836 */ /* 0x000fe40000000000 */
[----:B------:R-:W-:-:S02]  /*2da0*/  VIMNMX R132, R91, R84, PT ;  /* 0x000000545b847248 */ /* 0x000fc40003fe0100 */
[----:B------:R-:W-:Y:S01]  /*2db0*/  VIADDMNMX R131, R91, 0x8, R84, PT ;  /* 0x000000085b837846 */ /* 0x000fe20003800154 */
[C---:B------:R-:W-:Y:S01]  /*2dc0*/  HMMA.16816.F32.BF16 R52, R16.reuse, R62, R52 ;  /* 0x0000003e1034723c */ /* 0x040fe20000041834 */
[CC--:B------:R-:W-:Y:S02]  /*2dd0*/  ISETP.GE.AND P4, PT, R8.reuse, R132.reuse, PT ;  /* 0x000000840800720c */ /* 0x0c0fe40003f86270 */
[-C--:B------:R-:W-:Y:S02]  /*2de0*/  ISETP.GE.AND P6, PT, R8, R131.reuse, PT ;  /* 0x000000830800720c */ /* 0x080fe40003fc6270 */
[CC--:B------:R-:W-:Y:S01]  /*2df0*/  ISETP.GE.AND P0, PT, R5.reuse, R132.reuse, PT ;  /* 0x000000840500720c */ /* 0x0c0fe20003f06270 */
[----:B------:R-:W-:Y:S01]  /*2e00*/  HMMA.16816.F32.BF16 R72, R16, R10, R72 ;  /* 0x0000000a1048723c */ /* 0x000fe20000041848 */
[----:B------:R-:W4:Y:S01]  /*2e10*/  LDSM.16.M88.4 R8, [R145+0x3800] ;  /* 0x003800009108783b */ /* 0x000f220000000200 */
[----:B------:R-:W-:Y:S01]  /*2e20*/  ISETP.GE.AND P3, PT, R5, R131, PT ;  /* 0x000000830500720c */ /* 0x000fe20003f66270 */
[----:B------:R-:W-:Y:S01]  /*2e30*/  VIADD R5, R0, 0x10 ;  /* 0x0000001000057836 */ /* 0x000fe20000000000 */
[----:B------:R-:W-:Y:S01]  /*2e40*/  ISETP.GE.AND P2, PT, R7, R132, PT ;  /* 0x000000840700720c */ /* 0x000fe20003f46270 */
[----:B------:R-:W-:-:S04]  /*2e50*/  DEPBAR.LE SB0, 0x0 ;  /* 0x000080000000791a */ /* 0x000fc80000000000 */
[----:B-1----:R-:W-:Y:S01]  /*2e60*/  HMMA.16816.F32.BF16 R40, R12, R24, R40 ;  /* 0x000000180c28723c */ /* 0x002fe20000041828 */
[----:B------:R-:W-:Y:S01]  /*2e70*/  ISETP.GE.AND P5, PT, R7, R131, PT ;  /* 0x000000830700720c */ /* 0x000fe20003fa6270 */
[----:B------:R-:W-:Y:S01]  /*2e80*/  VIADD R7, R0, 0x11 ;  /* 0x0000001100077836 */ /* 0x000fe20000000000 */
[----:B------:R-:W-:-:S03]  /*2e90*/  ISETP.GE.AND P1, PT, R5, R132, PT ;  /* 0x000000840500720c */ /* 0x000fc60003f26270 */
[----:B------:R-:W-:Y:S06]  /*2ea0*/  HMMA.16816.F32.BF16 R36, R12, R26, R36 ;  /* 0x0000001a0c24723c */ /* 0x000fec0000041824 */
[----:B---3--:R-:W-:Y:S06]  /*2eb0*/  HMMA.16816.F32.BF16 R68, R16, R28, R68 ;  /* 0x0000001c1044723c */ /* 0x008fec0000041844 */
[----:B------:R-:W-:Y:S01]  /*2ec0*/  HMMA.16816.F32.BF16 R32, R12, R20, R32 ;  /* 0x000000140c20723c */ /* 0x000fe20000041820 */
[----:B------:R-:W-:-:S05]  /*2ed0*/  IMAD.MOV.U32 R28, RZ, RZ, R87 ;  /* 0x000000ffff1c7224 */ /* 0x000fca00078e0057 */
[C---:B------:R-:W-:Y:S01]  /*2ee0*/  HMMA.16816.F32.BF16 R52, R12.reuse, R22, R52 ;  /* 0x000000160c34723c */ /* 0x040fe20000041834 */
[----:B------:R-:W-:Y:S01]  /*2ef0*/  FSEL R20, R41, -INF , !P0 ;  /* 0xff80000029147808 */ /* 0x000fe20004000000 */
[C---:B------:R-:W-:Y:S01]  /*2f00*/  VIADD R21, R0.reuse, 0x20 ;  /* 0x0000002000157836 */ /* 0x040fe20000000000 */
[-C--:B------:R-:W-:Y:S01]  /*2f10*/  ISETP.GE.AND P0, PT, R5, R131.reuse, PT ;  /* 0x000000830500720c */ /* 0x080fe20003f06270 */
[----:B------:R-:W-:Y:S01]  /*2f20*/  VIADD R5, R0, 0x18 ;  /* 0x0000001800057836 */ /* 0x000fe20000000000 */
[----:B------:R-:W-:Y:S01]  /*2f30*/  FSEL R43, R43, -INF , !P3 ;  /* 0xff8000002b2b7808 */ /* 0x000fe20005800000 */
[----:B--2---:R-:W-:Y:S01]  /*2f40*/  HMMA.16816.F32.BF16 R80, R12, R44, R80 ;  /* 0x0000002c0c50723c */ /* 0x004fe20000041850 */
[----:B------:R-:W-:Y:S02]  /*2f50*/  FSEL R36, R36, -INF , !P4 ;  /* 0xff80000024247808 */ /* 0x000fe40006000000 */
[C---:B------:R-:W-:Y:S01]  /*2f60*/  ISETP.GE.AND P3, PT, R7.reuse, R132, PT ;  /* 0x000000840700720c */ /* 0x040fe20003f66270 */
[----:B------:R-:W-:Y:S01]  /*2f70*/  BAR.SYNC.DEFER_BLOCKING 0x0 ;  /* 0x0000000000007b1d */ /* 0x000fe20000010000 */
[----:B------:R-:W-:Y:S01]  /*2f80*/  ISETP.GE.AND P4, PT, R7, R131, PT ;  /* 0x000000830700720c */ /* 0x000fe20003f86270 */
[----:B------:R-:W-:Y:S01]  /*2f90*/  HMMA.16816.F32.BF16 R64, R16, R30, R64 ;  /* 0x0000001e1040723c */ /* 0x000fe20000041840 */
[----:B------:R-:W-:-:S02]  /*2fa0*/  FSEL R7, R38, -INF , !P6 ;  /* 0xff80000026077808 */ /* 0x000fc40007000000 */
[----:B------:R-:W-:Y:S02]  /*2fb0*/  FSEL R26, R37, -INF , !P2 ;  /* 0xff800000251a7808 */ /* 0x000fe40005000000 */
[CC--:B------:R-:W-:Y:S01]  /*2fc0*/  ISETP.GE.AND P6, PT, R5.reuse, R132.reuse, PT ;  /* 0x000000840500720c */ /* 0x0c0fe20003fc6270 */
[C---:B----4-:R-:W-:Y:S01]  /*2fd0*/  HMMA.16816.F32.BF16 R68, R12.reuse, R8, R68 ;  /* 0x000000080c44723c */ /* 0x050fe20000041844 */
[-C--:B------:R-:W-:Y:S01]  /*2fe0*/  ISETP.GE.AND P2, PT, R5, R131.reuse, PT ;  /* 0x000000830500720c */ /* 0x080fe20003f46270 */
[C---:B------:R-:W-:Y:S01]  /*2ff0*/  VIADD R5, R0.reuse, 0x19 ;  /* 0x0000001900057836 */ /* 0x040fe20000000000 */
[----:B------:R-:W-:Y:S01]  /*3000*/  FSEL R39, R39, -INF , !P5 ;  /* 0xff80000027277808 */ /* 0x000fe20006800000 */
[----:B------:R-:W-:Y:S01]  /*3010*/  VIADD R18, R0, 0x28 ;  /* 0x0000002800127836 */ /* 0x000fe20000000000 */
[----:B------:R-:W-:Y:S01]  /*3020*/  FSEL R32, R32, -INF , !P1 ;  /* 0xff80000020207808 */ /* 0x000fe20004800000 */
[----:B------:R-:W-:Y:S01]  /*3030*/  HMMA.16816.F32.BF16 R72, R12, R46, R72 ;  /* 0x0000002e0c48723c */ /* 0x000fe20000041848 */
[C---:B------:R-:W-:Y:S01]  /*3040*/  ISETP.GE.AND P5, PT, R5.reuse, R132, PT ;  /* 0x000000840500720c */ /* 0x040fe20003fa6270 */
[C---:B------:R-:W-:Y:S01]  /*3050*/  VIADD R8, R0.reuse, 0x31 ;  /* 0x0000003100087836 */ /* 0x040fe20000000000 */
[----:B------:R-:W-:Y:S01]  /*3060*/  ISETP.GE.AND P1, PT, R5, R131, PT ;  /* 0x000000830500720c */ /* 0x000fe20003f26270 */
[----:B------:R-:W-:Y:S01]  /*3070*/  VIADD R5, R0, 0x21 ;  /* 0x0000002100057836 */ /* 0x000fe20000000000 */
[----:B------:R-:W-:-:S02]  /*3080*/  FSEL R27, R35, -INF , !P4 ;  /* 0xff800000231b7808 */ /* 0x000fc40006000000 */
[----:B------:R-:W-:Y:S02]  /*3090*/  FSEL R52, R52, -INF , !P6 ;  /* 0xff80000034347808 */ /* 0x000fe40007000000 */
[----:B------:R-:W-:Y:S02]  /*30a0*/  FSEL R17, R34, -INF , !P0 ;  /* 0xff80000022117808 */ /* 0x000fe40004000000 */
[CC--:B------:R-:W-:Y:S01]  /*30b0*/  ISETP.GE.AND P4, PT, R5.reuse, R132.reuse, PT ;  /* 0x000000840500720c */ /* 0x0c0fe20003f86270 */
[----:B------:R-:W-:Y:S01]  /*30c0*/  HMMA.16816.F32.BF16 R64, R12, R10, R64 ;  /* 0x0000000a0c40723c */ /* 0x000fe20000041840 */
[----:B------:R-:W-:Y:S01]  /*30d0*/  ISETP.GE.AND P6, PT, R5, R131, PT ;  /* 0x000000830500720c */ /* 0x000fe20003fc6270 */
[----:B------:R-:W-:Y:S01]  /*30e0*/  VIADD R5, R0, 0x29 ;  /* 0x0000002900057836 */ /* 0x000fe20000000000 */
[----:B------:R-:W-:Y:S02]  /*30f0*/  ISETP.GE.AND P0, PT, R21, R132, PT ;  /* 0x000000841500720c */ /* 0x000fe40003f06270 */
[----:B------:R-:W-:-:S02]  /*3100*/  FSEL R55, R55, -INF , !P1 ;  /* 0xff80000037377808 */ /* 0x000fc40004800000 */
[----:B------:R-:W-:Y:S02]  /*3110*/  FSEL R134, R80, -INF , !P0 ;  /* 0xff80000050867808 */ /* 0x000fe40004000000 */
[----:B------:R-:W-:Y:S02]  /*3120*/  FSEL R16, R33, -INF , !P3 ;  /* 0xff80000021107808 */ /* 0x000fe40005800000 */
[C---:B------:R-:W-:Y:S02]  /*3130*/  ISETP.GE.AND P1, PT, R5.reuse, R132, PT ;  /* 0x000000840500720c */ /* 0x040fe40003f26270 */
[-C--:B------:R-:W-:Y:S01]  /*3140*/  ISETP.GE.AND P0, PT, R5, R131.reuse, PT ;  /* 0x000000830500720c */ /* 0x080fe20003f06270 */
[----:B------:R-:W-:Y:S01]  /*3150*/  VIADD R5, R0, 0x30 ;  /* 0x0000003000057836 */ /* 0x000fe20000000000 */
[----:B------:R-:W-:Y:S02]  /*3160*/  ISETP.GE.AND P3, PT, R21, R131, PT ;  /* 0x000000831500720c */ /* 0x000fe40003f66270 */
[----:B------:R-:W-:-:S02]  /*3170*/  FSEL R136, R81, -INF , !P4 ;  /* 0xff80000051887808 */ /* 0x000fc40006000000 */
[----:B------:R-:W-:Y:S02]  /*3180*/  FSEL R119, R82, -INF , !P3 ;  /* 0xff80000052777808 */ /* 0x000fe40005800000 */
[----:B------:R-:W-:Y:S02]  /*3190*/  ISETP.GE.AND P3, PT, R5, R132, PT ;  /* 0x000000840500720c */ /* 0x000fe40003f66270 */
[----:B------:R-:W-:Y:S02]  /*31a0*/  FSEL R30, R53, -INF , !P5 ;  /* 0xff800000351e7808 */ /* 0x000fe40006800000 */
[----:B------:R-:W-:Y:S02]  /*31b0*/  FSEL R118, R68, -INF , !P3 ;  /* 0xff80000044767808 */ /* 0x000fe40005800000 */
[CC--:B------:R-:W-:Y:S02]  /*31c0*/  ISETP.GE.AND P3, PT, R0.reuse, R131.reuse, PT ;  /* 0x000000830000720c */ /* 0x0c0fe40003f66270 */
[----:B------:R-:W-:Y:S01]  /*31d0*/  ISETP.GE.AND P4, PT, R5, R131, PT ;  /* 0x000000830500720c */ /* 0x000fe20003f86270 */
[----:B------:R-:W-:Y:S01]  /*31e0*/  VIADD R5, R0, 0x38 ;  /* 0x0000003800057836 */ /* 0x000fe20000000000 */
[----:B------:R-:W-:-:S02]  /*31f0*/  FSEL R33, R42, -INF , !P3 ;  /* 0xff8000002a217808 */ /* 0x000fc40005800000 */
[----:B------:R-:W-:Y:S02]  /*3200*/  ISETP.GE.AND P5, PT, R18, R131, PT ;  /* 0x000000831200720c */ /* 0x000fe40003fa6270 */
[----:B------:R-:W-:Y:S02]  /*3210*/  ISETP.GE.AND P3, PT, R130, 0x2, PT ;  /* 0x000000028200780c */ /* 0x000fe40003f66270 */
[----:B------:R-:W-:Y:S02]  /*3220*/  FSEL R123, R74, -INF , !P5 ;  /* 0xff8000004a7b7808 */ /* 0x000fe40006800000 */
[----:B------:R-:W-:Y:S02]  /*3230*/  FSEL R138, R73, -INF , !P1 ;  /* 0xff800000498a7808 */ /* 0x000fe40004800000 */
[----:B------:R-:W-:Y:S02]  /*3240*/  FSEL R21, R54, -INF , !P2 ;  /* 0xff80000036157808 */ /* 0x000fe40005000000 */
[----:B------:R-:W-:-:S02]  /*3250*/  ISETP.GE.AND P5, PT, R5, R132, PT ;  /* 0x000000840500720c */ /* 0x000fc40003fa6270 */
[----:B------:R-:W-:Y:S01]  /*3260*/  ISETP.GE.AND P1, PT, R5, R131, PT ;  /* 0x000000830500720c */ /* 0x000fe20003f26270 */
[----:B------:R-:W-:Y:S01]  /*3270*/  VIADD R5, R0, 0x39 ;  /* 0x0000003900057836 */ /* 0x000fe20000000000 */
[----:B------:R-:W-:Y:S02]  /*3280*/  FSEL R121, R75, -INF , !P0 ;  /* 0xff8000004b797808 */ /* 0x000fe40004000000 */
[-C--:B------:R-:W-:Y:S02]  /*3290*/  ISETP.GE.AND P2, PT, R18, R132.reuse, PT ;  /* 0x000000841200720c */ /* 0x080fe40003f46270 */
[----:B------:R-:W-:Y:S02]  /*32a0*/  ISETP.GE.AND P0, PT, R0, R132, PT ;  /* 0x000000840000720c */ /* 0x000fe40003f06270 */
[----:B------:R-:W-:Y:S02]  /*32b0*/  FSEL R117, R83, -INF , !P6 ;  /* 0xff80000053757808 */ /* 0x000fe40007000000 */
[----:B------:R-:W-:-:S02]  /*32c0*/  FSEL R120, R72, -INF , !P2 ;  /* 0xff80000048787808 */ /* 0x000fc40005000000 */
[----:B------:R-:W-:Y:S02]  /*32d0*/  FSEL R113, R70, -INF , !P4 ;  /* 0xff80000046717808 */ /* 0x000fe40006000000 */
[----:B------:R-:W-:Y:S02]  /*32e0*/  FSEL R40, R40, -INF , !P0 ;  /* 0xff80000028287808 */ /* 0x000fe40004000000 */
[CC--:B------:R-:W-:Y:S02]  /*32f0*/  ISETP.GE.AND P6, PT, R8.reuse, R132.reuse, PT ;  /* 0x000000840800720c */ /* 0x0c0fe40003fc6270 */
[-C--:B------:R-:W-:Y:S02]  /*3300*/  ISETP.GE.AND P2, PT, R8, R131.reuse, PT ;  /* 0x000000830800720c */ /* 0x080fe40003f46270 */
[C---:B------:R-:W-:Y:S02]  /*3310*/  ISETP.GE.AND P4, PT, R5.reuse, R132, PT ;  /* 0x000000840500720c */ /* 0x040fe40003f86270 */
[----:B------:R-:W-:-:S02]  /*3320*/  ISETP.GE.AND P0, PT, R5, R131, PT ;  /* 0x000000830500720c */ /* 0x000fc40003f06270 */
[----:B------:R-:W-:Y:S02]  /*3330*/  LOP3.LUT R5, R6, R89, RZ, 0xfc, !PT ;  /* 0x0000005906057212 */ /* 0x000fe400078efcff */
        /* <DEDUP_REMOVED lines=8> */
[----:B------:R-:W-:Y:S01]  /*33c0*/  VIADD R35, R130, 0xfffffffe ;  /* 0xfffffffe82237836 */ /* 0x000fe20000000000 */
[----:B------:R-:W-:Y:S01]  /*33d0*/  ISETP.GE.AND P2, PT, R174, UR5, PT ;  /* 0x00000005ae007c0c */ /* 0x000fe2000bf46270 */
[----:B------:R-:W-:Y:S01]  /*33e0*/  BSSY B0, `(.L_x_718) ;  /* 0x000004e000007945 */ /* 0x000fe20003800000 */
[----:B------:R-:W-:Y:S01]  /*33f0*/  ISETP.GE.AND P1, PT, R168, UR5, PT ;  /* 0x00000005a8007c0c */ /* 0x000fe2000bf26270 */
[----:B------:R-:W-:Y:S01]  /*3400*/  IMAD R0, R2, R35, RZ ;  /* 0x0000002302007224 */ /* 0x000fe200078e02ff */
[----:B------:R-:W-:Y:S01]  /*3410*/  SHF.R.S32.HI R2, RZ, 0x1f, R35 ;  /* 0x0000001fff027819 */ /* 0x000fe20000011423 */
[----:B------:R-:W-:-:S04]  /*3420*/  IMAD.WIDE.U32 R34, R35, R85, R172 ;  /* 0x0000005523227225 */ /* 0x000fc800078e00ac */
[----:B------:R-:W-:Y:S01]  /*3430*/  IMAD R0, R2, R85, R0 ;  /* 0x0000005502007224 */ /* 0x000fe200078e0200 */
[----:B------:R-:W-:-:S03]  /*3440*/  IADD3 R2, P6, R161, R34, RZ ;  /* 0x00000022a1027210 */ /* 0x000fc60007fde0ff */
[----:B------:R-:W1:Y:S01]  /*3450*/  @!P2 LDC.64 R10, c[0x0][0x218] ;  /* 0x00008600ff0aab82 */ /* 0x000e620000000a00 */
[----:B------:R-:W-:Y:S01]  /*3460*/  IMAD.IADD R0, R35, 0x1, R0 ;  /* 0x0000000123007824 */ /* 0x000fe200078e0200 */
[----:B------:R2:W-:Y:S06]  /*3470*/  @P2 STS.128 [R167+0x4000], RZ ;  /* 0x004000ffa7002388 */ /* 0x0005ec0000000c00 */
        /* <DEDUP_REMOVED lines=11> */
[--C-:B------:R-:W-:Y:S01]  /*3530*/  @!P1 LEA.HI.X R11, R34, R9, R0.reuse, 0x1, P0 ;  /* 0x00000009220b9211 */ /* 0x100fe200000f0c00 */
[----:B------:R-:W-:Y:S01]  /*3540*/  IMAD.X R9, R160, 0x1, R0, P6 ;  /* 0x00000001a0097824 */ /* 0x000fe200030e0600 */
[C---:B------:R-:W-:Y:S01]  /*3550*/  IADD3 R6, P0, R161.reuse, R2, RZ ;  /* 0x00000002a1067210 */ /* 0x040fe20007f1e0ff */
[----:B------:R-:W3:Y:S01]  /*3560*/  @!P1 LDC.64 R18, c[0x0][0x218] ;  /* 0x00008600ff129b82 */ /* 0x000ee20000000a00 */
[C---:B----4-:R-:W-:Y:S01]  /*3570*/  @!P2 LEA R14, P5, R2.reuse, R14, 0x1 ;  /* 0x0000000e020ea211 */ /* 0x050fe200078a08ff */
[----:B------:R2:W-:Y:S03]  /*3580*/  @P1 STS.128 [R167+0x6000], RZ ;  /* 0x006000ffa7001388 */ /* 0x0005e60000000c00 */
[C-C-:B------:R-:W-:Y:S01]  /*3590*/  @!P2 LEA.HI.X R15, R2.reuse, R15, R9.reuse, 0x1, P5 ;  /* 0x0000000f020fa211 */ /* 0x140fe200028f0c09 */
[----:B------:R-:W-:Y:S01]  /*35a0*/  @!PT LDS RZ, [RZ] ;  /* 0x00000000fffff984 */ /* 0x000fe20000000800 */
[----:B------:R-:W-:Y:S01]  /*35b0*/  @!PT LDS RZ, [RZ] ;  /* 0x00000000fffff984 */ /* 0x000fe20000000800 */
[----:B------:R-:W-:Y:S01]  /*35c0*/  @!PT LDS RZ, [RZ] ;  /* 0x00000000fffff984 */ /* 0x000fe20000000800 */
[----:B------:R2:W-:Y:S01]  /*35d0*/  @!P1 LDGSTS.E.BYPASS.LTC128B.128 [R167+0x6000], desc[UR8][R10.64+0x80] ;  /* 0x060000800aa79fae */ /* 0x0005e2000b901d48 */
[----:B------:R-:W-:Y:S01]  /*35e0*/  IADD3 R0, P5, R161, R6, RZ ;  /* 0x00000006a1007210 */ /* 0x000fe20007fbe0ff */
[----:B------:R-:W4:Y:S01]  /*35f0*/  @!P2 LDC.64 R24, c[0x0][0x218] ;  /* 0x00008600ff18ab82 */ /* 0x000f220000000a00 */
[C---:B-----5:R-:W-:Y:S01]  /*3600*/  @!P1 LEA R12, P4, R2.reuse, R12, 0x1 ;  /* 0x0000000c020c9211 */ /* 0x060fe200078808ff */
[----:B------:R2:W-:Y:S03]  /*3610*/  @P2 STS.128 [R167+0x4800], RZ ;  /* 0x004800ffa7002388 */ /* 0x0005e60000000c00 */
[--C-:B------:R-:W-:Y:S01]  /*3620*/  @!P1 LEA.HI.X R13, R2, R13, R9.reuse, 0x1, P4 ;  /* 0x0000000d020d9211 */ /* 0x100fe200020f0c09 */
[----:B------:R-:W-:Y:S01]  /*3630*/  IMAD.X R9, R160, 0x1, R9, P0 ;  /* 0x00000001a0097824 */ /* 0x000fe200000e0609 */
[----:B------:R-:W-:Y:S01]  /*3640*/  @!PT LDS RZ, [RZ] ;  /* 0x00000000fffff984 */ /* 0x000fe20000000800 */
[----:B------:R-:W-:Y:S01]  /*3650*/  @!PT LDS RZ, [RZ] ;  /* 0x00000000fffff984 */ /* 0x000fe20000000800 */
[----:B------:R-:W-:Y:S01]  /*3660*/  @!PT LDS RZ, [RZ] ;  /* 0x00000000fffff984 */ /* 0x000fe20000000800 */
[----:B------:R2:W-:Y:S01]  /*3670*/  @!P2 LDGSTS.E.BYPASS.LTC128B.128 [R167+0x4800], desc[UR8][R14.64] ;  /* 0x048000000ea7afae */ /* 0x0005e2000b901d48 */
[----:B-1----:R-:W-:-:S02]  /*3680*/  @!P2 LEA R22, P6, R6, R22, 0x1 ;  /* 0x000000160616a211 */ /* 0x002fc400078c08ff */
[--C-:B------:R-:W-:Y:S01]  /*3690*/  IMAD.X R29, R160, 0x1, R9.reuse, P5 ;  /* 0x00000001a01d7824 */ /* 0x100fe200028e0609 */
[----:B------:R2:W-:Y:S01]  /*36a0*/  @P1 STS.128 [R167+0x6800], RZ ;  /* 0x006800ffa7001388 */ /* 0x0005e20000000c00 */
[----:B------:R-:W-:-:S03]  /*36b0*/  @!P2 LEA.HI.X R23, R6, R23, R9, 0x1, P6 ;  /* 0x000000170617a211 */ /* 0x000fc600030f0c09 */
[----:B------:R-:W-:Y:S01]  /*36c0*/  @!PT LDS RZ, [RZ] ;  /* 0x00000000fffff984 */ /* 0x000fe20000000800 */
[----:B------:R-:W-:Y:S01]  /*36d0*/  @!PT LDS RZ, [RZ] ;  /* 0x00000000fffff984 */ /* 0x000fe20000000800 */
[----:B------:R-:W-:Y:S01]  /*36e0*/  @!PT LDS RZ, [RZ] ;  /* 0x00000000fffff984 */ /* 0x000fe20000000800 */
[----:B------:R2:W-:Y:S01]  /*36f0*/  @!P1 LDGSTS.E.BYPASS.LTC128B.128 [R167+0x6800], desc[UR8][R12.64+0x80] ;  /* 0x068000800ca79fae */ /* 0x0005e2000b901d48 */
[----:B---3--:R-:W-:-:S03]  /*3700*/  @!P1 LEA R18, P0, R6, R18, 0x1 ;  /* 0x0000001206129211 */ /* 0x008fc600078008ff */
[----:B------:R2:W-:Y:S01]  /*3710*/  @P2 STS.128 [R167+0x5000], RZ ;  /* 0x005000ffa7002388 */ /* 0x0005e20000000c00 */
[----:B------:R-:W-:-:S03]  /*3720*/  @!P1 LEA.HI.X R19, R6, R19, R9, 0x1, P0 ;  /* 0x0000001306139211 */ /* 0x000fc600000f0c09 */
[----:B------:R-:W-:Y:S01]  /*3730*/  @!PT LDS RZ, [RZ] ;  /* 0x00000000fffff984 */ /* 0x000fe20000000800 */
[----:B------:R-:W-:Y:S01]  /*3740*/  @!PT LDS RZ, [RZ] ;  /* 0x00000000fffff984 */ /* 0x000fe20000000800 */
[----:B------:R-:W-:Y:S01]  /*3750*/  @!PT LDS RZ, [RZ] ;  /* 0x00000000fffff984 */ /* 0x000fe20000000800 */
[----:B------:R2:W-:Y:S01]  /*3760*/  @!P2 LDGSTS.E.BYPASS.LTC128B.128 [R167+0x5000], desc[UR8][R22.64] ;  /* 0x0500000016a7afae */ /* 0x0005e2000b901d48 */
[----:B----4-:R-:W-:-:S03]  /*3770*/  @!P2 LEA R24, P4, R0, R24, 0x1 ;  /* 0x000000180018a211 */ /* 0x010fc600078808ff */
        /* <DEDUP_REMOVED lines=20> */
.L_x_719:
[----:B------:R-:W-:Y:S05]  /*38c0*/  BSYNC B0 ;  /* 0x0000000000007941 */ /* 0x000fea0003800000 */
.L_x_718:
[----:B------:R-:W0:Y:S02]  /*38d0*/  LDGDEPBAR ;  /* 0x00000000000079af */ /* 0x000e240000000000 */
.L_x_717:
[----:B-1----:R-:W-:Y:S01]  /*38e0*/  FMNMX.FTZ R9, R40, R20, !PT ;  /* 0x0000001428097209 */ /* 0x002fe20007810000 */
        /* <DEDUP_REMOVED lines=25> */
[----:B--2---:R-:W-:Y:S02]  /*3a80*/  FMNMX.FTZ R11, R111, R0, !PT ;  /* 0x000000006f0b7209 */ /* 0x004fe40007810000 */
[----:B------:R-:W-:Y:S02]  /*3a90*/  FMNMX.FTZ R9, R116, R9, !PT ;  /* 0x0000000974097209 */ /* 0x000fe40007810000 */
[----:B------:R-:W-:Y:S02]  /*3aa0*/  FMNMX.FTZ R0, R110, R11, !PT ;  /* 0x0000000b6e007209 */ /* 0x000fe40007810000 */
[----:B------:R-:W-:Y:S02]  /*3ab0*/  FMNMX.FTZ R6, R114, R9, !PT ;  /* 0x0000000972067209 */ /* 0x000fe40007810000 */
[----:B------:R-:W-:-:S02]  /*3ac0*/  FMNMX.FTZ R11, R109, R0, !PT ;  /* 0x000000006d0b7209 */ /* 0x000fc40007810000 */
[----:B------:R-:W-:Y:S01]  /*3ad0*/  LEA R144, R5, UR4, 0x1 ;  /* 0x0000000405907c11 */ /* 0x000fe2000f8e08ff */
[----:B------:R-:W1:Y:S03]  /*3ae0*/  SHFL.BFLY PT, R9, R6, 0x2, 0x1f ;  /* 0x0c401f0006097f89 */ /* 0x000e6600000e0000 */
[-C--:B------:R-:W-:Y:S01]  /*3af0*/  LEA R142, R4, R144.reuse, 0x1 ;  /* 0x00000090048e7211 */ /* 0x080fe200078e08ff */
[----:B------:R-:W-:Y:S01]  /*3b00*/  LDSM.16.MT88.4 R92, [R144+0x8000] ;  /* 0x00800000905c783b */ /* 0x000fe20000004200 */
[C---:B------:R-:W-:Y:S02]  /*3b10*/  LEA R141, R3.reuse, R144, 0x1 ;  /* 0x00000090038d7211 */ /* 0x040fe400078e08ff */
[----:B------:R-:W-:Y:S01]  /*3b20*/  LEA R140, R3, R142, 0x1 ;  /* 0x0000008e038c7211 */ /* 0x000fe200078e08ff */
[----:B------:R-:W-:Y:S04]  /*3b30*/  LDSM.16.MT88.4 R12, [R144+0x8800] ;  /* 0x00880000900c783b */ /* 0x000fe80000004200 */
[----:B------:R-:W-:Y:S04]  /*3b40*/  LDSM.16.MT88.4 R56, [R140+0x8000] ;  /* 0x008000008c38783b */ /* 0x000fe80000004200 */
[----:B------:R-:W-:Y:S04]  /*3b50*/  LDSM.16.MT88.4 R64, [R144+0xa000] ;  /* 0x00a000009040783b */ /* 0x000fe80000004200 */
[----:B------:R-:W-:Y:S01]  /*3b60*/  LDSM.16.MT88.4 R72, [R142+0xa000] ;  /* 0x00a000008e48783b */ /* 0x000fe20000004200 */
[----:B-1----:R-:W-:-:S03]  /*3b70*/  FMNMX.FTZ R9, R6, R9, !PT ;  /* 0x0000000906097209 */ /* 0x002fc60007810000 */
[----:B------:R-:W-:Y:S04]  /*3b80*/  LDSM.16.MT88.4 R48, [R141+0x8000] ;  /* 0x008000008d30783b */ /* 0x000fe80000004200 */
[----:B------:R-:W1:Y:S04]  /*3b90*/  SHFL.BFLY PT, R6, R11, 0x2, 0x1f ;  /* 0x0c401f000b067f89 */ /* 0x000e6800000e0000 */
[----:B------:R-:W2:Y:S04]  /*3ba0*/  SHFL.BFLY PT, R2, R9, 0x1, 0x1f ;  /* 0x0c201f0009027f89 */ /* 0x000ea800000e0000 */
[----:B------:R-:W-:Y:S01]  /*3bb0*/  LDSM.16.MT88.4 R88, [R141+0xa000] ;  /* 0x00a000008d58783b */ /* 0x000fe20000004200 */
[----:B-1----:R-:W-:-:S02]  /*3bc0*/  FMNMX.FTZ R6, R11, R6, !PT ;  /* 0x000000060b067209 */ /* 0x002fc40007810000 */
[----:B--2---:R-:W-:-:S03]  /*3bd0*/  FMNMX.FTZ R2, R9, R2, !PT ;  /* 0x0000000209027209 */ /* 0x004fc60007810000 */
[----:B------:R-:W1:Y:S01]  /*3be0*/  SHFL.BFLY PT, R9, R6, 0x1, 0x1f ;  /* 0x0c201f0006097f89 */ /* 0x000e6200000e0000 */
[C---:B------:R-:W-:Y:S01]  /*3bf0*/  FSETP.NEU.FTZ.AND P0, PT, R2.reuse, -INF , PT ;  /* 0xff8000000200780b */ /* 0x040fe20003f1d000 */
[----:B------:R-:W-:-:S05]  /*3c00*/  FMUL.FTZ R115, R2, UR6 ;  /* 0x0000000602737c20 */ /* 0x000fca0008410000 */
[----:B------:R-:W-:-:S05]  /*3c10*/  FSEL R115, R115, RZ, P0 ;  /* 0x000000ff73737208 */ /* 0x000fca0000000000 */
        /* <DEDUP_REMOVED lines=11> */
[----:B-1----:R-:W-:Y:S01]  /*3cd0*/  FMNMX.FTZ R0, R6, R9, !PT ;  /* 0x0000000906007209 */ /* 0x002fe20007810000 */
[--C-:B------:R-:W-:Y:S01]  /*3ce0*/  FFMA.FTZ R118, R118, UR6, -R115.reuse ;  /* 0x0000000676767c23 */ /* 0x100fe20008010873 */
[----:B------:R-:W-:Y:S01]  /*3cf0*/  LDSM.16.MT88.4 R8, [R142+0x8800] ;  /* 0x008800008e08783b */ /* 0x000fe20000004200 */
[----:B------:R-:W1:Y:S01]  /*3d00*/  MUFU.EX2 R103, R103 ;  /* 0x0000006700677308 */ /* 0x000e620000000800 */
[C---:B------:R-:W-:Y:S01]  /*3d10*/  FSETP.NEU.FTZ.AND P0, PT, R0.reuse, -INF , PT ;  /* 0xff8000000000780b */ /* 0x040fe20003f1d000 */
[----:B------:R-:W-:Y:S01]  /*3d20*/  FMUL.FTZ R112, R0, UR6 ;  /* 0x0000000600707c20 */ /* 0x000fe20008410000 */
[----:B------:R-:W-:-:S04]  /*3d30*/  FFMA.FTZ R116, R116, UR6, -R115 ;  /* 0x0000000674747c23 */ /* 0x000fc80008010873 */
[----:B------:R-:W-:Y:S01]  /*3d40*/  FSEL R112, R112, RZ, P0 ;  /* 0x000000ff70707208 */ /* 0x000fe20000000000 */
[----:B------:R-:W-:Y:S04]  /*3d50*/  MUFU.EX2 R104, R104 ;  /* 0x0000006800687308 */ /* 0x000fe80000000800 */
[--C-:B------:R-:W-:Y:S01]  /*3d60*/  FFMA.FTZ R105, R43, UR6, -R112.reuse ;  /* 0x000000062b697c23 */ /* 0x100fe20008010870 */
[--C-:B------:R-:W-:Y:S01]  /*3d70*/  FFMA.FTZ R108, R33, UR6, -R112.reuse ;  /* 0x00000006216c7c23 */ /* 0x100fe20008010870 */
[----:B------:R-:W2:Y:S01]  /*3d80*/  LDSM.16.MT88.4 R40, [R142+0x8000] ;  /* 0x008000008e28783b */ /* 0x000ea20000004200 */
[--C-:B------:R-:W-:Y:S01]  /*3d90*/  FFMA.FTZ R107, R7, UR6, -R112.reuse ;  /* 0x00000006076b7c23 */ /* 0x100fe20008010870 */
[--C-:B------:R-:W-:Y:S01]  /*3da0*/  FFMA.FTZ R102, R39, UR6, -R112.reuse ;  /* 0x0000000627667c23 */ /* 0x100fe20008010870 */
[----:B------:R-:W3:Y:S01]  /*3db0*/  MUFU.EX2 R101, R101 ;  /* 0x0000006500657308 */ /* 0x000ee20000000800 */
[----:B-1----:R-:W-:Y:S01]  /*3dc0*/  F2FP.BF16.F32.PACK_AB R84, R103, R106 ;  /* 0x0000006a6754723e */ /* 0x002fe200000010ff */
[--C-:B------:R-:W-:Y:S01]  /*3dd0*/  FFMA.FTZ R35, R17, UR6, -R112.reuse ;  /* 0x0000000611237c23 */ /* 0x100fe20008010870 */
[--C-:B------:R-:W-:Y:S01]  /*3de0*/  FFMA.FTZ R34, R27, UR6, -R112.reuse ;  /* 0x000000061b227c23 */ /* 0x100fe20008010870 */
[--C-:B------:R-:W-:Y:S01]  /*3df0*/  FFMA.FTZ R33, R21, UR6, -R112.reuse ;  /* 0x0000000615217c23 */ /* 0x100fe20008010870 */
[--C-:B------:R-:W-:Y:S01]  /*3e00*/  FFMA.FTZ R30, R55, UR6, -R112.reuse ;  /* 0x00000006371e7c23 */ /* 0x100fe20008010870 */
[----:B------:R-:W1:Y:S01]  /*3e10*/  LDSM.16.MT88.4 R16, [R140+0x8800] ;  /* 0x008800008c10783b */ /* 0x000e620000004200 */
[--C-:B------:R-:W-:Y:S01]  /*3e20*/  FFMA.FTZ R134, R119, UR6, -R112.reuse ;  /* 0x0000000677867c23 */ /* 0x100fe20008010870 */
[----:B------:R-:W-:Y:S01]  /*3e30*/  MUFU.EX2 R108, R108 ;  /* 0x0000006c006c7308 */ /* 0x000fe20000000800 */
[--C-:B------:R-:W-:Y:S01]  /*3e40*/  FFMA.FTZ R117, R117, UR6, -R112.reuse ;  /* 0x0000000675757c23 */ /* 0x100fe20008010870 */
[----:B------:R-:W-:Y:S01]  /*3e50*/  LDSM.16.MT88.4 R24, [R140+0xa000] ;  /* 0x00a000008c18783b */ /* 0x000fe20000004200 */
[----:B------:R-:W-:Y:S01]  /*3e60*/  FFMA.FTZ R119, R122, UR6, -R115 ;  /* 0x000000067a777c23 */ /* 0x000fe20008010873 */
[--C-:B------:R-:W-:Y:S01]  /*3e70*/  FFMA.FTZ R113, R113, UR6, -R112.reuse ;  /* 0x0000000671717c23 */ /* 0x100fe20008010870 */
[--C-:B------:R-:W-:Y:S01]  /*3e80*/  FFMA.FTZ R114, R111, UR6, -R112.reuse ;  /* 0x000000066f727c23 */ /* 0x100fe20008010870 */
[----:B------:R-:W-:Y:S01]  /*3e90*/  LDSM.16.MT88.4 R20, [R141+0x8800] ;  /* 0x008800008d14783b */ /* 0x000fe20000004200 */
[--C-:B------:R-:W-:Y:S01]  /*3ea0*/  FFMA.FTZ R110, R110, UR6, -R112.reuse ;  /* 0x000000066e6e7c23 */ /* 0x100fe20008010870 */
[----:B------:R-:W4:Y:S01]  /*3eb0*/  MUFU.EX2 R105, R105 ;  /* 0x0000006900697308 */ /* 0x000f220000000800 */
[----:B---3--:R-:W-:Y:S01]  /*3ec0*/  F2FP.BF16.F32.PACK_AB R86, R101, R104 ;  /* 0x000000686556723e */ /* 0x008fe200000010ff */
[----:B------:R-:W-:Y:S01]  /*3ed0*/  FFMA.FTZ R109, R109, UR6, -R112 ;  /* 0x000000066d6d7c23 */ /* 0x000fe20008010870 */
[----:B------:R-:W-:-:S04]  /*3ee0*/  FADD.FTZ R103, R106, R103 ;  /* 0x000000676a677221 */ /* 0x000fc80000010000 */
[----:B------:R-:W-:Y:S01]  /*3ef0*/  FADD.FTZ R104, R104, R103 ;  /* 0x0000006768687221 */ /* 0x000fe20000010000 */
[----:B------:R-:W-:Y:S03]  /*3f00*/  MUFU.EX2 R107, R107 ;  /* 0x0000006b006b7308 */ /* 0x000fe60000000800 */
[----:B------:R-:W-:-:S05]  /*3f10*/  FADD.FTZ R101, R101, R104 ;  /* 0x0000006865657221 */ /* 0x000fca0000010000 */
[----:B------:R-:W3:Y:S01]  /*3f20*/  MUFU.EX2 R102, R102 ;  /* 0x0000006600667308 */ /* 0x000ee20000000800 */
[----:B----4-:R-:W-:Y:S01]  /*3f30*/  F2FP.BF16.F32.PACK_AB R85, R105, R108 ;  /* 0x0000006c6955723e */ /* 0x010fe200000010ff */
[----:B------:R-:W-:-:S06]  /*3f40*/  FADD.FTZ R108, R108, R105 ;  /* 0x000000696c6c7221 */ /* 0x000fcc0000010000 */
[----:B------:R-:W-:Y:S08]  /*3f50*/  MUFU.EX2 R100, R100 ;  /* 0x0000006400647308 */ /* 0x000ff00000000800 */
[----:B------:R-:W4:Y:S01]  /*3f60*/  MUFU.EX2 R31, R31 ;  /* 0x0000001f001f7308 */ /* 0x000f220000000800 */
[----:B---3--:R-:W-:Y:S01]  /*3f70*/  F2FP.BF16.F32.PACK_AB R87, R102, R107 ;  /* 0x0000006b6657723e */ /* 0x008fe200000010ff */
[----:B------:R-:W-:-:S04]  /*3f80*/  FADD.FTZ R107, R107, R108 ;  /* 0x0000006c6b6b7221 */ /* 0x000fc80000010000 */
[----:B------:R-:W-:Y:S02]  /*3f90*/  FADD.FTZ R102, R102, R107 ;  /* 0x0000006b66667221 */ /* 0x000fe40000010000 */
[C---:B------:R-:W-:Y:S01]  /*3fa0*/  HMMA.16816.F32.BF16 R96, R84.reuse, R92, RZ ;  /* 0x0000005c5460723c */ /* 0x040fe200000418ff */
[----:B------:R-:W-:Y:S05]  /*3fb0*/  MUFU.EX2 R32, R32 ;  /* 0x0000002000207308 */ /* 0x000fea0000000800 */
[C---:B------:R-:W-:Y:S03]  /*3fc0*/  HMMA.16816.F32.BF16 R92, R84.reuse, R94, RZ ;  /* 0x0000005e545c723c */ /* 0x040fe600000418ff */
[----:B------:R-:W3:Y:S01]  /*3fd0*/  MUFU.EX2 R29, R29 ;  /* 0x0000001d001d7308 */ /* 0x000ee20000000800 */
[C---:B----4-:R-:W-:Y:S01]  /*3fe0*/  F2FP.BF16.F32.PACK_AB R4, R31.reuse, R100 ;  /* 0x000000641f04723e */ /* 0x050fe200000010ff */
[----:B------:R-:W-:Y:S01]  /*3ff0*/  FADD.FTZ R100, R100, R101 ;  /* 0x0000006564647221 */ /* 0x000fe20000010000 */
[----:B--2---:R-:W-:Y:S03]  /*4000*/  HMMA.16816.F32.BF16 R36, R84, R40, RZ ;  /* 0x000000285424723c */ /* 0x004fe600000418ff */
[----:B------:R-:W-:-:S02]  /*4010*/  FADD.FTZ R31, R31, R100 ;  /* 0x000000641f1f7221 */ /* 0x000fc40000010000 */
[----:B------:R-:W-:Y:S01]  /*4020*/  MUFU.EX2 R35, R35 ;  /* 0x0000002300237308 */ /* 0x000fe20000000800 */
[C---:B------:R-:W-:Y:S06]  /*4030*/  HMMA.16816.F32.BF16 R40, R84.reuse, R42, RZ ;  /* 0x0000002a5428723c */ /* 0x040fec00000418ff */
[----:B------:R-:W-:Y:S01]  /*4040*/  HMMA.16816.F32.BF16 R52, R84, R56, RZ ;  /* 0x000000385434723c */ /* 0x000fe200000418ff */
[----:B------:R-:W2:Y:S01]  /*4050*/  MUFU.EX2 R34, R34 ;  /* 0x0000002200227308 */ /* 0x000ea20000000800 */
[----:B---3--:R-:W-:Y:S01]  /*4060*/  F2FP.BF16.F32.PACK_AB R6, R29, R32 ;  /* 0x000000201d06723e */ /* 0x008fe200000010ff */
[----:B------:R-:W-:-:S03]  /*4070*/  FADD.FTZ R32, R32, R31 ;  /* 0x0000001f20207221 */ /* 0x000fc60000010000 */
[C---:B------:R-:W-:Y:S01]  /*4080*/  HMMA.16816.F32.BF16 R60, R84.reuse, R64, RZ ;  /* 0x00000040543c723c */ /* 0x040fe200000418ff */
[----:B------:R-:W-:Y:S02]  /*4090*/  FADD.FTZ R32, R29, R32 ;  /* 0x000000201d207221 */ /* 0x000fe40000010000 */
[----:B------:R-:W-:Y:S03]  /*40a0*/  MUFU.EX2 R33, R33 ;  /* 0x0000002100217308 */ /* 0x000fe60000000800 */
[C---:B------:R-:W-:Y:S05]  /*40b0*/  HMMA.16816.F32.BF16 R56, R84.reuse, R58, RZ ;  /* 0x0000003a5438723c */ /* 0x040fea00000418ff */
[----:B------:R-:W3:Y:S01]  /*40c0*/  MUFU.EX2 R30, R30 ;  /* 0x0000001e001e7308 */ /* 0x000ee20000000800 */
[----:B--2---:R-:W-:Y:S01]  /*40d0*/  F2FP.BF16.F32.PACK_AB R5, R34, R35 ;  /* 0x000000232205723e */ /* 0x004fe200000010ff */
[----:B------:R-:W-:Y:S01]  /*40e0*/  HMMA.16816.F32.BF16 R64, R84, R66, RZ ;  /* 0x000000425440723c */ /* 0x000fe200000418ff */
[----:B------:R-:W-:-:S04]  /*40f0*/  FADD.FTZ R35, R35, R102 ;  /* 0x0000006623237221 */ /* 0x000fc80000010000 */
[----:B------:R-:W-:Y:S01]  /*4100*/  FADD.FTZ R34, R34, R35 ;  /* 0x0000002322227221 */ /* 0x000fe20000010000 */
[C---:B------:R-:W-:Y:S01]  /*4110*/  HMMA.16816.F32.BF16 R68, R84.reuse, R72, RZ ;  /* 0x000000485444723c */ /* 0x040fe200000418ff */
[----:B------:R-:W-:Y:S05]  /*4120*/  MUFU.EX2 R3, R3 ;  /* 0x0000000300037308 */ /* 0x000fea0000000800 */
[----:B------:R-:W-:Y:S01]  /*4130*/  HMMA.16816.F32.BF16 R72, R84, R74, RZ ;  /* 0x0000004a5448723c */ /* 0x000fe200000418ff */
[----:B---3--:R-:W-:Y:S02]  /*4140*/  F2FP.BF16.F32.PACK_AB R7, R30, R33 ;  /* 0x000000211e07723e */ /* 0x008fe400000010ff */
[----:B------:R-:W-:Y:S01]  /*4150*/  MUFU.EX2 R134, R134 ;  /* 0x0000008600867308 */ /* 0x000fe20000000800 */
[----:B------:R-:W-:-:S02]  /*4160*/  FADD.FTZ R33, R33, R34 ;  /* 0x0000002221217221 */ /* 0x000fc40000010000 */
[----:B------:R-:W-:Y:S02]  /*4170*/  HMMA.16816.F32.BF16 R44, R84, R48, RZ ;  /* 0x00000030542c723c */ /* 0x000fe400000418ff */
[----:B------:R-:W-:-:S04]  /*4180*/  FADD.FTZ R33, R30, R33 ;  /* 0x000000211e217221 */ /* 0x000fc80000010000 */
[C---:B------:R-:W-:Y:S01]  /*4190*/  HMMA.16816.F32.BF16 R96, R4.reuse, R12, R96 ;  /* 0x0000000c0460723c */ /* 0x040fe20000041860 */
[----:B------:R-:W-:Y:S05]  /*41a0*/  MUFU.EX2 R117, R117 ;  /* 0x0000007500757308 */ /* 0x000fea0000000800 */
[C---:B------:R-:W-:Y:S01]  /*41b0*/  HMMA.16816.F32.BF16 R92, R4.reuse, R14, R92 ;  /* 0x0000000e045c723c */ /* 0x040fe2000004185c */
[----:B------:R-:W2:Y:S02]  /*41c0*/  LDSM.16.MT88.4 R12, [R144+0xa800] ;  /* 0x00a80000900c783b */ /* 0x000ea40000004200 */
[----:B------:R-:W-:Y:S03]  /*41d0*/  MUFU.EX2 R118, R118 ;  /* 0x0000007600767308 */ /* 0x000fe60000000800 */
[C---:B------:R-:W-:Y:S05]  /*41e0*/  HMMA.16816.F32.BF16 R36, R4.reuse, R8, R36 ;  /* 0x000000080424723c */ /* 0x040fea0000041824 */
[----:B------:R-:W-:Y:S01]  /*41f0*/  MUFU.EX2 R119, R119 ;  /* 0x0000007700777308 */ /* 0x000fe20000000800 */
[C---:B------:R-:W-:Y:S01]  /*4200*/  HMMA.16816.F32.BF16 R40, R4.reuse, R10, R40 ;  /* 0x0000000a0428723c */ /* 0x040fe20000041828 */
[----:B------:R-:W3:Y:S05]  /*4210*/  LDSM.16.MT88.4 R8, [R142+0xa800] ;  /* 0x00a800008e08783b */ /* 0x000eea0000004200 */
[C---:B-1----:R-:W-:Y:S01]  /*4220*/  HMMA.16816.F32.BF16 R52, R4.reuse, R16, R52 ;  /* 0x000000100434723c */ /* 0x042fe20000041834 */
[----:B------:R-:W-:Y:S05]  /*4230*/  MUFU.EX2 R116, R116 ;  /* 0x0000007400747308 */ /* 0x000fea0000000800 */
[----:B------:R-:W-:Y:S01]  /*4240*/  HMMA.16816.F32.BF16 R56, R4, R18, R56 ;  /* 0x000000120438723c */ /* 0x000fe20000041838 */
[----:B------:R-:W1:Y:S02]  /*4250*/  LDSM.16.MT88.4 R16, [R141+0xa800] ;  /* 0x00a800008d10783b */ /* 0x000e640000004200 */
[----:B------:R-:W-:Y:S03]  /*4260*/  MUFU.EX2 R181, R181 ;  /* 0x000000b500b57308 */ /* 0x000fe60000000800 */
[C---:B------:R-:W-:Y:S05]  /*4270*/  HMMA.16816.F32.BF16 R76, R84.reuse, R88, RZ ;  /* 0x00000058544c723c */ /* 0x040fea00000418ff */
[----:B------:R-:W-:Y:S01]  /*4280*/  MUFU.EX2 R113, R113 ;  /* 0x0000007100717308 */ /* 0x000fe20000000800 */
[----:B------:R-:W-:Y:S06]  /*4290*/  HMMA.16816.F32.BF16 R48, R84, R50, RZ ;  /* 0x000000325430723c */ /* 0x000fec00000418ff */
[C---:B--2---:R-:W-:Y:S01]  /*42a0*/  HMMA.16816.F32.BF16 R60, R4.reuse, R12, R60 ;  /* 0x0000000c043c723c */ /* 0x044fe2000004183c */
[----:B------:R-:W-:Y:S05]  /*42b0*/  MUFU.EX2 R114, R114 ;  /* 0x0000007200727308 */ /* 0x000fea0000000800 */
[C---:B------:R-:W-:Y:S01]  /*42c0*/  HMMA.16816.F32.BF16 R64, R4.reuse, R14, R64 ;  /* 0x0000000e0440723c */ /* 0x040fe20000041840 */
[----:B------:R-:W2:Y:S02]  /*42d0*/  LDSM.16.MT88.4 R12, [R140+0xa800] ;  /* 0x00a800008c0c783b */ /* 0x000ea40000004200 */
[----:B------:R-:W-:Y:S03]  /*42e0*/  MUFU.EX2 R110, R110 ;  /* 0x0000006e006e7308 */ /* 0x000fe60000000800 */
[C---:B---3--:R-:W-:Y:S05]  /*42f0*/  HMMA.16816.F32.BF16 R68, R4.reuse, R8, R68 ;  /* 0x000000080444723c */ /* 0x048fea0000041844 */
[----:B------:R-:W-:Y:S01]  /*4300*/  MUFU.EX2 R109, R109 ;  /* 0x0000006d006d7308 */ /* 0x000fe20000000800 */
[----:B------:R-:W-:Y:S01]  /*4310*/  HMMA.16816.F32.BF16 R72, R4, R10, R72 ;  /* 0x0000000a0448723c */ /* 0x000fe20000041848 */
[----:B------:R-:W3:Y:S05]  /*4320*/  LDSM.16.MT88.4 R8, [R144+0x9000] ;  /* 0x009000009008783b */ /* 0x000eea0000004200 */
[C---:B------:R-:W-:Y:S06]  /*4330*/  HMMA.16816.F32.BF16 R88, R84.reuse, R90, RZ ;  /* 0x0000005a5458723c */ /* 0x040fec00000418ff */
[C---:B------:R-:W-:Y:S06]  /*4340*/  HMMA.16816.F32.BF16 R80, R84.reuse, R24, RZ ;  /* 0x000000185450723c */ /* 0x040fec00000418ff */
[----:B------:R-:W-:Y:S01]  /*4350*/  HMMA.16816.F32.BF16 R84, R84, R26, RZ ;  /* 0x0000001a5454723c */ /* 0x000fe200000418ff */
[--C-:B------:R-:W-:Y:S01]  /*4360*/  FFMA.FTZ R25, R120, UR6, -R115.reuse ;  /* 0x0000000678197c23 */ /* 0x100fe20008010873 */
[--C-:B------:R-:W-:Y:S01]  /*4370*/  FFMA.FTZ R24, R136, UR6, -R115.reuse ;  /* 0x0000000688187c23 */ /* 0x100fe20008010873 */
[----:B------:R-:W-:-:S03]  /*4380*/  FFMA.FTZ R120, R138, UR6, -R115 ;  /* 0x000000068a787c23 */ /* 0x000fc60008010873 */
[C---:B------:R-:W-:Y:S01]  /*4390*/  HMMA.16816.F32.BF16 R44, R4.reuse, R20, R44 ;  /* 0x00000014042c723c */ /* 0x040fe2000004182c */
[--C-:B------:R-:W-:Y:S01]  /*43a0*/  FFMA.FTZ R27, R123, UR6, -R112.reuse ;  /* 0x000000067b1b7c23 */ /* 0x100fe20008010870 */
[----:B------:R-:W-:Y:S01]  /*43b0*/  FFMA.FTZ R26, R121, UR6, -R112 ;  /* 0x00000006791a7c23 */ /* 0x000fe20008010870 */
[----:B------:R-:W4:Y:S03]  /*43c0*/  MUFU.EX2 R24, R24 ;  /* 0x0000001800187308 */ /* 0x000f260000000800 */
[C---:B------:R-:W-:Y:S01]  /*43d0*/  HMMA.16816.F32.BF16 R48, R4.reuse, R22, R48 ;  /* 0x000000160430723c */ /* 0x040fe20000041830 */
[----:B------:R-:W-:Y:S04]  /*43e0*/  LDSM.16.MT88.4 R20, [R142+0x9000] ;  /* 0x009000008e14783b */ /* 0x000fe80000004200 */
[----:B------:R-:W-:Y:S01]  /*43f0*/  MUFU.EX2 R25, R25 ;  /* 0x0000001900197308 */ /* 0x000fe20000000800 */
[C---:B-1----:R-:W-:Y:S06]  /*4400*/  HMMA.16816.F32.BF16 R76, R4.reuse, R16, R76 ;  /* 0x00000010044c723c */ /* 0x042fec000004184c */
[C---:B------:R-:W-:Y:S01]  /*4410*/  HMMA.16816.F32.BF16 R88, R4.reuse, R18, R88 ;  /* 0x000000120458723c */ /* 0x040fe20000041858 */
[----:B------:R-:W1:Y:S01]  /*4420*/  MUFU.EX2 R120, R120 ;  /* 0x0000007800787308 */ /* 0x000e620000000800 */
[----:B------:R-:W5:Y:S04]  /*4430*/  LDSM.16.MT88.4 R16, [R141+0x9000] ;  /* 0x009000008d10783b */ /* 0x000f680000004200 */
[C---:B--2---:R-:W-:Y:S03]  /*4440*/  HMMA.16816.F32.BF16 R80, R4.reuse, R12, R80 ;  /* 0x0000000c0450723c */ /* 0x044fe60000041850 */
[----:B------:R-:W-:Y:S03]  /*4450*/  MUFU.EX2 R27, R27 ;  /* 0x0000001b001b7308 */ /* 0x000fe60000000800 */
[----:B------:R-:W-:Y:S01]  /*4460*/  HMMA.16816.F32.BF16 R84, R4, R14, R84 ;  /* 0x0000000e0454723c */ /* 0x000fe20000041854 */
[----:B------:R-:W2:Y:S04]  /*4470*/  LDSM.16.MT88.4 R12, [R140+0x9000] ;  /* 0x009000008c0c783b */ /* 0x000ea80000004200 */
[----:B------:R-:W3:Y:S02]  /*4480*/  MUFU.EX2 R26, R26 ;  /* 0x0000001a001a7308 */ /* 0x000ee40000000800 */
[----:B----4-:R-:W-:Y:S01]  /*4490*/  F2FP.BF16.F32.PACK_AB R4, R24, R3 ;  /* 0x000000031804723e */ /* 0x010fe200000010ff */
[----:B------:R-:W-:Y:S01]  /*44a0*/  FADD.FTZ R3, R3, R32 ;  /* 0x0000002003037221 */ /* 0x000fe20000010000 */
[----:B------:R-:W-:Y:S01]  /*44b0*/  F2FP.BF16.F32.PACK_AB R5, R117, R134 ;  /* 0x000000867505723e */ /* 0x000fe200000010ff */
[----:B------:R-:W-:Y:S01]  /*44c0*/  FADD.FTZ R134, R134, R33 ;  /* 0x0000002186867221 */ /* 0x000fe20000010000 */
[----:B-1----:R-:W-:Y:S01]  /*44d0*/  F2FP.BF16.F32.PACK_AB R6, R120, R25 ;  /* 0x000000197806723e */ /* 0x002fe200000010ff */
[----:B------:R-:W-:-:S02]  /*44e0*/  FADD.FTZ R24, R24, R3 ;  /* 0x0000000318187221 */ /* 0x000fc40000010000 */
[----:B------:R-:W-:Y:S02]  /*44f0*/  FADD.FTZ R134, R117, R134 ;  /* 0x0000008675867221 */ /* 0x000fe40000010000 */
[----:B------:R-:W-:-:S04]  /*4500*/  FADD.FTZ R25, R25, R24 ;  /* 0x0000001819197221 */ /* 0x000fc80000010000 */
[----:B------:R-:W-:Y:S01]  /*4510*/  FADD.FTZ R25, R120, R25 ;  /* 0x0000001978197221 */ /* 0x000fe20000010000 */
[----:B---3--:R-:W-:Y:S01]  /*4520*/  F2FP.BF16.F32.PACK_AB R7, R26, R27 ;  /* 0x0000001b1a07723e */ /* 0x008fe200000010ff */
[----:B------:R-:W-:-:S04]  /*4530*/  FADD.FTZ R27, R27, R134 ;  /* 0x000000861b1b7221 */ /* 0x000fc80000010000 */
[----:B------:R-:W-:Y:S02]  /*4540*/  FADD.FTZ R26, R26, R27 ;  /* 0x0000001b1a1a7221 */ /* 0x000fe40000010000 */
[C---:B------:R-:W-:Y:S06]  /*4550*/  HMMA.16816.F32.BF16 R96, R4.reuse, R8, R96 ;  /* 0x000000080460723c */ /* 0x040fec0000041860 */
[C---:B------:R-:W-:Y:S01]  /*4560*/  HMMA.16816.F32.BF16 R92, R4.reuse, R10, R92 ;  /* 0x0000000a045c723c */ /* 0x040fe2000004185c */
[----:B------:R-:W1:Y:S05]  /*4570*/  LDSM.16.MT88.4 R8, [R144+0xb000] ;  /* 0x00b000009008783b */ /* 0x000e6a0000004200 */
[C---:B-----5:R-:W-:Y:S06]  /*4580*/  HMMA.16816.F32.BF16 R44, R4.reuse, R16, R44 ;  /* 0x00000010042c723c */ /* 0x060fec000004182c */
[C---:B------:R-:W-:Y:S01]  /*4590*/  HMMA.16816.F32.BF16 R48, R4.reuse, R18, R48 ;  /* 0x000000120430723c */ /* 0x040fe20000041830 */
[----:B------:R-:W3:Y:S05]  /*45a0*/  LDSM.16.MT88.4 R16, [R142+0xb000] ;  /* 0x00b000008e10783b */ /* 0x000eea0000004200 */
[C---:B--2---:R-:W-:Y:S06]  /*45b0*/  HMMA.16816.F32.BF16 R52, R4.reuse, R12, R52 ;  /* 0x0000000c0434723c */ /* 0x044fec0000041834 */
[C---:B------:R-:W-:Y:S01]  /*45c0*/  HMMA.16816.F32.BF16 R56, R4.reuse, R14, R56 ;  /* 0x0000000e0438723c */ /* 0x040fe20000041838 */
[----:B------:R-:W2:Y:S05]  /*45d0*/  LDSM.16.MT88.4 R12, [R141+0xb000] ;  /* 0x00b000008d0c783b */ /* 0x000eaa0000004200 */
[C---:B------:R-:W-:Y:S06]  /*45e0*/  HMMA.16816.F32.BF16 R36, R4.reuse, R20, R36 ;  /* 0x000000140424723c */ /* 0x040fec0000041824 */
[C---:B------:R-:W-:Y:S01]  /*45f0*/  HMMA.16816.F32.BF16 R40, R4.reuse, R22, R40 ;  /* 0x000000160428723c */ /* 0x040fe20000041828 */
[----:B------:R-:W-:Y:S05]  /*4600*/  LDSM.16.MT88.4 R20, [R144+0x9800] ;  /* 0x009800009014783b */ /* 0x000fea0000004200 */
        /* <DEDUP_REMOVED lines=9> */
[C---:B-1----:R-:W-:Y:S06]  /*46a0*/  HMMA.16816.F32.BF16 R80, R4.reuse, R8, R80 ;  /* 0x000000080450723c */ /* 0x042fec0000041850 */
[----:B------:R-:W-:Y:S01]  /*46b0*/  HMMA.16816.F32.BF16 R84, R4, R10, R84 ;  /* 0x0000000a0454723c */ /* 0x000fe20000041854 */
[----:B------:R-:W1:Y:S06]  /*46c0*/  LDSM.16.MT88.4 R8, [R142+0x9800] ;  /* 0x009800008e08783b */ /* 0x000e6c0000004200 */
[----:B------:R-:W-:Y:S01]  /*46d0*/  F2FP.BF16.F32.PACK_AB R4, R119, R118 ;  /* 0x000000767704723e */ /* 0x000fe200000010ff */
[----:B------:R-:W-:Y:S01]  /*46e0*/  FADD.FTZ R118, R118, R25 ;  /* 0x0000001976767221 */ /* 0x000fe20000010000 */
[C---:B------:R-:W-:Y:S01]  /*46f0*/  F2FP.BF16.F32.PACK_AB R5, R114.reuse, R113 ;  /* 0x000000717205723e */ /* 0x040fe200000010ff */
[----:B------:R-:W-:Y:S01]  /*4700*/  FADD.FTZ R113, R113, R26 ;  /* 0x0000001a71717221 */ /* 0x000fe20000010000 */
[----:B------:R-:W-:Y:S01]  /*4710*/  F2FP.BF16.F32.PACK_AB R6, R181, R116 ;  /* 0x00000074b506723e */ /* 0x000fe200000010ff */
[----:B------:R-:W-:Y:S01]  /*4720*/  FADD.FTZ R119, R119, R118 ;  /* 0x0000007677777221 */ /* 0x000fe20000010000 */
[----:B------:R-:W-:Y:S01]  /*4730*/  F2FP.BF16.F32.PACK_AB R7, R109, R110 ;  /* 0x0000006e6d07723e */ /* 0x000fe200000010ff */
[----:B------:R-:W-:-:S02]  /*4740*/  FADD.FTZ R113, R114, R113 ;  /* 0x0000007172717221 */ /* 0x000fc40000010000 */
[----:B------:R-:W-:Y:S02]  /*4750*/  FADD.FTZ R116, R116, R119 ;  /* 0x0000007774747221 */ /* 0x000fe40000010000 */
[----:B------:R-:W-:Y:S02]  /*4760*/  FADD.FTZ R110, R110, R113 ;  /* 0x000000716e6e7221 */ /* 0x000fe40000010000 */
[----:B---3--:R-:W-:Y:S01]  /*4770*/  HMMA.16816.F32.BF16 R44, R4, R16, R44 ;  /* 0x00000010042c723c */ /* 0x008fe2000004182c */
[----:B------:R-:W-:Y:S01]  /*4780*/  FADD.FTZ R181, R181, R116 ;  /* 0x00000074b5b57221 */ /* 0x000fe20000010000 */
[----:B------:R-:W-:-:S04]  /*4790*/  FADD.FTZ R184, R109, R110 ;  /* 0x0000006e6db87221 */ /* 0x000fc80000010000 */
[C---:B------:R-:W-:Y:S01]  /*47a0*/  HMMA.16816.F32.BF16 R48, R4.reuse, R18, R48 ;  /* 0x000000120430723c */ /* 0x040fe20000041830 */
[----:B------:R-:W3:Y:S05]  /*47b0*/  LDSM.16.MT88.4 R16, [R142+0xb800] ;  /* 0x00b800008e10783b */ /* 0x000eea0000004200 */
[C---:B--2---:R-:W-:Y:S06]  /*47c0*/  HMMA.16816.F32.BF16 R52, R4.reuse, R12, R52 ;  /* 0x0000000c0434723c */ /* 0x044fec0000041834 */
[C---:B------:R-:W-:Y:S01]  /*47d0*/  HMMA.16816.F32.BF16 R56, R4.reuse, R14, R56 ;  /* 0x0000000e0438723c */ /* 0x040fe20000041838 */
[----:B------:R-:W2:Y:S05]  /*47e0*/  LDSM.16.MT88.4 R12, [R141+0xb800] ;  /* 0x00b800008d0c783b */ /* 0x000eaa0000004200 */
[C---:B-1----:R-:W-:Y:S06]  /*47f0*/  HMMA.16816.F32.BF16 R36, R4.reuse, R8, R36 ;  /* 0x000000080424723c */ /* 0x042fec0000041824 */
[C---:B------:R-:W-:Y:S01]  /*4800*/  HMMA.16816.F32.BF16 R40, R4.reuse, R10, R40 ;  /* 0x0000000a0428723c */ /* 0x040fe20000041828 */
[----:B------:R-:W1:Y:S05]  /*4810*/  LDSM.16.MT88.4 R8, [R144+0xb800] ;  /* 0x00b800009008783b */ /* 0x000e6a0000004200 */
[C---:B------:R-:W-:Y:S06]  /*4820*/  HMMA.16816.F32.BF16 R96, R4.reuse, R20, R96 ;  /* 0x000000140460723c */ /* 0x040fec0000041860 */
[C---:B------:R-:W-:Y:S06]  /*4830*/  HMMA.16816.F32.BF16 R92, R4.reuse, R22, R92 ;  /* 0x00000016045c723c */ /* 0x040fec000004185c */
[C---:B---3--:R-:W-:Y:S06]  /*4840*/  HMMA.16816.F32.BF16 R68, R4.reuse, R16, R68 ;  /* 0x000000100444723c */ /* 0x048fec0000041844 */
[C---:B------:R-:W-:Y:S06]  /*4850*/  HMMA.16816.F32.BF16 R72, R4.reuse, R18, R72 ;  /* 0x000000120448723c */ /* 0x040fec0000041848 */
[C---:B--2---:R-:W-:Y:S06]  /*4860*/  HMMA.16816.F32.BF16 R76, R4.reuse, R12, R76 ;  /* 0x0000000c044c723c */ /* 0x044fec000004184c */
[C---:B------:R-:W-:Y:S06]  /*4870*/  HMMA.16816.F32.BF16 R88, R4.reuse, R14, R88 ;  /* 0x0000000e0458723c */ /* 0x040fec0000041858 */
[C---:B-1----:R-:W-:Y:S06]  /*4880*/  HMMA.16816.F32.BF16 R60, R4.reuse, R8, R60 ;  /* 0x00000008043c723c */ /* 0x042fec000004183c */
[C---:B------:R-:W-:Y:S01]  /*4890*/  HMMA.16816.F32.BF16 R64, R4.reuse, R10, R64 ;  /* 0x0000000a0440723c */ /* 0x040fe20000041840 */
[----:B------:R-:W1:Y:S05]  /*48a0*/  LDSM.16.MT88.4 R8, [R140+0xb800] ;  /* 0x00b800008c08783b */ /* 0x000e6a0000004200 */
[C---:B-1----:R-:W-:Y:S06]  /*48b0*/  HMMA.16816.F32.BF16 R80, R4.reuse, R8, R80 ;  /* 0x000000080450723c */ /* 0x042fec0000041850 */
[----:B------:R-:W-:Y:S01]  /*48c0*/  HMMA.16816.F32.BF16 R84, R4, R10, R84 ;  /* 0x0000000a0454723c */ /* 0x000fe20000041854 */
[----:B------:R-:W-:-:S08]  /*48d0*/  NOP ;  /* 0x0000000000007918 */ /* 0x000fd00000000000 */
[----:B------:R-:W-:-:S15]  /*48e0*/  @!P3 BRA `(.L_x_720) ;  /* 0x0000002800d0b947 */ /* 0x000fde0003800000 */
[----:B------:R-:W-:Y:S01]  /*48f0*/  ULDC UR4, c[0x0][0x2d0] ;  /* 0x0000b40000047ab9 */ /* 0x000fe20000000800 */
[----:B------:R-:W-:Y:S01]  /*4900*/  VIADD R8, R130, 0xfffffffe ;  /* 0xfffffffe82087836 */ /* 0x000fe20000000000 */
[----:B------:R-:W-:Y:S01]  /*4910*/  ISETP.GE.AND P2, PT, R174, UR4, PT ;  /* 0x00000004ae007c0c */ /* 0x000fe2000bf46270 */
[----:B------:R-:W-:Y:S01]  /*4920*/  IMAD.MOV.U32 R10, RZ, RZ, R126 ;  /* 0x000000ffff0a7224 */ /* 0x000fe200078e007e */
[----:B------:R-:W-:Y:S01]  /*4930*/  ISETP.GE.AND P1, PT, R168, UR4, PT ;  /* 0x00000004a8007c0c */ /* 0x000fe2000bf26270 */
[----:B------:R-:W-:Y:S01]  /*4940*/  IMAD R16, R162, R8, RZ ;  /* 0x00000008a2107224 */ /* 0x000fe200078e02ff */
[----:B------:R-:W-:Y:S01]  /*4950*/  SHF.R.S32.HI R3, RZ, 0x1f, R8 ;  /* 0x0000001fff037819 */ /* 0x000fe20000011408 */
[----:B------:R-:W-:Y:S01]  /*4960*/  IMAD.MOV.U32 R11, RZ, RZ, R129 ;  /* 0x000000ffff0b7224 */ /* 0x000fe200078e0081 */
[----:B------:R-:W-:-:S04]  /*4970*/  DEPBAR.LE SB0, 0x0 ;  /* 0x000080000000791a */ /* 0x000fc80000000000 */
[-C--:B------:R-:W-:Y:S01]  /*4980*/  IMAD.WIDE.U32 R8, R8, R163.reuse, R10 ;  /* 0x000000a308087225 */ /* 0x080fe200078e000a */
[----:B------:R-:W-:Y:S03]  /*4990*/  BAR.SYNC.DEFER_BLOCKING 0x0 ;  /* 0x0000000000007b1d */ /* 0x000fe60000010000 */
[----:B------:R-:W-:-:S05]  /*49a0*/  IMAD R16, R3, R163, R16 ;  /* 0x000000a303107224 */ /* 0x000fca00078e0210 */
[----:B------:R-:W1:Y:S01]  /*49b0*/  @!P2 LDC.64 R6, c[0x0][0x220] ;  /* 0x00008800ff06ab82 */ /* 0x000e620000000a00 */
[----:B------:R-:W-:-:S07]  /*49c0*/  IMAD.IADD R16, R9, 0x1, R16 ;  /* 0x0000000109107824 */ /* 0x000fce00078e0210 */
[----:B------:R-:W2:Y:S08]  /*49d0*/  @!P1 LDC.64 R4, c[0x0][0x220] ;  /* 0x00008800ff049b82 */ /* 0x000eb00000000a00 */
[----:B------:R-:W3:Y:S01]  /*49e0*/  @!P2 LDC.64 R14, c[0x0][0x220] ;  /* 0x00008800ff0eab82 */ /* 0x000ee20000000a00 */
[----:B------:R-:W-:Y:S01]  /*49f0*/  @P2 STS.128 [R167+0x8000], RZ ;  /* 0x008000ffa7002388 */ /* 0x000fe20000000c00 */
[----:B-1----:R-:W-:-:S06]  /*4a00*/  @!P2 LEA R22, P3, R8, R6, 0x1 ;  /* 0x000000060816a211 */ /* 0x002fcc00078608ff */
[----:B------:R-:W1:Y:S01]  /*4a10*/  @!P2 LDC.64 R10, c[0x0][0x220] ;  /* 0x00008800ff0aab82 */ /* 0x000e620000000a00 */
[C---:B------:R-:W-:Y:S02]  /*4a20*/  @!P2 LEA.HI.X R23, R8.reuse, R7, R16, 0x1, P3 ;  /* 0x000000070817a211 */ /* 0x040fe400018f0c10 */
[----:B------:R-:W-:Y:S02]  /*4a30*/  IADD3 R18, P3, R165, R8, RZ ;  /* 0x00000008a5127210 */ /* 0x000fe40007f7e0ff */
[----:B--2---:R-:W-:-:S03]  /*4a40*/  @!P1 LEA R20, P0, R8, R4, 0x1 ;  /* 0x0000000408149211 */ /* 0x004fc600078008ff */
[----:B------:R-:W2:Y:S01]  /*4a50*/  @!P1 LDC.64 R12, c[0x0][0x220] ;  /* 0x00008800ff0c9b82 */ /* 0x000ea20000000a00 */
[----:B------:R-:W-:Y:S01]  /*4a60*/  @!PT LDS RZ, [RZ] ;  /* 0x00000000fffff984 */ /* 0x000fe20000000800 */
[----:B------:R-:W-:Y:S01]  /*4a70*/  @!PT LDS RZ, [RZ] ;  /* 0x00000000fffff984 */ /* 0x000fe20000000800 */
[----:B------:R-:W-:Y:S01]  /*4a80*/  @!PT LDS RZ, [RZ] ;  /* 0x00000000fffff984 */ /* 0x000fe20000000800 */
[----:B------:R4:W-:Y:S01]  /*4a90*/  @!P2 LDGSTS.E.BYPASS.LTC128B.128 [R167+0x8000], desc[UR8][R22.64] ;  /* 0x0800000016a7afae */ /* 0x0009e2000b901d48 */
[--C-:B------:R-:W-:Y:S01]  /*4aa0*/  IMAD.X R3, R164, 0x1, R16.reuse, P3 ;  /* 0x00000001a4037824 */ /* 0x100fe200018e0610 */
[----:B------:R-:W-:Y:S02]  /*4ab0*/  @!P1 LEA.HI.X R21, R8, R5, R16, 0x1, P0 ;  /* 0x0000000508159211 */ /* 0x000fe400000f0c10 */
[----:B------:R-:W-:Y:S01]  /*4ac0*/  @P1 STS.128 [R167+0xa000], RZ ;  /* 0x00a000ffa7001388 */ /* 0x000fe20000000c00 */
[C---:B---3--:R-:W-:Y:S02]  /*4ad0*/  @!P2 LEA R24, P0, R18.reuse, R14, 0x1 ;  /* 0x0000000e1218a211 */ /* 0x048fe400078008ff */
[----:B------:R-:W4:Y:S01]  /*4ae0*/  @!P1 LDC.64 R8, c[0x0][0x220] ;  /* 0x00008800ff089b82 */ /* 0x000f220000000a00 */
[----:B------:R-:W-:Y:S01]  /*4af0*/  IADD3 R14, P4, R165, R18, RZ ;  /* 0x00000012a50e7210 */ /* 0x000fe20007f9e0ff */
[----:B------:R-:W-:Y:S01]  /*4b00*/  @!PT LDS RZ, [RZ] ;  /* 0x00000000fffff984 */ /* 0x000fe20000000800 */
[----:B------:R-:W-:Y:S01]  /*4b10*/  @!PT LDS RZ, [RZ] ;  /* 0x00000000fffff984 */ /* 0x000fe20000000800 */
[----:B------:R-:W-:Y:S01]  /*4b20*/  @!PT LDS RZ, [RZ] ;  /* 0x00000000fffff984 */ /* 0x000fe20000000800 */
[----:B------:R-:W-:Y:S01]  /*4b30*/  @!P1 LDGSTS.E.BYPASS.LTC128B.128 [R167+0xa000], desc[UR8][R20.64+0x80] ;  /* 0x0a00008014a79fae */ /* 0x000fe2000b901d48 */
[----:B------:R-:W-:-:S03]  /*4b40*/  @!P2 LEA.HI.X R25, R18, R15, R3, 0x1, P0 ;  /* 0x0000000f1219a211 */ /* 0x000fc600000f0c03 */
[----:B------:R-:W-:Y:S01]  /*4b50*/  IMAD.X R15, R164, 0x1, R3, P4 ;  /* 0x00000001a40f7824 */ /* 0x000fe200020e0603 */
[----:B------:R-:W-:Y:S01]  /*4b60*/  @P2 STS.128 [R167+0x8800], RZ ;  /* 0x008800ffa7002388 */ /* 0x000fe20000000c00 */
[----:B------:R-:W3:Y:S01]  /*4b70*/  @!P2 LDC.64 R6, c[0x0][0x220] ;  /* 0x00008800ff06ab82 */ /* 0x000ee20000000a00 */
[C---:B-1----:R-:W-:Y:S02]  /*4b80*/  @!P2 LEA R28, P3, R14.reuse, R10, 0x1 ;  /* 0x0000000a0e1ca211 */ /* 0x042fe400078608ff */
[----:B------:R-:W-:Y:S01]  /*4b90*/  IADD3 R10, P5, R165, R14, RZ ;  /* 0x0000000ea50a7210 */ /* 0x000fe20007fbe0ff */
[----:B------:R-:W-:Y:S01]  /*4ba0*/  @!PT LDS RZ, [RZ] ;  /* 0x00000000fffff984 */ /* 0x000fe20000000800 */
[----:B------:R-:W-:Y:S01]  /*4bb0*/  @!PT LDS RZ, [RZ] ;  /* 0x00000000fffff984 */ /* 0x000fe20000000800 */
[----:B------:R-:W-:Y:S01]  /*4bc0*/  @!PT LDS RZ, [RZ] ;  /* 0x00000000fffff984 */ /* 0x000fe20000000800 */
[----:B------:R1:W-:Y:S01]  /*4bd0*/  @!P2 LDGSTS.E.BYPASS.LTC128B.128 [R167+0x8800], desc[UR8][R24.64] ;  /* 0x0880000018a7afae */ /* 0x0003e2000b901d48 */
[----:B------:R-:W-:-:S03]  /*4be0*/  @!P2 LEA.HI.X R29, R14, R11, R15, 0x1, P3 ;  /* 0x0000000b0e1da211 */ /* 0x000fc600018f0c0f */
[----:B------:R-:W5:Y:S01]  /*4bf0*/  @!P1 LDC.64 R4, c[0x0][0x220] ;  /* 0x00008800ff049b82 */ /* 0x000f620000000a00 */
[C---:B--2---:R-:W-:Y:S01]  /*4c00*/  @!P1 LEA R12, P0, R18.reuse, R12, 0x1 ;  /* 0x0000000c120c9211 */ /* 0x044fe200078008ff */
[----:B------:R-:W-:Y:S03]  /*4c10*/  @P1 STS.128 [R167+0xa800], RZ ;  /* 0x00a800ffa7001388 */ /* 0x000fe60000000c00 */
[----:B------:R-:W-:Y:S01]  /*4c20*/  @!P1 LEA.HI.X R13, R18, R13, R3, 0x1, P0 ;  /* 0x0000000d120d9211 */ /* 0x000fe200000f0c03 */
[----:B------:R-:W-:Y:S01]  /*4c30*/  IMAD.X R3, R164, 0x1, R15, P5 ;  /* 0x00000001a4037824 */ /* 0x000fe200028e060f */
[----:B----4-:R-:W-:-:S03]  /*4c40*/  @!P1 LEA R22, P3, R14, R8, 0x1 ;  /* 0x000000080e169211 */ /* 0x010fc600078608ff */
[----:B------:R-:W-:Y:S01]  /*4c50*/  @!PT LDS RZ, [RZ] ;  /* 0x00000000fffff984 */ /* 0x000fe20000000800 */
[----:B------:R-:W-:Y:S01]  /*4c60*/  @!PT LDS RZ, [RZ] ;  /* 0x00000000fffff984 */ /* 0x000fe20000000800 */
[----:B------:R-:W-:Y:S01]  /*4c70*/  @!PT LDS RZ, [RZ] ;  /* 0x00000000fffff984 */ /* 0x000fe20000000800 */
[----:B------:R-:W-:Y:S01]  /*4c80*/  @!P1 LDGSTS.E.BYPASS.LTC128B.128 [R167+0xa800], desc[UR8][R12.64+0x80] ;  /* 0x0a8000800ca79fae */ /* 0x000fe2000b901d48 */
[----:B------:R-:W-:-:S03]  /*4c90*/  @!P1 LEA.HI.X R23, R14, R9, R15, 0x1, P3 ;  /* 0x000000090e179211 */ /* 0x000fc600018f0c0f */
[----:B------:R-:W-:Y:S01]  /*4ca0*/  @P2 STS.128 [R167+0x9000], RZ ;  /* 0x009000ffa7002388 */ /* 0x000fe20000000c00 */
[----:B---3--:R-:W-:-:S03]  /*4cb0*/  @!P2 LEA R6, P4, R10, R6, 0x1 ;  /* 0x000000060a06a211 */ /* 0x008fc600078808ff */
[----:B------:R-:W-:Y:S01]  /*4cc0*/  @!PT LDS RZ, [RZ] ;  /* 0x00000000fffff984 */ /* 0x000fe20000000800 */
[----:B------:R-:W-:Y:S01]  /*4cd0*/  @!PT LDS RZ, [RZ] ;  /* 0x00000000fffff984 */ /* 0x000fe20000000800 */
[----:B------:R-:W-:Y:S01]  /*4ce0*/  @!PT LDS RZ, [RZ] ;  /* 0x00000000fffff984 */ /* 0x000fe20000000800 */
[----:B------:R2:W-:Y:S01]  /*4cf0*/  @!P2 LDGSTS.E.BYPASS.LTC128B.128 [R167+0x9000], desc[UR8][R28.64] ;  /* 0x090000001ca7afae */ /* 0x0005e2000b901d48 */
[----:B------:R-:W-:-:S03]  /*4d00*/  @!P2 LEA.HI.X R7, R10, R7, R3, 0x1, P4 ;  /* 0x000000070a07a211 */ /* 0x000fc600020f0c03 */
[----:B------:R-:W-:Y:S01]  /*4d10*/  @P1 STS.128 [R167+0xb000], RZ ;  /* 0x00b000ffa7001388 */ /* 0x000fe20000000c00 */
[----:B-----5:R-:W-:-:S03]  /*4d20*/  @!P1 LEA R4, P0, R10, R4, 0x1 ;  /* 0x000000040a049211 */ /* 0x020fc600078008ff */
        /* <DEDUP_REMOVED lines=15> */
[----:B------:R-:W-:Y:S04]  /*4e20*/  LDSM.16.M88.4 R116, [R151] ;  /* 0x000000009774783b */ /* 0x000fe80000000200 */
[----:B-1----:R-:W2:Y:S04]  /*4e30*/  LDSM.16.M88.4 R24, [R150+0x4000] ;  /* 0x004000009618783b */ /* 0x002ea80000000200 */
[----:B------:R-:W3:Y:S04]  /*4e40*/  LDSM.16.M88.4 R16, [R150+0x4800] ;  /* 0x004800009610783b */ /* 0x000ee80000000200 */
[----:B------:R-:W1:Y:S04]  /*4e50*/  LDSM.16.M88.4 R8, [R150+0x5000] ;  /* 0x005000009608783b */ /* 0x000e680000000200 */
[----:B------:R-:W4:Y:S04]  /*4e60*/  LDSM.16.M88.4 R120, [R150+0x5800] ;  /* 0x005800009678783b */ /* 0x000f280000000200 */
[----:B------:R-:W-:Y:S04]  /*4e70*/  LDSM.16.M88.4 R112, [R149] ;  /* 0x000000009570783b */ /* 0x000fe80000000200 */
[----:B------:R-:W5:Y:S04]  /*4e80*/  LDSM.16.M88.4 R108, [R148] ;  /* 0x00000000946c783b */ /* 0x000f680000000200 */
[----:B------:R-:W5:Y:S04]  /*4e90*/  LDSM.16.M88.4 R104, [R148+0x800] ;  /* 0x000800009468783b */ /* 0x000f680000000200 */
[----:B------:R-:W5:Y:S04]  /*4ea0*/  LDSM.16.M88.4 R100, [R148+0x1000] ;  /* 0x001000009464783b */ /* 0x000f680000000200 */
[----:B------:R-:W5:Y:S01]  /*4eb0*/  LDSM.16.M88.4 R32, [R148+0x1800] ;  /* 0x001800009420783b */ /* 0x000f620000000200 */
[----:B------:R-:W5:Y:S01]  /*4ec0*/  S2R R3, SR_TID.X ;  /* 0x0000000000037919 */ /* 0x000f620000002100 */
[C---:B--2---:R-:W-:Y:S02]  /*4ed0*/  HMMA.16816.F32.BF16 R28, R116.reuse, R24, RZ ;  /* 0x00000018741c723c */ /* 0x044fe400000418ff */
[----:B------:R-:W0:Y:S04]  /*4ee0*/  LDGDEPBAR ;  /* 0x00000000000079af */ /* 0x000e280000000000 */
[C---:B---3--:R-:W-:Y:S06]  /*4ef0*/  HMMA.16816.F32.BF16 R20, R116.reuse, R16, RZ ;  /* 0x000000107414723c */ /* 0x048fec00000418ff */
[C---:B-1----:R-:W-:Y:S06]  /*4f00*/  HMMA.16816.F32.BF16 R12, R116.reuse, R8, RZ ;  /* 0x00000008740c723c */ /* 0x042fec00000418ff */
[C---:B------:R-:W-:Y:S06]  /*4f10*/  HMMA.16816.F32.BF16 R24, R116.reuse, R26, RZ ;  /* 0x0000001a7418723c */ /* 0x040fec00000418ff */
[C---:B------:R-:W-:Y:S06]  /*4f20*/  HMMA.16816.F32.BF16 R16, R116.reuse, R18, RZ ;  /* 0x000000127410723c */ /* 0x040fec00000418ff */
[C---:B------:R-:W-:Y:S06]  /*4f30*/  HMMA.16816.F32.BF16 R8, R116.reuse, R10, RZ ;  /* 0x0000000a7408723c */ /* 0x040fec00000418ff */
[C---:B----4-:R-:W-:Y:S06]  /*4f40*/  HMMA.16816.F32.BF16 R4, R116.reuse, R120, RZ ;  /* 0x000000787404723c */ /* 0x050fec00000418ff */
[----:B------:R-:W-:Y:S06]  /*4f50*/  HMMA.16816.F32.BF16 R116, R116, R122, RZ ;  /* 0x0000007a7474723c */ /* 0x000fec00000418ff */
[C---:B-----5:R-:W-:Y:S06]  /*4f60*/  HMMA.16816.F32.BF16 R28, R112.reuse, R108, R28 ;  /* 0x0000006c701c723c */ /* 0x060fec000004181c */
        /* <DEDUP_REMOVED lines=8> */
[C---:B------:R-:W-:Y:S06]  /*4ff0*/  HMMA.16816.F32.BF16 R4, R112.reuse, R32, R4 ;  /* 0x000000207004723c */ /* 0x040fec0000041804 */
[----:B------:R-:W-:Y:S01]  /*5000*/  HMMA.16816.F32.BF16 R116, R112, R34, R116 ;  /* 0x000000227074723c */ /* 0x000fe20000041874 */
[----:B------:R-:W1:Y:S04]  /*5010*/  LDSM.16.M88.4 R112, [R147] ;  /* 0x000000009370783b */ /* 0x000e680000000200 */
[----:B------:R-:W2:Y:S01]  /*5020*/  LDSM.16.M88.4 R32, [R143+0x5800] ;  /* 0x005800008f20783b */ /* 0x000ea20000000200 */
[C---:B-1----:R-:W-:Y:S06]  /*5030*/  HMMA.16816.F32.BF16 R28, R112.reuse, R108, R28 ;  /* 0x0000006c701c723c */ /* 0x042fec000004181c */
[C---:B------:R-:W-:Y:S01]  /*5040*/  HMMA.16816.F32.BF16 R24, R112.reuse, R110, R24 ;  /* 0x0000006e7018723c */ /* 0x040fe20000041818 */
[----:B------:R-:W-:Y:S05]  /*5050*/  LDSM.16.M88.4 R108, [R145] ;  /* 0x00000000916c783b */ /* 0x000fea0000000200 */
[C---:B------:R-:W-:Y:S06]  /*5060*/  HMMA.16816.F32.BF16 R20, R112.reuse, R104, R20 ;  /* 0x000000687014723c */ /* 0x040fec0000041814 */
[C---:B------:R-:W-:Y:S01]  /*5070*/  HMMA.16816.F32.BF16 R16, R112.reuse, R106, R16 ;  /* 0x0000006a7010723c */ /* 0x040fe20000041810 */
[----:B------:R-:W-:Y:S05]  /*5080*/  LDSM.16.M88.4 R104, [R145+0x800] ;  /* 0x000800009168783b */ /* 0x000fea0000000200 */
[C---:B------:R-:W-:Y:S06]  /*5090*/  HMMA.16816.F32.BF16 R12, R112.reuse, R100, R12 ;  /* 0x00000064700c723c */ /* 0x040fec000004180c */
[C---:B------:R-:W-:Y:S01]  /*50a0*/  HMMA.16816.F32.BF16 R8, R112.reuse, R102, R8 ;  /* 0x000000667008723c */ /* 0x040fe20000041808 */
[----:B------:R-:W-:Y:S05]  /*50b0*/  LDSM.16.M88.4 R100, [R145+0x1000] ;  /* 0x001000009164783b */ /* 0x000fea0000000200 */
[C---:B--2---:R-:W-:Y:S06]  /*50c0*/  HMMA.16816.F32.BF16 R4, R112.reuse, R32, R4 ;  /* 0x000000207004723c */ /* 0x044fec0000041804 */
[----:B------:R-:W-:Y:S01]  /*50d0*/  HMMA.16816.F32.BF16 R116, R112, R34, R116 ;  /* 0x000000227074723c */ /* 0x000fe20000041874 */
[----:B------:R-:W1:Y:S04]  /*50e0*/  LDSM.16.M88.4 R112, [R146] ;  /* 0x000000009270783b */ /* 0x000e680000000200 */
[----:B------:R-:W2:Y:S01]  /*50f0*/  LDSM.16.M88.4 R32, [R145+0x1800] ;  /* 0x001800009120783b */ /* 0x000ea20000000200 */
[C---:B-1----:R-:W-:Y:S06]  /*5100*/  HMMA.16816.F32.BF16 R28, R112.reuse, R108, R28 ;  /* 0x0000006c701c723c */ /* 0x042fec000004181c */
        /* <DEDUP_REMOVED lines=47> */
[C---:B------:R-:W-:Y:S06]  /*5400*/  HMMA.16816.F32.BF16 R20, R112.reuse, R104, R20 ;  /* 0x000000687014723c */ /* 0x040fec0000041814 */
[----:B------:R-:W-:Y:S01]  /*5410*/  HMMA.16816.F32.BF16 R16, R112, R106, R16 ;  /* 0x0000006a7010723c */ /* 0x000fe20000041810 */
[----:B------:R-:W3:-:S15]  /*5420*/  LDSM.16.M88.4 R104, [R145+0x2000] ;  /* 0x002000009168783b */ /* 0x000ede0000000200 */
[----:B------:R-:W-:-:S02]  /*5430*/  NOP ;  /* 0x0000000000007918 */ /* 0x000fc40000000000 */
[C---:B-1----:R-:W-:Y:S06]  /*5440*/  HMMA.16816.F32.BF16 R20, R108.reuse, R100, R20 ;  /* 0x000000646c14723c */ /* 0x042fec0000041814 */
[----:B------:R-:W-:Y:S01]  /*5450*/  HMMA.16816.F32.BF16 R16, R108, R102, R16 ;  /* 0x000000666c10723c */ /* 0x000fe20000041810 */
[----:B------:R-:W-:Y:S02]  /*5460*/  IMAD.SHL.U32 R100, R3, 0x2, RZ ;  /* 0x0000000203647824 */ /* 0x000fe400078e00ff */
[----:B------:R-:W-:-:S03]  /*5470*/  VIADD R3, R130, 0xfffffffe ;  /* 0xfffffffe82037836 */ /* 0x000fc60000000000 */
[----:B------:R-:W-:Y:S01]  /*5480*/  LOP3.LUT R100, R100, 0x6, RZ, 0xc0, !PT ;  /* 0x0000000664647812 */ /* 0x000fe200078ec0ff */
[C---:B--2---:R-:W-:Y:S04]  /*5490*/  HMMA.16816.F32.BF16 R12, R108.reuse, R32, R12 ;  /* 0x000000206c0c723c */ /* 0x044fe8000004180c */
[----:B------:R-:W-:Y:S02]  /*54a0*/  IMAD R101, R3, 0x40, R100 ;  /* 0x0000004003657824 */ /* 0x000fe400078e0264 */
[----:B------:R-:W-:Y:S02]  /*54b0*/  HMMA.16816.F32.BF16 R8, R108, R34, R8 ;  /* 0x000000226c08723c */ /* 0x000fe40000041808 */
[C---:B------:R-:W-:Y:S02]  /*54c0*/  VIADD R32, R101.reuse, 0x1 ;  /* 0x0000000165207836 */ /* 0x040fe40000000000 */
[----:B------:R-:W-:-:S02]  /*54d0*/  VIADD R100, R101, 0x8 ;  /* 0x0000000865647836 */ /* 0x000fc40000000000 */
[C---:B---3--:R-:W-:Y:S01]  /*54e0*/  HMMA.16816.F32.BF16 R28, R108.reuse, R104, R28 ;  /* 0x000000686c1c723c */ /* 0x048fe2000004181c */
[CC--:B------:R-:W-:Y:S01]  /*54f0*/  ISETP.GE.AND P6, PT, R32.reuse, R132.reuse, PT ;  /* 0x000000842000720c */ /* 0x0c0fe20003fc6270 */
[----:B------:R-:W-:Y:S01]  /*5500*/  VIADD R102, R101, 0x9 ;  /* 0x0000000965667836 */ /* 0x000fe20000000000 */
[----:B------:R-:W-:Y:S02]  /*5510*/  ISETP.GE.AND P3, PT, R32, R131, PT ;  /* 0x000000832000720c */ /* 0x000fe40003f66270 */
[----:B------:R-:W1:Y:S01]  /*5520*/  LDSM.16.M88.4 R32, [R145+0x3800] ;  /* 0x003800009120783b */ /* 0x000e620000000200 */
[----:B------:R-:W-:Y:S01]  /*5530*/  HMMA.16816.F32.BF16 R24, R108, R106, R24 ;  /* 0x0000006a6c18723c */ /* 0x000fe20000041818 */
[----:B------:R-:W-:Y:S01]  /*5540*/  ISETP.GE.AND P5, PT, R100, R132, PT ;  /* 0x000000846400720c */ /* 0x000fe20003fa6270 */
[----:B------:R-:W-:-:S04]  /*5550*/  DEPBAR.LE SB0, 0x0 ;  /* 0x000080000000791a */ /* 0x000fc80000000000 */
[----:B------:R-:W-:Y:S01]  /*5560*/  BAR.SYNC.DEFER_BLOCKING 0x0 ;  /* 0x0000000000007b1d */ /* 0x000fe20000010000 */
[----:B------:R-:W-:Y:S01]  /*5570*/  ISETP.GE.AND P0, PT, R100, R131, PT ;  /* 0x000000836400720c */ /* 0x000fe20003f06270 */
[----:B------:R-:W-:Y:S01]  /*5580*/  VIADD R100, R101, 0x10 ;  /* 0x0000001065647836 */ /* 0x000fe20000000000 */
[----:B------:R-:W-:-:S09]  /*5590*/  ISETP.GE.AND P4, PT, R102, R132, PT ;  /* 0x000000846600720c */ /* 0x000fd20003f86270 */
[----:B------:R-:W-:Y:S01]  /*55a0*/  FSEL R105, R31, -INF , !P3 ;  /* 0xff8000001f697808 */ /* 0x000fe20005800000 */
[----:B------:R-:W-:Y:S01]  /*55b0*/  VIADD R31, R101, 0x11 ;  /* 0x00000011651f7836 */ /* 0x000fe20000000000 */
[----:B------:R-:W-:Y:S01]  /*55c0*/  FSEL R122, R29, -INF , !P6 ;  /* 0xff8000001d7a7808 */ /* 0x000fe20007000000 */
[C---:B------:R-:W-:Y:S01]  /*55d0*/  VIADD R29, R101.reuse, 0x18 ;  /* 0x00000018651d7836 */ /* 0x040fe20000000000 */
[----:B------:R-:W-:Y:S02]  /*55e0*/  ISETP.GE.AND P3, PT, R100, R132, PT ;  /* 0x000000846400720c */ /* 0x000fe40003f66270 */
[----:B------:R-:W-:Y:S01]  /*55f0*/  FSEL R134, R24, -INF , !P5 ;  /* 0xff80000018867808 */ /* 0x000fe20006800000 */
[----:B------:R-:W-:Y:S01]  /*5600*/  VIADD R24, R101, 0x19 ;  /* 0x0000001965187836 */ /* 0x000fe20000000000 */
[----:B------:R-:W-:Y:S02]  /*5610*/  FSEL R107, R26, -INF , !P0 ;  /* 0xff8000001a6b7808 */ /* 0x000fe40004000000 */
[----:B------:R-:W-:-:S02]  /*5620*/  ISETP.GE.AND P6, PT, R102, R131, PT ;  /* 0x000000836600720c */ /* 0x000fc40003fc6270 */
[-C--:B------:R-:W-:Y:S02]  /*5630*/  ISETP.GE.AND P5, PT, R100, R131.reuse, PT ;  /* 0x000000836400720c */ /* 0x080fe40003fa6270 */
[----:B------:R-:W-:Y:S02]  /*5640*/  FSEL R26, R25, -INF , !P4 ;  /* 0xff800000191a7808 */ /* 0x000fe40006000000 */
[-C--:B------:R-:W-:Y:S02]  /*5650*/  ISETP.GE.AND P4, PT, R31, R131.reuse, PT ;  /* 0x000000831f00720c */ /* 0x080fe40003f86270 */
[----:B------:R-:W-:Y:S01]  /*5660*/  FSEL R104, R20, -INF , !P3 ;  /* 0xff80000014687808 */ /* 0x000fe20005800000 */
[----:B------:R-:W-:Y:S01]  /*5670*/  VIADD R20, R101, 0x21 ;  /* 0x0000002165147836 */ /* 0x000fe20000000000 */
[----:B------:R-:W-:Y:S01]  /*5680*/  ISETP.GE.AND P3, PT, R29, R131, PT ;  /* 0x000000831d00720c */ /* 0x000fe20003f66270 */
[----:B-1----:R-:W-:Y:S01]  /*5690*/  HMMA.16816.F32.BF16 R4, R108, R32, R4 ;  /* 0x000000206c04723c */ /* 0x002fe20000041804 */
[----:B------:R-:W-:-:S02]  /*56a0*/  ISETP.GE.AND P0, PT, R31, R132, PT ;  /* 0x000000841f00720c */ /* 0x000fc40003f06270 */
[----:B------:R-:W-:Y:S02]  /*56b0*/  FSEL R31, R27, -INF , !P6 ;  /* 0xff8000001b1f7808 */ /* 0x000fe40007000000 */
[----:B------:R-:W-:Y:S01]  /*56c0*/  FSEL R135, R22, -INF , !P5 ;  /* 0xff80000016877808 */ /* 0x000fe20006800000 */
[----:B------:R-:W-:Y:S01]  /*56d0*/  VIADD R22, R101, 0x20 ;  /* 0x0000002065167836 */ /* 0x000fe20000000000 */
[-C--:B------:R-:W-:Y:S01]  /*56e0*/  ISETP.GE.AND P6, PT, R29, R132.reuse, PT ;  /* 0x000000841d00720c */ /* 0x080fe20003fc6270 */
[----:B------:R-:W-:Y:S01]  /*56f0*/  HMMA.16816.F32.BF16 R116, R108, R34, R116 ;  /* 0x000000226c74723c */ /* 0x000fe20000041874 */
[----:B------:R-:W-:Y:S02]  /*5700*/  FSEL R133, R23, -INF , !P4 ;  /* 0xff80000017857808 */ /* 0x000fe40006000000 */
[----:B------:R-:W-:Y:S01]  /*5710*/  FSEL R23, R18, -INF , !P3 ;  /* 0xff80000012177808 */ /* 0x000fe20005800000 */
[----:B------:R-:W-:Y:S01]  /*5720*/  VIADD R18, R101, 0x29 ;  /* 0x0000002965127836 */ /* 0x000fe20000000000 */
[----:B------:R-:W-:-:S02]  /*5730*/  ISETP.GE.AND P3, PT, R20, R132, PT ;  /* 0x000000841400720c */ /* 0x000fc40003f66270 */
[-C--:B------:R-:W-:Y:S02]  /*5740*/  ISETP.GE.AND P5, PT, R24, R132.reuse, PT ;  /* 0x000000841800720c */ /* 0x080fe40003fa6270 */
[----:B------:R-:W-:Y:S02]  /*5750*/  FSEL R120, R16, -INF , !P6 ;  /* 0xff80000010787808 */ /* 0x000fe40007000000 */
[C---:B------:R-:W-:Y:S02]  /*5760*/  ISETP.GE.AND P4, PT, R22.reuse, R132, PT ;  /* 0x000000841600720c */ /* 0x040fe40003f86270 */
[----:B------:R-:W-:Y:S02]  /*5770*/  ISETP.GE.AND P6, PT, R22, R131, PT ;  /* 0x000000831600720c */ /* 0x000fe40003fc6270 */
[----:B------:R-:W-:Y:S01]  /*5780*/  FSEL R22, R13, -INF , !P3 ;  /* 0xff8000000d167808 */ /* 0x000fe20005800000 */
[----:B------:R-:W-:Y:S01]  /*5790*/  VIADD R13, R101, 0x31 ;  /* 0x00000031650d7836 */ /* 0x000fe20000000000 */
[----:B------:R-:W-:-:S02]  /*57a0*/  FSEL R106, R21, -INF , !P0 ;  /* 0xff800000156a7808 */ /* 0x000fc40004000000 */
[----:B------:R-:W-:Y:S01]  /*57b0*/  FSEL R16, R17, -INF , !P5 ;  /* 0xff80000011107808 */ /* 0x000fe20006800000 */
[C---:B------:R-:W-:Y:S01]  /*57c0*/  VIADD R17, R101.reuse, 0x28 ;  /* 0x0000002865117836 */ /* 0x040fe20000000000 */
[-C--:B------:R-:W-:Y:S02]  /*57d0*/  ISETP.GE.AND P3, PT, R18, R131.reuse, PT ;  /* 0x000000831200720c */ /* 0x080fe40003f66270 */
[-C--:B------:R-:W-:Y:S02]  /*57e0*/  ISETP.GE.AND P0, PT, R24, R131.reuse, PT ;  /* 0x000000831800720c */ /* 0x080fe40003f06270 */
[----:B------:R-:W-:Y:S02]  /*57f0*/  ISETP.GE.AND P5, PT, R20, R131, PT ;  /* 0x000000831400720c */ /* 0x000fe40003fa6270 */
[----:B------:R-:W-:Y:S01]  /*5800*/  FSEL R20, R12, -INF , !P4 ;  /* 0xff8000000c147808 */ /* 0x000fe20006000000 */
[----:B------:R-:W-:Y:S01]  /*5810*/  VIADD R12, R101, 0x30 ;  /* 0x00000030650c7836 */ /* 0x000fe20000000000 */
[----:B------:R-:W-:-:S02]  /*5820*/  FSEL R113, R11, -INF , !P3 ;  /* 0xff8000000b717808 */ /* 0x000fc40005800000 */
[----:B------:R-:W-:Y:S02]  /*5830*/  FSEL R123, R19, -INF , !P0 ;  /* 0xff800000137b7808 */ /* 0x000fe40004000000 */
[-C--:B------:R-:W-:Y:S02]  /*5840*/  ISETP.GE.AND P3, PT, R101, R132.reuse, PT ;  /* 0x000000846500720c */ /* 0x080fe40003f66270 */
[-C--:B------:R-:W-:Y:S02]  /*5850*/  ISETP.GE.AND P0, PT, R17, R132.reuse, PT ;  /* 0x000000841100720c */ /* 0x080fe40003f06270 */
[----:B------:R-:W-:Y:S02]  /*5860*/  FSEL R121, R15, -INF , !P5 ;  /* 0xff8000000f797808 */ /* 0x000fe40006800000 */
[----:B------:R-:W-:Y:S02]  /*5870*/  ISETP.GE.AND P5, PT, R12, R132, PT ;  /* 0x000000840c00720c */ /* 0x000fe40003fa6270 */
[----:B------:R-:W-:-:S02]  /*5880*/  FSEL R28, R28, -INF , !P3 ;  /* 0xff8000001c1c7808 */ /* 0x000fc40005800000 */
[----:B------:R-:W-:Y:S02]  /*5890*/  FSEL R21, R14, -INF , !P6 ;  /* 0xff8000000e157808 */ /* 0x000fe40007000000 */
[----:B------:R-:W-:Y:S01]  /*58a0*/  FSEL R114, R8, -INF , !P0 ;  /* 0xff80000008727808 */ /* 0x000fe20004000000 */
[----:B------:R-:W-:Y:S01]  /*58b0*/  VIADD R8, R101, 0x38 ;  /* 0x0000003865087836 */ /* 0x000fe20000000000 */
[----:B------:R-:W-:Y:S02]  /*58c0*/  ISETP.GE.AND P3, PT, R130, 0x3, PT ;  /* 0x000000038200780c */ /* 0x000fe40003f66270 */
[-C--:B------:R-:W-:Y:S02]  /*58d0*/  ISETP.GE.AND P4, PT, R17, R131.reuse, PT ;  /* 0x000000831100720c */ /* 0x080fe40003f86270 */
[----:B------:R-:W-:Y:S02]  /*58e0*/  ISETP.GE.AND P6, PT, R18, R132, PT ;  /* 0x000000841200720c */ /* 0x000fe40003fc6270 */
[----:B------:R-:W-:-:S02]  /*58f0*/  ISETP.GE.AND P0, PT, R12, R131, PT ;  /* 0x000000830c00720c */ /* 0x000fc40003f06270 */
[----:B------:R-:W-:Y:S01]  /*5900*/  FSEL R100, R4, -INF , !P5 ;  /* 0xff80000004647808 */ /* 0x000fe20006800000 */
[C---:B------:R-:W-:Y:S01]  /*5910*/  VIADD R4, R101.reuse, 0x39 ;  /* 0x0000003965047836 */ /* 0x040fe20000000000 */
[----:B------:R-:W-:Y:S02]  /*5920*/  ISETP.GE.AND P5, PT, R101, R131, PT ;  /* 0x000000836500720c */ /* 0x000fe40003fa6270 */
[----:B------:R-:W-:Y:S02]  /*5930*/  FSEL R115, R10, -INF , !P4 ;  /* 0xff8000000a737808 */ /* 0x000fe40006000000 */
[----:B------:R-:W-:Y:S02]  /*5940*/  FSEL R112, R9, -INF , !P6 ;  /* 0xff80000009707808 */ /* 0x000fe40007000000 */
[----:B------:R-:W-:Y:S02]  /*5950*/  FSEL R101, R6, -INF , !P0 ;  /* 0xff80000006657808 */ /* 0x000fe40004000000 */
[----:B------:R-:W-:-:S02]  /*5960*/  ISETP.GE.AND P4, PT, R13, R132, PT ;  /* 0x000000840d00720c */ /* 0x000fc40003f86270 */
[-C--:B------:R-:W-:Y:S02]  /*5970*/  ISETP.GE.AND P6, PT, R13, R131.reuse, PT ;  /* 0x000000830d00720c */ /* 0x080fe40003fc6270 */
[----:B------:R-:W-:Y:S02]  /*5980*/  ISETP.GE.AND P0, PT, R8, R132, PT ;  /* 0x000000840800720c */ /* 0x000fe40003f06270 */
[----:B------:R-:W-:Y:S02]  /*5990*/  FSEL R102, R5, -INF , !P4 ;  /* 0xff80000005667808 */ /* 0x000fe40006000000 */
[----:B------:R-:W-:Y:S02]  /*59a0*/  FSEL R35, R7, -INF , !P6 ;  /* 0xff80000007237808 */ /* 0x000fe40007000000 */
[----:B------:R-:W-:Y:S02]  /*59b0*/  FSEL R116, R116, -INF , !P0 ;  /* 0xff80000074747808 */ /* 0x000fe40004000000 */
[----:B------:R-:W-:-:S02]  /*59c0*/  ISETP.GE.AND P4, PT, R8, R131, PT ;  /* 0x000000830800720c */ /* 0x000fc40003f86270 */
[C---:B------:R-:W-:Y:S02]  /*59d0*/  ISETP.GE.AND P6, PT, R4.reuse, R132, PT ;  /* 0x000000840400720c */ /* 0x040fe40003fc6270 */
[----:B------:R-:W-:Y:S02]  /*59e0*/  ISETP.GE.AND P0, PT, R4, R131, PT ;  /* 0x000000830400720c */ /* 0x000fe40003f06270 */
[----:B------:R-:W-:Y:S02]  /*59f0*/  FSEL R17, R30, -INF , !P5 ;  /* 0xff8000001e117808 */ /* 0x000fe40006800000 */
[----:B------:R-:W-:Y:S02]  /*5a00*/  FSEL R118, R118, -INF , !P4 ;  /* 0xff80000076767808 */ /* 0x000fe40006000000 */
[----:B------:R-:W-:Y:S02]  /*5a10*/  FSEL R117, R117, -INF , !P6 ;  /* 0xff80000075757808 */ /* 0x000fe40007000000 */
[----:B------:R-:W-:Y:S01]  /*5a20*/  FSEL R119, R119, -INF , !P0 ;  /* 0xff80000077777808 */ /* 0x000fe20004000000 */
[----:B------:R-:W-:Y:S06]  /*5a30*/  @!P3 BRA `(.L_x_721) ;  /* 0x000000040048b947 */ /* 0x000fec0003800000 */
[----:B------:R-:W1:Y:S01]  /*5a40*/  @!P2 LDC.64 R4, c[0x0][0x218] ;  /* 0x00008600ff04ab82 */ /* 0x000e620000000a00 */
[----:B------:R-:W-:Y:S01]  /*5a50*/  VIADD R7, R130, 0xfffffffd ;  /* 0xfffffffd82077836 */ /* 0x000fe20000000000 */
[----:B------:R2:W-:Y:S01]  /*5a60*/  @P2 STS.128 [R167+0x4000], RZ ;  /* 0x004000ffa7002388 */ /* 0x0005e20000000c00 */
[----:B------:R-:W-:Y:S03]  /*5a70*/  BSSY B0, `(.L_x_722) ;  /* 0x000004d000007945 */ /* 0x000fe60003800000 */
[----:B------:R-:W-:Y:S02]  /*5a80*/  SHF.R.S32.HI R9, RZ, 0x1f, R7 ;  /* 0x0000001fff097819 */ /* 0x000fe40000011407 */
[----:B------:R-:W3:Y:S03]  /*5a90*/  @!P1 LDC.64 R14, c[0x0][0x218] ;  /* 0x00008600ff0e9b82 */ /* 0x000ee60000000a00 */
[----:B------:R-:W-:-:S02]  /*5aa0*/  IMAD R6, R9, R124, RZ ;  /* 0x0000007c09067224 */ /* 0x000fc400078e02ff */
[----:B------:R-:W-:-:S03]  /*5ab0*/  IMAD.WIDE.U32 R8, R7, R124, RZ ;  /* 0x0000007c07087225 */ /* 0x000fc600078e00ff */
[----:B------:R-:W4:Y:S01]  /*5ac0*/  @!P2 LDC.64 R12, c[0x0][0x218] ;  /* 0x00008600ff0cab82 */ /* 0x000f220000000a00 */
[----:B------:R-:W-:Y:S01]  /*5ad0*/  IMAD R125, R7, R125, R6 ;  /* 0x0000007d077d7224 */ /* 0x000fe200078e0206 */
[----:B------:R-:W-:-:S03]  /*5ae0*/  LEA R18, P4, R8, R170, 0x6 ;  /* 0x000000aa08127211 */ /* 0x000fc600078830ff */
[----:B------:R-:W-:-:S03]  /*5af0*/  IMAD.IADD R19, R9, 0x1, R125 ;  /* 0x0000000109137824 */ /* 0x000fc600078e027d */
[----:B------:R-:W5:Y:S01]  /*5b00*/  @!P1 LDC.64 R10, c[0x0][0x218] ;  /* 0x00008600ff0a9b82 */ /* 0x000f620000000a00 */
[----:B-1----:R-:W-:Y:S02]  /*5b10*/  @!P2 LEA R32, P0, R18, R4, 0x1 ;  /* 0x000000041220a211 */ /* 0x002fe400078008ff */
[----:B------:R-:W-:-:S04]  /*5b20*/  LEA.HI.X R19, R8, R173, R19, 0x6, P4 ;  /* 0x000000ad08137211 */ /* 0x000fc800020f3413 */
[C---:B------:R-:W-:Y:S01]  /*5b30*/  @!P2 LEA.HI.X R33, R18.reuse, R5, R19, 0x1, P0 ;  /* 0x000000051221a211 */ /* 0x040fe200000f0c13 */
[----:B------:R-:W1:Y:S01]  /*5b40*/  @!P2 LDC.64 R8, c[0x0][0x218] ;  /* 0x00008600ff08ab82 */ /* 0x000e620000000a00 */
[----:B---3--:R-:W-:-:S03]  /*5b50*/  @!P1 LEA R24, P0, R18, R14, 0x1 ;  /* 0x0000000e12189211 */ /* 0x008fc600078008ff */
[----:B------:R-:W-:Y:S01]  /*5b60*/  @!PT LDS RZ, [RZ] ;  /* 0x00000000fffff984 */ /* 0x000fe20000000800 */
[----:B------:R-:W-:Y:S01]  /*5b70*/  @!PT LDS RZ, [RZ] ;  /* 0x00000000fffff984 */ /* 0x000fe20000000800 */
[----:B------:R-:W-:Y:S01]  /*5b80*/  @!PT LDS RZ, [RZ] ;  /* 0x00000000fffff984 */ /* 0x000fe20000000800 */
[----:B------:R2:W-:Y:S01]  /*5b90*/  @!P2 LDGSTS.E.BYPASS.LTC128B.128 [R167+0x4000], desc[UR8][R32.64] ;  /* 0x0400000020a7afae */ /* 0x0005e2000b901d48 */
[--C-:B------:R-:W-:Y:S02]  /*5ba0*/  @!P1 LEA.HI.X R25, R18, R15, R19.reuse, 0x1, P0 ;  /* 0x0000000f12199211 */ /* 0x100fe400000f0c13 */
[C---:B------:R-:W-:Y:S01]  /*5bb0*/  IADD3 R18, P0, R161.reuse, R18, RZ ;  /* 0x00000012a1127210 */ /* 0x040fe20007f1e0ff */
[----:B------:R-:W3:Y:S01]  /*5bc0*/  @!P1 LDC.64 R6, c[0x0][0x218] ;  /* 0x00008600ff069b82 */ /* 0x000ee20000000a00 */
[----:B------:R2:W-:Y:S02]  /*5bd0*/  @P1 STS.128 [R167+0x6000], RZ ;  /* 0x006000ffa7001388 */ /* 0x0005e40000000c00 */
[----:B----4-:R-:W-:Y:S01]  /*5be0*/  @!P2 LEA R12, P5, R18, R12, 0x1 ;  /* 0x0000000c120ca211 */ /* 0x010fe200078a08ff */
[----:B------:R-:W-:Y:S01]  /*5bf0*/  IMAD.X R19, R160, 0x1, R19, P0 ;  /* 0x00000001a0137824 */ /* 0x000fe200000e0613 */
[----:B------:R-:W-:Y:S01]  /*5c00*/  @!PT LDS RZ, [RZ] ;  /* 0x00000000fffff984 */ /* 0x000fe20000000800 */
[----:B------:R-:W-:Y:S01]  /*5c10*/  @!PT LDS RZ, [RZ] ;  /* 0x00000000fffff984 */ /* 0x000fe20000000800 */
[----:B------:R-:W-:Y:S01]  /*5c20*/  @!PT LDS RZ, [RZ] ;  /* 0x00000000fffff984 */ /* 0x000fe20000000800 */
[----:B------:R2:W-:Y:S03]  /*5c30*/  @!P1 LDGSTS.E.BYPASS.LTC128B.128 [R167+0x6000], desc[UR8][R24.64+0x80] ;  /* 0x0600008018a79fae */ /* 0x0005e6000b901d48 */
[----:B------:R-:W4:Y:S01]  /*5c40*/  @!P2 LDC.64 R4, c[0x0][0x218] ;  /* 0x00008600ff04ab82 */ /* 0x000f220000000a00 */
[----:B-----5:R-:W-:Y:S01]  /*5c50*/  @!P1 LEA R14, P4, R18, R10, 0x1 ;  /* 0x0000000a120e9211 */ /* 0x020fe200078808ff */
[----:B------:R2:W-:Y:S01]  /*5c60*/  @P2 STS.128 [R167+0x4800], RZ ;  /* 0x004800ffa7002388 */ /* 0x0005e20000000c00 */
[----:B------:R-:W-:-:S02]  /*5c70*/  IADD3 R10, P0, R161, R18, RZ ;  /* 0x00000012a10a7210 */ /* 0x000fc40007f1e0ff */
[C-C-:B------:R-:W-:Y:S02]  /*5c80*/  @!P2 LEA.HI.X R13, R18.reuse, R13, R19.reuse, 0x1, P5 ;  /* 0x0000000d120da211 */ /* 0x140fe400028f0c13 */
[--C-:B------:R-:W-:Y:S01]  /*5c90*/  @!P1 LEA.HI.X R15, R18, R11, R19.reuse, 0x1, P4 ;  /* 0x0000000b120f9211 */ /* 0x100fe200020f0c13 */
[----:B------:R-:W-:Y:S01]  /*5ca0*/  IMAD.X R19, R160, 0x1, R19, P0 ;  /* 0x00000001a0137824 */ /* 0x000fe200000e0613 */
[----:B------:R-:W-:Y:S01]  /*5cb0*/  IADD3 R11, P5, R161, R10, RZ ;  /* 0x0000000aa10b7210 */ /* 0x000fe20007fbe0ff */
[----:B------:R-:W-:Y:S01]  /*5cc0*/  @!PT LDS RZ, [RZ] ;  /* 0x00000000fffff984 */ /* 0x000fe20000000800 */
[----:B------:R-:W-:Y:S01]  /*5cd0*/  @!PT LDS RZ, [RZ] ;  /* 0x00000000fffff984 */ /* 0x000fe20000000800 */
[----:B------:R-:W-:Y:S01]  /*5ce0*/  @!PT LDS RZ, [RZ] ;  /* 0x00000000fffff984 */ /* 0x000fe20000000800 */
[----:B------:R2:W-:Y:S01]  /*5cf0*/  @!P2 LDGSTS.E.BYPASS.LTC128B.128 [R167+0x4800], desc[UR8][R12.64] ;  /* 0x048000000ca7afae */ /* 0x0005e2000b901d48 */
[----:B-1----:R-:W-:-:S03]  /*5d00*/  @!P2 LEA R8, P6, R10, R8, 0x1 ;  /* 0x000000080a08a211 */ /* 0x002fc600078c08ff */
[----:B------:R2:W-:Y:S01]  /*5d10*/  @P1 STS.128 [R167+0x6800], RZ ;  /* 0x006800ffa7001388 */ /* 0x0005e20000000c00 */
[C-C-:B------:R-:W-:Y:S02]  /*5d20*/  @!P2 LEA.HI.X R9, R10.reuse, R9, R19.reuse, 0x1, P6 ;  /* 0x000000090a09a211 */ /* 0x140fe400030f0c13 */
[C---:B---3--:R-:W-:Y:S01]  /*5d30*/  @!P1 LEA R6, P0, R10.reuse, R6, 0x1 ;  /* 0x000000060a069211 */ /* 0x048fe200078008ff */
[----:B------:R-:W-:Y:S01]  /*5d40*/  @!PT LDS RZ, [RZ] ;  /* 0x00000000fffff984 */ /* 0x000fe20000000800 */
[----:B------:R-:W-:Y:S01]  /*5d50*/  @!PT LDS RZ, [RZ] ;  /* 0x00000000fffff984 */ /* 0x000fe20000000800 */
[----:B------:R-:W-:Y:S01]  /*5d60*/  @!PT LDS RZ, [RZ] ;  /* 0x00000000fffff984 */ /* 0x000fe20000000800 */
[----:B------:R2:W-:Y:S03]  /*5d70*/  @!P1 LDGSTS.E.BYPASS.LTC128B.128 [R167+0x6800], desc[UR8][R14.64+0x80] ;  /* 0x068000800ea79fae */ /* 0x0005e6000b901d48 */
[--C-:B------:R-:W-:Y:S01]  /*5d80*/  @!P1 LEA.HI.X R7, R10, R7, R19.reuse, 0x1, P0 ;  /* 0x000000070a079211 */ /* 0x100fe200000f0c13 */
[----:B------:R2:W-:Y:S01]  /*5d90*/  @P2 STS.128 [R167+0x5000], RZ ;  /* 0x005000ffa7002388 */ /* 0x0005e20000000c00 */
[----:B----4-:R-:W-:Y:S01]  /*5da0*/  @!P2 LEA R18, P4, R11, R4, 0x1 ;  /* 0x000000040b12a211 */ /* 0x010fe200078808ff */
[----:B------:R-:W-:-:S02]  /*5db0*/  IMAD.X R4, R160, 0x1, R19, P5 ;  /* 0x00000001a0047824 */ /* 0x000fc400028e0613 */
        /* <DEDUP_REMOVED lines=24> */
.L_x_723:
[----:B------:R-:W-:Y:S05]  /*5f40*/  BSYNC B0 ;  /* 0x0000000000007941 */ /* 0x000fea0003800000 */
.L_x_722:
[----:B------:R-:W0:Y:S02]  /*5f50*/  LDGDEPBAR ;  /* 0x00000000000079af */ /* 0x000e240000000000 */
.L_x_721:
[----:B------:R-:W-:Y:S01]  /*5f60*/  FMNMX.FTZ R5, R2, R28, !PT ;  /* 0x0000001c02057209 */ /* 0x000fe20007810000 */
[----:B--2---:R-:W-:Y:S01]  /*5f70*/  LDSM.16.MT88.4 R12, [R142+0x8000] ;  /* 0x008000008e0c783b */ /* 0x004fe20000004200 */
[----:B-1----:R-:W-:Y:S02]  /*5f80*/  FMNMX.FTZ R6, R0, R17, !PT ;  /* 0x0000001100067209 */ /* 0x002fe40007810000 */
[----:B------:R-:W-:Y:S01]  /*5f90*/  FMNMX.FTZ R5, R122, R5, !PT ;  /* 0x000000057a057209 */ /* 0x000fe20007810000 */
[----:B------:R-:W-:Y:S01]  /*5fa0*/  LDSM.16.MT88.4 R8, [R144+0x8000] ;  /* 0x008000009008783b */ /* 0x000fe20000004200 */
        /* <DEDUP_REMOVED lines=24> */
[----:B------:R-:W-:Y:S02]  /*6130*/  @P3 IADD3 R180, R130, -0x3, RZ ;  /* 0xfffffffd82b43810 */ /* 0x000fe40007ffe0ff */
[----:B------:R-:W-:Y:S02]  /*6140*/  FMNMX.FTZ R4, R116, R5, !PT ;  /* 0x0000000574047209 */ /* 0x000fe40007810000 */
[----:B------:R-:W-:-:S02]  /*6150*/  FMNMX.FTZ R5, R35, R6, !PT ;  /* 0x0000000623057209 */ /* 0x000fc40007810000 */
[----:B------:R-:W-:Y:S02]  /*6160*/  FMNMX.FTZ R7, R117, R4, !PT ;  /* 0x0000000475077209 */ /* 0x000fe40007810000 */
[----:B------:R-:W-:-:S03]  /*6170*/  FMNMX.FTZ R6, R118, R5, !PT ;  /* 0x0000000576067209 */ /* 0x000fc60007810000 */
[----:B------:R-:W1:Y:S01]  /*6180*/  SHFL.BFLY PT, R4, R7, 0x2, 0x1f ;  /* 0x0c401f0007047f89 */ /* 0x000e6200000e0000 */
[----:B------:R-:W-:-:S05]  /*6190*/  FMNMX.FTZ R6, R119, R6, !PT ;  /* 0x0000000677067209 */ /* 0x000fca0007810000 */
[----:B------:R-:W2:Y:S01]  /*61a0*/  SHFL.BFLY PT, R5, R6, 0x2, 0x1f ;  /* 0x0c401f0006057f89 */ /* 0x000ea200000e0000 */
[----:B-1----:R-:W-:-:S05]  /*61b0*/  FMNMX.FTZ R4, R7, R4, !PT ;  /* 0x0000000407047209 */ /* 0x002fca0007810000 */
[----:B------:R-:W1:Y:S01]  /*61c0*/  SHFL.BFLY PT, R25, R4, 0x1, 0x1f ;  /* 0x0c201f0004197f89 */ /* 0x000e6200000e0000 */
[----:B--2---:R-:W-:-:S05]  /*61d0*/  FMNMX.FTZ R5, R6, R5, !PT ;  /* 0x0000000506057209 */ /* 0x004fca0007810000 */
[----:B------:R-:W2:Y:S01]  /*61e0*/  SHFL.BFLY PT, R24, R5, 0x1, 0x1f ;  /* 0x0c201f0005187f89 */ /* 0x000ea200000e0000 */
[----:B-1----:R-:W-:-:S04]  /*61f0*/  FMNMX.FTZ R25, R4, R25, !PT ;  /* 0x0000001904197209 */ /* 0x002fc80007810000 */
[C---:B------:R-:W-:Y:S01]  /*6200*/  FSETP.NEU.FTZ.AND P1, PT, R25.reuse, -INF , PT ;  /* 0xff8000001900780b */ /* 0x040fe20003f3d000 */
[----:B------:R-:W-:Y:S01]  /*6210*/  FMUL.FTZ R103, R25, UR6 ;  /* 0x0000000619677c20 */ /* 0x000fe20008410000 */
[----:B--2---:R-:W-:Y:S02]  /*6220*/  FMNMX.FTZ R24, R5, R24, !PT ;  /* 0x0000001805187209 */ /* 0x004fe40007810000 */
[----:B------:R-:W-:Y:S02]  /*6230*/  FSEL R5, R25, RZ, P1 ;  /* 0x000000ff19057208 */ /* 0x000fe40000800000 */
[C---:B------:R-:W-:Y:S01]  /*6240*/  FSETP.NEU.FTZ.AND P0, PT, R24.reuse, -INF , PT ;  /* 0xff8000001800780b */ /* 0x040fe20003f1d000 */
[----:B------:R-:W-:Y:S01]  /*6250*/  FMUL.FTZ R34, R24, UR6 ;  /* 0x0000000618227c20 */ /* 0x000fe20008410000 */
[----:B------:R-:W-:Y:S01]  /*6260*/  FSEL R103, R103, RZ, P1 ;  /* 0x000000ff67677208 */ /* 0x000fe20000800000 */
[----:B------:R-:W-:Y:S01]  /*6270*/  FADD.FTZ R32, R2, -R5 ;  /* 0x8000000502207221 */ /* 0x000fe20000010000 */
[----:B------:R-:W-:-:S02]  /*6280*/  FSEL R5, R24, RZ, P0 ;  /* 0x000000ff18057208 */ /* 0x000fc40000000000 */
[----:B------:R-:W-:Y:S01]  /*6290*/  FSEL R34, R34, RZ, P0 ;  /* 0x000000ff22227208 */ /* 0x000fe20000000000 */
[--C-:B------:R-:W-:Y:S01]  /*62a0*/  FFMA.FTZ R30, R28, UR6, -R103.reuse ;  /* 0x000000061c1e7c23 */ /* 0x100fe20008010867 */
[----:B------:R-:W-:Y:S01]  /*62b0*/  FFMA.FTZ R27, R26, UR6, -R103 ;  /* 0x000000061a1b7c23 */ /* 0x000fe20008010867 */
[----:B------:R-:W-:Y:S01]  /*62c0*/  FADD.FTZ R0, R0, -R5 ;  /* 0x8000000500007221 */ /* 0x000fe20000010000 */
[--C-:B------:R-:W-:Y:S01]  /*62d0*/  FFMA.FTZ R29, R122, UR6, -R103.reuse ;  /* 0x000000067a1d7c23 */ /* 0x100fe20008010867 */
[--C-:B------:R-:W-:Y:S01]  /*62e0*/  FFMA.FTZ R28, R134, UR6, -R103.reuse ;  /* 0x00000006861c7c23 */ /* 0x100fe20008010867 */
[--C-:B------:R-:W-:Y:S01]  /*62f0*/  FFMA.FTZ R33, R17, UR6, -R34.reuse ;  /* 0x0000000611217c23 */ /* 0x100fe20008010822 */
[--C-:B------:R-:W-:Y:S01]  /*6300*/  FFMA.FTZ R26, R105, UR6, -R34.reuse ;  /* 0x00000006691a7c23 */ /* 0x100fe20008010822 */
[----:B------:R-:W-:Y:S01]  /*6310*/  FMUL.FTZ R32, R32, UR6 ;  /* 0x0000000620207c20 */ /* 0x000fe20008410000 */
[----:B------:R-:W-:Y:S01]  /*6320*/  FMUL.FTZ R0, R0, UR6 ;  /* 0x0000000600007c20 */ /* 0x000fe20008410000 */
        /* <DEDUP_REMOVED lines=14> */
[----:B------:R-:W-:Y:S01]  /*6410*/  LDSM.16.MT88.4 R20, [R141+0xa800] ;  /* 0x00a800008d14783b */ /* 0x000fe20000004200 */
        /* <DEDUP_REMOVED lines=8> */
[----:B------:R-:W-:Y:S01]  /*64a0*/  FFMA.FTZ R102, R102, UR6, -R103 ;  /* 0x0000000666667c23 */ /* 0x000fe20008010867 */
[--C-:B------:R-:W-:Y:S01]  /*64b0*/  FFMA.FTZ R101, R101, UR6, -R34.reuse ;  /* 0x0000000665657c23 */ /* 0x100fe20008010822 */
[--C-:B------:R-:W-:Y:S01]  /*64c0*/  FFMA.FTZ R35, R118, UR6, -R34.reuse ;  /* 0x0000000676237c23 */ /* 0x100fe20008010822 */
[----:B------:R-:W2:Y:S01]  /*64d0*/  MUFU.EX2 R27, R27 ;  /* 0x0000001b001b7308 */ /* 0x000ea20000000800 */
[----:B-1----:R-:W-:Y:S01]  /*64e0*/  F2FP.BF16.F32.PACK_AB R4, R29, R30 ;  /* 0x0000001e1d04723e */ /* 0x002fe200000010ff */
[----:B------:R-:W-:-:S06]  /*64f0*/  FFMA.FTZ R34, R119, UR6, -R34 ;  /* 0x0000000677227c23 */ /* 0x000fcc0008010822 */
[----:B------:R-:W-:Y:S08]  /*6500*/  MUFU.EX2 R33, R33 ;  /* 0x0000002100217308 */ /* 0x000ff00000000800 */
[----:B------:R-:W1:Y:S01]  /*6510*/  MUFU.EX2 R26, R26 ;  /* 0x0000001a001a7308 */ /* 0x000e620000000800 */
[----:B--2---:R-:W-:-:S07]  /*6520*/  F2FP.BF16.F32.PACK_AB R6, R27, R28 ;  /* 0x0000001c1b06723e */ /* 0x004fce00000010ff */
[----:B------:R2:W-:Y:S08]  /*6530*/  MUFU.EX2 R2, R107 ;  /* 0x0000006b00027308 */ /* 0x0005f00000000800 */
[----:B------:R-:W3:Y:S01]  /*6540*/  MUFU.EX2 R32, R32 ;  /* 0x0000002000207308 */ /* 0x000ee20000000800 */
[----:B-1----:R-:W-:-:S07]  /*6550*/  F2FP.BF16.F32.PACK_AB R5, R26, R33 ;  /* 0x000000211a05723e */ /* 0x002fce00000010ff */
[----:B------:R-:W1:Y:S01]  /*6560*/  MUFU.EX2 R0, R0 ;  /* 0x0000000000007308 */ /* 0x000e620000000800 */
[--C-:B--2---:R-:W-:Y:S01]  /*6570*/  FFMA.FTZ R107, R106, UR6, -R103.reuse ;  /* 0x000000066a6b7c23 */ /* 0x104fe20008010867 */
[--C-:B------:R-:W-:Y:S01]  /*6580*/  FFMA.FTZ R106, R16, UR6, -R103.reuse ;  /* 0x00000006106a7c23 */ /* 0x100fe20008010867 */
[----:B------:R-:W-:Y:S01]  /*6590*/  FFMA.FTZ R103, R117, UR6, -R103 ;  /* 0x0000000675677c23 */ /* 0x000fe20008010867 */
[----:B------:R-:W-:Y:S04]  /*65a0*/  LDSM.16.MT88.4 R16, [R144+0x8800] ;  /* 0x008800009010783b */ /* 0x000fe80000004200 */
[----:B------:R-:W2:Y:S01]  /*65b0*/  MUFU.EX2 R31, R31 ;  /* 0x0000001f001f7308 */ /* 0x000ea20000000800 */
        /* <DEDUP_REMOVED lines=25> */
[----:B------:R-:W-:Y:S01]  /*6750*/  FMUL.FTZ R59, R59, R0 ;  /* 0x000000003b3b7220 */ /* 0x000fe20000410000 */
        /* <DEDUP_REMOVED lines=15> */
[C---:B------:R-:W-:Y:S01]  /*6850*/  HMMA.16816.F32.BF16 R92, R4.reuse, R10, R92 ;  /* 0x0000000a045c723c */ /* 0x040fe2000004185c */
        /* <DEDUP_REMOVED lines=21> */
[----:B------:R-:W3:Y:S01]  /*69b0*/  MUFU.EX2 R104, R104 ;  /* 0x0000006800687308 */ /* 0x000ee20000000800 */
[-C--:B------:R-:W-:Y:S01]  /*69c0*/  FMUL.FTZ R76, R76, R32.reuse ;  /* 0x000000204c4c7220 */ /* 0x080fe20000410000 */
[----:B------:R-:W-:Y:S01]  /*69d0*/  FMUL.FTZ R77, R77, R32 ;  /* 0x000000204d4d7220 */ /* 0x000fe20000410000 */
        /* <DEDUP_REMOVED lines=8> */
[----:B------:R-:W-:Y:S01]  /*6a60*/  FFMA.FTZ R30, R181, R32, R30 ;  /* 0x00000020b51e7223 */ /* 0x000fe2000001001e */
[----:B------:R-:W-:Y:S01]  /*6a70*/  FFMA.FTZ R33, R184, R0, R33 ;  /* 0x00000000b8217223 */ /* 0x000fe20000010021 */
[----:B------:R-:W-:Y:S01]  /*6a80*/  HMMA.16816.F32.BF16 R56, R4, R14, R56 ;  /* 0x0000000e0438723c */ /* 0x000fe20000041838 */
[----:B------:R-:W4:Y:S01]  /*6a90*/  LDSM.16.MT88.4 R12, [R142+0xa000] ;  /* 0x00a000008e0c783b */ /* 0x000f220000004200 */
[----:B------:R-:W-:Y:S01]  /*6aa0*/  FADD.FTZ R29, R29, R30 ;  /* 0x0000001e1d1d7221 */ /* 0x000fe20000010000 */
[----:B------:R-:W-:Y:S01]  /*6ab0*/  MUFU.EX2 R105, R105 ;  /* 0x0000006900697308 */ /* 0x000fe20000000800 */
[----:B------:R-:W-:-:S02]  /*6ac0*/  FADD.FTZ R33, R26, R33 ;  /* 0x000000211a217221 */ /* 0x000fc40000010000 */
[----:B--2---:R-:W-:Y:S01]  /*6ad0*/  HMMA.16816.F32.BF16 R44, R4, R8, R44 ;  /* 0x00000008042c723c */ /* 0x004fe2000004182c */
[----:B------:R-:W-:Y:S01]  /*6ae0*/  FADD.FTZ R28, R28, R29 ;  /* 0x0000001d1c1c7221 */ /* 0x000fe20000010000 */
[----:B------:R-:W-:-:S03]  /*6af0*/  FADD.FTZ R2, R2, R33 ;  /* 0x0000002102027221 */ /* 0x000fc60000010000 */
[----:B------:R-:W-:Y:S01]  /*6b00*/  MUFU.EX2 R106, R106 ;  /* 0x0000006a006a7308 */ /* 0x000fe20000000800 */
[----:B------:R-:W-:Y:S01]  /*6b10*/  HMMA.16816.F32.BF16 R48, R4, R10, R48 ;  /* 0x0000000a0430723c */ /* 0x000fe20000041830 */
[----:B------:R-:W2:Y:S01]  /*6b20*/  LDSM.16.MT88.4 R8, [R144+0xa000] ;  /* 0x00a000009008783b */ /* 0x000ea20000004200 */
[----:B------:R-:W-:Y:S01]  /*6b30*/  FADD.FTZ R27, R27, R28 ;  /* 0x0000001c1b1b7221 */ /* 0x000fe20000010000 */
[----:B------:R-:W-:Y:S01]  /*6b40*/  FADD.FTZ R31, R31, R2 ;  /* 0x000000021f1f7221 */ /* 0x000fe20000010000 */
[----:B------:R-:W-:Y:S02]  /*6b50*/  MOV R28, R3 ;  /* 0x00000003001c7202 */ /* 0x000fe40000000f00 */
[----:B---3--:R-:W-:Y:S01]  /*6b60*/  FADD.FTZ R0, R104, R27 ;  /* 0x0000001b68007221 */ /* 0x008fe20000010000 */
[----:B------:R-:W-:Y:S03]  /*6b70*/  MUFU.EX2 R108, R108 ;  /* 0x0000006c006c7308 */ /* 0x000fe60000000800 */
[----:B-1----:R-:W-:-:S05]  /*6b80*/  FADD.FTZ R0, R107, R0 ;  /* 0x000000006b007221 */ /* 0x002fca0000010000 */
[----:B------:R-:W1:Y:S08]  /*6b90*/  MUFU.EX2 R111, R111 ;  /* 0x0000006f006f7308 */ /* 0x000e700000000800 */
[----:B------:R-:W-:Y:S01]  /*6ba0*/  MUFU.EX2 R110, R110 ;  /* 0x0000006e006e7308 */ /* 0x000fe20000000800 */
[C---:B----4-:R-:W-:Y:S07]  /*6bb0*/  HMMA.16816.F32.BF16 R68, R4.reuse, R12, R68 ;  /* 0x0000000c0444723c */ /* 0x050fee0000041844 */
[----:B------:R-:W3:Y:S01]  /*6bc0*/  MUFU.EX2 R109, R109 ;  /* 0x0000006d006d7308 */ /* 0x000ee20000000800 */
[C---:B------:R-:W-:Y:S01]  /*6bd0*/  HMMA.16816.F32.BF16 R72, R4.reuse, R14, R72 ;  /* 0x0000000e0448723c */ /* 0x040fe20000041848 */
[----:B------:R-:W4:Y:S06]  /*6be0*/  LDSM.16.MT88.4 R12, [R140+0xa000] ;  /* 0x00a000008c0c783b */ /* 0x000f2c0000004200 */
[----:B------:R-:W-:Y:S01]  /*6bf0*/  MUFU.EX2 R120, R120 ;  /* 0x0000007800787308 */ /* 0x000fe20000000800 */
[C---:B--2---:R-:W-:Y:S06]  /*6c00*/  HMMA.16816.F32.BF16 R60, R4.reuse, R8, R60 ;  /* 0x00000008043c723c */ /* 0x044fec000004183c */
[C---:B------:R-:W-:Y:S01]  /*6c10*/  HMMA.16816.F32.BF16 R64, R4.reuse, R10, R64 ;  /* 0x0000000a0440723c */ /* 0x040fe20000041840 */
[----:B------:R-:W2:Y:S01]  /*6c20*/  LDSM.16.MT88.4 R8, [R141+0xa000] ;  /* 0x00a000008d08783b */ /* 0x000ea20000004200 */
[----:B------:R-:W5:Y:S08]  /*6c30*/  MUFU.EX2 R123, R123 ;  /* 0x0000007b007b7308 */ /* 0x000f700000000800 */
[----:B------:R-:W-:Y:S08]  /*6c40*/  MUFU.EX2 R114, R114 ;  /* 0x0000007200727308 */ /* 0x000ff00000000800 */
[----:B------:R-:W-:Y:S08]  /*6c50*/  MUFU.EX2 R125, R125 ;  /* 0x0000007d007d7308 */ /* 0x000ff00000000800 */
[----:B------:R-:W-:Y:S01]  /*6c60*/  MUFU.EX2 R122, R122 ;  /* 0x0000007a007a7308 */ /* 0x000fe20000000800 */
[C---:B----4-:R-:W-:Y:S07]  /*6c70*/  HMMA.16816.F32.BF16 R80, R4.reuse, R12, R80 ;  /* 0x0000000c0450723c */ /* 0x050fee0000041850 */
[----:B------:R-:W4:Y:S01]  /*6c80*/  MUFU.EX2 R121, R121 ;  /* 0x0000007900797308 */ /* 0x000f220000000800 */
[C---:B------:R-:W-:Y:S01]  /*6c90*/  HMMA.16816.F32.BF16 R84, R4.reuse, R14, R84 ;  /* 0x0000000e0454723c */ /* 0x040fe20000041854 */
[----:B------:R-:W5:Y:S05]  /*6ca0*/  LDSM.16.MT88.4 R12, [R142+0x8800] ;  /* 0x008800008e0c783b */ /* 0x000f6a0000004200 */
[C---:B--2---:R-:W-:Y:S01]  /*6cb0*/  HMMA.16816.F32.BF16 R76, R4.reuse, R8, R76 ;  /* 0x00000008044c723c */ /* 0x044fe2000004184c */
[----:B------:R-:W-:Y:S05]  /*6cc0*/  MUFU.EX2 R112, R112 ;  /* 0x0000007000707308 */ /* 0x000fea0000000800 */
[----:B------:R-:W-:Y:S01]  /*6cd0*/  HMMA.16816.F32.BF16 R88, R4, R10, R88 ;  /* 0x0000000a0458723c */ /* 0x000fe20000041858 */
[----:B------:R-:W2:Y:S02]  /*6ce0*/  LDSM.16.MT88.4 R8, [R141+0x8800] ;  /* 0x008800008d08783b */ /* 0x000ea40000004200 */
[----:B------:R-:W4:Y:S04]  /*6cf0*/  MUFU.EX2 R113, R113 ;  /* 0x0000007100717308 */ /* 0x000f280000000800 */
[----:B------:R-:W-:-:S02]  /*6d00*/  F2FP.BF16.F32.PACK_AB R4, R107, R104 ;  /* 0x000000686b04723e */ /* 0x000fc400000010ff */
[----:B-1----:R-:W-:Y:S01]  /*6d10*/  F2FP.BF16.F32.PACK_AB R5, R111, R108 ;  /* 0x0000006c6f05723e */ /* 0x002fe200000010ff */
[----:B------:R-:W-:Y:S01]  /*6d20*/  FADD.FTZ R108, R108, R31 ;  /* 0x0000001f6c6c7221 */ /* 0x000fe20000010000 */
[----:B------:R-:W-:Y:S01]  /*6d30*/  F2FP.BF16.F32.PACK_AB R6, R106, R105 ;  /* 0x000000696a06723e */ /* 0x000fe200000010ff */
[----:B------:R-:W-:Y:S01]  /*6d40*/  MUFU.EX2 R115, R115 ;  /* 0x0000007300737308 */ /* 0x000fe20000000800 */
[----:B---3--:R-:W-:Y:S01]  /*6d50*/  F2FP.BF16.F32.PACK_AB R7, R109, R110 ;  /* 0x0000006e6d07723e */ /* 0x008fe200000010ff */
[----:B------:R-:W-:-:S04]  /*6d60*/  FADD.FTZ R111, R111, R108 ;  /* 0x0000006c6f6f7221 */ /* 0x000fc80000010000 */
[----:B------:R-:W-:Y:S02]  /*6d70*/  FADD.FTZ R110, R110, R111 ;  /* 0x0000006f6e6e7221 */ /* 0x000fe40000010000 */
[----:B------:R-:W-:Y:S01]  /*6d80*/  HMMA.16816.F32.BF16 R96, R4, R16, R96 ;  /* 0x000000100460723c */ /* 0x000fe20000041860 */
[----:B------:R-:W1:Y:S01]  /*6d90*/  MUFU.EX2 R102, R102 ;  /* 0x0000006600667308 */ /* 0x000e620000000800 */
[----:B------:R-:W-:-:S04]  /*6da0*/  FADD.FTZ R109, R109, R110 ;  /* 0x0000006e6d6d7221 */ /* 0x000fc80000010000 */
[C---:B------:R-:W-:Y:S01]  /*6db0*/  HMMA.16816.F32.BF16 R92, R4.reuse, R18, R92 ;  /* 0x00000012045c723c */ /* 0x040fe2000004185c */
[----:B------:R-:W3:Y:S02]  /*6dc0*/  LDSM.16.MT88.4 R16, [R140+0x8800] ;  /* 0x008800008c10783b */ /* 0x000ee40000004200 */
[----:B------:R-:W-:Y:S03]  /*6dd0*/  MUFU.EX2 R100, R100 ;  /* 0x0000006400647308 */ /* 0x000fe60000000800 */
[C---:B-----5:R-:W-:Y:S05]  /*6de0*/  HMMA.16816.F32.BF16 R36, R4.reuse, R12, R36 ;  /* 0x0000000c0424723c */ /* 0x060fea0000041824 */
[----:B------:R-:W-:Y:S01]  /*6df0*/  MUFU.EX2 R103, R103 ;  /* 0x0000006700677308 */ /* 0x000fe20000000800 */
[C---:B------:R-:W-:Y:S01]  /*6e00*/  HMMA.16816.F32.BF16 R40, R4.reuse, R14, R40 ;  /* 0x0000000e0428723c */ /* 0x040fe20000041828 */
[----:B------:R-:W5:Y:S05]  /*6e10*/  LDSM.16.MT88.4 R12, [R144+0xa800] ;  /* 0x00a80000900c783b */ /* 0x000f6a0000004200 */
[C---:B--2---:R-:W-:Y:S01]  /*6e20*/  HMMA.16816.F32.BF16 R44, R4.reuse, R8, R44 ;  /* 0x00000008042c723c */ /* 0x044fe2000004182c */
[----:B------:R-:W-:Y:S05]  /*6e30*/  MUFU.EX2 R101, R101 ;  /* 0x0000006500657308 */ /* 0x000fea0000000800 */
[C---:B------:R-:W-:Y:S01]  /*6e40*/  HMMA.16816.F32.BF16 R48, R4.reuse, R10, R48 ;  /* 0x0000000a0430723c */ /* 0x040fe20000041830 */
[----:B------:R-:W2:Y:S02]  /*6e50*/  LDSM.16.MT88.4 R8, [R142+0xa800] ;  /* 0x00a800008e08783b */ /* 0x000ea40000004200 */
[----:B------:R-:W1:Y:S03]  /*6e60*/  MUFU.EX2 R116, R116 ;  /* 0x0000007400747308 */ /* 0x000e660000000800 */
[C---:B------:R-:W-:Y:S05]  /*6e70*/  HMMA.16816.F32.BF16 R76, R4.reuse, R20, R76 ;  /* 0x00000014044c723c */ /* 0x040fea000004184c */
[----:B------:R-:W-:Y:S01]  /*6e80*/  MUFU.EX2 R35, R35 ;  /* 0x0000002300237308 */ /* 0x000fe20000000800 */
[C---:B------:R-:W-:Y:S01]  /*6e90*/  HMMA.16816.F32.BF16 R88, R4.reuse, R22, R88 ;  /* 0x000000160458723c */ /* 0x040fe20000041858 */
[----:B------:R-:W-:Y:S05]  /*6ea0*/  LDSM.16.MT88.4 R20, [R141+0x9000] ;  /* 0x009000008d14783b */ /* 0x000fea0000004200 */
[C---:B---3--:R-:W-:Y:S01]  /*6eb0*/  HMMA.16816.F32.BF16 R52, R4.reuse, R16, R52 ;  /* 0x000000100434723c */ /* 0x048fe20000041834 */
[----:B------:R-:W3:Y:S05]  /*6ec0*/  MUFU.EX2 R34, R34 ;  /* 0x0000002200227308 */ /* 0x000eea0000000800 */
[C---:B------:R-:W-:Y:S01]  /*6ed0*/  HMMA.16816.F32.BF16 R56, R4.reuse, R18, R56 ;  /* 0x000000120438723c */ /* 0x040fe20000041838 */
[----:B------:R-:W4:Y:S05]  /*6ee0*/  LDSM.16.MT88.4 R16, [R140+0xa800] ;  /* 0x00a800008c10783b */ /* 0x000f2a0000004200 */
[C---:B-----5:R-:W-:Y:S06]  /*6ef0*/  HMMA.16816.F32.BF16 R60, R4.reuse, R12, R60 ;  /* 0x0000000c043c723c */ /* 0x060fec000004183c */
[C---:B------:R-:W-:Y:S01]  /*6f00*/  HMMA.16816.F32.BF16 R64, R4.reuse, R14, R64 ;  /* 0x0000000e0440723c */ /* 0x040fe20000041840 */
[----:B------:R-:W5:Y:S05]  /*6f10*/  LDSM.16.MT88.4 R12, [R144+0x9000] ;  /* 0x00900000900c783b */ /* 0x000f6a0000004200 */
[C---:B--2---:R-:W-:Y:S06]  /*6f20*/  HMMA.16816.F32.BF16 R68, R4.reuse, R8, R68 ;  /* 0x000000080444723c */ /* 0x044fec0000041844 */
[C---:B------:R-:W-:Y:S01]  /*6f30*/  HMMA.16816.F32.BF16 R72, R4.reuse, R10, R72 ;  /* 0x0000000a0448723c */ /* 0x040fe20000041848 */
[----:B------:R-:W2:Y:S05]  /*6f40*/  LDSM.16.MT88.4 R8, [R142+0x9000] ;  /* 0x009000008e08783b */ /* 0x000eaa0000004200 */
[C---:B----4-:R-:W-:Y:S06]  /*6f50*/  HMMA.16816.F32.BF16 R80, R4.reuse, R16, R80 ;  /* 0x000000100450723c */ /* 0x050fec0000041850 */
[----:B------:R-:W-:Y:S01]  /*6f60*/  HMMA.16816.F32.BF16 R84, R4, R18, R84 ;  /* 0x000000120454723c */ /* 0x000fe20000041854 */
[----:B------:R-:W4:Y:S06]  /*6f70*/  LDSM.16.MT88.4 R16, [R140+0x9000] ;  /* 0x009000008c10783b */ /* 0x000f2c0000004200 */
[----:B------:R-:W-:-:S02]  /*6f80*/  F2FP.BF16.F32.PACK_AB R4, R123, R120 ;  /* 0x000000787b04723e */ /* 0x000fc400000010ff */
[----:B------:R-:W-:Y:S01]  /*6f90*/  F2FP.BF16.F32.PACK_AB R5, R121, R122 ;  /* 0x0000007a7905723e */ /* 0x000fe200000010ff */
[----:B------:R-:W-:Y:S01]  /*6fa0*/  FADD.FTZ R122, R122, R109 ;  /* 0x0000006d7a7a7221 */ /* 0x000fe20000010000 */
[----:B------:R-:W-:Y:S02]  /*6fb0*/  F2FP.BF16.F32.PACK_AB R6, R125, R114 ;  /* 0x000000727d06723e */ /* 0x000fe400000010ff */
[----:B------:R-:W-:Y:S01]  /*6fc0*/  F2FP.BF16.F32.PACK_AB R7, R113, R112 ;  /* 0x000000707107723e */ /* 0x000fe200000010ff */
[----:B------:R-:W-:-:S04]  /*6fd0*/  FADD.FTZ R121, R121, R122 ;  /* 0x0000007a79797221 */ /* 0x000fc80000010000 */
[----:B------:R-:W-:Y:S02]  /*6fe0*/  FADD.FTZ R2, R112, R121 ;  /* 0x0000007970027221 */ /* 0x000fe40000010000 */
[----:B-----5:R-:W-:Y:S02]  /*6ff0*/  HMMA.16816.F32.BF16 R96, R4, R12, R96 ;  /* 0x0000000c0460723c */ /* 0x020fe40000041860 */
[----:B------:R-:W-:-:S04]  /*7000*/  FADD.FTZ R2, R113, R2 ;  /* 0x0000000271027221 */ /* 0x000fc80000010000 */
[C---:B------:R-:W-:Y:S01]  /*7010*/  HMMA.16816.F32.BF16 R92, R4.reuse, R14, R92 ;  /* 0x0000000e045c723c */ /* 0x040fe2000004185c */
[----:B------:R-:W5:Y:S05]  /*7020*/  LDSM.16.MT88.4 R12, [R144+0xb000] ;  /* 0x00b00000900c783b */ /* 0x000f6a0000004200 */
[C---:B--2---:R-:W-:Y:S06]  /*7030*/  HMMA.16816.F32.BF16 R36, R4.reuse, R8, R36 ;  /* 0x000000080424723c */ /* 0x044fec0000041824 */
[C---:B------:R-:W-:Y:S01]  /*7040*/  HMMA.16816.F32.BF16 R40, R4.reuse, R10, R40 ;  /* 0x0000000a0428723c */ /* 0x040fe20000041828 */
[----:B------:R-:W2:Y:S05]  /*7050*/  LDSM.16.MT88.4 R8, [R142+0xb000] ;  /* 0x00b000008e08783b */ /* 0x000eaa0000004200 */
[C---:B----4-:R-:W-:Y:S06]  /*7060*/  HMMA.16816.F32.BF16 R52, R4.reuse, R16, R52 ;  /* 0x000000100434723c */ /* 0x050fec0000041834 */
[C---:B------:R-:W-:Y:S01]  /*7070*/  HMMA.16816.F32.BF16 R56, R4.reuse, R18, R56 ;  /* 0x000000120438723c */ /* 0x040fe20000041838 */
[----:B------:R-:W4:Y:S05]  /*7080*/  LDSM.16.MT88.4 R16, [R141+0xb000] ;  /* 0x00b000008d10783b */ /* 0x000f2a0000004200 */
[C---:B------:R-:W-:Y:S06]  /*7090*/  HMMA.16816.F32.BF16 R44, R4.reuse, R20, R44 ;  /* 0x00000014042c723c */ /* 0x040fec000004182c */
[C---:B------:R-:W-:Y:S01]  /*70a0*/  HMMA.16816.F32.BF16 R48, R4.reuse, R22, R48 ;  /* 0x000000160430723c */ /* 0x040fe20000041830 */
[----:B------:R-:W-:Y:S05]  /*70b0*/  LDSM.16.MT88.4 R20, [R144+0x9800] ;  /* 0x009800009014783b */ /* 0x000fea0000004200 */
[C---:B-----5:R-:W-:Y:S06]  /*70c0*/  HMMA.16816.F32.BF16 R60, R4.reuse, R12, R60 ;  /* 0x0000000c043c723c */ /* 0x060fec000004183c */
[C---:B------:R-:W-:Y:S01]  /*70d0*/  HMMA.16816.F32.BF16 R64, R4.reuse, R14, R64 ;  /* 0x0000000e0440723c */ /* 0x040fe20000041840 */
[----:B------:R-:W5:Y:S05]  /*70e0*/  LDSM.16.MT88.4 R12, [R140+0xb000] ;  /* 0x00b000008c0c783b */ /* 0x000f6a0000004200 */
[C---:B--2---:R-:W-:Y:S06]  /*70f0*/  HMMA.16816.F32.BF16 R68, R4.reuse, R8, R68 ;  /* 0x000000080444723c */ /* 0x044fec0000041844 */
[C---:B------:R-:W-:Y:S01]  /*7100*/  HMMA.16816.F32.BF16 R72, R4.reuse, R10, R72 ;  /* 0x0000000a0448723c */ /* 0x040fe20000041848 */
[----:B------:R-:W-:Y:S05]  /*7110*/  LDSM.16.MT88.4 R8, [R140+0x9800] ;  /* 0x009800008c08783b */ /* 0x000fea0000004200 */
[C---:B----4-:R-:W-:Y:S06]  /*7120*/  HMMA.16816.F32.BF16 R76, R4.reuse, R16, R76 ;  /* 0x00000010044c723c */ /* 0x050fec000004184c */
[C---:B------:R-:W-:Y:S01]  /*7130*/  HMMA.16816.F32.BF16 R88, R4.reuse, R18, R88 ;  /* 0x000000120458723c */ /* 0x040fe20000041858 */
[----:B------:R-:W2:Y:S05]  /*7140*/  LDSM.16.MT88.4 R16, [R142+0x9800] ;  /* 0x009800008e10783b */ /* 0x000eaa0000004200 */
[C---:B-----5:R-:W-:Y:S06]  /*7150*/  HMMA.16816.F32.BF16 R80, R4.reuse, R12, R80 ;  /* 0x0000000c0450723c */ /* 0x060fec0000041850 */
[----:B------:R-:W-:Y:S01]  /*7160*/  HMMA.16816.F32.BF16 R84, R4, R14, R84 ;  /* 0x0000000e0454723c */ /* 0x000fe20000041854 */
[----:B------:R-:W4:Y:S06]  /*7170*/  LDSM.16.MT88.4 R12, [R141+0x9800] ;  /* 0x009800008d0c783b */ /* 0x000f2c0000004200 */
[----:B-1----:R-:W-:-:S02]  /*7180*/  F2FP.BF16.F32.PACK_AB R4, R102, R115 ;  /* 0x000000736604723e */ /* 0x002fc400000010ff */
[----:B------:R-:W-:Y:S01]  /*7190*/  F2FP.BF16.F32.PACK_AB R5, R116, R101 ;  /* 0x000000657405723e */ /* 0x000fe200000010ff */
[----:B------:R-:W-:Y:S01]  /*71a0*/  FADD.FTZ R101, R101, R2 ;  /* 0x0000000265657221 */ /* 0x000fe20000010000 */
[----:B------:R-:W-:Y:S02]  /*71b0*/  F2FP.BF16.F32.PACK_AB R6, R103, R100 ;  /* 0x000000646706723e */ /* 0x000fe400000010ff */
[----:B---3--:R-:W-:Y:S01]  /*71c0*/  F2FP.BF16.F32.PACK_AB R7, R34, R35 ;  /* 0x000000232207723e */ /* 0x008fe200000010ff */
[----:B------:R-:W-:Y:S01]  /*71d0*/  FADD.FTZ R116, R116, R101 ;  /* 0x0000006574747221 */ /* 0x000fe20000010000 */
[-C--:B------:R-:W-:Y:S02]  /*71e0*/  MOV R2, R25.reuse ;  /* 0x0000001900027202 */ /* 0x080fe40000000f00 */
[----:B------:R-:W-:Y:S01]  /*71f0*/  @P3 MOV R2, R25 ;  /* 0x0000001900023202 */ /* 0x000fe20000000f00 */
[----:B------:R-:W-:Y:S02]  /*7200*/  FADD.FTZ R35, R35, R116 ;  /* 0x0000007423237221 */ /* 0x000fe40000010000 */
[----:B------:R-:W-:Y:S02]  /*7210*/  HMMA.16816.F32.BF16 R96, R4, R20, R96 ;  /* 0x000000140460723c */ /* 0x000fe40000041860 */
[----:B------:R-:W-:-:S04]  /*7220*/  FADD.FTZ R184, R34, R35 ;  /* 0x0000002322b87221 */ /* 0x000fc80000010000 */
        /* <DEDUP_REMOVED lines=8> */
[C---:B------:R-:W-:Y:S06]  /*72b0*/  HMMA.16816.F32.BF16 R52, R4.reuse, R8, R52 ;  /* 0x000000080434723c */ /* 0x040fec0000041834 */
[C---:B------:R-:W-:Y:S01]  /*72c0*/  HMMA.16816.F32.BF16 R56, R4.reuse, R10, R56 ;  /* 0x0000000a0438723c */ /* 0x040fe20000041838 */
[----:B------:R-:W4:Y:S05]  /*72d0*/  LDSM.16.MT88.4 R8, [R140+0xb800] ;  /* 0x00b800008c08783b */ /* 0x000f2a0000004200 */
[C---:B-1----:R-:W-:Y:S06]  /*72e0*/  HMMA.16816.F32.BF16 R60, R4.reuse, R20, R60 ;  /* 0x00000014043c723c */ /* 0x042fec000004183c */
[C---:B------:R-:W-:Y:S06]  /*72f0*/  HMMA.16816.F32.BF16 R64, R4.reuse, R22, R64 ;  /* 0x000000160440723c */ /* 0x040fec0000041840 */
[C---:B--2---:R-:W-:Y:S06]  /*7300*/  HMMA.16816.F32.BF16 R68, R4.reuse, R16, R68 ;  /* 0x000000100444723c */ /* 0x044fec0000041844 */
[C---:B------:R-:W-:Y:S06]  /*7310*/  HMMA.16816.F32.BF16 R72, R4.reuse, R18, R72 ;  /* 0x000000120448723c */ /* 0x040fec0000041848 */
[C---:B---3--:R-:W-:Y:S06]  /*7320*/  HMMA.16816.F32.BF16 R76, R4.reuse, R12, R76 ;  /* 0x0000000c044c723c */ /* 0x048fec000004184c */
[----:B------:R-:W-:Y:S01]  /*7330*/  HMMA.16816.F32.BF16 R88, R4, R14, R88 ;  /* 0x0000000e0458723c */ /* 0x000fe20000041858 */
[----:B------:R-:W-:-:S04]  /*7340*/  FADD.FTZ R13, R105, R0 ;  /* 0x00000000690d7221 */ /* 0x000fc80000010000 */
[----:B------:R-:W-:Y:S01]  /*7350*/  FADD.FTZ R13, R106, R13 ;  /* 0x0000000d6a0d7221 */ /* 0x000fe20000010000 */
[----:B----4-:R-:W-:Y:S03]  /*7360*/  HMMA.16816.F32.BF16 R80, R4, R8, R80 ;  /* 0x000000080450723c */ /* 0x010fe60000041850 */
[----:B------:R-:W-:-:S03]  /*7370*/  FADD.FTZ R120, R120, R13 ;  /* 0x0000000d78787221 */ /* 0x000fc60000010000 */
[----:B------:R-:W-:Y:S01]  /*7380*/  HMMA.16816.F32.BF16 R84, R4, R10, R84 ;  /* 0x0000000a0454723c */ /* 0x000fe20000041854 */
[----:B------:R-:W-:-:S04]  /*7390*/  FADD.FTZ R123, R123, R120 ;  /* 0x000000787b7b7221 */ /* 0x000fc80000010000 */
[----:B------:R-:W-:-:S04]  /*73a0*/  FADD.FTZ R0, R114, R123 ;  /* 0x0000007b72007221 */ /* 0x000fc80000010000 */
[----:B------:R-:W-:-:S04]  /*73b0*/  FADD.FTZ R0, R125, R0 ;  /* 0x000000007d007221 */ /* 0x000fc80000010000 */
[----:B------:R-:W-:Y:S01]  /*73c0*/  FADD.FTZ R115, R115, R0 ;  /* 0x0000000073737221 */ /* 0x000fe20000010000 */
[-C--:B------:R-:W-:Y:S02]  /*73d0*/  MOV R0, R24.reuse ;  /* 0x0000001800007202 */ /* 0x080fe40000000f00 */
[----:B------:R-:W-:Y:S01]  /*73e0*/  @P3 MOV R0, R24 ;  /* 0x0000001800003202 */ /* 0x000fe20000000f00 */
[----:B------:R-:W-:-:S04]  /*73f0*/  FADD.FTZ R115, R102, R115 ;  /* 0x0000007366737221 */ /* 0x000fc80000010000 */
[----:B------:R-:W-:-:S04]  /*7400*/  FADD.FTZ R100, R100, R115 ;  /* 0x0000007364647221 */ /* 0x000fc80000010000 */
[----:B------:R-:W-:Y:S01]  /*7410*/  FADD.FTZ R181, R103, R100 ;  /* 0x0000006467b57221 */ /* 0x000fe20000010000 */
[----:B------:R-:W-:Y:S06]  /*7420*/  @P3 BRA `(.L_x_724) ;  /* 0x0000000000043947 */ /* 0x000fec0003800000 */
.L_x_720:
[----:B------:R-:W-:-:S07]  /*7430*/  IADD3 R180, R28, -0x1, RZ ;  /* 0xffffffff1cb47810 */ /* 0x000fce0007ffe0ff */
.L_x_724:
[----:B------:R-:W-:-:S13]  /*7440*/  ISETP.GE.AND P0, PT, R180, RZ, PT ;  /* 0x000000ffb400720c */ /* 0x000fda0003f06270 */
[----:B------:R-:W-:Y:S05]  /*7450*/  @!P0 BRA `(.L_x_725) ;  /* 0x0000002400748947 */ /* 0x000fea0003800000 */
[----:B------:R-:W-:Y:S01]  /*7460*/  ULDC UR4, c[0x0][0x2d0] ;  /* 0x0000b40000047ab9 */ /* 0x000fe20000000800 */
[----:B------:R-:W-:Y:S01]  /*7470*/  IMAD.MOV.U32 R3, RZ, RZ, R0 ;  /* 0x000000ffff037224 */ /* 0x000fe200078e0000 */
[----:B------:R-:W-:Y:S01]  /*7480*/  ISETP.GE.AND P3, PT, R174, UR4, PT ;  /* 0x00000004ae007c0c */ /* 0x000fe2000bf66270 */
[----:B------:R-:W-:Y:S01]  /*7490*/  IMAD.MOV.U32 R101, RZ, RZ, R2 ;  /* 0x000000ffff657224 */ /* 0x000fe200078e0002 */
[----:B------:R-:W-:Y:S01]  /*74a0*/  MOV R182, R126 ;  /* 0x0000007e00b67202 */ /* 0x000fe20000000f00 */
[----:B------:R-:W-:Y:S01]  /*74b0*/  ULDC UR5, c[0x0][0x2d0] ;  /* 0x0000b40000057ab9 */ /* 0x000fe20000000800 */
[----:B------:R-:W-:Y:S01]  /*74c0*/  MOV R183, R129 ;  /* 0x0000008100b77202 */ /* 0x000fe20000000f00 */
[----:B------:R-:W-:Y:S01]  /*74d0*/  ULDC UR4, c[0x0][0x2ec] ;  /* 0x0000bb0000047ab9 */ /* 0x000fe20000000800 */
[----:B------:R-:W-:-:S07]  /*74e0*/  ULDC.64 UR6, c[0x0][0x248] ;  /* 0x0000920000067ab9 */ /* 0x000fce0000000a00 */
[----:B------:R-:W1:Y:S08]  /*74f0*/  @!P3 LDC.64 R158, c[0x0][0x220] ;  /* 0x00008800ff9ebb82 */ /* 0x000e700000000a00 */
[----:B------:R-:W2:Y:S08]  /*7500*/  @!P3 LDC.64 R156, c[0x0][0x220] ;  /* 0x00008800ff9cbb82 */ /* 0x000eb00000000a00 */
[----:B------:R-:W3:Y:S08]  /*7510*/  @!P3 LDC.64 R154, c[0x0][0x220] ;  /* 0x00008800ff9abb82 */ /* 0x000ef00000000a00 */
[----:B------:R-:W4:Y:S01]  /*7520*/  @!P3 LDC.64 R152, c[0x0][0x220] ;  /* 0x00008800ff98bb82 */ /* 0x000f220000000a00 */
[----:B------:R-:W-:Y:S05]  /*7530*/  BRA `(.L_x_726) ;  /* 0x0000000400407947 */ /* 0x000fea0003800000 */
.L_x_728:
[----:B------:R1:W-:Y:S01]  /*7540*/  @P3 STS.128 [R167+0x4000], RZ ;  /* 0x004000ffa7003388 */ /* 0x0003e20000000c00 */
[----:B------:R-:W2:Y:S01]  /*7550*/  @!P3 LDC.64 R102, c[0x0][0x218] ;  /* 0x00008600ff66bb82 */ /* 0x000ea20000000a00 */
[----:B------:R-:W-:Y:S04]  /*7560*/  VIADD R107, R180, 0xffffffff ;  /* 0xffffffffb46b7836 */ /* 0x000fe80000000000 */
[----:B------:R-:W-:Y:S01]  /*7570*/  IMAD.WIDE.U32 R104, R107, UR6, RZ ;  /* 0x000000066b687c25 */ /* 0x000fe2000f8e00ff */
[----:B------:R-:W-:Y:S02]  /*7580*/  SHF.R.S32.HI R2, RZ, 0x1f, R107 ;  /* 0x0000001fff027819 */ /* 0x000fe4000001146b */
[----:B------:R-:W3:Y:S01]  /*7590*/  @!P2 LDC.64 R114, c[0x0][0x218] ;  /* 0x00008600ff72ab82 */ /* 0x000ee20000000a00 */
[----:B------:R-:W-:Y:S02]  /*75a0*/  LEA R117, P0, R104, R170, 0x6 ;  /* 0x000000aa68757211 */ /* 0x000fe400078030ff */
[----:B------:R-:W-:Y:S02]  /*75b0*/  IMAD R2, R2, UR6, RZ ;  /* 0x0000000602027c24 */ /* 0x000fe4000f8e02ff */
[----:B------:R-:W-:Y:S02]  /*75c0*/  IADD3 R100, P1, R161, R117, RZ ;  /* 0x00000075a1647210 */ /* 0x000fe40007f3e0ff */
[----:B------:R-:W-:Y:S01]  /*75d0*/  IMAD R2, R107, UR7, R2 ;  /* 0x000000076b027c24 */ /* 0x000fe2000f8e0202 */
[----:B------:R-:W4:Y:S03]  /*75e0*/  @!P3 LDC.64 R112, c[0x0][0x218] ;  /* 0x00008600ff70bb82 */ /* 0x000f260000000a00 */
[----:B------:R-:W-:Y:S05]  /*75f0*/  IMAD.IADD R105, R105, 0x1, R2 ;  /* 0x0000000169697824 */ /* 0x000fea00078e0202 */
[----:B------:R-:W-:Y:S01]  /*7600*/  LEA.HI.X R2, R104, R173, R105, 0x6, P0 ;  /* 0x000000ad68027211 */ /* 0x000fe200000f3469 */
[----:B------:R-:W5:Y:S08]  /*7610*/  @!P2 LDC.64 R110, c[0x0][0x218] ;  /* 0x00008600ff6eab82 */ /* 0x000f700000000a00 */
[----:B------:R-:W1:Y:S08]  /*7620*/  @!P3 LDC.64 R108, c[0x0][0x218] ;  /* 0x00008600ff6cbb82 */ /* 0x000e700000000a00 */
[----:B------:R-:W1:Y:S08]  /*7630*/  @!P2 LDC.64 R106, c[0x0][0x218] ;  /* 0x00008600ff6aab82 */ /* 0x000e700000000a00 */
[----:B------:R-:W1:Y:S01]  /*7640*/  @!P3 LDC.64 R104, c[0x0][0x218] ;  /* 0x00008600ff68bb82 */ /* 0x000e620000000a00 */
[C---:B--2---:R-:W-:Y:S04]  /*7650*/  @!P3 LEA R120, P0, R117.reuse, R102, 0x1 ;  /* 0x000000667578b211 */ /* 0x044fe800078008ff */
[C-C-:B------:R-:W-:Y:S02]  /*7660*/  @!P3 LEA.HI.X R121, R117.reuse, R103, R2.reuse, 0x1, P0 ;  /* 0x000000677579b211 */ /* 0x140fe400000f0c02 */
[C---:B---3--:R-:W-:Y:S01]  /*7670*/  @!P2 LEA R116, P0, R117.reuse, R114, 0x1 ;  /* 0x000000727574a211 */ /* 0x048fe200078008ff */
[----:B------:R-:W2:Y:S02]  /*7680*/  @!P2 LDC.64 R102, c[0x0][0x218] ;  /* 0x00008600ff66ab82 */ /* 0x000ea40000000a00 */
[----:B------:R-:W-:Y:S01]  /*7690*/  @!PT LDS RZ, [RZ] ;  /* 0x00000000fffff984 */ /* 0x000fe20000000800 */
[----:B------:R-:W-:Y:S01]  /*76a0*/  @!PT LDS RZ, [RZ] ;  /* 0x00000000fffff984 */ /* 0x000fe20000000800 */
[----:B------:R-:W-:Y:S01]  /*76b0*/  @!PT LDS RZ, [RZ] ;  /* 0x00000000fffff984 */ /* 0x000fe20000000800 */
[----:B------:R3:W-:Y:S01]  /*76c0*/  @!P3 LDGSTS.E.BYPASS.LTC128B.128 [R167+0x4000], desc[UR8][R120.64] ;  /* 0x0400000078a7bfae */ /* 0x0007e2000b901d48 */
[--C-:B------:R-:W-:Y:S01]  /*76d0*/  @!P2 LEA.HI.X R117, R117, R115, R2.reuse, 0x1, P0 ;  /* 0x000000737575a211 */ /* 0x100fe200000f0c02 */
[----:B------:R-:W-:Y:S01]  /*76e0*/  IMAD.X R115, R160, 0x1, R2, P1 ;  /* 0x00000001a0737824 */ /* 0x000fe200008e0602 */
[C---:B----4-:R-:W-:Y:S01]  /*76f0*/  @!P3 LEA R118, P0, R100.reuse, R112, 0x1 ;  /* 0x000000706476b211 */ /* 0x050fe200078008ff */
[----:B------:R3:W-:Y:S01]  /*7700*/  @P2 STS.128 [R167+0x6000], RZ ;  /* 0x006000ffa7002388 */ /* 0x0007e20000000c00 */
[C---:B------:R-:W-:Y:S02]  /*7710*/  IADD3 R2, P5, R161.reuse, R100, RZ ;  /* 0x00000064a1027210 */ /* 0x040fe40007fbe0ff */
[C-C-:B------:R-:W-:Y:S01]  /*7720*/  @!P3 LEA.HI.X R119, R100.reuse, R113, R115.reuse, 0x1, P0 ;  /* 0x000000716477b211 */ /* 0x140fe200000f0c73 */
[----:B------:R-:W-:Y:S01]  /*7730*/  @!PT LDS RZ, [RZ] ;  /* 0x00000000fffff984 */ /* 0x000fe20000000800 */
[----:B------:R-:W-:Y:S01]  /*7740*/  @!PT LDS RZ, [RZ] ;  /* 0x00000000fffff984 */ /* 0x000fe20000000800 */
[----:B------:R-:W-:Y:S01]  /*7750*/  @!PT LDS RZ, [RZ] ;  /* 0x00000000fffff984 */ /* 0x000fe20000000800 */
[----:B------:R3:W-:Y:S01]  /*7760*/  @!P2 LDGSTS.E.BYPASS.LTC128B.128 [R167+0x6000], desc[UR8][R116.64+0x80] ;  /* 0x0600008074a7afae */ /* 0x0007e2000b901d48 */
[----:B-----5:R-:W-:Y:S01]  /*7770*/  @!P2 LEA R110, P0, R100, R110, 0x1 ;  /* 0x0000006e646ea211 */ /* 0x020fe200078008ff */
[--C-:B------:R-:W-:Y:S01]  /*7780*/  IMAD.X R113, R160, 0x1, R115.reuse, P5 ;  /* 0x00000001a0717824 */ /* 0x100fe200028e0673 */
[----:B-1----:R-:W-:Y:S01]  /*7790*/  @!P3 LEA R114, P1, R2, R108, 0x1 ;  /* 0x0000006c0272b211 */ /* 0x002fe200078208ff */
[----:B------:R3:W-:Y:S01]  /*77a0*/  @P3 STS.128 [R167+0x4800], RZ ;  /* 0x004800ffa7003388 */ /* 0x0007e20000000c00 */
[----:B------:R-:W-:Y:S02]  /*77b0*/  @!P2 LEA.HI.X R111, R100, R111, R115, 0x1, P0 ;  /* 0x0000006f646fa211 */ /* 0x000fe400000f0c73 */
[C-C-:B------:R-:W-:Y:S01]  /*77c0*/  @!P3 LEA.HI.X R115, R2.reuse, R109, R113.reuse, 0x1, P1 ;  /* 0x0000006d0273b211 */ /* 0x140fe200008f0c71 */
[----:B------:R-:W-:Y:S01]  /*77d0*/  @!PT LDS RZ, [RZ] ;  /* 0x00000000fffff984 */ /* 0x000fe20000000800 */
[----:B------:R-:W-:Y:S01]  /*77e0*/  @!PT LDS RZ, [RZ] ;  /* 0x00000000fffff984 */ /* 0x000fe20000000800 */
[----:B------:R-:W-:Y:S01]  /*77f0*/  @!PT LDS RZ, [RZ] ;  /* 0x00000000fffff984 */ /* 0x000fe20000000800 */
[----:B------:R3:W-:Y:S01]  /*7800*/  @!P3 LDGSTS.E.BYPASS.LTC128B.128 [R167+0x4800], desc[UR8][R118.64] ;  /* 0x0480000076a7bfae */ /* 0x0007e2000b901d48 */
[C---:B------:R-:W-:Y:S02]  /*7810*/  @!P2 LEA R106, P1, R2.reuse, R106, 0x1 ;  /* 0x0000006a026aa211 */ /* 0x040fe400078208ff */
[----:B------:R-:W-:Y:S01]  /*7820*/  IADD3 R108, P6, R161, R2, RZ ;  /* 0x00000002a16c7210 */ /* 0x000fe20007fde0ff */
[----:B------:R3:W-:Y:S01]  /*7830*/  @P2 STS.128 [R167+0x6800], RZ ;  /* 0x006800ffa7002388 */ /* 0x0007e20000000c00 */
[--C-:B------:R-:W-:Y:S02]  /*7840*/  @!P2 LEA.HI.X R107, R2, R107, R113.reuse, 0x1, P1 ;  /* 0x0000006b026ba211 */ /* 0x100fe400008f0c71 */
[C---:B------:R-:W-:Y:S01]  /*7850*/  @!P3 LEA R104, P5, R108.reuse, R104, 0x1 ;  /* 0x000000686c68b211 */ /* 0x040fe200078a08ff */
[----:B------:R-:W-:Y:S01]  /*7860*/  @!PT LDS RZ, [RZ] ;  /* 0x00000000fffff984 */ /* 0x000fe20000000800 */
[----:B------:R-:W-:Y:S01]  /*7870*/  @!PT LDS RZ, [RZ] ;  /* 0x00000000fffff984 */ /* 0x000fe20000000800 */
[----:B------:R-:W-:Y:S01]  /*7880*/  @!PT LDS RZ, [RZ] ;  /* 0x00000000fffff984 */ /* 0x000fe20000000800 */
[----:B------:R3:W-:Y:S01]  /*7890*/  @!P2 LDGSTS.E.BYPASS.LTC128B.128 [R167+0x6800], desc[UR8][R110.64+0x80] ;  /* 0x068000806ea7afae */ /* 0x0007e2000b901d48 */
[----:B--2---:R-:W-:Y:S01]  /*78a0*/  @!P2 LEA R102, P0, R108, R102, 0x1 ;  /* 0x000000666c66a211 */ /* 0x004fe200078008ff */
[----:B------:R-:W-:Y:S02]  /*78b0*/  IMAD.X R100, R160, 0x1, R113, P6 ;  /* 0x00000001a0647824 */ /* 0x000fe400030e0671 */
        /* <DEDUP_REMOVED lines=24> */
.L_x_726:
[----:B------:R-:W-:Y:S01]  /*7a40*/  ISETP.GE.AND P2, PT, R168, UR5, PT ;  /* 0x00000005a8007c0c */ /* 0x000fe2000bf46270 */
[----:B------:R-:W-:Y:S04]  /*7a50*/  DEPBAR.LE SB0, 0x0 ;  /* 0x000080000000791a */ /* 0x000fe80000000000 */
[----:B------:R-:W-:Y:S01]  /*7a60*/  BAR.SYNC.DEFER_BLOCKING 0x0 ;  /* 0x0000000000007b1d */ /* 0x000fe20000010000 */
[----:B------:R-:W-:Y:S01]  /*7a70*/  SHF.R.S32.HI R2, RZ, 0x1f, R180 ;  /* 0x0000001fff027819 */ /* 0x000fe200000114b4 */
[----:B------:R-:W-:Y:S02]  /*7a80*/  IMAD R0, R162, R180, RZ ;  /* 0x000000b4a2007224 */ /* 0x000fe400078e02ff */
[-C--:B------:R-:W-:Y:S04]  /*7a90*/  IMAD.WIDE.U32 R186, R180, R163.reuse, R182 ;  /* 0x000000a3b4ba7225 */ /* 0x080fe800078e00b6 */
[----:B------:R-:W-:Y:S01]  /*7aa0*/  IMAD R0, R2, R163, R0 ;  /* 0x000000a302007224 */ /* 0x000fe200078e0200 */
[----:B-1----:R-:W-:Y:S02]  /*7ab0*/  @!P3 LEA R190, P4, R186, R158, 0x1 ;  /* 0x0000009ebabeb211 */ /* 0x002fe400078808ff */
[----:B------:R-:W-:Y:S01]  /*7ac0*/  IADD3 R2, P1, R165, R186, RZ ;  /* 0x000000baa5027210 */ /* 0x000fe20007f3e0ff */
[----:B------:R-:W-:Y:S04]  /*7ad0*/  IMAD.IADD R0, R187, 0x1, R0 ;  /* 0x00000001bb007824 */ /* 0x000fe800078e0200 */
[--C-:B------:R-:W-:Y:S01]  /*7ae0*/  IMAD.X R185, R164, 0x1, R0.reuse, P1 ;  /* 0x00000001a4b97824 */ /* 0x100fe200008e0600 */
[--C-:B------:R-:W-:Y:S01]  /*7af0*/  @!P3 LEA.HI.X R191, R186, R159, R0.reuse, 0x1, P4 ;  /* 0x0000009fbabfb211 */ /* 0x100fe200020f0c00 */
[----:B------:R-:W-:Y:S01]  /*7b00*/  @P3 STS.128 [R167+0x8000], RZ ;  /* 0x008000ffa7003388 */ /* 0x000fe20000000c00 */
[----:B------:R-:W1:Y:S03]  /*7b10*/  @!P2 LDC.64 R102, c[0x0][0x220] ;  /* 0x00008800ff66ab82 */ /* 0x000e660000000a00 */
[----:B------:R-:W-:Y:S01]  /*7b20*/  @!PT LDS RZ, [RZ] ;  /* 0x00000000fffff984 */ /* 0x000fe20000000800 */
[----:B------:R-:W-:Y:S01]  /*7b30*/  @!PT LDS RZ, [RZ] ;  /* 0x00000000fffff984 */ /* 0x000fe20000000800 */
[----:B------:R-:W-:Y:S01]  /*7b40*/  @!PT LDS RZ, [RZ] ;  /* 0x00000000fffff984 */ /* 0x000fe20000000800 */
[----:B------:R4:W-:Y:S04]  /*7b50*/  @!P3 LDGSTS.E.BYPASS.LTC128B.128 [R167+0x8000], desc[UR8][R190.64] ;  /* 0x08000000bea7bfae */ /* 0x0009e8000b901d48 */
[----:B------:R-:W-:Y:S01]  /*7b60*/  @P2 STS.128 [R167+0xa000], RZ ;  /* 0x00a000ffa7002388 */ /* 0x000fe20000000c00 */
[----:B------:R-:W5:Y:S02]  /*7b70*/  @!P2 LDC.64 R188, c[0x0][0x220] ;  /* 0x00008800ffbcab82 */ /* 0x000f640000000a00 */
[----:B-----5:R-:W-:Y:S02]  /*7b80*/  @!P2 LEA R188, P1, R2, R188, 0x1 ;  /* 0x000000bc02bca211 */ /* 0x020fe400078208ff */
[----:B-1----:R-:W-:Y:S02]  /*7b90*/  @!P2 LEA R192, P0, R186, R102, 0x1 ;  /* 0x00000066bac0a211 */ /* 0x002fe400078008ff */
[--C-:B------:R-:W-:Y:S02]  /*7ba0*/  @!P2 LEA.HI.X R189, R2, R189, R185.reuse, 0x1, P1 ;  /* 0x000000bd02bda211 */ /* 0x100fe400008f0cb9 */
[----:B------:R-:W-:Y:S02]  /*7bb0*/  @!P2 LEA.HI.X R193, R186, R103, R0, 0x1, P0 ;  /* 0x00000067bac1a211 */ /* 0x000fe400000f0c00 */
[----:B------:R-:W1:Y:S01]  /*7bc0*/  @!P2 LDC.64 R186, c[0x0][0x220] ;  /* 0x00008800ffbaab82 */ /* 0x000e620000000a00 */
[C---:B--2---:R-:W-:Y:S02]  /*7bd0*/  @!P3 LEA R194, P0, R2.reuse, R156, 0x1 ;  /* 0x0000009c02c2b211 */ /* 0x044fe400078008ff */
[----:B------:R-:W-:Y:S01]  /*7be0*/  @!PT LDS RZ, [RZ] ;  /* 0x00000000fffff984 */ /* 0x000fe20000000800 */
[----:B------:R-:W-:Y:S01]  /*7bf0*/  @!PT LDS RZ, [RZ] ;  /* 0x00000000fffff984 */ /* 0x000fe20000000800 */
[----:B------:R-:W-:Y:S01]  /*7c00*/  @!PT LDS RZ, [RZ] ;  /* 0x00000000fffff984 */ /* 0x000fe20000000800 */
[----:B------:R-:W-:Y:S02]  /*7c10*/  @!P2 LDGSTS.E.BYPASS.LTC128B.128 [R167+0xa000], desc[UR8][R192.64+0x80] ;  /* 0x0a000080c0a7afae */ /* 0x000fe4000b901d48 */
[--C-:B------:R-:W-:Y:S02]  /*7c20*/  @!P3 LEA.HI.X R195, R2, R157, R185.reuse, 0x1, P0 ;  /* 0x0000009d02c3b211 */ /* 0x100fe400000f0cb9 */
[----:B------:R-:W-:Y:S01]  /*7c30*/  @P3 STS.128 [R167+0x8800], RZ ;  /* 0x008800ffa7003388 */ /* 0x000fe20000000c00 */
[C---:B------:R-:W-:Y:S01]  /*7c40*/  IADD3 R0, P0, R165.reuse, R2, RZ ;  /* 0x00000002a5007210 */ /* 0x040fe20007f1e0ff */
[----:B------:R-:W2:Y:S02]  /*7c50*/  @!P2 LDC.64 R102, c[0x0][0x220] ;  /* 0x00008800ff66ab82 */ /* 0x000ea40000000a00 */
[----:B------:R-:W-:Y:S01]  /*7c60*/  @!PT LDS RZ, [RZ] ;  /* 0x00000000fffff984 */ /* 0x000fe20000000800 */
[----:B------:R-:W-:Y:S01]  /*7c70*/  @!PT LDS RZ, [RZ] ;  /* 0x00000000fffff984 */ /* 0x000fe20000000800 */
[----:B------:R-:W-:Y:S01]  /*7c80*/  @!PT LDS RZ, [RZ] ;  /* 0x00000000fffff984 */ /* 0x000fe20000000800 */
[----:B------:R-:W-:Y:S01]  /*7c90*/  @!P3 LDGSTS.E.BYPASS.LTC128B.128 [R167+0x8800], desc[UR8][R194.64] ;  /* 0x08800000c2a7bfae */ /* 0x000fe2000b901d48 */
[----:B---3--:R-:W-:Y:S01]  /*7ca0*/  @!P3 LEA R196, P6, R0, R154, 0x1 ;  /* 0x0000009a00c4b211 */ /* 0x008fe200078c08ff */
[----:B------:R-:W-:Y:S01]  /*7cb0*/  IMAD.X R185, R164, 0x1, R185, P0 ;  /* 0x00000001a4b97824 */ /* 0x000fe200000e06b9 */
[----:B------:R-:W-:Y:S01]  /*7cc0*/  IADD3 R2, P5, R165, R0, RZ ;  /* 0x00000000a5027210 */ /* 0x000fe20007fbe0ff */
[----:B------:R-:W-:Y:S03]  /*7cd0*/  @P2 STS.128 [R167+0xa800], RZ ;  /* 0x00a800ffa7002388 */ /* 0x000fe60000000c00 */
[--C-:B------:R-:W-:Y:S01]  /*7ce0*/  @!P3 LEA.HI.X R197, R0, R155, R185.reuse, 0x1, P6 ;  /* 0x0000009b00c5b211 */ /* 0x100fe200030f0cb9 */
[----:B------:R-:W-:Y:S01]  /*7cf0*/  @!PT LDS RZ, [RZ] ;  /* 0x00000000fffff984 */ /* 0x000fe20000000800 */
[----:B------:R-:W-:Y:S01]  /*7d00*/  @!PT LDS RZ, [RZ] ;  /* 0x00000000fffff984 */ /* 0x000fe20000000800 */
[----:B------:R-:W-:Y:S01]  /*7d10*/  @!PT LDS RZ, [RZ] ;  /* 0x00000000fffff984 */ /* 0x000fe20000000800 */
[----:B------:R-:W-:Y:S01]  /*7d20*/  @!P2 LDGSTS.E.BYPASS.LTC128B.128 [R167+0xa800], desc[UR8][R188.64+0x80] ;  /* 0x0a800080bca7afae */ /* 0x000fe2000b901d48 */
[--C-:B------:R-:W-:Y:S01]  /*7d30*/  IMAD.X R100, R164, 0x1, R185.reuse, P5 ;  /* 0x00000001a4647824 */ /* 0x100fe200028e06b9 */
[----:B----4-:R-:W-:Y:S02]  /*7d40*/  @!P3 LEA R190, P4, R2, R152, 0x1 ;  /* 0x0000009802beb211 */ /* 0x010fe400078808ff */
[----:B------:R-:W-:Y:S01]  /*7d50*/  @P3 STS.128 [R167+0x9000], RZ ;  /* 0x009000ffa7003388 */ /* 0x000fe20000000c00 */
[----:B-1----:R-:W-:Y:S02]  /*7d60*/  @!P2 LEA R186, P1, R0, R186, 0x1 ;  /* 0x000000ba00baa211 */ /* 0x002fe400078208ff */
[--C-:B------:R-:W-:Y:S01]  /*7d70*/  @!P3 LEA.HI.X R191, R2, R153, R100.reuse, 0x1, P4 ;  /* 0x0000009902bfb211 */ /* 0x100fe200020f0c64 */
[----:B------:R-:W-:Y:S01]  /*7d80*/  @!PT LDS RZ, [RZ] ;  /* 0x00000000fffff984 */ /* 0x000fe20000000800 */
[----:B------:R-:W-:Y:S01]  /*7d90*/  @!PT LDS RZ, [RZ] ;  /* 0x00000000fffff984 */ /* 0x000fe20000000800 */
[----:B------:R-:W-:Y:S01]  /*7da0*/  @!PT LDS RZ, [RZ] ;  /* 0x00000000fffff984 */ /* 0x000fe20000000800 */
[----:B------:R-:W-:Y:S01]  /*7db0*/  @!P3 LDGSTS.E.BYPASS.LTC128B.128 [R167+0x9000], desc[UR8][R196.64] ;  /* 0x09000000c4a7bfae */ /* 0x000fe2000b901d48 */
[----:B------:R-:W-:Y:S02]  /*7dc0*/  @!P2 LEA.HI.X R187, R0, R187, R185, 0x1, P1 ;  /* 0x000000bb00bba211 */ /* 0x000fe400008f0cb9 */
[----:B------:R-:W-:Y:S01]  /*7dd0*/  ISETP.GT.AND P4, PT, R180, RZ, PT ;  /* 0x000000ffb400720c */ /* 0x000fe20003f84270 */
[----:B------:R-:W-:Y:S01]  /*7de0*/  @P2 STS.128 [R167+0xb000], RZ ;  /* 0x00b000ffa7002388 */ /* 0x000fe20000000c00 */
[C---:B--2---:R-:W-:Y:S03]  /*7df0*/  @!P2 LEA R102, P0, R2.reuse, R102, 0x1 ;  /* 0x000000660266a211 */ /* 0x044fe600078008ff */
[----:B------:R-:W-:Y:S01]  /*7e00*/  @!PT LDS RZ, [RZ] ;  /* 0x00000000fffff984 */ /* 0x000fe20000000800 */
[----:B------:R-:W-:Y:S01]  /*7e10*/  @!PT LDS RZ, [RZ] ;  /* 0x00000000fffff984 */ /* 0x000fe20000000800 */
[----:B------:R-:W-:Y:S01]  /*7e20*/  @!PT LDS RZ, [RZ] ;  /* 0x00000000fffff984 */ /* 0x000fe20000000800 */
[----:B------:R-:W-:Y:S01]  /*7e30*/  @!P2 LDGSTS.E.BYPASS.LTC128B.128 [R167+0xb000], desc[UR8][R186.64+0x80] ;  /* 0x0b000080baa7afae */ /* 0x000fe2000b901d48 */
[----:B------:R-:W-:Y:S03]  /*7e40*/  @!P2 LEA.HI.X R103, R2, R103, R100, 0x1, P0 ;  /* 0x000000670267a211 */ /* 0x000fe600000f0c64 */
        /* <DEDUP_REMOVED lines=11> */
[----:B------:R-:W2:Y:S04]  /*7f00*/  LDSM.16.M88.4 R108, [R150+0x4000] ;  /* 0x00400000966c783b */ /* 0x000ea80000000200 */
[----:B------:R-:W3:Y:S04]  /*7f10*/  LDSM.16.M88.4 R112, [R150+0x4800] ;  /* 0x004800009670783b */ /* 0x000ee80000000200 */
[----:B------:R-:W4:Y:S04]  /*7f20*/  LDSM.16.M88.4 R116, [R150+0x5000] ;  /* 0x005000009674783b */ /* 0x000f280000000200 */
[----:B------:R-:W5:Y:S04]  /*7f30*/  LDSM.16.M88.4 R120, [R150+0x5800] ;  /* 0x005800009678783b */ /* 0x000f680000000200 */
[----:B------:R-:W0:Y:S04]  /*7f40*/  LDGDEPBAR ;  /* 0x00000000000079af */ /* 0x000e280000000000 */
[----:B------:R-:W-:Y:S04]  /*7f50*/  LDSM.16.M88.4 R124, [R149] ;  /* 0x00000000957c783b */ /* 0x000fe80000000200 */
[----:B------:R-:W1:Y:S04]  /*7f60*/  LDSM.16.M88.4 R128, [R148] ;  /* 0x000000009480783b */ /* 0x000e680000000200 */
[----:B------:R-:W1:Y:S04]  /*7f70*/  LDSM.16.M88.4 R132, [R148+0x800] ;  /* 0x000800009484783b */ /* 0x000e680000000200 */
[----:B------:R-:W1:Y:S01]  /*7f80*/  LDSM.16.M88.4 R136, [R148+0x1000] ;  /* 0x001000009488783b */ /* 0x000e620000000200 */
[C---:B--2---:R-:W-:Y:S06]  /*7f90*/  HMMA.16816.F32.BF16 R4, R104.reuse, R108, RZ ;  /* 0x0000006c6804723c */ /* 0x044fec00000418ff */
[C---:B------:R-:W-:Y:S01]  /*7fa0*/  HMMA.16816.F32.BF16 R8, R104.reuse, R110, RZ ;  /* 0x0000006e6808723c */ /* 0x040fe200000418ff */
[----:B------:R-:W-:Y:S05]  /*7fb0*/  LDSM.16.M88.4 R108, [R147] ;  /* 0x00000000936c783b */ /* 0x000fea0000000200 */
[C---:B---3--:R-:W-:Y:S06]  /*7fc0*/  HMMA.16816.F32.BF16 R12, R104.reuse, R112, RZ ;  /* 0x00000070680c723c */ /* 0x048fec00000418ff */
[C---:B------:R-:W-:Y:S01]  /*7fd0*/  HMMA.16816.F32.BF16 R16, R104.reuse, R114, RZ ;  /* 0x000000726810723c */ /* 0x040fe200000418ff */
[----:B------:R-:W-:Y:S05]  /*7fe0*/  LDSM.16.M88.4 R112, [R143+0x4000] ;  /* 0x004000008f70783b */ /* 0x000fea0000000200 */
[C---:B----4-:R-:W-:Y:S06]  /*7ff0*/  HMMA.16816.F32.BF16 R20, R104.reuse, R116, RZ ;  /* 0x000000746814723c */ /* 0x050fec00000418ff */
[C---:B------:R-:W-:Y:S01]  /*8000*/  HMMA.16816.F32.BF16 R24, R104.reuse, R118, RZ ;  /* 0x000000766818723c */ /* 0x040fe200000418ff */
[----:B------:R-:W-:Y:S05]  /*8010*/  LDSM.16.M88.4 R116, [R143+0x4800] ;  /* 0x004800008f74783b */ /* 0x000fea0000000200 */
[C---:B-----5:R-:W-:Y:S06]  /*8020*/  HMMA.16816.F32.BF16 R28, R104.reuse, R120, RZ ;  /* 0x00000078681c723c */ /* 0x060fec00000418ff */
[----:B------:R-:W-:Y:S01]  /*8030*/  HMMA.16816.F32.BF16 R32, R104, R122, RZ ;  /* 0x0000007a6820723c */ /* 0x000fe200000418ff */
[----:B------:R-:W2:Y:S04]  /*8040*/  LDSM.16.M88.4 R104, [R148+0x1800] ;  /* 0x001800009468783b */ /* 0x000ea80000000200 */
[----:B------:R-:W-:Y:S01]  /*8050*/  LDSM.16.M88.4 R120, [R143+0x5800] ;  /* 0x005800008f78783b */ /* 0x000fe20000000200 */
[C---:B-1----:R-:W-:Y:S06]  /*8060*/  HMMA.16816.F32.BF16 R4, R124.reuse, R128, R4 ;  /* 0x000000807c04723c */ /* 0x042fec0000041804 */
[C---:B------:R-:W-:Y:S06]  /*8070*/  HMMA.16816.F32.BF16 R8, R124.reuse, R130, R8 ;  /* 0x000000827c08723c */ /* 0x040fec0000041808 */
[C---:B------:R-:W-:Y:S06]  /*8080*/  HMMA.16816.F32.BF16 R12, R124.reuse, R132, R12 ;  /* 0x000000847c0c723c */ /* 0x040fec000004180c */
[C---:B------:R-:W-:Y:S06]  /*8090*/  HMMA.16816.F32.BF16 R16, R124.reuse, R134, R16 ;  /* 0x000000867c10723c */ /* 0x040fec0000041810 */
[C---:B------:R-:W-:Y:S06]  /*80a0*/  HMMA.16816.F32.BF16 R20, R124.reuse, R136, R20 ;  /* 0x000000887c14723c */ /* 0x040fec0000041814 */
[C---:B------:R-:W-:Y:S06]  /*80b0*/  HMMA.16816.F32.BF16 R24, R124.reuse, R138, R24 ;  /* 0x0000008a7c18723c */ /* 0x040fec0000041818 */
[C---:B--2---:R-:W-:Y:S06]  /*80c0*/  HMMA.16816.F32.BF16 R28, R124.reuse, R104, R28 ;  /* 0x000000687c1c723c */ /* 0x044fec000004181c */
[----:B------:R-:W-:Y:S01]  /*80d0*/  HMMA.16816.F32.BF16 R32, R124, R106, R32 ;  /* 0x0000006a7c20723c */ /* 0x000fe20000041820 */
[----:B------:R-:W1:Y:S05]  /*80e0*/  LDSM.16.M88.4 R104, [R143+0x5000] ;  /* 0x005000008f68783b */ /* 0x000e6a0000000200 */
[C---:B------:R-:W-:Y:S06]  /*80f0*/  HMMA.16816.F32.BF16 R4, R108.reuse, R112, R4 ;  /* 0x000000706c04723c */ /* 0x040fec0000041804 */
[C---:B------:R-:W-:Y:S01]  /*8100*/  HMMA.16816.F32.BF16 R8, R108.reuse, R114, R8 ;  /* 0x000000726c08723c */ /* 0x040fe20000041808 */
[----:B------:R-:W-:Y:S05]  /*8110*/  LDSM.16.M88.4 R112, [R146] ;  /* 0x000000009270783b */ /* 0x000fea0000000200 */
[C---:B------:R-:W-:Y:S06]  /*8120*/  HMMA.16816.F32.BF16 R12, R108.reuse, R116, R12 ;  /* 0x000000746c0c723c */ /* 0x040fec000004180c */
[C---:B------:R-:W-:Y:S01]  /*8130*/  HMMA.16816.F32.BF16 R16, R108.reuse, R118, R16 ;  /* 0x000000766c10723c */ /* 0x040fe20000041810 */
[----:B------:R-:W2:Y:S05]  /*8140*/  LDSM.16.M88.4 R116, [R145] ;  /* 0x000000009174783b */ /* 0x000eaa0000000200 */
[C---:B-1----:R-:W-:Y:S06]  /*8150*/  HMMA.16816.F32.BF16 R20, R108.reuse, R104, R20 ;  /* 0x000000686c14723c */ /* 0x042fec0000041814 */
[C---:B------:R-:W-:Y:S01]  /*8160*/  HMMA.16816.F32.BF16 R24, R108.reuse, R106, R24 ;  /* 0x0000006a6c18723c */ /* 0x040fe20000041818 */
[----:B------:R-:W1:Y:S05]  /*8170*/  LDSM.16.M88.4 R104, [R145+0x800] ;  /* 0x000800009168783b */ /* 0x000e6a0000000200 */
[C---:B------:R-:W-:Y:S06]  /*8180*/  HMMA.16816.F32.BF16 R28, R108.reuse, R120, R28 ;  /* 0x000000786c1c723c */ /* 0x040fec000004181c */
[----:B------:R-:W-:Y:S01]  /*8190*/  HMMA.16816.F32.BF16 R32, R108, R122, R32 ;  /* 0x0000007a6c20723c */ /* 0x000fe20000041820 */
[----:B------:R-:W3:Y:S04]  /*81a0*/  LDSM.16.M88.4 R108, [R145+0x1000] ;  /* 0x00100000916c783b */ /* 0x000ee80000000200 */
[----:B------:R-:W4:Y:S01]  /*81b0*/  LDSM.16.M88.4 R120, [R145+0x1800] ;  /* 0x001800009178783b */ /* 0x000f220000000200 */
[C---:B--2---:R-:W-:Y:S06]  /*81c0*/  HMMA.16816.F32.BF16 R4, R112.reuse, R116, R4 ;  /* 0x000000747004723c */ /* 0x044fec0000041804 */
[C---:B------:R-:W-:Y:S01]  /*81d0*/  HMMA.16816.F32.BF16 R8, R112.reuse, R118, R8 ;  /* 0x000000767008723c */ /* 0x040fe20000041808 */
[----:B------:R-:W-:Y:S05]  /*81e0*/  LDSM.16.M88.4 R116, [R150+0x6000] ;  /* 0x006000009674783b */ /* 0x000fea0000000200 */
[C---:B-1----:R-:W-:Y:S06]  /*81f0*/  HMMA.16816.F32.BF16 R12, R112.reuse, R104, R12 ;  /* 0x00000068700c723c */ /* 0x042fec000004180c */
[C---:B------:R-:W-:Y:S01]  /*8200*/  HMMA.16816.F32.BF16 R16, R112.reuse, R106, R16 ;  /* 0x0000006a7010723c */ /* 0x040fe20000041810 */
[----:B------:R-:W1:Y:S05]  /*8210*/  LDSM.16.M88.4 R104, [R151+0x2000] ;  /* 0x002000009768783b */ /* 0x000e6a0000000200 */
[C---:B---3--:R-:W-:Y:S06]  /*8220*/  HMMA.16816.F32.BF16 R20, R112.reuse, R108, R20 ;  /* 0x0000006c7014723c */ /* 0x048fec0000041814 */
[C---:B------:R-:W-:Y:S01]  /*8230*/  HMMA.16816.F32.BF16 R24, R112.reuse, R110, R24 ;  /* 0x0000006e7018723c */ /* 0x040fe20000041818 */
[----:B------:R-:W2:Y:S05]  /*8240*/  LDSM.16.M88.4 R108, [R150+0x6800] ;  /* 0x00680000966c783b */ /* 0x000eaa0000000200 */
[C---:B----4-:R-:W-:Y:S06]  /*8250*/  HMMA.16816.F32.BF16 R28, R112.reuse, R120, R28 ;  /* 0x00000078701c723c */ /* 0x050fec000004181c */
[----:B------:R-:W-:Y:S01]  /*8260*/  HMMA.16816.F32.BF16 R32, R112, R122, R32 ;  /* 0x0000007a7020723c */ /* 0x000fe20000041820 */
[----:B------:R-:W3:Y:S04]  /*8270*/  LDSM.16.M88.4 R112, [R150+0x7000] ;  /* 0x007000009670783b */ /* 0x000ee80000000200 */
[----:B------:R-:W4:Y:S01]  /*8280*/  LDSM.16.M88.4 R120, [R150+0x7800] ;  /* 0x007800009678783b */ /* 0x000f220000000200 */
[C---:B-1----:R-:W-:Y:S06]  /*8290*/  HMMA.16816.F32.BF16 R4, R104.reuse, R116, R4 ;  /* 0x000000746804723c */ /* 0x042fec0000041804 */
[C---:B------:R-:W-:Y:S01]  /*82a0*/  HMMA.16816.F32.BF16 R8, R104.reuse, R118, R8 ;  /* 0x000000766808723c */ /* 0x040fe20000041808 */
[----:B------:R-:W-:Y:S05]  /*82b0*/  LDSM.16.M88.4 R116, [R148+0x2000] ;  /* 0x002000009474783b */ /* 0x000fea0000000200 */
[C---:B--2---:R-:W-:Y:S06]  /*82c0*/  HMMA.16816.F32.BF16 R12, R104.reuse, R108, R12 ;  /* 0x0000006c680c723c */ /* 0x044fec000004180c */
        /* <DEDUP_REMOVED lines=35> */
[----:B------:R-:W-:Y:S04]  /*8500*/  DEPBAR.LE SB0, 0x0 ;  /* 0x000080000000791a */ /* 0x000fe80000000000 */
[----:B------:R-:W-:Y:S01]  /*8510*/  BAR.SYNC.DEFER_BLOCKING 0x0 ;  /* 0x0000000000007b1d */ /* 0x000fe20000010000 */
[C---:B-1----:R-:W-:Y:S06]  /*8520*/  HMMA.16816.F32.BF16 R4, R104.reuse, R116, R4 ;  /* 0x000000746804723c */ /* 0x042fec0000041804 */
[C---:B------:R-:W-:Y:S06]  /*8530*/  HMMA.16816.F32.BF16 R8, R104.reuse, R118, R8 ;  /* 0x000000766808723c */ /* 0x040fec0000041808 */
[C---:B--2---:R-:W-:Y:S06]  /*8540*/  HMMA.16816.F32.BF16 R12, R104.reuse, R108, R12 ;  /* 0x0000006c680c723c */ /* 0x044fec000004180c */
        /* <DEDUP_REMOVED lines=8> */
[C---:B----4-:R-:W-:Y:S04]  /*85d0*/  HMMA.16816.F32.BF16 R28, R104.reuse, R120, R28 ;  /* 0x00000078681c723c */ /* 0x050fe8000004181c */
        /* <DEDUP_REMOVED lines=28> */
.L_x_727:
[----:B---3--:R-:W-:Y:S01]  /*87a0*/  FMNMX.FTZ R105, R35, R0, !PT ;  /* 0x0000000023697209 */ /* 0x008fe20007810000 */
        /* <DEDUP_REMOVED lines=17> */
[C---:B------:R-:W-:Y:S01]  /*88c0*/  FADD.FTZ R3, -R0.reuse, R3 ;  /* 0x0000000300037221 */ /* 0x040fe20000010100 */
[----:B------:R-:W-:Y:S01]  /*88d0*/  FSETP.NEU.FTZ.AND P0, PT, R0, -INF , PT ;  /* 0xff8000000000780b */ /* 0x000fe20003f1d000 */
[----:B------:R-:W-:Y:S02]  /*88e0*/  FMUL.FTZ R101, R100, UR4 ;  /* 0x0000000464657c20 */ /* 0x000fe40008410000 */
[----:B------:R-:W-:Y:S01]  /*88f0*/  FMUL.FTZ R102, R3, UR4 ;  /* 0x0000000403667c20 */ /* 0x000fe20008410000 */
[----:B------:R-:W-:Y:S01]  /*8900*/  FSEL R121, R121, RZ, P0 ;  /* 0x000000ff79797208 */ /* 0x000fe20000000000 */
[--C-:B------:R-:W-:Y:S01]  /*8910*/  FFMA.FTZ R103, R8, UR4, -R122.reuse ;  /* 0x0000000408677c23 */ /* 0x100fe2000801087a */
[--C-:B------:R-:W-:Y:S01]  /*8920*/  FFMA.FTZ R116, R9, UR4, -R122.reuse ;  /* 0x0000000409747c23 */ /* 0x100fe2000801087a */
[--C-:B------:R-:W-:Y:S01]  /*8930*/  FFMA.FTZ R119, R4, UR4, -R122.reuse ;  /* 0x0000000404777c23 */ /* 0x100fe2000801087a */
[--C-:B------:R-:W-:Y:S01]  /*8940*/  FFMA.FTZ R5, R5, UR4, -R122.reuse ;  /* 0x0000000405057c23 */ /* 0x100fe2000801087a */
        /* <DEDUP_REMOVED lines=10> */
[----:B------:R-:W-:Y:S01]  /*89f0*/  LDSM.16.MT88.4 R24, [R142+0x9000] ;  /* 0x009000008e18783b */ /* 0x000fe20000004200 */
[--C-:B------:R-:W-:Y:S03]  /*8a00*/  FFMA.FTZ R130, R31, UR4, -R121.reuse ;  /* 0x000000041f827c23 */ /* 0x100fe60008010879 */
[----:B------:R-:W3:Y:S01]  /*8a10*/  MUFU.EX2 R3, R102 ;  /* 0x0000006600037308 */ /* 0x000ee20000000800 */
[--C-:B------:R-:W-:Y:S01]  /*8a20*/  FFMA.FTZ R127, R28, UR4, -R122.reuse ;  /* 0x000000041c7f7c23 */ /* 0x100fe2000801087a */
[--C-:B------:R-:W-:Y:S01]  /*8a30*/  FFMA.FTZ R128, R29, UR4, -R122.reuse ;  /* 0x000000041d807c23 */ /* 0x100fe2000801087a */
        /* <DEDUP_REMOVED lines=16> */
[----:B------:R-:W3:Y:S01]  /*8b40*/  LDSM.16.MT88.4 R92, [R140+0x8000] ;  /* 0x008000008c5c783b */ /* 0x000ee20000004200 */
[C---:B------:R-:W-:Y:S01]  /*8b50*/  FMUL.FTZ R39, R3.reuse, R39 ;  /* 0x0000002703277220 */ /* 0x040fe20000410000 */
[C---:B------:R-:W-:Y:S03]  /*8b60*/  FMUL.FTZ R42, R3.reuse, R42 ;  /* 0x0000002a032a7220 */ /* 0x040fe60000410000 */
[----:B------:R-:W5:Y:S01]  /*8b70*/  MUFU.EX2 R119, R119 ;  /* 0x0000007700777308 */ /* 0x000f620000000800 */
[C---:B----4-:R-:W-:Y:S01]  /*8b80*/  FMUL.FTZ R5, R100.reuse, R97 ;  /* 0x0000006164057220 */ /* 0x050fe20000410000 */
[C---:B------:R-:W-:Y:S01]  /*8b90*/  FMUL.FTZ R43, R3.reuse, R43 ;  /* 0x0000002b032b7220 */ /* 0x040fe20000410000 */
[C---:B------:R-:W-:Y:S01]  /*8ba0*/  FMUL.FTZ R44, R100.reuse, R44 ;  /* 0x0000002c642c7220 */ /* 0x040fe20000410000 */
[C---:B------:R-:W-:Y:S01]  /*8bb0*/  FMUL.FTZ R45, R100.reuse, R45 ;  /* 0x0000002d642d7220 */ /* 0x040fe20000410000 */
[C---:B------:R-:W-:Y:S01]  /*8bc0*/  FMUL.FTZ R46, R3.reuse, R46 ;  /* 0x0000002e032e7220 */ /* 0x040fe20000410000 */
[C---:B------:R-:W-:Y:S01]  /*8bd0*/  FMUL.FTZ R47, R3.reuse, R47 ;  /* 0x0000002f032f7220 */ /* 0x040fe20000410000 */
[C---:B------:R-:W-:Y:S03]  /*8be0*/  FMUL.FTZ R48, R100.reuse, R48 ;  /* 0x0000003064307220 */ /* 0x040fe60000410000 */
[----:B------:R-:W4:Y:S01]  /*8bf0*/  MUFU.EX2 R120, R120 ;  /* 0x0000007800787308 */ /* 0x000f220000000800 */
        /* <DEDUP_REMOVED lines=8> */
[----:B-----5:R-:W-:Y:S01]  /*8c80*/  F2FP.BF16.F32.PACK_AB R96, R101, R119 ;  /* 0x000000776560723e */ /* 0x020fe200000010ff */
[C---:B------:R-:W-:Y:S01]  /*8c90*/  FMUL.FTZ R55, R3.reuse, R55 ;  /* 0x0000003703377220 */ /* 0x040fe20000410000 */
[C---:B------:R-:W-:Y:S01]  /*8ca0*/  FMUL.FTZ R56, R100.reuse, R56 ;  /* 0x0000003864387220 */ /* 0x040fe20000410000 */
[C---:B------:R-:W-:Y:S01]  /*8cb0*/  FMUL.FTZ R57, R100.reuse, R57 ;  /* 0x0000003964397220 */ /* 0x040fe20000410000 */
[C---:B------:R-:W-:Y:S01]  /*8cc0*/  FMUL.FTZ R58, R3.reuse, R58 ;  /* 0x0000003a033a7220 */ /* 0x040fe20000410000 */
[C---:B------:R-:W-:Y:S01]  /*8cd0*/  FMUL.FTZ R59, R3.reuse, R59 ;  /* 0x0000003b033b7220 */ /* 0x040fe20000410000 */
[----:B------:R-:W-:Y:S03]  /*8ce0*/  FMUL.FTZ R60, R100, R60 ;  /* 0x0000003c643c7220 */ /* 0x000fe60000410000 */
[----:B------:R-:W2:Y:S01]  /*8cf0*/  MUFU.EX2 R116, R116 ;  /* 0x0000007400747308 */ /* 0x000ea20000000800 */
[----:B----4-:R-:W-:Y:S01]  /*8d00*/  F2FP.BF16.F32.PACK_AB R97, R102, R120 ;  /* 0x000000786661723e */ /* 0x010fe200000010ff */
[C---:B------:R-:W-:Y:S01]  /*8d10*/  FMUL.FTZ R61, R100.reuse, R61 ;  /* 0x0000003d643d7220 */ /* 0x040fe20000410000 */
[C---:B------:R-:W-:Y:S01]  /*8d20*/  FMUL.FTZ R62, R3.reuse, R62 ;  /* 0x0000003e033e7220 */ /* 0x040fe20000410000 */
[C---:B------:R-:W-:Y:S01]  /*8d30*/  FMUL.FTZ R63, R3.reuse, R63 ;  /* 0x0000003f033f7220 */ /* 0x040fe20000410000 */
[C---:B------:R-:W-:Y:S01]  /*8d40*/  FMUL.FTZ R64, R100.reuse, R64 ;  /* 0x0000004064407220 */ /* 0x040fe20000410000 */
[C---:B------:R-:W-:Y:S01]  /*8d50*/  FMUL.FTZ R65, R100.reuse, R65 ;  /* 0x0000004164417220 */ /* 0x040fe20000410000 */
[C---:B------:R-:W-:Y:S03]  /*8d60*/  FMUL.FTZ R66, R3.reuse, R66 ;  /* 0x0000004203427220 */ /* 0x040fe60000410000 */
[----:B------:R-:W-:Y:S01]  /*8d70*/  MUFU.EX2 R117, R117 ;  /* 0x0000007500757308 */ /* 0x000fe20000000800 */
[C---:B------:R-:W-:Y:S01]  /*8d80*/  FMUL.FTZ R67, R3.reuse, R67 ;  /* 0x0000004303437220 */ /* 0x040fe20000410000 */
[C---:B------:R-:W-:Y:S01]  /*8d90*/  FMUL.FTZ R68, R100.reuse, R68 ;  /* 0x0000004464447220 */ /* 0x040fe20000410000 */
[C---:B------:R-:W-:Y:S01]  /*8da0*/  FMUL.FTZ R69, R100.reuse, R69 ;  /* 0x0000004564457220 */ /* 0x040fe20000410000 */
[C---:B------:R-:W-:Y:S01]  /*8db0*/  FMUL.FTZ R70, R3.reuse, R70 ;  /* 0x0000004603467220 */ /* 0x040fe20000410000 */
[C---:B------:R-:W-:Y:S01]  /*8dc0*/  FMUL.FTZ R71, R3.reuse, R71 ;  /* 0x0000004703477220 */ /* 0x040fe20000410000 */
[C---:B------:R-:W-:Y:S01]  /*8dd0*/  FMUL.FTZ R72, R100.reuse, R72 ;  /* 0x0000004864487220 */ /* 0x040fe20000410000 */
[----:B------:R-:W-:Y:S03]  /*8de0*/  FMUL.FTZ R73, R100, R73 ;  /* 0x0000004964497220 */ /* 0x000fe60000410000 */
[----:B------:R-:W4:Y:S01]  /*8df0*/  MUFU.EX2 R118, R118 ;  /* 0x0000007600767308 */ /* 0x000f220000000800 */
[----:B--2---:R-:W-:Y:S01]  /*8e00*/  F2FP.BF16.F32.PACK_AB R98, R116, R103 ;  /* 0x000000677462723e */ /* 0x004fe200000010ff */
        /* <DEDUP_REMOVED lines=10> */
[----:B------:R-:W-:Y:S01]  /*8eb0*/  MUFU.EX2 R123, R123 ;  /* 0x0000007b007b7308 */ /* 0x000fe20000000800 */
[----:B------:R-:W-:Y:S01]  /*8ec0*/  FFMA.FTZ R119, R100, R181, R119 ;  /* 0x000000b564777223 */ /* 0x000fe20000010077 */
[----:B------:R-:W-:Y:S01]  /*8ed0*/  FFMA.FTZ R120, R3, R184, R120 ;  /* 0x000000b803787223 */ /* 0x000fe20000010078 */
[----:B----4-:R-:W-:Y:S03]  /*8ee0*/  F2FP.BF16.F32.PACK_AB R99, R118, R117 ;  /* 0x000000757663723e */ /* 0x010fe600000010ff */
[----:B------:R-:W-:Y:S04]  /*8ef0*/  FADD.FTZ R120, R102, R120 ;  /* 0x0000007866787221 */ /* 0x000fe80000010000 */
[----:B------:R-:W-:Y:S01]  /*8f00*/  MUFU.EX2 R124, R124 ;  /* 0x0000007c007c7308 */ /* 0x000fe20000000800 */
[----:B------:R-:W-:Y:S01]  /*8f10*/  FADD.FTZ R117, R117, R120 ;  /* 0x0000007875757221 */ /* 0x000fe20000010000 */
[C---:B-1----:R-:W-:Y:S08]  /*8f20*/  HMMA.16816.F32.BF16 R4, R96.reuse, R104, R4 ;  /* 0x000000686004723c */ /* 0x042ff00000041804 */
[----:B------:R-:W-:Y:S03]  /*8f30*/  MUFU.EX2 R125, R125 ;  /* 0x0000007d007d7308 */ /* 0x000fe60000000800 */
[----:B------:R-:W-:Y:S01]  /*8f40*/  FADD.FTZ R117, R118, R117 ;  /* 0x0000007576757221 */ /* 0x000fe20000010000 */
[C---:B------:R-:W-:Y:S01]  /*8f50*/  HMMA.16816.F32.BF16 R8, R96.reuse, R106, R8 ;  /* 0x0000006a6008723c */ /* 0x040fe20000041808 */
[----:B------:R-:W1:Y:S05]  /*8f60*/  LDSM.16.MT88.4 R104, [R144+0xa000] ;  /* 0x00a000009068783b */ /* 0x000e6a0000004200 */
[C---:B------:R-:W-:Y:S01]  /*8f70*/  HMMA.16816.F32.BF16 R36, R96.reuse, R108, R36 ;  /* 0x0000006c6024723c */ /* 0x040fe20000041824 */
[----:B------:R-:W-:Y:S05]  /*8f80*/  MUFU.EX2 R126, R126 ;  /* 0x0000007e007e7308 */ /* 0x000fea0000000800 */
[C---:B------:R-:W-:Y:S01]  /*8f90*/  HMMA.16816.F32.BF16 R40, R96.reuse, R110, R40 ;  /* 0x0000006e6028723c */ /* 0x040fe20000041828 */
[----:B------:R-:W2:Y:S04]  /*8fa0*/  LDSM.16.MT88.4 R108, [R142+0xa000] ;  /* 0x00a000008e6c783b */ /* 0x000ea80000004200 */
[----:B------:R-:W-:Y:S01]  /*8fb0*/  MUFU.EX2 R127, R127 ;  /* 0x0000007f007f7308 */ /* 0x000fe20000000800 */
[C---:B------:R-:W-:Y:S09]  /*8fc0*/  HMMA.16816.F32.BF16 R44, R96.reuse, R112, R44 ;  /* 0x00000070602c723c */ /* 0x040ff2000004182c */
[----:B------:R-:W-:Y:S01]  /*8fd0*/  MUFU.EX2 R128, R128 ;  /* 0x0000008000807308 */ /* 0x000fe20000000800 */
[C---:B------:R-:W-:Y:S03]  /*8fe0*/  HMMA.16816.F32.BF16 R48, R96.reuse, R114, R48 ;  /* 0x000000726030723c */ /* 0x040fe60000041830 */
[--C-:B------:R-:W-:Y:S03]  /*8ff0*/  FFMA.FTZ R112, R12, UR4, -R122.reuse ;  /* 0x000000040c707c23 */ /* 0x100fe6000801087a */
[C---:B---3--:R-:W-:Y:S03]  /*9000*/  HMMA.16816.F32.BF16 R52, R96.reuse, R92, R52 ;  /* 0x0000005c6034723c */ /* 0x048fe60000041834 */
[----:B------:R-:W-:Y:S02]  /*9010*/  MUFU.EX2 R129, R129 ;  /* 0x0000008100817308 */ /* 0x000fe40000000800 */
[C---:B------:R-:W-:Y:S01]  /*9020*/  FMUL.FTZ R12, R100.reuse, R88 ;  /* 0x00000058640c7220 */ /* 0x040fe20000410000 */
[C---:B------:R-:W-:Y:S01]  /*9030*/  HMMA.16816.F32.BF16 R56, R96.reuse, R94, R56 ;  /* 0x0000005e6038723c */ /* 0x040fe20000041838 */
[----:B------:R-:W3:Y:S06]  /*9040*/  LDSM.16.MT88.4 R92, [R141+0xa000] ;  /* 0x00a000008d5c783b */ /* 0x000eec0000004200 */
[----:B------:R-:W-:Y:S01]  /*9050*/  MUFU.EX2 R112, R112 ;  /* 0x0000007000707308 */ /* 0x000fe20000000800 */
[--C-:B------:R-:W-:Y:S01]  /*9060*/  FFMA.FTZ R113, R17, UR4, -R122.reuse ;  /* 0x0000000411717c23 */ /* 0x100fe2000801087a */
[C---:B-1----:R-:W-:Y:S08]  /*9070*/  HMMA.16816.F32.BF16 R60, R96.reuse, R104, R60 ;  /* 0x00000068603c723c */ /* 0x042ff0000004183c */
[----:B------:R-:W-:Y:S01]  /*9080*/  MUFU.EX2 R113, R113 ;  /* 0x0000007100717308 */ /* 0x000fe20000000800 */
[C---:B------:R-:W-:Y:S01]  /*9090*/  HMMA.16816.F32.BF16 R64, R96.reuse, R106, R64 ;  /* 0x0000006a6040723c */ /* 0x040fe20000041840 */
[----:B------:R-:W1:Y:S02]  /*90a0*/  LDSM.16.MT88.4 R104, [R140+0xa000] ;  /* 0x00a000008c68783b */ /* 0x000e640000004200 */
[----:B------:R-:W-:Y:S03]  /*90b0*/  FMUL.FTZ R17, R100, R85 ;  /* 0x0000005564117220 */ /* 0x000fe60000410000 */
[C---:B--2---:R-:W-:Y:S03]  /*90c0*/  HMMA.16816.F32.BF16 R68, R96.reuse, R108, R68 ;  /* 0x0000006c6044723c */ /* 0x044fe60000041844 */
[----:B------:R-:W-:Y:S02]  /*90d0*/  MUFU.EX2 R130, R130 ;  /* 0x0000008200827308 */ /* 0x000fe40000000800 */
[--C-:B------:R-:W-:Y:S01]  /*90e0*/  FFMA.FTZ R114, R18, UR4, -R121.reuse ;  /* 0x0000000412727c23 */ /* 0x100fe20008010879 */
[C---:B------:R-:W-:Y:S07]  /*90f0*/  HMMA.16816.F32.BF16 R72, R96.reuse, R110, R72 ;  /* 0x0000006e6048723c */ /* 0x040fee0000041848 */
[----:B------:R-:W-:Y:S01]  /*9100*/  MUFU.EX2 R32, R32 ;  /* 0x0000002000207308 */ /* 0x000fe20000000800 */
[--C-:B------:R-:W-:Y:S03]  /*9110*/  FFMA.FTZ R109, R13, UR4, -R122.reuse ;  /* 0x000000040d6d7c23 */ /* 0x100fe6000801087a */
[--C-:B------:R-:W-:Y:S01]  /*9120*/  FFMA.FTZ R108, R14, UR4, -R121.reuse ;  /* 0x000000040e6c7c23 */ /* 0x100fe20008010879 */
[--C-:B------:R-:W-:Y:S01]  /*9130*/  FFMA.FTZ R111, R15, UR4, -R121.reuse ;  /* 0x000000040f6f7c23 */ /* 0x100fe20008010879 */
[----:B------:R-:W-:Y:S01]  /*9140*/  FMUL.FTZ R13, R100, R89 ;  /* 0x00000059640d7220 */ /* 0x000fe20000410000 */
[C---:B------:R-:W-:Y:S01]  /*9150*/  FMUL.FTZ R14, R3.reuse, R90 ;  /* 0x0000005a030e7220 */ /* 0x040fe20000410000 */
[C---:B------:R-:W-:Y:S02]  /*9160*/  FMUL.FTZ R15, R3.reuse, R91 ;  /* 0x0000005b030f7220 */ /* 0x040fe40000410000 */
[----:B------:R-:W2:Y:S01]  /*9170*/  MUFU.EX2 R109, R109 ;  /* 0x0000006d006d7308 */ /* 0x000ea20000000800 */
[----:B------:R-:W4:Y:S01]  /*9180*/  LDSM.16.MT88.4 R88, [R144+0x8800] ;  /* 0x008800009058783b */ /* 0x000f220000004200 */
[----:B------:R-:W-:Y:S01]  /*9190*/  FMUL.FTZ R18, R3, R86 ;  /* 0x0000005603127220 */ /* 0x000fe20000410000 */
[--C-:B------:R-:W-:Y:S01]  /*91a0*/  FFMA.FTZ R110, R16, UR4, -R122.reuse ;  /* 0x00000004106e7c23 */ /* 0x100fe2000801087a */
[C---:B---3--:R-:W-:Y:S03]  /*91b0*/  HMMA.16816.F32.BF16 R76, R96.reuse, R92, R76 ;  /* 0x0000005c604c723c */ /* 0x048fe6000004184c */
[----:B------:R-:W-:Y:S03]  /*91c0*/  FMUL.FTZ R16, R100, R84 ;  /* 0x0000005464107220 */ /* 0x000fe60000410000 */
[----:B------:R-:W-:Y:S01]  /*91d0*/  MUFU.EX2 R108, R108 ;  /* 0x0000006c006c7308 */ /* 0x000fe20000000800 */
[--C-:B------:R-:W-:Y:S01]  /*91e0*/  FFMA.FTZ R115, R19, UR4, -R121.reuse ;  /* 0x0000000413737c23 */ /* 0x100fe20008010879 */
[C---:B------:R-:W-:Y:S01]  /*91f0*/  HMMA.16816.F32.BF16 R12, R96.reuse, R94, R12 ;  /* 0x0000005e600c723c */ /* 0x040fe2000004180c */
[----:B------:R-:W3:Y:S02]  /*9200*/  LDSM.16.MT88.4 R92, [R142+0x8800] ;  /* 0x008800008e5c783b */ /* 0x000ee40000004200 */
[----:B------:R-:W-:Y:S03]  /*9210*/  FMUL.FTZ R19, R3, R87 ;  /* 0x0000005703137220 */ /* 0x000fe60000410000 */
[C---:B-1----:R-:W-:Y:S02]  /*9220*/  HMMA.16816.F32.BF16 R80, R96.reuse, R104, R80 ;  /* 0x000000686050723c */ /* 0x042fe40000041850 */
[----:B------:R-:W1:Y:S03]  /*9230*/  MUFU.EX2 R111, R111 ;  /* 0x0000006f006f7308 */ /* 0x000e660000000800 */
[----:B--2---:R-:W-:Y:S01]  /*9240*/  F2FP.BF16.F32.PACK_AB R84, R109, R112 ;  /* 0x000000706d54723e */ /* 0x004fe200000010ff */
[----:B------:R-:W-:Y:S01]  /*9250*/  HMMA.16816.F32.BF16 R16, R96, R106, R16 ;  /* 0x0000006a6010723c */ /* 0x000fe20000041810 */
[----:B------:R-:W2:Y:S05]  /*9260*/  LDSM.16.MT88.4 R96, [R141+0x8800] ;  /* 0x008800008d60783b */ /* 0x000eaa0000004200 */
[----:B------:R-:W5:Y:S01]  /*9270*/  MUFU.EX2 R110, R110 ;  /* 0x0000006e006e7308 */ /* 0x000f620000000800 */
[----:B------:R-:W-:Y:S01]  /*9280*/  FFMA.FTZ R104, R23, UR4, -R121 ;  /* 0x0000000417687c23 */ /* 0x000fe20008010879 */
[----:B------:R-:W-:Y:S03]  /*9290*/  F2FP.BF16.F32.PACK_AB R23, R126, R125 ;  /* 0x0000007d7e17723e */ /* 0x000fe600000010ff */
[--C-:B------:R-:W-:Y:S01]  /*92a0*/  FFMA.FTZ R106, R20, UR4, -R122.reuse ;  /* 0x00000004146a7c23 */ /* 0x100fe2000801087a */
[--C-:B------:R-:W-:Y:S04]  /*92b0*/  FFMA.FTZ R107, R21, UR4, -R122.reuse ;  /* 0x00000004156b7c23 */ /* 0x100fe8000801087a */
[----:B------:R-:W-:Y:S01]  /*92c0*/  MUFU.EX2 R114, R114 ;  /* 0x0000007200727308 */ /* 0x000fe20000000800 */
[----:B-1----:R-:W-:Y:S01]  /*92d0*/  F2FP.BF16.F32.PACK_AB R85, R111, R108 ;  /* 0x0000006c6f55723e */ /* 0x002fe200000010ff */
[----:B------:R-:W-:Y:S01]  /*92e0*/  FFMA.FTZ R122, R33, UR4, -R122 ;  /* 0x00000004217a7c23 */ /* 0x000fe2000801087a */
[----:B------:R-:W-:Y:S04]  /*92f0*/  FADD.FTZ R108, R108, R117 ;  /* 0x000000756c6c7221 */ /* 0x000fe80000010000 */
[----:B------:R-:W-:Y:S03]  /*9300*/  FADD.FTZ R111, R111, R108 ;  /* 0x0000006c6f6f7221 */ /* 0x000fe60000010000 */
[----:B------:R-:W1:Y:S01]  /*9310*/  MUFU.EX2 R105, R115 ;  /* 0x0000007300697308 */ /* 0x000e620000000800 */
[----:B-----5:R-:W-:Y:S09]  /*9320*/  F2FP.BF16.F32.PACK_AB R86, R113, R110 ;  /* 0x0000006e7156723e */ /* 0x020ff200000010ff */
[----:B------:R-:W-:Y:S10]  /*9330*/  MUFU.EX2 R106, R106 ;  /* 0x0000006a006a7308 */ /* 0x000ff40000000800 */
[----:B------:R-:W5:Y:S01]  /*9340*/  MUFU.EX2 R107, R107 ;  /* 0x0000006b006b7308 */ /* 0x000f620000000800 */
[----:B-1----:R-:W-:Y:S01]  /*9350*/  F2FP.BF16.F32.PACK_AB R87, R105, R114 ;  /* 0x000000726957723e */ /* 0x002fe200000010ff */
[--C-:B------:R-:W-:Y:S01]  /*9360*/  FFMA.FTZ R115, R22, UR4, -R121.reuse ;  /* 0x0000000416737c23 */ /* 0x100fe20008010879 */
[----:B------:R-:W-:Y:S01]  /*9370*/  F2FP.BF16.F32.PACK_AB R22, R124, R123 ;  /* 0x0000007b7c16723e */ /* 0x000fe200000010ff */
[----:B------:R-:W-:Y:S04]  /*9380*/  FFMA.FTZ R121, R35, UR4, -R121 ;  /* 0x0000000423797c23 */ /* 0x000fe80008010879 */
[C---:B----4-:R-:W-:Y:S02]  /*9390*/  HMMA.16816.F32.BF16 R4, R84.reuse, R88, R4 ;  /* 0x000000585404723c */ /* 0x050fe40000041804 */
[----:B------:R-:W-:Y:S04]  /*93a0*/  MUFU.EX2 R115, R115 ;  /* 0x0000007300737308 */ /* 0x000fe80000000800 */
[C---:B------:R-:W-:Y:S01]  /*93b0*/  HMMA.16816.F32.BF16 R8, R84.reuse, R90, R8 ;  /* 0x0000005a5408723c */ /* 0x040fe20000041808 */
[----:B------:R-:W1:Y:S05]  /*93c0*/  LDSM.16.MT88.4 R88, [R140+0x8800] ;  /* 0x008800008c58783b */ /* 0x000e6a0000004200 */
[----:B------:R-:W4:Y:S01]  /*93d0*/  MUFU.EX2 R104, R104 ;  /* 0x0000006800687308 */ /* 0x000f220000000800 */
[----:B-----5:R-:W-:Y:S01]  /*93e0*/  F2FP.BF16.F32.PACK_AB R20, R107, R106 ;  /* 0x0000006a6b14723e */ /* 0x020fe200000010ff */
[C---:B---3--:R-:W-:Y:S08]  /*93f0*/  HMMA.16816.F32.BF16 R36, R84.reuse, R92, R36 ;  /* 0x0000005c5424723c */ /* 0x048ff00000041824 */
[----:B------:R-:W3:Y:S01]  /*9400*/  MUFU.EX2 R33, R122 ;  /* 0x0000007a00217308 */ /* 0x000ee20000000800 */
[C---:B------:R-:W-:Y:S01]  /*9410*/  HMMA.16816.F32.BF16 R40, R84.reuse, R94, R40 ;  /* 0x0000005e5428723c */ /* 0x040fe20000041828 */
[----:B------:R-:W5:Y:S05]  /*9420*/  LDSM.16.MT88.4 R92, [R144+0xa800] ;  /* 0x00a80000905c783b */ /* 0x000f6a0000004200 */
[C---:B--2---:R-:W-:Y:S03]  /*9430*/  HMMA.16816.F32.BF16 R44, R84.reuse, R96, R44 ;  /* 0x00000060542c723c */ /* 0x044fe6000004182c */
[----:B------:R-:W-:Y:S02]  /*9440*/  MUFU.EX2 R34, R34 ;  /* 0x0000002200227308 */ /* 0x000fe40000000800 */
[----:B----4-:R-:W-:Y:S01]  /*9450*/  F2FP.BF16.F32.PACK_AB R21, R104, R115 ;  /* 0x000000736815723e */ /* 0x010fe200000010ff */
[C---:B------:R-:W-:Y:S01]  /*9460*/  HMMA.16816.F32.BF16 R48, R84.reuse, R98, R48 ;  /* 0x000000625430723c */ /* 0x040fe20000041830 */
[----:B------:R-:W2:Y:S06]  /*9470*/  LDSM.16.MT88.4 R96, [R142+0xa800] ;  /* 0x00a800008e60783b */ /* 0x000eac0000004200 */
[----:B------:R-:W4:Y:S01]  /*9480*/  MUFU.EX2 R121, R121 ;  /* 0x0000007900797308 */ /* 0x000f220000000800 */
[C---:B-1----:R-:W-:Y:S06]  /*9490*/  HMMA.16816.F32.BF16 R52, R84.reuse, R88, R52 ;  /* 0x000000585434723c */ /* 0x042fec0000041834 */
[C---:B------:R-:W-:Y:S01]  /*94a0*/  HMMA.16816.F32.BF16 R56, R84.reuse, R90, R56 ;  /* 0x0000005a5438723c */ /* 0x040fe20000041838 */
[----:B------:R-:W1:Y:S05]  /*94b0*/  LDSM.16.MT88.4 R88, [R141+0xa800] ;  /* 0x00a800008d58783b */ /* 0x000e6a0000004200 */
[C---:B-----5:R-:W-:Y:S06]  /*94c0*/  HMMA.16816.F32.BF16 R60, R84.reuse, R92, R60 ;  /* 0x0000005c543c723c */ /* 0x060fec000004183c */
[C---:B------:R-:W-:Y:S01]  /*94d0*/  HMMA.16816.F32.BF16 R64, R84.reuse, R94, R64 ;  /* 0x0000005e5440723c */ /* 0x040fe20000041840 */
[----:B------:R-:W5:Y:S05]  /*94e0*/  LDSM.16.MT88.4 R92, [R140+0xa800] ;  /* 0x00a800008c5c783b */ /* 0x000f6a0000004200 */
[C---:B--2---:R-:W-:Y:S06]  /*94f0*/  HMMA.16816.F32.BF16 R68, R84.reuse, R96, R68 ;  /* 0x000000605444723c */ /* 0x044fec0000041844 */
[C---:B------:R-:W-:Y:S01]  /*9500*/  HMMA.16816.F32.BF16 R72, R84.reuse, R98, R72 ;  /* 0x000000625448723c */ /* 0x040fe20000041848 */
[----:B------:R-:W2:Y:S05]  /*9510*/  LDSM.16.MT88.4 R96, [R144+0x9000] ;  /* 0x009000009060783b */ /* 0x000eaa0000004200 */
[C---:B-1----:R-:W-:Y:S06]  /*9520*/  HMMA.16816.F32.BF16 R76, R84.reuse, R88, R76 ;  /* 0x00000058544c723c */ /* 0x042fec000004184c */
[C---:B------:R-:W-:Y:S01]  /*9530*/  HMMA.16816.F32.BF16 R12, R84.reuse, R90, R12 ;  /* 0x0000005a540c723c */ /* 0x040fe2000004180c */
[----:B------:R-:W-:Y:S05]  /*9540*/  LDSM.16.MT88.4 R88, [R140+0x9000] ;  /* 0x009000008c58783b */ /* 0x000fea0000004200 */
[C---:B-----5:R-:W-:Y:S06]  /*9550*/  HMMA.16816.F32.BF16 R80, R84.reuse, R92, R80 ;  /* 0x0000005c5450723c */ /* 0x060fec0000041850 */
[----:B------:R-:W-:Y:S01]  /*9560*/  HMMA.16816.F32.BF16 R16, R84, R94, R16 ;  /* 0x0000005e5410723c */ /* 0x000fe20000041810 */
[----:B------:R-:W1:Y:S05]  /*9570*/  LDSM.16.MT88.4 R84, [R141+0x9000] ;  /* 0x009000008d54783b */ /* 0x000e6a0000004200 */
[C---:B--2---:R-:W-:Y:S03]  /*9580*/  HMMA.16816.F32.BF16 R4, R20.reuse, R96, R4 ;  /* 0x000000601404723c */ /* 0x044fe60000041804 */
[----:B------:R-:W-:Y:S03]  /*9590*/  LDSM.16.MT88.4 R92, [R144+0x9800] ;  /* 0x00980000905c783b */ /* 0x000fe60000004200 */
[C---:B------:R-:W-:Y:S06]  /*95a0*/  HMMA.16816.F32.BF16 R8, R20.reuse, R98, R8 ;  /* 0x000000621408723c */ /* 0x040fec0000041808 */
[C---:B------:R-:W-:Y:S06]  /*95b0*/  HMMA.16816.F32.BF16 R36, R20.reuse, R24, R36 ;  /* 0x000000181424723c */ /* 0x040fec0000041824 */
[C---:B------:R-:W-:Y:S01]  /*95c0*/  HMMA.16816.F32.BF16 R40, R20.reuse, R26, R40 ;  /* 0x0000001a1428723c */ /* 0x040fe20000041828 */
[----:B------:R-:W2:Y:S05]  /*95d0*/  LDSM.16.MT88.4 R24, [R144+0xb000] ;  /* 0x00b000009018783b */ /* 0x000eaa0000004200 */
        /* <DEDUP_REMOVED lines=9> */
[C---:B-1----:R-:W-:Y:S06]  /*9670*/  HMMA.16816.F32.BF16 R68, R20.reuse, R84, R68 ;  /* 0x000000541444723c */ /* 0x042fec0000041844 */
[C---:B------:R-:W-:Y:S05]  /*9680*/  HMMA.16816.F32.BF16 R72, R20.reuse, R86, R72 ;  /* 0x000000561448723c */ /* 0x040fea0000041848 */
[----:B------:R-:W-:Y:S01]  /*9690*/  F2FP.BF16.F32.PACK_AB R84, R128, R127 ;  /* 0x0000007f8054723e */ /* 0x000fe200000010ff */
[C---:B-----5:R-:W-:Y:S05]  /*96a0*/  HMMA.16816.F32.BF16 R76, R20.reuse, R88, R76 ;  /* 0x00000058144c723c */ /* 0x060fea000004184c */
[----:B------:R-:W-:Y:S01]  /*96b0*/  F2FP.BF16.F32.PACK_AB R85, R130, R129 ;  /* 0x000000818255723e */ /* 0x000fe200000010ff */
[C---:B------:R-:W-:Y:S01]  /*96c0*/  HMMA.16816.F32.BF16 R12, R20.reuse, R90, R12 ;  /* 0x0000005a140c723c */ /* 0x040fe2000004180c */
[----:B------:R-:W-:Y:S04]  /*96d0*/  LDSM.16.MT88.4 R88, [R141+0xb800] ;  /* 0x00b800008d58783b */ /* 0x000fe80000004200 */
[----:B---3--:R-:W-:Y:S01]  /*96e0*/  F2FP.BF16.F32.PACK_AB R86, R33, R32 ;  /* 0x000000202156723e */ /* 0x008fe200000010ff */
[C---:B--2---:R-:W-:Y:S05]  /*96f0*/  HMMA.16816.F32.BF16 R80, R20.reuse, R24, R80 ;  /* 0x000000181450723c */ /* 0x044fea0000041850 */
[----:B----4-:R-:W-:Y:S01]  /*9700*/  F2FP.BF16.F32.PACK_AB R87, R121, R34 ;  /* 0x000000227957723e */ /* 0x010fe200000010ff */
[----:B------:R-:W-:Y:S01]  /*9710*/  HMMA.16816.F32.BF16 R16, R20, R26, R16 ;  /* 0x0000001a1410723c */ /* 0x000fe20000041810 */
[----:B------:R-:W1:Y:S05]  /*9720*/  LDSM.16.MT88.4 R20, [R141+0x9800] ;  /* 0x009800008d14783b */ /* 0x000e6a0000004200 */
[C---:B------:R-:W-:Y:S03]  /*9730*/  HMMA.16816.F32.BF16 R96, R84.reuse, R92, R4 ;  /* 0x0000005c5460723c */ /* 0x040fe60000041804 */
[----:B------:R-:W2:Y:S03]  /*9740*/  LDSM.16.MT88.4 R4, [R140+0x9800] ;  /* 0x009800008c04783b */ /* 0x000ea60000004200 */
[C---:B------:R-:W-:Y:S05]  /*9750*/  HMMA.16816.F32.BF16 R92, R84.reuse, R94, R8 ;  /* 0x0000005e545c723c */ /* 0x040fea0000041808 */
[----:B------:R-:W3:Y:S01]  /*9760*/  LDSM.16.MT88.4 R8, [R144+0xb800] ;  /* 0x00b800009008783b */ /* 0x000ee20000004200 */
[C---:B------:R-:W-:Y:S06]  /*9770*/  HMMA.16816.F32.BF16 R36, R84.reuse, R28, R36 ;  /* 0x0000001c5424723c */ /* 0x040fec0000041824 */
[C---:B------:R-:W-:Y:S01]  /*9780*/  HMMA.16816.F32.BF16 R40, R84.reuse, R30, R40 ;  /* 0x0000001e5428723c */ /* 0x040fe20000041828 */
[----:B------:R-:W4:Y:S05]  /*9790*/  LDSM.16.MT88.4 R24, [R142+0xb800] ;  /* 0x00b800008e18783b */ /* 0x000f2a0000004200 */
[C---:B-1----:R-:W-:Y:S06]  /*97a0*/  HMMA.16816.F32.BF16 R44, R84.reuse, R20, R44 ;  /* 0x00000014542c723c */ /* 0x042fec000004182c */
[C---:B------:R-:W-:Y:S05]  /*97b0*/  HMMA.16816.F32.BF16 R48, R84.reuse, R22, R48 ;  /* 0x000000165430723c */ /* 0x040fea0000041830 */
[----:B------:R-:W-:Y:S01]  /*97c0*/  FADD.FTZ R20, R101, R119 ;  /* 0x0000007765147221 */ /* 0x000fe20000010000 */
[C---:B--2---:R-:W-:Y:S05]  /*97d0*/  HMMA.16816.F32.BF16 R52, R84.reuse, R4, R52 ;  /* 0x000000045434723c */ /* 0x044fea0000041834 */
[----:B------:R-:W-:Y:S01]  /*97e0*/  MOV R101, R2 ;  /* 0x0000000200657202 */ /* 0x000fe20000000f00 */
[C---:B------:R-:W-:Y:S01]  /*97f0*/  HMMA.16816.F32.BF16 R56, R84.reuse, R6, R56 ;  /* 0x000000065438723c */ /* 0x040fe20000041838 */
[----:B------:R-:W1:Y:S04]  /*9800*/  LDSM.16.MT88.4 R4, [R140+0xb800] ;  /* 0x00b800008c04783b */ /* 0x000e680000004200 */
[----:B------:R-:W-:Y:S01]  /*9810*/  FADD.FTZ R3, R103, R20 ;  /* 0x0000001467037221 */ /* 0x000fe20000010000 */
[C---:B---3--:R-:W-:Y:S05]  /*9820*/  HMMA.16816.F32.BF16 R60, R84.reuse, R8, R60 ;  /* 0x00000008543c723c */ /* 0x048fea000004183c */
[----:B------:R-:W-:Y:S01]  /*9830*/  FADD.FTZ R3, R116, R3 ;  /* 0x0000000374037221 */ /* 0x000fe20000010000 */
[C---:B------:R-:W-:Y:S05]  /*9840*/  HMMA.16816.F32.BF16 R64, R84.reuse, R10, R64 ;  /* 0x0000000a5440723c */ /* 0x040fea0000041840 */
[----:B------:R-:W-:Y:S01]  /*9850*/  FADD.FTZ R112, R112, R3 ;  /* 0x0000000370707221 */ /* 0x000fe20000010000 */
[C---:B----4-:R-:W-:Y:S05]  /*9860*/  HMMA.16816.F32.BF16 R68, R84.reuse, R24, R68 ;  /* 0x000000185444723c */ /* 0x050fea0000041844 */
[----:B------:R-:W-:Y:S01]  /*9870*/  FADD.FTZ R109, R109, R112 ;  /* 0x000000706d6d7221 */ /* 0x000fe20000010000 */
[C---:B------:R-:W-:Y:S05]  /*9880*/  HMMA.16816.F32.BF16 R72, R84.reuse, R26, R72 ;  /* 0x0000001a5448723c */ /* 0x040fea0000041848 */
[----:B------:R-:W-:Y:S01]  /*9890*/  FADD.FTZ R110, R110, R109 ;  /* 0x0000006d6e6e7221 */ /* 0x000fe20000010000 */
[C---:B------:R-:W-:Y:S05]  /*98a0*/  HMMA.16816.F32.BF16 R76, R84.reuse, R88, R76 ;  /* 0x00000058544c723c */ /* 0x040fea000004184c */
[----:B------:R-:W-:Y:S01]  /*98b0*/  FADD.FTZ R8, R114, R111 ;  /* 0x0000006f72087221 */ /* 0x000fe20000010000 */
[----:B------:R-:W-:Y:S01]  /*98c0*/  FADD.FTZ R113, R113, R110 ;  /* 0x0000006e71717221 */ /* 0x000fe20000010000 */
[C---:B------:R-:W-:Y:S04]  /*98d0*/  HMMA.16816.F32.BF16 R88, R84.reuse, R90, R12 ;  /* 0x0000005a5458723c */ /* 0x040fe8000004180c */
[----:B------:R-:W-:Y:S01]  /*98e0*/  FADD.FTZ R8, R105, R8 ;  /* 0x0000000869087221 */ /* 0x000fe20000010000 */
[----:B------:R-:W-:Y:S01]  /*98f0*/  FADD.FTZ R106, R106, R113 ;  /* 0x000000716a6a7221 */ /* 0x000fe20000010000 */
[C---:B-1----:R-:W-:Y:S05]  /*9900*/  HMMA.16816.F32.BF16 R80, R84.reuse, R4, R80 ;  /* 0x000000045450723c */ /* 0x042fea0000041850 */
[----:B------:R-:W-:Y:S01]  /*9910*/  FADD.FTZ R115, R115, R8 ;  /* 0x0000000873737221 */ /* 0x000fe20000010000 */
[----:B------:R-:W-:Y:S01]  /*9920*/  FADD.FTZ R8, R107, R106 ;  /* 0x0000006a6b087221 */ /* 0x000fe20000010000 */
[----:B------:R-:W-:Y:S04]  /*9930*/  HMMA.16816.F32.BF16 R84, R84, R6, R16 ;  /* 0x000000065454723c */ /* 0x000fe80000041810 */
[----:B------:R-:W-:Y:S01]  /*9940*/  FADD.FTZ R104, R104, R115 ;  /* 0x0000007368687221 */ /* 0x000fe20000010000 */
[----:B------:R-:W-:Y:S01]  /*9950*/  FADD.FTZ R123, R123, R8 ;  /* 0x000000087b7b7221 */ /* 0x000fe20000010000 */
[----:B------:R-:W-:Y:S02]  /*9960*/  MOV R3, R0 ;  /* 0x0000000000037202 */ /* 0x000fe40000000f00 */
        /* <DEDUP_REMOVED lines=10> */
[----:B------:R-:W-:Y:S01]  /*9a10*/  FADD.FTZ R184, R121, R34 ;  /* 0x0000002279b87221 */ /* 0x000fe20000010000 */
[----:B------:R-:W-:Y:S06]  /*9a20*/  @P4 BRA `(.L_x_726) ;  /* 0xffffffe000044947 */ /* 0x000fec000383ffff */
.L_x_725:
        /* <DEDUP_REMOVED lines=9> */
[----:B-1----:R-:W-:Y:S01]  /*9ac0*/  FADD.FTZ R4, R4, R181 ;  /* 0x000000b504047221 */ /* 0x002fe20000010000 */
[----:B--2---:R-:W-:Y:S01]  /*9ad0*/  ULEA UR4, UR4, UR5, 0x18 ;  /* 0x0000000504047291 */ /* 0x004fe2000f8ec03f */
[----:B---3--:R-:W-:-:S03]  /*9ae0*/  FADD.FTZ R8, R5, R184 ;  /* 0x000000b805087221 */ /* 0x008fc60000010000 */
[----:B------:R-:W1:Y:S04]  /*9af0*/  SHFL.BFLY PT, R7, R4, 0x1, 0x1f ;  /* 0x0c201f0004077f89 */ /* 0x000e6800000e0000 */
[----:B------:R-:W2:Y:S01]  /*9b00*/  SHFL.BFLY PT, R5, R8, 0x1, 0x1f ;  /* 0x0c201f0008057f89 */ /* 0x000ea200000e0000 */
[----:B----4-:R-:W-:-:S04]  /*9b10*/  SHF.R.S32.HI R6, RZ, 0x1f, R3 ;  /* 0x0000001fff067819 */ /* 0x010fc80000011403 */
[----:B------:R-:W-:-:S04]  /*9b20*/  LEA.HI R9, R6, R3, RZ, 0x2 ;  /* 0x0000000306097211 */ /* 0x000fc800078f10ff */
[----:B------:R-:W-:-:S04]  /*9b30*/  LOP3.LUT R12, R9, 0x3ffffffc, RZ, 0xc0, !PT ;  /* 0x3ffffffc090c7812 */ /* 0x000fc800078ec0ff */
[-C--:B------:R-:W-:Y:S01]  /*9b40*/  IADD3 R13, -R12, R3.reuse, RZ ;  /* 0x000000030c0d7210 */ /* 0x080fe20007ffe1ff */
[----:B-1----:R-:W-:Y:S01]  /*9b50*/  FADD.FTZ R7, R4, R7 ;  /* 0x0000000704077221 */ /* 0x002fe20000010000 */
[----:B------:R-:W-:Y:S01]  /*9b60*/  LEA.HI R4, R6, R3, RZ, 0x5 ;  /* 0x0000000306047211 */ /* 0x000fe200078f28ff */
[----:B--2---:R-:W-:-:S03]  /*9b70*/  FADD.FTZ R5, R8, R5 ;  /* 0x0000000508057221 */ /* 0x004fc60000010000 */
[----:B------:R-:W-:Y:S02]  /*9b80*/  FSETP.NE.FTZ.AND P4, PT, R7, RZ, PT ;  /* 0x000000ff0700720b */ /* 0x000fe40003f95000 */
[----:B------:R-:W-:Y:S02]  /*9b90*/  SHF.R.S32.HI R8, RZ, 0x5, R4 ;  /* 0x00000005ff087819 */ /* 0x000fe40000011404 */
[----:B------:R-:W-:Y:S02]  /*9ba0*/  FSETP.NE.FTZ.AND P3, PT, R5, RZ, PT ;  /* 0x000000ff0500720b */ /* 0x000fe40003f75000 */
[----:B------:R-:W-:-:S07]  /*9bb0*/  LEA R8, R8, R13, 0x9 ;  /* 0x0000000d08087211 */ /* 0x000fce00078e48ff */
        /* <DEDUP_REMOVED lines=39> */
[----:B------:R-:W-:Y:S01]  /*9e30*/  FMUL.FTZ R94, R11, R94 ;  /* 0x0000005e0b5e7220 */ /* 0x000fe20000410000 */
[----:B------:R-:W-:Y:S01]  /*9e40*/  LEA.HI R9, R9, R10, RZ, 0x3 ;  /* 0x0000000a09097211 */ /* 0x000fe200078f18ff */
[C---:B------:R-:W-:Y:S01]  /*9e50*/  FMUL.FTZ R39, R11.reuse, R39 ;  /* 0x000000270b277220 */ /* 0x040fe20000410000 */
[C---:B------:R-:W-:Y:S01]  /*9e60*/  FMUL.FTZ R38, R11.reuse, R38 ;  /* 0x000000260b267220 */ /* 0x040fe20000410000 */
[----:B------:R-:W-:Y:S01]  /*9e70*/  FMUL.FTZ R43, R11, R43 ;  /* 0x0000002b0b2b7220 */ /* 0x000fe20000410000 */
        /* <DEDUP_REMOVED lines=26> */
[----:B------:R-:W-:-:S02]  /*a020*/  IADD3 R9, R10, -R9, RZ ;  /* 0x800000090a097210 */ /* 0x000fc40007ffe0ff */
[----:B------:R-:W1:Y:S01]  /*a030*/  @P0 LDC.64 R10, c[0x0][0x298] ;  /* 0x0000a600ff0a0b82 */ /* 0x000e620000000a00 */
[----:B------:R-:W-:Y:S02]  /*a040*/  F2FP.BF16.F32.PACK_AB R96, R97, R96 ;  /* 0x000000606160723e */ /* 0x000fe400000010ff */
[C---:B------:R-:W-:Y:S02]  /*a050*/  SHF.L.U32 R12, R9.reuse, 0x6, RZ ;  /* 0x00000006090c7819 */ /* 0x040fe400000006ff */
[----:B------:R-:W-:Y:S02]  /*a060*/  R2P PR, R9, 0x6 ;  /* 0x0000000609007804 */ /* 0x000fe40000000000 */
[----:B------:R-:W-:Y:S02]  /*a070*/  LOP3.LUT R12, R12, 0x1c0, RZ, 0xc0, !PT ;  /* 0x000001c00c0c7812 */ /* 0x000fe400078ec0ff */
[----:B------:R-:W-:Y:S02]  /*a080*/  F2FP.BF16.F32.PACK_AB R98, R99, R98 ;  /* 0x000000626362723e */ /* 0x000fe400000010ff */
[----:B------:R-:W-:-:S02]  /*a090*/  LEA.HI R13, R12, R12, RZ, 0x1d ;  /* 0x0000000c0c0d7211 */ /* 0x000fc400078fe8ff */
[----:B------:R-:W-:Y:S02]  /*a0a0*/  MOV R12, 0x40 ;  /* 0x00000040000c7802 */ /* 0x000fe40000000f00 */
[----:B------:R-:W-:Y:S02]  /*a0b0*/  LEA R8, R8, R13, 0x1 ;  /* 0x0000000d08087211 */ /* 0x000fe400078e08ff */
[----:B------:R-:W-:Y:S02]  /*a0c0*/  F2FP.BF16.F32.PACK_AB R92, R93, R92 ;  /* 0x0000005c5d5c723e */ /* 0x000fe400000010ff */
[----:B------:R-:W-:Y:S02]  /*a0d0*/  LEA R15, R8, UR4, 0x1 ;  /* 0x00000004080f7c11 */ /* 0x000fe4000f8e08ff */
[----:B------:R-:W-:Y:S02]  /*a0e0*/  F2FP.BF16.F32.PACK_AB R94, R95, R94 ;  /* 0x0000005e5f5e723e */ /* 0x000fe400000010ff */
[----:B------:R-:W-:Y:S01]  /*a0f0*/  F2FP.BF16.F32.PACK_AB R36, R37, R36 ;  /* 0x000000242524723e */ /* 0x000fe200000010ff */
[----:B-1----:R-:W-:Y:S01]  /*a100*/  @P0 IMAD.WIDE.U32 R16, R166, R10, RZ ;  /* 0x0000000aa6100225 */ /* 0x002fe200078e00ff */
[----:B------:R-:W-:-:S02]  /*a110*/  F2FP.BF16.F32.PACK_AB R38, R39, R38 ;  /* 0x000000262726723e */ /* 0x000fc400000010ff */
[----:B------:R-:W-:Y:S01]  /*a120*/  F2FP.BF16.F32.PACK_AB R40, R41, R40 ;  /* 0x000000282928723e */ /* 0x000fe200000010ff */
[----:B------:R-:W-:Y:S01]  /*a130*/  @P0 IMAD R11, R166, R11, R17 ;  /* 0x0000000ba60b0224 */ /* 0x000fe200078e0211 */
        /* <DEDUP_REMOVED lines=14> */
[----:B------:R-:W-:Y:S02]  /*a220*/  @P0 MOV R10, R16 ;  /* 0x00000010000a0202 */ /* 0x000fe40000000f00 */
[----:B------:R-:W-:Y:S02]  /*a230*/  SEL R14, R14, 0xffffffe0, !P1 ;  /* 0xffffffe00e0e7807 */ /* 0x000fe40004800000 */
[----:B------:R-:W-:Y:S01]  /*a240*/  SEL R12, R12, 0xffffffc0, !P2 ;  /* 0xffffffc00c0c7807 */ /* 0x000fe20005000000 */
[----:B------:R-:W-:Y:S06]  /*a250*/  @P0 BRA `(.L_x_729) ;  /* 0x0000000000200947 */ /* 0x000fec0003800000 */
[----:B------:R-:W1:Y:S01]  /*a260*/  S2R R8, SR_CTAID.Y ;  /* 0x0000000000087919 */ /* 0x000e620000002600 */
[----:B------:R-:W2:Y:S01]  /*a270*/  LDC.64 R10, c[0x0][0x290] ;  /* 0x0000a400ff0a7b82 */ /* 0x000ea20000000a00 */
[----:B-1----:R-:W-:Y:S01]  /*a280*/  SHF.R.S32.HI R13, RZ, 0x1f, R8 ;  /* 0x0000001fff0d7819 */ /* 0x002fe20000011408 */
[----:B--2---:R-:W-:-:S04]  /*a290*/  IMAD.WIDE.U32 R16, R8, R10, RZ ;  /* 0x0000000a08107225 */ /* 0x004fc800078e00ff */
[----:B------:R-:W-:Y:S01]  /*a2a0*/  IMAD R13, R13, R10, RZ ;  /* 0x0000000a0d0d7224 */ /* 0x000fe200078e02ff */
[----:B------:R-:W-:-:S03]  /*a2b0*/  MOV R10, R16 ;  /* 0x00000010000a7202 */ /* 0x000fc60000000f00 */
[----:B------:R-:W-:-:S05]  /*a2c0*/  IMAD R11, R8, R11, R13 ;  /* 0x0000000b080b7224 */ /* 0x000fca00078e020d */
[----:B------:R-:W-:-:S07]  /*a2d0*/  IADD3 R11, R17, R11, RZ ;  /* 0x0000000b110b7210 */ /* 0x000fce0007ffe0ff */
.L_x_729:
[----:B------:R-:W-:Y:S01]  /*a2e0*/  ULDC.U8 UR4, c[0x0][0x3d8] ;  /* 0x0000f60000047ab9 */ /* 0x000fe20000000000 */
[----:B------:R-:W-:Y:S02]  /*a2f0*/  LOP3.LUT R9, R9, 0x1, RZ, 0xc0, !PT ;  /* 0x0000000109097812 */ /* 0x000fe400078ec0ff */
[----:B------:R-:W-:Y:S02]  /*a300*/  CS2R R16, SRZ ;  /* 0x0000000000107805 */ /* 0x000fe4000001ff00 */
[----:B------:R-:W-:Y:S01]  /*a310*/  ISETP.NE.AND P1, PT, RZ, UR4, PT ;  /* 0x00000004ff007c0c */ /* 0x000fe2000bf25270 */
[----:B------:R-:W-:Y:S01]  /*a320*/  ULDC.U8 UR4, c[0x0][0x3d9] ;  /* 0x0000f64000047ab9 */ /* 0x000fe20000000000 */
[----:B------:R-:W-:Y:S02]  /*a330*/  F2FP.BF16.F32.PACK_AB R70, R71, R70 ;  /* 0x000000464746723e */ /* 0x000fe400000010ff */
[----:B------:R-:W-:Y:S02]  /*a340*/  ISETP.NE.OR P6, PT, RZ, UR4, !P1 ;  /* 0x00000004ff007c0c */ /* 0x000fe4000cfc5670 */
[----:B------:R-:W-:-:S02]  /*a350*/  F2FP.BF16.F32.PACK_AB R72, R73, R72 ;  /* 0x000000484948723e */ /* 0x000fc400000010ff */
[----:B------:R-:W-:Y:S02]  /*a360*/  ISETP.NE.U32.AND P2, PT, R9, 0x1, PT ;  /* 0x000000010900780c */ /* 0x000fe40003f45070 */
[----:B------:R-:W-:Y:S02]  /*a370*/  F2FP.BF16.F32.PACK_AB R74, R75, R74 ;  /* 0x0000004a4b4a723e */ /* 0x000fe400000010ff */
[----:B------:R-:W-:Y:S02]  /*a380*/  F2FP.BF16.F32.PACK_AB R76, R77, R76 ;  /* 0x0000004c4d4c723e */ /* 0x000fe400000010ff */
[----:B------:R-:W-:Y:S02]  /*a390*/  F2FP.BF16.F32.PACK_AB R78, R79, R78 ;  /* 0x0000004e4f4e723e */ /* 0x000fe400000010ff */
[----:B------:R-:W-:Y:S02]  /*a3a0*/  F2FP.BF16.F32.PACK_AB R88, R89, R88 ;  /* 0x000000585958723e */ /* 0x000fe400000010ff */
[----:B------:R-:W-:-:S02]  /*a3b0*/  F2FP.BF16.F32.PACK_AB R90, R91, R90 ;  /* 0x0000005a5b5a723e */ /* 0x000fc400000010ff */
        /* <DEDUP_REMOVED lines=9> */
.L_x_730:
[----:B------:R-:W-:Y:S01]  /*a450*/  ISETP.NE.AND P0, PT, RZ, UR4, PT ;  /* 0x00000004ff007c0c */ /* 0x000fe2000bf05270 */
[C---:B------:R-:W-:Y:S01]  /*a460*/  VIADD R9, R15.reuse, 0xfffffff0 ;  /* 0xfffffff00f097836 */ /* 0x040fe20000000000 */
[C---:B------:R-:W-:Y:S01]  /*a470*/  IADD3 R23, R15.reuse, R14, RZ ;  /* 0x0000000e0f177210 */ /* 0x040fe20007ffe0ff */
[C---:B------:R-:W-:Y:S01]  /*a480*/  @P2 VIADD R9, R15.reuse, 0x10 ;  /* 0x000000100f092836 */ /* 0x040fe20000000000 */
[----:B------:R-:W-:Y:S01]  /*a490*/  STS [R15], R96 ;  /* 0x000000600f007388 */ /* 0x000fe20000000800 */
[--C-:B------:R-:W-:Y:S01]  /*a4a0*/  IMAD.IADD R19, R15, 0x1, R12.reuse ;  /* 0x000000010f137824 */ /* 0x100fe200078e020c */
[----:B------:R-:W-:Y:S01]  /*a4b0*/  F2FP.BF16.F32.PACK_AB R80, R81, R80 ;  /* 0x000000505150723e */ /* 0x000fe200000010ff */
[----:B------:R-:W-:Y:S01]  /*a4c0*/  IMAD.IADD R21, R14, 0x1, R9 ;  /* 0x000000010e157824 */ /* 0x000fe200078e0209 */
[----:B------:R-:W-:Y:S01]  /*a4d0*/  STS [R15+0x400], R98 ;  /* 0x000400620f007388 */ /* 0x000fe20000000800 */
[----:B------:R-:W-:Y:S01]  /*a4e0*/  IADD3 R27, R12, R9, RZ ;  /* 0x000000090c1b7210 */ /* 0x000fe20007ffe0ff */
[----:B------:R-:W-:Y:S01]  /*a4f0*/  IMAD.IADD R25, R23, 0x1, R12 ;  /* 0x0000000117197824 */ /* 0x000fe200078e020c */
[----:B------:R-:W-:Y:S01]  /*a500*/  F2FP.BF16.F32.PACK_AB R82, R83, R82 ;  /* 0x000000525352723e */ /* 0x000fe200000010ff */
[----:B------:R-:W-:Y:S01]  /*a510*/  STS [R9], R92 ;  /* 0x0000005c09007388 */ /* 0x000fe20000000800 */
[----:B------:R-:W-:Y:S01]  /*a520*/  IADD3 R29, R21, R12, RZ ;  /* 0x0000000c151d7210 */ /* 0x000fe20007ffe0ff */
[----:B------:R-:W1:Y:S01]  /*a530*/  @!P0 LDC R8, c[0x0][0x2c4] ;  /* 0x0000b100ff088b82 */ /* 0x000e620000000800 */
[----:B------:R-:W-:Y:S01]  /*a540*/  F2FP.BF16.F32.PACK_AB R84, R85, R84 ;  /* 0x000000545554723e */ /* 0x000fe200000010ff */
[----:B------:R-:W-:Y:S01]  /*a550*/  STS [R9+0x400], R94 ;  /* 0x0004005e09007388 */ /* 0x000fe20000000800 */
[----:B------:R-:W-:Y:S01]  /*a560*/  F2FP.BF16.F32.PACK_AB R86, R87, R86 ;  /* 0x000000565756723e */ /* 0x000fe200000010ff */
[----:B------:R-:W2:Y:S01]  /*a570*/  @P4 MUFU.LG2 R7, R7 ;  /* 0x0000000700074308 */ /* 0x000ea20000000c00 */
[----:B------:R-:W-:Y:S01]  /*a580*/  PLOP3.LUT P2, PT, PT, PT, PT, 0x8, 0x0 ;  /* 0x000000000000781c */ /* 0x000fe20003f4e170 */
[----:B------:R-:W-:Y:S01]  /*a590*/  STS [R23], R36 ;  /* 0x0000002417007388 */ /* 0x000fe20000000800 */
[----:B------:R-:W-:Y:S01]  /*a5a0*/  @!P0 PLOP3.LUT P2, PT, P1, PT, PT, 0x80, 0x0 ;  /* 0x000000000000881c */ /* 0x000fe20000f4f070 */
[----:B------:R-:W3:Y:S01]  /*a5b0*/  @!P0 LDC R31, c[0x0][0x270] ;  /* 0x00009c00ff1f8b82 */ /* 0x000ee20000000800 */
[----:B------:R-:W-:Y:S01]  /*a5c0*/  LOP3.LUT R4, R4, 0xffffffe0, RZ, 0xc0, !PT ;  /* 0xffffffe004047812 */ /* 0x000fe200078ec0ff */
[----:B------:R-:W-:Y:S01]  /*a5d0*/  STS [R23+0x400], R38 ;  /* 0x0004002617007388 */ /* 0x000fe20000000800 */
[-C--:B------:R-:W-:Y:S01]  /*a5e0*/  LEA.HI R6, R6, R3.reuse, RZ, 0x3 ;  /* 0x0000000306067211 */ /* 0x080fe200078f18ff */
[----:B------:R-:W4:Y:S01]  /*a5f0*/  @P3 MUFU.LG2 R5, R5 ;  /* 0x0000000500053308 */ /* 0x000f220000000c00 */
[----:B------:R-:W-:Y:S01]  /*a600*/  IADD3 R4, -R4, R3, RZ ;  /* 0x0000000304047210 */ /* 0x000fe20007ffe1ff */
[----:B------:R-:W-:Y:S01]  /*a610*/  STS [R21], R40 ;  /* 0x0000002815007388 */ /* 0x000fe20000000800 */
[----:B------:R-:W-:Y:S01]  /*a620*/  BSSY B0, `(.L_x_731) ;  /* 0x000004e000007945 */ /* 0x000fe20003800000 */
[----:B------:R-:W5:Y:S01]  /*a630*/  @P0 LDC R33, c[0x0][0x2c0] ;  /* 0x0000b000ff210b82 */ /* 0x000f620000000800 */
[----:B------:R-:W-:Y:S01]  /*a640*/  IMAD R178, R178, 0x10, R179 ;  /* 0x00000010b2b27824 */ /* 0x000fe200078e02b3 */
[----:B------:R-:W-:Y:S04]  /*a650*/  STS [R21+0x400], R42 ;  /* 0x0004002a15007388 */ /* 0x000fe80000000800 */
[----:B------:R-:W-:Y:S02]  /*a660*/  STS [R19], R44 ;  /* 0x0000002c13007388 */ /* 0x000fe40000000800 */
[----:B-1----:R-:W1:Y:S01]  /*a670*/  @P2 LDC R8, c[0x0][0x2e4] ;  /* 0x0000b900ff082b82 */ /* 0x002e620000000800 */
[----:B------:R-:W-:Y:S01]  /*a680*/  LOP3.LUT P2, RZ, R4, 0x3, RZ, 0xc0, !PT ;  /* 0x0000000304ff7812 */ /* 0x000fe2000784c0ff */
[----:B------:R-:W-:Y:S04]  /*a690*/  STS [R19+0x400], R46 ;  /* 0x0004002e13007388 */ /* 0x000fe80000000800 */
[----:B------:R-:W-:Y:S02]  /*a6a0*/  STS [R27], R48 ;  /* 0x000000301b007388 */ /* 0x000fe40000000800 */
[----:B------:R-:W2:Y:S02]  /*a6b0*/  @P0 LDC.64 R12, c[0x0][0x2c0] ;  /* 0x0000b000ff0c0b82 */ /* 0x000ea40000000a00 */
[----:B------:R-:W-:Y:S04]  /*a6c0*/  STS [R27+0x400], R50 ;  /* 0x000400321b007388 */ /* 0x000fe80000000800 */
[----:B------:R-:W-:Y:S01]  /*a6d0*/  STS [R25], R52 ;  /* 0x0000003419007388 */ /* 0x000fe20000000800 */
[----:B------:R-:W-:-:S03]  /*a6e0*/  @!P0 MOV R33, 0x1 ;  /* 0x0000000100218802 */ /* 0x000fc60000000f00 */
[----:B------:R-:W-:Y:S04]  /*a6f0*/  STS [R25+0x400], R54 ;  /* 0x0004003619007388 */ /* 0x000fe80000000800 */
[----:B------:R-:W-:Y:S04]  /*a700*/  STS [R29], R56 ;  /* 0x000000381d007388 */ /* 0x000fe80000000800 */
[----:B------:R-:W-:Y:S04]  /*a710*/  STS [R29+0x400], R58 ;  /* 0x0004003a1d007388 */ /* 0x000fe80000000800 */
[----:B------:R-:W-:Y:S01]  /*a720*/  STS [R15+0x2000], R60 ;  /* 0x0020003c0f007388 */ /* 0x000fe20000000800 */
[----:B--2---:R-:W-:-:S02]  /*a730*/  @P0 IMAD R12, R13, R12, RZ ;  /* 0x0000000c0d0c0224 */ /* 0x004fc400078e02ff */
[----:B------:R-:W-:Y:S01]  /*a740*/  @P4 FMUL.FTZ R13, R7, 0.69314718246459960938 ;  /* 0x3f317218070d4820 */ /* 0x000fe20000410000 */
[----:B------:R-:W-:Y:S01]  /*a750*/  STS [R15+0x2400], R62 ;  /* 0x0024003e0f007388 */ /* 0x000fe20000000800 */
[----:B-1----:R-:W-:-:S03]  /*a760*/  @!P0 IMAD.MOV.U32 R12, RZ, RZ, R8 ;  /* 0x000000ffff0c8224 */ /* 0x002fc600078e0008 */
        /* <DEDUP_REMOVED lines=8> */
[----:B-1----:R-:W-:-:S02]  /*a7f0*/  @P0 IMAD.MOV.U32 R9, RZ, RZ, 0x1 ;  /* 0x00000001ff090424 */ /* 0x002fc400078e00ff */
[----:B---3--:R-:W-:Y:S01]  /*a800*/  @!P0 IMAD R9, R8, R31, RZ ;  /* 0x0000001f08098224 */ /* 0x008fe200078e02ff */
[----:B------:R-:W-:Y:S01]  /*a810*/  STS [R27+0x2000], R88 ;  /* 0x002000581b007388 */ /* 0x000fe20000000800 */
[----:B------:R-:W1:Y:S03]  /*a820*/  @P4 LDC R31, c[0x0][0x2e8] ;  /* 0x0000ba00ff1f4b82 */ /* 0x000e660000000800 */
[----:B------:R-:W-:Y:S04]  /*a830*/  STS [R27+0x2400], R90 ;  /* 0x0024005a1b007388 */ /* 0x000fe80000000800 */
[----:B------:R-:W-:Y:S04]  /*a840*/  STS [R25+0x2000], R80 ;  /* 0x0020005019007388 */ /* 0x000fe80000000800 */
[----:B------:R4:W-:Y:S04]  /*a850*/  STS [R25+0x2400], R82 ;  /* 0x0024005219007388 */ /* 0x0009e80000000800 */
[----:B------:R3:W-:Y:S04]  /*a860*/  STS [R29+0x2000], R84 ;  /* 0x002000541d007388 */ /* 0x0007e80000000800 */
[----:B------:R3:W-:Y:S01]  /*a870*/  STS [R29+0x2400], R86 ;  /* 0x002400561d007388 */ /* 0x0007e20000000800 */
[----:B--2---:R-:W2:Y:S08]  /*a880*/  @P3 LDC R19, c[0x0][0x2e8] ;  /* 0x0000ba00ff133b82 */ /* 0x004eb00000000800 */
[----:B------:R-:W-:Y:S06]  /*a890*/  BAR.SYNC.DEFER_BLOCKING 0x0 ;  /* 0x0000000000007b1d */ /* 0x000fec0000010000 */
[----:B------:R-:W5:Y:S01]  /*a8a0*/  S2R R14, SR_CTAID.Y ;  /* 0x00000000000e7919 */ /* 0x000f620000002600 */
[----:B------:R-:W3:Y:S01]  /*a8b0*/  S2R R18, SR_CTAID.X ;  /* 0x0000000000127919 */ /* 0x000ee20000002500 */
[----:B----4-:R-:W-:Y:S01]  /*a8c0*/  @P3 FMUL.FTZ R25, R5, 0.69314718246459960938 ;  /* 0x3f31721805193820 */ /* 0x010fe20000410000 */
[----:B------:R-:W4:Y:S01]  /*a8d0*/  S2R R15, SR_CTAID.Z ;  /* 0x00000000000f7919 */ /* 0x000f220000002700 */
[----:B------:R1:W1:Y:S01]  /*a8e0*/  LDS.128 R20, [R167+0x1800] ;  /* 0x00180000a7147984 */ /* 0x0002620000000c00 */
[----:B-----5:R-:W-:-:S05]  /*a8f0*/  IMAD R9, R14, R9, RZ ;  /* 0x000000090e097224 */ /* 0x020fca00078e02ff */
[----:B------:R-:W-:Y:S01]  /*a900*/  SEL R8, R9, RZ, !P5 ;  /* 0x000000ff09087207 */ /* 0x000fe20006800000 */
[----:B---3--:R-:W-:-:S04]  /*a910*/  IMAD R9, R18, R33, RZ ;  /* 0x0000002112097224 */ /* 0x008fc800078e02ff */
[----:B----4-:R-:W-:Y:S01]  /*a920*/  IMAD R3, R15, R12, R8 ;  /* 0x0000000c0f037224 */ /* 0x010fe200078e0208 */
[----:B------:R-:W-:Y:S01]  /*a930*/  MOV R8, 0x7f800000 ;  /* 0x7f80000000087802 */ /* 0x000fe20000000f00 */
[----:B------:R-:W-:Y:S01]  /*a940*/  IMAD.SHL.U32 R4, R9, 0x40, RZ ;  /* 0x0000004009047824 */ /* 0x000fe200078e00ff */
[----:B------:R-:W-:Y:S01]  /*a950*/  MOV R9, 0x7f800000 ;  /* 0x7f80000000097802 */ /* 0x000fe20000000f00 */
[----:B--2---:R-:W-:Y:S01]  /*a960*/  @P3 FFMA.FTZ R9, R0, R19, R25 ;  /* 0x0000001300093223 */ /* 0x004fe20000010019 */
[----:B-1----:R-:W-:Y:S01]  /*a970*/  @P4 FFMA.FTZ R8, R2, R31, R13 ;  /* 0x0000001f02084223 */ /* 0x002fe2000001000d */
[----:B------:R-:W-:Y:S01]  /*a980*/  IMAD R0, R18, -0x40, R169 ;  /* 0xffffffc012007824 */ /* 0x000fe200078e02a9 */
[--C-:B------:R-:W-:Y:S02]  /*a990*/  IADD3 R7, P1, P0, R4, R16, R3.reuse ;  /* 0x0000001004077210 */ /* 0x100fe4000783e003 */
[----:B------:R-:W-:Y:S02]  /*a9a0*/  SHF.R.S32.HI R5, RZ, 0x1f, R4 ;  /* 0x0000001fff057819 */ /* 0x000fe40000011404 */
        /* <DEDUP_REMOVED lines=10> */
[CC--:B------:R-:W-:Y:S02]  /*aa50*/  @!P3 IADD3 R12, P1, R178.reuse, R7.reuse, RZ ;  /* 0x00000007b20cb210 */ /* 0x0c0fe40007f3e0ff */
[----:B------:R-:W2:Y:S01]  /*aa60*/  @!P2 LDC.64 R2, c[0x0][0x2b0] ;  /* 0x0000ac00ff02ab82 */ /* 0x000ea20000000a00 */
[C---:B------:R-:W-:Y:S02]  /*aa70*/  @!P2 IADD3 R7, P0, R33.reuse, R7, RZ ;  /* 0x000000072107a210 */ /* 0x040fe40007f1e0ff */
        /* <DEDUP_REMOVED lines=8> */
.L_x_732:
[----:B------:R-:W-:Y:S05]  /*ab00*/  BSYNC B0 ;  /* 0x0000000000007941 */ /* 0x000fea0003800000 */
.L_x_731:
[----:B-1----:R-:W-:Y:S01]  /*ab10*/  SHF.R.S32.HI R2, RZ, 0x1f, R174 ;  /* 0x0000001fff027819 */ /* 0x002fe200000114ae */
[----:B------:R-:W-:Y:S01]  /*ab20*/  ULDC.64 UR4, c[0x0][0x2a0] ;  /* 0x0000a80000047ab9 */ /* 0x000fe20000000a00 */
[----:B------:R-:W-:Y:S01]  /*ab30*/  IADD3 R12, P1, R174, R10, RZ ;  /* 0x0000000aae0c7210 */ /* 0x000fe20007f3e0ff */
[----:B------:R-:W-:Y:S01]  /*ab40*/  BSSY B0, `(.L_x_733) ;  /* 0x0000020000007945 */ /* 0x000fe20003800000 */
[----:B------:R-:W-:Y:S02]  /*ab50*/  SHF.R.S32.HI R3, RZ, 0x3, R6 ;  /* 0x00000003ff037819 */ /* 0x000fe40000011406 */
[----:B------:R-:W-:Y:S01]  /*ab60*/  LEA.HI.SX32 R5, R6, 0x10, 0x1d ;  /* 0x0000001006057811 */ /* 0x000fe200078feaff */
[----:B------:R-:W-:Y:S01]  /*ab70*/  IMAD.X R13, R2, 0x1, R11, P1 ;  /* 0x00000001020d7824 */ /* 0x000fe200008e060b */
[C---:B------:R-:W-:Y:S01]  /*ab80*/  LEA.HI.SX32 R7, R6.reuse, 0x30, 0x1d ;  /* 0x0000003006077811 */ /* 0x040fe200078feaff */
[----:B------:R1:W2:Y:S01]  /*ab90*/  LDS.128 R8, [R167] ;  /* 0x00000000a7087984 */ /* 0x0002a20000000c00 */
[----:B------:R-:W-:Y:S01]  /*aba0*/  ISETP.GE.AND P0, PT, R3, R0, PT ;  /* 0x000000000300720c */ /* 0x000fe20003f06270 */
[----:B------:R-:W-:Y:S01]  /*abb0*/  IMAD.WIDE.U32 R12, R15, UR4, R12 ;  /* 0x000000040f0c7c25 */ /* 0x000fe2000f8e000c */
[----:B------:R-:W-:-:S02]  /*abc0*/  LEA.HI.SX32 R3, R6, 0x20, 0x1d ;  /* 0x0000002006037811 */ /* 0x000fc400078feaff */
[-C--:B------:R-:W-:Y:S02]  /*abd0*/  ISETP.GE.AND P3, PT, R5, R0.reuse, PT ;  /* 0x000000000500720c */ /* 0x080fe40003f66270 */
[-C--:B------:R-:W-:Y:S02]  /*abe0*/  ISETP.GE.AND P1, PT, R7, R0.reuse, PT ;  /* 0x000000000700720c */ /* 0x080fe40003f26270 */
[----:B------:R1:W3:Y:S01]  /*abf0*/  LDS.128 R4, [R167+0x2000] ;  /* 0x00200000a7047984 */ /* 0x0002e20000000c00 */
[----:B------:R-:W-:Y:S02]  /*ac00*/  SHF.R.S32.HI R2, RZ, 0x1f, R15 ;  /* 0x0000001fff027819 */ /* 0x000fe4000001140f */
[----:B------:R-:W-:-:S03]  /*ac10*/  ISETP.GE.AND P2, PT, R3, R0, PT ;  /* 0x000000000300720c */ /* 0x000fc60003f46270 */
[----:B------:R-:W-:-:S04]  /*ac20*/  IMAD R2, R2, UR4, RZ ;  /* 0x0000000402027c24 */ /* 0x000fc8000f8e02ff */
[----:B------:R-:W-:-:S04]  /*ac30*/  IMAD R3, R15, UR5, R2 ;  /* 0x000000050f037c24 */ /* 0x000fc8000f8e0202 */
[----:B------:R-:W-:Y:S01]  /*ac40*/  IMAD.IADD R15, R13, 0x1, R3 ;  /* 0x000000010d0f7824 */ /* 0x000fe200078e0203 */
[----:B------:R-:W-:Y:S06]  /*ac50*/  @P0 BRA `(.L_x_734) ;  /* 0x0000000000380947 */ /* 0x000fec0003800000 */
        /* <DEDUP_REMOVED lines=12> */
[----:B--2---:R4:W-:Y:S04]  /*ad20*/  @!P5 STG.E.128 desc[UR8][R2.64], R8 ;  /* 0x000000080200d986 */ /* 0x0049e8000c101d08 */
[----:B---3--:R4:W-:Y:S02]  /*ad30*/  @!P4 STG.E.128 desc[UR8][R2.64+0x80], R4 ;  /* 0x000080040200c986 */ /* 0x0089e4000c101d08 */
.L_x_734:
[----:B------:R-:W-:Y:S05]  /*ad40*/  BSYNC B0 ;  /* 0x0000000000007941 */ /* 0x000fea0003800000 */
.L_x_733:
[----:B--2-4-:R2:W4:Y:S01]  /*ad50*/  LDS.128 R8, [R167+0x800] ;  /* 0x00080000a7087984 */ /* 0x0145220000000c00 */
[----:B------:R-:W-:Y:S03]  /*ad60*/  BSSY B0, `(.L_x_735) ;  /* 0x0000014000007945 */ /* 0x000fe60003800000 */
[----:B---3--:R2:W3:Y:S01]  /*ad70*/  LDS.128 R4, [R167+0x2800] ;  /* 0x00280000a7047984 */ /* 0x0084e20000000c00 */
        /* <DEDUP_REMOVED lines=16> */
[----:B----4-:R4:W-:Y:S04]  /*ae80*/  @!P3 STG.E.128 desc[UR8][R2.64], R8 ;  /* 0x000000080200b986 */ /* 0x0109e8000c101d08 */
[----:B---3--:R4:W-:Y:S02]  /*ae90*/  @!P0 STG.E.128 desc[UR8][R2.64+0x80], R4 ;  /* 0x0000800402008986 */ /* 0x0089e4000c101d08 */
.L_x_736:
[----:B------:R-:W-:Y:S05]  /*aea0*/  BSYNC B0 ;  /* 0x0000000000007941 */ /* 0x000fea0003800000 */
.L_x_735:
[----:B----4-:R4:W1:Y:S01]  /*aeb0*/  LDS.128 R8, [R167+0x1000] ;  /* 0x00100000a7087984 */ /* 0x0108620000000c00 */
        /* <DEDUP_REMOVED lines=18> */
[----:B-1----:R1:W-:Y:S04]  /*afe0*/  @!P2 STG.E.128 desc[UR8][R2.64], R8 ;  /* 0x000000080200a986 */ /* 0x0023e8000c101d08 */
[----:B---3--:R1:W-:Y:S02]  /*aff0*/  @!P0 STG.E.128 desc[UR8][R2.64+0x80], R4 ;  /* 0x0000800402008986 */ /* 0x0083e4000c101d08 */
.L_x_738:
[----:B------:R-:W-:Y:S05]  /*b000*/  BSYNC B0 ;  /* 0x0000000000007941 */ /* 0x000fea0003800000 */
.L_x_737:
[----:B-1-3--:R1:W3:Y:S01]  /*b010*/  LDS.128 R4, [R167+0x3800] ;  /* 0x00380000a7047984 */ /* 0x00a2e20000000c00 */
        /* <DEDUP_REMOVED lines=18> */
[----:B---3--:R-:W-:Y:S01]  /*b140*/  STG.E.128 desc[UR8][R2.64+0x80], R4 ;  /* 0x0000800402007986 */ /* 0x008fe2000c101d08 */
[----:B------:R-:W-:Y:S05]  /*b150*/  EXIT ;  /* 0x000000000000794d */ /* 0x000fea0003800000 */
.L_x_690:
[----:B------:R-:W-:Y:S01]  /*b160*/  ISETP.NE.AND P3, PT, R166, -0x1, PT ;  /* 0xffffffffa600780c */ /* 0x000fe20003f65270 */
[----:B------:R-:W1:Y:S01]  /*b170*/  LDC.U8 R8, c[0x0][0x3d9] ;  /* 0x0000f640ff087b82 */ /* 0x000e620000000000 */
[----:B------:R-:W-:Y:S01]  /*b180*/  IADD3 R169, -R90, R169, RZ ;  /* 0x000000a95aa97210 */ /* 0x000fe20007ffe1ff */
[----:B------:R-:W-:Y:S01]  /*b190*/  ULDC.64 UR4, c[0x0][0x2a0] ;  /* 0x0000a80000047ab9 */ /* 0x000fe20000000a00 */
[----:B------:R-:W-:Y:S05]  /*b1a0*/  BSSY B0, `(.L_x_739) ;  /* 0x000003a000007945 */ /* 0x000fea0003800000 */
[----:B------:R-:W2:Y:S04]  /*b1b0*/  LDC.U8 R5, c[0x0][0x3d8] ;  /* 0x0000f600ff057b82 */ /* 0x000ea80000000000 */
[----:B------:R-:W-:-:S04]  /*b1c0*/  @!P3 SHF.R.S32.HI R9, RZ, 0x1f, R4 ;  /* 0x0000001fff09b819 */ /* 0x000fc80000011404 */
[----:B------:R-:W3:Y:S08]  /*b1d0*/  @!P3 LDC.64 R2, c[0x0][0x290] ;  /* 0x0000a400ff02bb82 */ /* 0x000ef00000000a00 */
[----:B------:R-:W4:Y:S01]  /*b1e0*/  @P3 LDC.64 R6, c[0x0][0x298] ;  /* 0x0000a600ff063b82 */ /* 0x000f220000000a00 */
[----:B-1----:R-:W-:Y:S02]  /*b1f0*/  ISETP.NE.AND P0, PT, R8, RZ, PT ;  /* 0x000000ff0800720c */ /* 0x002fe40003f05270 */
[----:B--2---:R-:W-:-:S02]  /*b200*/  ISETP.NE.AND P2, PT, R5, RZ, PT ;  /* 0x000000ff0500720c */ /* 0x004fc40003f45270 */
[----:B------:R-:W-:Y:S02]  /*b210*/  ISETP.NE.AND P1, PT, R5, RZ, !P0 ;  /* 0x000000ff0500720c */ /* 0x000fe40004725270 */
[----:B------:R-:W-:-:S07]  /*b220*/  ISETP.NE.OR P2, PT, R8, RZ, !P2 ;  /* 0x000000ff0800720c */ /* 0x000fce0005745670 */
[----:B------:R-:W1:Y:S01]  /*b230*/  @!P0 LDC R0, c[0x0][0x2c4] ;  /* 0x0000b100ff008b82 */ /* 0x000e620000000800 */
[----:B------:R-:W-:Y:S02]  /*b240*/  @P0 IMAD.MOV.U32 R17, RZ, RZ, 0x1 ;  /* 0x00000001ff110424 */ /* 0x000fe400078e00ff */
[-C--:B---3--:R-:W-:Y:S01]  /*b250*/  @!P3 IMAD R10, R9, R2.reuse, RZ ;  /* 0x00000002090ab224 */ /* 0x088fe200078e02ff */
[----:B------:R-:W-:Y:S01]  /*b260*/  SHF.R.S32.HI R9, RZ, 0x1f, R88 ;  /* 0x0000001fff097819 */ /* 0x000fe20000011458 */
[----:B------:R-:W-:-:S03]  /*b270*/  @!P3 IMAD.WIDE.U32 R12, R4, R2, RZ ;  /* 0x00000002040cb225 */ /* 0x000fc600078e00ff */
[----:B------:R-:W2:Y:S01]  /*b280*/  @!P0 LDC R15, c[0x0][0x270] ;  /* 0x00009c00ff0f8b82 */ /* 0x000ea20000000800 */
[----:B------:R-:W-:Y:S01]  /*b290*/  @!P3 IMAD R3, R4, R3, R10 ;  /* 0x000000030403b224 */ /* 0x000fe200078e020a */
[----:B------:R-:W-:Y:S01]  /*b2a0*/  LEA.HI R10, R9, R88, RZ, 0x3 ;  /* 0x00000058090a7211 */ /* 0x000fe200078f18ff */
[----:B----4-:R-:W-:-:S04]  /*b2b0*/  @P3 IMAD.WIDE.U32 R18, R166, R6, RZ ;  /* 0x00000006a6123225 */ /* 0x010fc800078e00ff */
[----:B------:R-:W-:Y:S01]  /*b2c0*/  @P3 IMAD R8, R166, R7, R19 ;  /* 0x00000007a6083224 */ /* 0x000fe200078e0213 */
[----:B------:R-:W-:Y:S01]  /*b2d0*/  LOP3.LUT R7, R10, 0xfffffff8, RZ, 0xc0, !PT ;  /* 0xfffffff80a077812 */ /* 0x000fe200078ec0ff */
[----:B------:R-:W-:Y:S01]  /*b2e0*/  @!P3 IMAD.IADD R8, R13, 0x1, R3 ;  /* 0x000000010d08b824 */ /* 0x000fe200078e0203 */
[----:B------:R-:W3:Y:S01]  /*b2f0*/  @P0 LDC R9, c[0x0][0x2c0] ;  /* 0x0000b000ff090b82 */ /* 0x000ee20000000800 */
[----:B------:R-:W-:Y:S01]  /*b300*/  @!P3 IMAD.MOV.U32 R18, RZ, RZ, R12 ;  /* 0x000000ffff12b224 */ /* 0x000fe200078e000c */
[----:B------:R-:W-:Y:S01]  /*b310*/  SHF.R.S32.HI R10, RZ, 0x3, R10 ;  /* 0x00000003ff0a7819 */ /* 0x000fe2000001140a */
[----:B------:R-:W-:Y:S01]  /*b320*/  IMAD.IADD R5, R88, 0x1, -R7 ;  /* 0x0000000158057824 */ /* 0x000fe200078e0a07 */
[----:B------:R-:W-:Y:S02]  /*b330*/  SHF.R.S32.HI R12, RZ, 0x1f, R27 ;  /* 0x0000001fff0c7819 */ /* 0x000fe4000001141b */
[C---:B------:R-:W-:Y:S01]  /*b340*/  ISETP.GE.AND P4, PT, R10.reuse, R169, PT ;  /* 0x000000a90a00720c */ /* 0x040fe20003f86270 */
[----:B------:R-:W-:Y:S01]  /*b350*/  VIADD R6, R10, 0x10 ;  /* 0x000000100a067836 */ /* 0x000fe20000000000 */
[----:B------:R-:W4:Y:S01]  /*b360*/  @P0 LDC.64 R2, c[0x0][0x2c0] ;  /* 0x0000b000ff020b82 */ /* 0x000f220000000a00 */
[C---:B------:R-:W-:Y:S01]  /*b370*/  ISETP.NE.AND P3, PT, R5.reuse, RZ, PT ;  /* 0x000000ff0500720c */ /* 0x040fe20003f65270 */
[----:B------:R-:W-:Y:S01]  /*b380*/  IMAD.SHL.U32 R5, R5, 0x8, RZ ;  /* 0x0000000805057824 */ /* 0x000fe200078e00ff */
[----:B------:R-:W-:Y:S01]  /*b390*/  SHF.R.S32.HI R11, RZ, 0x1f, R10 ;  /* 0x0000001fff0b7819 */ /* 0x000fe2000001140a */
[----:B------:R-:W-:-:S03]  /*b3a0*/  IMAD R12, R12, UR4, RZ ;  /* 0x000000040c0c7c24 */ /* 0x000fc6000f8e02ff */
[----:B------:R-:W-:Y:S01]  /*b3b0*/  IADD3 R13, R5, 0x40, RZ ;  /* 0x00000040050d7810 */ /* 0x000fe20007ffe0ff */
[----:B------:R-:W2:Y:S01]  /*b3c0*/  @!P2 LDC R7, c[0x0][0x2c4] ;  /* 0x0000b100ff07ab82 */ /* 0x000ea20000000800 */
[----:B------:R-:W-:Y:S02]  /*b3d0*/  IMAD R21, R27, UR5, R12 ;  /* 0x000000051b157c24 */ /* 0x000fe4000f8e020c */
[----:B------:R-:W-:-:S05]  /*b3e0*/  IMAD.WIDE R22, R177, 0x40, R10 ;  /* 0x00000040b1167825 */ /* 0x000fca00078e020a */
[----:B-1----:R-:W1:Y:S01]  /*b3f0*/  @P1 LDC R0, c[0x0][0x2e4] ;  /* 0x0000b900ff001b82 */ /* 0x002e620000000800 */
[----:B------:R-:W-:-:S04]  /*b400*/  IADD3 R18, P1, R5, R18, RZ ;  /* 0x0000001205127210 */ /* 0x000fc80007f3e0ff */
[----:B------:R-:W-:Y:S02]  /*b410*/  LEA.HI.X.SX32 R19, R5, R8, 0x1, P1 ;  /* 0x0000000805137211 */ /* 0x000fe400008f0eff */
[----:B------:R-:W-:Y:S01]  /*b420*/  ISETP.GE.AND P1, PT, R6, R169, PT ;  /* 0x000000a90600720c */ /* 0x000fe20003f26270 */
[----:B------:R-:W-:-:S04]  /*b430*/  IMAD.WIDE.U32 R18, R27, UR4, R18 ;  /* 0x000000041b127c25 */ /* 0x000fc8000f8e0012 */
[----:B------:R-:W-:Y:S01]  /*b440*/  IMAD.IADD R21, R21, 0x1, R19 ;  /* 0x0000000115157824 */ /* 0x000fe200078e0213 */
[----:B------:R-:W-:Y:S07]  /*b450*/  @P4 BRA `(.L_x_740) ;  /* 0x0000000000384947 */ /* 0x000fee0003800000 */
        /* <DEDUP_REMOVED lines=14> */
.L_x_740:
[----:B------:R-:W-:Y:S05]  /*b540*/  BSYNC B0 ;  /* 0x0000000000007941 */ /* 0x000fea0003800000 */
.L_x_739:
[----:B------:R-:W-:Y:S01]  /*b550*/  BSSY B0, `(.L_x_741) ;  /* 0x0000017000007945 */ /* 0x000fe20003800000 */
[----:B------:R-:W-:Y:S01]  /*b560*/  ISETP.NE.OR P4, PT, R166, -0x1, P2 ;  /* 0xffffffffa600780c */ /* 0x000fe20001785670 */
[----:B-12---:R-:W-:Y:S01]  /*b570*/  @!P0 IMAD R17, R0, R15, RZ ;  /* 0x0000000f00118224 */ /* 0x006fe200078e02ff */
[C---:B------:R-:W-:Y:S02]  /*b580*/  IADD3 R12, R10.reuse, 0x20, RZ ;  /* 0x000000200a0c7810 */ /* 0x040fe40007ffe0ff */
[----:B------:R-:W-:Y:S01]  /*b590*/  IADD3 R8, R10, 0x30, RZ ;  /* 0x000000300a087810 */ /* 0x000fe20007ffe0ff */
[----:B------:R-:W-:Y:S08]  /*b5a0*/  @P1 BRA `(.L_x_742) ;  /* 0x0000000000441947 */ /* 0x000ff00003800000 */
        /* <DEDUP_REMOVED lines=17> */
.L_x_742:
[----:B------:R-:W-:Y:S05]  /*b6c0*/  BSYNC B0 ;  /* 0x0000000000007941 */ /* 0x000fea0003800000 */
.L_x_741:
[-C--:B------:R-:W-:Y:S01]  /*b6d0*/  ISETP.GE.AND P5, PT, R12, R169.reuse, PT ;  /* 0x000000a90c00720c */ /* 0x080fe20003fa6270 */
[----:B------:R-:W-:Y:S01]  /*b6e0*/  BSSY B0, `(.L_x_743) ;  /* 0x0000018000007945 */ /* 0x000fe20003800000 */
[----:B----4-:R-:W-:Y:S01]  /*b6f0*/  @P0 IMAD R2, R3, R2, RZ ;  /* 0x0000000203020224 */ /* 0x010fe200078e02ff */
[----:B------:R-:W-:Y:S01]  /*b700*/  ISETP.GE.AND P1, PT, R8, R169, PT ;  /* 0x000000a90800720c */ /* 0x000fe20003f26270 */
[C---:B------:R-:W-:Y:S01]  /*b710*/  @!P4 IMAD R166, R4.reuse, R7, RZ ;  /* 0x0000000704a6c224 */ /* 0x040fe200078e02ff */
[----:B------:R-:W-:Y:S01]  /*b720*/  @!P0 MOV R2, R0 ;  /* 0x0000000000028202 */ /* 0x000fe20000000f00 */
[----:B------:R-:W-:-:S07]  /*b730*/  IMAD R17, R4, R17, RZ ;  /* 0x0000001104117224 */ /* 0x000fce00078e02ff */
        /* <DEDUP_REMOVED lines=18> */
.L_x_744:
[----:B------:R-:W-:Y:S05]  /*b860*/  BSYNC B0 ;  /* 0x0000000000007941 */ /* 0x000fea0003800000 */
.L_x_743:
[----:B------:R-:W-:Y:S01]  /*b870*/  SEL R17, R17, RZ, P2 ;  /* 0x000000ff11117207 */ /* 0x000fe20001000000 */
[----:B---3--:R-:W-:Y:S01]  /*b880*/  @!P0 IMAD.MOV.U32 R9, RZ, RZ, 0x1 ;  /* 0x00000001ff098424 */ /* 0x008fe200078e00ff */
[----:B------:R-:W-:Y:S01]  /*b890*/  BSSY B0, `(.L_x_745) ;  /* 0x000001a000007945 */ /* 0x000fe20003800000 */
[-C--:B------:R-:W-:Y:S02]  /*b8a0*/  ISETP.GE.OR P6, PT, R10, R169.reuse, P3 ;  /* 0x000000a90a00720c */ /* 0x080fe40001fc6670 */
[-C--:B------:R-:W-:Y:S01]  /*b8b0*/  ISETP.GE.OR P5, PT, R6, R169.reuse, P3 ;  /* 0x000000a90600720c */ /* 0x080fe20001fa6670 */
[----:B------:R-:W-:Y:S01]  /*b8c0*/  IMAD R2, R27, R2, R17 ;  /* 0x000000021b027224 */ /* 0x000fe200078e0211 */
[-C--:B------:R-:W-:Y:S02]  /*b8d0*/  ISETP.GE.OR P4, PT, R12, R169.reuse, P3 ;  /* 0x000000a90c00720c */ /* 0x080fe40001f86670 */
[----:B------:R-:W-:Y:S02]  /*b8e0*/  CS2R R16, SRZ ;  /* 0x0000000000107805 */ /* 0x000fe4000001ff00 */
[----:B------:R-:W-:Y:S01]  /*b8f0*/  ISETP.GE.OR P3, PT, R8, R169, P3 ;  /* 0x000000a90800720c */ /* 0x000fe20001f66670 */
[----:B------:R-:W-:Y:S01]  /*b900*/  IMAD R7, R90, R9, RZ ;  /* 0x000000095a077224 */ /* 0x000fe200078e02ff */
[----:B------:R-:W-:Y:S01]  /*b910*/  @!P2 SHF.R.S32.HI R3, RZ, 0x1f, R166 ;  /* 0x0000001fff03a819 */ /* 0x000fe200000114a6 */
[----:B------:R-:W-:Y:S10]  /*b920*/  @P1 BRA `(.L_x_746) ;  /* 0x0000000000401947 */ /* 0x000ff40003800000 */
[----:B------:R-:W-:Y:S01]  /*b930*/  IADD3 R0, P0, R22, 0x30, RZ ;  /* 0x0000003016007810 */ /* 0x000fe20007f1e0ff */
[----:B------:R-:W-:Y:S01]  /*b940*/  ULDC.64 UR4, c[0x0][0x298] ;  /* 0x0000a60000047ab9 */ /* 0x000fe20000000a00 */
[----:B------:R-:W-:-:S03]  /*b950*/  MOV R19, R21 ;  /* 0x0000001500137202 */ /* 0x000fc60000000f00 */
[----:B------:R-:W-:Y:S02]  /*b960*/  IMAD.X R15, RZ, RZ, R23, P0 ;  /* 0x000000ffff0f7224 */ /* 0x000fe400000e0617 */
[----:B------:R-:W-:-:S04]  /*b970*/  IMAD.WIDE.U32 R18, R0, UR4, R18 ;  /* 0x0000000400127c25 */ /* 0x000fc8000f8e0012 */
[----:B------:R-:W-:-:S04]  /*b980*/  IMAD R15, R15, UR4, RZ ;  /* 0x000000040f0f7c24 */ /* 0x000fc8000f8e02ff */
[----:B------:R-:W-:Y:S01]  /*b990*/  IMAD R15, R0, UR5, R15 ;  /* 0x00000005000f7c24 */ /* 0x000fe2000f8e020f */
[----:B------:R-:W-:Y:S02]  /*b9a0*/  ULDC.64 UR4, c[0x0][0x280] ;  /* 0x0000a00000047ab9 */ /* 0x000fe40000000a00 */
[C---:B------:R-:W-:Y:S01]  /*b9b0*/  LEA R4, P0, R18.reuse, UR4, 0x1 ;  /* 0x0000000412047c11 */ /* 0x040fe2000f8008ff */
[----:B------:R-:W-:Y:S01]  /*b9c0*/  IMAD.IADD R15, R19, 0x1, R15 ;  /* 0x00000001130f7824 */ /* 0x000fe200078e020f */
[----:B------:R-:W-:Y:S02]  /*b9d0*/  ULDC UR4, c[0x0][0x2d0] ;  /* 0x0000b40000047ab9 */ /* 0x000fe40000000800 */
[----:B------:R-:W-:Y:S02]  /*b9e0*/  ISETP.GE.AND P1, PT, R5, UR4, PT ;  /* 0x0000000405007c0c */ /* 0x000fe4000bf26270 */
[----:B------:R-:W-:Y:S02]  /*b9f0*/  LEA.HI.X R5, R18, UR5, R15, 0x1, P0 ;  /* 0x0000000512057c11 */ /* 0x000fe400080f0c0f */
[----:B------:R-:W-:-:S09]  /*ba00*/  ISETP.GE.AND P0, PT, R13, UR4, PT ;  /* 0x000000040d007c0c */ /* 0x000fd2000bf06270 */
[----:B------:R3:W-:Y:S04]  /*ba10*/  @!P1 STG.E.128 desc[UR8][R4.64], RZ ;  /* 0x000000ff04009986 */ /* 0x0007e8000c101d08 */
[----:B------:R3:W-:Y:S02]  /*ba20*/  @!P0 STG.E.128 desc[UR8][R4.64+0x80], RZ ;  /* 0x000080ff04008986 */ /* 0x0007e4000c101d08 */
.L_x_746:
[----:B------:R-:W-:Y:S05]  /*ba30*/  BSYNC B0 ;  /* 0x0000000000007941 */ /* 0x000fea0003800000 */
.L_x_745:
[----:B------:R-:W-:Y:S01]  /*ba40*/  @!P2 IMAD.MOV.U32 R16, RZ, RZ, R166 ;  /* 0x000000ffff10a224 */ /* 0x000fe200078e00a6 */
[----:B------:R-:W-:Y:S01]  /*ba50*/  BSSY B0, `(.L_x_747) ;  /* 0x000000f000007945 */ /* 0x000fe20003800000 */
[----:B------:R-:W-:Y:S01]  /*ba60*/  @!P2 IMAD.MOV.U32 R17, RZ, RZ, R3 ;  /* 0x000000ffff11a224 */ /* 0x000fe200078e0003 */
[----:B------:R-:W-:Y:S02]  /*ba70*/  SHF.R.S32.HI R3, RZ, 0x1f, R7 ;  /* 0x0000001fff037819 */ /* 0x000fe40000011407 */
[--C-:B------:R-:W-:Y:S02]  /*ba80*/  IADD3 R7, P1, P0, R7, R16, R2.reuse ;  /* 0x0000001007077210 */ /* 0x100fe4000783e002 */
[----:B------:R-:W-:-:S04]  /*ba90*/  SHF.R.S32.HI R16, RZ, 0x1f, R2 ;  /* 0x0000001fff107819 */ /* 0x000fc80000011402 */
[----:B------:R-:W-:Y:S01]  /*baa0*/  IADD3.X R16, R3, R17, R16, P1, P0 ;  /* 0x0000001103107210 */ /* 0x000fe20000fe0410 */
[----:B------:R-:W-:Y:S06]  /*bab0*/  @P6 BRA `(.L_x_748) ;  /* 0x0000000000206947 */ /* 0x000fec0003800000 */
[----:B------:R-:W-:Y:S01]  /*bac0*/  IMAD R0, R10, R9, RZ ;  /* 0x000000090a007224 */ /* 0x000fe200078e02ff */
[----:B------:R-:W-:Y:S01]  /*bad0*/  ULDC.64 UR4, c[0x0][0x2b0] ;  /* 0x0000ac0000047ab9 */ /* 0x000fe20000000a00 */
[----:B---3--:R-:W-:-:S03]  /*bae0*/  IMAD.MOV.U32 R5, RZ, RZ, 0x7f800000 ;  /* 0x7f800000ff057424 */ /* 0x008fc600078e00ff */
[----:B------:R-:W-:-:S04]  /*baf0*/  IADD3 R3, P0, R0, R7, RZ ;  /* 0x0000000700037210 */ /* 0x000fc80007f1e0ff */
[----:B------:R-:W-:Y:S02]  /*bb00*/  LEA.HI.X.SX32 R0, R0, R16, 0x1, P0 ;  /* 0x0000001000007211 */ /* 0x000fe400000f0eff */
[----:B------:R-:W-:-:S04]  /*bb10*/  LEA R2, P0, R3, UR4, 0x2 ;  /* 0x0000000403027c11 */ /* 0x000fc8000f8010ff */
[----:B------:R-:W-:-:S05]  /*bb20*/  LEA.HI.X R3, R3, UR5, R0, 0x2, P0 ;  /* 0x0000000503037c11 */ /* 0x000fca00080f1400 */
[----:B------:R4:W-:Y:S04]  /*bb30*/  STG.E desc[UR8][R2.64], R5 ;  /* 0x0000000502007986 */ /* 0x0009e8000c101908 */
.L_x_748:
[----:B------:R-:W-:Y:S05]  /*bb40*/  BSYNC B0 ;  /* 0x0000000000007941 */ /* 0x000fea0003800000 */
.L_x_747:
[----:B------:R-:W-:Y:S04]  /*bb50*/  BSSY B0, `(.L_x_749) ;  /* 0x000000a000007945 */ /* 0x000fe80003800000 */
[----:B------:R-:W-:Y:S05]  /*bb60*/  @P5 BRA `(.L_x_750) ;  /* 0x0000000000205947 */ /* 0x000fea0003800000 */
[----:B------:R-:W-:Y:S01]  /*bb70*/  IMAD R0, R6, R9, RZ ;  /* 0x0000000906007224 */ /* 0x000fe200078e02ff */
[----:B------:R-:W-:Y:S01]  /*bb80*/  ULDC.64 UR4, c[0x0][0x2b0] ;  /* 0x0000ac0000047ab9 */ /* 0x000fe20000000a00 */
[----:B---34-:R-:W-:-:S03]  /*bb90*/  IMAD.MOV.U32 R5, RZ, RZ, 0x7f800000 ;  /* 0x7f800000ff057424 */ /* 0x018fc600078e00ff */
[----:B------:R-:W-:-:S04]  /*bba0*/  IADD3 R3, P0, R0, R7, RZ ;  /* 0x0000000700037210 */ /* 0x000fc80007f1e0ff */
[----:B------:R-:W-:Y:S02]  /*bbb0*/  LEA.HI.X.SX32 R0, R0, R16, 0x1, P0 ;  /* 0x0000001000007211 */ /* 0x000fe400000f0eff */
[----:B------:R-:W-:-:S04]  /*bbc0*/  LEA R2, P0, R3, UR4, 0x2 ;  /* 0x0000000403027c11 */ /* 0x000fc8000f8010ff */
[----:B------:R-:W-:-:S05]  /*bbd0*/  LEA.HI.X R3, R3, UR5, R0, 0x2, P0 ;  /* 0x0000000503037c11 */ /* 0x000fca00080f1400 */
[----:B------:R3:W-:Y:S04]  /*bbe0*/  STG.E desc[UR8][R2.64], R5 ;  /* 0x0000000502007986 */ /* 0x0007e8000c101908 */
.L_x_750:
[----:B------:R-:W-:Y:S05]  /*bbf0*/  BSYNC B0 ;  /* 0x0000000000007941 */ /* 0x000fea0003800000 */
.L_x_749:
        /* <DEDUP_REMOVED lines=10> */
.L_x_752:
[----:B------:R-:W-:Y:S05]  /*bca0*/  BSYNC B0 ;  /* 0x0000000000007941 */ /* 0x000fea0003800000 */
.L_x_751:
[----:B------:R-:W-:Y:S05]  /*bcb0*/  @P3 EXIT ;  /* 0x000000000000394d */ /* 0x000fea0003800000 */
[----:B------:R-:W-:Y:S01]  /*bcc0*/  IMAD R8, R8, R9, RZ ;  /* 0x0000000908087224 */ /* 0x000fe200078e02ff */
[----:B------:R-:W-:Y:S01]  /*bcd0*/  ULDC.64 UR4, c[0x0][0x2b0] ;  /* 0x0000ac0000047ab9 */ /* 0x000fe20000000a00 */
[----:B---34-:R-:W-:-:S03]  /*bce0*/  IMAD.MOV.U32 R5, RZ, RZ, 0x7f800000 ;  /* 0x7f800000ff057424 */ /* 0x018fc600078e00ff */
[----:B------:R-:W-:-:S04]  /*bcf0*/  IADD3 R7, P0, R8, R7, RZ ;  /* 0x0000000708077210 */ /* 0x000fc80007f1e0ff */
[----:B------:R-:W-:Y:S02]  /*bd00*/  LEA.HI.X.SX32 R8, R8, R16, 0x1, P0 ;  /* 0x0000001008087211 */ /* 0x000fe400000f0eff */
[----:B------:R-:W-:-:S04]  /*bd10*/  LEA R2, P0, R7, UR4, 0x2 ;  /* 0x0000000407027c11 */ /* 0x000fc8000f8010ff */
[----:B------:R-:W-:-:S05]  /*bd20*/  LEA.HI.X R3, R7, UR5, R8, 0x2, P0 ;  /* 0x0000000507037c11 */ /* 0x000fca00080f1408 */
[----:B------:R-:W-:Y:S01]  /*bd30*/  STG.E desc[UR8][R2.64], R5 ;  /* 0x0000000502007986 */ /* 0x000fe2000c101908 */
[----:B------:R-:W-:Y:S05]  /*bd40*/  EXIT ;  /* 0x000000000000794d */ /* 0x000fea0003800000 */
.L_x_753:
        /* <DEDUP_REMOVED lines=11> */
.L_x_1749:


//--------------------- .text._ZN5flash16flash_fwd_kernelI23Flash_fwd_kernel_traitsILi128ELi64ELi64ELi4ELb0ELb0EN7cutlass10bfloat16_tE19Flash_kernel_traitsILi128ELi64ELi64ELi4ES3_EELb0ELb1ELb0ELb0ELb0ELb0ELb1ELb0EEEvNS_16Flash_fwd_paramsE --------------------------
	.section	.text._ZN5flash16flash_fwd_kernelI23Flash_fwd_kernel_traitsILi128ELi64ELi64ELi4ELb0ELb0EN7cutlass10bfloat16_tE19Flash_kernel_traitsILi128ELi64ELi64ELi4ES3_EELb0ELb1ELb0ELb0ELb0ELb0ELb1ELb0EEEvNS_16Flash_fwd_paramsE,"ax",@progbits
	.align	128
        .global         _ZN5flash16flash_fwd_kernelI23Flash_fwd_kernel_traitsILi128ELi64ELi64ELi4ELb0ELb0EN7cutlass10bfloat16_tE19Flash_kernel_traitsILi128ELi64ELi64ELi4ES3_EELb0ELb1ELb0ELb0ELb0ELb0ELb1ELb0EEEvNS_16Flash_fwd_paramsE
        .type           _ZN5flash16flash_fwd_kernelI23Flash_fwd_kernel_traitsILi128ELi64ELi64ELi4ELb0ELb0EN7cutlass10bfloat16_tE19Flash_kernel_traitsILi128ELi64ELi64ELi4ES3_EELb0ELb1ELb0ELb0ELb0ELb0ELb1ELb0EEEvNS_16Flash_fwd_paramsE,@function
        .size           _ZN5flash16flash_fwd_kernelI23Flash_fwd_kernel_traitsILi128ELi64ELi64ELi4ELb0ELb0EN7cutlass10bfloat16_tE19Flash_kernel_traitsILi128ELi64ELi64ELi4ES3_EELb0ELb1ELb0ELb0ELb0ELb0ELb1ELb0EEEvNS_16Flash_fwd_paramsE,(.L_x_1750 - _ZN5flash16flash_fwd_kernelI23Flash_fwd_kernel_traitsILi128ELi64ELi64ELi4ELb0ELb0EN7cutlass10bfloat16_tE19Flash_kernel_traitsILi128ELi64ELi64ELi4ES3_EELb0ELb1ELb0ELb0ELb0ELb0ELb1ELb0EEEvNS_16Flash_fwd_paramsE)
        .other          _ZN5flash16flash_fwd_kernelI23Flash_fwd_kernel_traitsILi128ELi64ELi64ELi4ELb0ELb0EN7cutlass10bfloat16_tE19Flash_kernel_traitsILi128ELi64ELi64ELi4ES3_EELb0ELb1ELb0ELb0ELb0ELb0ELb1ELb0EEEvNS_16Flash_fwd_paramsE,@"STO_CUDA_ENTRY STV_DEFAULT"
_ZN5flash16flash_fwd_kernelI23Flash_fwd_kernel_traitsILi128ELi64ELi64ELi4ELb0ELb0EN7cutlass10bfloat16_tE19Flash_kernel_traitsILi128ELi64ELi64ELi4ES3_EELb0ELb1ELb0ELb0ELb0ELb0ELb1ELb0EEEvNS_16Flash_fwd_paramsE:
.text._ZN5flash16flash_fwd_kernelI23Flash_fwd_kernel_traitsILi128ELi64ELi64ELi4ELb0ELb0EN7cutlass10bfloat16_tE19Flash_kernel_traitsILi128ELi64ELi64ELi4ES3_EELb0ELb1ELb0ELb0ELb0ELb0ELb1ELb0EEEvNS_16Flash_fwd_paramsE:
        /* <DEDUP_REMOVED lines=38> */
.L_x_754:
[----:B------:R-:W1:Y:S02]  /*0260*/  LDC R5, c[0x0][0x2c8] ;  /* 0x0000b200ff057b82 */ /* 0x000e640000000800 */
.L_x_755:
        /* <DEDUP_REMOVED lines=123> */
.L_x_757:
        /* <DEDUP_REMOVED lines=15> */
.L_x_758:
        /* <DEDUP_REMOVED lines=70> */
.L_x_760:
[----:B------:R-:W-:Y:S05]  /*0f70*/  BSYNC B0 ;  /* 0x0000000000007941 */ /* 0x000fea0003800000 */
.L_x_759:
        /* <DEDUP_REMOVED lines=32> */
.L_x_762:
[----:B------:R-:W-:Y:S05]  /*1180*/  BSYNC B0 ;  /* 0x0000000000007941 */ /* 0x000fea0003800000 */
.L_x_761:
        /* <DEDUP_REMOVED lines=32> */
.L_x_764:
[----:B------:R-:W-:Y:S05]  /*1390*/  BSYNC B0 ;  /* 0x0000000000007941 */ /* 0x000fea0003800000 */
.L_x_763:
        /* <DEDUP_REMOVED lines=32> */
.L_x_766:
[----:B------:R-:W-:Y:S05]  /*15a0*/  BSYNC B0 ;  /* 0x0000000000007941 */ /* 0x000fea0003800000 */
.L_x_765:
        /* <DEDUP_REMOVED lines=34> */
.L_x_768:
[----:B------:R-:W-:Y:S05]  /*17d0*/  BSYNC B0 ;  /* 0x0000000000007941 */ /* 0x000fea0003800000 */
.L_x_767:
        /* <DEDUP_REMOVED lines=26> */
.L_x_770:
[----:B------:R-:W-:Y:S05]  /*1980*/  BSYNC B0 ;  /* 0x0000000000007941 */ /* 0x000fea0003800000 */
.L_x_769:
        /* <DEDUP_REMOVED lines=28> */
.L_x_772:
[----:B------:R-:W-:Y:S05]  /*1b50*/  BSYNC B0 ;  /* 0x0000000000007941 */ /* 0x000fea0003800000 */
.L_x_771:
        /* <DEDUP_REMOVED lines=26> */
.L_x_774:
[----:B------:R-:W-:Y:S05]  /*1d00*/  BSYNC B0 ;  /* 0x0000000000007941 */ /* 0x000fea0003800000 */
.L_x_773:
        /* <DEDUP_REMOVED lines=55> */
.L_x_776:
[----:B------:R-:W-:Y:S05]  /*2080*/  BSYNC B0 ;  /* 0x0000000000007941 */ /* 0x000fea0003800000 */
.L_x_775:
        /* <DEDUP_REMOVED lines=28> */
.L_x_778:
[----:B------:R-:W-:Y:S05]  /*2250*/  BSYNC B0 ;  /* 0x0000000000007941 */ /* 0x000fea0003800000 */
.L_x_777:
        /* <DEDUP_REMOVED lines=26> */
.L_x_780:
[----:B------:R-:W-:Y:S05]  /*2400*/  BSYNC B0 ;  /* 0x0000000000007941 */ /* 0x000fea0003800000 */
.L_x_779:
        /* <DEDUP_REMOVED lines=33> */
.L_x_782:
[----:B------:R-:W-:Y:S05]  /*2620*/  BSYNC B0 ;  /* 0x0000000000007941 */ /* 0x000fea0003800000 */
.L_x_781:
[----:B------:R-:W-:Y:S01]  /*2630*/  LDSM.16.M88.4 R80, [R143] ;  /* 0x000000008f50783b */ /* 0x000fe20000000200 */
[--C-:B------:R-:W-:Y:S01]  /*2640*/  IMAD R141, R4, 0x2, R143.reuse ;  /* 0x00000002048d7824 */ /* 0x100fe200078e028f */
[----:B------:R-:W-:Y:S01]  /*2650*/  ULDC UR5, c[0x0][0x39c] ;  /* 0x0000e70000057ab9 */ /* 0x000fe20000000800 */
[--C-:B------:R-:W-:Y:S01]  /*2660*/  IMAD R113, R7, 0x2, R142.reuse ;  /* 0x0000000207717824 */ /* 0x100fe200078e028e */
[----:B------:R-:W5:Y:S01]  /*2670*/  LDSM.16.M88.4 R32, [R142+0x4000] ;  /* 0x004000008e20783b */ /* 0x000f620000000200 */
[----:B------:R-:W-:Y:S01]  /*2680*/  IMAD R139, R3, 0x2, R143 ;  /* 0x00000002038b7824 */ /* 0x000fe200078e028f */
[----:B------:R-:W-:Y:S01]  /*2690*/  LOP3.LUT R136, R6, R109, RZ, 0xfc, !PT ;  /* 0x0000006d06887212 */ /* 0x000fe200078efcff */
[----:B------:R-:W-:Y:S01]  /*26a0*/  IMAD R135, R5, 0x2, R142 ;  /* 0x0000000205877824 */ /* 0x000fe200078e028e */
[----:B------:R-:W-:Y:S01]  /*26b0*/  LDSM.16.M88.4 R16, [R141] ;  /* 0x000000008d10783b */ /* 0x000fe20000000200 */
[----:B------:R-:W-:Y:S02]  /*26c0*/  VIADD R0, R142, 0x4000 ;  /* 0x000040008e007836 */ /* 0x000fe40000000000 */
[----:B------:R-:W-:Y:S01]  /*26d0*/  IMAD R138, R3, 0x2, R141 ;  /* 0x00000002038a7824 */ /* 0x000fe200078e028d */
[----:B------:R-:W-:Y:S01]  /*26e0*/  LDSM.16.M88.4 R20, [R113+0x4000] ;  /* 0x004000007114783b */ /* 0x000fe20000000200 */
[----:B------:R-:W-:-:S02]  /*26f0*/  IMAD R140, R7, 0x2, R0 ;  /* 0x00000002078c7824 */ /* 0x000fc400078e0200 */
[----:B------:R-:W-:Y:S01]  /*2700*/  IMAD R112, R104, 0x10, R112 ;  /* 0x0000001068707824 */ /* 0x000fe200078e0270 */
[----:B------:R-:W4:Y:S01]  /*2710*/  LDSM.16.M88.4 R52, [R142+0x4800] ;  /* 0x004800008e34783b */ /* 0x000f220000000200 */
[----:B------:R-:W-:-:S03]  /*2720*/  IMAD R137, R5, 0x2, R140 ;  /* 0x0000000205897824 */ /* 0x000fc600078e028c */
[----:B------:R-:W-:Y:S04]  /*2730*/  LDSM.16.M88.4 R12, [R139] ;  /* 0x000000008b0c783b */ /* 0x000fe80000000200 */
[----:B--23--:R-:W-:Y:S04]  /*2740*/  LDSM.16.M88.4 R8, [R135+0x4000] ;  /* 0x004000008708783b */ /* 0x00cfe80000000200 */
[----:B------:R-:W2:Y:S04]  /*2750*/  LDSM.16.M88.4 R44, [R113+0x4800] ;  /* 0x00480000712c783b */ /* 0x000ea80000000200 */
[----:B------:R-:W-:Y:S04]  /*2760*/  LDSM.16.M88.4 R60, [R138] ;  /* 0x000000008a3c783b */ /* 0x000fe80000000200 */
[----:B------:R-:W-:Y:S04]  /*2770*/  LDSM.16.M88.4 R28, [R137] ;  /* 0x00000000891c783b */ /* 0x000fe80000000200 */
[----:B------:R-:W3:Y:S01]  /*2780*/  LDSM.16.M88.4 R64, [R142+0x5000] ;  /* 0x005000008e40783b */ /* 0x000ee20000000200 */
[C---:B-----5:R-:W-:Y:S03]  /*2790*/  HMMA.16816.F32.BF16 R24, R80.reuse, R32, RZ ;  /* 0x000000205018723c */ /* 0x060fe600000418ff */
[----:B------:R-:W5:Y:S04]  /*27a0*/  LDSM.16.M88.4 R56, [R135+0x4800] ;  /* 0x004800008738783b */ /* 0x000f680000000200 */
[----:B------:R-:W-:Y:S01]  /*27b0*/  LDSM.16.M88.4 R48, [R143+0x2000] ;  /* 0x002000008f30783b */ /* 0x000fe20000000200 */
[C---:B------:R-:W-:Y:S03]  /*27c0*/  HMMA.16816.F32.BF16 R32, R80.reuse, R34, RZ ;  /* 0x000000225020723c */ /* 0x040fe600000418ff */
[----:B------:R-:W-:Y:S03]  /*27d0*/  LDSM.16.M88.4 R36, [R142+0x6000] ;  /* 0x006000008e24783b */ /* 0x000fe60000000200 */
[C---:B----4-:R-:W-:Y:S01]  /*27e0*/  HMMA.16816.F32.BF16 R40, R80.reuse, R52, RZ ;  /* 0x000000345028723c */ /* 0x050fe200000418ff */
[----:B------:R-:W-:Y:S04]  /*27f0*/  LDSM.16.M88.4 R100, [R113+0x5000] ;  /* 0x005000007164783b */ /* 0x000fe80000000200 */
[----:B------:R-:W-:Y:S01]  /*2800*/  LDSM.16.M88.4 R96, [R137+0x800] ;  /* 0x000800008960783b */ /* 0x000fe20000000200 */
[----:B------:R-:W-:Y:S03]  /*2810*/  HMMA.16816.F32.BF16 R52, R80, R54, RZ ;  /* 0x000000365034723c */ /* 0x000fe600000418ff */
[----:B------:R-:W-:Y:S03]  /*2820*/  LDSM.16.M88.4 R92, [R113+0x6000] ;  /* 0x00600000715c783b */ /* 0x000fe60000000200 */
[C---:B------:R-:W-:Y:S01]  /*2830*/  HMMA.16816.F32.BF16 R24, R16.reuse, R20, R24 ;  /* 0x000000141018723c */ /* 0x040fe20000041818 */
[----:B------:R-:W-:Y:S04]  /*2840*/  LDSM.16.M88.4 R88, [R113+0x5800] ;  /* 0x005800007158783b */ /* 0x000fe80000000200 */
[----:B------:R-:W-:Y:S01]  /*2850*/  LDSM.16.M88.4 R76, [R135+0x5000] ;  /* 0x00500000874c783b */ /* 0x000fe20000000200 */
[C---:B------:R-:W-:Y:S03]  /*2860*/  HMMA.16816.F32.BF16 R32, R16.reuse, R22, R32 ;  /* 0x000000161020723c */ /* 0x040fe60000041820 */
[----:B------:R-:W-:Y:S03]  /*2870*/  LDSM.16.M88.4 R20, [R141+0x2000] ;  /* 0x002000008d14783b */ /* 0x000fe60000000200 */
[C---:B--2---:R-:W-:Y:S01]  /*2880*/  HMMA.16816.F32.BF16 R40, R16.reuse, R44, R40 ;  /* 0x0000002c1028723c */ /* 0x044fe20000041828 */
[----:B------:R-:W-:Y:S04]  /*2890*/  LDSM.16.M88.4 R72, [R135+0x5800] ;  /* 0x005800008748783b */ /* 0x000fe80000000200 */
[----:B------:R-:W0:Y:S01]  /*28a0*/  LDGDEPBAR ;  /* 0x00000000000079af */ /* 0x000e220000000000 */
[----:B------:R-:W-:Y:S03]  /*28b0*/  HMMA.16816.F32.BF16 R52, R16, R46, R52 ;  /* 0x0000002e1034723c */ /* 0x000fe60000041834 */
[----:B------:R-:W-:Y:S03]  /*28c0*/  LDSM.16.M88.4 R44, [R142+0x6800] ;  /* 0x006800008e2c783b */ /* 0x000fe60000000200 */
[C---:B------:R-:W-:Y:S06]  /*28d0*/  HMMA.16816.F32.BF16 R24, R12.reuse, R8, R24 ;  /* 0x000000080c18723c */ /* 0x040fec0000041818 */
[----:B------:R-:W-:Y:S01]  /*28e0*/  HMMA.16816.F32.BF16 R32, R12, R10, R32 ;  /* 0x0000000a0c20723c */ /* 0x000fe20000041820 */
[----:B------:R-:W2:Y:S05]  /*28f0*/  LDSM.16.M88.4 R8, [R142+0x5800] ;  /* 0x005800008e08783b */ /* 0x000eaa0000000200 */
[----:B---3--:R-:W-:Y:S06]  /*2900*/  HMMA.16816.F32.BF16 R68, R80, R64, RZ ;  /* 0x000000405044723c */ /* 0x008fec00000418ff */
[----:B-----5:R-:W-:Y:S06]  /*2910*/  HMMA.16816.F32.BF16 R40, R12, R56, R40 ;  /* 0x000000380c28723c */ /* 0x020fec0000041828 */
[----:B------:R-:W-:Y:S06]  /*2920*/  HMMA.16816.F32.BF16 R24, R60, R28, R24 ;  /* 0x0000001c3c18723c */ /* 0x000fec0000041818 */
[----:B------:R-:W-:Y:S06]  /*2930*/  HMMA.16816.F32.BF16 R64, R80, R66, RZ ;  /* 0x000000425040723c */ /* 0x000fec00000418ff */
[----:B------:R-:W-:Y:S01]  /*2940*/  HMMA.16816.F32.BF16 R52, R12, R58, R52 ;  /* 0x0000003a0c34723c */ /* 0x000fe20000041834 */
[----:B------:R-:W-:Y:S05]  /*2950*/  LDSM.16.M88.4 R56, [R137+0x1000] ;  /* 0x001000008938783b */ /* 0x000fea0000000200 */
[----:B------:R-:W-:Y:S01]  /*2960*/  HMMA.16816.F32.BF16 R32, R60, R30, R32 ;  /* 0x0000001e3c20723c */ /* 0x000fe20000041820 */
[----:B------:R-:W-:Y:S05]  /*2970*/  LDSM.16.M88.4 R28, [R135+0x6000] ;  /* 0x00600000871c783b */ /* 0x000fea0000000200 */
[----:B--2---:R-:W-:Y:S06]  /*2980*/  HMMA.16816.F32.BF16 R84, R80, R8, RZ ;  /* 0x000000085054723c */ /* 0x004fec00000418ff */
[----:B------:R-:W-:Y:S06]  /*2990*/  HMMA.16816.F32.BF16 R24, R48, R36, R24 ;  /* 0x000000243018723c */ /* 0x000fec0000041818 */
[----:B------:R-:W-:Y:S01]  /*29a0*/  HMMA.16816.F32.BF16 R80, R80, R10, RZ ;  /* 0x0000000a5050723c */ /* 0x000fe200000418ff */
[----:B------:R-:W2:Y:S05]  /*29b0*/  LDSM.16.M88.4 R8, [R139+0x2000] ;  /* 0x002000008b08783b */ /* 0x000eaa0000000200 */
[----:B------:R-:W-:Y:S06]  /*29c0*/  HMMA.16816.F32.BF16 R68, R16, R100, R68 ;  /* 0x000000641044723c */ /* 0x000fec0000041844 */
[----:B------:R-:W-:Y:S06]  /*29d0*/  HMMA.16816.F32.BF16 R40, R60, R96, R40 ;  /* 0x000000603c28723c */ /* 0x000fec0000041828 */
[----:B------:R-:W-:Y:S06]  /*29e0*/  HMMA.16816.F32.BF16 R24, R20, R92, R24 ;  /* 0x0000005c1418723c */ /* 0x000fec0000041818 */
[C---:B------:R-:W-:Y:S06]  /*29f0*/  HMMA.16816.F32.BF16 R64, R16.reuse, R102, R64 ;  /* 0x000000661040723c */ /* 0x040fec0000041840 */
[C---:B------:R-:W-:Y:S06]  /*2a00*/  HMMA.16816.F32.BF16 R84, R16.reuse, R88, R84 ;  /* 0x000000581054723c */ /* 0x040fec0000041854 */
[----:B------:R-:W-:Y:S01]  /*2a10*/  HMMA.16816.F32.BF16 R80, R16, R90, R80 ;  /* 0x0000005a1050723c */ /* 0x000fe20000041850 */
[----:B------:R-:W-:Y:S04]  /*2a20*/  LDSM.16.M88.4 R16, [R138+0x2000] ;  /* 0x002000008a10783b */ /* 0x000fe80000000200 */
[----:B------:R-:W-:Y:S01]  /*2a30*/  LDSM.16.M88.4 R88, [R142+0x7000] ;  /* 0x007000008e58783b */ /* 0x000fe20000000200 */
[----:B------:R-:W-:Y:S03]  /*2a40*/  HMMA.16816.F32.BF16 R96, R60, R98, R52 ;  /* 0x000000623c60723c */ /* 0x000fe60000041834 */
[----:B------:R-:W-:Y:S03]  /*2a50*/  LDSM.16.M88.4 R52, [R137+0x2000] ;  /* 0x002000008934783b */ /* 0x000fe60000000200 */
[----:B------:R-:W-:Y:S01]  /*2a60*/  HMMA.16816.F32.BF16 R32, R48, R38, R32 ;  /* 0x000000263020723c */ /* 0x000fe20000041820 */
[----:B------:R-:W3:Y:S05]  /*2a70*/  LDSM.16.M88.4 R36, [R113+0x6800] ;  /* 0x006800007124783b */ /* 0x000eea0000000200 */
[----:B------:R-:W-:Y:S06]  /*2a80*/  HMMA.16816.F32.BF16 R68, R12, R76, R68 ;  /* 0x0000004c0c44723c */ /* 0x000fec0000041844 */
[----:B------:R-:W-:Y:S06]  /*2a90*/  HMMA.16816.F32.BF16 R40, R48, R44, R40 ;  /* 0x0000002c3028723c */ /* 0x000fec0000041828 */
[----:B--2---:R-:W-:Y:S06]  /*2aa0*/  HMMA.16816.F32.BF16 R24, R8, R28, R24 ;  /* 0x0000001c0818723c */ /* 0x004fec0000041818 */
[C---:B------:R-:W-:Y:S01]  /*2ab0*/  HMMA.16816.F32.BF16 R76, R12.reuse, R78, R64 ;  /* 0x0000004e0c4c723c */ /* 0x040fe20000041840 */
[----:B------:R-:W-:Y:S05]  /*2ac0*/  LDSM.16.M88.4 R64, [R135+0x6800] ;  /* 0x006800008740783b */ /* 0x000fea0000000200 */
[C---:B------:R-:W-:Y:S06]  /*2ad0*/  HMMA.16816.F32.BF16 R84, R12.reuse, R72, R84 ;  /* 0x000000480c54723c */ /* 0x040fec0000041854 */
[----:B------:R-:W-:Y:S01]  /*2ae0*/  HMMA.16816.F32.BF16 R80, R12, R74, R80 ;  /* 0x0000004a0c50723c */ /* 0x000fe20000041850 */
[----:B------:R-:W2:Y:S05]  /*2af0*/  LDSM.16.M88.4 R12, [R137+0x1800] ;  /* 0x00180000890c783b */ /* 0x000eaa0000000200 */
[----:B------:R-:W-:Y:S01]  /*2b00*/  HMMA.16816.F32.BF16 R96, R48, R46, R96 ;  /* 0x0000002e3060723c */ /* 0x000fe20000041860 */
[----:B------:R-:W-:Y:S05]  /*2b10*/  LDSM.16.M88.4 R44, [R137+0x2800] ;  /* 0x00280000892c783b */ /* 0x000fea0000000200 */
[C---:B------:R-:W-:Y:S06]  /*2b20*/  HMMA.16816.F32.BF16 R32, R20.reuse, R94, R32 ;  /* 0x0000005e1420723c */ /* 0x040fec0000041820 */
[----:B---3--:R-:W-:Y:S06]  /*2b30*/  HMMA.16816.F32.BF16 R40, R20, R36, R40 ;  /* 0x000000241428723c */ /* 0x008fec0000041828 */
[----:B------:R-:W-:Y:S06]  /*2b40*/  HMMA.16816.F32.BF16 R68, R60, R56, R68 ;  /* 0x000000383c44723c */ /* 0x000fec0000041844 */
[----:B------:R-:W-:Y:S06]  /*2b50*/  HMMA.16816.F32.BF16 R24, R16, R52, R24 ;  /* 0x000000341018723c */ /* 0x000fec0000041818 */
[----:B------:R-:W-:Y:S01]  /*2b60*/  HMMA.16816.F32.BF16 R76, R60, R58, R76 ;  /* 0x0000003a3c4c723c */ /* 0x000fe2000004184c */
[----:B------:R-:W-:Y:S05]  /*2b70*/  LDSM.16.M88.4 R56, [R137+0x3000] ;  /* 0x003000008938783b */ /* 0x000fea0000000200 */
[----:B------:R-:W-:Y:S01]  /*2b80*/  HMMA.16816.F32.BF16 R96, R20, R38, R96 ;  /* 0x000000261460723c */ /* 0x000fe20000041860 */
[----:B------:R-:W3:Y:S05]  /*2b90*/  LDSM.16.M88.4 R36, [R142+0x7800] ;  /* 0x007800008e24783b */ /* 0x000eea0000000200 */
[----:B------:R-:W-:Y:S01]  /*2ba0*/  HMMA.16816.F32.BF16 R32, R8, R30, R32 ;  /* 0x0000001e0820723c */ /* 0x000fe20000041820 */
[----:B------:R-:W4:Y:S05]  /*2bb0*/  LDSM.16.M88.4 R28, [R113+0x7000] ;  /* 0x00700000711c783b */ /* 0x000f2a0000000200 */
[----:B--2---:R-:W-:Y:S01]  /*2bc0*/  HMMA.16816.F32.BF16 R84, R60, R12, R84 ;  /* 0x0000000c3c54723c */ /* 0x004fe20000041854 */
[----:B------:R-:W-:Y:S01]  /*2bd0*/  FMUL.FTZ R0, R24, UR5 ;  /* 0x0000000518007c20 */ /* 0x000fe20008410000 */
[----:B------:R-:W-:Y:S01]  /*2be0*/  FMUL.FTZ R7, R25, UR5 ;  /* 0x0000000519077c20 */ /* 0x000fe20008410000 */
[----:B------:R-:W-:-:S03]  /*2bf0*/  FMUL.FTZ R5, R26, UR5 ;  /* 0x000000051a057c20 */ /* 0x000fc60008410000 */
[----:B------:R-:W-:Y:S01]  /*2c00*/  HMMA.16816.F32.BF16 R40, R8, R64, R40 ;  /* 0x000000400828723c */ /* 0x000fe20000041828 */
[----:B------:R-:W-:Y:S05]  /*2c10*/  MUFU.TANH R0, R0 ;  /* 0x0000000000007308 */ /* 0x000fea0000002400 */
[C---:B------:R-:W-:Y:S01]  /*2c20*/  HMMA.16816.F32.BF16 R68, R48.reuse, R88, R68 ;  /* 0x000000583044723c */ /* 0x040fe20000041844 */
[----:B------:R-:W-:Y:S02]  /*2c30*/  FMUL.FTZ R64, R27, UR5 ;  /* 0x000000051b407c20 */ /* 0x000fe40008410000 */
[----:B------:R-:W2:Y:S01]  /*2c40*/  LDSM.16.M88.4 R24, [R113+0x7800] ;  /* 0x007800007118783b */ /* 0x000ea20000000200 */
[----:B------:R-:W5:Y:S02]  /*2c50*/  MUFU.TANH R7, R7 ;  /* 0x0000000700077308 */ /* 0x000f640000002400 */
[----:B------:R-:W-:Y:S06]  /*2c60*/  HMMA.16816.F32.BF16 R76, R48, R90, R76 ;  /* 0x0000005a304c723c */ /* 0x000fec000004184c */
[----:B------:R-:W-:Y:S01]  /*2c70*/  HMMA.16816.F32.BF16 R80, R60, R14, R80 ;  /* 0x0000000e3c50723c */ /* 0x000fe20000041850 */
[----:B------:R-:W-:Y:S01]  /*2c80*/  LDSM.16.M88.4 R12, [R137+0x3800] ;  /* 0x00380000890c783b */ /* 0x000fe20000000200 */
[----:B------:R-:W1:Y:S04]  /*2c90*/  MUFU.TANH R64, R64 ;  /* 0x0000004000407308 */ /* 0x000e680000002400 */
[----:B---3--:R-:W-:Y:S04]  /*2ca0*/  HMMA.16816.F32.BF16 R84, R48, R36, R84 ;  /* 0x000000243054723c */ /* 0x008fe80000041854 */
[----:B------:R-:W-:Y:S02]  /*2cb0*/  MUFU.TANH R5, R5 ;  /* 0x0000000500057308 */ /* 0x000fe40000002400 */
[----:B------:R-:W-:Y:S01]  /*2cc0*/  HMMA.16816.F32.BF16 R32, R16, R54, R32 ;  /* 0x000000361020723c */ /* 0x000fe20000041820 */
[----:B------:R-:W3:Y:S05]  /*2cd0*/  LDSM.16.M88.4 R52, [R135+0x7000] ;  /* 0x007000008734783b */ /* 0x000eea0000000200 */
[C---:B----4-:R-:W-:Y:S06]  /*2ce0*/  HMMA.16816.F32.BF16 R68, R20.reuse, R28, R68 ;  /* 0x0000001c1444723c */ /* 0x050fec0000041844 */
[----:B------:R-:W-:Y:S01]  /*2cf0*/  HMMA.16816.F32.BF16 R76, R20, R30, R76 ;  /* 0x0000001e144c723c */ /* 0x000fe2000004184c */
[----:B------:R-:W4:Y:S01]  /*2d00*/  LDSM.16.M88.4 R28, [R135+0x7800] ;  /* 0x00780000871c783b */ /* 0x000f220000000200 */
[----:B------:R-:W-:-:S04]  /*2d10*/  DEPBAR.LE SB0, 0x0 ;  /* 0x000080000000791a */ /* 0x000fc80000000000 */
[----:B------:R-:W-:Y:S06]  /*2d20*/  HMMA.16816.F32.BF16 R40, R16, R44, R40 ;  /* 0x0000002c1028723c */ /* 0x000fec0000041828 */
[----:B------:R-:W-:Y:S01]  /*2d30*/  HMMA.16816.F32.BF16 R80, R48, R38, R80 ;  /* 0x000000263050723c */ /* 0x000fe20000041850 */
[----:B------:R-:W-:Y:S01]  /*2d40*/  FMUL.FTZ R32, R32, UR5 ;  /* 0x0000000520207c20 */ /* 0x000fe20008410000 */
[----:B------:R-:W-:Y:S01]  /*2d50*/  FMUL.FTZ R35, R35, UR5 ;  /* 0x0000000523237c20 */ /* 0x000fe20008410000 */
[----:B------:R-:W-:Y:S01]  /*2d60*/  FMUL.FTZ R34, R34, UR5 ;  /* 0x0000000522227c20 */ /* 0x000fe20008410000 */
[----:B------:R-:W-:-:S02]  /*2d70*/  FMUL.FTZ R33, R33, UR5 ;  /* 0x0000000521217c20 */ /* 0x000fc40008410000 */
[----:B------:R-:W-:Y:S01]  /*2d80*/  HMMA.16816.F32.BF16 R96, R8, R66, R96 ;  /* 0x000000420860723c */ /* 0x000fe20000041860 */
[----:B------:R-:W1:Y:S05]  /*2d90*/  MUFU.TANH R32, R32 ;  /* 0x0000002000207308 */ /* 0x000e6a0000002400 */
[----:B--2---:R-:W-:Y:S03]  /*2da0*/  HMMA.16816.F32.BF16 R84, R20, R24, R84 ;  /* 0x000000181454723c */ /* 0x004fe60000041854 */
[----:B------:R-:W2:Y:S03]  /*2db0*/  MUFU.TANH R35, R35 ;  /* 0x0000002300237308 */ /* 0x000ea60000002400 */
[----:B------:R-:W-:Y:S01]  /*2dc0*/  FMUL.FTZ R36, R40, UR5 ;  /* 0x0000000528247c20 */ /* 0x000fe20008410000 */
[----:B------:R-:W-:Y:S01]  /*2dd0*/  FMUL.FTZ R24, R43, UR5 ;  /* 0x000000052b187c20 */ /* 0x000fe20008410000 */
[----:B------:R-:W-:Y:S01]  /*2de0*/  LOP3.LUT R43, R110, 0xffffffe0, RZ, 0xc0, !PT ;  /* 0xffffffe06e2b7812 */ /* 0x000fe200078ec0ff */
[----:B------:R-:W-:Y:S01]  /*2df0*/  FMUL.FTZ R40, R42, UR5 ;  /* 0x000000052a287c20 */ /* 0x000fe20008410000 */
[----:B---3--:R-:W-:Y:S01]  /*2e00*/  HMMA.16816.F32.BF16 R68, R8, R52, R68 ;  /* 0x000000340844723c */ /* 0x008fe20000041844 */
[----:B------:R-:W3:Y:S01]  /*2e10*/  MUFU.TANH R34, R34 ;  /* 0x0000002200227308 */ /* 0x000ee20000002400 */
[----:B------:R-:W-:Y:S01]  /*2e20*/  FMUL.FTZ R37, R41, UR5 ;  /* 0x0000000529257c20 */ /* 0x000fe20008410000 */
[----:B------:R-:W-:-:S02]  /*2e30*/  IMAD.IADD R42, R108, 0x1, -R43 ;  /* 0x000000016c2a7824 */ /* 0x000fc400078e0a2b */
[----:B------:R-:W-:Y:S01]  /*2e40*/  IMAD.SHL.U32 R108, R108, 0x2, RZ ;  /* 0x000000026c6c7824 */ /* 0x000fe200078e00ff */
[----:B------:R-:W-:Y:S02]  /*2e50*/  HMMA.16816.F32.BF16 R80, R20, R26, R80 ;  /* 0x0000001a1450723c */ /* 0x000fe40000041850 */
[----:B------:R-:W-:Y:S01]  /*2e60*/  SHF.R.S32.HI R171, RZ, 0x1f, R42 ;  /* 0x0000001fffab7819 */ /* 0x000fe2000001142a */
[----:B------:R-:W3:Y:S03]  /*2e70*/  MUFU.TANH R36, R36 ;  /* 0x0000002400247308 */ /* 0x000ee60000002400 */
[----:B------:R-:W-:Y:S01]  /*2e80*/  HMMA.16816.F32.BF16 R76, R8, R54, R76 ;  /* 0x00000036084c723c */ /* 0x000fe2000004184c */
[----:B------:R-:W-:Y:S02]  /*2e90*/  LEA.HI R171, R171, R42, RZ, 0x2 ;  /* 0x0000002aabab7211 */ /* 0x000fe400078f10ff */
[----:B------:R-:W-:-:S02]  /*2ea0*/  LOP3.LUT R22, R108, 0x6, RZ, 0xc0, !PT ;  /* 0x000000066c167812 */ /* 0x000fc400078ec0ff */
[----:B------:R-:W-:Y:S01]  /*2eb0*/  SHF.R.S32.HI R171, RZ, 0x2, R171 ;  /* 0x00000002ffab7819 */ /* 0x000fe200000114ab */
[----:B------:R-:W-:Y:S01]  /*2ec0*/  HMMA.16816.F32.BF16 R96, R16, R46, R96 ;  /* 0x0000002e1060723c */ /* 0x000fe20000041860 */
[----:B------:R-:W3:Y:S01]  /*2ed0*/  MUFU.TANH R33, R33 ;  /* 0x0000002100217308 */ /* 0x000ee20000002400 */
[----:B------:R-:W-:Y:S01]  /*2ee0*/  IMAD R22, R107, 0x40, R22 ;  /* 0x000000406b167824 */ /* 0x000fe200078e0216 */
[----:B------:R-:W-:Y:S02]  /*2ef0*/  IADD3 R20, R112, 0x1, R171 ;  /* 0x0000000170147810 */ /* 0x000fe40007ffe0ab */
[----:B------:R-:W-:Y:S01]  /*2f00*/  SHF.R.S32.HI R21, RZ, 0x1f, R104 ;  /* 0x0000001fff157819 */ /* 0x000fe20000011468 */
[----:B----4-:R-:W-:Y:S01]  /*2f10*/  HMMA.16816.F32.BF16 R84, R8, R28, R84 ;  /* 0x0000001c0854723c */ /* 0x010fe20000041854 */
[----:B------:R-:W-:Y:S02]  /*2f20*/  IADD3 R20, R106, R20, -R161 ;  /* 0x000000146a147210 */ /* 0x000fe40007ffe8a1 */
[----:B------:R-:W4:Y:S01]  /*2f30*/  MUFU.TANH R24, R24 ;  /* 0x0000001800187308 */ /* 0x000f220000002400 */
[----:B------:R-:W-:-:S02]  /*2f40*/  LEA.HI R21, R21, R104, RZ, 0x2 ;  /* 0x0000006815157211 */ /* 0x000fc400078f10ff */
[----:B------:R-:W-:Y:S01]  /*2f50*/  IMAD.IADD R111, R20, 0x1, R111 ;  /* 0x00000001146f7824 */ /* 0x000fe200078e026f */
[----:B------:R-:W-:Y:S01]  /*2f60*/  HMMA.16816.F32.BF16 R80, R8, R30, R80 ;  /* 0x0000001e0850723c */ /* 0x000fe20000041850 */
[C---:B------:R-:W-:Y:S01]  /*2f70*/  VIADD R20, R22.reuse, 0x1 ;  /* 0x0000000116147836 */ /* 0x040fe20000000000 */
[----:B------:R-:W-:Y:S01]  /*2f80*/  LOP3.LUT R21, R21, 0xfffffffc, RZ, 0xc0, !PT ;  /* 0xfffffffc15157812 */ /* 0x000fe200078ec0ff */
[----:B------:R-:W-:Y:S01]  /*2f90*/  IMAD.MOV.U32 R28, RZ, RZ, R107 ;  /* 0x000000ffff1c7224 */ /* 0x000fe200078e006b */
[C---:B------:R-:W-:Y:S01]  /*2fa0*/  VIMNMX R144, R111.reuse, R106, PT ;  /* 0x0000006a6f907248 */ /* 0x040fe20003fe0100 */
[----:B------:R-:W-:Y:S01]  /*2fb0*/  MUFU.TANH R37, R37 ;  /* 0x0000002500257308 */ /* 0x000fe20000002400 */
[----:B------:R-:W-:Y:S01]  /*2fc0*/  HMMA.16816.F32.BF16 R68, R16, R56, R68 ;  /* 0x000000381044723c */ /* 0x000fe20000041844 */
[----:B------:R-:W-:Y:S01]  /*2fd0*/  VIADDMNMX R131, R111, 0x8, R106, PT ;  /* 0x000000086f837846 */ /* 0x000fe2000380016a */
[----:B------:R-:W-:Y:S01]  /*2fe0*/  VIADD R8, R22, 0x11 ;  /* 0x0000001116087836 */ /* 0x000fe20000000000 */
[----:B------:R-:W-:Y:S01]  /*2ff0*/  ISETP.GE.AND P6, PT, R20, R144, PT ;  /* 0x000000901400720c */ /* 0x000fe20003fc6270 */
[----:B------:R-:W-:-:S02]  /*3000*/  IMAD.IADD R170, R104, 0x1, -R21 ;  /* 0x0000000168aa7824 */ /* 0x000fc400078e0a15 */
[----:B------:R-:W-:Y:S01]  /*3010*/  FMUL.FTZ R25, R96, UR5 ;  /* 0x0000000560197c20 */ /* 0x000fe20008410000 */
[C---:B------:R-:W-:Y:S01]  /*3020*/  HMMA.16816.F32.BF16 R76, R16.reuse, R58, R76 ;  /* 0x0000003a104c723c */ /* 0x040fe2000004184c */
[-C--:B------:R-:W-:Y:S01]  /*3030*/  ISETP.GE.AND P2, PT, R20, R131.reuse, PT ;  /* 0x000000831400720c */ /* 0x080fe20003f46270 */
[----:B------:R-:W-:Y:S02]  /*3040*/  VIADD R20, R22, 0x8 ;  /* 0x0000000816147836 */ /* 0x000fe40000000000 */
[----:B------:R-:W-:Y:S01]  /*3050*/  FMUL.FTZ R41, R97, UR5 ;  /* 0x0000000561297c20 */ /* 0x000fe20008410000 */
[----:B------:R-:W-:Y:S01]  /*3060*/  FMUL.FTZ R98, R98, UR5 ;  /* 0x0000000562627c20 */ /* 0x000fe20008410000 */
[----:B------:R-:W4:Y:S01]  /*3070*/  MUFU.TANH R25, R25 ;  /* 0x0000001900197308 */ /* 0x000f220000002400 */
[C---:B------:R-:W-:Y:S01]  /*3080*/  HMMA.16816.F32.BF16 R84, R16.reuse, R12, R84 ;  /* 0x0000000c1054723c */ /* 0x040fe20000041854 */
[CC--:B------:R-:W-:Y:S01]  /*3090*/  ISETP.GE.AND P4, PT, R20.reuse, R144.reuse, PT ;  /* 0x000000901400720c */ /* 0x0c0fe20003f86270 */
[----:B------:R-:W-:Y:S01]  /*30a0*/  FMUL.FTZ R39, R99, UR5 ;  /* 0x0000000563277c20 */ /* 0x000fe20008410000 */
[-C--:B------:R-:W-:Y:S01]  /*30b0*/  ISETP.GE.AND P0, PT, R20, R131.reuse, PT ;  /* 0x000000831400720c */ /* 0x080fe20003f06270 */
[C---:B------:R-:W-:Y:S01]  /*30c0*/  VIADD R9, R22.reuse, 0x28 ;  /* 0x0000002816097836 */ /* 0x040fe20000000000 */
[----:B-----5:R-:W-:Y:S01]  /*30d0*/  FSEL R20, R7, -INF , !P6 ;  /* 0xff80000007147808 */ /* 0x020fe20007000000 */
[----:B------:R-:W-:Y:S01]  /*30e0*/  VIADD R7, R22, 0x19 ;  /* 0x0000001916077836 */ /* 0x000fe20000000000 */
[----:B-1----:R-:W-:Y:S01]  /*30f0*/  FSEL R23, R64, -INF , !P2 ;  /* 0xff80000040177808 */ /* 0x002fe20005000000 */
[----:B------:R-:W-:Y:S01]  /*3100*/  VIADD R12, R22, 0x9 ;  /* 0x00000009160c7836 */ /* 0x000fe20000000000 */
[----:B------:R-:W-:Y:S01]  /*3110*/  FSEL R32, R32, -INF , !P4 ;  /* 0xff80000020207808 */ /* 0x000fe20006000000 */
[----:B------:R-:W1:Y:S01]  /*3120*/  MUFU.TANH R40, R40 ;  /* 0x0000002800287308 */ /* 0x000e620000002400 */
[-C--:B------:R-:W-:Y:S01]  /*3130*/  ISETP.GE.AND P2, PT, R8, R144.reuse, PT ;  /* 0x000000900800720c */ /* 0x080fe20003f46270 */
[----:B------:R-:W-:Y:S01]  /*3140*/  HMMA.16816.F32.BF16 R80, R16, R14, R80 ;  /* 0x0000000e1050723c */ /* 0x000fe20000041850 */
[-C--:B------:R-:W-:Y:S01]  /*3150*/  ISETP.GE.AND P3, PT, R12, R144.reuse, PT ;  /* 0x000000900c00720c */ /* 0x080fe20003f66270 */
[----:B------:R-:W-:Y:S01]  /*3160*/  FMUL.FTZ R68, R68, UR5 ;  /* 0x0000000544447c20 */ /* 0x000fe20008410000 */
[-C--:B------:R-:W-:Y:S01]  /*3170*/  ISETP.GE.AND P5, PT, R12, R131.reuse, PT ;  /* 0x000000830c00720c */ /* 0x080fe20003fa6270 */
[----:B------:R-:W-:Y:S01]  /*3180*/  VIADD R12, R22, 0x10 ;  /* 0x00000010160c7836 */ /* 0x000fe20000000000 */
[-C--:B------:R-:W-:Y:S01]  /*3190*/  ISETP.GE.AND P4, PT, R8, R131.reuse, PT ;  /* 0x000000830800720c */ /* 0x080fe20003f86270 */
[----:B------:R-:W-:Y:S01]  /*31a0*/  VIADD R8, R22, 0x18 ;  /* 0x0000001816087836 */ /* 0x000fe20000000000 */
[----:B--2---:R-:W-:Y:S01]  /*31b0*/  FSEL R35, R35, -INF , !P5 ;  /* 0xff80000023237808 */ /* 0x004fe20006800000 */
[----:B------:R-:W-:Y:S01]  /*31c0*/  MUFU.TANH R41, R41 ;  /* 0x0000002900297308 */ /* 0x000fe20000002400 */
[-C--:B------:R-:W-:Y:S01]  /*31d0*/  ISETP.GE.AND P1, PT, R12, R144.reuse, PT ;  /* 0x000000900c00720c */ /* 0x080fe20003f26270 */
[----:B------:R-:W-:Y:S01]  /*31e0*/  FMUL.FTZ R76, R76, UR5 ;  /* 0x000000054c4c7c20 */ /* 0x000fe20008410000 */
[----:B---3--:R-:W-:Y:S01]  /*31f0*/  FSEL R21, R34, -INF , !P0 ;  /* 0xff80000022157808 */ /* 0x008fe20004000000 */
[----:B------:R-:W-:Y:S01]  /*3200*/  FMUL.FTZ R69, R69, UR5 ;  /* 0x0000000545457c20 */ /* 0x000fe20008410000 */
[----:B------:R-:W-:Y:S01]  /*3210*/  FSEL R36, R36, -INF , !P1 ;  /* 0xff80000024247808 */ /* 0x000fe20004800000 */
[----:B------:R-:W-:Y:S01]  /*3220*/  FMUL.FTZ R70, R70, UR5 ;  /* 0x0000000546467c20 */ /* 0x000fe20008410000 */
[CC--:B------:R-:W-:Y:S01]  /*3230*/  ISETP.GE.AND P5, PT, R7.reuse, R144.reuse, PT ;  /* 0x000000900700720c */ /* 0x0c0fe20003fa6270 */
[----:B------:R-:W2:Y:S01]  /*3240*/  MUFU.TANH R38, R98 ;  /* 0x0000006200267308 */ /* 0x000ea20000002400 */
[-C--:B------:R-:W-:Y:S01]  /*3250*/  ISETP.GE.AND P1, PT, R7, R131.reuse, PT ;  /* 0x000000830700720c */ /* 0x080fe20003f26270 */
[----:B------:R-:W-:Y:S01]  /*3260*/  VIADD R7, R22, 0x21 ;  /* 0x0000002116077836 */ /* 0x000fe20000000000 */
[-C--:B------:R-:W-:Y:S01]  /*3270*/  ISETP.GE.AND P0, PT, R8, R144.reuse, PT ;  /* 0x000000900800720c */ /* 0x080fe20003f06270 */
[----:B------:R-:W-:Y:S01]  /*3280*/  FMUL.FTZ R77, R77, UR5 ;  /* 0x000000054d4d7c20 */ /* 0x000fe20008410000 */
[----:B------:R-:W-:Y:S01]  /*3290*/  FSEL R26, R33, -INF , !P3 ;  /* 0xff800000211a7808 */ /* 0x000fe20005800000 */
[----:B------:R-:W-:Y:S01]  /*32a0*/  FMUL.FTZ R78, R78, UR5 ;  /* 0x000000054e4e7c20 */ /* 0x000fe20008410000 */
[----:B----4-:R-:W-:Y:S01]  /*32b0*/  FSEL R33, R24, -INF , !P4 ;  /* 0xff80000018217808 */ /* 0x010fe20006000000 */
[----:B------:R-:W3:Y:S01]  /*32c0*/  MUFU.TANH R39, R39 ;  /* 0x0000002700277308 */ /* 0x000ee20000002400 */
[----:B------:R-:W-:Y:S01]  /*32d0*/  FSEL R24, R25, -INF , !P0 ;  /* 0xff80000019187808 */ /* 0x000fe20004000000 */
[----:B------:R-:W-:Y:S01]  /*32e0*/  FMUL.FTZ R71, R71, UR5 ;  /* 0x0000000547477c20 */ /* 0x000fe20008410000 */
[-C--:B------:R-:W-:Y:S01]  /*32f0*/  ISETP.GE.AND P4, PT, R7, R144.reuse, PT ;  /* 0x000000900700720c */ /* 0x080fe20003f86270 */
[----:B------:R-:W-:Y:S01]  /*3300*/  FMUL.FTZ R79, R79, UR5 ;  /* 0x000000054f4f7c20 */ /* 0x000fe20008410000 */
[-C--:B------:R-:W-:Y:S01]  /*3310*/  ISETP.GE.AND P0, PT, R7, R131.reuse, PT ;  /* 0x000000830700720c */ /* 0x080fe20003f06270 */
[----:B------:R-:W-:Y:S01]  /*3320*/  FMUL.FTZ R7, R87, UR5 ;  /* 0x0000000557077c20 */ /* 0x000fe20008410000 */
[-C--:B------:R-:W-:Y:S01]  /*3330*/  ISETP.GE.AND P3, PT, R8, R131.reuse, PT ;  /* 0x000000830800720c */ /* 0x080fe20003f66270 */
[----:B------:R-:W4:Y:S01]  /*3340*/  MUFU.TANH R150, R68 ;  /* 0x0000004400967308 */ /* 0x000f220000002400 */
[-C--:B------:R-:W-:Y:S01]  /*3350*/  ISETP.GE.AND P6, PT, R12, R131.reuse, PT ;  /* 0x000000830c00720c */ /* 0x080fe20003fc6270 */
[----:B------:R-:W-:Y:S01]  /*3360*/  VIADD R8, R22, 0x20 ;  /* 0x0000002016087836 */ /* 0x000fe20000000000 */
[----:B------:R-:W-:Y:S01]  /*3370*/  FSEL R30, R37, -INF , !P2 ;  /* 0xff800000251e7808 */ /* 0x000fe20005000000 */
[----:B------:R-:W-:Y:S01]  /*3380*/  FMUL.FTZ R84, R84, UR5 ;  /* 0x0000000554547c20 */ /* 0x000fe20008410000 */
[----:B-1----:R-:W-:Y:S01]  /*3390*/  FSEL R27, R40, -INF , !P6 ;  /* 0xff800000281b7808 */ /* 0x002fe20007000000 */
[----:B------:R-:W-:Y:S01]  /*33a0*/  FMUL.FTZ R85, R85, UR5 ;  /* 0x0000000555557c20 */ /* 0x000fe20008410000 */
[CC--:B------:R-:W-:Y:S01]  /*33b0*/  ISETP.GE.AND P6, PT, R8.reuse, R144.reuse, PT ;  /* 0x000000900800720c */ /* 0x0c0fe20003fc6270 */
[----:B------:R-:W1:Y:S01]  /*33c0*/  MUFU.TANH R146, R76 ;  /* 0x0000004c00927308 */ /* 0x000e620000002400 */
[-C--:B------:R-:W-:Y:S01]  /*33d0*/  ISETP.GE.AND P2, PT, R8, R131.reuse, PT ;  /* 0x000000830800720c */ /* 0x080fe20003f46270 */
[----:B------:R-:W-:Y:S01]  /*33e0*/  VIADD R8, R22, 0x29 ;  /* 0x0000002916087836 */ /* 0x000fe20000000000 */
[----:B--2---:R-:W-:Y:S01]  /*33f0*/  FSEL R25, R38, -INF , !P3 ;  /* 0xff80000026197808 */ /* 0x004fe20005800000 */
[----:B------:R-:W-:Y:S01]  /*3400*/  FMUL.FTZ R86, R86, UR5 ;  /* 0x0000000556567c20 */ /* 0x000fe20008410000 */
[----:B------:R-:W-:Y:S01]  /*3410*/  FSEL R34, R41, -INF , !P5 ;  /* 0xff80000029227808 */ /* 0x000fe20006800000 */
[----:B------:R-:W-:Y:S01]  /*3420*/  FMUL.FTZ R80, R80, UR5 ;  /* 0x0000000550507c20 */ /* 0x000fe20008410000 */
[CC--:B------:R-:W-:Y:S01]  /*3430*/  ISETP.GE.AND P3, PT, R9.reuse, R144.reuse, PT ;  /* 0x000000900900720c */ /* 0x0c0fe20003f66270 */
[----:B------:R-:W2:Y:S01]  /*3440*/  MUFU.TANH R148, R69 ;  /* 0x0000004500947308 */ /* 0x000ea20000002400 */
[-C--:B------:R-:W-:Y:S01]  /*3450*/  ISETP.GE.AND P5, PT, R9, R131.reuse, PT ;  /* 0x000000830900720c */ /* 0x080fe20003fa6270 */
[----:B------:R-:W-:Y:S01]  /*3460*/  VIADD R9, R22, 0x31 ;  /* 0x0000003116097836 */ /* 0x000fe20000000000 */
[----:B---3--:R-:W-:Y:S01]  /*3470*/  FSEL R39, R39, -INF , !P1 ;  /* 0xff80000027277808 */ /* 0x008fe20004800000 */
[----:B------:R-:W-:Y:S01]  /*3480*/  FMUL.FTZ R81, R81, UR5 ;  /* 0x0000000551517c20 */ /* 0x000fe20008410000 */
[----:B----4-:R-:W-:Y:S01]  /*3490*/  FSEL R150, R150, -INF , !P6 ;  /* 0xff80000096967808 */ /* 0x010fe20007000000 */
[----:B------:R-:W-:Y:S01]  /*34a0*/  FMUL.FTZ R82, R82, UR5 ;  /* 0x0000000552527c20 */ /* 0x000fe20008410000 */
[C---:B------:R-:W-:Y:S01]  /*34b0*/  ISETP.GE.AND P1, PT, R8.reuse, R144, PT ;  /* 0x000000900800720c */ /* 0x040fe20003f26270 */
[----:B------:R-:W3:Y:S01]  /*34c0*/  MUFU.TANH R123, R70 ;  /* 0x00000046007b7308 */ /* 0x000ee20000002400 */
[-C--:B------:R-:W-:Y:S01]  /*34d0*/  ISETP.GE.AND P6, PT, R8, R131.reuse, PT ;  /* 0x000000830800720c */ /* 0x080fe20003fc6270 */
[----:B------:R-:W-:Y:S01]  /*34e0*/  VIADD R8, R22, 0x30 ;  /* 0x0000003016087836 */ /* 0x000fe20000000000 */
[----:B-1----:R-:W-:Y:S01]  /*34f0*/  FSEL R146, R146, -INF , !P3 ;  /* 0xff80000092927808 */ /* 0x002fe20005800000 */
[----:B------:R-:W-:Y:S01]  /*3500*/  FMUL.FTZ R83, R83, UR5 ;  /* 0x0000000553537c20 */ /* 0x000fe20008410000 */
[----:B------:R-:W-:-:S03]  /*3510*/  ISETP.GE.AND P3, PT, R9, R131, PT ;  /* 0x000000830900720c */ /* 0x000fc60003f66270 */
[----:B------:R-:W1:Y:S01]  /*3520*/  MUFU.TANH R7, R7 ;  /* 0x0000000700077308 */ /* 0x000e620000002400 */
[----:B--2---:R-:W-:Y:S02]  /*3530*/  FSEL R148, R148, -INF , !P4 ;  /* 0xff80000094947808 */ /* 0x004fe40006000000 */
[----:B------:R-:W-:-:S05]  /*3540*/  ISETP.GE.AND P4, PT, R8, R131, PT ;  /* 0x000000830800720c */ /* 0x000fca0003f86270 */
[----:B------:R-:W2:Y:S01]  /*3550*/  MUFU.TANH R122, R77 ;  /* 0x0000004d007a7308 */ /* 0x000ea20000002400 */
[----:B---3--:R-:W-:Y:S02]  /*3560*/  FSEL R123, R123, -INF , !P2 ;  /* 0xff8000007b7b7808 */ /* 0x008fe40005000000 */
[----:B------:R-:W-:Y:S01]  /*3570*/  ISETP.GE.AND P2, PT, R8, R144, PT ;  /* 0x000000900800720c */ /* 0x000fe20003f46270 */
[----:B------:R-:W-:-:S04]  /*3580*/  VIADD R8, R22, 0x38 ;  /* 0x0000003816087836 */ /* 0x000fc80000000000 */
[----:B------:R-:W3:Y:S01]  /*3590*/  MUFU.TANH R117, R78 ;  /* 0x0000004e00757308 */ /* 0x000ee20000002400 */
[----:B-1----:R-:W-:Y:S02]  /*35a0*/  FSEL R109, R7, -INF , !P3 ;  /* 0xff800000076d7808 */ /* 0x002fe40005800000 */
[----:B------:R-:W-:-:S05]  /*35b0*/  ISETP.GE.AND P3, PT, R130, 0x2, PT ;  /* 0x000000028200780c */ /* 0x000fca0003f66270 */
        /* <DEDUP_REMOVED lines=9> */
[----:B------:R-:W-:-:S05]  /*3650*/  ISETP.GE.AND P0, PT, R9, R144, PT ;  /* 0x000000900900720c */ /* 0x000fca0003f06270 */
[----:B------:R-:W1:Y:S01]  /*3660*/  MUFU.TANH R118, R85 ;  /* 0x0000005500767308 */ /* 0x000e620000002400 */
[----:B--2---:R-:W-:Y:S02]  /*3670*/  FSEL R119, R119, -INF , !P6 ;  /* 0xff80000077777808 */ /* 0x004fe40007000000 */
[----:B------:R-:W-:-:S04]  /*3680*/  ISETP.GE.AND P6, PT, R22, R144, PT ;  /* 0x000000901600720c */ /* 0x000fc80003fc6270 */
[----:B------:R-:W-:Y:S01]  /*3690*/  FSEL R0, R0, -INF , !P6 ;  /* 0xff80000000007808 */ /* 0x000fe20007000000 */
[----:B------:R-:W2:Y:S01]  /*36a0*/  MUFU.TANH R113, R86 ;  /* 0x0000005600717308 */ /* 0x000ea20000002400 */
[----:B---3--:R-:W-:Y:S01]  /*36b0*/  FSEL R120, R120, -INF , !P2 ;  /* 0xff80000078787808 */ /* 0x008fe20005000000 */
[----:B------:R-:W-:Y:S01]  /*36c0*/  BAR.SYNC.DEFER_BLOCKING 0x0 ;  /* 0x0000000000007b1d */ /* 0x000fe20000010000 */
[----:B------:R-:W-:-:S04]  /*36d0*/  ISETP.GE.AND P2, PT, R22, R131, PT ;  /* 0x000000831600720c */ /* 0x000fc80003f46270 */
[----:B------:R-:W-:Y:S01]  /*36e0*/  FSEL R5, R5, -INF , !P2 ;  /* 0xff80000005057808 */ /* 0x000fe20005000000 */
[----:B------:R-:W3:Y:S01]  /*36f0*/  MUFU.TANH R116, R80 ;  /* 0x0000005000747308 */ /* 0x000ee20000002400 */
[----:B-1----:R-:W-:Y:S02]  /*3700*/  FSEL R118, R118, -INF , !P0 ;  /* 0xff80000076767808 */ /* 0x002fe40004000000 */
[----:B------:R-:W-:-:S05]  /*3710*/  ISETP.GE.AND P0, PT, R8, R131, PT ;  /* 0x000000830800720c */ /* 0x000fca0003f06270 */
[----:B------:R-:W1:Y:S01]  /*3720*/  MUFU.TANH R114, R81 ;  /* 0x0000005100727308 */ /* 0x000e620000002400 */
[----:B--2---:R-:W-:Y:S02]  /*3730*/  FSEL R113, R113, -INF , !P4 ;  /* 0xff80000071717808 */ /* 0x004fe40006000000 */
[----:B------:R-:W-:-:S05]  /*3740*/  ISETP.GE.AND P4, PT, R8, R144, PT ;  /* 0x000000900800720c */ /* 0x000fca0003f86270 */
[----:B------:R-:W2:Y:S01]  /*3750*/  MUFU.TANH R111, R82 ;  /* 0x00000052006f7308 */ /* 0x000ea20000002400 */
[----:B---3--:R-:W-:-:S07]  /*3760*/  FSEL R116, R116, -INF , !P5 ;  /* 0xff80000074747808 */ /* 0x008fce0006800000 */
[----:B------:R-:W3:Y:S01]  /*3770*/  MUFU.TANH R110, R83 ;  /* 0x00000053006e7308 */ /* 0x000ee20000002400 */
[----:B-1----:R-:W-:Y:S02]  /*3780*/  FSEL R114, R114, -INF , !P4 ;  /* 0xff80000072727808 */ /* 0x002fe40006000000 */
[----:B--2---:R-:W-:Y:S02]  /*3790*/  FSEL R111, R111, -INF , !P1 ;  /* 0xff8000006f6f7808 */ /* 0x004fe40004800000 */
[----:B---3--:R-:W-:Y:S01]  /*37a0*/  FSEL R110, R110, -INF , !P0 ;  /* 0xff8000006e6e7808 */ /* 0x008fe20004000000 */
        /* <DEDUP_REMOVED lines=9> */
[----:B------:R-:W-:-:S04]  /*3840*/  IMAD R2, R14, R105, R2 ;  /* 0x000000690e027224 */ /* 0x000fc800078e0202 */
        /* <DEDUP_REMOVED lines=14> */
[C---:B------:R-:W-:Y:S02]  /*3930*/  IADD3 R6, P6, R153.reuse, R40, RZ ;  /* 0x0000002899067210 */ /* 0x040fe40007fde0ff */
[--C-:B------:R-:W-:Y:S01]  /*3940*/  @!P1 LEA.HI.X R43, R40, R7, R2.reuse, 0x1, P0 ;  /* 0x00000007282b9211 */ /* 0x100fe200000f0c02 */
[----:B------:R2:W-:Y:S01]  /*3950*/  @P1 STS.128 [R159+0x6000], RZ ;  /* 0x006000ff9f001388 */ /* 0x0005e20000000c00 */
[----:B------:R-:W-:Y:S01]  /*3960*/  IADD3 R8, P0, R153, R6, RZ ;  /* 0x0000000699087210 */ /* 0x000fe20007f1e0ff */
[----:B------:R-:W3:Y:S01]  /*3970*/  @!P1 LDC.64 R14, c[0x0][0x218] ;  /* 0x00008600ff0e9b82 */ /* 0x000ee20000000a00 */
[----:B------:R-:W-:Y:S01]  /*3980*/  IMAD.X R7, R152, 0x1, R2, P6 ;  /* 0x0000000198077824 */ /* 0x000fe200030e0602 */
[C---:B----4-:R-:W-:Y:S01]  /*3990*/  @!P2 LEA R12, P5, R6.reuse, R12, 0x1 ;  /* 0x0000000c060ca211 */ /* 0x050fe200078a08ff */
[----:B------:R-:W-:Y:S01]  /*39a0*/  @!PT LDS RZ, [RZ] ;  /* 0x00000000fffff984 */ /* 0x000fe20000000800 */
[----:B------:R-:W-:Y:S01]  /*39b0*/  @!PT LDS RZ, [RZ] ;  /* 0x00000000fffff984 */ /* 0x000fe20000000800 */
[----:B------:R-:W-:Y:S01]  /*39c0*/  @!PT LDS RZ, [RZ] ;  /* 0x00000000fffff984 */ /* 0x000fe20000000800 */
[----:B------:R2:W-:Y:S03]  /*39d0*/  @!P1 LDGSTS.E.BYPASS.LTC128B.128 [R159+0x6000], desc[UR8][R42.64+0x80] ;  /* 0x060000802a9f9fae */ /* 0x0005e6000b901d48 */
[C---:B------:R-:W-:Y:S01]  /*39e0*/  @!P2 LEA.HI.X R13, R6.reuse, R13, R7, 0x1, P5 ;  /* 0x0000000d060da211 */ /* 0x040fe200028f0c07 */
[----:B------:R2:W-:Y:S01]  /*39f0*/  @P2 STS.128 [R159+0x4800], RZ ;  /* 0x004800ff9f002388 */ /* 0x0005e20000000c00 */
[----:B------:R-:W4:Y:S01]  /*3a00*/  @!P2 LDC.64 R18, c[0x0][0x218] ;  /* 0x00008600ff12ab82 */ /* 0x000f220000000a00 */
[----:B-----5:R-:W-:-:S02]  /*3a10*/  @!P1 LEA R10, P4, R6, R10, 0x1 ;  /* 0x0000000a060a9211 */ /* 0x020fc400078808ff */
[----:B------:R-:W-:Y:S01]  /*3a20*/  IADD3 R2, P5, R153, R8, RZ ;  /* 0x0000000899027210 */ /* 0x000fe20007fbe0ff */
[----:B------:R-:W-:Y:S01]  /*3a30*/  @!PT LDS RZ, [RZ] ;  /* 0x00000000fffff984 */ /* 0x000fe20000000800 */
[----:B------:R-:W-:Y:S01]  /*3a40*/  @!PT LDS RZ, [RZ] ;  /* 0x00000000fffff984 */ /* 0x000fe20000000800 */
[----:B------:R-:W-:Y:S01]  /*3a50*/  @!PT LDS RZ, [RZ] ;  /* 0x00000000fffff984 */ /* 0x000fe20000000800 */
[----:B------:R2:W-:Y:S01]  /*3a60*/  @!P2 LDGSTS.E.BYPASS.LTC128B.128 [R159+0x4800], desc[UR8][R12.64] ;  /* 0x048000000c9fafae */ /* 0x0005e2000b901d48 */
[--C-:B------:R-:W-:Y:S01]  /*3a70*/  @!P1 LEA.HI.X R11, R6, R11, R7.reuse, 0x1, P4 ;  /* 0x0000000b060b9211 */ /* 0x100fe200020f0c07 */
[----:B------:R-:W-:Y:S01]  /*3a80*/  IMAD.X R7, R152, 0x1, R7, P0 ;  /* 0x0000000198077824 */ /* 0x000fe200000e0607 */
[----:B-1----:R-:W-:Y:S01]  /*3a90*/  @!P2 LEA R16, P6, R8, R16, 0x1 ;  /* 0x000000100810a211 */ /* 0x002fe200078c08ff */
[----:B------:R2:W-:Y:S02]  /*3aa0*/  @P1 STS.128 [R159+0x6800], RZ ;  /* 0x006800ff9f001388 */ /* 0x0005e40000000c00 */
[--C-:B------:R-:W-:Y:S01]  /*3ab0*/  IMAD.X R9, R152, 0x1, R7.reuse, P5 ;  /* 0x0000000198097824 */ /* 0x100fe200028e0607 */
[C---:B------:R-:W-:Y:S01]  /*3ac0*/  @!P2 LEA.HI.X R17, R8.reuse, R17, R7, 0x1, P6 ;  /* 0x000000110811a211 */ /* 0x040fe200030f0c07 */
        /* <DEDUP_REMOVED lines=32> */
.L_x_785:
[----:B------:R-:W-:Y:S05]  /*3cd0*/  BSYNC B0 ;  /* 0x0000000000007941 */ /* 0x000fea0003800000 */
.L_x_784:
[----:B------:R-:W0:Y:S02]  /*3ce0*/  LDGDEPBAR ;  /* 0x00000000000079af */ /* 0x000e240000000000 */
.L_x_783:
        /* <DEDUP_REMOVED lines=31> */
[----:B------:R-:W-:Y:S01]  /*3ee0*/  LEA R136, R136, UR4, 0x1 ;  /* 0x0000000488887c11 */ /* 0x000fe2000f8e08ff */
[----:B------:R-:W1:Y:S03]  /*3ef0*/  SHFL.BFLY PT, R7, R8, 0x2, 0x1f ;  /* 0x0c401f0008077f89 */ /* 0x000e6600000e0000 */
[-C--:B------:R-:W-:Y:S01]  /*3f00*/  LEA R134, R4, R136.reuse, 0x1 ;  /* 0x0000008804867211 */ /* 0x080fe200078e08ff */
[----:B------:R-:W3:Y:S01]  /*3f10*/  SHFL.BFLY PT, R6, R9, 0x2, 0x1f ;  /* 0x0c401f0009067f89 */ /* 0x000ee200000e0000 */
[C---:B------:R-:W-:Y:S02]  /*3f20*/  LEA R133, R3.reuse, R136, 0x1 ;  /* 0x0000008803857211 */ /* 0x040fe400078e08ff */
[----:B------:R-:W-:Y:S01]  /*3f30*/  LEA R132, R3, R134, 0x1 ;  /* 0x0000008603847211 */ /* 0x000fe200078e08ff */
[----:B------:R-:W-:Y:S04]  /*3f40*/  LDSM.16.MT88.4 R92, [R136+0x8000] ;  /* 0x00800000885c783b */ /* 0x000fe80000004200 */
[----:B------:R-:W-:Y:S04]  /*3f50*/  LDSM.16.MT88.4 R84, [R134+0x8000] ;  /* 0x008000008654783b */ /* 0x000fe80000004200 */
[----:B--2---:R-:W-:Y:S04]  /*3f60*/  LDSM.16.MT88.4 R12, [R136+0x8800] ;  /* 0x00880000880c783b */ /* 0x004fe80000004200 */
[----:B------:R-:W-:Y:S01]  /*3f70*/  LDSM.16.MT88.4 R68, [R132+0x8000] ;  /* 0x008000008444783b */ /* 0x000fe20000004200 */
[----:B-1----:R-:W-:-:S03]  /*3f80*/  FMNMX.FTZ R7, R8, R7, !PT ;  /* 0x0000000708077209 */ /* 0x002fc60007810000 */
[----:B------:R-:W-:Y:S01]  /*3f90*/  LDSM.16.MT88.4 R40, [R136+0xa000] ;  /* 0x00a000008828783b */ /* 0x000fe20000004200 */
[----:B---3--:R-:W-:-:S03]  /*3fa0*/  FMNMX.FTZ R6, R9, R6, !PT ;  /* 0x0000000609067209 */ /* 0x008fc60007810000 */
[----:B------:R-:W1:Y:S04]  /*3fb0*/  SHFL.BFLY PT, R2, R7, 0x1, 0x1f ;  /* 0x0c201f0007027f89 */ /* 0x000e6800000e0000 */
[----:B------:R-:W-:Y:S04]  /*3fc0*/  LDSM.16.MT88.4 R8, [R134+0x8800] ;  /* 0x008800008608783b */ /* 0x000fe80000004200 */
[----:B------:R-:W-:Y:S04]  /*3fd0*/  LDSM.16.MT88.4 R48, [R134+0xa000] ;  /* 0x00a000008630783b */ /* 0x000fe80000004200 */
[----:B------:R-:W-:Y:S04]  /*3fe0*/  LDSM.16.MT88.4 R16, [R132+0x8800] ;  /* 0x008800008410783b */ /* 0x000fe80000004200 */
[----:B------:R-:W-:Y:S04]  /*3ff0*/  LDSM.16.MT88.4 R76, [R133+0x8000] ;  /* 0x00800000854c783b */ /* 0x000fe80000004200 */
[----:B------:R-:W-:Y:S01]  /*4000*/  LDSM.16.MT88.4 R56, [R133+0xa000] ;  /* 0x00a000008538783b */ /* 0x000fe20000004200 */
[----:B-1----:R-:W-:-:S03]  /*4010*/  FMNMX.FTZ R2, R7, R2, !PT ;  /* 0x0000000207027209 */ /* 0x002fc60007810000 */
        /* <DEDUP_REMOVED lines=17> */
[--C-:B------:R-:W-:Y:S01]  /*4130*/  FFMA.FTZ R118, R118, UR6, -R115.reuse ;  /* 0x0000000676767c23 */ /* 0x100fe20008010873 */
        /* <DEDUP_REMOVED lines=8> */
[--C-:B------:R-:W-:Y:S01]  /*41c0*/  FFMA.FTZ R107, R21, UR6, -R112.reuse ;  /* 0x00000006156b7c23 */ /* 0x100fe20008010870 */
[--C-:B------:R-:W-:Y:S01]  /*41d0*/  FFMA.FTZ R102, R35, UR6, -R112.reuse ;  /* 0x0000000623667c23 */ /* 0x100fe20008010870 */
[----:B------:R-:W2:Y:S01]  /*41e0*/  MUFU.EX2 R101, R101 ;  /* 0x0000006500657308 */ /* 0x000ea20000000800 */
[----:B-1----:R-:W-:Y:S01]  /*41f0*/  F2FP.BF16.F32.PACK_AB R64, R103, R106 ;  /* 0x0000006a6740723e */ /* 0x002fe200000010ff */
[--C-:B------:R-:W-:Y:S01]  /*4200*/  FFMA.FTZ R34, R33, UR6, -R112.reuse ;  /* 0x0000000621227c23 */ /* 0x100fe20008010870 */
[--C-:B------:R-:W-:Y:S01]  /*4210*/  FFMA.FTZ R35, R27, UR6, -R112.reuse ;  /* 0x000000061b237c23 */ /* 0x100fe20008010870 */
[--C-:B------:R-:W-:Y:S01]  /*4220*/  FFMA.FTZ R33, R25, UR6, -R112.reuse ;  /* 0x0000000619217c23 */ /* 0x100fe20008010870 */
[--C-:B------:R-:W-:Y:S01]  /*4230*/  FFMA.FTZ R30, R39, UR6, -R112.reuse ;  /* 0x00000006271e7c23 */ /* 0x100fe20008010870 */
[----:B------:R-:W-:Y:S01]  /*4240*/  LDSM.16.MT88.4 R24, [R132+0xa000] ;  /* 0x00a000008418783b */ /* 0x000fe20000004200 */
[--C-:B------:R-:W-:Y:S01]  /*4250*/  FFMA.FTZ R121, R121, UR6, -R112.reuse ;  /* 0x0000000679797c23 */ /* 0x100fe20008010870 */
[----:B------:R-:W-:Y:S01]  /*4260*/  MUFU.EX2 R108, R108 ;  /* 0x0000006c006c7308 */ /* 0x000fe20000000800 */
[--C-:B------:R-:W-:Y:S01]  /*4270*/  FFMA.FTZ R114, R109, UR6, -R112.reuse ;  /* 0x000000066d727c23 */ /* 0x100fe20008010870 */
[----:B------:R-:W-:Y:S01]  /*4280*/  LDSM.16.MT88.4 R20, [R133+0x8800] ;  /* 0x008800008514783b */ /* 0x000fe20000004200 */
[--C-:B------:R-:W-:Y:S01]  /*4290*/  FFMA.FTZ R113, R113, UR6, -R112.reuse ;  /* 0x0000000671717c23 */ /* 0x100fe20008010870 */
[--C-:B------:R-:W-:Y:S01]  /*42a0*/  FFMA.FTZ R109, R111, UR6, -R112.reuse ;  /* 0x000000066f6d7c23 */ /* 0x100fe20008010870 */
[----:B------:R-:W-:Y:S01]  /*42b0*/  FFMA.FTZ R176, R110, UR6, -R112 ;  /* 0x000000066eb07c23 */ /* 0x000fe20008010870 */
[----:B------:R-:W-:-:S02]  /*42c0*/  FADD.FTZ R103, R106, R103 ;  /* 0x000000676a677221 */ /* 0x000fc40000010000 */
[----:B------:R-:W1:Y:S01]  /*42d0*/  MUFU.EX2 R105, R105 ;  /* 0x0000006900697308 */ /* 0x000e620000000800 */
[----:B--2---:R-:W-:Y:S01]  /*42e0*/  F2FP.BF16.F32.PACK_AB R66, R101, R104 ;  /* 0x000000686542723e */ /* 0x004fe200000010ff */
[----:B------:R-:W-:-:S04]  /*42f0*/  FADD.FTZ R104, R104, R103 ;  /* 0x0000006768687221 */ /* 0x000fc80000010000 */
[----:B------:R-:W-:Y:S02]  /*4300*/  FADD.FTZ R101, R101, R104 ;  /* 0x0000006865657221 */ /* 0x000fe40000010000 */
[----:B------:R-:W-:Y:S08]  /*4310*/  MUFU.EX2 R107, R107 ;  /* 0x0000006b006b7308 */ /* 0x000ff00000000800 */
[----:B------:R-:W2:Y:S01]  /*4320*/  MUFU.EX2 R102, R102 ;  /* 0x0000006600667308 */ /* 0x000ea20000000800 */
[----:B-1----:R-:W-:Y:S01]  /*4330*/  F2FP.BF16.F32.PACK_AB R65, R105, R108 ;  /* 0x0000006c6941723e */ /* 0x002fe200000010ff */
[----:B------:R-:W-:-:S06]  /*4340*/  FADD.FTZ R108, R108, R105 ;  /* 0x000000696c6c7221 */ /* 0x000fcc0000010000 */
[----:B------:R-:W-:Y:S08]  /*4350*/  MUFU.EX2 R100, R100 ;  /* 0x0000006400647308 */ /* 0x000ff00000000800 */
[----:B------:R-:W1:Y:S01]  /*4360*/  MUFU.EX2 R31, R31 ;  /* 0x0000001f001f7308 */ /* 0x000e620000000800 */
[----:B--2---:R-:W-:Y:S01]  /*4370*/  F2FP.BF16.F32.PACK_AB R67, R102, R107 ;  /* 0x0000006b6643723e */ /* 0x004fe200000010ff */
[----:B------:R-:W-:-:S04]  /*4380*/  FADD.FTZ R107, R107, R108 ;  /* 0x0000006c6b6b7221 */ /* 0x000fc80000010000 */
[----:B------:R-:W-:Y:S02]  /*4390*/  FADD.FTZ R102, R102, R107 ;  /* 0x0000006b66667221 */ /* 0x000fe40000010000 */
[C---:B------:R-:W-:Y:S01]  /*43a0*/  HMMA.16816.F32.BF16 R96, R64.reuse, R92, RZ ;  /* 0x0000005c4060723c */ /* 0x040fe200000418ff */
[----:B------:R-:W-:Y:S05]  /*43b0*/  MUFU.EX2 R32, R32 ;  /* 0x0000002000207308 */ /* 0x000fea0000000800 */
[C---:B------:R-:W-:Y:S03]  /*43c0*/  HMMA.16816.F32.BF16 R92, R64.reuse, R94, RZ ;  /* 0x0000005e405c723c */ /* 0x040fe600000418ff */
[----:B------:R-:W2:Y:S01]  /*43d0*/  MUFU.EX2 R29, R29 ;  /* 0x0000001d001d7308 */ /* 0x000ea20000000800 */
        /* <DEDUP_REMOVED lines=8> */
[----:B--2---:R-:W-:Y:S01]  /*4460*/  F2FP.BF16.F32.PACK_AB R6, R29, R32 ;  /* 0x000000201d06723e */ /* 0x004fe200000010ff */
[----:B------:R-:W-:-:S03]  /*4470*/  FADD.FTZ R32, R32, R31 ;  /* 0x0000001f20207221 */ /* 0x000fc60000010000 */
[C---:B------:R-:W-:Y:S01]  /*4480*/  HMMA.16816.F32.BF16 R36, R64.reuse, R40, RZ ;  /* 0x000000284024723c */ /* 0x040fe200000418ff */
[----:B------:R-:W-:Y:S02]  /*4490*/  FADD.FTZ R32, R29, R32 ;  /* 0x000000201d207221 */ /* 0x000fe40000010000 */
        /* <DEDUP_REMOVED lines=16> */
[----:B------:R-:W-:Y:S05]  /*45a0*/  MUFU.EX2 R118, R118 ;  /* 0x0000007600767308 */ /* 0x000fea0000000800 */
[C---:B------:R-:W-:Y:S01]  /*45b0*/  HMMA.16816.F32.BF16 R92, R4.reuse, R14, R92 ;  /* 0x0000000e045c723c */ /* 0x040fe2000004185c */
[----:B------:R-:W1:Y:S02]  /*45c0*/  LDSM.16.MT88.4 R12, [R136+0xa800] ;  /* 0x00a80000880c783b */ /* 0x000e640000004200 */
[----:B------:R-:W-:Y:S03]  /*45d0*/  MUFU.EX2 R116, R116 ;  /* 0x0000007400747308 */ /* 0x000fe60000000800 */
[C---:B------:R-:W-:Y:S05]  /*45e0*/  HMMA.16816.F32.BF16 R88, R4.reuse, R8, R88 ;  /* 0x000000080458723c */ /* 0x040fea0000041858 */
[----:B------:R-:W-:Y:S01]  /*45f0*/  MUFU.EX2 R173, R173 ;  /* 0x000000ad00ad7308 */ /* 0x000fe20000000800 */
[C---:B------:R-:W-:Y:S01]  /*4600*/  HMMA.16816.F32.BF16 R84, R4.reuse, R10, R84 ;  /* 0x0000000a0454723c */ /* 0x040fe20000041854 */
[----:B------:R-:W2:Y:S05]  /*4610*/  LDSM.16.MT88.4 R8, [R134+0xa800] ;  /* 0x00a800008608783b */ /* 0x000eaa0000004200 */
[C---:B------:R-:W-:Y:S01]  /*4620*/  HMMA.16816.F32.BF16 R72, R4.reuse, R16, R72 ;  /* 0x000000100448723c */ /* 0x040fe20000041848 */
[----:B------:R-:W-:Y:S05]  /*4630*/  MUFU.EX2 R113, R113 ;  /* 0x0000007100717308 */ /* 0x000fea0000000800 */
[----:B------:R-:W-:Y:S01]  /*4640*/  HMMA.16816.F32.BF16 R68, R4, R18, R68 ;  /* 0x000000120444723c */ /* 0x000fe20000041844 */
[----:B------:R-:W3:Y:S02]  /*4650*/  LDSM.16.MT88.4 R16, [R133+0xa800] ;  /* 0x00a800008510783b */ /* 0x000ee40000004200 */
[----:B------:R-:W-:Y:S03]  /*4660*/  MUFU.EX2 R114, R114 ;  /* 0x0000007200727308 */ /* 0x000fe60000000800 */
[C---:B------:R-:W-:Y:S05]  /*4670*/  HMMA.16816.F32.BF16 R52, R64.reuse, R56, RZ ;  /* 0x000000384034723c */ /* 0x040fea00000418ff */
[----:B------:R-:W-:Y:S01]  /*4680*/  MUFU.EX2 R109, R109 ;  /* 0x0000006d006d7308 */ /* 0x000fe20000000800 */
[----:B------:R-:W-:Y:S06]  /*4690*/  HMMA.16816.F32.BF16 R76, R64, R78, RZ ;  /* 0x0000004e404c723c */ /* 0x000fec00000418ff */
[C---:B-1----:R-:W-:Y:S01]  /*46a0*/  HMMA.16816.F32.BF16 R36, R4.reuse, R12, R36 ;  /* 0x0000000c0424723c */ /* 0x042fe20000041824 */
[----:B------:R-:W-:Y:S05]  /*46b0*/  MUFU.EX2 R176, R176 ;  /* 0x000000b000b07308 */ /* 0x000fea0000000800 */
[C---:B------:R-:W-:Y:S01]  /*46c0*/  HMMA.16816.F32.BF16 R40, R4.reuse, R14, R40 ;  /* 0x0000000e0428723c */ /* 0x040fe20000041828 */
[----:B------:R-:W1:Y:S05]  /*46d0*/  LDSM.16.MT88.4 R12, [R132+0xa800] ;  /* 0x00a80000840c783b */ /* 0x000e6a0000004200 */
[C---:B--2---:R-:W-:Y:S06]  /*46e0*/  HMMA.16816.F32.BF16 R44, R4.reuse, R8, R44 ;  /* 0x00000008042c723c */ /* 0x044fec000004182c */
[----:B------:R-:W-:Y:S01]  /*46f0*/  HMMA.16816.F32.BF16 R48, R4, R10, R48 ;  /* 0x0000000a0430723c */ /* 0x000fe20000041830 */
[----:B------:R-:W2:Y:S05]  /*4700*/  LDSM.16.MT88.4 R8, [R136+0x9000] ;  /* 0x009000008808783b */ /* 0x000eaa0000004200 */
[C---:B------:R-:W-:Y:S06]  /*4710*/  HMMA.16816.F32.BF16 R56, R64.reuse, R58, RZ ;  /* 0x0000003a4038723c */ /* 0x040fec00000418ff */
[C---:B------:R-:W-:Y:S06]  /*4720*/  HMMA.16816.F32.BF16 R60, R64.reuse, R24, RZ ;  /* 0x00000018403c723c */ /* 0x040fec00000418ff */
[----:B------:R-:W-:Y:S01]  /*4730*/  HMMA.16816.F32.BF16 R64, R64, R26, RZ ;  /* 0x0000001a4040723c */ /* 0x000fe200000418ff */
[--C-:B------:R-:W-:Y:S01]  /*4740*/  FFMA.FTZ R25, R146, UR6, -R115.reuse ;  /* 0x0000000692197c23 */ /* 0x100fe20008010873 */
[----:B------:R-:W-:Y:S01]  /*4750*/  FFMA.FTZ R24, R148, UR6, -R115 ;  /* 0x0000000694187c23 */ /* 0x000fe20008010873 */
[----:B------:R-:W-:-:S03]  /*4760*/  FFMA.FTZ R146, R123, UR6, -R112 ;  /* 0x000000067b927c23 */ /* 0x000fc60008010870 */
[C---:B------:R-:W-:Y:S01]  /*4770*/  HMMA.16816.F32.BF16 R80, R4.reuse, R20, R80 ;  /* 0x000000140450723c */ /* 0x040fe20000041850 */
[--C-:B------:R-:W-:Y:S01]  /*4780*/  FFMA.FTZ R27, R117, UR6, -R112.reuse ;  /* 0x00000006751b7c23 */ /* 0x100fe20008010870 */
[----:B------:R-:W-:Y:S01]  /*4790*/  FFMA.FTZ R26, R119, UR6, -R112 ;  /* 0x00000006771a7c23 */ /* 0x000fe20008010870 */
[----:B------:R-:W4:Y:S01]  /*47a0*/  MUFU.EX2 R24, R24 ;  /* 0x0000001800187308 */ /* 0x000f220000000800 */
[----:B------:R-:W-:Y:S02]  /*47b0*/  FFMA.FTZ R119, R120, UR6, -R115 ;  /* 0x0000000678777c23 */ /* 0x000fe40008010873 */
[C---:B------:R-:W-:Y:S01]  /*47c0*/  HMMA.16816.F32.BF16 R76, R4.reuse, R22, R76 ;  /* 0x00000016044c723c */ /* 0x040fe2000004184c */
[----:B------:R-:W-:Y:S04]  /*47d0*/  LDSM.16.MT88.4 R20, [R134+0x9000] ;  /* 0x009000008614783b */ /* 0x000fe80000004200 */
[----:B------:R-:W5:Y:S01]  /*47e0*/  MUFU.EX2 R25, R25 ;  /* 0x0000001900197308 */ /* 0x000f620000000800 */
[C---:B---3--:R-:W-:Y:S06]  /*47f0*/  HMMA.16816.F32.BF16 R52, R4.reuse, R16, R52 ;  /* 0x000000100434723c */ /* 0x048fec0000041834 */
[C---:B------:R-:W-:Y:S01]  /*4800*/  HMMA.16816.F32.BF16 R56, R4.reuse, R18, R56 ;  /* 0x000000120438723c */ /* 0x040fe20000041838 */
[----:B------:R-:W-:Y:S01]  /*4810*/  MUFU.EX2 R146, R146 ;  /* 0x0000009200927308 */ /* 0x000fe20000000800 */
[----:B------:R-:W3:Y:S04]  /*4820*/  LDSM.16.MT88.4 R16, [R133+0x9000] ;  /* 0x009000008510783b */ /* 0x000ee80000004200 */
[C---:B-1----:R-:W-:Y:S03]  /*4830*/  HMMA.16816.F32.BF16 R60, R4.reuse, R12, R60 ;  /* 0x0000000c043c723c */ /* 0x042fe6000004183c */
[----:B------:R-:W1:Y:S03]  /*4840*/  MUFU.EX2 R117, R121 ;  /* 0x0000007900757308 */ /* 0x000e660000000800 */
[----:B------:R-:W-:Y:S01]  /*4850*/  HMMA.16816.F32.BF16 R64, R4, R14, R64 ;  /* 0x0000000e0440723c */ /* 0x000fe20000041840 */
[----:B------:R-:W3:Y:S04]  /*4860*/  LDSM.16.MT88.4 R12, [R132+0x9000] ;  /* 0x00900000840c783b */ /* 0x000ee80000004200 */
[----:B------:R-:W-:Y:S02]  /*4870*/  MUFU.EX2 R27, R27 ;  /* 0x0000001b001b7308 */ /* 0x000fe40000000800 */
[----:B----4-:R-:W-:Y:S01]  /*4880*/  F2FP.BF16.F32.PACK_AB R4, R24, R3 ;  /* 0x000000031804723e */ /* 0x010fe200000010ff */
[----:B------:R-:W-:Y:S01]  /*4890*/  FADD.FTZ R3, R3, R32 ;  /* 0x0000002003037221 */ /* 0x000fe20000010000 */
[----:B-----5:R-:W-:-:S03]  /*48a0*/  F2FP.BF16.F32.PACK_AB R6, R122, R25 ;  /* 0x000000197a06723e */ /* 0x020fc600000010ff */
[----:B------:R-:W-:Y:S01]  /*48b0*/  FADD.FTZ R24, R24, R3 ;  /* 0x0000000318187221 */ /* 0x000fe20000010000 */
[----:B------:R-:W4:Y:S01]  /*48c0*/  MUFU.EX2 R26, R26 ;  /* 0x0000001a001a7308 */ /* 0x000f220000000800 */
[----:B-1----:R-:W-:Y:S01]  /*48d0*/  F2FP.BF16.F32.PACK_AB R5, R117, R146 ;  /* 0x000000927505723e */ /* 0x002fe200000010ff */
[----:B------:R-:W-:Y:S01]  /*48e0*/  FADD.FTZ R146, R146, R33 ;  /* 0x0000002192927221 */ /* 0x000fe20000010000 */
[----:B------:R-:W-:-:S03]  /*48f0*/  FADD.FTZ R25, R25, R24 ;  /* 0x0000001819197221 */ /* 0x000fc60000010000 */
[----:B------:R-:W-:Y:S01]  /*4900*/  FADD.FTZ R146, R117, R146 ;  /* 0x0000009275927221 */ /* 0x000fe20000010000 */
[----:B------:R-:W-:Y:S01]  /*4910*/  FADD.FTZ R122, R122, R25 ;  /* 0x000000197a7a7221 */ /* 0x000fe20000010000 */
[----:B------:R-:W1:Y:S01]  /*4920*/  MUFU.EX2 R119, R119 ;  /* 0x0000007700777308 */ /* 0x000e620000000800 */
[----:B----4-:R-:W-:Y:S01]  /*4930*/  F2FP.BF16.F32.PACK_AB R7, R26, R27 ;  /* 0x0000001b1a07723e */ /* 0x010fe200000010ff */
[----:B------:R-:W-:-:S04]  /*4940*/  FADD.FTZ R27, R27, R146 ;  /* 0x000000921b1b7221 */ /* 0x000fc80000010000 */
[----:B------:R-:W-:Y:S02]  /*4950*/  FADD.FTZ R26, R26, R27 ;  /* 0x0000001b1a1a7221 */ /* 0x000fe40000010000 */
[C---:B--2---:R-:W-:Y:S06]  /*4960*/  HMMA.16816.F32.BF16 R96, R4.reuse, R8, R96 ;  /* 0x000000080460723c */ /* 0x044fec0000041860 */
[C---:B------:R-:W-:Y:S01]  /*4970*/  HMMA.16816.F32.BF16 R92, R4.reuse, R10, R92 ;  /* 0x0000000a045c723c */ /* 0x040fe2000004185c */
[----:B------:R-:W2:Y:S05]  /*4980*/  LDSM.16.MT88.4 R8, [R136+0xb000] ;  /* 0x00b000008808783b */ /* 0x000eaa0000004200 */
[C---:B---3--:R-:W-:Y:S06]  /*4990*/  HMMA.16816.F32.BF16 R80, R4.reuse, R16, R80 ;  /* 0x000000100450723c */ /* 0x048fec0000041850 */
[C---:B------:R-:W-:Y:S01]  /*49a0*/  HMMA.16816.F32.BF16 R76, R4.reuse, R18, R76 ;  /* 0x00000012044c723c */ /* 0x040fe2000004184c */
[----:B------:R-:W3:Y:S05]  /*49b0*/  LDSM.16.MT88.4 R16, [R134+0xb000] ;  /* 0x00b000008610783b */ /* 0x000eea0000004200 */
[C---:B------:R-:W-:Y:S06]  /*49c0*/  HMMA.16816.F32.BF16 R72, R4.reuse, R12, R72 ;  /* 0x0000000c0448723c */ /* 0x040fec0000041848 */
[C---:B------:R-:W-:Y:S01]  /*49d0*/  HMMA.16816.F32.BF16 R68, R4.reuse, R14, R68 ;  /* 0x0000000e0444723c */ /* 0x040fe20000041844 */
[----:B------:R-:W4:Y:S05]  /*49e0*/  LDSM.16.MT88.4 R12, [R133+0xb000] ;  /* 0x00b00000850c783b */ /* 0x000f2a0000004200 */
[C---:B------:R-:W-:Y:S06]  /*49f0*/  HMMA.16816.F32.BF16 R88, R4.reuse, R20, R88 ;  /* 0x000000140458723c */ /* 0x040fec0000041858 */
[C---:B------:R-:W-:Y:S01]  /*4a00*/  HMMA.16816.F32.BF16 R84, R4.reuse, R22, R84 ;  /* 0x000000160454723c */ /* 0x040fe20000041854 */
[----:B------:R-:W-:Y:S05]  /*4a10*/  LDSM.16.MT88.4 R20, [R136+0x9800] ;  /* 0x009800008814783b */ /* 0x000fea0000004200 */
[C---:B--2---:R-:W-:Y:S06]  /*4a20*/  HMMA.16816.F32.BF16 R36, R4.reuse, R8, R36 ;  /* 0x000000080424723c */ /* 0x044fec0000041824 */
[C---:B------:R-:W-:Y:S01]  /*4a30*/  HMMA.16816.F32.BF16 R40, R4.reuse, R10, R40 ;  /* 0x0000000a0428723c */ /* 0x040fe20000041828 */
[----:B------:R-:W2:Y:S05]  /*4a40*/  LDSM.16.MT88.4 R8, [R132+0xb000] ;  /* 0x00b000008408783b */ /* 0x000eaa0000004200 */
[C---:B---3--:R-:W-:Y:S06]  /*4a50*/  HMMA.16816.F32.BF16 R44, R4.reuse, R16, R44 ;  /* 0x00000010042c723c */ /* 0x048fec000004182c */
[C---:B------:R-:W-:Y:S01]  /*4a60*/  HMMA.16816.F32.BF16 R48, R4.reuse, R18, R48 ;  /* 0x000000120430723c */ /* 0x040fe20000041830 */
[----:B------:R-:W3:Y:S05]  /*4a70*/  LDSM.16.MT88.4 R16, [R133+0x9800] ;  /* 0x009800008510783b */ /* 0x000eea0000004200 */
[C---:B----4-:R-:W-:Y:S06]  /*4a80*/  HMMA.16816.F32.BF16 R52, R4.reuse, R12, R52 ;  /* 0x0000000c0434723c */ /* 0x050fec0000041834 */
[C---:B------:R-:W-:Y:S01]  /*4a90*/  HMMA.16816.F32.BF16 R56, R4.reuse, R14, R56 ;  /* 0x0000000e0438723c */ /* 0x040fe20000041838 */
[----:B------:R-:W4:Y:S05]  /*4aa0*/  LDSM.16.MT88.4 R12, [R132+0x9800] ;  /* 0x00980000840c783b */ /* 0x000f2a0000004200 */
[C---:B--2---:R-:W-:Y:S06]  /*4ab0*/  HMMA.16816.F32.BF16 R60, R4.reuse, R8, R60 ;  /* 0x00000008043c723c */ /* 0x044fec000004183c */
[----:B------:R-:W-:Y:S01]  /*4ac0*/  HMMA.16816.F32.BF16 R64, R4, R10, R64 ;  /* 0x0000000a0440723c */ /* 0x000fe20000041840 */
[----:B------:R-:W2:Y:S06]  /*4ad0*/  LDSM.16.MT88.4 R8, [R134+0x9800] ;  /* 0x009800008608783b */ /* 0x000eac0000004200 */
[----:B-1----:R-:W-:Y:S01]  /*4ae0*/  F2FP.BF16.F32.PACK_AB R4, R118, R119 ;  /* 0x000000777604723e */ /* 0x002fe200000010ff */
        /* <DEDUP_REMOVED lines=13> */
[----:B------:R-:W1:Y:S05]  /*4bc0*/  LDSM.16.MT88.4 R16, [R134+0xb800] ;  /* 0x00b800008610783b */ /* 0x000e6a0000004200 */
[C---:B----4-:R-:W-:Y:S06]  /*4bd0*/  HMMA.16816.F32.BF16 R72, R4.reuse, R12, R72 ;  /* 0x0000000c0448723c */ /* 0x050fec0000041848 */
[C---:B------:R-:W-:Y:S01]  /*4be0*/  HMMA.16816.F32.BF16 R68, R4.reuse, R14, R68 ;  /* 0x0000000e0444723c */ /* 0x040fe20000041844 */
[----:B------:R-:W3:Y:S05]  /*4bf0*/  LDSM.16.MT88.4 R12, [R133+0xb800] ;  /* 0x00b80000850c783b */ /* 0x000eea0000004200 */
[C---:B--2---:R-:W-:Y:S06]  /*4c00*/  HMMA.16816.F32.BF16 R88, R4.reuse, R8, R88 ;  /* 0x000000080458723c */ /* 0x044fec0000041858 */
[C---:B------:R-:W-:Y:S01]  /*4c10*/  HMMA.16816.F32.BF16 R84, R4.reuse, R10, R84 ;  /* 0x0000000a0454723c */ /* 0x040fe20000041854 */
[----:B------:R-:W2:Y:S05]  /*4c20*/  LDSM.16.MT88.4 R8, [R136+0xb800] ;  /* 0x00b800008808783b */ /* 0x000eaa0000004200 */
[C---:B------:R-:W-:Y:S06]  /*4c30*/  HMMA.16816.F32.BF16 R96, R4.reuse, R20, R96 ;  /* 0x000000140460723c */ /* 0x040fec0000041860 */
[C---:B------:R-:W-:Y:S06]  /*4c40*/  HMMA.16816.F32.BF16 R92, R4.reuse, R22, R92 ;  /* 0x00000016045c723c */ /* 0x040fec000004185c */
[C---:B-1----:R-:W-:Y:S06]  /*4c50*/  HMMA.16816.F32.BF16 R44, R4.reuse, R16, R44 ;  /* 0x00000010042c723c */ /* 0x042fec000004182c */
[C---:B------:R-:W-:Y:S06]  /*4c60*/  HMMA.16816.F32.BF16 R48, R4.reuse, R18, R48 ;  /* 0x000000120430723c */ /* 0x040fec0000041830 */
[C---:B---3--:R-:W-:Y:S06]  /*4c70*/  HMMA.16816.F32.BF16 R52, R4.reuse, R12, R52 ;  /* 0x0000000c0434723c */ /* 0x048fec0000041834 */
[C---:B------:R-:W-:Y:S06]  /*4c80*/  HMMA.16816.F32.BF16 R56, R4.reuse, R14, R56 ;  /* 0x0000000e0438723c */ /* 0x040fec0000041838 */
[C---:B--2---:R-:W-:Y:S06]  /*4c90*/  HMMA.16816.F32.BF16 R36, R4.reuse, R8, R36 ;  /* 0x000000080424723c */ /* 0x044fec0000041824 */
        /* <DEDUP_REMOVED lines=90> */
[----:B-1----:R-:W3:Y:S04]  /*5240*/  LDSM.16.M88.4 R24, [R142+0x4000] ;  /* 0x004000008e18783b */ /* 0x002ee80000000200 */
[----:B------:R-:W1:Y:S04]  /*5250*/  LDSM.16.M88.4 R16, [R142+0x4800] ;  /* 0x004800008e10783b */ /* 0x000e680000000200 */
[----:B------:R-:W4:Y:S04]  /*5260*/  LDSM.16.M88.4 R8, [R142+0x5000] ;  /* 0x005000008e08783b */ /* 0x000f280000000200 */
[----:B------:R-:W5:Y:S04]  /*5270*/  LDSM.16.M88.4 R120, [R142+0x5800] ;  /* 0x005800008e78783b */ /* 0x000f680000000200 */
[----:B--2---:R-:W-:Y:S04]  /*5280*/  LDSM.16.M88.4 R28, [R141] ;  /* 0x000000008d1c783b */ /* 0x004fe80000000200 */
[----:B------:R-:W2:Y:S04]  /*5290*/  LDSM.16.M88.4 R116, [R140] ;  /* 0x000000008c74783b */ /* 0x000ea80000000200 */
[----:B------:R-:W2:Y:S04]  /*52a0*/  LDSM.16.M88.4 R112, [R140+0x800] ;  /* 0x000800008c70783b */ /* 0x000ea80000000200 */
[----:B------:R-:W2:Y:S04]  /*52b0*/  LDSM.16.M88.4 R100, [R140+0x1000] ;  /* 0x001000008c64783b */ /* 0x000ea80000000200 */
[----:B------:R-:W2:Y:S01]  /*52c0*/  LDSM.16.M88.4 R32, [R140+0x1800] ;  /* 0x001800008c20783b */ /* 0x000ea20000000200 */
[----:B------:R-:W2:Y:S01]  /*52d0*/  S2R R3, SR_TID.X ;  /* 0x0000000000037919 */ /* 0x000ea20000002100 */
[C---:B---3--:R-:W-:Y:S02]  /*52e0*/  HMMA.16816.F32.BF16 R4, R104.reuse, R24, RZ ;  /* 0x000000186804723c */ /* 0x048fe400000418ff */
[----:B------:R-:W0:Y:S04]  /*52f0*/  LDGDEPBAR ;  /* 0x00000000000079af */ /* 0x000e280000000000 */
[C---:B-1----:R-:W-:Y:S06]  /*5300*/  HMMA.16816.F32.BF16 R20, R104.reuse, R16, RZ ;  /* 0x000000106814723c */ /* 0x042fec00000418ff */
[C---:B----4-:R-:W-:Y:S06]  /*5310*/  HMMA.16816.F32.BF16 R12, R104.reuse, R8, RZ ;  /* 0x00000008680c723c */ /* 0x050fec00000418ff */
[C---:B------:R-:W-:Y:S06]  /*5320*/  HMMA.16816.F32.BF16 R24, R104.reuse, R26, RZ ;  /* 0x0000001a6818723c */ /* 0x040fec00000418ff */
[C---:B------:R-:W-:Y:S06]  /*5330*/  HMMA.16816.F32.BF16 R16, R104.reuse, R18, RZ ;  /* 0x000000126810723c */ /* 0x040fec00000418ff */
[C---:B------:R-:W-:Y:S06]  /*5340*/  HMMA.16816.F32.BF16 R8, R104.reuse, R10, RZ ;  /* 0x0000000a6808723c */ /* 0x040fec00000418ff */
[C---:B-----5:R-:W-:Y:S06]  /*5350*/  HMMA.16816.F32.BF16 R108, R104.reuse, R120, RZ ;  /* 0x00000078686c723c */ /* 0x060fec00000418ff */
[----:B------:R-:W-:Y:S01]  /*5360*/  HMMA.16816.F32.BF16 R104, R104, R122, RZ ;  /* 0x0000007a6868723c */ /* 0x000fe200000418ff */
[----:B------:R-:W-:Y:S05]  /*5370*/  LDSM.16.M88.4 R120, [R137+0x1800] ;  /* 0x001800008978783b */ /* 0x000fea0000000200 */
[C---:B--2---:R-:W-:Y:S06]  /*5380*/  HMMA.16816.F32.BF16 R4, R28.reuse, R116, R4 ;  /* 0x000000741c04723c */ /* 0x044fec0000041804 */
        /* <DEDUP_REMOVED lines=17> */
[----:B------:R-:W1:Y:S05]  /*54a0*/  LDSM.16.M88.4 R112, [R138] ;  /* 0x000000008a70783b */ /* 0x000e6a0000000200 */
[C---:B------:R-:W-:Y:S06]  /*54b0*/  HMMA.16816.F32.BF16 R12, R28.reuse, R100, R12 ;  /* 0x000000641c0c723c */ /* 0x040fec000004180c */
[C---:B------:R-:W-:Y:S01]  /*54c0*/  HMMA.16816.F32.BF16 R8, R28.reuse, R102, R8 ;  /* 0x000000661c08723c */ /* 0x040fe20000041808 */
[----:B------:R-:W3:Y:S05]  /*54d0*/  LDSM.16.M88.4 R100, [R137] ;  /* 0x000000008964783b */ /* 0x000eea0000000200 */
[C---:B--2---:R-:W-:Y:S06]  /*54e0*/  HMMA.16816.F32.BF16 R108, R28.reuse, R32, R108 ;  /* 0x000000201c6c723c */ /* 0x044fec000004186c */
[----:B------:R-:W-:Y:S01]  /*54f0*/  HMMA.16816.F32.BF16 R104, R28, R34, R104 ;  /* 0x000000221c68723c */ /* 0x000fe20000041868 */
[----:B------:R-:W2:Y:S04]  /*5500*/  LDSM.16.M88.4 R32, [R137+0x800] ;  /* 0x000800008920783b */ /* 0x000ea80000000200 */
[----:B------:R-:W4:-:S13]  /*5510*/  LDSM.16.M88.4 R28, [R137+0x1000] ;  /* 0x00100000891c783b */ /* 0x000f1a0000000200 */
[C---:B-1----:R-:W-:Y:S06]  /*5520*/  HMMA.16816.F32.BF16 R108, R112.reuse, R120, R108 ;  /* 0x00000078706c723c */ /* 0x042fec000004186c */
[C---:B------:R-:W-:Y:S01]  /*5530*/  HMMA.16816.F32.BF16 R104, R112.reuse, R122, R104 ;  /* 0x0000007a7068723c */ /* 0x040fe20000041868 */
[----:B------:R-:W-:Y:S05]  /*5540*/  LDSM.16.M88.4 R120, [R140+0x2800] ;  /* 0x002800008c78783b */ /* 0x000fea0000000200 */
[C---:B---3--:R-:W-:Y:S06]  /*5550*/  HMMA.16816.F32.BF16 R4, R112.reuse, R100, R4 ;  /* 0x000000647004723c */ /* 0x048fec0000041804 */
[C---:B------:R-:W-:Y:S01]  /*5560*/  HMMA.16816.F32.BF16 R24, R112.reuse, R102, R24 ;  /* 0x000000667018723c */ /* 0x040fe20000041818 */
[----:B------:R-:W1:Y:S05]  /*5570*/  LDSM.16.M88.4 R100, [R143+0x2000] ;  /* 0x002000008f64783b */ /* 0x000e6a0000000200 */
[C---:B--2---:R-:W-:Y:S06]  /*5580*/  HMMA.16816.F32.BF16 R20, R112.reuse, R32, R20 ;  /* 0x000000207014723c */ /* 0x044fec0000041814 */
[C---:B------:R-:W-:Y:S01]  /*5590*/  HMMA.16816.F32.BF16 R16, R112.reuse, R34, R16 ;  /* 0x000000227010723c */ /* 0x040fe20000041810 */
[----:B------:R-:W2:Y:S05]  /*55a0*/  LDSM.16.M88.4 R32, [R142+0x6000] ;  /* 0x006000008e20783b */ /* 0x000eaa0000000200 */
[C---:B----4-:R-:W-:Y:S06]  /*55b0*/  HMMA.16816.F32.BF16 R12, R112.reuse, R28, R12 ;  /* 0x0000001c700c723c */ /* 0x050fec000004180c */
[----:B------:R-:W-:Y:S01]  /*55c0*/  HMMA.16816.F32.BF16 R8, R112, R30, R8 ;  /* 0x0000001e7008723c */ /* 0x000fe20000041808 */
[----:B------:R-:W3:Y:S04]  /*55d0*/  LDSM.16.M88.4 R28, [R142+0x6800] ;  /* 0x006800008e1c783b */ /* 0x000ee80000000200 */
[----:B------:R-:W4:-:S13]  /*55e0*/  LDSM.16.M88.4 R112, [R142+0x7800] ;  /* 0x007800008e70783b */ /* 0x000f1a0000000200 */
[C---:B-1----:R-:W-:Y:S06]  /*55f0*/  HMMA.16816.F32.BF16 R12, R100.reuse, R116, R12 ;  /* 0x00000074640c723c */ /* 0x042fec000004180c */
[C---:B------:R-:W-:Y:S01]  /*5600*/  HMMA.16816.F32.BF16 R8, R100.reuse, R118, R8 ;  /* 0x000000766408723c */ /* 0x040fe20000041808 */
[----:B------:R-:W-:Y:S05]  /*5610*/  LDSM.16.M88.4 R116, [R139+0x2000] ;  /* 0x002000008b74783b */ /* 0x000fea0000000200 */
[C---:B--2---:R-:W-:Y:S06]  /*5620*/  HMMA.16816.F32.BF16 R4, R100.reuse, R32, R4 ;  /* 0x000000206404723c */ /* 0x044fec0000041804 */
[C---:B------:R-:W-:Y:S01]  /*5630*/  HMMA.16816.F32.BF16 R24, R100.reuse, R34, R24 ;  /* 0x000000226418723c */ /* 0x040fe20000041818 */
[----:B------:R-:W-:Y:S05]  /*5640*/  LDSM.16.M88.4 R32, [R140+0x2000] ;  /* 0x002000008c20783b */ /* 0x000fea0000000200 */
[C---:B---3--:R-:W-:Y:S06]  /*5650*/  HMMA.16816.F32.BF16 R20, R100.reuse, R28, R20 ;  /* 0x0000001c6414723c */ /* 0x048fec0000041814 */
[C---:B------:R-:W-:Y:S01]  /*5660*/  HMMA.16816.F32.BF16 R16, R100.reuse, R30, R16 ;  /* 0x0000001e6410723c */ /* 0x040fe20000041810 */
[----:B------:R-:W1:Y:S05]  /*5670*/  LDSM.16.M88.4 R28, [R141+0x2000] ;  /* 0x002000008d1c783b */ /* 0x000e6a0000000200 */
[C---:B----4-:R-:W-:Y:S06]  /*5680*/  HMMA.16816.F32.BF16 R108, R100.reuse, R112, R108 ;  /* 0x00000070646c723c */ /* 0x050fec000004186c */
[----:B------:R-:W-:Y:S01]  /*5690*/  HMMA.16816.F32.BF16 R104, R100, R114, R104 ;  /* 0x000000726468723c */ /* 0x000fe20000041868 */
[----:B------:R-:W2:Y:S04]  /*56a0*/  LDSM.16.M88.4 R100, [R140+0x3000] ;  /* 0x003000008c64783b */ /* 0x000ea80000000200 */
[----:B------:R-:W3:Y:S01]  /*56b0*/  LDSM.16.M88.4 R112, [R135+0x6000] ;  /* 0x006000008770783b */ /* 0x000ee20000000200 */
[C---:B-1----:R-:W-:Y:S06]  /*56c0*/  HMMA.16816.F32.BF16 R4, R28.reuse, R32, R4 ;  /* 0x000000201c04723c */ /* 0x042fec0000041804 */
[C---:B------:R-:W-:Y:S01]  /*56d0*/  HMMA.16816.F32.BF16 R24, R28.reuse, R34, R24 ;  /* 0x000000221c18723c */ /* 0x040fe20000041818 */
[----:B------:R-:W1:Y:S05]  /*56e0*/  LDSM.16.M88.4 R32, [R140+0x3800] ;  /* 0x003800008c20783b */ /* 0x000e6a0000000200 */
[C---:B------:R-:W-:Y:S06]  /*56f0*/  HMMA.16816.F32.BF16 R20, R28.reuse, R120, R20 ;  /* 0x000000781c14723c */ /* 0x040fec0000041814 */
[C---:B------:R-:W-:Y:S01]  /*5700*/  HMMA.16816.F32.BF16 R16, R28.reuse, R122, R16 ;  /* 0x0000007a1c10723c */ /* 0x040fe20000041810 */
[----:B------:R-:W-:Y:S05]  /*5710*/  LDSM.16.M88.4 R120, [R137+0x2000] ;  /* 0x002000008978783b */ /* 0x000fea0000000200 */
[C---:B--2---:R-:W-:Y:S06]  /*5720*/  HMMA.16816.F32.BF16 R12, R28.reuse, R100, R12 ;  /* 0x000000641c0c723c */ /* 0x044fec000004180c */
[----:B------:R-:W-:Y:S01]  /*5730*/  HMMA.16816.F32.BF16 R8, R28, R102, R8 ;  /* 0x000000661c08723c */ /* 0x000fe20000041808 */
[----:B------:R-:W2:Y:S05]  /*5740*/  LDSM.16.M88.4 R100, [R138+0x2000] ;  /* 0x002000008a64783b */ /* 0x000eaa0000000200 */
[C---:B---3--:R-:W-:Y:S06]  /*5750*/  HMMA.16816.F32.BF16 R4, R116.reuse, R112, R4 ;  /* 0x000000707404723c */ /* 0x048fec0000041804 */
[----:B------:R-:W-:Y:S01]  /*5760*/  HMMA.16816.F32.BF16 R24, R116, R114, R24 ;  /* 0x000000727418723c */ /* 0x000fe20000041818 */
[----:B------:R-:W3:Y:S05]  /*5770*/  LDSM.16.M88.4 R112, [R135+0x7800] ;  /* 0x007800008770783b */ /* 0x000eea0000000200 */
[C---:B-1----:R-:W-:Y:S06]  /*5780*/  HMMA.16816.F32.BF16 R108, R28.reuse, R32, R108 ;  /* 0x000000201c6c723c */ /* 0x042fec000004186c */
[----:B------:R-:W-:Y:S01]  /*5790*/  HMMA.16816.F32.BF16 R104, R28, R34, R104 ;  /* 0x000000221c68723c */ /* 0x000fe20000041868 */
[----:B------:R-:W1:Y:S04]  /*57a0*/  LDSM.16.M88.4 R32, [R135+0x6800] ;  /* 0x006800008720783b */ /* 0x000e680000000200 */
[----:B------:R-:W4:Y:S01]  /*57b0*/  LDSM.16.M88.4 R28, [R135+0x7000] ;  /* 0x00700000871c783b */ /* 0x000f220000000200 */
[C---:B--2---:R-:W-:Y:S06]  /*57c0*/  HMMA.16816.F32.BF16 R4, R100.reuse, R120, R4 ;  /* 0x000000786404723c */ /* 0x044fec0000041804 */
[----:B------:R-:W-:Y:S06]  /*57d0*/  HMMA.16816.F32.BF16 R24, R100, R122, R24 ;  /* 0x0000007a6418723c */ /* 0x000fec0000041818 */
[C---:B---3--:R-:W-:Y:S06]  /*57e0*/  HMMA.16816.F32.BF16 R108, R116.reuse, R112, R108 ;  /* 0x00000070746c723c */ /* 0x048fec000004186c */
[C---:B------:R-:W-:Y:S06]  /*57f0*/  HMMA.16816.F32.BF16 R104, R116.reuse, R114, R104 ;  /* 0x000000727468723c */ /* 0x040fec0000041868 */
[----:B-1----:R-:W-:Y:S01]  /*5800*/  HMMA.16816.F32.BF16 R20, R116, R32, R20 ;  /* 0x000000207414723c */ /* 0x002fe20000041814 */
[----:B------:R-:W-:Y:S01]  /*5810*/  FMUL.FTZ R4, R4, UR5 ;  /* 0x0000000504047c20 */ /* 0x000fe20008410000 */
[----:B------:R-:W-:Y:S01]  /*5820*/  FMUL.FTZ R5, R5, UR5 ;  /* 0x0000000505057c20 */ /* 0x000fe20008410000 */
[----:B------:R-:W-:Y:S01]  /*5830*/  FMUL.FTZ R6, R6, UR5 ;  /* 0x0000000506067c20 */ /* 0x000fe20008410000 */
[----:B------:R-:W-:-:S02]  /*5840*/  FMUL.FTZ R7, R7, UR5 ;  /* 0x0000000507077c20 */ /* 0x000fc40008410000 */
[C---:B------:R-:W-:Y:S01]  /*5850*/  HMMA.16816.F32.BF16 R16, R116.reuse, R34, R16 ;  /* 0x000000227410723c */ /* 0x040fe20000041810 */
[----:B------:R-:W1:Y:S01]  /*5860*/  LDSM.16.M88.4 R32, [R137+0x2800] ;  /* 0x002800008920783b */ /* 0x000e620000000200 */
[----:B------:R-:W-:Y:S01]  /*5870*/  MUFU.TANH R123, R7 ;  /* 0x00000007007b7308 */ /* 0x000fe20000002400 */
[----:B------:R-:W-:Y:S01]  /*5880*/  FMUL.FTZ R26, R26, UR5 ;  /* 0x000000051a1a7c20 */ /* 0x000fe20008410000 */
[----:B------:R-:W-:Y:S02]  /*5890*/  FMUL.FTZ R27, R27, UR5 ;  /* 0x000000051b1b7c20 */ /* 0x000fe40008410000 */
[C---:B----4-:R-:W-:Y:S04]  /*58a0*/  HMMA.16816.F32.BF16 R12, R116.reuse, R28, R12 ;  /* 0x0000001c740c723c */ /* 0x050fe8000004180c */
[----:B------:R-:W-:Y:S02]  /*58b0*/  MUFU.TANH R26, R26 ;  /* 0x0000001a001a7308 */ /* 0x000fe40000002400 */
[----:B------:R-:W-:Y:S01]  /*58c0*/  HMMA.16816.F32.BF16 R8, R116, R30, R8 ;  /* 0x0000001e7408723c */ /* 0x000fe20000041808 */
[----:B------:R-:W2:Y:S05]  /*58d0*/  LDSM.16.M88.4 R28, [R137+0x3000] ;  /* 0x00300000891c783b */ /* 0x000eaa0000000200 */
[----:B------:R-:W-:Y:S01]  /*58e0*/  MUFU.TANH R27, R27 ;  /* 0x0000001b001b7308 */ /* 0x000fe20000002400 */
[C---:B-1----:R-:W-:Y:S07]  /*58f0*/  HMMA.16816.F32.BF16 R20, R100.reuse, R32, R20 ;  /* 0x000000206414723c */ /* 0x042fee0000041814 */
[----:B------:R-:W1:Y:S01]  /*5900*/  MUFU.TANH R32, R5 ;  /* 0x0000000500207308 */ /* 0x000e620000002400 */
[----:B------:R-:W-:Y:S01]  /*5910*/  HMMA.16816.F32.BF16 R16, R100, R34, R16 ;  /* 0x000000226410723c */ /* 0x000fe20000041810 */
[----:B------:R-:W-:Y:S01]  /*5920*/  FMUL.FTZ R33, R24, UR5 ;  /* 0x0000000518217c20 */ /* 0x000fe20008410000 */
[----:B------:R-:W-:-:S04]  /*5930*/  FMUL.FTZ R24, R25, UR5 ;  /* 0x0000000519187c20 */ /* 0x000fc80008410000 */
[C---:B--2---:R-:W-:Y:S01]  /*5940*/  HMMA.16816.F32.BF16 R12, R100.reuse, R28, R12 ;  /* 0x0000001c640c723c */ /* 0x044fe2000004180c */
[----:B------:R-:W-:Y:S05]  /*5950*/  MUFU.TANH R28, R4 ;  /* 0x00000004001c7308 */ /* 0x000fea0000002400 */
[----:B------:R-:W-:Y:S03]  /*5960*/  HMMA.16816.F32.BF16 R8, R100, R30, R8 ;  /* 0x0000001e6408723c */ /* 0x000fe60000041808 */
[----:B------:R2:W-:Y:S01]  /*5970*/  MUFU.TANH R29, R6 ;  /* 0x00000006001d7308 */ /* 0x0005e20000002400 */
[----:B------:R-:W-:Y:S01]  /*5980*/  FMUL.FTZ R21, R21, UR5 ;  /* 0x0000000515157c20 */ /* 0x000fe20008410000 */
[----:B------:R-:W-:Y:S01]  /*5990*/  FMUL.FTZ R22, R22, UR5 ;  /* 0x0000000516167c20 */ /* 0x000fe20008410000 */
[----:B------:R-:W-:Y:S01]  /*59a0*/  FMUL.FTZ R25, R20, UR5 ;  /* 0x0000000514197c20 */ /* 0x000fe20008410000 */
[----:B------:R-:W-:-:S04]  /*59b0*/  FMUL.FTZ R20, R23, UR5 ;  /* 0x0000000517147c20 */ /* 0x000fc80008410000 */
[----:B------:R-:W3:Y:S01]  /*59c0*/  MUFU.TANH R33, R33 ;  /* 0x0000002100217308 */ /* 0x000ee20000002400 */
[----:B------:R-:W-:Y:S01]  /*59d0*/  FMUL.FTZ R16, R16, UR5 ;  /* 0x0000000510107c20 */ /* 0x000fe20008410000 */
[----:B------:R-:W-:Y:S01]  /*59e0*/  FMUL.FTZ R17, R17, UR5 ;  /* 0x0000000511117c20 */ /* 0x000fe20008410000 */
[----:B------:R-:W-:Y:S01]  /*59f0*/  FMUL.FTZ R18, R18, UR5 ;  /* 0x0000000512127c20 */ /* 0x000fe20008410000 */
[----:B------:R-:W-:-:S03]  /*5a00*/  FMUL.FTZ R19, R19, UR5 ;  /* 0x0000000513137c20 */ /* 0x000fc60008410000 */
[----:B------:R-:W-:Y:S01]  /*5a10*/  FMUL.FTZ R118, R12, UR5 ;  /* 0x000000050c767c20 */ /* 0x000fe20008410000 */
[----:B------:R-:W-:Y:S01]  /*5a20*/  IMAD.SHL.U32 R12, R3, 0x2, RZ ;  /* 0x00000002030c7824 */ /* 0x000fe200078e00ff */
[----:B--2---:R-:W2:Y:S01]  /*5a30*/  LDSM.16.M88.4 R4, [R137+0x3800] ;  /* 0x003800008904783b */ /* 0x004ea20000000200 */
[----:B------:R-:W-:Y:S02]  /*5a40*/  VIADD R3, R130, 0xfffffffe ;  /* 0xfffffffe82037836 */ /* 0x000fe40000000000 */
[----:B------:R-:W-:Y:S01]  /*5a50*/  FMUL.FTZ R116, R13, UR5 ;  /* 0x000000050d747c20 */ /* 0x000fe20008410000 */
[----:B------:R-:W4:Y:S01]  /*5a60*/  MUFU.TANH R24, R24 ;  /* 0x0000001800187308 */ /* 0x000f220000002400 */
[----:B------:R-:W-:Y:S01]  /*5a70*/  LOP3.LUT R12, R12, 0x6, RZ, 0xc0, !PT ;  /* 0x000000060c0c7812 */ /* 0x000fe200078ec0ff */
[----:B------:R-:W-:Y:S01]  /*5a80*/  FMUL.FTZ R13, R14, UR5 ;  /* 0x000000050e0d7c20 */ /* 0x000fe20008410000 */
[----:B------:R-:W-:Y:S01]  /*5a90*/  FMUL.FTZ R10, R10, UR5 ;  /* 0x000000050a0a7c20 */ /* 0x000fe20008410000 */
[----:B------:R-:W-:Y:S01]  /*5aa0*/  FMUL.FTZ R8, R8, UR5 ;  /* 0x0000000508087c20 */ /* 0x000fe20008410000 */
[----:B------:R-:W-:Y:S01]  /*5ab0*/  FMUL.FTZ R15, R15, UR5 ;  /* 0x000000050f0f7c20 */ /* 0x000fe20008410000 */
[----:B------:R-:W-:-:S02]  /*5ac0*/  IMAD R12, R3, 0x40, R12 ;  /* 0x00000040030c7824 */ /* 0x000fc400078e020c */
[----:B------:R-:W-:Y:S01]  /*5ad0*/  FMUL.FTZ R11, R11, UR5 ;  /* 0x000000050b0b7c20 */ /* 0x000fe20008410000 */
[----:B------:R-:W5:Y:S01]  /*5ae0*/  MUFU.TANH R21, R21 ;  /* 0x0000001500157308 */ /* 0x000f620000002400 */
[----:B------:R-:W-:-:S04]  /*5af0*/  DEPBAR.LE SB0, 0x0 ;  /* 0x000080000000791a */ /* 0x000fc80000000000 */
[----:B------:R-:W-:-:S03]  /*5b00*/  VIADD R14, R12, 0x1 ;  /* 0x000000010c0e7836 */ /* 0x000fc60000000000 */
[----:B------:R-:W-:Y:S02]  /*5b10*/  MUFU.TANH R22, R22 ;  /* 0x0000001600167308 */ /* 0x000fe40000002400 */
[CC--:B------:R-:W-:Y:S02]  /*5b20*/  ISETP.GE.AND P5, PT, R14.reuse, R144.reuse, PT ;  /* 0x000000900e00720c */ /* 0x0c0fe40003fa6270 */
[----:B------:R-:W-:Y:S01]  /*5b30*/  ISETP.GE.AND P6, PT, R14, R131, PT ;  /* 0x000000830e00720c */ /* 0x000fe20003fc6270 */
[----:B------:R-:W-:Y:S01]  /*5b40*/  VIADD R14, R12, 0x8 ;  /* 0x000000080c0e7836 */ /* 0x000fe20000000000 */
[----:B-1----:R-:W-:Y:S02]  /*5b50*/  FSEL R114, R32, -INF , !P5 ;  /* 0xff80000020727808 */ /* 0x002fe40006800000 */
[----:B------:R-:W-:Y:S01]  /*5b60*/  MUFU.TANH R25, R25 ;  /* 0x0000001900197308 */ /* 0x000fe20000002400 */
[----:B------:R-:W-:Y:S02]  /*5b70*/  FSEL R123, R123, -INF , !P6 ;  /* 0xff8000007b7b7808 */ /* 0x000fe40007000000 */
[----:B------:R-:W-:-:S02]  /*5b80*/  ISETP.GE.AND P4, PT, R14, R144, PT ;  /* 0x000000900e00720c */ /* 0x000fc40003f86270 */
[----:B------:R-:W-:Y:S02]  /*5b90*/  ISETP.GE.AND P0, PT, R14, R131, PT ;  /* 0x000000830e00720c */ /* 0x000fe40003f06270 */
[----:B---3--:R-:W-:Y:S01]  /*5ba0*/  FSEL R32, R33, -INF , !P4 ;  /* 0xff80000021207808 */ /* 0x008fe20006000000 */
[----:B------:R-:W1:Y:S01]  /*5bb0*/  MUFU.TANH R20, R20 ;  /* 0x0000001400147308 */ /* 0x000e620000002400 */
[----:B------:R-:W-:Y:S01]  /*5bc0*/  FSEL R115, R26, -INF , !P0 ;  /* 0xff8000001a737808 */ /* 0x000fe20004000000 */
[C---:B--2---:R-:W-:Y:S06]  /*5bd0*/  HMMA.16816.F32.BF16 R108, R100.reuse, R4, R108 ;  /* 0x00000004646c723c */ /* 0x044fec000004186c */
[----:B------:R5:W2:Y:S01]  /*5be0*/  MUFU.TANH R112, R16 ;  /* 0x0000001000707308 */ /* 0x000aa20000002400 */
[----:B------:R-:W-:Y:S01]  /*5bf0*/  HMMA.16816.F32.BF16 R104, R100, R6, R104 ;  /* 0x000000066468723c */ /* 0x000fe20000041868 */
[----:B------:R-:W-:-:S02]  /*5c00*/  VIADD R5, R12, 0x9 ;  /* 0x000000090c057836 */ /* 0x000fc40000000000 */
[----:B------:R-:W-:Y:S01]  /*5c10*/  FMUL.FTZ R4, R9, UR5 ;  /* 0x0000000509047c20 */ /* 0x000fe20008410000 */
[----:B------:R-:W-:-:S03]  /*5c20*/  VIADD R9, R12, 0x10 ;  /* 0x000000100c097836 */ /* 0x000fc60000000000 */
[----:B------:R1:W-:Y:S01]  /*5c30*/  MUFU.TANH R23, R17 ;  /* 0x0000001100177308 */ /* 0x0003e20000002400 */
[CC--:B------:R-:W-:Y:S01]  /*5c40*/  ISETP.GE.AND P3, PT, R5.reuse, R144.reuse, PT ;  /* 0x000000900500720c */ /* 0x0c0fe20003f66270 */
[C---:B------:R-:W-:Y:S01]  /*5c50*/  VIADD R7, R12.reuse, 0x21 ;  /* 0x000000210c077836 */ /* 0x040fe20000000000 */
[-C--:B------:R-:W-:Y:S01]  /*5c60*/  ISETP.GE.AND P5, PT, R5, R131.reuse, PT ;  /* 0x000000830500720c */ /* 0x080fe20003fa6270 */
[----:B------:R-:W-:Y:S01]  /*5c70*/  VIADD R5, R12, 0x11 ;  /* 0x000000110c057836 */ /* 0x000fe20000000000 */
[CC--:B------:R-:W-:Y:S02]  /*5c80*/  ISETP.GE.AND P6, PT, R9.reuse, R144.reuse, PT ;  /* 0x000000900900720c */ /* 0x0c0fe40003fc6270 */
[----:B------:R-:W-:Y:S01]  /*5c90*/  ISETP.GE.AND P4, PT, R9, R131, PT ;  /* 0x000000830900720c */ /* 0x000fe20003f86270 */
[----:B------:R3:W2:Y:S01]  /*5ca0*/  MUFU.TANH R113, R18 ;  /* 0x0000001200717308 */ /* 0x0006a20000002400 */
[----:B----4-:R-:W-:Y:S01]  /*5cb0*/  FSEL R26, R24, -INF , !P3 ;  /* 0xff800000181a7808 */ /* 0x010fe20005800000 */
[----:B------:R-:W-:Y:S01]  /*5cc0*/  VIADD R9, R12, 0x19 ;  /* 0x000000190c097836 */ /* 0x000fe20000000000 */
[----:B------:R-:W-:-:S02]  /*5cd0*/  ISETP.GE.AND P0, PT, R5, R144, PT ;  /* 0x000000900500720c */ /* 0x000fc40003f06270 */
[-C--:B------:R-:W-:Y:S01]  /*5ce0*/  ISETP.GE.AND P3, PT, R5, R131.reuse, PT ;  /* 0x000000830500720c */ /* 0x080fe20003f66270 */
[----:B------:R-:W-:Y:S01]  /*5cf0*/  VIADD R5, R12, 0x18 ;  /* 0x000000180c057836 */ /* 0x000fe20000000000 */
[----:B-----5:R-:W-:Y:S01]  /*5d00*/  FSEL R16, R21, -INF , !P0 ;  /* 0xff80000015107808 */ /* 0x020fe20004000000 */
[----:B------:R4:W5:Y:S01]  /*5d10*/  MUFU.TANH R34, R19 ;  /* 0x0000001300227308 */ /* 0x0009620000002400 */
[----:B------:R-:W-:Y:S01]  /*5d20*/  FSEL R31, R27, -INF , !P5 ;  /* 0xff8000001b1f7808 */ /* 0x000fe20006800000 */
[----:B------:R-:W-:Y:S01]  /*5d30*/  FMUL.FTZ R109, R109, UR5 ;  /* 0x000000056d6d7c20 */ /* 0x000fe20008410000 */
[-C--:B------:R-:W-:Y:S01]  /*5d40*/  ISETP.GE.AND P0, PT, R9, R131.reuse, PT ;  /* 0x000000830900720c */ /* 0x080fe20003f06270 */
[----:B------:R-:W-:Y:S01]  /*5d50*/  FMUL.FTZ R35, R106, UR5 ;  /* 0x000000056a237c20 */ /* 0x000fe20008410000 */
[-C--:B------:R-:W-:Y:S01]  /*5d60*/  ISETP.GE.AND P5, PT, R5, R144.reuse, PT ;  /* 0x000000900500720c */ /* 0x080fe20003fa6270 */
[----:B------:R-:W-:Y:S01]  /*5d70*/  FMUL.FTZ R103, R110, UR5 ;  /* 0x000000056e677c20 */ /* 0x000fe20008410000 */
[----:B-1----:R-:W-:Y:S01]  /*5d80*/  FSEL R17, R20, -INF , !P3 ;  /* 0xff80000014117808 */ /* 0x002fe20005800000 */
[----:B------:R-:W1:Y:S01]  /*5d90*/  MUFU.TANH R118, R118 ;  /* 0x0000007600767308 */ /* 0x000e620000002400 */
[----:B---3--:R-:W-:Y:S01]  /*5da0*/  FSEL R18, R25, -INF , !P6 ;  /* 0xff80000019127808 */ /* 0x008fe20007000000 */
[----:B------:R-:W-:Y:S01]  /*5db0*/  FMUL.FTZ R108, R108, UR5 ;  /* 0x000000056c6c7c20 */ /* 0x000fe20008410000 */
[----:B------:R-:W-:Y:S01]  /*5dc0*/  ISETP.GE.AND P6, PT, R5, R131, PT ;  /* 0x000000830500720c */ /* 0x000fe20003fc6270 */
[----:B------:R-:W-:Y:S01]  /*5dd0*/  FMUL.FTZ R101, R111, UR5 ;  /* 0x000000056f657c20 */ /* 0x000fe20008410000 */
[----:B--2---:R-:W-:Y:S01]  /*5de0*/  FSEL R112, R112, -INF , !P5 ;  /* 0xff80000070707808 */ /* 0x004fe20006800000 */
[----:B------:R-:W-:Y:S01]  /*5df0*/  FMUL.FTZ R104, R104, UR5 ;  /* 0x0000000568687c20 */ /* 0x000fe20008410000 */
[----:B------:R-:W-:Y:S01]  /*5e00*/  FSEL R113, R113, -INF , !P6 ;  /* 0xff80000071717808 */ /* 0x000fe20007000000 */
[----:B------:R-:W2:Y:S01]  /*5e10*/  MUFU.TANH R13, R13 ;  /* 0x0000000d000d7308 */ /* 0x000ea20000002400 */
[----:B----4-:R-:W-:Y:S01]  /*5e20*/  FSEL R19, R22, -INF , !P4 ;  /* 0xff80000016137808 */ /* 0x010fe20006000000 */
[----:B------:R-:W-:Y:S01]  /*5e30*/  FMUL.FTZ R102, R105, UR5 ;  /* 0x0000000569667c20 */ /* 0x000fe20008410000 */
[-C--:B------:R-:W-:Y:S01]  /*5e40*/  ISETP.GE.AND P4, PT, R9, R144.reuse, PT ;  /* 0x000000900900720c */ /* 0x080fe20003f86270 */
[----:B------:R-:W-:Y:S01]  /*5e50*/  VIADD R9, R12, 0x20 ;  /* 0x000000200c097836 */ /* 0x000fe20000000000 */
[----:B------:R-:W-:-:S02]  /*5e60*/  ISETP.GE.AND P6, PT, R7, R144, PT ;  /* 0x000000900700720c */ /* 0x000fc40003fc6270 */
[----:B------:R-:W-:Y:S01]  /*5e70*/  FSEL R110, R23, -INF , !P4 ;  /* 0xff800000176e7808 */ /* 0x000fe20006000000 */
[----:B------:R-:W3:Y:S01]  /*5e80*/  MUFU.TANH R4, R4 ;  /* 0x0000000400047308 */ /* 0x000ee20000002400 */
[CC--:B------:R-:W-:Y:S02]  /*5e90*/  ISETP.GE.AND P3, PT, R9.reuse, R144.reuse, PT ;  /* 0x000000900900720c */ /* 0x0c0fe40003f66270 */
[-C--:B------:R-:W-:Y:S01]  /*5ea0*/  ISETP.GE.AND P5, PT, R9, R131.reuse, PT ;  /* 0x000000830900720c */ /* 0x080fe20003fa6270 */
[C---:B------:R-:W-:Y:S01]  /*5eb0*/  VIADD R9, R12.reuse, 0x28 ;  /* 0x000000280c097836 */ /* 0x040fe20000000000 */
[----:B------:R-:W-:Y:S01]  /*5ec0*/  ISETP.GE.AND P4, PT, R7, R131, PT ;  /* 0x000000830700720c */ /* 0x000fe20003f86270 */
[----:B------:R-:W-:Y:S01]  /*5ed0*/  VIADD R7, R12, 0x29 ;  /* 0x000000290c077836 */ /* 0x000fe20000000000 */
[----:B-----5:R-:W-:Y:S01]  /*5ee0*/  FSEL R23, R34, -INF , !P0 ;  /* 0xff80000022177808 */ /* 0x020fe20004000000 */
[----:B------:R-:W4:Y:S01]  /*5ef0*/  MUFU.TANH R119, R10 ;  /* 0x0000000a00777308 */ /* 0x000f220000002400 */
[----:B-1----:R-:W-:Y:S01]  /*5f00*/  FSEL R118, R118, -INF , !P3 ;  /* 0xff80000076767808 */ /* 0x002fe20005800000 */
[----:B------:R-:W-:Y:S01]  /*5f10*/  FMUL.FTZ R34, R107, UR5 ;  /* 0x000000056b227c20 */ /* 0x000fe20008410000 */
[----:B------:R-:W-:-:S02]  /*5f20*/  ISETP.GE.AND P0, PT, R9, R144, PT ;  /* 0x000000900900720c */ /* 0x000fc40003f06270 */
[----:B------:R-:W-:Y:S01]  /*5f30*/  ISETP.GE.AND P3, PT, R9, R131, PT ;  /* 0x000000830900720c */ /* 0x000fe20003f66270 */
[----:B------:R-:W-:Y:S01]  /*5f40*/  VIADD R9, R12, 0x31 ;  /* 0x000000310c097836 */ /* 0x000fe20000000000 */
[----:B--2---:R-:W-:Y:S01]  /*5f50*/  FSEL R21, R13, -INF , !P5 ;  /* 0xff8000000d157808 */ /* 0x004fe20006800000 */
[----:B------:R-:W1:Y:S01]  /*5f60*/  MUFU.TANH R116, R116 ;  /* 0x0000007400747308 */ /* 0x000e620000002400 */
[----:B------:R-:W-:-:S04]  /*5f70*/  ISETP.GE.AND P5, PT, R7, R144, PT ;  /* 0x000000900700720c */ /* 0x000fc80003fa6270 */
[----:B---3--:R-:W-:Y:S01]  /*5f80*/  FSEL R20, R4, -INF , !P5 ;  /* 0xff80000004147808 */ /* 0x008fe20006800000 */
[C---:B------:R-:W-:Y:S01]  /*5f90*/  VIADD R4, R12.reuse, 0x38 ;  /* 0x000000380c047836 */ /* 0x040fe20000000000 */
[----:B------:R-:W-:Y:S01]  /*5fa0*/  ISETP.GE.AND P5, PT, R9, R131, PT ;  /* 0x000000830900720c */ /* 0x000fe20003fa6270 */
[----:B------:R-:W-:Y:S01]  /*5fb0*/  MUFU.TANH R6, R109 ;  /* 0x0000006d00067308 */ /* 0x000fe20000002400 */
[----:B----4-:R-:W-:Y:S01]  /*5fc0*/  FSEL R119, R119, -INF , !P3 ;  /* 0xff80000077777808 */ /* 0x010fe20005800000 */
[----:B------:R-:W-:Y:S01]  /*5fd0*/  VIADD R10, R12, 0x30 ;  /* 0x000000300c0a7836 */ /* 0x000fe20000000000 */
[----:B------:R-:W-:-:S05]  /*5fe0*/  ISETP.GE.AND P3, PT, R9, R144, PT ;  /* 0x000000900900720c */ /* 0x000fca0003f66270 */
[----:B------:R-:W2:Y:S01]  /*5ff0*/  MUFU.TANH R121, R15 ;  /* 0x0000000f00797308 */ /* 0x000ea20000002400 */
[----:B-1----:R-:W-:Y:S02]  /*6000*/  FSEL R116, R116, -INF , !P6 ;  /* 0xff80000074747808 */ /* 0x002fe40007000000 */
[----:B------:R-:W-:-:S05]  /*6010*/  ISETP.GE.AND P6, PT, R7, R131, PT ;  /* 0x000000830700720c */ /* 0x000fca0003fc6270 */
[----:B------:R-:W-:Y:S08]  /*6020*/  MUFU.TANH R35, R35 ;  /* 0x0000002300237308 */ /* 0x000ff00000002400 */
[----:B------:R-:W1:Y:S01]  /*6030*/  MUFU.TANH R8, R8 ;  /* 0x0000000800087308 */ /* 0x000e620000002400 */
[----:B--2---:R-:W-:Y:S02]  /*6040*/  FSEL R121, R121, -INF , !P4 ;  /* 0xff80000079797808 */ /* 0x004fe40006000000 */
[----:B------:R-:W-:-:S05]  /*6050*/  ISETP.GE.AND P4, PT, R10, R144, PT ;  /* 0x000000900a00720c */ /* 0x000fca0003f86270 */
[----:B------:R-:W2:Y:S08]  /*6060*/  MUFU.TANH R117, R11 ;  /* 0x0000000b00757308 */ /* 0x000eb00000002400 */
[----:B------:R-:W3:Y:S01]  /*6070*/  MUFU.TANH R5, R108 ;  /* 0x0000006c00057308 */ /* 0x000ee20000002400 */
[----:B-1----:R-:W-:Y:S02]  /*6080*/  FSEL R22, R8, -INF , !P0 ;  /* 0xff80000008167808 */ /* 0x002fe40004000000 */
[----:B------:R-:W-:-:S05]  /*6090*/  ISETP.GE.AND P0, PT, R10, R131, PT ;  /* 0x000000830a00720c */ /* 0x000fca0003f06270 */
[----:B------:R-:W1:Y:S01]  /*60a0*/  MUFU.TANH R103, R103 ;  /* 0x0000006700677308 */ /* 0x000e620000002400 */
[----:B--2---:R-:W-:Y:S01]  /*60b0*/  FSEL R117, R117, -INF , !P6 ;  /* 0xff80000075757808 */ /* 0x004fe20007000000 */
[----:B------:R-:W-:Y:S01]  /*60c0*/  BAR.SYNC.DEFER_BLOCKING 0x0 ;  /* 0x0000000000007b1d */ /* 0x000fe20000010000 */
[----:B------:R-:W-:-:S04]  /*60d0*/  ISETP.GE.AND P6, PT, R12, R144, PT ;  /* 0x000000900c00720c */ /* 0x000fc80003fc6270 */
[----:B------:R-:W-:Y:S01]  /*60e0*/  FSEL R28, R28, -INF , !P6 ;  /* 0xff8000001c1c7808 */ /* 0x000fe20007000000 */
[----:B------:R-:W2:Y:S01]  /*60f0*/  MUFU.TANH R101, R101 ;  /* 0x0000006500657308 */ /* 0x000ea20000002400 */
[----:B---3--:R-:W-:Y:S02]  /*6100*/  FSEL R105, R5, -INF , !P4 ;  /* 0xff80000005697808 */ /* 0x008fe40006000000 */
[C---:B------:R-:W-:Y:S01]  /*6110*/  ISETP.GE.AND P4, PT, R12.reuse, R131, PT ;  /* 0x000000830c00720c */ /* 0x040fe20003f86270 */
[----:B------:R-:W-:-:S03]  /*6120*/  VIADD R12, R12, 0x39 ;  /* 0x000000390c0c7836 */ /* 0x000fc60000000000 */
[----:B------:R-:W-:Y:S01]  /*6130*/  FSEL R33, R29, -INF , !P4 ;  /* 0xff8000001d217808 */ /* 0x000fe20006000000 */
[----:B------:R3:W4:Y:S01]  /*6140*/  MUFU.TANH R7, R104 ;  /* 0x0000006800077308 */ /* 0x0007220000002400 */
[----:B-1----:R-:W-:Y:S02]  /*6150*/  FSEL R103, R103, -INF , !P0 ;  /* 0xff80000067677808 */ /* 0x002fe40004000000 */
[----:B------:R-:W-:-:S05]  /*6160*/  ISETP.GE.AND P0, PT, R4, R144, PT ;  /* 0x000000900400720c */ /* 0x000fca0003f06270 */
[----:B------:R-:W1:Y:S01]  /*6170*/  MUFU.TANH R102, R102 ;  /* 0x0000006600667308 */ /* 0x000e620000002400 */
[----:B--2---:R-:W-:Y:S02]  /*6180*/  FSEL R101, R101, -INF , !P5 ;  /* 0xff80000065657808 */ /* 0x004fe40006800000 */
[----:B------:R-:W-:-:S05]  /*6190*/  ISETP.GE.AND P5, PT, R12, R144, PT ;  /* 0x000000900c00720c */ /* 0x000fca0003fa6270 */
[----:B------:R-:W2:Y:S01]  /*61a0*/  MUFU.TANH R34, R34 ;  /* 0x0000002200227308 */ /* 0x000ea20000002400 */
[----:B---3--:R-:W-:Y:S02]  /*61b0*/  FSEL R104, R6, -INF , !P3 ;  /* 0xff80000006687808 */ /* 0x008fe40005800000 */
[-C--:B------:R-:W-:Y:S02]  /*61c0*/  ISETP.GE.AND P3, PT, R4, R131.reuse, PT ;  /* 0x000000830400720c */ /* 0x080fe40003f66270 */
[----:B----4-:R-:W-:Y:S02]  /*61d0*/  FSEL R106, R7, -INF , !P0 ;  /* 0xff800000076a7808 */ /* 0x010fe40004000000 */
[----:B------:R-:W-:Y:S02]  /*61e0*/  FSEL R35, R35, -INF , !P3 ;  /* 0xff80000023237808 */ /* 0x000fe40005800000 */
[----:B------:R-:W-:Y:S02]  /*61f0*/  ISETP.GE.AND P3, PT, R130, 0x3, PT ;  /* 0x000000038200780c */ /* 0x000fe40003f66270 */
[----:B------:R-:W-:-:S02]  /*6200*/  ISETP.GE.AND P0, PT, R12, R131, PT ;  /* 0x000000830c00720c */ /* 0x000fc40003f06270 */
[----:B-1----:R-:W-:Y:S02]  /*6210*/  FSEL R102, R102, -INF , !P5 ;  /* 0xff80000066667808 */ /* 0x002fe40006800000 */
[----:B--2---:R-:W-:-:S07]  /*6220*/  FSEL R34, R34, -INF , !P0 ;  /* 0xff80000022227808 */ /* 0x004fce0004000000 */
[----:B------:R-:W-:Y:S05]  /*6230*/  @!P3 BRA `(.L_x_787) ;  /* 0x000000040048b947 */ /* 0x000fea0003800000 */
        /* <DEDUP_REMOVED lines=80> */
.L_x_789:
[----:B------:R-:W-:Y:S05]  /*6740*/  BSYNC B0 ;  /* 0x0000000000007941 */ /* 0x000fea0003800000 */
.L_x_788:
[----:B------:R-:W0:Y:S02]  /*6750*/  LDGDEPBAR ;  /* 0x00000000000079af */ /* 0x000e240000000000 */
.L_x_787:
        /* <DEDUP_REMOVED lines=34> */
[----:B------:R-:W-:Y:S01]  /*6980*/  @P3 IADD3 R172, R130, -0x3, RZ ;  /* 0xfffffffd82ac3810 */ /* 0x000fe20007ffe0ff */
[----:B------:R-:W1:Y:S04]  /*6990*/  SHFL.BFLY PT, R4, R7, 0x2, 0x1f ;  /* 0x0c401f0007047f89 */ /* 0x000e6800000e0000 */
[----:B------:R-:W2:Y:S01]  /*69a0*/  SHFL.BFLY PT, R5, R6, 0x2, 0x1f ;  /* 0x0c401f0006057f89 */ /* 0x000ea200000e0000 */
[----:B-1----:R-:W-:-:S02]  /*69b0*/  FMNMX.FTZ R4, R7, R4, !PT ;  /* 0x0000000407047209 */ /* 0x002fc40007810000 */
[----:B--2---:R-:W-:-:S03]  /*69c0*/  FMNMX.FTZ R5, R6, R5, !PT ;  /* 0x0000000506057209 */ /* 0x004fc60007810000 */
[----:B------:R-:W1:Y:S04]  /*69d0*/  SHFL.BFLY PT, R25, R4, 0x1, 0x1f ;  /* 0x0c201f0004197f89 */ /* 0x000e6800000e0000 */
[----:B------:R-:W2:Y:S01]  /*69e0*/  SHFL.BFLY PT, R24, R5, 0x1, 0x1f ;  /* 0x0c201f0005187f89 */ /* 0x000ea200000e0000 */
[----:B-1----:R-:W-:-:S04]  /*69f0*/  FMNMX.FTZ R25, R4, R25, !PT ;  /* 0x0000001904197209 */ /* 0x002fc80007810000 */
[C---:B------:R-:W-:Y:S01]  /*6a00*/  FSETP.NEU.FTZ.AND P1, PT, R25.reuse, -INF , PT ;  /* 0xff8000001900780b */ /* 0x040fe20003f3d000 */
[----:B------:R-:W-:Y:S01]  /*6a10*/  FMUL.FTZ R107, R25, UR6 ;  /* 0x00000006196b7c20 */ /* 0x000fe20008410000 */
[----:B--2---:R-:W-:Y:S02]  /*6a20*/  FMNMX.FTZ R24, R5, R24, !PT ;  /* 0x0000001805187209 */ /* 0x004fe40007810000 */
[----:B------:R-:W-:Y:S02]  /*6a30*/  FSEL R5, R25, RZ, P1 ;  /* 0x000000ff19057208 */ /* 0x000fe40000800000 */
[----:B------:R-:W-:Y:S01]  /*6a40*/  FSEL R107, R107, RZ, P1 ;  /* 0x000000ff6b6b7208 */ /* 0x000fe20000800000 */
[C---:B------:R-:W-:Y:S01]  /*6a50*/  FMUL.FTZ R100, R24.reuse, UR6 ;  /* 0x0000000618647c20 */ /* 0x040fe20008410000 */
[----:B------:R-:W-:-:S03]  /*6a60*/  FSETP.NEU.FTZ.AND P0, PT, R24, -INF , PT ;  /* 0xff8000001800780b */ /* 0x000fc60003f1d000 */
[--C-:B------:R-:W-:Y:S01]  /*6a70*/  FFMA.FTZ R30, R28, UR6, -R107.reuse ;  /* 0x000000061c1e7c23 */ /* 0x100fe2000801086b */
[----:B------:R-:W-:Y:S01]  /*6a80*/  FFMA.FTZ R28, R32, UR6, -R107 ;  /* 0x00000006201c7c23 */ /* 0x000fe2000801086b */
[----:B------:R-:W-:Y:S01]  /*6a90*/  FADD.FTZ R32, R2, -R5 ;  /* 0x8000000502207221 */ /* 0x000fe20000010000 */
[----:B------:R-:W-:Y:S01]  /*6aa0*/  FSEL R5, R24, RZ, P0 ;  /* 0x000000ff18057208 */ /* 0x000fe20000000000 */
[--C-:B------:R-:W-:Y:S01]  /*6ab0*/  FFMA.FTZ R27, R26, UR6, -R107.reuse ;  /* 0x000000061a1b7c23 */ /* 0x100fe2000801086b */
[----:B------:R-:W-:Y:S01]  /*6ac0*/  FSEL R100, R100, RZ, P0 ;  /* 0x000000ff64647208 */ /* 0x000fe20000000000 */
[----:B------:R-:W-:Y:S01]  /*6ad0*/  FFMA.FTZ R29, R114, UR6, -R107 ;  /* 0x00000006721d7c23 */ /* 0x000fe2000801086b */
[----:B------:R-:W-:Y:S01]  /*6ae0*/  FMUL.FTZ R32, R32, UR6 ;  /* 0x0000000620207c20 */ /* 0x000fe20008410000 */
[----:B------:R-:W-:Y:S01]  /*6af0*/  FADD.FTZ R0, R0, -R5 ;  /* 0x8000000500007221 */ /* 0x000fe20000010000 */
[----:B------:R-:W-:Y:S01]  /*6b00*/  MUFU.EX2 R30, R30 ;  /* 0x0000001e001e7308 */ /* 0x000fe20000000800 */
        /* <DEDUP_REMOVED lines=19> */
[----:B------:R-:W-:Y:S01]  /*6c40*/  LDSM.16.MT88.4 R20, [R133+0xa800] ;  /* 0x00a800008514783b */ /* 0x000fe20000004200 */
        /* <DEDUP_REMOVED lines=8> */
[----:B------:R-:W-:Y:S01]  /*6cd0*/  FFMA.FTZ R107, R102, UR6, -R107 ;  /* 0x00000006666b7c23 */ /* 0x000fe2000801086b */
[--C-:B------:R-:W-:Y:S01]  /*6ce0*/  FFMA.FTZ R102, R103, UR6, -R100.reuse ;  /* 0x0000000667667c23 */ /* 0x100fe20008010864 */
[--C-:B------:R-:W-:Y:S01]  /*6cf0*/  FFMA.FTZ R101, R101, UR6, -R100.reuse ;  /* 0x0000000665657c23 */ /* 0x100fe20008010864 */
[----:B------:R-:W-:Y:S01]  /*6d00*/  MUFU.EX2 R33, R33 ;  /* 0x0000002100217308 */ /* 0x000fe20000000800 */
[--C-:B------:R-:W-:Y:S01]  /*6d10*/  FFMA.FTZ R35, R35, UR6, -R100.reuse ;  /* 0x0000000623237c23 */ /* 0x100fe20008010864 */
[----:B------:R-:W-:-:S06]  /*6d20*/  FFMA.FTZ R34, R34, UR6, -R100 ;  /* 0x0000000622227c23 */ /* 0x000fcc0008010864 */
[----:B------:R-:W1:Y:S01]  /*6d30*/  MUFU.EX2 R26, R26 ;  /* 0x0000001a001a7308 */ /* 0x000e620000000800 */
[----:B--2---:R-:W-:-:S07]  /*6d40*/  F2FP.BF16.F32.PACK_AB R6, R27, R28 ;  /* 0x0000001c1b06723e */ /* 0x004fce00000010ff */
[----:B------:R2:W-:Y:S08]  /*6d50*/  MUFU.EX2 R2, R115 ;  /* 0x0000007300027308 */ /* 0x0005f00000000800 */
[----:B------:R-:W3:Y:S01]  /*6d60*/  MUFU.EX2 R32, R32 ;  /* 0x0000002000207308 */ /* 0x000ee20000000800 */
[----:B-1----:R-:W-:-:S07]  /*6d70*/  F2FP.BF16.F32.PACK_AB R5, R26, R33 ;  /* 0x000000211a05723e */ /* 0x002fce00000010ff */
[----:B------:R-:W1:Y:S01]  /*6d80*/  MUFU.EX2 R0, R0 ;  /* 0x0000000000007308 */ /* 0x000e620000000800 */
[----:B--2---:R-:W-:Y:S02]  /*6d90*/  FFMA.FTZ R115, R17, UR6, -R100 ;  /* 0x0000000611737c23 */ /* 0x004fe40008010864 */
[----:B------:R-:W-:Y:S05]  /*6da0*/  LDSM.16.MT88.4 R16, [R136+0x8800] ;  /* 0x008800008810783b */ /* 0x000fea0000004200 */
        /* <DEDUP_REMOVED lines=90> */
[-C--:B------:R-:W-:Y:S02]  /*7350*/  MOV R2, R25.reuse ;  /* 0x0000001900027202 */ /* 0x080fe40000000f00 */
[----:B---3--:R-:W-:Y:S01]  /*7360*/  FADD.FTZ R0, R108, R27 ;  /* 0x0000001b6c007221 */ /* 0x008fe20000010000 */
[----:B------:R-:W-:Y:S01]  /*7370*/  MUFU.EX2 R112, R112 ;  /* 0x0000007000707308 */ /* 0x000fe20000000800 */
[----:B------:R-:W-:Y:S02]  /*7380*/  @P3 MOV R2, R25 ;  /* 0x0000001900023202 */ /* 0x000fe40000000f00 */
[----:B-1----:R-:W-:Y:S01]  /*7390*/  FADD.FTZ R0, R111, R0 ;  /* 0x000000006f007221 */ /* 0x002fe20000010000 */
[----:B------:R-:W-:-:S04]  /*73a0*/  MOV R28, R3 ;  /* 0x00000003001c7202 */ /* 0x000fc80000000f00 */
        /* <DEDUP_REMOVED lines=10> */
[----:B------:R-:W-:Y:S08]  /*7450*/  MUFU.EX2 R116, R116 ;  /* 0x0000007400747308 */ /* 0x000ff00000000800 */
[----:B------:R-:W-:Y:S08]  /*7460*/  MUFU.EX2 R118, R118 ;  /* 0x0000007600767308 */ /* 0x000ff00000000800 */
[----:B------:R-:W-:Y:S08]  /*7470*/  MUFU.EX2 R125, R125 ;  /* 0x0000007d007d7308 */ /* 0x000ff00000000800 */
[----:B------:R-:W5:Y:S01]  /*7480*/  MUFU.EX2 R122, R122 ;  /* 0x0000007a007a7308 */ /* 0x000f620000000800 */
[C---:B----4-:R-:W-:Y:S07]  /*7490*/  HMMA.16816.F32.BF16 R60, R4.reuse, R12, R60 ;  /* 0x0000000c043c723c */ /* 0x050fee000004183c */
[----:B------:R-:W4:Y:S01]  /*74a0*/  MUFU.EX2 R121, R121 ;  /* 0x0000007900797308 */ /* 0x000f220000000800 */
[C---:B------:R-:W-:Y:S01]  /*74b0*/  HMMA.16816.F32.BF16 R64, R4.reuse, R14, R64 ;  /* 0x0000000e0440723c */ /* 0x040fe20000041840 */
[----:B------:R-:W4:Y:S05]  /*74c0*/  LDSM.16.MT88.4 R12, [R134+0x8800] ;  /* 0x00880000860c783b */ /* 0x000f2a0000004200 */
[C---:B--2---:R-:W-:Y:S01]  /*74d0*/  HMMA.16816.F32.BF16 R52, R4.reuse, R8, R52 ;  /* 0x000000080434723c */ /* 0x044fe20000041834 */
[----:B------:R-:W-:Y:S05]  /*74e0*/  MUFU.EX2 R119, R119 ;  /* 0x0000007700777308 */ /* 0x000fea0000000800 */
[----:B------:R-:W-:Y:S01]  /*74f0*/  HMMA.16816.F32.BF16 R56, R4, R10, R56 ;  /* 0x0000000a0438723c */ /* 0x000fe20000041838 */
[----:B------:R-:W2:Y:S02]  /*7500*/  LDSM.16.MT88.4 R8, [R133+0x8800] ;  /* 0x008800008508783b */ /* 0x000ea40000004200 */
[----:B------:R-:W2:Y:S04]  /*7510*/  MUFU.EX2 R120, R120 ;  /* 0x0000007800787308 */ /* 0x000ea80000000800 */
[----:B------:R-:W-:-:S02]  /*7520*/  F2FP.BF16.F32.PACK_AB R4, R111, R108 ;  /* 0x0000006c6f04723e */ /* 0x000fc400000010ff */
[----:B-1----:R-:W-:Y:S01]  /*7530*/  F2FP.BF16.F32.PACK_AB R5, R115, R112 ;  /* 0x000000707305723e */ /* 0x002fe200000010ff */
[----:B------:R-:W-:Y:S01]  /*7540*/  FADD.FTZ R112, R112, R31 ;  /* 0x0000001f70707221 */ /* 0x000fe20000010000 */
[----:B------:R-:W-:Y:S01]  /*7550*/  F2FP.BF16.F32.PACK_AB R6, R110, R109 ;  /* 0x0000006d6e06723e */ /* 0x000fe200000010ff */
[----:B------:R-:W-:Y:S01]  /*7560*/  MUFU.EX2 R105, R105 ;  /* 0x0000006900697308 */ /* 0x000fe20000000800 */
[----:B---3--:R-:W-:Y:S01]  /*7570*/  F2FP.BF16.F32.PACK_AB R7, R113, R114 ;  /* 0x000000727107723e */ /* 0x008fe200000010ff */
        /* <DEDUP_REMOVED lines=8> */
[----:B------:R-:W3:Y:S01]  /*7600*/  LDSM.16.MT88.4 R16, [R132+0x8800] ;  /* 0x008800008410783b */ /* 0x000ee20000004200 */
[----:B-----5:R-:W-:Y:S01]  /*7610*/  FADD.FTZ R0, R122, R113 ;  /* 0x000000717a007221 */ /* 0x020fe20000010000 */
[----:B------:R-:W-:Y:S03]  /*7620*/  MUFU.EX2 R104, R104 ;  /* 0x0000006800687308 */ /* 0x000fe60000000800 */
[----:B----4-:R-:W-:Y:S01]  /*7630*/  HMMA.16816.F32.BF16 R88, R4, R12, R88 ;  /* 0x0000000c0458723c */ /* 0x010fe20000041858 */
[----:B------:R-:W-:-:S04]  /*7640*/  FADD.FTZ R0, R121, R0 ;  /* 0x0000000079007221 */ /* 0x000fc80000010000 */
[----:B------:R-:W-:Y:S01]  /*7650*/  MUFU.EX2 R107, R107 ;  /* 0x0000006b006b7308 */ /* 0x000fe20000000800 */
[C---:B------:R-:W-:Y:S01]  /*7660*/  HMMA.16816.F32.BF16 R84, R4.reuse, R14, R84 ;  /* 0x0000000e0454723c */ /* 0x040fe20000041854 */
[----:B------:R-:W4:Y:S05]  /*7670*/  LDSM.16.MT88.4 R12, [R136+0xa800] ;  /* 0x00a80000880c783b */ /* 0x000f2a0000004200 */
[C---:B--2---:R-:W-:Y:S01]  /*7680*/  HMMA.16816.F32.BF16 R80, R4.reuse, R8, R80 ;  /* 0x000000080450723c */ /* 0x044fe20000041850 */
[----:B------:R-:W-:Y:S05]  /*7690*/  MUFU.EX2 R102, R102 ;  /* 0x0000006600667308 */ /* 0x000fea0000000800 */
[C---:B------:R-:W-:Y:S01]  /*76a0*/  HMMA.16816.F32.BF16 R76, R4.reuse, R10, R76 ;  /* 0x0000000a044c723c */ /* 0x040fe2000004184c */
[----:B------:R-:W2:Y:S02]  /*76b0*/  LDSM.16.MT88.4 R8, [R134+0xa800] ;  /* 0x00a800008608783b */ /* 0x000ea40000004200 */
[----:B------:R-:W5:Y:S03]  /*76c0*/  MUFU.EX2 R101, R101 ;  /* 0x0000006500657308 */ /* 0x000f660000000800 */
[C---:B------:R-:W-:Y:S05]  /*76d0*/  HMMA.16816.F32.BF16 R52, R4.reuse, R20, R52 ;  /* 0x000000140434723c */ /* 0x040fea0000041834 */
[----:B------:R-:W-:Y:S01]  /*76e0*/  MUFU.EX2 R35, R35 ;  /* 0x0000002300237308 */ /* 0x000fe20000000800 */
[C---:B------:R-:W-:Y:S01]  /*76f0*/  HMMA.16816.F32.BF16 R56, R4.reuse, R22, R56 ;  /* 0x000000160438723c */ /* 0x040fe20000041838 */
[----:B------:R-:W-:Y:S05]  /*7700*/  LDSM.16.MT88.4 R20, [R133+0x9000] ;  /* 0x009000008514783b */ /* 0x000fea0000004200 */
[C---:B---3--:R-:W-:Y:S01]  /*7710*/  HMMA.16816.F32.BF16 R72, R4.reuse, R16, R72 ;  /* 0x000000100448723c */ /* 0x048fe20000041848 */
[----:B------:R-:W3:Y:S05]  /*7720*/  MUFU.EX2 R34, R34 ;  /* 0x0000002200227308 */ /* 0x000eea0000000800 */
[C---:B------:R-:W-:Y:S01]  /*7730*/  HMMA.16816.F32.BF16 R68, R4.reuse, R18, R68 ;  /* 0x000000120444723c */ /* 0x040fe20000041844 */
[----:B------:R-:W1:Y:S05]  /*7740*/  LDSM.16.MT88.4 R16, [R132+0xa800] ;  /* 0x00a800008410783b */ /* 0x000e6a0000004200 */
[C---:B----4-:R-:W-:Y:S06]  /*7750*/  HMMA.16816.F32.BF16 R36, R4.reuse, R12, R36 ;  /* 0x0000000c0424723c */ /* 0x050fec0000041824 */
[C---:B------:R-:W-:Y:S01]  /*7760*/  HMMA.16816.F32.BF16 R40, R4.reuse, R14, R40 ;  /* 0x0000000e0428723c */ /* 0x040fe20000041828 */
[----:B------:R-:W4:Y:S05]  /*7770*/  LDSM.16.MT88.4 R12, [R136+0x9000] ;  /* 0x00900000880c783b */ /* 0x000f2a0000004200 */
[C---:B--2---:R-:W-:Y:S06]  /*7780*/  HMMA.16816.F32.BF16 R44, R4.reuse, R8, R44 ;  /* 0x00000008042c723c */ /* 0x044fec000004182c */
[C---:B------:R-:W-:Y:S01]  /*7790*/  HMMA.16816.F32.BF16 R48, R4.reuse, R10, R48 ;  /* 0x0000000a0430723c */ /* 0x040fe20000041830 */
[----:B------:R-:W2:Y:S05]  /*77a0*/  LDSM.16.MT88.4 R8, [R134+0x9000] ;  /* 0x009000008608783b */ /* 0x000eaa0000004200 */
[C---:B-1----:R-:W-:Y:S06]  /*77b0*/  HMMA.16816.F32.BF16 R60, R4.reuse, R16, R60 ;  /* 0x00000010043c723c */ /* 0x042fec000004183c */
[----:B------:R-:W-:Y:S01]  /*77c0*/  HMMA.16816.F32.BF16 R64, R4, R18, R64 ;  /* 0x000000120440723c */ /* 0x000fe20000041840 */
[----:B------:R-:W1:Y:S06]  /*77d0*/  LDSM.16.MT88.4 R16, [R132+0x9000] ;  /* 0x009000008410783b */ /* 0x000e6c0000004200 */
[----:B------:R-:W-:-:S02]  /*77e0*/  F2FP.BF16.F32.PACK_AB R4, R116, R123 ;  /* 0x0000007b7404723e */ /* 0x000fc400000010ff */
[----:B------:R-:W-:Y:S02]  /*77f0*/  F2FP.BF16.F32.PACK_AB R5, R121, R122 ;  /* 0x0000007a7905723e */ /* 0x000fe400000010ff */
[----:B------:R-:W-:Y:S02]  /*7800*/  F2FP.BF16.F32.PACK_AB R6, R125, R118 ;  /* 0x000000767d06723e */ /* 0x000fe400000010ff */
[----:B------:R-:W-:-:S07]  /*7810*/  F2FP.BF16.F32.PACK_AB R7, R120, R119 ;  /* 0x000000777807723e */ /* 0x000fce00000010ff */
[C---:B----4-:R-:W-:Y:S06]  /*7820*/  HMMA.16816.F32.BF16 R96, R4.reuse, R12, R96 ;  /* 0x0000000c0460723c */ /* 0x050fec0000041860 */
        /* <DEDUP_REMOVED lines=8> */
[C---:B------:R-:W-:Y:S06]  /*78b0*/  HMMA.16816.F32.BF16 R80, R4.reuse, R20, R80 ;  /* 0x000000140450723c */ /* 0x040fec0000041850 */
[C---:B------:R-:W-:Y:S01]  /*78c0*/  HMMA.16816.F32.BF16 R76, R4.reuse, R22, R76 ;  /* 0x00000016044c723c */ /* 0x040fe2000004184c */
[----:B------:R-:W-:Y:S05]  /*78d0*/  LDSM.16.MT88.4 R20, [R136+0x9800] ;  /* 0x009800008814783b */ /* 0x000fea0000004200 */
        /* <DEDUP_REMOVED lines=8> */
[----:B------:R-:W-:Y:S05]  /*7960*/  LDSM.16.MT88.4 R16, [R134+0x9800] ;  /* 0x009800008610783b */ /* 0x000fea0000004200 */
[C---:B----4-:R-:W-:Y:S06]  /*7970*/  HMMA.16816.F32.BF16 R60, R4.reuse, R12, R60 ;  /* 0x0000000c043c723c */ /* 0x050fec000004183c */
[----:B------:R-:W-:Y:S01]  /*7980*/  HMMA.16816.F32.BF16 R64, R4, R14, R64 ;  /* 0x0000000e0440723c */ /* 0x000fe20000041840 */
[----:B------:R-:W1:Y:S06]  /*7990*/  LDSM.16.MT88.4 R12, [R133+0x9800] ;  /* 0x00980000850c783b */ /* 0x000e6c0000004200 */
[----:B------:R-:W-:-:S02]  /*79a0*/  F2FP.BF16.F32.PACK_AB R4, R124, R105 ;  /* 0x000000697c04723e */ /* 0x000fc400000010ff */
[----:B-----5:R-:W-:Y:S02]  /*79b0*/  F2FP.BF16.F32.PACK_AB R5, R101, R102 ;  /* 0x000000666505723e */ /* 0x020fe400000010ff */
[----:B------:R-:W-:Y:S02]  /*79c0*/  F2FP.BF16.F32.PACK_AB R6, R107, R104 ;  /* 0x000000686b06723e */ /* 0x000fe400000010ff */
[----:B---3--:R-:W-:-:S07]  /*79d0*/  F2FP.BF16.F32.PACK_AB R7, R34, R35 ;  /* 0x000000232207723e */ /* 0x008fce00000010ff */
[C---:B--2---:R-:W-:Y:S06]  /*79e0*/  HMMA.16816.F32.BF16 R72, R4.reuse, R8, R72 ;  /* 0x000000080448723c */ /* 0x044fec0000041848 */
[C---:B------:R-:W-:Y:S01]  /*79f0*/  HMMA.16816.F32.BF16 R68, R4.reuse, R10, R68 ;  /* 0x0000000a0444723c */ /* 0x040fe20000041844 */
[----:B------:R-:W2:Y:S05]  /*7a00*/  LDSM.16.MT88.4 R8, [R132+0xb800] ;  /* 0x00b800008408783b */ /* 0x000eaa0000004200 */
[C---:B------:R-:W-:Y:S06]  /*7a10*/  HMMA.16816.F32.BF16 R96, R4.reuse, R20, R96 ;  /* 0x000000140460723c */ /* 0x040fec0000041860 */
[C---:B------:R-:W-:Y:S01]  /*7a20*/  HMMA.16816.F32.BF16 R92, R4.reuse, R22, R92 ;  /* 0x00000016045c723c */ /* 0x040fe2000004185c */
[----:B------:R-:W3:Y:S05]  /*7a30*/  LDSM.16.MT88.4 R20, [R136+0xb800] ;  /* 0x00b800008814783b */ /* 0x000eea0000004200 */
[C---:B-1----:R-:W-:Y:S06]  /*7a40*/  HMMA.16816.F32.BF16 R80, R4.reuse, R12, R80 ;  /* 0x0000000c0450723c */ /* 0x042fec0000041850 */
[C---:B------:R-:W-:Y:S01]  /*7a50*/  HMMA.16816.F32.BF16 R76, R4.reuse, R14, R76 ;  /* 0x0000000e044c723c */ /* 0x040fe2000004184c */
[----:B------:R-:W1:Y:S05]  /*7a60*/  LDSM.16.MT88.4 R12, [R133+0xb800] ;  /* 0x00b80000850c783b */ /* 0x000e6a0000004200 */
[C---:B------:R-:W-:Y:S06]  /*7a70*/  HMMA.16816.F32.BF16 R88, R4.reuse, R16, R88 ;  /* 0x000000100458723c */ /* 0x040fec0000041858 */
[C---:B------:R-:W-:Y:S01]  /*7a80*/  HMMA.16816.F32.BF16 R84, R4.reuse, R18, R84 ;  /* 0x000000120454723c */ /* 0x040fe20000041854 */
[----:B------:R-:W4:Y:S05]  /*7a90*/  LDSM.16.MT88.4 R16, [R134+0xb800] ;  /* 0x00b800008610783b */ /* 0x000f2a0000004200 */
[C---:B--2---:R-:W-:Y:S06]  /*7aa0*/  HMMA.16816.F32.BF16 R60, R4.reuse, R8, R60 ;  /* 0x00000008043c723c */ /* 0x044fec000004183c */
[----:B------:R-:W-:Y:S01]  /*7ab0*/  HMMA.16816.F32.BF16 R64, R4, R10, R64 ;  /* 0x0000000a0440723c */ /* 0x000fe20000041840 */
[----:B------:R-:W-:-:S04]  /*7ac0*/  FADD.FTZ R9, R119, R0 ;  /* 0x0000000077097221 */ /* 0x000fc80000010000 */
[----:B------:R-:W-:Y:S01]  /*7ad0*/  FADD.FTZ R9, R120, R9 ;  /* 0x0000000978097221 */ /* 0x000fe20000010000 */
[----:B---3--:R-:W-:Y:S03]  /*7ae0*/  HMMA.16816.F32.BF16 R36, R4, R20, R36 ;  /* 0x000000140424723c */ /* 0x008fe60000041824 */
[----:B------:R-:W-:-:S03]  /*7af0*/  FADD.FTZ R102, R102, R9 ;  /* 0x0000000966667221 */ /* 0x000fc60000010000 */
[----:B------:R-:W-:Y:S01]  /*7b00*/  HMMA.16816.F32.BF16 R40, R4, R22, R40 ;  /* 0x000000160428723c */ /* 0x000fe20000041828 */
[----:B------:R-:W-:-:S04]  /*7b10*/  FADD.FTZ R102, R101, R102 ;  /* 0x0000006665667221 */ /* 0x000fc80000010000 */
[----:B------:R-:W-:Y:S01]  /*7b20*/  FADD.FTZ R35, R35, R102 ;  /* 0x0000006623237221 */ /* 0x000fe20000010000 */
[----:B-1----:R-:W-:Y:S03]  /*7b30*/  HMMA.16816.F32.BF16 R52, R4, R12, R52 ;  /* 0x0000000c0434723c */ /* 0x002fe60000041834 */
[----:B------:R-:W-:-:S03]  /*7b40*/  FADD.FTZ R176, R34, R35 ;  /* 0x0000002322b07221 */ /* 0x000fc60000010000 */
[----:B------:R-:W-:Y:S01]  /*7b50*/  HMMA.16816.F32.BF16 R56, R4, R14, R56 ;  /* 0x0000000e0438723c */ /* 0x000fe20000041838 */
[----:B------:R-:W-:-:S04]  /*7b60*/  FADD.FTZ R13, R123, R110 ;  /* 0x0000006e7b0d7221 */ /* 0x000fc80000010000 */
[----:B------:R-:W-:Y:S01]  /*7b70*/  FADD.FTZ R13, R116, R13 ;  /* 0x0000000d740d7221 */ /* 0x000fe20000010000 */
[----:B----4-:R-:W-:Y:S03]  /*7b80*/  HMMA.16816.F32.BF16 R44, R4, R16, R44 ;  /* 0x00000010042c723c */ /* 0x010fe6000004182c */
[----:B------:R-:W-:-:S03]  /*7b90*/  FADD.FTZ R118, R118, R13 ;  /* 0x0000000d76767221 */ /* 0x000fc60000010000 */
[----:B------:R-:W-:Y:S01]  /*7ba0*/  HMMA.16816.F32.BF16 R48, R4, R18, R48 ;  /* 0x000000120430723c */ /* 0x000fe20000041830 */
        /* <DEDUP_REMOVED lines=8> */
.L_x_786:
[----:B------:R-:W-:-:S07]  /*7c30*/  IADD3 R172, R28, -0x1, RZ ;  /* 0xffffffff1cac7810 */ /* 0x000fce0007ffe0ff */
.L_x_790:
        /* <DEDUP_REMOVED lines=10> */
[----:B------:R-:W-:Y:S01]  /*7ce0*/  ULDC UR4, c[0x0][0x2ec] ;  /* 0x0000bb0000047ab9 */ /* 0x000fe20000000800 */
[----:B------:R-:W-:-:S06]  /*7cf0*/  ULDC.64 UR6, c[0x0][0x248] ;  /* 0x0000920000067ab9 */ /* 0x000fcc0000000a00 */
[----:B------:R-:W1:Y:S08]  /*7d00*/  @!P3 LDC.64 R150, c[0x0][0x220] ;  /* 0x00008800ff96bb82 */ /* 0x000e700000000a00 */
[----:B------:R-:W2:Y:S08]  /*7d10*/  @!P3 LDC.64 R148, c[0x0][0x220] ;  /* 0x00008800ff94bb82 */ /* 0x000eb00000000a00 */
[----:B------:R-:W3:Y:S08]  /*7d20*/  @!P3 LDC.64 R146, c[0x0][0x220] ;  /* 0x00008800ff92bb82 */ /* 0x000ef00000000a00 */
[----:B------:R-:W4:Y:S01]  /*7d30*/  @!P3 LDC.64 R144, c[0x0][0x220] ;  /* 0x00008800ff90bb82 */ /* 0x000f220000000a00 */
[----:B------:R-:W-:Y:S05]  /*7d40*/  BRA `(.L_x_792) ;  /* 0x0000000400407947 */ /* 0x000fea0003800000 */
.L_x_794:
[----:B------:R2:W-:Y:S01]  /*7d50*/  @P3 STS.128 [R159+0x4000], RZ ;  /* 0x004000ff9f003388 */ /* 0x0005e20000000c00 */
[----:B------:R-:W3:Y:S01]  /*7d60*/  @!P3 LDC.64 R4, c[0x0][0x218] ;  /* 0x00008600ff04bb82 */ /* 0x000ee20000000a00 */
[----:B------:R-:W-:Y:S04]  /*7d70*/  VIADD R9, R172, 0xffffffff ;  /* 0xffffffffac097836 */ /* 0x000fe80000000000 */
[C---:B------:R-:W-:Y:S01]  /*7d80*/  IMAD.WIDE.U32 R6, R9.reuse, UR6, RZ ;  /* 0x0000000609067c25 */ /* 0x040fe2000f8e00ff */
[----:B------:R-:W-:Y:S02]  /*7d90*/  SHF.R.S32.HI R2, RZ, 0x1f, R9 ;  /* 0x0000001fff027819 */ /* 0x000fe40000011409 */
[----:B------:R-:W5:Y:S01]  /*7da0*/  @!P2 LDC.64 R16, c[0x0][0x218] ;  /* 0x00008600ff10ab82 */ /* 0x000f620000000a00 */
[----:B------:R-:W-:Y:S02]  /*7db0*/  LEA R19, P0, R6, R162, 0x6 ;  /* 0x000000a206137211 */ /* 0x000fe400078030ff */
[----:B------:R-:W-:Y:S04]  /*7dc0*/  IMAD R2, R2, UR6, RZ ;  /* 0x0000000602027c24 */ /* 0x000fe8000f8e02ff */
[----:B------:R-:W-:Y:S01]  /*7dd0*/  IMAD R2, R9, UR7, R2 ;  /* 0x0000000709027c24 */ /* 0x000fe2000f8e0202 */
[----:B------:R-:W1:Y:S03]  /*7de0*/  @!P3 LDC.64 R14, c[0x0][0x218] ;  /* 0x00008600ff0ebb82 */ /* 0x000e660000000a00 */
[----:B------:R-:W-:Y:S05]  /*7df0*/  IMAD.IADD R7, R7, 0x1, R2 ;  /* 0x0000000107077824 */ /* 0x000fea00078e0202 */
[----:B------:R-:W-:Y:S01]  /*7e00*/  LEA.HI.X R2, R6, R165, R7, 0x6, P0 ;  /* 0x000000a506027211 */ /* 0x000fe200000f3407 */
[----:B------:R-:W4:Y:S08]  /*7e10*/  @!P2 LDC.64 R12, c[0x0][0x218] ;  /* 0x00008600ff0cab82 */ /* 0x000f300000000a00 */
[----:B------:R-:W2:Y:S08]  /*7e20*/  @!P3 LDC.64 R10, c[0x0][0x218] ;  /* 0x00008600ff0abb82 */ /* 0x000eb00000000a00 */
[----:B------:R-:W2:Y:S08]  /*7e30*/  @!P2 LDC.64 R8, c[0x0][0x218] ;  /* 0x00008600ff08ab82 */ /* 0x000eb00000000a00 */
[----:B------:R-:W2:Y:S01]  /*7e40*/  @!P3 LDC.64 R6, c[0x0][0x218] ;  /* 0x00008600ff06bb82 */ /* 0x000ea20000000a00 */
[C---:B---3--:R-:W-:Y:S04]  /*7e50*/  @!P3 LEA R22, P0, R19.reuse, R4, 0x1 ;  /* 0x000000041316b211 */ /* 0x048fe800078008ff */
[C-C-:B------:R-:W-:Y:S02]  /*7e60*/  @!P3 LEA.HI.X R23, R19.reuse, R5, R2.reuse, 0x1, P0 ;  /* 0x000000051317b211 */ /* 0x140fe400000f0c02 */
[----:B-----5:R-:W-:Y:S01]  /*7e70*/  @!P2 LEA R18, P0, R19, R16, 0x1 ;  /* 0x000000101312a211 */ /* 0x020fe200078008ff */
[----:B------:R-:W3:Y:S01]  /*7e80*/  @!P2 LDC.64 R4, c[0x0][0x218] ;  /* 0x00008600ff04ab82 */ /* 0x000ee20000000a00 */
[----:B------:R-:W-:Y:S01]  /*7e90*/  IADD3 R16, P1, R153, R19, RZ ;  /* 0x0000001399107210 */ /* 0x000fe20007f3e0ff */
[----:B------:R-:W-:Y:S01]  /*7ea0*/  @!PT LDS RZ, [RZ] ;  /* 0x00000000fffff984 */ /* 0x000fe20000000800 */
[----:B------:R-:W-:Y:S01]  /*7eb0*/  @!PT LDS RZ, [RZ] ;  /* 0x00000000fffff984 */ /* 0x000fe20000000800 */
[----:B------:R-:W-:Y:S01]  /*7ec0*/  @!PT LDS RZ, [RZ] ;  /* 0x00000000fffff984 */ /* 0x000fe20000000800 */
[----:B------:R2:W-:Y:S01]  /*7ed0*/  @!P3 LDGSTS.E.BYPASS.LTC128B.128 [R159+0x4000], desc[UR8][R22.64] ;  /* 0x04000000169fbfae */ /* 0x0005e2000b901d48 */
[--C-:B------:R-:W-:Y:S02]  /*7ee0*/  @!P2 LEA.HI.X R19, R19, R17, R2.reuse, 0x1, P0 ;  /* 0x000000111313a211 */ /* 0x100fe400000f0c02 */
[----:B-1----:R-:W-:Y:S01]  /*7ef0*/  @!P3 LEA R20, P0, R16, R14, 0x1 ;  /* 0x0000000e1014b211 */ /* 0x002fe200078008ff */
[----:B------:R1:W-:Y:S01]  /*7f00*/  @P2 STS.128 [R159+0x6000], RZ ;  /* 0x006000ff9f002388 */ /* 0x0003e20000000c00 */
[----:B------:R-:W-:Y:S01]  /*7f10*/  IMAD.X R17, R152, 0x1, R2, P1 ;  /* 0x0000000198117824 */ /* 0x000fe200008e0602 */
[C---:B------:R-:W-:Y:S02]  /*7f20*/  IADD3 R2, P5, R153.reuse, R16, RZ ;  /* 0x0000001099027210 */ /* 0x040fe40007fbe0ff */
[----:B------:R-:W-:Y:S01]  /*7f30*/  @!PT LDS RZ, [RZ] ;  /* 0x00000000fffff984 */ /* 0x000fe20000000800 */
[----:B------:R-:W-:Y:S01]  /*7f40*/  @!PT LDS RZ, [RZ] ;  /* 0x00000000fffff984 */ /* 0x000fe20000000800 */
[----:B------:R-:W-:Y:S01]  /*7f50*/  @!PT LDS RZ, [RZ] ;  /* 0x00000000fffff984 */ /* 0x000fe20000000800 */
[----:B------:R1:W-:Y:S02]  /*7f60*/  @!P2 LDGSTS.E.BYPASS.LTC128B.128 [R159+0x6000], desc[UR8][R18.64+0x80] ;  /* 0x06000080129fafae */ /* 0x0003e4000b901d48 */
[--C-:B------:R-:W-:Y:S01]  /*7f70*/  @!P3 LEA.HI.X R21, R16, R15, R17.reuse, 0x1, P0 ;  /* 0x0000000f1015b211 */ /* 0x100fe200000f0c11 */
[--C-:B------:R-:W-:Y:S01]  /*7f80*/  IMAD.X R15, R152, 0x1, R17.reuse, P5 ;  /* 0x00000001980f7824 */ /* 0x100fe200028e0611 */
[----:B------:R1:W-:Y:S01]  /*7f90*/  @P3 STS.128 [R159+0x4800], RZ ;  /* 0x004800ff9f003388 */ /* 0x0003e20000000c00 */
[C---:B----4-:R-:W-:Y:S03]  /*7fa0*/  @!P2 LEA R12, P0, R16.reuse, R12, 0x1 ;  /* 0x0000000c100ca211 */ /* 0x050fe600078008ff */
        /* <DEDUP_REMOVED lines=10> */
[C---:B--2---:R-:W-:Y:S03]  /*8050*/  @!P3 LEA R22, P1, R2.reuse, R10, 0x1 ;  /* 0x0000000a0216b211 */ /* 0x044fe600078208ff */
[----:B------:R1:W-:Y:S01]  /*8060*/  @P3 STS.128 [R159+0x5000], RZ ;  /* 0x005000ff9f003388 */ /* 0x0003e20000000c00 */
[----:B------:R-:W-:Y:S02]  /*8070*/  IADD3 R10, P6, R153, R2, RZ ;  /* 0x00000002990a7210 */ /* 0x000fe40007fde0ff */
[C-C-:B------:R-:W-:Y:S02]  /*8080*/  @!P3 LEA.HI.X R23, R2.reuse, R11, R15.reuse, 0x1, P1 ;  /* 0x0000000b0217b211 */ /* 0x140fe400008f0c0f */
[----:B------:R-:W-:Y:S02]  /*8090*/  @!P2 LEA R8, P1, R2, R8, 0x1 ;  /* 0x000000080208a211 */ /* 0x000fe400078208ff */
[----:B---3--:R-:W-:Y:S01]  /*80a0*/  @!P2 LEA R14, P0, R10, R4, 0x1 ;  /* 0x000000040a0ea211 */ /* 0x008fe200078008ff */
[----:B------:R-:W-:Y:S01]  /*80b0*/  @!PT LDS RZ, [RZ] ;  /* 0x00000000fffff984 */ /* 0x000fe20000000800 */
[----:B------:R-:W-:Y:S01]  /*80c0*/  @!PT LDS RZ, [RZ] ;  /* 0x00000000fffff984 */ /* 0x000fe20000000800 */
[----:B------:R-:W-:Y:S01]  /*80d0*/  @!PT LDS RZ, [RZ] ;  /* 0x00000000fffff984 */ /* 0x000fe20000000800 */
[----:B------:R1:W-:Y:S01]  /*80e0*/  @!P3 LDGSTS.E.BYPASS.LTC128B.128 [R159+0x5000], desc[UR8][R22.64] ;  /* 0x05000000169fbfae */ /* 0x0003e2000b901d48 */
[--C-:B------:R-:W-:Y:S01]  /*80f0*/  @!P2 LEA.HI.X R9, R2, R9, R15.reuse, 0x1, P1 ;  /* 0x000000090209a211 */ /* 0x100fe200008f0c0f */
[----:B------:R-:W-:Y:S01]  /*8100*/  IMAD.X R4, R152, 0x1, R15, P6 ;  /* 0x0000000198047824 */ /* 0x000fe200030e060f */
[C---:B------:R-:W-:Y:S01]  /*8110*/  @!P3 LEA R6, P5, R10.reuse, R6, 0x1 ;  /* 0x000000060a06b211 */ /* 0x040fe200078a08ff */
        /* <DEDUP_REMOVED lines=19> */
.L_x_792:
        /* <DEDUP_REMOVED lines=13> */
[----:B------:R-:W1:Y:S04]  /*8320*/  @!P2 LDC.64 R100, c[0x0][0x220] ;  /* 0x00008800ff64ab82 */ /* 0x000e680000000a00 */
[----:B------:R-:W-:Y:S01]  /*8330*/  @!PT LDS RZ, [RZ] ;  /* 0x00000000fffff984 */ /* 0x000fe20000000800 */
[----:B------:R-:W-:Y:S01]  /*8340*/  @!PT LDS RZ, [RZ] ;  /* 0x00000000fffff984 */ /* 0x000fe20000000800 */
[----:B------:R-:W-:Y:S01]  /*8350*/  @!PT LDS RZ, [RZ] ;  /* 0x00000000fffff984 */ /* 0x000fe20000000800 */
[----:B------:R4:W-:Y:S05]  /*8360*/  @!P3 LDGSTS.E.BYPASS.LTC128B.128 [R159+0x8000], desc[UR8][R182.64] ;  /* 0x08000000b69fbfae */ /* 0x0009ea000b901d48 */
        /* <DEDUP_REMOVED lines=11> */
[----:B------:R2:W-:Y:S02]  /*8420*/  @!P2 LDGSTS.E.BYPASS.LTC128B.128 [R159+0xa000], desc[UR8][R184.64+0x80] ;  /* 0x0a000080b89fafae */ /* 0x0005e4000b901d48 */
[--C-:B------:R-:W-:Y:S03]  /*8430*/  @!P3 LEA.HI.X R187, R2, R149, R177.reuse, 0x1, P0 ;  /* 0x0000009502bbb211 */ /* 0x100fe600000f0cb1 */
[----:B------:R-:W-:Y:S01]  /*8440*/  @P3 STS.128 [R159+0x8800], RZ ;  /* 0x008800ff9f003388 */ /* 0x000fe20000000c00 */
[----:B------:R-:W2:Y:S01]  /*8450*/  @!P2 LDC.64 R100, c[0x0][0x220] ;  /* 0x00008800ff64ab82 */ /* 0x000ea20000000a00 */
[C---:B------:R-:W-:Y:S03]  /*8460*/  IADD3 R0, P0, R157.reuse, R2, RZ ;  /* 0x000000029d007210 */ /* 0x040fe60007f1e0ff */
[----:B------:R-:W-:Y:S01]  /*8470*/  @!PT LDS RZ, [RZ] ;  /* 0x00000000fffff984 */ /* 0x000fe20000000800 */
[----:B------:R-:W-:Y:S01]  /*8480*/  @!PT LDS RZ, [RZ] ;  /* 0x00000000fffff984 */ /* 0x000fe20000000800 */
[----:B------:R-:W-:Y:S01]  /*8490*/  @!PT LDS RZ, [RZ] ;  /* 0x00000000fffff984 */ /* 0x000fe20000000800 */
[----:B------:R5:W-:Y:S01]  /*84a0*/  @!P3 LDGSTS.E.BYPASS.LTC128B.128 [R159+0x8800], desc[UR8][R186.64] ;  /* 0x08800000ba9fbfae */ /* 0x000be2000b901d48 */
[----:B---3--:R-:W-:Y:S01]  /*84b0*/  @!P3 LEA R188, P6, R0, R146, 0x1 ;  /* 0x0000009200bcb211 */ /* 0x008fe200078c08ff */
[----:B------:R-:W-:Y:S03]  /*84c0*/  IMAD.X R177, R156, 0x1, R177, P0 ;  /* 0x000000019cb17824 */ /* 0x000fe600000e06b1 */
[----:B------:R-:W-:Y:S01]  /*84d0*/  @P2 STS.128 [R159+0xa800], RZ ;  /* 0x00a800ff9f002388 */ /* 0x000fe20000000c00 */
[----:B------:R-:W-:Y:S04]  /*84e0*/  IADD3 R2, P5, R157, R0, RZ ;  /* 0x000000009d027210 */ /* 0x000fe80007fbe0ff */
[----:B------:R-:W-:Y:S01]  /*84f0*/  @!PT LDS RZ, [RZ] ;  /* 0x00000000fffff984 */ /* 0x000fe20000000800 */
[----:B------:R-:W-:Y:S01]  /*8500*/  @!PT LDS RZ, [RZ] ;  /* 0x00000000fffff984 */ /* 0x000fe20000000800 */
[----:B------:R-:W-:Y:S01]  /*8510*/  @!PT LDS RZ, [RZ] ;  /* 0x00000000fffff984 */ /* 0x000fe20000000800 */
[----:B------:R-:W-:Y:S01]  /*8520*/  @!P2 LDGSTS.E.BYPASS.LTC128B.128 [R159+0xa800], desc[UR8][R180.64+0x80] ;  /* 0x0a800080b49fafae */ /* 0x000fe2000b901d48 */
[--C-:B------:R-:W-:Y:S02]  /*8530*/  @!P3 LEA.HI.X R189, R0, R147, R177.reuse, 0x1, P6 ;  /* 0x0000009300bdb211 */ /* 0x100fe400030f0cb1 */
[----:B----4-:R-:W-:Y:S02]  /*8540*/  @!P3 LEA R182, P4, R2, R144, 0x1 ;  /* 0x0000009002b6b211 */ /* 0x010fe400078808ff */
[----:B------:R-:W-:Y:S01]  /*8550*/  @P3 STS.128 [R159+0x9000], RZ ;  /* 0x009000ff9f003388 */ /* 0x000fe20000000c00 */
[C---:B-1----:R-:W-:Y:S04]  /*8560*/  @!P2 LEA R178, P1, R0.reuse, R178, 0x1 ;  /* 0x000000b200b2a211 */ /* 0x042fe800078208ff */
[----:B------:R-:W-:Y:S01]  /*8570*/  @!PT LDS RZ, [RZ] ;  /* 0x00000000fffff984 */ /* 0x000fe20000000800 */
[----:B------:R-:W-:Y:S01]  /*8580*/  @!PT LDS RZ, [RZ] ;  /* 0x00000000fffff984 */ /* 0x000fe20000000800 */
[----:B------:R-:W-:Y:S01]  /*8590*/  @!PT LDS RZ, [RZ] ;  /* 0x00000000fffff984 */ /* 0x000fe20000000800 */
[----:B------:R1:W-:Y:S01]  /*85a0*/  @!P3 LDGSTS.E.BYPASS.LTC128B.128 [R159+0x9000], desc[UR8][R188.64] ;  /* 0x09000000bc9fbfae */ /* 0x0003e2000b901d48 */
[--C-:B------:R-:W-:Y:S04]  /*85b0*/  @!P2 LEA.HI.X R179, R0, R179, R177.reuse, 0x1, P1 ;  /* 0x000000b300b3a211 */ /* 0x100fe800008f0cb1 */
[----:B------:R-:W-:Y:S01]  /*85c0*/  @P2 STS.128 [R159+0xb000], RZ ;  /* 0x00b000ff9f002388 */ /* 0x000fe20000000c00 */
[----:B--2---:R-:W-:Y:S01]  /*85d0*/  @!P2 LEA R184, P0, R2, R100, 0x1 ;  /* 0x0000006402b8a211 */ /* 0x004fe200078008ff */
[----:B------:R-:W-:Y:S03]  /*85e0*/  IMAD.X R100, R156, 0x1, R177, P5 ;  /* 0x000000019c647824 */ /* 0x000fe600028e06b1 */
[----:B------:R-:W-:Y:S01]  /*85f0*/  @!PT LDS RZ, [RZ] ;  /* 0x00000000fffff984 */ /* 0x000fe20000000800 */
[----:B------:R-:W-:Y:S01]  /*8600*/  @!PT LDS RZ, [RZ] ;  /* 0x00000000fffff984 */ /* 0x000fe20000000800 */
[----:B------:R-:W-:Y:S01]  /*8610*/  @!PT LDS RZ, [RZ] ;  /* 0x00000000fffff984 */ /* 0x000fe20000000800 */
[----:B------:R-:W-:Y:S02]  /*8620*/  @!P2 LDGSTS.E.BYPASS.LTC128B.128 [R159+0xb000], desc[UR8][R178.64+0x80] ;  /* 0x0b000080b29fafae */ /* 0x000fe4000b901d48 */
[C-C-:B------:R-:W-:Y:S03]  /*8630*/  @!P3 LEA.HI.X R183, R2.reuse, R145, R100.reuse, 0x1, P4 ;  /* 0x0000009102b7b211 */ /* 0x140fe600020f0c64 */
[----:B------:R-:W-:Y:S01]  /*8640*/  @P3 STS.128 [R159+0x9800], RZ ;  /* 0x009800ff9f003388 */ /* 0x000fe20000000c00 */
[----:B------:R-:W-:Y:S02]  /*8650*/  @!P2 LEA.HI.X R185, R2, R101, R100, 0x1, P0 ;  /* 0x0000006502b9a211 */ /* 0x000fe400000f0c64 */
[----:B------:R-:W-:Y:S02]  /*8660*/  ISETP.GT.AND P4, PT, R172, RZ, PT ;  /* 0x000000ffac00720c */ /* 0x000fe40003f84270 */
        /* <DEDUP_REMOVED lines=9> */
[----:B------:R-:W-:Y:S05]  /*8700*/  LDSM.16.M88.4 R104, [R143] ;  /* 0x000000008f68783b */ /* 0x000fea0000000200 */
[----:B------:R-:W3:Y:S05]  /*8710*/  LDSM.16.M88.4 R108, [R142+0x4000] ;  /* 0x004000008e6c783b */ /* 0x000eea0000000200 */
[----:B------:R-:W4:Y:S05]  /*8720*/  LDSM.16.M88.4 R112, [R142+0x4800] ;  /* 0x004800008e70783b */ /* 0x000f2a0000000200 */
[----:B------:R-:W5:Y:S05]  /*8730*/  LDSM.16.M88.4 R116, [R142+0x5000] ;  /* 0x005000008e74783b */ /* 0x000f6a0000000200 */
[----:B------:R-:W1:Y:S05]  /*8740*/  LDSM.16.M88.4 R120, [R142+0x5800] ;  /* 0x005800008e78783b */ /* 0x000e6a0000000200 */
[----:B------:R-:W0:Y:S05]  /*8750*/  LDGDEPBAR ;  /* 0x00000000000079af */ /* 0x000e2a0000000000 */
[----:B------:R-:W-:Y:S05]  /*8760*/  LDSM.16.M88.4 R124, [R141] ;  /* 0x000000008d7c783b */ /* 0x000fea0000000200 */
[----:B------:R-:W2:Y:S01]  /*8770*/  LDSM.16.M88.4 R128, [R140] ;  /* 0x000000008c80783b */ /* 0x000ea20000000200 */
[C---:B---3--:R-:W-:Y:S06]  /*8780*/  HMMA.16816.F32.BF16 R4, R104.reuse, R108, RZ ;  /* 0x0000006c6804723c */ /* 0x048fec00000418ff */
[C---:B------:R-:W-:Y:S01]  /*8790*/  HMMA.16816.F32.BF16 R8, R104.reuse, R110, RZ ;  /* 0x0000006e6808723c */ /* 0x040fe200000418ff */
[----:B------:R-:W-:Y:S05]  /*87a0*/  LDSM.16.M88.4 R108, [R140+0x1000] ;  /* 0x001000008c6c783b */ /* 0x000fea0000000200 */
        /* <DEDUP_REMOVED lines=8> */
[----:B------:R-:W1:Y:S05]  /*8830*/  LDSM.16.M88.4 R104, [R140+0x800] ;  /* 0x000800008c68783b */ /* 0x000e6a0000000200 */
[C---:B--2---:R-:W-:Y:S01]  /*8840*/  HMMA.16816.F32.BF16 R4, R124.reuse, R128, R4 ;  /* 0x000000807c04723c */ /* 0x044fe20000041804 */
[----:B------:R-:W-:Y:S05]  /*8850*/  LDSM.16.M88.4 R120, [R137] ;  /* 0x000000008978783b */ /* 0x000fea0000000200 */
[C---:B------:R-:W-:Y:S06]  /*8860*/  HMMA.16816.F32.BF16 R8, R124.reuse, R130, R8 ;  /* 0x000000827c08723c */ /* 0x040fec0000041808 */
[C---:B-1----:R-:W-:Y:S06]  /*8870*/  HMMA.16816.F32.BF16 R12, R124.reuse, R104, R12 ;  /* 0x000000687c0c723c */ /* 0x042fec000004180c */
[C---:B------:R-:W-:Y:S01]  /*8880*/  HMMA.16816.F32.BF16 R16, R124.reuse, R106, R16 ;  /* 0x0000006a7c10723c */ /* 0x040fe20000041810 */
[----:B------:R-:W-:Y:S05]  /*8890*/  LDSM.16.M88.4 R104, [R139] ;  /* 0x000000008b68783b */ /* 0x000fea0000000200 */
[C---:B------:R-:W-:Y:S06]  /*88a0*/  HMMA.16816.F32.BF16 R20, R124.reuse, R108, R20 ;  /* 0x0000006c7c14723c */ /* 0x040fec0000041814 */
[C---:B------:R-:W-:Y:S01]  /*88b0*/  HMMA.16816.F32.BF16 R24, R124.reuse, R110, R24 ;  /* 0x0000006e7c18723c */ /* 0x040fe20000041818 */
[----:B------:R-:W1:Y:S05]  /*88c0*/  LDSM.16.M88.4 R108, [R135+0x4000] ;  /* 0x00400000876c783b */ /* 0x000e6a0000000200 */
[C---:B------:R-:W-:Y:S06]  /*88d0*/  HMMA.16816.F32.BF16 R28, R124.reuse, R112, R28 ;  /* 0x000000707c1c723c */ /* 0x040fec000004181c */
[----:B------:R-:W-:Y:S01]  /*88e0*/  HMMA.16816.F32.BF16 R32, R124, R114, R32 ;  /* 0x000000727c20723c */ /* 0x000fe20000041820 */
[----:B------:R-:W2:Y:S05]  /*88f0*/  LDSM.16.M88.4 R112, [R135+0x5000] ;  /* 0x005000008770783b */ /* 0x000eaa0000000200 */
[C---:B-1----:R-:W-:Y:S06]  /*8900*/  HMMA.16816.F32.BF16 R4, R104.reuse, R108, R4 ;  /* 0x0000006c6804723c */ /* 0x042fec0000041804 */
[C---:B------:R-:W-:Y:S01]  /*8910*/  HMMA.16816.F32.BF16 R8, R104.reuse, R110, R8 ;  /* 0x0000006e6808723c */ /* 0x040fe20000041808 */
[----:B------:R-:W1:Y:S05]  /*8920*/  LDSM.16.M88.4 R108, [R135+0x5800] ;  /* 0x00580000876c783b */ /* 0x000e6a0000000200 */
[C---:B------:R-:W-:Y:S06]  /*8930*/  HMMA.16816.F32.BF16 R12, R104.reuse, R116, R12 ;  /* 0x00000074680c723c */ /* 0x040fec000004180c */
[C---:B------:R-:W-:Y:S01]  /*8940*/  HMMA.16816.F32.BF16 R16, R104.reuse, R118, R16 ;  /* 0x000000766810723c */ /* 0x040fe20000041810 */
[----:B------:R-:W3:Y:S05]  /*8950*/  LDSM.16.M88.4 R116, [R138] ;  /* 0x000000008a74783b */ /* 0x000eea0000000200 */
[C---:B--2---:R-:W-:Y:S06]  /*8960*/  HMMA.16816.F32.BF16 R20, R104.reuse, R112, R20 ;  /* 0x000000706814723c */ /* 0x044fec0000041814 */
[C---:B------:R-:W-:Y:S01]  /*8970*/  HMMA.16816.F32.BF16 R24, R104.reuse, R114, R24 ;  /* 0x000000726818723c */ /* 0x040fe20000041818 */
[----:B------:R-:W-:Y:S05]  /*8980*/  LDSM.16.M88.4 R112, [R137+0x1800] ;  /* 0x001800008970783b */ /* 0x000fea0000000200 */
[C---:B-1----:R-:W-:Y:S06]  /*8990*/  HMMA.16816.F32.BF16 R28, R104.reuse, R108, R28 ;  /* 0x0000006c681c723c */ /* 0x042fec000004181c */
[----:B------:R-:W-:Y:S01]  /*89a0*/  HMMA.16816.F32.BF16 R32, R104, R110, R32 ;  /* 0x0000006e6820723c */ /* 0x000fe20000041820 */
[----:B------:R-:W1:Y:S05]  /*89b0*/  LDSM.16.M88.4 R104, [R137+0x800] ;  /* 0x000800008968783b */ /* 0x000e6a0000000200 */
[----:B------:R-:W2:Y:S01]  /*89c0*/  LDSM.16.M88.4 R108, [R137+0x1000] ;  /* 0x00100000896c783b */ /* 0x000ea20000000200 */
[C---:B---3--:R-:W-:Y:S06]  /*89d0*/  HMMA.16816.F32.BF16 R4, R116.reuse, R120, R4 ;  /* 0x000000787404723c */ /* 0x048fec0000041804 */
[C---:B------:R-:W-:Y:S01]  /*89e0*/  HMMA.16816.F32.BF16 R8, R116.reuse, R122, R8 ;  /* 0x0000007a7408723c */ /* 0x040fe20000041808 */
[----:B------:R-:W-:Y:S05]  /*89f0*/  LDSM.16.M88.4 R120, [R142+0x6800] ;  /* 0x006800008e78783b */ /* 0x000fea0000000200 */
        /* <DEDUP_REMOVED lines=9> */
[----:B------:R-:W-:Y:S01]  /*8a90*/  LDSM.16.M88.4 R116, [R141+0x2000] ;  /* 0x002000008d74783b */ /* 0x000fe20000000200 */
[C---:B-1----:R-:W-:Y:S06]  /*8aa0*/  HMMA.16816.F32.BF16 R4, R104.reuse, R108, R4 ;  /* 0x0000006c6804723c */ /* 0x042fec0000041804 */
[C---:B------:R-:W-:Y:S01]  /*8ab0*/  HMMA.16816.F32.BF16 R8, R104.reuse, R110, R8 ;  /* 0x0000006e6808723c */ /* 0x040fe20000041808 */
[----:B------:R-:W1:Y:S05]  /*8ac0*/  LDSM.16.M88.4 R108, [R142+0x7800] ;  /* 0x007800008e6c783b */ /* 0x000e6a0000000200 */
[C---:B------:R-:W-:Y:S06]  /*8ad0*/  HMMA.16816.F32.BF16 R12, R104.reuse, R120, R12 ;  /* 0x00000078680c723c */ /* 0x040fec000004180c */
[C---:B------:R-:W-:Y:S01]  /*8ae0*/  HMMA.16816.F32.BF16 R16, R104.reuse, R122, R16 ;  /* 0x0000007a6810723c */ /* 0x040fe20000041810 */
[----:B------:R-:W3:Y:S05]  /*8af0*/  LDSM.16.M88.4 R120, [R140+0x2000] ;  /* 0x002000008c78783b */ /* 0x000eea0000000200 */
        /* <DEDUP_REMOVED lines=27> */
[C---:B------:R-:W-:Y:S06]  /*8cb0*/  HMMA.16816.F32.BF16 R24, R104.reuse, R114, R24 ;  /* 0x000000726818723c */ /* 0x040fec0000041818 */
[C---:B-1----:R-:W-:Y:S06]  /*8cc0*/  HMMA.16816.F32.BF16 R28, R104.reuse, R108, R28 ;  /* 0x0000006c681c723c */ /* 0x042fec000004181c */
[----:B------:R-:W-:Y:S01]  /*8cd0*/  HMMA.16816.F32.BF16 R32, R104, R110, R32 ;  /* 0x0000006e6820723c */ /* 0x000fe20000041820 */
[----:B------:R-:W1:Y:S05]  /*8ce0*/  LDSM.16.M88.4 R104, [R137+0x2800] ;  /* 0x002800008968783b */ /* 0x000e6a0000000200 */
[----:B------:R-:W2:Y:S01]  /*8cf0*/  LDSM.16.M88.4 R108, [R137+0x3000] ;  /* 0x00300000896c783b */ /* 0x000ea20000000200 */
[C---:B---3--:R-:W-:Y:S06]  /*8d00*/  HMMA.16816.F32.BF16 R4, R116.reuse, R120, R4 ;  /* 0x000000787404723c */ /* 0x048fec0000041804 */
        /* <DEDUP_REMOVED lines=10> */
[C---:B-1----:R-:W-:Y:S03]  /*8db0*/  HMMA.16816.F32.BF16 R12, R116.reuse, R104, R12 ;  /* 0x00000068740c723c */ /* 0x042fe6000004180c */
[----:B------:R-:W-:Y:S03]  /*8dc0*/  FMUL.FTZ R205, R11, UR5 ;  /* 0x000000050bcd7c20 */ /* 0x000fe60008410000 */
[----:B------:R-:W1:Y:S01]  /*8dd0*/  MUFU.TANH R200, R200 ;  /* 0x000000c800c87308 */ /* 0x000e620000002400 */
[C---:B------:R-:W-:Y:S01]  /*8de0*/  HMMA.16816.F32.BF16 R16, R116.reuse, R106, R16 ;  /* 0x0000006a7410723c */ /* 0x040fe20000041810 */
[----:B------:R-:W4:Y:S01]  /*8df0*/  LDSM.16.M88.4 R104, [R137+0x3800] ;  /* 0x003800008968783b */ /* 0x000f220000000200 */
[----:B------:R-:W-:Y:S07]  /*8e00*/  DEPBAR.LE SB0, 0x0 ;  /* 0x000080000000791a */ /* 0x000fee0000000000 */
[----:B------:R-:W5:Y:S01]  /*8e10*/  MUFU.TANH R206, R206 ;  /* 0x000000ce00ce7308 */ /* 0x000f620000002400 */
[----:B------:R-:W-:Y:S01]  /*8e20*/  BAR.SYNC.DEFER_BLOCKING 0x0 ;  /* 0x0000000000007b1d */ /* 0x000fe20000010000 */
[C---:B--2---:R-:W-:Y:S05]  /*8e30*/  HMMA.16816.F32.BF16 R20, R116.reuse, R108, R20 ;  /* 0x0000006c7414723c */ /* 0x044fea0000041814 */
[----:B---3--:R-:W-:Y:S03]  /*8e40*/  FMNMX.FTZ R101, R202, R103, !PT ;  /* 0x00000067ca657209 */ /* 0x008fe60007810000 */
[----:B------:R-:W2:Y:S01]  /*8e50*/  MUFU.TANH R204, R204 ;  /* 0x000000cc00cc7308 */ /* 0x000ea20000002400 */
[C---:B------:R-:W-:Y:S03]  /*8e60*/  HMMA.16816.F32.BF16 R24, R116.reuse, R110, R24 ;  /* 0x0000006e7418723c */ /* 0x040fe60000041818 */
[----:B------:R-:W-:Y:S01]  /*8e70*/  FMUL.FTZ R198, R12, UR5 ;  /* 0x000000050cc67c20 */ /* 0x000fe20008410000 */
[----:B------:R-:W-:Y:S01]  /*8e80*/  FMUL.FTZ R196, R13, UR5 ;  /* 0x000000050dc47c20 */ /* 0x000fe20008410000 */
[----:B-1----:R-:W-:Y:S04]  /*8e90*/  FMNMX.FTZ R101, R200, R101, !PT ;  /* 0x00000065c8657209 */ /* 0x002fe80007810000 */
[----:B------:R-:W1:Y:S02]  /*8ea0*/  MUFU.TANH R199, R199 ;  /* 0x000000c700c77308 */ /* 0x000e640000002400 */
[----:B------:R-:W-:Y:S01]  /*8eb0*/  FMUL.FTZ R195, R14, UR5 ;  /* 0x000000050ec37c20 */ /* 0x000fe20008410000 */
[----:B------:R-:W-:Y:S01]  /*8ec0*/  FMUL.FTZ R194, R16, UR5 ;  /* 0x0000000510c27c20 */ /* 0x000fe20008410000 */
[----:B------:R-:W-:Y:S01]  /*8ed0*/  FMUL.FTZ R192, R17, UR5 ;  /* 0x0000000511c07c20 */ /* 0x000fe20008410000 */
[----:B-----5:R-:W-:Y:S01]  /*8ee0*/  FMNMX.FTZ R101, R206, R101, !PT ;  /* 0x00000065ce657209 */ /* 0x020fe20007810000 */
[----:B------:R-:W-:Y:S04]  /*8ef0*/  FMUL.FTZ R197, R15, UR5 ;  /* 0x000000050fc57c20 */ /* 0x000fe80008410000 */
[----:B------:R-:W3:Y:S01]  /*8f00*/  MUFU.TANH R198, R198 ;  /* 0x000000c600c67308 */ /* 0x000ee20000002400 */
[----:B------:R-:W-:Y:S01]  /*8f10*/  FMUL.FTZ R191, R18, UR5 ;  /* 0x0000000512bf7c20 */ /* 0x000fe20008410000 */
[----:B------:R-:W-:Y:S01]  /*8f20*/  FMUL.FTZ R186, R20, UR5 ;  /* 0x0000000514ba7c20 */ /* 0x000fe20008410000 */
[----:B--2---:R-:W-:Y:S01]  /*8f30*/  FMNMX.FTZ R101, R204, R101, !PT ;  /* 0x00000065cc657209 */ /* 0x004fe20007810000 */
[----:B------:R-:W-:Y:S01]  /*8f40*/  FMUL.FTZ R188, R21, UR5 ;  /* 0x0000000515bc7c20 */ /* 0x000fe20008410000 */
[----:B------:R-:W-:Y:S01]  /*8f50*/  FMUL.FTZ R193, R19, UR5 ;  /* 0x0000000513c17c20 */ /* 0x000fe20008410000 */
[----:B------:R-:W-:Y:S01]  /*8f60*/  FMUL.FTZ R187, R22, UR5 ;  /* 0x0000000516bb7c20 */ /* 0x000fe20008410000 */
[----:B------:R-:W-:Y:S03]  /*8f70*/  FMUL.FTZ R189, R23, UR5 ;  /* 0x0000000517bd7c20 */ /* 0x000fe60008410000 */
[----:B------:R-:W2:Y:S01]  /*8f80*/  MUFU.TANH R201, R201 ;  /* 0x000000c900c97308 */ /* 0x000ea20000002400 */
[----:B-1----:R-:W-:Y:S01]  /*8f90*/  FMNMX.FTZ R0, R199, R3, !PT ;  /* 0x00000003c7007209 */ /* 0x002fe20007810000 */
[----:B------:R-:W-:Y:S01]  /*8fa0*/  FMUL.FTZ R190, R24, UR5 ;  /* 0x0000000518be7c20 */ /* 0x000fe20008410000 */
[C---:B----4-:R-:W-:Y:S03]  /*8fb0*/  HMMA.16816.F32.BF16 R28, R116.reuse, R104, R28 ;  /* 0x00000068741c723c */ /* 0x050fe6000004181c */
[----:B------:R-:W-:Y:S01]  /*8fc0*/  FMUL.FTZ R184, R25, UR5 ;  /* 0x0000000519b87c20 */ /* 0x000fe20008410000 */
[----:B------:R-:W-:Y:S03]  /*8fd0*/  FMUL.FTZ R185, R26, UR5 ;  /* 0x000000051ab97c20 */ /* 0x000fe60008410000 */
[----:B------:R-:W1:Y:S01]  /*8fe0*/  MUFU.TANH R196, R196 ;  /* 0x000000c400c47308 */ /* 0x000e620000002400 */
[----:B---3--:R-:W-:Y:S01]  /*8ff0*/  FMNMX.FTZ R101, R198, R101, !PT ;  /* 0x00000065c6657209 */ /* 0x008fe20007810000 */
[----:B------:R-:W-:Y:S03]  /*9000*/  HMMA.16816.F32.BF16 R32, R116, R106, R32 ;  /* 0x0000006a7420723c */ /* 0x000fe60000041820 */
[----:B------:R-:W-:Y:S05]  /*9010*/  FMUL.FTZ R183, R27, UR5 ;  /* 0x000000051bb77c20 */ /* 0x000fea0008410000 */
[----:B------:R-:W3:Y:S03]  /*9020*/  MUFU.TANH R203, R203 ;  /* 0x000000cb00cb7308 */ /* 0x000ee60000002400 */
[----:B--2---:R-:W-:Y:S07]  /*9030*/  FMNMX.FTZ R0, R201, R0, !PT ;  /* 0x00000000c9007209 */ /* 0x004fee0007810000 */
[----:B------:R-:W2:Y:S01]  /*9040*/  MUFU.TANH R194, R194 ;  /* 0x000000c200c27308 */ /* 0x000ea20000002400 */
[----:B-1----:R-:W-:Y:S01]  /*9050*/  FMNMX.FTZ R101, R196, R101, !PT ;  /* 0x00000065c4657209 */ /* 0x002fe20007810000 */
[----:B------:R-:W-:Y:S01]  /*9060*/  FMUL.FTZ R180, R28, UR5 ;  /* 0x000000051cb47c20 */ /* 0x000fe20008410000 */
[----:B------:R-:W-:Y:S01]  /*9070*/  FMUL.FTZ R181, R30, UR5 ;  /* 0x000000051eb57c20 */ /* 0x000fe20008410000 */
[----:B------:R-:W-:Y:S01]  /*9080*/  FMUL.FTZ R182, R29, UR5 ;  /* 0x000000051db67c20 */ /* 0x000fe20008410000 */
[----:B------:R-:W-:Y:S05]  /*9090*/  FMUL.FTZ R177, R31, UR5 ;  /* 0x000000051fb17c20 */ /* 0x000fea0008410000 */
[----:B------:R-:W1:Y:S01]  /*90a0*/  MUFU.TANH R205, R205 ;  /* 0x000000cd00cd7308 */ /* 0x000e620000002400 */
[----:B---3--:R-:W-:Y:S01]  /*90b0*/  FMNMX.FTZ R0, R203, R0, !PT ;  /* 0x00000000cb007209 */ /* 0x008fe20007810000 */
[----:B------:R-:W-:Y:S01]  /*90c0*/  FMUL.FTZ R178, R32, UR5 ;  /* 0x0000000520b27c20 */ /* 0x000fe20008410000 */
[----:B------:R-:W-:Y:S01]  /*90d0*/  FMUL.FTZ R102, R34, UR5 ;  /* 0x0000000522667c20 */ /* 0x000fe20008410000 */
[----:B------:R-:W-:Y:S01]  /*90e0*/  FMUL.FTZ R179, R33, UR5 ;  /* 0x0000000521b37c20 */ /* 0x000fe20008410000 */
[----:B------:R-:W-:Y:S05]  /*90f0*/  FMUL.FTZ R35, R35, UR5 ;  /* 0x0000000523237c20 */ /* 0x000fea0008410000 */
        /* <DEDUP_REMOVED lines=44> */
.L_x_793:
[----:B------:R-:W2:Y:S01]  /*93c0*/  SHFL.BFLY PT, R2, R207, 0x2, 0x1f ;  /* 0x0c401f00cf027f89 */ /* 0x000ea200000e0000 */
[----:B-1--4-:R-:W-:Y:S02]  /*93d0*/  FMNMX.FTZ R7, R101, R0, !PT ;  /* 0x0000000065077209 */ /* 0x012fe40007810000 */
[----:B------:R-:W-:Y:S05]  /*93e0*/  IADD3 R172, R172, -0x1, RZ ;  /* 0xffffffffacac7810 */ /* 0x000fea0007ffe0ff */
[----:B------:R-:W-:Y:S08]  /*93f0*/  LDSM.16.MT88.4 R16, [R136+0x8000] ;  /* 0x008000008810783b */ /* 0x000ff00000004200 */
[----:B------:R-:W1:Y:S08]  /*9400*/  SHFL.BFLY PT, R0, R7, 0x2, 0x1f ;  /* 0x0c401f0007007f89 */ /* 0x000e7000000e0000 */
[----:B------:R-:W-:Y:S08]  /*9410*/  LDSM.16.MT88.4 R24, [R134+0x8000] ;  /* 0x008000008618783b */ /* 0x000ff00000004200 */
[----:B------:R-:W-:Y:S01]  /*9420*/  LDSM.16.MT88.4 R32, [R133+0x8000] ;  /* 0x008000008520783b */ /* 0x000fe20000004200 */
[----:B--2---:R-:W-:Y:S07]  /*9430*/  FMNMX.FTZ R9, R207, R2, !PT ;  /* 0x00000002cf097209 */ /* 0x004fee0007810000 */
[----:B------:R-:W2:Y:S01]  /*9440*/  SHFL.BFLY PT, R2, R9, 0x1, 0x1f ;  /* 0x0c201f0009027f89 */ /* 0x000ea200000e0000 */
[----:B-1----:R-:W-:Y:S07]  /*9450*/  FMNMX.FTZ R5, R7, R0, !PT ;  /* 0x0000000007057209 */ /* 0x002fee0007810000 */
[----:B------:R-:W1:Y:S01]  /*9460*/  SHFL.BFLY PT, R0, R5, 0x1, 0x1f ;  /* 0x0c201f0005007f89 */ /* 0x000e6200000e0000 */
[----:B--2---:R-:W-:Y:S04]  /*9470*/  FMNMX.FTZ R2, R9, R2, !PT ;  /* 0x0000000209027209 */ /* 0x004fe80007810000 */
[C---:B------:R-:W-:Y:S01]  /*9480*/  FSETP.NEU.FTZ.AND P0, PT, R2.reuse, -INF , PT ;  /* 0xff8000000200780b */ /* 0x040fe20003f1d000 */
[C---:B------:R-:W-:Y:S01]  /*9490*/  FMUL.FTZ R111, R2.reuse, UR4 ;  /* 0x00000004026f7c20 */ /* 0x040fe20008410000 */
[----:B------:R-:W-:Y:S01]  /*94a0*/  FADD.FTZ R4, -R2, R103 ;  /* 0x0000006702047221 */ /* 0x000fe20000010100 */
[----:B-1----:R-:W-:Y:S03]  /*94b0*/  FMNMX.FTZ R0, R5, R0, !PT ;  /* 0x0000000005007209 */ /* 0x002fe60007810000 */
[----:B------:R-:W-:Y:S01]  /*94c0*/  FMUL.FTZ R100, R4, UR4 ;  /* 0x0000000404647c20 */ /* 0x000fe20008410000 */
[----:B------:R-:W-:Y:S02]  /*94d0*/  FSEL R111, R111, RZ, P0 ;  /* 0x000000ff6f6f7208 */ /* 0x000fe40000000000 */
[C---:B------:R-:W-:Y:S01]  /*94e0*/  FSETP.NEU.FTZ.AND P0, PT, R0.reuse, -INF , PT ;  /* 0xff8000000000780b */ /* 0x040fe20003f1d000 */
[C---:B------:R-:W-:Y:S01]  /*94f0*/  FMUL.FTZ R112, R0.reuse, UR4 ;  /* 0x0000000400707c20 */ /* 0x040fe20008410000 */
[----:B------:R-:W-:Y:S01]  /*9500*/  FADD.FTZ R3, -R0, R3 ;  /* 0x0000000300037221 */ /* 0x000fe20000010100 */
[--C-:B------:R-:W-:Y:S01]  /*9510*/  FFMA.FTZ R103, R202, UR4, -R111.reuse ;  /* 0x00000004ca677c23 */ /* 0x100fe2000801086f */
[--C-:B------:R-:W-:Y:S01]  /*9520*/  FFMA.FTZ R109, R200, UR4, -R111.reuse ;  /* 0x00000004c86d7c23 */ /* 0x100fe2000801086f */
[--C-:B------:R-:W-:Y:S01]  /*9530*/  FFMA.FTZ R108, R206, UR4, -R111.reuse ;  /* 0x00000004ce6c7c23 */ /* 0x100fe2000801086f */
[----:B------:R-:W-:Y:S01]  /*9540*/  FSEL R112, R112, RZ, P0 ;  /* 0x000000ff70707208 */ /* 0x000fe20000000000 */
[--C-:B------:R-:W-:Y:S01]  /*9550*/  FFMA.FTZ R107, R204, UR4, -R111.reuse ;  /* 0x00000004cc6b7c23 */ /* 0x100fe2000801086f */
[----:B------:R-:W-:Y:S01]  /*9560*/  FMUL.FTZ R6, R3, UR4 ;  /* 0x0000000403067c20 */ /* 0x000fe20008410000 */
        /* <DEDUP_REMOVED lines=23> */
[C---:B------:R-:W-:Y:S03]  /*96e0*/  FMUL.FTZ R20, R100.reuse, R80 ;  /* 0x0000005064147220 */ /* 0x040fe60000410000 */
[----:B------:R-:W1:Y:S01]  /*96f0*/  MUFU.EX2 R109, R109 ;  /* 0x0000006d006d7308 */ /* 0x000e620000000800 */
[C---:B--2---:R-:W-:Y:S01]  /*9700*/  FMUL.FTZ R6, R3.reuse, R98 ;  /* 0x0000006203067220 */ /* 0x044fe20000410000 */
[C---:B------:R-:W-:Y:S01]  /*9710*/  FMUL.FTZ R7, R3.reuse, R99 ;  /* 0x0000006303077220 */ /* 0x040fe20000410000 */
[C---:B------:R-:W-:Y:S01]  /*9720*/  FMUL.FTZ R10, R3.reuse, R94 ;  /* 0x0000005e030a7220 */ /* 0x040fe20000410000 */
[C---:B------:R-:W-:Y:S01]  /*9730*/  FMUL.FTZ R11, R3.reuse, R95 ;  /* 0x0000005f030b7220 */ /* 0x040fe20000410000 */
[C---:B------:R-:W-:Y:S01]  /*9740*/  FMUL.FTZ R14, R3.reuse, R90 ;  /* 0x0000005a030e7220 */ /* 0x040fe20000410000 */
[C---:B------:R-:W-:Y:S01]  /*9750*/  FMUL.FTZ R15, R3.reuse, R91 ;  /* 0x0000005b030f7220 */ /* 0x040fe20000410000 */
[C---:B------:R-:W-:Y:S03]  /*9760*/  FMUL.FTZ R21, R100.reuse, R81 ;  /* 0x0000005164157220 */ /* 0x040fe60000410000 */
[----:B------:R-:W-:Y:S01]  /*9770*/  MUFU.EX2 R110, R110 ;  /* 0x0000006e006e7308 */ /* 0x000fe20000000800 */
[----:B------:R-:W2:Y:S01]  /*9780*/  LDSM.16.MT88.4 R88, [R132+0x8000] ;  /* 0x008000008458783b */ /* 0x000ea20000004200 */
[C---:B------:R-:W-:Y:S01]  /*9790*/  FMUL.FTZ R22, R3.reuse, R82 ;  /* 0x0000005203167220 */ /* 0x040fe20000410000 */
[C---:B------:R-:W-:Y:S01]  /*97a0*/  FMUL.FTZ R23, R3.reuse, R83 ;  /* 0x0000005303177220 */ /* 0x040fe20000410000 */
[C---:B------:R-:W-:Y:S01]  /*97b0*/  FMUL.FTZ R28, R100.reuse, R72 ;  /* 0x00000048641c7220 */ /* 0x040fe20000410000 */
[C---:B------:R-:W-:Y:S01]  /*97c0*/  FMUL.FTZ R29, R100.reuse, R73 ;  /* 0x00000049641d7220 */ /* 0x040fe20000410000 */
[C---:B------:R-:W-:Y:S01]  /*97d0*/  FMUL.FTZ R30, R3.reuse, R74 ;  /* 0x0000004a031e7220 */ /* 0x040fe20000410000 */
[----:B------:R-:W-:Y:S03]  /*97e0*/  FMUL.FTZ R31, R3, R75 ;  /* 0x0000004b031f7220 */ /* 0x000fe60000410000 */
[----:B------:R-:W3:Y:S01]  /*97f0*/  MUFU.EX2 R106, R106 ;  /* 0x0000006a006a7308 */ /* 0x000ee20000000800 */
[----:B-1----:R-:W-:Y:S01]  /*9800*/  F2FP.BF16.F32.PACK_AB R96, R109, R103 ;  /* 0x000000676d60723e */ /* 0x002fe200000010ff */
[----:B------:R-:W1:Y:S01]  /*9810*/  LDSM.16.MT88.4 R80, [R136+0xa000] ;  /* 0x00a000008850783b */ /* 0x000e620000004200 */
[C---:B------:R-:W-:Y:S01]  /*9820*/  FMUL.FTZ R36, R100.reuse, R36 ;  /* 0x0000002464247220 */ /* 0x040fe20000410000 */
[C---:B------:R-:W-:Y:S01]  /*9830*/  FMUL.FTZ R37, R100.reuse, R37 ;  /* 0x0000002564257220 */ /* 0x040fe20000410000 */
[C---:B------:R-:W-:Y:S01]  /*9840*/  FMUL.FTZ R38, R3.reuse, R38 ;  /* 0x0000002603267220 */ /* 0x040fe20000410000 */
[C---:B------:R-:W-:Y:S01]  /*9850*/  FMUL.FTZ R39, R3.reuse, R39 ;  /* 0x0000002703277220 */ /* 0x040fe20000410000 */
[C---:B------:R-:W-:Y:S03]  /*9860*/  FMUL.FTZ R40, R100.reuse, R40 ;  /* 0x0000002864287220 */ /* 0x040fe60000410000 */
[----:B------:R-:W-:Y:S01]  /*9870*/  MUFU.EX2 R108, R108 ;  /* 0x0000006c006c7308 */ /* 0x000fe20000000800 */
[C---:B------:R-:W-:Y:S01]  /*9880*/  FMUL.FTZ R41, R100.reuse, R41 ;  /* 0x0000002964297220 */ /* 0x040fe20000410000 */
[----:B------:R-:W4:Y:S01]  /*9890*/  LDSM.16.MT88.4 R72, [R134+0xa000] ;  /* 0x00a000008648783b */ /* 0x000f220000004200 */
[C---:B------:R-:W-:Y:S01]  /*98a0*/  FMUL.FTZ R42, R3.reuse, R42 ;  /* 0x0000002a032a7220 */ /* 0x040fe20000410000 */
[C---:B------:R-:W-:Y:S01]  /*98b0*/  FMUL.FTZ R43, R3.reuse, R43 ;  /* 0x0000002b032b7220 */ /* 0x040fe20000410000 */
[C---:B------:R-:W-:Y:S01]  /*98c0*/  FMUL.FTZ R44, R100.reuse, R44 ;  /* 0x0000002c642c7220 */ /* 0x040fe20000410000 */
[----:B------:R-:W-:Y:S01]  /*98d0*/  FMUL.FTZ R45, R100, R45 ;  /* 0x0000002d642d7220 */ /* 0x000fe20000410000 */
[C---:B------:R-:W-:Y:S03]  /*98e0*/  FMUL.FTZ R46, R3.reuse, R46 ;  /* 0x0000002e032e7220 */ /* 0x040fe60000410000 */
[----:B------:R-:W5:Y:S01]  /*98f0*/  MUFU.EX2 R107, R107 ;  /* 0x0000006b006b7308 */ /* 0x000f620000000800 */
[----:B---3--:R-:W-:Y:S01]  /*9900*/  F2FP.BF16.F32.PACK_AB R97, R106, R110 ;  /* 0x0000006e6a61723e */ /* 0x008fe200000010ff */
        /* <DEDUP_REMOVED lines=10> */
[----:B------:R-:W-:Y:S01]  /*99b0*/  LDSM.16.MT88.4 R92, [R136+0x9800] ;  /* 0x00980000885c783b */ /* 0x000fe20000004200 */
[C---:B------:R-:W-:Y:S01]  /*99c0*/  FMUL.FTZ R60, R100.reuse, R60 ;  /* 0x0000003c643c7220 */ /* 0x040fe20000410000 */
[C---:B------:R-:W-:Y:S01]  /*99d0*/  FMUL.FTZ R61, R100.reuse, R61 ;  /* 0x0000003d643d7220 */ /* 0x040fe20000410000 */
[----:B------:R-:W-:Y:S03]  /*99e0*/  FMUL.FTZ R62, R3, R62 ;  /* 0x0000003e033e7220 */ /* 0x000fe60000410000 */
[----:B------:R-:W3:Y:S01]  /*99f0*/  MUFU.EX2 R104, R104 ;  /* 0x0000006800687308 */ /* 0x000ee20000000800 */
[----:B-----5:R-:W-:Y:S01]  /*9a00*/  F2FP.BF16.F32.PACK_AB R98, R107, R108 ;  /* 0x0000006c6b62723e */ /* 0x020fe200000010ff */
[C---:B------:R-:W-:Y:S01]  /*9a10*/  FMUL.FTZ R63, R3.reuse, R63 ;  /* 0x0000003f033f7220 */ /* 0x040fe20000410000 */
        /* <DEDUP_REMOVED lines=9> */
[--C-:B------:R-:W-:Y:S01]  /*9ab0*/  FFMA.FTZ R124, R187, UR4, -R112.reuse ;  /* 0x00000004bb7c7c23 */ /* 0x100fe20008010870 */
[--C-:B------:R-:W-:Y:S01]  /*9ac0*/  FFMA.FTZ R121, R189, UR4, -R112.reuse ;  /* 0x00000004bd797c23 */ /* 0x100fe20008010870 */
[--C-:B------:R-:W-:Y:S01]  /*9ad0*/  FFMA.FTZ R125, R190, UR4, -R111.reuse ;  /* 0x00000004be7d7c23 */ /* 0x100fe2000801086f */
[--C-:B------:R-:W-:Y:S03]  /*9ae0*/  FFMA.FTZ R126, R184, UR4, -R111.reuse ;  /* 0x00000004b87e7c23 */ /* 0x100fe6000801086f */
[----:B------:R-:W-:Y:S01]  /*9af0*/  MUFU.EX2 R123, R123 ;  /* 0x0000007b007b7308 */ /* 0x000fe20000000800 */
[----:B---3--:R-:W-:Y:S01]  /*9b00*/  F2FP.BF16.F32.PACK_AB R99, R104, R105 ;  /* 0x000000696863723e */ /* 0x008fe200000010ff */
[--C-:B------:R-:W-:Y:S01]  /*9b10*/  FFMA.FTZ R127, R185, UR4, -R112.reuse ;  /* 0x00000004b97f7c23 */ /* 0x100fe20008010870 */
[--C-:B------:R-:W-:Y:S01]  /*9b20*/  FFMA.FTZ R128, R183, UR4, -R112.reuse ;  /* 0x00000004b7807c23 */ /* 0x100fe20008010870 */
[--C-:B------:R-:W-:Y:S01]  /*9b30*/  FFMA.FTZ R129, R180, UR4, -R111.reuse ;  /* 0x00000004b4817c23 */ /* 0x100fe2000801086f */
[--C-:B------:R-:W-:Y:S01]  /*9b40*/  FFMA.FTZ R180, R177, UR4, -R112.reuse ;  /* 0x00000004b1b47c23 */ /* 0x100fe20008010870 */
[----:B------:R-:W-:Y:S01]  /*9b50*/  FFMA.FTZ R130, R182, UR4, -R111 ;  /* 0x00000004b6827c23 */ /* 0x000fe2000801086f */
[----:B------:R-:W-:Y:S01]  /*9b60*/  FFMA.FTZ R182, R100, R173, R103 ;  /* 0x000000ad64b67223 */ /* 0x000fe20000010067 */
[C---:B------:R-:W-:Y:S02]  /*9b70*/  HMMA.16816.F32.BF16 R4, R96.reuse, R16, R4 ;  /* 0x000000106004723c */ /* 0x040fe40000041804 */
[----:B------:R-:W-:Y:S03]  /*9b80*/  MUFU.EX2 R124, R124 ;  /* 0x0000007c007c7308 */ /* 0x000fe60000000800 */
[--C-:B------:R-:W-:Y:S01]  /*9b90*/  FFMA.FTZ R177, R178, UR4, -R111.reuse ;  /* 0x00000004b2b17c23 */ /* 0x100fe2000801086f */
[C---:B------:R-:W-:Y:S06]  /*9ba0*/  HMMA.16816.F32.BF16 R8, R96.reuse, R18, R8 ;  /* 0x000000126008723c */ /* 0x040fec0000041808 */
[----:B------:R-:W-:Y:S01]  /*9bb0*/  MUFU.EX2 R121, R121 ;  /* 0x0000007900797308 */ /* 0x000fe20000000800 */
[C---:B------:R-:W-:Y:S01]  /*9bc0*/  FMUL.FTZ R16, R100.reuse, R84 ;  /* 0x0000005464107220 */ /* 0x040fe20000410000 */
[C---:B------:R-:W-:Y:S03]  /*9bd0*/  HMMA.16816.F32.BF16 R12, R96.reuse, R24, R12 ;  /* 0x00000018600c723c */ /* 0x040fe6000004180c */
[C---:B------:R-:W-:Y:S01]  /*9be0*/  FMUL.FTZ R17, R100.reuse, R85 ;  /* 0x0000005564117220 */ /* 0x040fe20000410000 */
[C---:B------:R-:W-:Y:S01]  /*9bf0*/  FMUL.FTZ R18, R3.reuse, R86 ;  /* 0x0000005603127220 */ /* 0x040fe20000410000 */
[----:B------:R-:W-:Y:S02]  /*9c00*/  FMUL.FTZ R19, R3, R87 ;  /* 0x0000005703137220 */ /* 0x000fe40000410000 */
[C---:B------:R-:W-:Y:S01]  /*9c10*/  FMUL.FTZ R24, R100.reuse, R76 ;  /* 0x0000004c64187220 */ /* 0x040fe20000410000 */
[----:B------:R-:W-:Y:S01]  /*9c20*/  LDSM.16.MT88.4 R84, [R134+0x9800] ;  /* 0x009800008654783b */ /* 0x000fe20000004200 */
[----:B------:R-:W-:Y:S02]  /*9c30*/  MUFU.EX2 R125, R125 ;  /* 0x0000007d007d7308 */ /* 0x000fe40000000800 */
[----:B------:R-:W-:Y:S01]  /*9c40*/  FMUL.FTZ R25, R100, R77 ;  /* 0x0000004d64197220 */ /* 0x000fe20000410000 */
[----:B------:R-:W-:Y:S01]  /*9c50*/  FFMA.FTZ R111, R179, UR4, -R111 ;  /* 0x00000004b36f7c23 */ /* 0x000fe2000801086f */
[--C-:B------:R-:W-:Y:S01]  /*9c60*/  FFMA.FTZ R179, R102, UR4, -R112.reuse ;  /* 0x0000000466b37c23 */ /* 0x100fe20008010870 */
[C---:B------:R-:W-:Y:S03]  /*9c70*/  HMMA.16816.F32.BF16 R16, R96.reuse, R26, R16 ;  /* 0x0000001a6010723c */ /* 0x040fe60000041810 */
[--C-:B------:R-:W-:Y:S02]  /*9c80*/  FFMA.FTZ R131, R181, UR4, -R112.reuse ;  /* 0x00000004b5837c23 */ /* 0x100fe40008010870 */
[----:B------:R-:W-:Y:S01]  /*9c90*/  MUFU.EX2 R126, R126 ;  /* 0x0000007e007e7308 */ /* 0x000fe20000000800 */
[----:B------:R-:W-:Y:S01]  /*9ca0*/  FFMA.FTZ R112, R101, UR4, -R112 ;  /* 0x0000000465707c23 */ /* 0x000fe20008010870 */
[C---:B------:R-:W-:Y:S04]  /*9cb0*/  HMMA.16816.F32.BF16 R20, R96.reuse, R32, R20 ;  /* 0x000000206014723c */ /* 0x040fe80000041814 */
[C---:B------:R-:W-:Y:S01]  /*9cc0*/  FMUL.FTZ R26, R3.reuse, R78 ;  /* 0x0000004e031a7220 */ /* 0x040fe20000410000 */
[C---:B------:R-:W-:Y:S02]  /*9cd0*/  FMUL.FTZ R27, R3.reuse, R79 ;  /* 0x0000004f031b7220 */ /* 0x040fe40000410000 */
[C---:B------:R-:W-:Y:S01]  /*9ce0*/  FMUL.FTZ R32, R100.reuse, R68 ;  /* 0x0000004464207220 */ /* 0x040fe20000410000 */
[----:B------:R-:W-:Y:S01]  /*9cf0*/  LDSM.16.MT88.4 R76, [R132+0xa000] ;  /* 0x00a00000844c783b */ /* 0x000fe20000004200 */
[----:B------:R-:W-:Y:S02]  /*9d00*/  MUFU.EX2 R127, R127 ;  /* 0x0000007f007f7308 */ /* 0x000fe40000000800 */
[----:B------:R-:W-:Y:S01]  /*9d10*/  FMUL.FTZ R33, R100, R69 ;  /* 0x0000004564217220 */ /* 0x000fe20000410000 */
[----:B------:R-:W-:Y:S01]  /*9d20*/  FFMA.FTZ R110, R3, R176, R110 ;  /* 0x000000b0036e7223 */ /* 0x000fe2000001006e */
[C---:B------:R-:W-:Y:S03]  /*9d30*/  HMMA.16816.F32.BF16 R24, R96.reuse, R34, R24 ;  /* 0x000000226018723c */ /* 0x040fe60000041818 */
[----:B------:R-:W-:Y:S03]  /*9d40*/  FADD.FTZ R109, R109, R182 ;  /* 0x000000b66d6d7221 */ /* 0x000fe60000010000 */
[----:B------:R-:W-:Y:S01]  /*9d50*/  MUFU.EX2 R128, R128 ;  /* 0x0000008000807308 */ /* 0x000fe20000000800 */
[----:B------:R-:W-:Y:S01]  /*9d60*/  FADD.FTZ R110, R106, R110 ;  /* 0x0000006e6a6e7221 */ /* 0x000fe20000010000 */
[C---:B--2---:R-:W-:Y:S03]  /*9d70*/  HMMA.16816.F32.BF16 R28, R96.reuse, R88, R28 ;  /* 0x00000058601c723c */ /* 0x044fe6000004181c */
[C---:B------:R-:W-:Y:S01]  /*9d80*/  FMUL.FTZ R34, R3.reuse, R70 ;  /* 0x0000004603227220 */ /* 0x040fe20000410000 */
[----:B------:R-:W-:Y:S04]  /*9d90*/  FMUL.FTZ R35, R3, R71 ;  /* 0x0000004703237220 */ /* 0x000fe80000410000 */
[----:B------:R-:W-:Y:S01]  /*9da0*/  MUFU.EX2 R113, R113 ;  /* 0x0000007100717308 */ /* 0x000fe20000000800 */
[----:B------:R-:W2:Y:S02]  /*9db0*/  LDSM.16.MT88.4 R68, [R133+0xa000] ;  /* 0x00a000008544783b */ /* 0x000ea40000004200 */
[----:B------:R-:W-:Y:S01]  /*9dc0*/  FADD.FTZ R105, R105, R110 ;  /* 0x0000006e69697221 */ /* 0x000fe20000010000 */
[C---:B------:R-:W-:Y:S06]  /*9dd0*/  HMMA.16816.F32.BF16 R32, R96.reuse, R90, R32 ;  /* 0x0000005a6020723c */ /* 0x040fec0000041820 */
[----:B------:R-:W3:Y:S01]  /*9de0*/  MUFU.EX2 R114, R114 ;  /* 0x0000007200727308 */ /* 0x000ee20000000800 */
[----:B------:R-:W-:Y:S01]  /*9df0*/  FADD.FTZ R104, R104, R105 ;  /* 0x0000006968687221 */ /* 0x000fe20000010000 */
[C---:B-1----:R-:W-:Y:S08]  /*9e00*/  HMMA.16816.F32.BF16 R36, R96.reuse, R80, R36 ;  /* 0x000000506024723c */ /* 0x042ff00000041824 */
[----:B------:R-:W-:Y:S01]  /*9e10*/  MUFU.EX2 R115, R115 ;  /* 0x0000007300737308 */ /* 0x000fe20000000800 */
[C---:B------:R-:W-:Y:S01]  /*9e20*/  HMMA.16816.F32.BF16 R40, R96.reuse, R82, R40 ;  /* 0x000000526028723c */ /* 0x040fe20000041828 */
[----:B------:R-:W-:Y:S05]  /*9e30*/  LDSM.16.MT88.4 R80, [R134+0x8800] ;  /* 0x008800008650783b */ /* 0x000fea0000004200 */
[C---:B----4-:R-:W-:Y:S03]  /*9e40*/  HMMA.16816.F32.BF16 R44, R96.reuse, R72, R44 ;  /* 0x00000048602c723c */ /* 0x050fe6000004182c */
[----:B------:R-:W1:Y:S03]  /*9e50*/  MUFU.EX2 R116, R116 ;  /* 0x0000007400747308 */ /* 0x000e660000000800 */
[C---:B------:R-:W-:Y:S01]  /*9e60*/  HMMA.16816.F32.BF16 R48, R96.reuse, R74, R48 ;  /* 0x0000004a6030723c */ /* 0x040fe20000041830 */
[----:B------:R-:W4:Y:S06]  /*9e70*/  LDSM.16.MT88.4 R72, [R136+0x8800] ;  /* 0x008800008848783b */ /* 0x000f2c0000004200 */
[----:B------:R-:W-:Y:S01]  /*9e80*/  MUFU.EX2 R117, R117 ;  /* 0x0000007500757308 */ /* 0x000fe20000000800 */
[C---:B--2---:R-:W-:Y:S09]  /*9e90*/  HMMA.16816.F32.BF16 R52, R96.reuse, R68, R52 ;  /* 0x000000446034723c */ /* 0x044ff20000041834 */
[----:B------:R-:W2:Y:S01]  /*9ea0*/  MUFU.EX2 R118, R118 ;  /* 0x0000007600767308 */ /* 0x000ea20000000800 */
[C---:B------:R-:W-:Y:S09]  /*9eb0*/  HMMA.16816.F32.BF16 R56, R96.reuse, R70, R56 ;  /* 0x000000466038723c */ /* 0x040ff20000041838 */
[----:B------:R-:W5:Y:S02]  /*9ec0*/  MUFU.EX2 R119, R119 ;  /* 0x0000007700777308 */ /* 0x000f640000000800 */
[----:B---3--:R-:W-:Y:S01]  /*9ed0*/  F2FP.BF16.F32.PACK_AB R68, R114, R113 ;  /* 0x000000717244723e */ /* 0x008fe200000010ff */
[C---:B------:R-:W-:Y:S07]  /*9ee0*/  HMMA.16816.F32.BF16 R60, R96.reuse, R76, R60 ;  /* 0x0000004c603c723c */ /* 0x040fee000004183c */
[----:B------:R-:W3:Y:S01]  /*9ef0*/  MUFU.EX2 R120, R120 ;  /* 0x0000007800787308 */ /* 0x000ee20000000800 */
[----:B------:R-:W-:Y:S01]  /*9f00*/  HMMA.16816.F32.BF16 R64, R96, R78, R64 ;  /* 0x0000004e6040723c */ /* 0x000fe20000041840 */
[----:B------:R-:W4:Y:S02]  /*9f10*/  LDSM.16.MT88.4 R76, [R133+0x8800] ;  /* 0x00880000854c783b */ /* 0x000f240000004200 */
[----:B-1----:R-:W-:Y:S01]  /*9f20*/  F2FP.BF16.F32.PACK_AB R69, R116, R115 ;  /* 0x000000737445723e */ /* 0x002fe200000010ff */
[----:B------:R-:W-:Y:S01]  /*9f30*/  FADD.FTZ R115, R115, R104 ;  /* 0x0000006873737221 */ /* 0x000fe20000010000 */
[----:B--2---:R-:W-:Y:S04]  /*9f40*/  F2FP.BF16.F32.PACK_AB R70, R118, R117 ;  /* 0x000000757646723e */ /* 0x004fe800000010ff */
[----:B------:R-:W-:Y:S02]  /*9f50*/  MUFU.EX2 R129, R129 ;  /* 0x0000008100817308 */ /* 0x000fe40000000800 */
[----:B------:R-:W-:Y:S04]  /*9f60*/  FADD.FTZ R116, R116, R115 ;  /* 0x0000007374747221 */ /* 0x000fe80000010000 */
[----:B-----5:R-:W-:Y:S01]  /*9f70*/  FADD.FTZ R3, R119, R116 ;  /* 0x0000007477037221 */ /* 0x020fe20000010000 */
[C---:B---3--:R-:W-:Y:S03]  /*9f80*/  F2FP.BF16.F32.PACK_AB R71, R120.reuse, R119 ;  /* 0x000000777847723e */ /* 0x048fe600000010ff */
[----:B------:R-:W1:Y:S01]  /*9f90*/  MUFU.EX2 R130, R130 ;  /* 0x0000008200827308 */ /* 0x000e620000000800 */
[----:B------:R-:W-:Y:S03]  /*9fa0*/  FADD.FTZ R3, R120, R3 ;  /* 0x0000000378037221 */ /* 0x000fe60000010000 */
[C---:B----4-:R-:W-:Y:S06]  /*9fb0*/  HMMA.16816.F32.BF16 R4, R68.reuse, R72, R4 ;  /* 0x000000484404723c */ /* 0x050fec0000041804 */
[----:B------:R-:W-:Y:S01]  /*9fc0*/  MUFU.EX2 R131, R131 ;  /* 0x0000008300837308 */ /* 0x000fe20000000800 */
[C---:B------:R-:W-:Y:S01]  /*9fd0*/  HMMA.16816.F32.BF16 R8, R68.reuse, R74, R8 ;  /* 0x0000004a4408723c */ /* 0x040fe20000041808 */
[----:B------:R-:W2:Y:S08]  /*9fe0*/  LDSM.16.MT88.4 R72, [R132+0x8800] ;  /* 0x008800008448783b */ /* 0x000eb00000004200 */
[----:B------:R-:W3:Y:S02]  /*9ff0*/  MUFU.EX2 R180, R180 ;  /* 0x000000b400b47308 */ /* 0x000ee40000000800 */
[----:B-1----:R-:W-:Y:S01]  /*a000*/  F2FP.BF16.F32.PACK_AB R100, R130, R129 ;  /* 0x000000818264723e */ /* 0x002fe200000010ff */
[C---:B------:R-:W-:Y:S06]  /*a010*/  HMMA.16816.F32.BF16 R12, R68.reuse, R80, R12 ;  /* 0x00000050440c723c */ /* 0x040fec000004180c */
[C---:B------:R-:W-:Y:S01]  /*a020*/  HMMA.16816.F32.BF16 R16, R68.reuse, R82, R16 ;  /* 0x000000524410723c */ /* 0x040fe20000041810 */
[----:B------:R-:W1:Y:S01]  /*a030*/  LDSM.16.MT88.4 R80, [R136+0xa800] ;  /* 0x00a800008850783b */ /* 0x000e620000004200 */
[----:B------:R-:W-:Y:S04]  /*a040*/  MUFU.EX2 R177, R177 ;  /* 0x000000b100b17308 */ /* 0x000fe80000000800 */
[C---:B------:R-:W-:Y:S06]  /*a050*/  HMMA.16816.F32.BF16 R20, R68.reuse, R76, R20 ;  /* 0x0000004c4414723c */ /* 0x040fec0000041814 */
[----:B------:R-:W4:Y:S01]  /*a060*/  MUFU.EX2 R178, R111 ;  /* 0x0000006f00b27308 */ /* 0x000f220000000800 */
[----:B---3--:R-:W-:Y:S01]  /*a070*/  F2FP.BF16.F32.PACK_AB R101, R180, R131 ;  /* 0x00000083b465723e */ /* 0x008fe200000010ff */
[C---:B------:R-:W-:Y:S01]  /*a080*/  HMMA.16816.F32.BF16 R24, R68.reuse, R78, R24 ;  /* 0x0000004e4418723c */ /* 0x040fe20000041818 */
[----:B------:R-:W3:Y:S07]  /*a090*/  LDSM.16.MT88.4 R76, [R134+0xa800] ;  /* 0x00a80000864c783b */ /* 0x000eee0000004200 */
[----:B------:R-:W-:Y:S10]  /*a0a0*/  MUFU.EX2 R179, R179 ;  /* 0x000000b300b37308 */ /* 0x000ff40000000800 */
[----:B------:R-:W5:Y:S01]  /*a0b0*/  MUFU.EX2 R112, R112 ;  /* 0x0000007000707308 */ /* 0x000f620000000800 */
[----:B----4-:R-:W-:Y:S01]  /*a0c0*/  F2FP.BF16.F32.PACK_AB R102, R178, R177 ;  /* 0x000000b1b266723e */ /* 0x010fe200000010ff */
[C---:B--2---:R-:W-:Y:S06]  /*a0d0*/  HMMA.16816.F32.BF16 R28, R68.reuse, R72, R28 ;  /* 0x00000048441c723c */ /* 0x044fec000004181c */
[C---:B------:R-:W-:Y:S01]  /*a0e0*/  HMMA.16816.F32.BF16 R32, R68.reuse, R74, R32 ;  /* 0x0000004a4420723c */ /* 0x040fe20000041820 */
[----:B------:R-:W2:Y:S05]  /*a0f0*/  LDSM.16.MT88.4 R72, [R133+0xa800] ;  /* 0x00a800008548783b */ /* 0x000eaa0000004200 */
[C---:B-1----:R-:W-:Y:S05]  /*a100*/  HMMA.16816.F32.BF16 R36, R68.reuse, R80, R36 ;  /* 0x000000504424723c */ /* 0x042fea0000041824 */
[----:B-----5:R-:W-:Y:S01]  /*a110*/  F2FP.BF16.F32.PACK_AB R103, R112, R179 ;  /* 0x000000b37067723e */ /* 0x020fe200000010ff */
        /* <DEDUP_REMOVED lines=11> */
[----:B------:R-:W-:Y:S04]  /*a1d0*/  F2FP.BF16.F32.PACK_AB R68, R123, R122 ;  /* 0x0000007a7b44723e */ /* 0x000fe800000010ff */
[C---:B------:R-:W-:Y:S01]  /*a1e0*/  F2FP.BF16.F32.PACK_AB R69, R121.reuse, R124 ;  /* 0x0000007c7945723e */ /* 0x040fe200000010ff */
[----:B------:R-:W-:Y:S01]  /*a1f0*/  FADD.FTZ R124, R124, R3 ;  /* 0x000000037c7c7221 */ /* 0x000fe20000010000 */
[----:B------:R-:W-:Y:S02]  /*a200*/  F2FP.BF16.F32.PACK_AB R70, R126, R125 ;  /* 0x0000007d7e46723e */ /* 0x000fe400000010ff */
[C---:B------:R-:W-:Y:S01]  /*a210*/  F2FP.BF16.F32.PACK_AB R71, R128.reuse, R127 ;  /* 0x0000007f8047723e */ /* 0x040fe200000010ff */
[----:B------:R-:W-:Y:S01]  /*a220*/  FADD.FTZ R124, R121, R124 ;  /* 0x0000007c797c7221 */ /* 0x000fe20000010000 */
[----:B------:R-:W-:Y:S03]  /*a230*/  MOV R3, R0 ;  /* 0x0000000000037202 */ /* 0x000fe60000000f00 */
[----:B------:R-:W-:Y:S02]  /*a240*/  FADD.FTZ R127, R127, R124 ;  /* 0x0000007c7f7f7221 */ /* 0x000fe40000010000 */
[C---:B---3--:R-:W-:Y:S03]  /*a250*/  HMMA.16816.F32.BF16 R4, R68.reuse, R76, R4 ;  /* 0x0000004c4404723c */ /* 0x048fe60000041804 */
[----:B------:R-:W-:Y:S03]  /*a260*/  FADD.FTZ R128, R128, R127 ;  /* 0x0000007f80807221 */ /* 0x000fe60000010000 */
[C---:B------:R-:W-:Y:S01]  /*a270*/  HMMA.16816.F32.BF16 R8, R68.reuse, R78, R8 ;  /* 0x0000004e4408723c */ /* 0x040fe20000041808 */
[----:B------:R-:W3:Y:S04]  /*a280*/  LDSM.16.MT88.4 R76, [R132+0x9000] ;  /* 0x00900000844c783b */ /* 0x000ee80000004200 */
[----:B------:R-:W-:Y:S01]  /*a290*/  FADD.FTZ R131, R131, R128 ;  /* 0x0000008083837221 */ /* 0x000fe20000010000 */
[C---:B--2---:R-:W-:Y:S05]  /*a2a0*/  HMMA.16816.F32.BF16 R12, R68.reuse, R72, R12 ;  /* 0x00000048440c723c */ /* 0x044fea000004180c */
[----:B------:R-:W-:Y:S01]  /*a2b0*/  FADD.FTZ R180, R180, R131 ;  /* 0x00000083b4b47221 */ /* 0x000fe20000010000 */
[C---:B------:R-:W-:Y:S01]  /*a2c0*/  HMMA.16816.F32.BF16 R16, R68.reuse, R74, R16 ;  /* 0x0000004a4410723c */ /* 0x040fe20000041810 */
[----:B------:R-:W2:Y:S04]  /*a2d0*/  LDSM.16.MT88.4 R72, [R136+0xb000] ;  /* 0x00b000008848783b */ /* 0x000ea80000004200 */
[----:B------:R-:W-:Y:S01]  /*a2e0*/  FADD.FTZ R179, R179, R180 ;  /* 0x000000b4b3b37221 */ /* 0x000fe20000010000 */
[C---:B-1----:R-:W-:Y:S05]  /*a2f0*/  HMMA.16816.F32.BF16 R20, R68.reuse, R80, R20 ;  /* 0x000000504414723c */ /* 0x042fea0000041814 */
[----:B------:R-:W-:Y:S01]  /*a300*/  FADD.FTZ R176, R112, R179 ;  /* 0x000000b370b07221 */ /* 0x000fe20000010000 */
        /* <DEDUP_REMOVED lines=9> */
[C---:B------:R-:W-:Y:S06]  /*a3a0*/  HMMA.16816.F32.BF16 R48, R68.reuse, R82, R48 ;  /* 0x000000524430723c */ /* 0x040fec0000041830 */
[C---:B---3--:R-:W-:Y:S06]  /*a3b0*/  HMMA.16816.F32.BF16 R52, R68.reuse, R76, R52 ;  /* 0x0000004c4434723c */ /* 0x048fec0000041834 */
[C---:B------:R-:W-:Y:S01]  /*a3c0*/  HMMA.16816.F32.BF16 R56, R68.reuse, R78, R56 ;  /* 0x0000004e4438723c */ /* 0x040fe20000041838 */
[----:B------:R-:W1:Y:S05]  /*a3d0*/  LDSM.16.MT88.4 R76, [R133+0x9800] ;  /* 0x00980000854c783b */ /* 0x000e6a0000004200 */
[C---:B--2---:R-:W-:Y:S06]  /*a3e0*/  HMMA.16816.F32.BF16 R60, R68.reuse, R72, R60 ;  /* 0x00000048443c723c */ /* 0x044fec000004183c */
        /* <DEDUP_REMOVED lines=15> */
[C---:B------:R-:W-:Y:S05]  /*a4e0*/  HMMA.16816.F32.BF16 R40, R100.reuse, R6, R40 ;  /* 0x000000066428723c */ /* 0x040fea0000041828 */
[----:B------:R-:W-:Y:S01]  /*a4f0*/  FADD.FTZ R4, R108, R109 ;  /* 0x0000006d6c047221 */ /* 0x000fe20000010000 */
[C---:B----4-:R-:W-:Y:S05]  /*a500*/  HMMA.16816.F32.BF16 R44, R100.reuse, R8, R44 ;  /* 0x00000008642c723c */ /* 0x050fea000004182c */
[----:B------:R-:W-:Y:S01]  /*a510*/  FADD.FTZ R4, R107, R4 ;  /* 0x000000046b047221 */ /* 0x000fe20000010000 */
[C---:B------:R-:W-:Y:S05]  /*a520*/  HMMA.16816.F32.BF16 R48, R100.reuse, R10, R48 ;  /* 0x0000000a6430723c */ /* 0x040fea0000041830 */
[----:B------:R-:W-:Y:S01]  /*a530*/  FADD.FTZ R113, R113, R4 ;  /* 0x0000000471717221 */ /* 0x000fe20000010000 */
[C---:B-----5:R-:W-:Y:S05]  /*a540*/  HMMA.16816.F32.BF16 R52, R100.reuse, R12, R52 ;  /* 0x0000000c6434723c */ /* 0x060fea0000041834 */
[----:B------:R-:W-:Y:S01]  /*a550*/  FADD.FTZ R114, R114, R113 ;  /* 0x0000007172727221 */ /* 0x000fe20000010000 */
[C---:B------:R-:W-:Y:S05]  /*a560*/  HMMA.16816.F32.BF16 R56, R100.reuse, R14, R56 ;  /* 0x0000000e6438723c */ /* 0x040fea0000041838 */
[----:B------:R-:W-:Y:S01]  /*a570*/  FADD.FTZ R117, R117, R114 ;  /* 0x0000007275757221 */ /* 0x000fe20000010000 */
[C---:B-1----:R-:W-:Y:S05]  /*a580*/  HMMA.16816.F32.BF16 R60, R100.reuse, R16, R60 ;  /* 0x00000010643c723c */ /* 0x042fea000004183c */
[----:B------:R-:W-:Y:S01]  /*a590*/  FADD.FTZ R117, R118, R117 ;  /* 0x0000007576757221 */ /* 0x000fe20000010000 */
[----:B------:R-:W-:Y:S05]  /*a5a0*/  HMMA.16816.F32.BF16 R64, R100, R18, R64 ;  /* 0x000000126440723c */ /* 0x000fea0000041840 */
[----:B------:R-:W-:Y:S02]  /*a5b0*/  FADD.FTZ R4, R122, R117 ;  /* 0x000000757a047221 */ /* 0x000fe40000010000 */
[----:B------:R-:W-:Y:S04]  /*a5c0*/  MOV R103, R2 ;  /* 0x0000000200677202 */ /* 0x000fe80000000f00 */
[----:B------:R-:W-:Y:S04]  /*a5d0*/  FADD.FTZ R4, R123, R4 ;  /* 0x000000047b047221 */ /* 0x000fe80000010000 */
[----:B------:R-:W-:Y:S04]  /*a5e0*/  FADD.FTZ R125, R125, R4 ;  /* 0x000000047d7d7221 */ /* 0x000fe80000010000 */
[----:B------:R-:W-:Y:S04]  /*a5f0*/  FADD.FTZ R126, R126, R125 ;  /* 0x0000007d7e7e7221 */ /* 0x000fe80000010000 */
[----:B------:R-:W-:Y:S04]  /*a600*/  FADD.FTZ R129, R129, R126 ;  /* 0x0000007e81817221 */ /* 0x000fe80000010000 */
[----:B------:R-:W-:Y:S04]  /*a610*/  FADD.FTZ R130, R130, R129 ;  /* 0x0000008182827221 */ /* 0x000fe80000010000 */
[----:B------:R-:W-:Y:S04]  /*a620*/  FADD.FTZ R173, R177, R130 ;  /* 0x00000082b1ad7221 */ /* 0x000fe80000010000 */
[----:B------:R-:W-:Y:S01]  /*a630*/  FADD.FTZ R173, R178, R173 ;  /* 0x000000adb2ad7221 */ /* 0x000fe20000010000 */
[----:B------:R-:W-:Y:S06]  /*a640*/  @P4 BRA `(.L_x_792) ;  /* 0xffffffdc00004947 */ /* 0x000fec000383ffff */
.L_x_791:
        /* <DEDUP_REMOVED lines=139> */
.L_x_795:
        /* <DEDUP_REMOVED lines=23> */
.L_x_796:
        /* <DEDUP_REMOVED lines=107> */
.L_x_798:
[----:B------:R-:W-:Y:S05]  /*b720*/  BSYNC B0 ;  /* 0x0000000000007941 */ /* 0x000fea0003800000 */
.L_x_797:
        /* <DEDUP_REMOVED lines=35> */
.L_x_800:
[----:B------:R-:W-:Y:S05]  /*b960*/  BSYNC B0 ;  /* 0x0000000000007941 */ /* 0x000fea0003800000 */
.L_x_799:
        /* <DEDUP_REMOVED lines=21> */
.L_x_802:
[----:B------:R-:W-:Y:S05]  /*bac0*/  BSYNC B0 ;  /* 0x0000000000007941 */ /* 0x000fea0003800000 */
.L_x_801:
        /* <DEDUP_REMOVED lines=21> */
.L_x_804:
[----:B------:R-:W-:Y:S05]  /*bc20*/  BSYNC B0 ;  /* 0x0000000000007941 */ /* 0x000fea0003800000 */
.L_x_803:
        /* <DEDUP_REMOVED lines=21> */
.L_x_756:
        /* <DEDUP_REMOVED lines=62> */
.L_x_806:
[----:B------:R-:W-:Y:S05]  /*c160*/  BSYNC B0 ;  /* 0x0000000000007941 */ /* 0x000fea0003800000 */
.L_x_805:
        /* <DEDUP_REMOVED lines=23> */
.L_x_808:
[----:B------:R-:W-:Y:S05]  /*c2e0*/  BSYNC B0 ;  /* 0x0000000000007941 */ /* 0x000fea0003800000 */
.L_x_807:
        /* <DEDUP_REMOVED lines=25> */
.L_x_810:
[----:B------:R-:W-:Y:S05]  /*c480*/  BSYNC B0 ;  /* 0x0000000000007941 */ /* 0x000fea0003800000 */
.L_x_809:
        /* <DEDUP_REMOVED lines=28> */
.L_x_812:
[----:B------:R-:W-:Y:S05]  /*c650*/  BSYNC B0 ;  /* 0x0000000000007941 */ /* 0x000fea0003800000 */
.L_x_811:
        /* <DEDUP_REMOVED lines=16> */
.L_x_814:
[----:B------:R-:W-:Y:S05]  /*c760*/  BSYNC B0 ;  /* 0x0000000000007941 */ /* 0x000fea0003800000 */
.L_x_813:
        /* <DEDUP_REMOVED lines=10> */
.L_x_816:
[----:B------:R-:W-:Y:S05]  /*c810*/  BSYNC B0 ;  /* 0x0000000000007941 */ /* 0x000fea0003800000 */
.L_x_815:
        /* <DEDUP_REMOVED lines=10> */
.L_x_818:
[----:B------:R-:W-:Y:S05]  /*c8c0*/  BSYNC B0 ;  /* 0x0000000000007941 */ /* 0x000fea0003800000 */
.L_x_817:
        /* <DEDUP_REMOVED lines=10> */
.L_x_819:
        /* <DEDUP_REMOVED lines=9> */
.L_x_1750:


//--------------------- .text._ZN5flash16flash_fwd_kernelI23Flash_fwd_kernel_traitsILi128ELi64ELi64ELi4ELb0ELb0EN7cutlass10bfloat16_tE19Flash_kernel_traitsILi128ELi64ELi64ELi4ES3_EELb0ELb1ELb0ELb1ELb0ELb0ELb0ELb0EEEvNS_16Flash_fwd_paramsE --------------------------
	.section	.text._ZN5flash16flash_fwd_kernelI23Flash_fwd_kernel_traitsILi128ELi64ELi64ELi4ELb0ELb0EN7cutlass10bfloat16_tE19Flash_kernel_traitsILi128ELi64ELi64ELi4ES3_EELb0ELb1ELb0ELb1ELb0ELb0ELb0ELb0EEEvNS_16Flash_fwd_paramsE,"ax",@progbits
	.align	128
        .global         _ZN5flash16flash_fwd_kernelI23Flash_fwd_kernel_traitsILi128ELi64ELi64ELi4ELb0ELb0EN7cutlass10bfloat16_tE19Flash_kernel_traitsILi128ELi64ELi64ELi4ES3_EELb0ELb1ELb0ELb1ELb0ELb0ELb0ELb0EEEvNS_16Flash_fwd_paramsE
        .type           _ZN5flash16flash_fwd_kernelI23Flash_fwd_kernel_traitsILi128ELi64ELi64ELi4ELb0ELb0EN7cutlass10bfloat16_tE19Flash_kernel_traitsILi128ELi64ELi64ELi4ES3_EELb0ELb1ELb0ELb1ELb0ELb0ELb0ELb0EEEvNS_16Flash_fwd_paramsE,@function
        .size           _ZN5flash16flash_fwd_kernelI23Flash_fwd_kernel_traitsILi128ELi64ELi64ELi4ELb0ELb0EN7cutlass10bfloat16_tE19Flash_kernel_traitsILi128ELi64ELi64ELi4ES3_EELb0ELb1ELb0ELb1ELb0ELb0ELb0ELb0EEEvNS_16Flash_fwd_paramsE,(.L_x_1751 - _ZN5flash16flash_fwd_kernelI23Flash_fwd_kernel_traitsILi128ELi64ELi64ELi4ELb0ELb0EN7cutlass10bfloat16_tE19Flash_kernel_traitsILi128ELi64ELi64ELi4ES3_EELb0ELb1ELb0ELb1ELb0ELb0ELb0ELb0EEEvNS_16Flash_fwd_paramsE)
        .other          _ZN5flash16flash_fwd_kernelI23Flash_fwd_kernel_traitsILi128ELi64ELi64ELi4ELb0ELb0EN7cutlass10bfloat16_tE19Flash_kernel_traitsILi128ELi64ELi64ELi4ES3_EELb0ELb1ELb0ELb1ELb0ELb0ELb0ELb0EEEvNS_16Flash_fwd_paramsE,@"STO_CUDA_ENTRY STV_DEFAULT"
_ZN5flash16flash_fwd_kernelI23Flash_fwd_kernel_traitsILi128ELi64ELi64ELi4ELb0ELb0EN7cutlass10bfloat16_tE19Flash_kernel_traitsILi128ELi64ELi64ELi4ES3_EELb0ELb1ELb0ELb1ELb0ELb0ELb0ELb0EEEvNS_16Flash_fwd_paramsE:
.text._ZN5flash16flash_fwd_kernelI23Flash_fwd_kernel_traitsILi128ELi64ELi64ELi4ELb0ELb0EN7cutlass10bfloat16_tE19Flash_kernel_traitsILi128ELi64ELi64ELi4ES3_EELb0ELb1ELb0ELb1ELb0ELb0ELb0ELb0EEEvNS_16Flash_fwd_paramsE:
        /* <DEDUP_REMOVED lines=27> */
[----:B------:R-:W4:Y:S08]  /*01b0*/  S2R R22, SR_CTAID.Z ;  /* 0x0000000000167919 */ /* 0x000f300000002700 */
        /* <DEDUP_REMOVED lines=10> */
.L_x_820:
[----:B------:R-:W1:Y:S02]  /*0260*/  LDC R5, c[0x0][0x2c8] ;  /* 0x0000b200ff057b82 */ /* 0x000e640000000800 */
.L_x_821:
[----:B------:R-:W4:Y:S02]  /*0270*/  LDC.64 R2, c[0x0][0x308] ;  /* 0x0000c200ff027b82 */ /* 0x000f240000000a00 */
[----:B----4-:R-:W-:-:S04]  /*0280*/  ISETP.NE.U32.AND P1, PT, R2, RZ, PT ;  /* 0x000000ff0200720c */ /* 0x010fc80003f25070 */
[----:B------:R-:W-:-:S13]  /*0290*/  ISETP.NE.AND.EX P1, PT, R3, RZ, PT, P1 ;  /* 0x000000ff0300720c */ /* 0x000fda0003f25310 */
[----:B------:R-:W3:Y:S01]  /*02a0*/  @P1 LDC.64 R2, c[0x0][0x308] ;  /* 0x0000c200ff021b82 */ /* 0x000ee20000000a00 */
[----:B------:R-:W-:-:S07]  /*02b0*/  IMAD.SHL.U32 R87, R179, 0x40, RZ ;  /* 0x00000040b3577824 */ /* 0x000fce00078e00ff */
[----:B------:R-:W4:Y:S01]  /*02c0*/  @!P1 LDC R4, c[0x0][0x2cc] ;  /* 0x0000b300ff049b82 */ /* 0x000f220000000800 */
[----:B---3--:R-:W-:-:S07]  /*02d0*/  @P1 IMAD.WIDE R8, R6, 0x4, R2 ;  /* 0x0000000406081825 */ /* 0x008fce00078e0202 */
[----:B------:R-:W3:Y:S01]  /*02e0*/  @!P1 LDC.64 R2, c[0x0][0x318] ;  /* 0x0000c600ff029b82 */ /* 0x000ee20000000a00 */
[----:B------:R1:W5:Y:S01]  /*02f0*/  @P1 LDG.E R7, desc[UR8][R8.64] ;  /* 0x0000000808071981 */ /* 0x000362000c1e1900 */
[----:B--2---:R-:W-:-:S13]  /*0300*/  ISETP.GT.AND P0, PT, R166, R87, PT ;  /* 0x00000057a600720c */ /* 0x004fda0003f04270 */
[----:B----4-:R-:W-:Y:S05]  /*0310*/  @!P0 EXIT ;  /* 0x000000000000894d */ /* 0x010fea0003800000 */
[----:B------:R-:W2:Y:S01]  /*0320*/  LDC R83, c[0x0][0x398] ;  /* 0x0000e600ff537b82 */ /* 0x000ea20000000800 */
[----:B---3--:R-:W-:Y:S01]  /*0330*/  @!P1 ISETP.NE.U32.AND P0, PT, R2, RZ, PT ;  /* 0x000000ff0200920c */ /* 0x008fe20003f05070 */
[----:B-----5:R-:W-:Y:S01]  /*0340*/  @P1 IMAD.IADD R80, R7, 0x1, -R0 ;  /* 0x0000000107501824 */ /* 0x020fe200078e0a00 */
[----:B------:R-:W3:Y:S02]  /*0350*/  S2R R82, SR_TID.X ;  /* 0x0000000000527919 */ /* 0x000ee40000002100 */
        /* <DEDUP_REMOVED lines=14> */
[----:B---3--:R-:W-:Y:S05]  /*0440*/  @!P0 BRA `(.L_x_822) ;  /* 0x000000b800008947 */ /* 0x008fea0003800000 */
[----:B------:R-:W1:Y:S01]  /*0450*/  LDC R7, c[0x0][0x278] ;  /* 0x00009e00ff077b82 */ /* 0x000e620000000800 */
[----:B------:R-:W-:Y:S02]  /*0460*/  ISETP.NE.AND P2, PT, R163, -0x1, PT ;  /* 0xffffffffa300780c */ /* 0x000fe40003f45270 */
[----:B------:R-:W-:Y:S02]  /*0470*/  IABS R8, R22 ;  /* 0x0000001600087213 */ /* 0x000fe40000000000 */
[----:B------:R-:W-:Y:S02]  /*0480*/  SHF.R.S32.HI R85, RZ, 0x1f, R82 ;  /* 0x0000001fff557819 */ /* 0x000fe40000011452 */
[----:B------:R-:W-:Y:S02]  /*0490*/  ISETP.NE.AND P0, PT, R13, -0x1, PT ;  /* 0xffffffff0d00780c */ /* 0x000fe40003f05270 */
[----:B------:R-:W-:Y:S02]  /*04a0*/  LEA.HI R9, R85, R82, RZ, 0x3 ;  /* 0x0000005255097211 */ /* 0x000fe400078f18ff */
[----:B------:R-:W-:-:S02]  /*04b0*/  IADD3 R12, -R87, R166, RZ ;  /* 0x000000a6570c7210 */ /* 0x000fc40007ffe1ff */
[----:B------:R-:W-:Y:S02]  /*04c0*/  SHF.R.S32.HI R24, RZ, 0x3, R9 ;  /* 0x00000003ff187819 */ /* 0x000fe40000011409 */
[----:B------:R-:W-:Y:S02]  /*04d0*/  LOP3.LUT R9, R9, 0xfffffff8, RZ, 0xc0, !PT ;  /* 0xfffffff809097812 */ /* 0x000fe400078ec0ff */
[----:B------:R-:W-:Y:S01]  /*04e0*/  @!P2 SHF.R.S32.HI R17, RZ, 0x1f, R6 ;  /* 0x0000001fff11a819 */ /* 0x000fe20000011406 */
[C---:B------:R-:W-:Y:S01]  /*04f0*/  VIADD R15, R24.reuse, 0x10 ;  /* 0x00000010180f7836 */ /* 0x040fe20000000000 */
[CC--:B------:R-:W-:Y:S01]  /*0500*/  ISETP.GE.AND P5, PT, R24.reuse, R12.reuse, PT ;  /* 0x0000000c1800720c */ /* 0x0c0fe20003fa6270 */
[C---:B------:R-:W-:Y:S01]  /*0510*/  VIADD R21, R24.reuse, 0x20 ;  /* 0x0000002018157836 */ /* 0x040fe20000000000 */
[----:B------:R-:W2:Y:S01]  /*0520*/  @P0 LDC.64 R112, c[0x0][0x248] ;  /* 0x00009200ff700b82 */ /* 0x000ea20000000a00 */
[C---:B------:R-:W-:Y:S01]  /*0530*/  VIADD R19, R24.reuse, 0x30 ;  /* 0x0000003018137836 */ /* 0x040fe20000000000 */
[-C--:B------:R-:W-:Y:S01]  /*0540*/  ISETP.GE.AND P6, PT, R15, R12.reuse, PT ;  /* 0x0000000c0f00720c */ /* 0x080fe20003fc6270 */
[----:B------:R-:W-:Y:S01]  /*0550*/  IMAD.SHL.U32 R27, R24, 0x40, RZ ;  /* 0x00000040181b7824 */ /* 0x000fe200078e00ff */
[----:B-1----:R-:W-:Y:S01]  /*0560*/  IABS R10, R7 ;  /* 0x00000007000a7213 */ /* 0x002fe20000000000 */
[----:B------:R-:W-:Y:S01]  /*0570*/  IMAD.IADD R16, R82, 0x1, -R9 ;  /* 0x0000000152107824 */ /* 0x000fe200078e0a09 */
[----:B------:R-:W-:-:S02]  /*0580*/  ISETP.GE.AND P4, PT, R21, R12, PT ;  /* 0x0000000c1500720c */ /* 0x000fc40003f86270 */
[----:B------:R-:W1:Y:S01]  /*0590*/  I2F.RP R4, R10 ;  /* 0x0000000a00047306 */ /* 0x000e620000209400 */
[----:B------:R-:W-:Y:S01]  /*05a0*/  IMAD.SHL.U32 R174, R16, 0x8, RZ ;  /* 0x0000000810ae7824 */ /* 0x000fe200078e00ff */
[----:B------:R-:W-:Y:S02]  /*05b0*/  ISETP.GE.AND P3, PT, R19, R12, PT ;  /* 0x0000000c1300720c */ /* 0x000fe40003f66270 */
[----:B------:R-:W-:Y:S02]  /*05c0*/  LOP3.LUT R27, R27, 0x1c0, RZ, 0xc0, !PT ;  /* 0x000001c01b1b7812 */ /* 0x000fe400078ec0ff */
[----:B------:R-:W-:Y:S02]  /*05d0*/  SHF.R.S32.HI R25, RZ, 0x1f, R24 ;  /* 0x0000001fff197819 */ /* 0x000fe40000011418 */
[----:B------:R-:W-:Y:S02]  /*05e0*/  LEA.HI R14, R85, R82, RZ, 0x4 ;  /* 0x00000052550e7211 */ /* 0x000fe400078f20ff */
[----:B------:R-:W-:Y:S01]  /*05f0*/  SHF.R.S32.HI R175, RZ, 0x1f, R174 ;  /* 0x0000001fffaf7819 */ /* 0x000fe200000114ae */
[----:B------:R-:W-:Y:S01]  /*0600*/  IMAD.WIDE R178, R179, 0x40, R24 ;  /* 0x00000040b3b27825 */ /* 0x000fe200078e0218 */
[----:B-1----:R-:W1:Y:S03]  /*0610*/  MUFU.RCP R2, R4 ;  /* 0x0000000400027308 */ /* 0x002e660000001000 */
[----:B-1----:R-:W-:Y:S01]  /*0620*/  VIADD R2, R2, 0xffffffe ;  /* 0x0ffffffe02027836 */ /* 0x002fe20000000000 */
[----:B------:R-:W1:Y:S04]  /*0630*/  @P2 LDC.64 R4, c[0x0][0x240] ;  /* 0x00009000ff042b82 */ /* 0x000e680000000a00 */
[----:B------:R-:W3:Y:S02]  /*0640*/  F2I.FTZ.U32.TRUNC.NTZ R3, R2 ;  /* 0x0000000200037305 */ /* 0x000ee4000021f000 */
[----:B---3--:R-:W-:-:S02]  /*0650*/  IMAD.MOV R117, RZ, RZ, -R3 ;  /* 0x000000ffff757224 */ /* 0x008fc400078e0a03 */
[----:B------:R-:W-:Y:S02]  /*0660*/  IMAD.MOV.U32 R2, RZ, RZ, RZ ;  /* 0x000000ffff027224 */ /* 0x000fe400078e00ff */
[----:B------:R-:W-:Y:S02]  /*0670*/  IMAD R117, R117, R10, RZ ;  /* 0x0000000a75757224 */ /* 0x000fe400078e02ff */
[----:B-1----:R-:W-:Y:S01]  /*0680*/  @P2 IMAD.WIDE.U32 R28, R163, R4, RZ ;  /* 0x00000004a31c2225 */ /* 0x002fe200078e00ff */
[----:B------:R-:W-:-:S03]  /*0690*/  SHF.R.U32.HI R4, RZ, 0x3, R27 ;  /* 0x00000003ff047819 */ /* 0x000fc6000001161b */
[----:B------:R-:W-:Y:S02]  /*06a0*/  IMAD.HI.U32 R117, R3, R117, R2 ;  /* 0x0000007503757227 */ /* 0x000fe400078e0002 */
[----:B------:R-:W1:Y:S02]  /*06b0*/  @!P2 LDC.64 R2, c[0x0][0x228] ;  /* 0x00008a00ff02ab82 */ /* 0x000e640000000a00 */
[----:B------:R-:W-:Y:S02]  /*06c0*/  @P2 IMAD R5, R163, R5, R29 ;  /* 0x00000005a3052224 */ /* 0x000fe400078e021d */
[----:B------:R-:W-:-:S05]  /*06d0*/  IMAD.HI.U32 R117, R117, R8, RZ ;  /* 0x0000000875757227 */ /* 0x000fca00078e00ff */
[----:B------:R-:W-:-:S05]  /*06e0*/  IADD3 R11, -R117, RZ, RZ ;  /* 0x000000ff750b7210 */ /* 0x000fca0007ffe1ff */
[C---:B------:R-:W-:Y:S02]  /*06f0*/  IMAD R11, R10.reuse, R11, R8 ;  /* 0x0000000b0a0b7224 */ /* 0x040fe400078e0208 */
[----:B------:R-:W3:Y:S03]  /*0700*/  @P0 LDC.64 R8, c[0x0][0x250] ;  /* 0x00009400ff080b82 */ /* 0x000ee60000000a00 */
[----:B------:R-:W-:Y:S01]  /*0710*/  ISETP.GT.U32.AND P1, PT, R10, R11, PT ;  /* 0x0000000b0a00720c */ /* 0x000fe20003f24070 */
[-C--:B-1----:R-:W-:Y:S01]  /*0720*/  @!P2 IMAD R12, R17, R2.reuse, RZ ;  /* 0x00000002110ca224 */ /* 0x082fe200078e02ff */
[----:B------:R-:W-:Y:S01]  /*0730*/  LOP3.LUT R17, R27, 0x38, R174, 0xf8, !PT ;  /* 0x000000381b117812 */ /* 0x000fe200078ef8ae */
[C---:B------:R-:W-:Y:S01]  /*0740*/  @!P2 IMAD.WIDE.U32 R26, R6.reuse, R2, RZ ;  /* 0x00000002061aa225 */ /* 0x040fe200078e00ff */
[----:B------:R-:W-:Y:S02]  /*0750*/  LEA.HI R2, R85, R82, RZ, 0x6 ;  /* 0x0000005255027211 */ /* 0x000fe400078f30ff */
[----:B------:R-:W-:Y:S01]  /*0760*/  LOP3.LUT R4, R17, R4, RZ, 0x3c, !PT ;  /* 0x0000000411047212 */ /* 0x000fe200078e3cff */
[----:B------:R-:W-:-:S06]  /*0770*/  @!P2 IMAD R3, R6, R3, R12 ;  /* 0x000000030603a224 */ /* 0x000fcc00078e020c */
[-C--:B------:R-:W-:Y:S01]  /*0780*/  @!P1 IADD3 R11, R11, -R10.reuse, RZ ;  /* 0x8000000a0b0b9210 */ /* 0x080fe20007ffe0ff */
[----:B------:R-:W-:Y:S02]  /*0790*/  @!P2 IMAD.MOV.U32 R28, RZ, RZ, R26 ;  /* 0x000000ffff1ca224 */ /* 0x000fe400078e001a */
[----:B------:R-:W-:Y:S01]  /*07a0*/  @!P2 IMAD.IADD R5, R27, 0x1, R3 ;  /* 0x000000011b05a824 */ /* 0x000fe200078e0203 */
[----:B------:R-:W-:Y:S01]  /*07b0*/  ISETP.GE.U32.AND P2, PT, R11, R10, PT ;  /* 0x0000000a0b00720c */ /* 0x000fe20003f46070 */
[----:B------:R-:W-:Y:S01]  /*07c0*/  IMAD.SHL.U32 R17, R2, 0x8, RZ ;  /* 0x0000000802117824 */ /* 0x000fe200078e00ff */
[----:B------:R-:W1:Y:S01]  /*07d0*/  LDC.64 R10, c[0x0][0x3c8] ;  /* 0x0000f200ff0a7b82 */ /* 0x000e620000000a00 */
[----:B------:R-:W-:Y:S01]  /*07e0*/  @P0 IADD3 R2, R0, R13, RZ ;  /* 0x0000000d00020210 */ /* 0x000fe20007ffe0ff */
[----:B------:R-:W-:Y:S01]  /*07f0*/  @!P1 VIADD R117, R117, 0x1 ;  /* 0x0000000175759836 */ /* 0x000fe20000000000 */
[----:B------:R-:W-:Y:S02]  /*0800*/  LOP3.LUT R3, R22, R7, RZ, 0x3c, !PT ;  /* 0x0000000716037212 */ /* 0x000fe400078e3cff */
[----:B------:R-:W-:Y:S01]  /*0810*/  LOP3.LUT R164, R4, 0xfffffe00, R17, 0xf8, !PT ;  /* 0xfffffe0004a47812 */ /* 0x000fe200078ef811 */
[----:B------:R-:W-:Y:S01]  /*0820*/  @P0 IMAD.IADD R4, R0, 0x1, R13 ;  /* 0x0000000100040824 */ /* 0x000fe200078e020d */
[----:B------:R-:W-:Y:S01]  /*0830*/  ISETP.GE.AND P1, PT, R3, RZ, PT ;  /* 0x000000ff0300720c */ /* 0x000fe20003f26270 */
[----:B---3--:R-:W-:-:S02]  /*0840*/  @P0 IMAD R3, R2, R9, RZ ;  /* 0x0000000902030224 */ /* 0x008fc400078e02ff */
[C---:B--2---:R-:W-:Y:S01]  /*0850*/  @P0 IMAD R13, R4.reuse, R113, RZ ;  /* 0x00000071040d0224 */ /* 0x044fe200078e02ff */
[----:B------:R-:W-:Y:S01]  /*0860*/  @P2 IADD3 R117, R117, 0x1, RZ ;  /* 0x0000000175752810 */ /* 0x000fe20007ffe0ff */
[----:B------:R-:W-:Y:S01]  /*0870*/  @P0 IMAD.WIDE.U32 R26, R4, R112, RZ ;  /* 0x00000070041a0225 */ /* 0x000fe200078e00ff */
[----:B------:R-:W-:-:S03]  /*0880*/  ISETP.NE.AND P2, PT, R7, RZ, PT ;  /* 0x000000ff0700720c */ /* 0x000fc60003f45270 */
[----:B------:R-:W-:Y:S01]  /*0890*/  @P0 IMAD.WIDE.U32 R30, R2, R8, RZ ;  /* 0x00000008021e0225 */ /* 0x000fe200078e00ff */
[----:B------:R-:W-:-:S03]  /*08a0*/  @P0 IADD3 R13, R27, R13, RZ ;  /* 0x0000000d1b0d0210 */ /* 0x000fc60007ffe0ff */
[----:B------:R-:W-:Y:S02]  /*08b0*/  @P0 IMAD.IADD R4, R31, 0x1, R3 ;  /* 0x000000011f040824 */ /* 0x000fe400078e0203 */
[----:B------:R-:W-:Y:S02]  /*08c0*/  @P0 IMAD.MOV.U32 R12, RZ, RZ, R30 ;  /* 0x000000ffff0c0224 */ /* 0x000fe400078e001e */
[----:B------:R-:W-:Y:S01]  /*08d0*/  @P0 IMAD.MOV.U32 R18, RZ, RZ, R26 ;  /* 0x000000ffff120224 */ /* 0x000fe200078e001a */
[----:B------:R-:W-:Y:S06]  /*08e0*/  @P0 BRA `(.L_x_823) ;  /* 0x0000000000340947 */ /* 0x000fec0003800000 */
[----:B------:R-:W2:Y:S01]  /*08f0*/  LDC.64 R112, c[0x0][0x248] ;  /* 0x00009200ff707b82 */ /* 0x000ea20000000a00 */
[----:B------:R-:W-:Y:S02]  /*0900*/  SHF.R.S32.HI R17, RZ, 0x1f, R0 ;  /* 0x0000001fff117819 */ /* 0x000fe40000011400 */
[----:B------:R-:W-:-:S05]  /*0910*/  SHF.R.S32.HI R13, RZ, 0x1f, R6 ;  /* 0x0000001fff0d7819 */ /* 0x000fca0000011406 */
[----:B------:R-:W3:Y:S01]  /*0920*/  LDC.64 R2, c[0x0][0x230] ;  /* 0x00008c00ff027b82 */ /* 0x000ee20000000a00 */
[-C--:B--2---:R-:W-:Y:S02]  /*0930*/  IMAD R17, R17, R112.reuse, RZ ;  /* 0x0000007011117224 */ /* 0x084fe400078e02ff */
[----:B------:R-:W-:-:S04]  /*0940*/  IMAD.WIDE.U32 R26, R0, R112, RZ ;  /* 0x00000070001a7225 */ /* 0x000fc800078e00ff */
[----:B------:R-:W-:Y:S02]  /*0950*/  IMAD R17, R0, R113, R17 ;  /* 0x0000007100117224 */ /* 0x000fe400078e0211 */
[----:B---3--:R-:W-:-:S03]  /*0960*/  IMAD R13, R13, R2, RZ ;  /* 0x000000020d0d7224 */ /* 0x008fc600078e02ff */
[----:B------:R-:W-:Y:S01]  /*0970*/  IADD3 R27, R27, R17, RZ ;  /* 0x000000111b1b7210 */ /* 0x000fe20007ffe0ff */
[C---:B------:R-:W-:Y:S02]  /*0980*/  IMAD R13, R6.reuse, R3, R13 ;  /* 0x00000003060d7224 */ /* 0x040fe400078e020d */
[----:B------:R-:W-:-:S05]  /*0990*/  IMAD.WIDE.U32 R2, R6, R2, R26 ;  /* 0x0000000206027225 */ /* 0x000fca00078e001a */
[----:B------:R-:W-:Y:S02]  /*09a0*/  IADD3 R13, R3, R13, RZ ;  /* 0x0000000d030d7210 */ /* 0x000fe40007ffe0ff */
[----:B------:R-:W-:Y:S02]  /*09b0*/  MOV R18, R2 ;  /* 0x0000000200127202 */ /* 0x000fe40000000f00 */
.L_x_823:
        /* <DEDUP_REMOVED lines=14> */
.L_x_824:
[----:B-1----:R-:W-:Y:S01]  /*0aa0*/  ISETP.NE.U32.AND P0, PT, R10, RZ, PT ;  /* 0x000000ff0a00720c */ /* 0x002fe20003f05070 */
[-C--:B------:R-:W-:Y:S01]  /*0ab0*/  IMAD R0, R25, R112.reuse, RZ ;  /* 0x0000007019007224 */ /* 0x080fe200078e02ff */
[----:B------:R-:W1:Y:S01]  /*0ac0*/  S2UR UR10, SR_CgaCtaId ;  /* 0x00000000000a79c3 */ /* 0x000e620000008800 */
[----:B------:R-:W-:Y:S01]  /*0ad0*/  IMAD.WIDE.U32 R26, R24, R112, R174 ;  /* 0x00000070181a7225 */ /* 0x000fe200078e00ae */
[----:B------:R-:W-:Y:S01]  /*0ae0*/  ISETP.NE.AND.EX P0, PT, R11, RZ, PT, P0 ;  /* 0x000000ff0b00720c */ /* 0x000fe20003f05300 */
[----:B------:R-:W-:Y:S01]  /*0af0*/  ULDC.64 UR4, c[0x0][0x260] ;  /* 0x0000980000047ab9 */ /* 0x000fe20000000a00 */
[----:B------:R-:W-:Y:S01]  /*0b00*/  LOP3.LUT R3, R14, 0xfffffff0, RZ, 0xc0, !PT ;  /* 0xfffffff00e037812 */ /* 0x000fe200078ec0ff */
[----:B------:R-:W-:Y:S01]  /*0b10*/  @!P1 IMAD.MOV R117, RZ, RZ, -R117 ;  /* 0x000000ffff759224 */ /* 0x000fe200078e0a75 */
[----:B------:R-:W-:Y:S01]  /*0b20*/  @!P2 LOP3.LUT R117, RZ, R7, RZ, 0x33, !PT ;  /* 0x00000007ff75a212 */ /* 0x000fe200078e33ff */
[----:B------:R-:W-:Y:S01]  /*0b30*/  IMAD R0, R24, R113, R0 ;  /* 0x0000007118007224 */ /* 0x000fe200078e0200 */
[----:B------:R-:W-:Y:S01]  /*0b40*/  IADD3 R168, P2, R18, R26, RZ ;  /* 0x0000001a12a87210 */ /* 0x000fe20007f5e0ff */
[----:B------:R-:W-:Y:S01]  /*0b50*/  ULDC.64 UR6, c[0x0][0x268] ;  /* 0x00009a0000067ab9 */ /* 0x000fe20000000a00 */
[----:B------:R-:W-:Y:S01]  /*0b60*/  IADD3 R28, P1, R174, R28, RZ ;  /* 0x0000001cae1c7210 */ /* 0x000fe20007f3e0ff */
[----:B------:R-:W-:Y:S01]  /*0b70*/  IMAD.MOV.U32 R7, RZ, RZ, 0x10 ;  /* 0x00000010ff077424 */ /* 0x000fe200078e00ff */
[----:B------:R-:W-:Y:S01]  /*0b80*/  IADD3.X R169, R13, R27, R0, P2, !PT ;  /* 0x0000001b0da97210 */ /* 0x000fe200017fe400 */
[----:B------:R-:W-:Y:S01]  /*0b90*/  IMAD.WIDE.U32 R26, R24, R8, R174 ;  /* 0x00000008181a7225 */ /* 0x000fe200078e00ae */
[----:B------:R-:W-:Y:S01]  /*0ba0*/  IADD3 R20, -R3, R82, RZ ;  /* 0x0000005203147210 */ /* 0x000fe20007ffe1ff */
[----:B------:R-:W-:Y:S01]  /*0bb0*/  BSSY B0, `(.L_x_825) ;  /* 0x000003d000007945 */ /* 0x000fe20003800000 */
[----:B------:R-:W-:Y:S01]  /*0bc0*/  SHF.R.S32.HI R0, RZ, 0x1f, R117 ;  /* 0x0000001fff007819 */ /* 0x000fe20000011475 */
[----:B------:R-:W-:Y:S01]  /*0bd0*/  IMAD.X R29, R175, 0x1, R5, P1 ;  /* 0x00000001af1d7824 */ /* 0x000fe200008e0605 */
[----:B------:R-:W-:Y:S01]  /*0be0*/  SHF.R.S32.HI R17, RZ, 0x1f, R20 ;  /* 0x0000001fff117819 */ /* 0x000fe20000011414 */
[----:B------:R-:W-:Y:S01]  /*0bf0*/  IMAD R3, R25, R8, RZ ;  /* 0x0000000819037224 */ /* 0x000fe200078e02ff */
[----:B------:R-:W-:Y:S01]  /*0c00*/  IADD3 R114, P1, R12, R26, RZ ;  /* 0x0000001a0c727210 */ /* 0x000fe20007f3e0ff */
[----:B------:R-:W-:Y:S01]  /*0c10*/  IMAD R2, R0, UR4, RZ ;  /* 0x0000000400027c24 */ /* 0x000fe2000f8e02ff */
[----:B------:R-:W2:Y:S01]  /*0c20*/  @P0 LDC.64 R12, c[0x0][0x3d0] ;  /* 0x0000f400ff0c0b82 */ /* 0x000ea20000000a00 */
[----:B------:R-:W-:Y:S01]  /*0c30*/  LEA.HI R17, R17, R20, RZ, 0x3 ;  /* 0x0000001411117211 */ /* 0x000fe200078f18ff */
[----:B------:R-:W-:Y:S01]  /*0c40*/  IMAD R3, R24, R9, R3 ;  /* 0x0000000918037224 */ /* 0x000fe200078e0203 */
[----:B------:R-:W-:Y:S01]  /*0c50*/  SHF.R.S32.HI R23, RZ, 0x1f, R22 ;  /* 0x0000001fff177819 */ /* 0x000fe20000011416 */
[----:B------:R-:W-:Y:S01]  /*0c60*/  IMAD.WIDE.U32 R168, R117, UR4, R168 ;  /* 0x0000000475a87c25 */ /* 0x000fe2000f8e00a8 */
[----:B------:R-:W-:-:S02]  /*0c70*/  LOP3.LUT R5, R17, 0xfffffff8, RZ, 0xc0, !PT ;  /* 0xfffffff811057812 */ /* 0x000fc400078ec0ff */
[----:B------:R-:W-:Y:S01]  /*0c80*/  IADD3.X R115, R4, R27, R3, P1, !PT ;  /* 0x0000001b04737210 */ /* 0x000fe20000ffe403 */
[----:B------:R-:W-:Y:S01]  /*0c90*/  IMAD R171, R117, UR5, R2 ;  /* 0x0000000575ab7c24 */ /* 0x000fe2000f8e0202 */
[----:B------:R-:W-:Y:S01]  /*0ca0*/  ULDC.64 UR4, c[0x0][0x258] ;  /* 0x0000960000047ab9 */ /* 0x000fe20000000a00 */
[----:B------:R-:W-:Y:S01]  /*0cb0*/  IMAD R0, R0, UR6, RZ ;  /* 0x0000000600007c24 */ /* 0x000fe2000f8e02ff */
[----:B------:R-:W-:Y:S01]  /*0cc0*/  IADD3 R20, R20, -R5, RZ ;  /* 0x8000000514147210 */ /* 0x000fe20007ffe0ff */
[----:B------:R-:W-:Y:S01]  /*0cd0*/  IMAD R31, R23, UR4, RZ ;  /* 0x00000004171f7c24 */ /* 0x000fe2000f8e02ff */
[----:B------:R-:W-:Y:S01]  /*0ce0*/  IADD3 R119, R118, -0x1, RZ ;  /* 0xffffffff76777810 */ /* 0x000fe20007ffe0ff */
[----:B------:R-:W-:Y:S01]  /*0cf0*/  IMAD.WIDE.U32 R28, R22, UR4, R28 ;  /* 0x00000004161c7c25 */ /* 0x000fe2000f8e001c */
[----:B------:R-:W-:Y:S01]  /*0d00*/  UMOV UR4, 0x400 ;  /* 0x0000040000047882 */ /* 0x000fe20000000000 */
[----:B------:R-:W-:Y:S01]  /*0d10*/  R2P PR, R20, 0x6 ;  /* 0x0000000614007804 */ /* 0x000fe20000000000 */
[----:B-1----:R-:W-:Y:S01]  /*0d20*/  ULEA UR4, UR10, UR4, 0x18 ;  /* 0x000000040a047291 */ /* 0x002fe2000f8ec03f */
[----:B------:R-:W-:Y:S01]  /*0d30*/  IMAD.WIDE.U32 R114, R117, UR6, R114 ;  /* 0x0000000675727c25 */ /* 0x000fe2000f8e0072 */
[----:B------:R-:W-:-:S02]  /*0d40*/  IADD3 R165, R174, 0x40, RZ ;  /* 0x00000040aea57810 */ /* 0x000fc40007ffe0ff */
[----:B------:R-:W-:Y:S01]  /*0d50*/  SEL R7, R7, 0xfffffff0, !P1 ;  /* 0xfffffff007077807 */ /* 0x000fe20004800000 */
[----:B------:R-:W-:Y:S01]  /*0d60*/  IMAD R117, R117, UR7, R0 ;  /* 0x0000000775757c24 */ /* 0x000fe2000f8e0200 */
[----:B------:R-:W-:Y:S01]  /*0d70*/  LEA R164, R164, UR4, 0x1 ;  /* 0x00000004a4a47c11 */ /* 0x000fe2000f8e08ff */
[----:B------:R-:W-:Y:S02]  /*0d80*/  IMAD.MOV.U32 R0, RZ, RZ, 0x20 ;  /* 0x00000020ff007424 */ /* 0x000fe400078e00ff */
[----:B------:R-:W-:Y:S02]  /*0d90*/  IMAD R31, R22, UR5, R31 ;  /* 0x00000005161f7c24 */ /* 0x000fe4000f8e021f */
[----:B------:R-:W-:Y:S01]  /*0da0*/  IMAD R4, R119, -0x40, R80 ;  /* 0xffffffc077047824 */ /* 0x000fe200078e0250 */
[----:B------:R-:W-:Y:S01]  /*0db0*/  SEL R5, R0, 0xffffffe0, !P2 ;  /* 0xffffffe000057807 */ /* 0x000fe20005000000 */
[----:B------:R-:W-:Y:S01]  /*0dc0*/  IMAD.IADD R31, R29, 0x1, R31 ;  /* 0x000000011d1f7824 */ /* 0x000fe200078e021f */
        /* <DEDUP_REMOVED lines=27> */
.L_x_826:
[----:B------:R-:W-:Y:S05]  /*0f80*/  BSYNC B0 ;  /* 0x0000000000007941 */ /* 0x000fea0003800000 */
.L_x_825:
        /* <DEDUP_REMOVED lines=32> */
.L_x_828:
[----:B------:R-:W-:Y:S05]  /*1190*/  BSYNC B0 ;  /* 0x0000000000007941 */ /* 0x000fea0003800000 */
.L_x_827:
        /* <DEDUP_REMOVED lines=32> */
.L_x_830:
[----:B------:R-:W-:Y:S05]  /*13a0*/  BSYNC B0 ;  /* 0x0000000000007941 */ /* 0x000fea0003800000 */
.L_x_829:
        /* <DEDUP_REMOVED lines=31> */
.L_x_832:
[----:B------:R-:W-:Y:S05]  /*15a0*/  BSYNC B0 ;  /* 0x0000000000007941 */ /* 0x000fea0003800000 */
.L_x_831:
[----:B------:R-:W-:Y:S01]  /*15b0*/  ISETP.GE.AND P2, PT, R24, R4, PT ;  /* 0x000000041800720c */ /* 0x000fe20003f46270 */
[----:B------:R-:W-:Y:S01]  /*15c0*/  IMAD.IADD R171, R169, 0x1, R171 ;  /* 0x00000001a9ab7824 */ /* 0x000fe200078e02ab */
[C---:B-1-34-:R-:W-:Y:S01]  /*15d0*/  SHF.L.U64.HI R2, R112.reuse, 0x6, R113 ;  /* 0x0000000670027819 */ /* 0x05afe20000010271 */
[----:B------:R-:W-:Y:S01]  /*15e0*/  IMAD.SHL.U32 R3, R112, 0x40, RZ ;  /* 0x0000004070037824 */ /* 0x000fe200078e00ff */
[----:B------:R-:W-:Y:S01]  /*15f0*/  SHF.R.S32.HI R18, RZ, 0x1f, R119 ;  /* 0x0000001fff127819 */ /* 0x000fe20000011477 */
[----:B------:R-:W-:Y:S01]  /*1600*/  BSSY B0, `(.L_x_833) ;  /* 0x000001e000007945 */ /* 0x000fe20003800000 */
[----:B------:R-:W-:Y:S01]  /*1610*/  MOV R170, R168 ;  /* 0x000000a800aa7202 */ /* 0x000fe20000000f00 */
[----:B------:R-:W-:Y:S01]  /*1620*/  IMAD R33, R2, R119, RZ ;  /* 0x0000007702217224 */ /* 0x000fe200078e02ff */
[----:B------:R-:W-:Y:S02]  /*1630*/  SHF.R.S32.HI R149, RZ, 0x4, R14 ;  /* 0x00000004ff957819 */ /* 0x000fe4000001140e */
[----:B------:R-:W-:Y:S01]  /*1640*/  ISETP.GE.AND P1, PT, R21, R4, PT ;  /* 0x000000041500720c */ /* 0x000fe20003f26270 */
        /* <DEDUP_REMOVED lines=25> */
.L_x_834:
[----:B------:R-:W-:Y:S05]  /*17e0*/  BSYNC B0 ;  /* 0x0000000000007941 */ /* 0x000fea0003800000 */
.L_x_833:
        /* <DEDUP_REMOVED lines=26> */
.L_x_836:
[----:B------:R-:W-:Y:S05]  /*1990*/  BSYNC B0 ;  /* 0x0000000000007941 */ /* 0x000fea0003800000 */
.L_x_835:
[----:B------:R-:W-:Y:S01]  /*19a0*/  LOP3.LUT R26, R26, 0xfffffffe, RZ, 0xc0, !PT ;  /* 0xfffffffe1a1a7812 */ /* 0x000fe200078ec0ff */
[----:B------:R-:W-:Y:S01]  /*19b0*/  BSSY B0, `(.L_x_837) ;  /* 0x000001a000007945 */ /* 0x000fe20003800000 */
[----:B------:R-:W-:-:S03]  /*19c0*/  ISETP.GE.AND P5, PT, R21, R4, PT ;  /* 0x000000041500720c */ /* 0x000fc60003fa6270 */
[----:B------:R-:W-:Y:S01]  /*19d0*/  IMAD.IADD R149, R149, 0x1, -R26 ;  /* 0x0000000195957824 */ /* 0x000fe200078e0a1a */
[----:B------:R-:W-:Y:S09]  /*19e0*/  @P1 BRA `(.L_x_838) ;  /* 0x0000000000581947 */ /* 0x000ff20003800000 */
[----:B------:R-:W-:Y:S01]  /*19f0*/  ULDC UR5, c[0x0][0x2d0] ;  /* 0x0000b40000057ab9 */ /* 0x000fe20000000800 */
[----:B------:R-:W-:Y:S02]  /*1a00*/  LEA R21, P3, R112, R30, 0x5 ;  /* 0x0000001e70157211 */ /* 0x000fe400078628ff */
[----:B------:R-:W-:Y:S02]  /*1a10*/  ISETP.GE.AND P2, PT, R174, UR5, PT ;  /* 0x00000005ae007c0c */ /* 0x000fe4000bf46270 */
[----:B------:R-:W-:Y:S02]  /*1a20*/  ISETP.GE.AND P1, PT, R165, UR5, PT ;  /* 0x00000005a5007c0c */ /* 0x000fe4000bf26270 */
[----:B------:R-:W-:-:S09]  /*1a30*/  LEA.HI.X R26, R112, R33, R113, 0x5, P3 ;  /* 0x00000021701a7211 */ /* 0x000fd200018f2c71 */
        /* <DEDUP_REMOVED lines=17> */
.L_x_838:
[----:B------:R-:W-:Y:S05]  /*1b50*/  BSYNC B0 ;  /* 0x0000000000007941 */ /* 0x000fea0003800000 */
.L_x_837:
[-C--:B------:R-:W-:Y:S01]  /*1b60*/  ISETP.GE.AND P2, PT, R19, R4.reuse, PT ;  /* 0x000000041300720c */ /* 0x080fe20003f46270 */
[----:B-1-34-:R-:W-:Y:S01]  /*1b70*/  IMAD.SHL.U32 R14, R16, 0x40, RZ ;  /* 0x00000040100e7824 */ /* 0x01afe200078e00ff */
[----:B------:R-:W-:Y:S01]  /*1b80*/  ISETP.GE.AND P1, PT, R24, R4, PT ;  /* 0x000000041800720c */ /* 0x000fe20003f26270 */
[----:B------:R-:W-:Y:S01]  /*1b90*/  IMAD.SHL.U32 R27, R20, 0x40, RZ ;  /* 0x00000040141b7824 */ /* 0x000fe200078e00ff */
[----:B------:R-:W-:Y:S01]  /*1ba0*/  BSSY B0, `(.L_x_839) ;  /* 0x0000023000007945 */ /* 0x000fe20003800000 */
[----:B------:R-:W-:Y:S01]  /*1bb0*/  IMAD.SHL.U32 R25, R24, 0x8, RZ ;  /* 0x0000000818197824 */ /* 0x000fe200078e00ff */
[----:B------:R-:W-:Y:S01]  /*1bc0*/  LOP3.LUT R14, R14, 0x1c0, RZ, 0xc0, !PT ;  /* 0x000001c00e0e7812 */ /* 0x000fe200078ec0ff */
[----:B------:R-:W-:Y:S01]  /*1bd0*/  IMAD.SHL.U32 R24, R149, 0x8, RZ ;  /* 0x0000000895187824 */ /* 0x000fe200078e00ff */
[----:B------:R-:W-:Y:S02]  /*1be0*/  LOP3.LUT R27, R27, 0x1c0, RZ, 0xc0, !PT ;  /* 0x000001c01b1b7812 */ /* 0x000fe400078ec0ff */
[----:B------:R-:W-:-:S02]  /*1bf0*/  LOP3.LUT R20, R14, 0x8, R25, 0xf8, !PT ;  /* 0x000000080e147812 */ /* 0x000fc400078ef819 */
[----:B------:R-:W-:Y:S02]  /*1c00*/  LOP3.LUT R24, R27, 0x8, R24, 0xf8, !PT ;  /* 0x000000081b187812 */ /* 0x000fe400078ef818 */
[----:B------:R-:W-:Y:S02]  /*1c10*/  @P0 SHF.R.S32.HI R21, RZ, 0x1f, R6 ;  /* 0x0000001fff150819 */ /* 0x000fe40000011406 */
[----:B------:R-:W-:Y:S02]  /*1c20*/  SHF.R.U32.HI R25, RZ, 0x3, R14 ;  /* 0x00000003ff197819 */ /* 0x000fe4000001160e */
[----:B------:R-:W-:Y:S01]  /*1c30*/  SHF.R.U32.HI R27, RZ, 0x3, R27 ;  /* 0x00000003ff1b7819 */ /* 0x000fe2000001161b */
        /* <DEDUP_REMOVED lines=25> */
.L_x_840:
[----:B------:R-:W-:Y:S05]  /*1dd0*/  BSYNC B0 ;  /* 0x0000000000007941 */ /* 0x000fea0003800000 */
.L_x_839:
[----:B------:R-:W0:Y:S01]  /*1de0*/  LDGDEPBAR ;  /* 0x00000000000079af */ /* 0x000e220000000000 */
[----:B--2---:R-:W-:Y:S01]  /*1df0*/  @P0 IMAD R21, R21, R12, RZ ;  /* 0x0000000c15150224 */ /* 0x004fe200078e02ff */
[----:B------:R-:W-:Y:S01]  /*1e00*/  LEA.HI R85, R85, R82, RZ, 0x5 ;  /* 0x0000005255557211 */ /* 0x000fe200078f28ff */
[----:B------:R-:W-:Y:S01]  /*1e10*/  @P0 IMAD.WIDE.U32 R22, R6, R12, R22 ;  /* 0x0000000c06160225 */ /* 0x000fe200078e0016 */
[----:B------:R-:W-:Y:S02]  /*1e20*/  SHF.L.U64.HI R161, R8, 0x6, R9 ;  /* 0x0000000608a17819 */ /* 0x000fe40000010209 */
[----:B------:R-:W-:Y:S01]  /*1e30*/  SHF.R.S32.HI R84, RZ, 0x5, R85 ;  /* 0x00000005ff547819 */ /* 0x000fe20000011455 */
[----:B------:R-:W-:Y:S01]  /*1e40*/  @P0 IMAD R13, R6, R13, R21 ;  /* 0x0000000d060d0224 */ /* 0x000fe200078e0215 */
[----:B------:R-:W-:Y:S01]  /*1e50*/  @P0 LEA R10, P2, R22, R10, 0x2 ;  /* 0x0000000a160a0211 */ /* 0x000fe200078410ff */
[----:B------:R-:W-:Y:S01]  /*1e60*/  IMAD.SHL.U32 R81, R17, 0x40, RZ ;  /* 0x0000004011517824 */ /* 0x000fe200078e00ff */
[----:B------:R-:W-:Y:S01]  /*1e70*/  ISETP.GE.AND P4, PT, R19, R4, PT ;  /* 0x000000041300720c */ /* 0x000fe20003f86270 */
[----:B------:R-:W-:Y:S01]  /*1e80*/  @P0 IMAD.IADD R6, R23, 0x1, R13 ;  /* 0x0000000117060824 */ /* 0x000fe200078e020d */
[----:B------:R-:W-:Y:S01]  /*1e90*/  LOP3.LUT R20, R20, R25, RZ, 0x3c, !PT ;  /* 0x0000001914147212 */ /* 0x000fe200078e3cff */
[----:B------:R-:W-:Y:S01]  /*1ea0*/  IMAD.SHL.U32 R162, R8, 0x40, RZ ;  /* 0x0000004008a27824 */ /* 0x000fe200078e00ff */
[----:B------:R-:W-:Y:S01]  /*1eb0*/  LOP3.LUT R81, R81, 0xfffffe00, RZ, 0xc0, !PT ;  /* 0xfffffe0051517812 */ /* 0x000fe200078ec0ff */
[----:B------:R-:W-:Y:S01]  /*1ec0*/  IMAD R19, R161, R119, RZ ;  /* 0x00000077a1137224 */ /* 0x000fe200078e02ff */
[----:B------:R-:W-:Y:S01]  /*1ed0*/  @P0 LEA.HI.X R11, R22, R11, R6, 0x2, P2 ;  /* 0x0000000b160b0211 */ /* 0x000fe200010f1406 */
[----:B------:R-:W-:Y:S01]  /*1ee0*/  IMAD.MOV.U32 R116, RZ, RZ, R114 ;  /* 0x000000ffff747224 */ /* 0x000fe200078e0072 */
[----:B------:R-:W-:Y:S01]  /*1ef0*/  LOP3.LUT R4, R24, R27, RZ, 0x3c, !PT ;  /* 0x0000001b18047212 */ /* 0x000fe200078e3cff */
[----:B------:R-:W-:Y:S01]  /*1f00*/  IMAD R149, R149, 0x200, R20 ;  /* 0x0000020095957824 */ /* 0x000fe200078e0214 */
[----:B------:R-:W-:Y:S01]  /*1f10*/  LEA R13, R84, R81, 0xa ;  /* 0x00000051540d7211 */ /* 0x000fe200078e50ff */
[----:B------:R2:W5:Y:S01]  /*1f20*/  @P0 LDG.E R6, desc[UR8][R10.64] ;  /* 0x000000080a060981 */ /* 0x000562000c1e1900 */
[----:B------:R-:W-:Y:S01]  /*1f30*/  IADD3 R117, R115, R117, RZ ;  /* 0x0000007573757210 */ /* 0x000fe20007ffe0ff */
[----:B------:R-:W-:Y:S01]  /*1f40*/  IMAD R19, R18, R162, R19 ;  /* 0x000000a212137224 */ /* 0x000fe200078e0213 */
[----:B------:R-:W-:-:S04]  /*1f50*/  DEPBAR.LE SB0, 0x0 ;  /* 0x000080000000791a */ /* 0x000fc80000000000 */
[----:B------:R-:W-:Y:S01]  /*1f60*/  BAR.SYNC.DEFER_BLOCKING 0x0 ;  /* 0x0000000000007b1d */ /* 0x000fe20000010000 */
[----:B------:R-:W-:Y:S02]  /*1f70*/  IMAD.IADD R150, R4, 0x1, R13 ;  /* 0x0000000104967824 */ /* 0x000fe400078e020d */
[----:B-1-3--:R-:W-:-:S03]  /*1f80*/  IMAD.WIDE.U32 R14, R119, R162, R116 ;  /* 0x000000a2770e7225 */ /* 0x00afc600078e0074 */
[----:B------:R-:W-:Y:S01]  /*1f90*/  BSSY B0, `(.L_x_841) ;  /* 0x000001b000007945 */ /* 0x000fe20003800000 */
[----:B------:R2:W-:Y:S04]  /*1fa0*/  @P1 STS.128 [R164+0x8000], RZ ;  /* 0x008000ffa4001388 */ /* 0x0005e80000000c00 */
[----:B------:R2:W-:Y:S01]  /*1fb0*/  @P1 STS.128 [R164+0xa000], RZ ;  /* 0x00a000ffa4001388 */ /* 0x0005e20000000c00 */
[----:B------:R-:W-:Y:S02]  /*1fc0*/  LEA R149, R149, UR4, 0x1 ;  /* 0x0000000495957c11 */ /* 0x000fe4000f8e08ff */
[----:B------:R-:W-:Y:S02]  /*1fd0*/  LEA R150, R150, UR4, 0x1 ;  /* 0x0000000496967c11 */ /* 0x000fe4000f8e08ff */
[----:B------:R-:W-:Y:S01]  /*1fe0*/  IADD3 R19, R15, R19, RZ ;  /* 0x000000130f137210 */ /* 0x000fe20007ffe0ff */
[----:B------:R-:W-:Y:S06]  /*1ff0*/  @P1 BRA `(.L_x_842) ;  /* 0x0000000000501947 */ /* 0x000fec0003800000 */
[----:B------:R-:W-:Y:S02]  /*2000*/  ULDC UR5, c[0x0][0x2d0] ;  /* 0x0000b40000057ab9 */ /* 0x000fe40000000800 */
[----:B------:R-:W-:Y:S02]  /*2010*/  ISETP.GE.AND P2, PT, R174, UR5, PT ;  /* 0x00000005ae007c0c */ /* 0x000fe4000bf46270 */
[----:B------:R-:W-:-:S11]  /*2020*/  ISETP.GE.AND P1, PT, R165, UR5, PT ;  /* 0x00000005a5007c0c */ /* 0x000fd6000bf26270 */
[----:B--2---:R-:W1:Y:S01]  /*2030*/  @!P2 LDC.64 R10, c[0x0][0x220] ;  /* 0x00008800ff0aab82 */ /* 0x004e620000000a00 */
        /* <DEDUP_REMOVED lines=16> */
.L_x_842:
[----:B------:R-:W-:Y:S05]  /*2140*/  BSYNC B0 ;  /* 0x0000000000007941 */ /* 0x000fea0003800000 */
.L_x_841:
        /* <DEDUP_REMOVED lines=11> */
[----:B-123--:R-:W1:Y:S01]  /*2200*/  @!P2 LDC.64 R10, c[0x0][0x220] ;  /* 0x00008800ff0aab82 */ /* 0x00ee620000000a00 */
        /* <DEDUP_REMOVED lines=16> */
.L_x_844:
[----:B------:R-:W-:Y:S05]  /*2310*/  BSYNC B0 ;  /* 0x0000000000007941 */ /* 0x000fea0003800000 */
.L_x_843:
        /* <DEDUP_REMOVED lines=26> */
.L_x_846:
[----:B------:R-:W-:Y:S05]  /*24c0*/  BSYNC B0 ;  /* 0x0000000000007941 */ /* 0x000fea0003800000 */
.L_x_845:
[----:B------:R1:W-:Y:S01]  /*24d0*/  @P4 STS.128 [R164+0x9800], RZ ;  /* 0x009800ffa4004388 */ /* 0x0003e20000000c00 */
[----:B------:R-:W-:Y:S03]  /*24e0*/  BSSY B0, `(.L_x_847) ;  /* 0x000001b000007945 */ /* 0x000fe60003800000 */
[----:B------:R1:W-:Y:S01]  /*24f0*/  @P4 STS.128 [R164+0xb800], RZ ;  /* 0x00b800ffa4004388 */ /* 0x0003e20000000c00 */
        /* <DEDUP_REMOVED lines=25> */
.L_x_848:
[----:B------:R-:W-:Y:S05]  /*2690*/  BSYNC B0 ;  /* 0x0000000000007941 */ /* 0x000fea0003800000 */
.L_x_847:
[----:B------:R-:W-:Y:S01]  /*26a0*/  LDSM.16.M88.4 R60, [R150] ;  /* 0x00000000963c783b */ /* 0x000fe20000000200 */
[----:B------:R-:W-:Y:S01]  /*26b0*/  LOP3.LUT P1, RZ, R16, 0x2, RZ, 0xc0, !PT ;  /* 0x0000000210ff7812 */ /* 0x000fe2000782c0ff */
[----:B------:R-:W-:Y:S01]  /*26c0*/  VIADD R8, R149, 0x4000 ;  /* 0x0000400095087836 */ /* 0x000fe20000000000 */
[----:B------:R-:W-:Y:S01]  /*26d0*/  LOP3.LUT R85, R85, 0xffffffe0, RZ, 0xc0, !PT ;  /* 0xffffffe055557812 */ /* 0x000fe200078ec0ff */
[----:B------:R-:W4:Y:S01]  /*26e0*/  LDSM.16.M88.4 R40, [R149+0x4000] ;  /* 0x004000009528783b */ /* 0x000f220000000200 */
[----:B------:R-:W-:Y:S01]  /*26f0*/  VIADD R147, R149, 0x4020 ;  /* 0x0000402095937836 */ /* 0x000fe20000000000 */
[----:B------:R-:W-:Y:S01]  /*2700*/  LOP3.LUT R4, R4, R81, RZ, 0xfc, !PT ;  /* 0x0000005104047212 */ /* 0x000fe200078efcff */
[--C-:B------:R-:W-:Y:S01]  /*2710*/  IMAD R148, R7, 0x2, R150.reuse ;  /* 0x0000000207947824 */ /* 0x100fe200078e0296 */
[----:B------:R-:W4:Y:S01]  /*2720*/  LDSM.16.M88.4 R32, [R149+0x4800] ;  /* 0x004800009520783b */ /* 0x000f220000000200 */
[C---:B------:R-:W-:Y:S02]  /*2730*/  IMAD R146, R5.reuse, 0x2, R150 ;  /* 0x0000000205927824 */ /* 0x040fe400078e0296 */
[----:B------:R-:W-:Y:S01]  /*2740*/  IMAD R145, R5, 0x2, R148 ;  /* 0x0000000205917824 */ /* 0x000fe200078e0294 */
[----:B------:R-:W4:Y:S01]  /*2750*/  LDSM.16.M88.4 R24, [R149+0x5000] ;  /* 0x005000009518783b */ /* 0x000f220000000200 */
[----:B------:R-:W-:-:S02]  /*2760*/  IMAD R84, R84, 0x10, R87 ;  /* 0x0000001054547824 */ /* 0x000fc400078e0257 */
[----:B------:R-:W-:Y:S01]  /*2770*/  @P1 VIADD R147, R8, 0xffffffe0 ;  /* 0xffffffe008931836 */ /* 0x000fe20000000000 */
[----:B------:R-:W4:Y:S01]  /*2780*/  LDSM.16.M88.4 R48, [R149+0x5800] ;  /* 0x005800009530783b */ /* 0x000f220000000200 */
[----:B------:R-:W-:Y:S01]  /*2790*/  LOP3.LUT P1, RZ, R16, 0x4, RZ, 0xc0, !PT ;  /* 0x0000000410ff7812 */ /* 0x000fe2000782c0ff */
[----:B------:R-:W-:Y:S02]  /*27a0*/  IMAD.SHL.U32 R176, R82, 0x2, RZ ;  /* 0x0000000252b07824 */ /* 0x000fe400078e00ff */
[----:B------:R-:W-:Y:S01]  /*27b0*/  LDSM.16.M88.4 R52, [R148] ;  /* 0x000000009434783b */ /* 0x000fe20000000200 */
[----:B------:R-:W-:Y:S01]  /*27c0*/  SEL R0, R0, 0xffffffe0, !P1 ;  /* 0xffffffe000007807 */ /* 0x000fe20004800000 */
[C---:B------:R-:W-:Y:S01]  /*27d0*/  VIADD R139, R147.reuse, 0x800 ;  /* 0x00000800938b7836 */ /* 0x040fe20000000000 */
[----:B------:R-:W-:Y:S01]  /*27e0*/  LOP3.LUT R176, R176, 0x6, RZ, 0xc0, !PT ;  /* 0x00000006b0b07812 */ /* 0x000fe200078ec0ff */
[----:B------:R-:W4:Y:S01]  /*27f0*/  LDSM.16.M88.4 R12, [R147] ;  /* 0x00000000930c783b */ /* 0x000f220000000200 */
[----:B------:R-:W-:-:S02]  /*2800*/  VIADD R138, R147, 0x1000 ;  /* 0x00001000938a7836 */ /* 0x000fc40000000000 */
[C---:B------:R-:W-:Y:S01]  /*2810*/  IMAD R143, R0.reuse, 0x2, R149 ;  /* 0x00000002008f7824 */ /* 0x040fe200078e0295 */
[----:B------:R-:W4:Y:S01]  /*2820*/  LDSM.16.M88.4 R56, [R147+0x800] ;  /* 0x000800009338783b */ /* 0x000f220000000200 */
[----:B------:R-:W-:Y:S02]  /*2830*/  IMAD R136, R0, 0x2, R147 ;  /* 0x0000000200887824 */ /* 0x000fe400078e0293 */
[----:B------:R-:W-:Y:S01]  /*2840*/  IMAD.IADD R0, R82, 0x1, -R85 ;  /* 0x0000000152007824 */ /* 0x000fe200078e0a55 */
[----:B-123--:R-:W1:Y:S01]  /*2850*/  LDSM.16.M88.4 R8, [R147+0x1000] ;  /* 0x001000009308783b */ /* 0x00ee620000000200 */
[C---:B------:R-:W-:Y:S02]  /*2860*/  VIADD R137, R147.reuse, 0x1800 ;  /* 0x0000180093897836 */ /* 0x040fe40000000000 */
[C---:B------:R-:W-:Y:S01]  /*2870*/  VIADD R135, R147.reuse, 0x2000 ;  /* 0x0000200093877836 */ /* 0x040fe20000000000 */
[----:B------:R-:W2:Y:S01]  /*2880*/  LDSM.16.M88.4 R64, [R147+0x1800] ;  /* 0x001800009340783b */ /* 0x000ea20000000200 */
[----:B------:R-:W-:-:S02]  /*2890*/  VIADD R134, R147, 0x2800 ;  /* 0x0000280093867836 */ /* 0x000fc40000000000 */
[C---:B------:R-:W-:Y:S01]  /*28a0*/  VIADD R133, R147.reuse, 0x3000 ;  /* 0x0000300093857836 */ /* 0x040fe20000000000 */
[----:B------:R-:W-:Y:S01]  /*28b0*/  LDSM.16.M88.4 R68, [R146] ;  /* 0x000000009244783b */ /* 0x000fe20000000200 */
[----:B------:R-:W-:Y:S01]  /*28c0*/  VIADD R132, R147, 0x3800 ;  /* 0x0000380093847836 */ /* 0x000fe20000000000 */
[C---:B----4-:R-:W-:Y:S02]  /*28d0*/  HMMA.16816.F32.BF16 R44, R60.reuse, R40, RZ ;  /* 0x000000283c2c723c */ /* 0x050fe400000418ff */
[----:B------:R-:W3:Y:S04]  /*28e0*/  LDSM.16.M88.4 R16, [R143+0x4000] ;  /* 0x004000008f10783b */ /* 0x000ee80000000200 */
[----:B------:R-:W-:Y:S01]  /*28f0*/  LDSM.16.M88.4 R72, [R143+0x5800] ;  /* 0x005800008f48783b */ /* 0x000fe20000000200 */
[C---:B------:R-:W-:Y:S03]  /*2900*/  HMMA.16816.F32.BF16 R40, R60.reuse, R42, RZ ;  /* 0x0000002a3c28723c */ /* 0x040fe600000418ff */
[----:B------:R-:W-:Y:S03]  /*2910*/  LDSM.16.M88.4 R76, [R147+0x3800] ;  /* 0x00380000934c783b */ /* 0x000fe60000000200 */
[C---:B------:R-:W-:Y:S01]  /*2920*/  HMMA.16816.F32.BF16 R36, R60.reuse, R32, RZ ;  /* 0x000000203c24723c */ /* 0x040fe200000418ff */
[----:B------:R-:W0:Y:S05]  /*2930*/  LDGDEPBAR ;  /* 0x00000000000079af */ /* 0x000e2a0000000000 */
[C---:B------:R-:W-:Y:S06]  /*2940*/  HMMA.16816.F32.BF16 R32, R60.reuse, R34, RZ ;  /* 0x000000223c20723c */ /* 0x040fec00000418ff */
[C---:B------:R-:W-:Y:S06]  /*2950*/  HMMA.16816.F32.BF16 R28, R60.reuse, R24, RZ ;  /* 0x000000183c1c723c */ /* 0x040fec00000418ff */
[C---:B------:R-:W-:Y:S06]  /*2960*/  HMMA.16816.F32.BF16 R24, R60.reuse, R26, RZ ;  /* 0x0000001a3c18723c */ /* 0x040fec00000418ff */
[C---:B------:R-:W-:Y:S06]  /*2970*/  HMMA.16816.F32.BF16 R20, R60.reuse, R48, RZ ;  /* 0x000000303c14723c */ /* 0x040fec00000418ff */
[----:B------:R-:W-:Y:S01]  /*2980*/  HMMA.16816.F32.BF16 R60, R60, R50, RZ ;  /* 0x000000323c3c723c */ /* 0x000fe200000418ff */
[----:B------:R-:W4:Y:S05]  /*2990*/  LDSM.16.M88.4 R48, [R143+0x4800] ;  /* 0x004800008f30783b */ /* 0x000f2a0000000200 */
[C---:B------:R-:W-:Y:S06]  /*29a0*/  HMMA.16816.F32.BF16 R44, R52.reuse, R12, R44 ;  /* 0x0000000c342c723c */ /* 0x040fec000004182c */
[C---:B------:R-:W-:Y:S01]  /*29b0*/  HMMA.16816.F32.BF16 R40, R52.reuse, R14, R40 ;  /* 0x0000000e3428723c */ /* 0x040fe20000041828 */
[----:B------:R-:W4:Y:S05]  /*29c0*/  LDSM.16.M88.4 R12, [R143+0x5000] ;  /* 0x005000008f0c783b */ /* 0x000f2a0000000200 */
[C---:B------:R-:W-:Y:S06]  /*29d0*/  HMMA.16816.F32.BF16 R36, R52.reuse, R56, R36 ;  /* 0x000000383424723c */ /* 0x040fec0000041824 */
[C---:B------:R-:W-:Y:S01]  /*29e0*/  HMMA.16816.F32.BF16 R32, R52.reuse, R58, R32 ;  /* 0x0000003a3420723c */ /* 0x040fe20000041820 */
[----:B------:R-:W-:Y:S05]  /*29f0*/  LDSM.16.M88.4 R56, [R136] ;  /* 0x000000008838783b */ /* 0x000fea0000000200 */
[C---:B-1----:R-:W-:Y:S06]  /*2a00*/  HMMA.16816.F32.BF16 R28, R52.reuse, R8, R28 ;  /* 0x00000008341c723c */ /* 0x042fec000004181c */
[C---:B------:R-:W-:Y:S01]  /*2a10*/  HMMA.16816.F32.BF16 R24, R52.reuse, R10, R24 ;  /* 0x0000000a3418723c */ /* 0x040fe20000041818 */
[----:B------:R-:W-:Y:S05]  /*2a20*/  LDSM.16.M88.4 R8, [R145] ;  /* 0x000000009108783b */ /* 0x000fea0000000200 */
[C---:B--2---:R-:W-:Y:S06]  /*2a30*/  HMMA.16816.F32.BF16 R20, R52.reuse, R64, R20 ;  /* 0x000000403414723c */ /* 0x044fec0000041814 */
[----:B------:R-:W-:Y:S01]  /*2a40*/  HMMA.16816.F32.BF16 R60, R52, R66, R60 ;  /* 0x00000042343c723c */ /* 0x000fe2000004183c */
[----:B------:R-:W1:Y:S04]  /*2a50*/  LDSM.16.M88.4 R52, [R136+0x800] ;  /* 0x000800008834783b */ /* 0x000e680000000200 */
[----:B------:R-:W-:Y:S01]  /*2a60*/  LDSM.16.M88.4 R64, [R136+0x1800] ;  /* 0x001800008840783b */ /* 0x000fe20000000200 */
[C---:B---3--:R-:W-:Y:S06]  /*2a70*/  HMMA.16816.F32.BF16 R44, R68.reuse, R16, R44 ;  /* 0x00000010442c723c */ /* 0x048fec000004182c */
[C---:B------:R-:W-:Y:S01]  /*2a80*/  HMMA.16816.F32.BF16 R40, R68.reuse, R18, R40 ;  /* 0x000000124428723c */ /* 0x040fe20000041828 */
[----:B------:R-:W2:Y:S05]  /*2a90*/  LDSM.16.M88.4 R16, [R136+0x1000] ;  /* 0x001000008810783b */ /* 0x000eaa0000000200 */
[C---:B----4-:R-:W-:Y:S06]  /*2aa0*/  HMMA.16816.F32.BF16 R36, R68.reuse, R48, R36 ;  /* 0x000000304424723c */ /* 0x050fec0000041824 */
[C---:B------:R-:W-:Y:S01]  /*2ab0*/  HMMA.16816.F32.BF16 R32, R68.reuse, R50, R32 ;  /* 0x000000324420723c */ /* 0x040fe20000041820 */
[----:B------:R-:W-:Y:S05]  /*2ac0*/  LDSM.16.M88.4 R48, [R150+0x2000] ;  /* 0x002000009630783b */ /* 0x000fea0000000200 */
[C---:B------:R-:W-:Y:S06]  /*2ad0*/  HMMA.16816.F32.BF16 R28, R68.reuse, R12, R28 ;  /* 0x0000000c441c723c */ /* 0x040fec000004181c */
[C---:B------:R-:W-:Y:S01]  /*2ae0*/  HMMA.16816.F32.BF16 R24, R68.reuse, R14, R24 ;  /* 0x0000000e4418723c */ /* 0x040fe20000041818 */
[----:B------:R-:W3:Y:S05]  /*2af0*/  LDSM.16.M88.4 R12, [R149+0x6000] ;  /* 0x00600000950c783b */ /* 0x000eea0000000200 */
[C---:B------:R-:W-:Y:S06]  /*2b00*/  HMMA.16816.F32.BF16 R20, R68.reuse, R72, R20 ;  /* 0x000000484414723c */ /* 0x040fec0000041814 */
[----:B------:R-:W-:Y:S01]  /*2b10*/  HMMA.16816.F32.BF16 R68, R68, R74, R60 ;  /* 0x0000004a4444723c */ /* 0x000fe2000004183c */
[----:B------:R-:W4:Y:S04]  /*2b20*/  LDSM.16.M88.4 R60, [R149+0x6800] ;  /* 0x00680000953c783b */ /* 0x000f280000000200 */
[----:B------:R-:W-:Y:S01]  /*2b30*/  LDSM.16.M88.4 R72, [R148+0x2000] ;  /* 0x002000009448783b */ /* 0x000fe20000000200 */
[C---:B-1----:R-:W-:Y:S06]  /*2b40*/  HMMA.16816.F32.BF16 R36, R8.reuse, R52, R36 ;  /* 0x000000340824723c */ /* 0x042fec0000041824 */
[C---:B------:R-:W-:Y:S01]  /*2b50*/  HMMA.16816.F32.BF16 R32, R8.reuse, R54, R32 ;  /* 0x000000360820723c */ /* 0x040fe20000041820 */
[----:B------:R-:W1:Y:S05]  /*2b60*/  LDSM.16.M88.4 R52, [R149+0x7800] ;  /* 0x007800009534783b */ /* 0x000e6a0000000200 */
        /* <DEDUP_REMOVED lines=8> */
[----:B------:R-:W2:Y:S04]  /*2bf0*/  LDSM.16.M88.4 R8, [R147+0x2800] ;  /* 0x002800009308783b */ /* 0x000ea80000000200 */
[----:B------:R-:W-:Y:S01]  /*2c00*/  LDSM.16.M88.4 R64, [R146+0x2000] ;  /* 0x002000009240783b */ /* 0x000fe20000000200 */
[C---:B---3--:R-:W-:Y:S06]  /*2c10*/  HMMA.16816.F32.BF16 R44, R48.reuse, R12, R44 ;  /* 0x0000000c302c723c */ /* 0x048fec000004182c */
[C---:B------:R-:W-:Y:S01]  /*2c20*/  HMMA.16816.F32.BF16 R40, R48.reuse, R14, R40 ;  /* 0x0000000e3028723c */ /* 0x040fe20000041828 */
[----:B------:R-:W3:Y:S05]  /*2c30*/  LDSM.16.M88.4 R12, [R147+0x3000] ;  /* 0x00300000930c783b */ /* 0x000eea0000000200 */
[C---:B----4-:R-:W-:Y:S06]  /*2c40*/  HMMA.16816.F32.BF16 R36, R48.reuse, R60, R36 ;  /* 0x0000003c3024723c */ /* 0x050fec0000041824 */
[C---:B------:R-:W-:Y:S01]  /*2c50*/  HMMA.16816.F32.BF16 R32, R48.reuse, R62, R32 ;  /* 0x0000003e3020723c */ /* 0x040fe20000041820 */
[----:B------:R-:W4:Y:S05]  /*2c60*/  LDSM.16.M88.4 R60, [R143+0x6000] ;  /* 0x006000008f3c783b */ /* 0x000f2a0000000200 */
[C---:B-1----:R-:W-:Y:S06]  /*2c70*/  HMMA.16816.F32.BF16 R20, R48.reuse, R52, R20 ;  /* 0x000000343014723c */ /* 0x042fec0000041814 */
[C---:B------:R-:W-:Y:S06]  /*2c80*/  HMMA.16816.F32.BF16 R28, R48.reuse, R56, R28 ;  /* 0x00000038301c723c */ /* 0x040fec000004181c */
[C---:B------:R-:W-:Y:S01]  /*2c90*/  HMMA.16816.F32.BF16 R24, R48.reuse, R58, R24 ;  /* 0x0000003a3018723c */ /* 0x040fe20000041818 */
[----:B------:R-:W1:Y:S05]  /*2ca0*/  LDSM.16.M88.4 R56, [R143+0x6800] ;  /* 0x006800008f38783b */ /* 0x000e6a0000000200 */
[----:B------:R-:W-:Y:S01]  /*2cb0*/  HMMA.16816.F32.BF16 R68, R48, R54, R68 ;  /* 0x000000363044723c */ /* 0x000fe20000041844 */
[----:B------:R-:W1:Y:S04]  /*2cc0*/  LDSM.16.M88.4 R48, [R143+0x7800] ;  /* 0x007800008f30783b */ /* 0x000e680000000200 */
[----:B------:R-:W1:Y:S01]  /*2cd0*/  LDSM.16.M88.4 R52, [R143+0x7000] ;  /* 0x007000008f34783b */ /* 0x000e620000000200 */
[C---:B--2---:R-:W-:Y:S06]  /*2ce0*/  HMMA.16816.F32.BF16 R44, R72.reuse, R16, R44 ;  /* 0x00000010482c723c */ /* 0x044fec000004182c */
[C---:B------:R-:W-:Y:S01]  /*2cf0*/  HMMA.16816.F32.BF16 R40, R72.reuse, R18, R40 ;  /* 0x000000124828723c */ /* 0x040fe20000041828 */
[----:B------:R-:W-:Y:S05]  /*2d00*/  LDSM.16.M88.4 R16, [R136+0x2000] ;  /* 0x002000008810783b */ /* 0x000fea0000000200 */
[C---:B------:R-:W-:Y:S06]  /*2d10*/  HMMA.16816.F32.BF16 R36, R72.reuse, R8, R36 ;  /* 0x000000084824723c */ /* 0x040fec0000041824 */
[C---:B------:R-:W-:Y:S01]  /*2d20*/  HMMA.16816.F32.BF16 R32, R72.reuse, R10, R32 ;  /* 0x0000000a4820723c */ /* 0x040fe20000041820 */
[----:B------:R-:W2:Y:S05]  /*2d30*/  LDSM.16.M88.4 R8, [R145+0x2000] ;  /* 0x002000009108783b */ /* 0x000eaa0000000200 */
[C---:B------:R-:W-:Y:S06]  /*2d40*/  HMMA.16816.F32.BF16 R20, R72.reuse, R76, R20 ;  /* 0x0000004c4814723c */ /* 0x040fec0000041814 */
[C---:B---3--:R-:W-:Y:S06]  /*2d50*/  HMMA.16816.F32.BF16 R28, R72.reuse, R12, R28 ;  /* 0x0000000c481c723c */ /* 0x048fec000004181c */
[----:B------:R-:W-:Y:S01]  /*2d60*/  HMMA.16816.F32.BF16 R24, R72, R14, R24 ;  /* 0x0000000e4818723c */ /* 0x000fe20000041818 */
[----:B------:R-:W3:Y:S05]  /*2d70*/  LDSM.16.M88.4 R12, [R136+0x2800] ;  /* 0x00280000880c783b */ /* 0x000eea0000000200 */
[C---:B----4-:R-:W-:Y:S06]  /*2d80*/  HMMA.16816.F32.BF16 R44, R64.reuse, R60, R44 ;  /* 0x0000003c402c723c */ /* 0x050fec000004182c */
[C---:B-1----:R-:W-:Y:S06]  /*2d90*/  HMMA.16816.F32.BF16 R36, R64.reuse, R56, R36 ;  /* 0x000000384024723c */ /* 0x042fec0000041824 */
[C---:B------:R-:W-:Y:S01]  /*2da0*/  HMMA.16816.F32.BF16 R20, R64.reuse, R48, R20 ;  /* 0x000000304014723c */ /* 0x040fe20000041814 */
[----:B------:R-:W1:Y:S05]  /*2db0*/  @P0 LDC R48, c[0x0][0x2e8] ;  /* 0x0000ba00ff300b82 */ /* 0x000e6a0000000800 */
[----:B------:R-:W-:Y:S06]  /*2dc0*/  HMMA.16816.F32.BF16 R32, R64, R58, R32 ;  /* 0x0000003a4020723c */ /* 0x000fec0000041820 */
[----:B------:R-:W-:Y:S06]  /*2dd0*/  HMMA.16816.F32.BF16 R68, R72, R78, R68 ;  /* 0x0000004e4844723c */ /* 0x000fec0000041844 */
[C---:B------:R-:W-:Y:S01]  /*2de0*/  HMMA.16816.F32.BF16 R60, R64.reuse, R62, R40 ;  /* 0x0000003e403c723c */ /* 0x040fe20000041828 */
[----:B------:R-:W4:Y:S05]  /*2df0*/  LDSM.16.M88.4 R40, [R136+0x3000] ;  /* 0x003000008828783b */ /* 0x000f2a0000000200 */
[C---:B------:R-:W-:Y:S06]  /*2e00*/  HMMA.16816.F32.BF16 R28, R64.reuse, R52, R28 ;  /* 0x00000034401c723c */ /* 0x040fec000004181c */
[----:B------:R-:W-:Y:S01]  /*2e10*/  HMMA.16816.F32.BF16 R24, R64, R54, R24 ;  /* 0x000000364018723c */ /* 0x000fe20000041818 */
[----:B------:R-:W4:Y:S01]  /*2e20*/  LDSM.16.M88.4 R52, [R136+0x3800] ;  /* 0x003800008834783b */ /* 0x000f220000000200 */
[----:B------:R-:W-:-:S04]  /*2e30*/  DEPBAR.LE SB0, 0x0 ;  /* 0x000080000000791a */ /* 0x000fc80000000000 */
[C---:B--2---:R-:W-:Y:S06]  /*2e40*/  HMMA.16816.F32.BF16 R44, R8.reuse, R16, R44 ;  /* 0x00000010082c723c */ /* 0x044fec000004182c */
[C---:B---3--:R-:W-:Y:S01]  /*2e50*/  HMMA.16816.F32.BF16 R36, R8.reuse, R12, R36 ;  /* 0x0000000c0824723c */ /* 0x048fe20000041824 */
[----:B------:R-:W-:Y:S01]  /*2e60*/  SHF.R.S32.HI R17, RZ, 0x1f, R0 ;  /* 0x0000001fff117819 */ /* 0x000fe20000011400 */
[----:B-1----:R-:W1:Y:S03]  /*2e70*/  @P0 MUFU.RCP R13, R48 ;  /* 0x00000030000d0308 */ /* 0x002e660000001000 */
[----:B------:R-:W-:Y:S01]  /*2e80*/  LEA.HI R17, R17, R0, RZ, 0x2 ;  /* 0x0000000011117211 */ /* 0x000fe200078f10ff */
[----:B------:R-:W-:Y:S01]  /*2e90*/  HMMA.16816.F32.BF16 R32, R8, R14, R32 ;  /* 0x0000000e0820723c */ /* 0x000fe20000041820 */
[----:B------:R-:W-:-:S02]  /*2ea0*/  IMAD R12, R119, 0x40, R176 ;  /* 0x00000040770c7824 */ /* 0x000fc400078e02b0 */
[----:B------:R-:W-:-:S03]  /*2eb0*/  SHF.R.S32.HI R173, RZ, 0x2, R17 ;  /* 0x00000002ffad7819 */ /* 0x000fc60000011411 */
[----:B------:R-:W-:Y:S01]  /*2ec0*/  HMMA.16816.F32.BF16 R68, R64, R50, R68 ;  /* 0x000000324044723c */ /* 0x000fe20000041844 */
[----:B------:R-:W-:Y:S01]  /*2ed0*/  IADD3 R15, R84, 0x1, R173 ;  /* 0x00000001540f7810 */ /* 0x000fe20007ffe0ad */
[----:B------:R-:W-:-:S03]  /*2ee0*/  VIADD R14, R12, 0x1 ;  /* 0x000000010c0e7836 */ /* 0x000fc60000000000 */
[----:B------:R-:W-:Y:S01]  /*2ef0*/  IADD3 R0, R80, R15, -R166 ;  /* 0x0000000f50007210 */ /* 0x000fe20007ffe8a6 */
[C---:B------:R-:W-:Y:S04]  /*2f00*/  HMMA.16816.F32.BF16 R60, R8.reuse, R18, R60 ;  /* 0x00000012083c723c */ /* 0x040fe8000004183c */
[----:B------:R-:W-:Y:S02]  /*2f10*/  IMAD.IADD R83, R0, 0x1, R83 ;  /* 0x0000000100537824 */ /* 0x000fe400078e0253 */
[----:B------:R-:W-:Y:S02]  /*2f20*/  IMAD.MOV.U32 R0, RZ, RZ, RZ ;  /* 0x000000ffff007224 */ /* 0x000fe400078e00ff */
[----:B-1---5:R-:W-:Y:S01]  /*2f30*/  @P0 FMUL.FTZ R0, R6, R13 ;  /* 0x0000000d06000220 */ /* 0x022fe20000410000 */
[C---:B------:R-:W-:Y:S01]  /*2f40*/  VIADD R13, R12.reuse, 0x8 ;  /* 0x000000080c0d7836 */ /* 0x040fe20000000000 */
[C---:B------:R-:W-:Y:S01]  /*2f50*/  VIMNMX R125, R83.reuse, R80, PT ;  /* 0x00000050537d7248 */ /* 0x040fe20003fe0100 */
[----:B----4-:R-:W-:Y:S01]  /*2f60*/  HMMA.16816.F32.BF16 R24, R8, R42, R24 ;  /* 0x0000002a0818723c */ /* 0x010fe20000041818 */
[----:B------:R-:W-:Y:S01]  /*2f70*/  VIADDMNMX R124, R83, 0x8, R80, PT ;  /* 0x00000008537c7846 */ /* 0x000fe20003800150 */
[----:B------:R-:W-:Y:S01]  /*2f80*/  VIADD R6, R12, 0x9 ;  /* 0x000000090c067836 */ /* 0x000fe20000000000 */
[----:B------:R-:W-:-:S02]  /*2f90*/  ISETP.GE.AND P6, PT, R14, R125, PT ;  /* 0x0000007d0e00720c */ /* 0x000fc40003fc6270 */
[----:B------:R-:W-:Y:S01]  /*2fa0*/  ISETP.GE.AND P2, PT, R14, R124, PT ;  /* 0x0000007c0e00720c */ /* 0x000fe20003f46270 */
[C---:B------:R-:W-:Y:S01]  /*2fb0*/  HMMA.16816.F32.BF16 R28, R8.reuse, R40, R28 ;  /* 0x00000028081c723c */ /* 0x040fe2000004181c */
[----:B------:R-:W-:Y:S02]  /*2fc0*/  I2FP.F32.S32 R14, R14 ;  /* 0x0000000e000e7245 */ /* 0x000fe40000201400 */
[C---:B------:R-:W-:Y:S01]  /*2fd0*/  ISETP.GE.AND P4, PT, R13.reuse, R125, PT ;  /* 0x0000007d0d00720c */ /* 0x040fe20003f86270 */
[----:B------:R-:W-:Y:S01]  /*2fe0*/  BAR.SYNC.DEFER_BLOCKING 0x0 ;  /* 0x0000000000007b1d */ /* 0x000fe20000010000 */
[----:B------:R-:W-:Y:S01]  /*2ff0*/  ISETP.GE.AND P0, PT, R13, R124, PT ;  /* 0x0000007c0d00720c */ /* 0x000fe20003f06270 */
[CC--:B------:R-:W-:Y:S01]  /*3000*/  FFMA.FTZ R42, R14.reuse, R0.reuse, R45 ;  /* 0x000000000e2a7223 */ /* 0x0c0fe2000001002d */
[----:B------:R-:W-:Y:S01]  /*3010*/  I2FP.F32.S32 R13, R13 ;  /* 0x0000000d000d7245 */ /* 0x000fe20000201400 */
[C---:B------:R-:W-:Y:S01]  /*3020*/  HMMA.16816.F32.BF16 R20, R8.reuse, R52, R20 ;  /* 0x000000340814723c */ /* 0x040fe20000041814 */
[-C--:B------:R-:W-:Y:S01]  /*3030*/  FFMA.FTZ R41, R14, R0.reuse, R47 ;  /* 0x000000000e297223 */ /* 0x080fe2000001002f */
[----:B------:R-:W-:Y:S01]  /*3040*/  VIADD R45, R12, 0x10 ;  /* 0x000000100c2d7836 */ /* 0x000fe20000000000 */
[C---:B------:R-:W-:Y:S01]  /*3050*/  ISETP.GE.AND P3, PT, R6.reuse, R125, PT ;  /* 0x0000007d0600720c */ /* 0x040fe20003f66270 */
[C---:B------:R-:W-:Y:S01]  /*3060*/  FFMA.FTZ R40, R13.reuse, R0, R60 ;  /* 0x000000000d287223 */ /* 0x040fe2000001003c */
[----:B------:R-:W-:Y:S01]  /*3070*/  ISETP.GE.AND P5, PT, R6, R124, PT ;  /* 0x0000007c0600720c */ /* 0x000fe20003fa6270 */
[----:B------:R-:W-:Y:S01]  /*3080*/  HMMA.16816.F32.BF16 R68, R8, R54, R68 ;  /* 0x000000360844723c */ /* 0x000fe20000041844 */
[----:B------:R-:W-:Y:S01]  /*3090*/  FSEL R42, R42, -INF , !P6 ;  /* 0xff8000002a2a7808 */ /* 0x000fe20007000000 */
[----:B------:R-:W-:Y:S01]  /*30a0*/  FFMA.FTZ R43, R13, R0, R62 ;  /* 0x000000000d2b7223 */ /* 0x000fe2000001003e */
[----:B------:R-:W-:-:S02]  /*30b0*/  I2FP.F32.S32 R6, R6 ;  /* 0x0000000600067245 */ /* 0x000fc40000201400 */
[C---:B------:R-:W-:Y:S02]  /*30c0*/  ISETP.GE.AND P1, PT, R45.reuse, R125, PT ;  /* 0x0000007d2d00720c */ /* 0x040fe40003f26270 */
[----:B------:R-:W-:Y:S01]  /*30d0*/  VIADD R8, R12, 0x11 ;  /* 0x000000110c087836 */ /* 0x000fe20000000000 */
[----:B------:R-:W-:Y:S01]  /*30e0*/  ISETP.GE.AND P6, PT, R45, R124, PT ;  /* 0x0000007c2d00720c */ /* 0x000fe20003fc6270 */
[CC--:B------:R-:W-:Y:S01]  /*30f0*/  FFMA.FTZ R48, R6.reuse, R0.reuse, R61 ;  /* 0x0000000006307223 */ /* 0x0c0fe2000001003d */
[----:B------:R-:W-:Y:S01]  /*3100*/  FSEL R41, R41, -INF , !P2 ;  /* 0xff80000029297808 */ /* 0x000fe20005000000 */
[----:B------:R-:W-:Y:S01]  /*3110*/  FFMA.FTZ R47, R6, R0, R63 ;  /* 0x00000000062f7223 */ /* 0x000fe2000001003f */
[----:B------:R-:W-:Y:S01]  /*3120*/  FSEL R40, R40, -INF , !P4 ;  /* 0xff80000028287808 */ /* 0x000fe20006000000 */
[C---:B------:R-:W-:Y:S01]  /*3130*/  VIADD R11, R12.reuse, 0x18 ;  /* 0x000000180c0b7836 */ /* 0x040fe20000000000 */
[----:B------:R-:W-:Y:S01]  /*3140*/  I2FP.F32.S32 R45, R45 ;  /* 0x0000002d002d7245 */ /* 0x000fe20000201400 */
[----:B------:R-:W-:Y:S01]  /*3150*/  VIADD R9, R12, 0x20 ;  /* 0x000000200c097836 */ /* 0x000fe20000000000 */
[----:B------:R-:W-:Y:S01]  /*3160*/  ISETP.GE.AND P2, PT, R8, R125, PT ;  /* 0x0000007d0800720c */ /* 0x000fe20003f46270 */
[----:B------:R-:W-:Y:S01]  /*3170*/  VIADD R10, R12, 0x21 ;  /* 0x000000210c0a7836 */ /* 0x000fe20000000000 */
[----:B------:R-:W-:Y:S01]  /*3180*/  ISETP.GE.AND P4, PT, R8, R124, PT ;  /* 0x0000007c0800720c */ /* 0x000fe20003f86270 */
[C---:B------:R-:W-:Y:S01]  /*3190*/  FFMA.FTZ R6, R45.reuse, R0, R36 ;  /* 0x000000002d067223 */ /* 0x040fe20000010024 */
[----:B------:R-:W-:Y:S01]  /*31a0*/  I2FP.F32.S32 R8, R8 ;  /* 0x0000000800087245 */ /* 0x000fe20000201400 */
[----:B------:R-:W-:Y:S01]  /*31b0*/  FFMA.FTZ R45, R45, R0, R38 ;  /* 0x000000002d2d7223 */ /* 0x000fe20000010026 */
[----:B------:R-:W-:-:S02]  /*31c0*/  FSEL R43, R43, -INF , !P0 ;  /* 0xff8000002b2b7808 */ /* 0x000fc40004000000 */
[----:B------:R-:W-:Y:S01]  /*31d0*/  FSEL R48, R48, -INF , !P3 ;  /* 0xff80000030307808 */ /* 0x000fe20005800000 */
[CC--:B------:R-:W-:Y:S01]  /*31e0*/  FFMA.FTZ R36, R8.reuse, R0.reuse, R37 ;  /* 0x0000000008247223 */ /* 0x0c0fe20000010025 */
[----:B------:R-:W-:Y:S01]  /*31f0*/  FFMA.FTZ R39, R8, R0, R39 ;  /* 0x0000000008277223 */ /* 0x000fe20000010027 */
[----:B------:R-:W-:Y:S01]  /*3200*/  VIADD R8, R12, 0x19 ;  /* 0x000000190c087836 */ /* 0x000fe20000000000 */
[C---:B------:R-:W-:Y:S02]  /*3210*/  ISETP.GE.AND P0, PT, R11.reuse, R125, PT ;  /* 0x0000007d0b00720c */ /* 0x040fe40003f06270 */
[----:B------:R-:W-:Y:S02]  /*3220*/  ISETP.GE.AND P3, PT, R11, R124, PT ;  /* 0x0000007c0b00720c */ /* 0x000fe40003f66270 */
[----:B------:R-:W-:Y:S02]  /*3230*/  I2FP.F32.S32 R11, R11 ;  /* 0x0000000b000b7245 */ /* 0x000fe40000201400 */
[----:B------:R-:W-:-:S02]  /*3240*/  FSEL R47, R47, -INF , !P5 ;  /* 0xff8000002f2f7808 */ /* 0x000fc40006800000 */
[----:B------:R-:W-:Y:S01]  /*3250*/  FSEL R38, R6, -INF , !P1 ;  /* 0xff80000006267808 */ /* 0x000fe20004800000 */
[-C--:B------:R-:W-:Y:S01]  /*3260*/  FFMA.FTZ R32, R11, R0.reuse, R32 ;  /* 0x000000000b207223 */ /* 0x080fe20000010020 */
[----:B------:R-:W-:Y:S01]  /*3270*/  FSEL R45, R45, -INF , !P6 ;  /* 0xff8000002d2d7808 */ /* 0x000fe20007000000 */
[----:B------:R-:W-:Y:S01]  /*3280*/  FFMA.FTZ R34, R11, R0, R34 ;  /* 0x000000000b227223 */ /* 0x000fe20000010022 */
[----:B------:R-:W-:Y:S01]  /*3290*/  FSEL R36, R36, -INF , !P2 ;  /* 0xff80000024247808 */ /* 0x000fe20005000000 */
[----:B------:R-:W-:Y:S01]  /*32a0*/  VIADD R11, R12, 0x30 ;  /* 0x000000300c0b7836 */ /* 0x000fe20000000000 */
[CC--:B------:R-:W-:Y:S02]  /*32b0*/  ISETP.GE.AND P5, PT, R8.reuse, R125.reuse, PT ;  /* 0x0000007d0800720c */ /* 0x0c0fe40003fa6270 */
[----:B------:R-:W-:Y:S02]  /*32c0*/  ISETP.GE.AND P1, PT, R8, R124, PT ;  /* 0x0000007c0800720c */ /* 0x000fe40003f26270 */
[----:B------:R-:W-:-:S02]  /*32d0*/  ISETP.GE.AND P6, PT, R9, R125, PT ;  /* 0x0000007d0900720c */ /* 0x000fc40003fc6270 */
[----:B------:R-:W-:Y:S02]  /*32e0*/  ISETP.GE.AND P2, PT, R9, R124, PT ;  /* 0x0000007c0900720c */ /* 0x000fe40003f46270 */
[----:B------:R-:W-:Y:S02]  /*32f0*/  I2FP.F32.S32 R8, R8 ;  /* 0x0000000800087245 */ /* 0x000fe40000201400 */
[----:B------:R-:W-:-:S03]  /*3300*/  I2FP.F32.S32 R9, R9 ;  /* 0x0000000900097245 */ /* 0x000fc60000201400 */
[CC--:B------:R-:W-:Y:S01]  /*3310*/  FFMA.FTZ R6, R8.reuse, R0.reuse, R33 ;  /* 0x0000000008067223 */ /* 0x0c0fe20000010021 */
[-C--:B------:R-:W-:Y:S01]  /*3320*/  FFMA.FTZ R35, R8, R0.reuse, R35 ;  /* 0x0000000008237223 */ /* 0x080fe20000010023 */
[CC--:B------:R-:W-:Y:S01]  /*3330*/  FFMA.FTZ R128, R9.reuse, R0.reuse, R28 ;  /* 0x0000000009807223 */ /* 0x0c0fe2000001001c */
[----:B------:R-:W-:Y:S01]  /*3340*/  FFMA.FTZ R30, R9, R0, R30 ;  /* 0x00000000091e7223 */ /* 0x000fe2000001001e */
[C---:B------:R-:W-:Y:S01]  /*3350*/  VIADD R9, R12.reuse, 0x28 ;  /* 0x000000280c097836 */ /* 0x040fe20000000000 */
[----:B------:R-:W-:Y:S01]  /*3360*/  FSEL R33, R39, -INF , !P4 ;  /* 0xff80000027217808 */ /* 0x000fe20006000000 */
[----:B------:R-:W-:Y:S01]  /*3370*/  VIADD R8, R12, 0x29 ;  /* 0x000000290c087836 */ /* 0x000fe20000000000 */
[----:B------:R-:W-:Y:S02]  /*3380*/  FSEL R28, R32, -INF , !P0 ;  /* 0xff800000201c7808 */ /* 0x000fe40004000000 */
[C---:B------:R-:W-:Y:S02]  /*3390*/  ISETP.GE.AND P4, PT, R10.reuse, R125, PT ;  /* 0x0000007d0a00720c */ /* 0x040fe40003f86270 */
[----:B------:R-:W-:-:S02]  /*33a0*/  ISETP.GE.AND P0, PT, R10, R124, PT ;  /* 0x0000007c0a00720c */ /* 0x000fc40003f06270 */
[----:B------:R-:W-:Y:S02]  /*33b0*/  I2FP.F32.S32 R10, R10 ;  /* 0x0000000a000a7245 */ /* 0x000fe40000201400 */
[----:B------:R-:W-:Y:S02]  /*33c0*/  FSEL R39, R34, -INF , !P3 ;  /* 0xff80000022277808 */ /* 0x000fe40005800000 */
[----:B------:R-:W-:Y:S01]  /*33d0*/  FSEL R6, R6, -INF , !P5 ;  /* 0xff80000006067808 */ /* 0x000fe20006800000 */
[CC--:B------:R-:W-:Y:S01]  /*33e0*/  FFMA.FTZ R29, R10.reuse, R0.reuse, R29 ;  /* 0x000000000a1d7223 */ /* 0x0c0fe2000001001d */
[----:B------:R-:W-:Y:S01]  /*33f0*/  FSEL R37, R35, -INF , !P1 ;  /* 0xff80000023257808 */ /* 0x000fe20004800000 */
[----:B------:R-:W-:Y:S01]  /*3400*/  FFMA.FTZ R31, R10, R0, R31 ;  /* 0x000000000a1f7223 */ /* 0x000fe2000001001f */
[----:B------:R-:W-:Y:S02]  /*3410*/  FSEL R128, R128, -INF , !P6 ;  /* 0xff80000080807808 */ /* 0x000fe40007000000 */
[----:B------:R-:W-:-:S02]  /*3420*/  ISETP.GE.AND P3, PT, R9, R125, PT ;  /* 0x0000007d0900720c */ /* 0x000fc40003f66270 */
[-C--:B------:R-:W-:Y:S02]  /*3430*/  ISETP.GE.AND P5, PT, R9, R124.reuse, PT ;  /* 0x0000007c0900720c */ /* 0x080fe40003fa6270 */
[C---:B------:R-:W-:Y:S02]  /*3440*/  ISETP.GE.AND P1, PT, R8.reuse, R125, PT ;  /* 0x0000007d0800720c */ /* 0x040fe40003f26270 */
[----:B------:R-:W-:Y:S02]  /*3450*/  ISETP.GE.AND P6, PT, R8, R124, PT ;  /* 0x0000007c0800720c */ /* 0x000fe40003fc6270 */
[----:B------:R-:W-:Y:S02]  /*3460*/  I2FP.F32.S32 R9, R9 ;  /* 0x0000000900097245 */ /* 0x000fe40000201400 */
[----:B------:R-:W-:Y:S02]  /*3470*/  I2FP.F32.S32 R8, R8 ;  /* 0x0000000800087245 */ /* 0x000fe40000201400 */
[----:B------:R-:W-:Y:S01]  /*3480*/  FSEL R155, R30, -INF , !P2 ;  /* 0xff8000001e9b7808 */ /* 0x000fe20005000000 */
[-C--:B------:R-:W-:Y:S01]  /*3490*/  FFMA.FTZ R24, R9, R0.reuse, R24 ;  /* 0x0000000009187223 */ /* 0x080fe20000010018 */
[----:B------:R-:W-:Y:S01]  /*34a0*/  FSEL R154, R29, -INF , !P4 ;  /* 0xff8000001d9a7808 */ /* 0x000fe20006000000 */
[CC--:B------:R-:W-:Y:S01]  /*34b0*/  FFMA.FTZ R25, R8.reuse, R0.reuse, R25 ;  /* 0x0000000008197223 */ /* 0x0c0fe20000010019 */
[-C--:B------:R-:W-:Y:S01]  /*34c0*/  FFMA.FTZ R27, R8, R0.reuse, R27 ;  /* 0x00000000081b7223 */ /* 0x080fe2000001001b */
[C---:B------:R-:W-:Y:S01]  /*34d0*/  VIADD R8, R12.reuse, 0x31 ;  /* 0x000000310c087836 */ /* 0x040fe20000000000 */
[----:B------:R-:W-:Y:S01]  /*34e0*/  ISETP.GE.AND P2, PT, R11, R125, PT ;  /* 0x0000007d0b00720c */ /* 0x000fe20003f46270 */
[----:B------:R-:W-:Y:S01]  /*34f0*/  FFMA.FTZ R26, R9, R0, R26 ;  /* 0x00000000091a7223 */ /* 0x000fe2000001001a */
[----:B------:R-:W-:Y:S01]  /*3500*/  ISETP.GE.AND P4, PT, R11, R124, PT ;  /* 0x0000007c0b00720c */ /* 0x000fe20003f86270 */
[----:B------:R-:W-:Y:S01]  /*3510*/  VIADD R9, R12, 0x38 ;  /* 0x000000380c097836 */ /* 0x000fe20000000000 */
[----:B------:R-:W-:-:S02]  /*3520*/  I2FP.F32.S32 R11, R11 ;  /* 0x0000000b000b7245 */ /* 0x000fc40000201400 */
[----:B------:R-:W-:Y:S02]  /*3530*/  FSEL R153, R31, -INF , !P0 ;  /* 0xff8000001f997808 */ /* 0x000fe40004000000 */
[----:B------:R-:W-:Y:S01]  /*3540*/  FSEL R152, R24, -INF , !P3 ;  /* 0xff80000018987808 */ /* 0x000fe20005800000 */
[CC--:B------:R-:W-:Y:S01]  /*3550*/  FFMA.FTZ R20, R11.reuse, R0.reuse, R20 ;  /* 0x000000000b147223 */ /* 0x0c0fe20000010014 */
[C---:B------:R-:W-:Y:S01]  /*3560*/  ISETP.GE.AND P0, PT, R8.reuse, R125, PT ;  /* 0x0000007d0800720c */ /* 0x040fe20003f06270 */
[----:B------:R-:W-:Y:S01]  /*3570*/  FFMA.FTZ R22, R11, R0, R22 ;  /* 0x000000000b167223 */ /* 0x000fe20000010016 */
[----:B------:R-:W-:Y:S02]  /*3580*/  ISETP.GE.AND P3, PT, R8, R124, PT ;  /* 0x0000007c0800720c */ /* 0x000fe40003f66270 */
[----:B------:R-:W-:Y:S02]  /*3590*/  I2FP.F32.S32 R8, R8 ;  /* 0x0000000800087245 */ /* 0x000fe40000201400 */
[----:B------:R-:W-:-:S02]  /*35a0*/  FSEL R129, R27, -INF , !P6 ;  /* 0xff8000001b817808 */ /* 0x000fc40007000000 */
[----:B------:R-:W-:Y:S01]  /*35b0*/  FSEL R108, R20, -INF , !P2 ;  /* 0xff800000146c7808 */ /* 0x000fe20005000000 */
[CC--:B------:R-:W-:Y:S01]  /*35c0*/  FFMA.FTZ R23, R8.reuse, R0.reuse, R23 ;  /* 0x0000000008177223 */ /* 0x0c0fe20000010017 */
[----:B------:R-:W-:Y:S01]  /*35d0*/  FFMA.FTZ R111, R8, R0, R21 ;  /* 0x00000000086f7223 */ /* 0x000fe20000010015 */
[----:B------:R-:W-:Y:S02]  /*35e0*/  I2FP.F32.S32 R21, R12 ;  /* 0x0000000c00157245 */ /* 0x000fe40000201400 */
[C---:B------:R-:W-:Y:S02]  /*35f0*/  ISETP.GE.AND P6, PT, R12.reuse, R125, PT ;  /* 0x0000007d0c00720c */ /* 0x040fe40003fc6270 */
[C---:B------:R-:W-:Y:S01]  /*3600*/  ISETP.GE.AND P2, PT, R12.reuse, R124, PT ;  /* 0x0000007c0c00720c */ /* 0x040fe20003f46270 */
[----:B------:R-:W-:Y:S01]  /*3610*/  VIADD R12, R12, 0x39 ;  /* 0x000000390c0c7836 */ /* 0x000fe20000000000 */
[----:B------:R-:W-:Y:S01]  /*3620*/  FSEL R109, R23, -INF , !P3 ;  /* 0xff800000176d7808 */ /* 0x000fe20005800000 */
[CC--:B------:R-:W-:Y:S01]  /*3630*/  FFMA.FTZ R20, R21.reuse, R0.reuse, R44 ;  /* 0x0000000015147223 */ /* 0x0c0fe2000001002c */
[----:B------:R-:W-:Y:S01]  /*3640*/  ISETP.GE.AND P3, PT, R118, 0x2, PT ;  /* 0x000000027600780c */ /* 0x000fe20003f66270 */
[----:B------:R-:W-:Y:S01]  /*3650*/  FFMA.FTZ R21, R21, R0, R46 ;  /* 0x0000000015157223 */ /* 0x000fe2000001002e */
[----:B------:R-:W-:-:S02]  /*3660*/  FSEL R131, R26, -INF , !P5 ;  /* 0xff8000001a837808 */ /* 0x000fc40006800000 */
[----:B------:R-:W-:Y:S02]  /*3670*/  FSEL R130, R25, -INF , !P1 ;  /* 0xff80000019827808 */ /* 0x000fe40004800000 */
[----:B------:R-:W-:Y:S02]  /*3680*/  FSEL R110, R22, -INF , !P4 ;  /* 0xff800000166e7808 */ /* 0x000fe40006000000 */
[----:B------:R-:W-:Y:S02]  /*3690*/  FSEL R111, R111, -INF , !P0 ;  /* 0xff8000006f6f7808 */ /* 0x000fe40004000000 */
[CC--:B------:R-:W-:Y:S02]  /*36a0*/  ISETP.GE.AND P5, PT, R9.reuse, R125.reuse, PT ;  /* 0x0000007d0900720c */ /* 0x0c0fe40003fa6270 */
[----:B------:R-:W-:Y:S02]  /*36b0*/  ISETP.GE.AND P1, PT, R9, R124, PT ;  /* 0x0000007c0900720c */ /* 0x000fe40003f26270 */
[----:B------:R-:W-:-:S02]  /*36c0*/  ISETP.GE.AND P4, PT, R12, R125, PT ;  /* 0x0000007d0c00720c */ /* 0x000fc40003f86270 */
[----:B------:R-:W-:Y:S02]  /*36d0*/  ISETP.GE.AND P0, PT, R12, R124, PT ;  /* 0x0000007c0c00720c */ /* 0x000fe40003f06270 */
[----:B------:R-:W-:Y:S02]  /*36e0*/  I2FP.F32.S32 R9, R9 ;  /* 0x0000000900097245 */ /* 0x000fe40000201400 */
[----:B------:R-:W-:Y:S02]  /*36f0*/  I2FP.F32.S32 R12, R12 ;  /* 0x0000000c000c7245 */ /* 0x000fe40000201400 */
[----:B------:R-:W-:Y:S01]  /*3700*/  FSEL R20, R20, -INF , !P6 ;  /* 0xff80000014147808 */ /* 0x000fe20007000000 */
[CC--:B------:R-:W-:Y:S01]  /*3710*/  FFMA.FTZ R68, R9.reuse, R0.reuse, R68 ;  /* 0x0000000009447223 */ /* 0x0c0fe20000010044 */
[-C--:B------:R-:W-:Y:S01]  /*3720*/  FFMA.FTZ R70, R9, R0.reuse, R70 ;  /* 0x0000000009467223 */ /* 0x080fe20000010046 */
[CC--:B------:R-:W-:Y:S01]  /*3730*/  FFMA.FTZ R69, R12.reuse, R0.reuse, R69 ;  /* 0x000000000c457223 */ /* 0x0c0fe20000010045 */
[----:B------:R-:W-:Y:S01]  /*3740*/  FFMA.FTZ R71, R12, R0, R71 ;  /* 0x000000000c477223 */ /* 0x000fe20000010047 */
[----:B------:R-:W-:-:S02]  /*3750*/  FSEL R21, R21, -INF , !P2 ;  /* 0xff80000015157808 */ /* 0x000fc40005000000 */
[----:B------:R-:W-:Y:S02]  /*3760*/  FSEL R123, R68, -INF , !P5 ;  /* 0xff800000447b7808 */ /* 0x000fe40006800000 */
[----:B------:R-:W-:Y:S02]  /*3770*/  FSEL R121, R70, -INF , !P1 ;  /* 0xff80000046797808 */ /* 0x000fe40004800000 */
[----:B------:R-:W-:Y:S02]  /*3780*/  FSEL R122, R69, -INF , !P4 ;  /* 0xff800000457a7808 */ /* 0x000fe40006000000 */
        /* <DEDUP_REMOVED lines=18> */
[--C-:B------:R-:W-:Y:S02]  /*38b0*/  @!P2 LEA.HI.X R31, R24, R11, R22.reuse, 0x1, P0 ;  /* 0x0000000b181fa211 */ /* 0x100fe400000f0c16 */
[----:B------:R-:W-:Y:S01]  /*38c0*/  IADD3 R11, P6, R160, R24, RZ ;  /* 0x00000018a00b7210 */ /* 0x000fe20007fde0ff */
        /* <DEDUP_REMOVED lines=63> */
.L_x_851:
[----:B------:R-:W-:Y:S05]  /*3cc0*/  BSYNC B0 ;  /* 0x0000000000007941 */ /* 0x000fea0003800000 */
.L_x_850:
[----:B------:R-:W0:Y:S02]  /*3cd0*/  LDGDEPBAR ;  /* 0x00000000000079af */ /* 0x000e240000000000 */
.L_x_849:
        /* <DEDUP_REMOVED lines=22> */
[----:B------:R-:W-:Y:S02]  /*3e40*/  LEA R144, R4, UR4, 0x1 ;  /* 0x0000000404907c11 */ /* 0x000fe4000f8e08ff */
[----:B------:R-:W-:Y:S02]  /*3e50*/  FMNMX.FTZ R2, R108, R3, !PT ;  /* 0x000000036c027209 */ /* 0x000fe40007810000 */
[----:B------:R-:W-:Y:S01]  /*3e60*/  FMNMX.FTZ R3, R129, R8, !PT ;  /* 0x0000000881037209 */ /* 0x000fe20007810000 */
[----:B------:R-:W-:Y:S01]  /*3e70*/  LDSM.16.MT88.4 R92, [R144+0x8000] ;  /* 0x00800000905c783b */ /* 0x000fe20000004200 */
[----:B------:R-:W-:-:S02]  /*3e80*/  FMNMX.FTZ R2, R111, R2, !PT ;  /* 0x000000026f027209 */ /* 0x000fc40007810000 */
[----:B------:R-:W-:Y:S01]  /*3e90*/  FMNMX.FTZ R8, R110, R3, !PT ;  /* 0x000000036e087209 */ /* 0x000fe20007810000 */
[----:B------:R-:W-:Y:S01]  /*3ea0*/  LDSM.16.MT88.4 R12, [R144+0x8800] ;  /* 0x00880000900c783b */ /* 0x000fe20000004200 */
[----:B------:R-:W-:Y:S02]  /*3eb0*/  FMNMX.FTZ R9, R123, R2, !PT ;  /* 0x000000027b097209 */ /* 0x000fe40007810000 */
[----:B------:R-:W-:Y:S01]  /*3ec0*/  FMNMX.FTZ R8, R109, R8, !PT ;  /* 0x000000086d087209 */ /* 0x000fe20007810000 */
[----:B------:R-:W-:Y:S01]  /*3ed0*/  LDSM.16.MT88.4 R64, [R144+0xa000] ;  /* 0x00a000009040783b */ /* 0x000fe20000004200 */
[----:B------:R-:W-:Y:S02]  /*3ee0*/  FMNMX.FTZ R9, R122, R9, !PT ;  /* 0x000000097a097209 */ /* 0x000fe40007810000 */
[----:B------:R-:W-:Y:S02]  /*3ef0*/  FMNMX.FTZ R11, R121, R8, !PT ;  /* 0x00000008790b7209 */ /* 0x000fe40007810000 */
[----:B------:R-:W-:Y:S01]  /*3f00*/  LEA R142, R7, R144, 0x1 ;  /* 0x00000090078e7211 */ /* 0x000fe200078e08ff */
[----:B------:R-:W1:Y:S01]  /*3f10*/  SHFL.BFLY PT, R2, R9, 0x2, 0x1f ;  /* 0x0c401f0009027f89 */ /* 0x000e6200000e0000 */
[----:B------:R-:W-:-:S02]  /*3f20*/  FMNMX.FTZ R11, R120, R11, !PT ;  /* 0x0000000b780b7209 */ /* 0x000fc40007810000 */
[C---:B------:R-:W-:Y:S01]  /*3f30*/  LEA R141, R5.reuse, R144, 0x1 ;  /* 0x00000090058d7211 */ /* 0x040fe200078e08ff */
[----:B------:R-:W-:Y:S01]  /*3f40*/  LDSM.16.MT88.4 R72, [R142+0xa000] ;  /* 0x00a000008e48783b */ /* 0x000fe20000004200 */
[----:B------:R-:W-:-:S03]  /*3f50*/  LEA R140, R5, R142, 0x1 ;  /* 0x0000008e058c7211 */ /* 0x000fc600078e08ff */
[----:B------:R-:W2:Y:S04]  /*3f60*/  SHFL.BFLY PT, R8, R11, 0x2, 0x1f ;  /* 0x0c401f000b087f89 */ /* 0x000ea800000e0000 */
[----:B------:R-:W-:Y:S04]  /*3f70*/  LDSM.16.MT88.4 R56, [R140+0x8000] ;  /* 0x008000008c38783b */ /* 0x000fe80000004200 */
[----:B------:R-:W-:Y:S04]  /*3f80*/  LDSM.16.MT88.4 R80, [R141+0xa000] ;  /* 0x00a000008d50783b */ /* 0x000fe80000004200 */
[----:B------:R-:W-:Y:S01]  /*3f90*/  LDSM.16.MT88.4 R16, [R140+0xa000] ;  /* 0x00a000008c10783b */ /* 0x000fe20000004200 */
[----:B-1----:R-:W-:-:S03]  /*3fa0*/  FMNMX.FTZ R2, R9, R2, !PT ;  /* 0x0000000209027209 */ /* 0x002fc60007810000 */
[----:B------:R-:W-:Y:S04]  /*3fb0*/  LDSM.16.MT88.4 R24, [R141+0x8800] ;  /* 0x008800008d18783b */ /* 0x000fe80000004200 */
[----:B------:R-:W1:Y:S01]  /*3fc0*/  SHFL.BFLY PT, R3, R2, 0x1, 0x1f ;  /* 0x0c201f0002037f89 */ /* 0x000e6200000e0000 */
[----:B--2---:R-:W-:-:S05]  /*3fd0*/  FMNMX.FTZ R8, R11, R8, !PT ;  /* 0x000000080b087209 */ /* 0x004fca0007810000 */
[----:B------:R-:W2:Y:S01]  /*3fe0*/  SHFL.BFLY PT, R9, R8, 0x1, 0x1f ;  /* 0x0c201f0008097f89 */ /* 0x000ea200000e0000 */
[----:B-1----:R-:W-:-:S04]  /*3ff0*/  FMNMX.FTZ R3, R2, R3, !PT ;  /* 0x0000000302037209 */ /* 0x002fc80007810000 */
[C---:B------:R-:W-:Y:S01]  /*4000*/  FSETP.NEU.FTZ.AND P0, PT, R3.reuse, -INF , PT ;  /* 0xff8000000300780b */ /* 0x040fe20003f1d000 */
[----:B------:R-:W-:Y:S01]  /*4010*/  FMUL.FTZ R127, R3, UR6 ;  /* 0x00000006037f7c20 */ /* 0x000fe20008410000 */
[----:B--2---:R-:W-:-:S04]  /*4020*/  FMNMX.FTZ R2, R8, R9, !PT ;  /* 0x0000000908027209 */ /* 0x004fc80007810000 */
[----:B------:R-:W-:Y:S01]  /*4030*/  FSEL R127, R127, RZ, P0 ;  /* 0x000000ff7f7f7208 */ /* 0x000fe20000000000 */
[----:B------:R-:W-:Y:S01]  /*4040*/  LDSM.16.MT88.4 R8, [R142+0x8800] ;  /* 0x008800008e08783b */ /* 0x000fe20000004200 */
[C---:B------:R-:W-:Y:S01]  /*4050*/  FSETP.NEU.FTZ.AND P0, PT, R2.reuse, -INF , PT ;  /* 0xff8000000200780b */ /* 0x040fe20003f1d000 */
[----:B------:R-:W-:Y:S02]  /*4060*/  FMUL.FTZ R126, R2, UR6 ;  /* 0x00000006027e7c20 */ /* 0x000fe40008410000 */
[--C-:B------:R-:W-:Y:S01]  /*4070*/  FFMA.FTZ R106, R42, UR6, -R127.reuse ;  /* 0x000000062a6a7c23 */ /* 0x100fe2000801087f */
[--C-:B------:R-:W-:Y:S01]  /*4080*/  FFMA.FTZ R103, R40, UR6, -R127.reuse ;  /* 0x0000000628677c23 */ /* 0x100fe2000801087f */
[--C-:B------:R-:W-:Y:S01]  /*4090*/  FFMA.FTZ R107, R20, UR6, -R127.reuse ;  /* 0x00000006146b7c23 */ /* 0x100fe2000801087f */
[----:B------:R-:W-:Y:S01]  /*40a0*/  FSEL R126, R126, RZ, P0 ;  /* 0x000000ff7e7e7208 */ /* 0x000fe20000000000 */
[--C-:B------:R-:W-:Y:S01]  /*40b0*/  FFMA.FTZ R34, R48, UR6, -R127.reuse ;  /* 0x0000000630227c23 */ /* 0x100fe2000801087f */
[--C-:B------:R-:W-:Y:S01]  /*40c0*/  FFMA.FTZ R31, R28, UR6, -R127.reuse ;  /* 0x000000061c1f7c23 */ /* 0x100fe2000801087f */
[----:B------:R-:W-:Y:S01]  /*40d0*/  MUFU.EX2 R106, R106 ;  /* 0x0000006a006a7308 */ /* 0x000fe20000000800 */
[--C-:B------:R-:W-:Y:S01]  /*40e0*/  FFMA.FTZ R35, R38, UR6, -R127.reuse ;  /* 0x0000000626237c23 */ /* 0x100fe2000801087f */
[--C-:B------:R-:W-:Y:S01]  /*40f0*/  FFMA.FTZ R104, R41, UR6, -R126.reuse ;  /* 0x0000000629687c23 */ /* 0x100fe2000801087e */
[--C-:B------:R-:W-:Y:S01]  /*4100*/  FFMA.FTZ R102, R43, UR6, -R126.reuse ;  /* 0x000000062b667c23 */ /* 0x100fe2000801087e */
[--C-:B------:R-:W-:Y:S01]  /*4110*/  FFMA.FTZ R105, R21, UR6, -R126.reuse ;  /* 0x0000000615697c23 */ /* 0x100fe2000801087e */
[----:B------:R-:W1:Y:S01]  /*4120*/  LDSM.16.MT88.4 R40, [R142+0x8000] ;  /* 0x008000008e28783b */ /* 0x000e620000004200 */
        /* <DEDUP_REMOVED lines=8> */
[----:B------:R-:W3:Y:S01]  /*41b0*/  LDSM.16.MT88.4 R48, [R141+0x8000] ;  /* 0x008000008d30783b */ /* 0x000ee20000004200 */
[--C-:B------:R-:W-:Y:S01]  /*41c0*/  FFMA.FTZ R108, R108, UR6, -R127.reuse ;  /* 0x000000066c6c7c23 */ /* 0x100fe2000801087f */
[----:B------:R-:W-:Y:S01]  /*41d0*/  MUFU.EX2 R103, R103 ;  /* 0x0000006700677308 */ /* 0x000fe20000000800 */
[--C-:B------:R-:W-:Y:S01]  /*41e0*/  FFMA.FTZ R111, R111, UR6, -R127.reuse ;  /* 0x000000066f6f7c23 */ /* 0x100fe2000801087f */
[----:B------:R-:W-:Y:S01]  /*41f0*/  LDSM.16.MT88.4 R20, [R140+0x8800] ;  /* 0x008800008c14783b */ /* 0x000fe20000004200 */
[--C-:B------:R-:W-:Y:S01]  /*4200*/  FFMA.FTZ R123, R123, UR6, -R127.reuse ;  /* 0x000000067b7b7c23 */ /* 0x100fe2000801087f */
[----:B------:R-:W-:Y:S01]  /*4210*/  FFMA.FTZ R182, R122, UR6, -R127 ;  /* 0x000000067ab67c23 */ /* 0x000fe2000801087f */
[--C-:B------:R-:W-:Y:S01]  /*4220*/  FFMA.FTZ R110, R110, UR6, -R126.reuse ;  /* 0x000000066e6e7c23 */ /* 0x100fe2000801087e */
[--C-:B------:R-:W-:Y:S01]  /*4230*/  FFMA.FTZ R109, R109, UR6, -R126.reuse ;  /* 0x000000066d6d7c23 */ /* 0x100fe2000801087e */
[--C-:B------:R-:W-:Y:S01]  /*4240*/  FFMA.FTZ R183, R120, UR6, -R126.reuse ;  /* 0x0000000678b77c23 */ /* 0x100fe2000801087e */
[----:B------:R-:W4:Y:S01]  /*4250*/  MUFU.EX2 R34, R34 ;  /* 0x0000002200227308 */ /* 0x000f220000000800 */
[----:B--2---:R-:W-:Y:S01]  /*4260*/  F2FP.BF16.F32.PACK_AB R88, R106, R107 ;  /* 0x0000006b6a58723e */ /* 0x004fe200000010ff */
[----:B------:R-:W-:Y:S01]  /*4270*/  FFMA.FTZ R121, R121, UR6, -R126 ;  /* 0x0000000679797c23 */ /* 0x000fe2000801087e */
[----:B------:R-:W-:-:S05]  /*4280*/  FADD.FTZ R106, R107, R106 ;  /* 0x0000006a6b6a7221 */ /* 0x000fca0000010000 */
[----:B------:R-:W-:Y:S08]  /*4290*/  MUFU.EX2 R105, R105 ;  /* 0x0000006900697308 */ /* 0x000ff00000000800 */
[----:B------:R-:W2:Y:S01]  /*42a0*/  MUFU.EX2 R104, R104 ;  /* 0x0000006800687308 */ /* 0x000ea20000000800 */
[----:B----4-:R-:W-:Y:S01]  /*42b0*/  F2FP.BF16.F32.PACK_AB R90, R34, R103 ;  /* 0x00000067225a723e */ /* 0x010fe200000010ff */
[----:B------:R-:W-:-:S04]  /*42c0*/  FADD.FTZ R103, R103, R106 ;  /* 0x0000006a67677221 */ /* 0x000fc80000010000 */
[----:B------:R-:W-:Y:S02]  /*42d0*/  FADD.FTZ R34, R34, R103 ;  /* 0x0000006722227221 */ /* 0x000fe40000010000 */
[----:B------:R-:W-:Y:S08]  /*42e0*/  MUFU.EX2 R102, R102 ;  /* 0x0000006600667308 */ /* 0x000ff00000000800 */
        /* <DEDUP_REMOVED lines=10> */
[C---:B-1----:R-:W-:Y:S03]  /*4390*/  HMMA.16816.F32.BF16 R36, R88.reuse, R40, RZ ;  /* 0x000000285824723c */ /* 0x042fe600000418ff */
[----:B------:R-:W1:Y:S01]  /*43a0*/  MUFU.EX2 R28, R28 ;  /* 0x0000001c001c7308 */ /* 0x000e620000000800 */
[C---:B--2---:R-:W-:Y:S01]  /*43b0*/  F2FP.BF16.F32.PACK_AB R4, R30.reuse, R35 ;  /* 0x000000231e04723e */ /* 0x044fe200000010ff */
[----:B------:R-:W-:Y:S01]  /*43c0*/  FADD.FTZ R35, R35, R34 ;  /* 0x0000002223237221 */ /* 0x000fe20000010000 */
[----:B------:R-:W-:Y:S03]  /*43d0*/  HMMA.16816.F32.BF16 R92, R88, R94, RZ ;  /* 0x0000005e585c723c */ /* 0x000fe600000418ff */
[----:B------:R-:W-:-:S02]  /*43e0*/  FADD.FTZ R30, R30, R35 ;  /* 0x000000231e1e7221 */ /* 0x000fc40000010000 */
[----:B------:R-:W-:Y:S01]  /*43f0*/  MUFU.EX2 R100, R100 ;  /* 0x0000006400647308 */ /* 0x000fe20000000800 */
[C---:B------:R-:W-:Y:S06]  /*4400*/  HMMA.16816.F32.BF16 R40, R88.reuse, R42, RZ ;  /* 0x0000002a5828723c */ /* 0x040fec00000418ff */
[----:B------:R-:W-:Y:S01]  /*4410*/  HMMA.16816.F32.BF16 R60, R88, R64, RZ ;  /* 0x00000040583c723c */ /* 0x000fe200000418ff */
[----:B------:R-:W2:Y:S01]  /*4420*/  MUFU.EX2 R33, R33 ;  /* 0x0000002100217308 */ /* 0x000ea20000000800 */
[----:B-1----:R-:W-:Y:S01]  /*4430*/  F2FP.BF16.F32.PACK_AB R6, R28, R31 ;  /* 0x0000001f1c06723e */ /* 0x002fe200000010ff */
[----:B------:R-:W-:-:S03]  /*4440*/  FADD.FTZ R31, R31, R30 ;  /* 0x0000001e1f1f7221 */ /* 0x000fc60000010000 */
[C---:B------:R-:W-:Y:S01]  /*4450*/  HMMA.16816.F32.BF16 R68, R88.reuse, R72, RZ ;  /* 0x000000485844723c */ /* 0x040fe200000418ff */
[----:B------:R-:W-:Y:S02]  /*4460*/  FADD.FTZ R31, R28, R31 ;  /* 0x0000001f1c1f7221 */ /* 0x000fe40000010000 */
[----:B------:R-:W-:Y:S03]  /*4470*/  MUFU.EX2 R32, R32 ;  /* 0x0000002000207308 */ /* 0x000fe60000000800 */
[C---:B------:R-:W-:Y:S05]  /*4480*/  HMMA.16816.F32.BF16 R64, R88.reuse, R66, RZ ;  /* 0x000000425840723c */ /* 0x040fea00000418ff */
[----:B------:R-:W1:Y:S01]  /*4490*/  MUFU.EX2 R29, R29 ;  /* 0x0000001d001d7308 */ /* 0x000e620000000800 */
[----:B--2---:R-:W-:Y:S01]  /*44a0*/  F2FP.BF16.F32.PACK_AB R5, R33, R100 ;  /* 0x000000642105723e */ /* 0x004fe200000010ff */
[----:B------:R-:W-:Y:S01]  /*44b0*/  HMMA.16816.F32.BF16 R72, R88, R74, RZ ;  /* 0x0000004a5848723c */ /* 0x000fe200000418ff */
[----:B------:R-:W-:-:S04]  /*44c0*/  FADD.FTZ R100, R100, R101 ;  /* 0x0000006564647221 */ /* 0x000fc80000010000 */
[----:B------:R-:W-:Y:S01]  /*44d0*/  FADD.FTZ R33, R33, R100 ;  /* 0x0000006421217221 */ /* 0x000fe20000010000 */
[C---:B---3--:R-:W-:Y:S01]  /*44e0*/  HMMA.16816.F32.BF16 R44, R88.reuse, R48, RZ ;  /* 0x00000030582c723c */ /* 0x048fe200000418ff */
[----:B------:R-:W-:Y:S05]  /*44f0*/  MUFU.EX2 R108, R108 ;  /* 0x0000006c006c7308 */ /* 0x000fea0000000800 */
[----:B------:R-:W-:Y:S01]  /*4500*/  HMMA.16816.F32.BF16 R52, R88, R56, RZ ;  /* 0x000000385834723c */ /* 0x000fe200000418ff */
[----:B-1----:R-:W-:Y:S02]  /*4510*/  F2FP.BF16.F32.PACK_AB R7, R29, R32 ;  /* 0x000000201d07723e */ /* 0x002fe400000010ff */
        /* <DEDUP_REMOVED lines=11> */
[----:B------:R-:W-:Y:S01]  /*45d0*/  HMMA.16816.F32.BF16 R40, R4, R10, R40 ;  /* 0x0000000a0428723c */ /* 0x000fe20000041828 */
[----:B------:R-:W2:Y:S05]  /*45e0*/  LDSM.16.MT88.4 R8, [R142+0xa800] ;  /* 0x00a800008e08783b */ /* 0x000eaa0000004200 */
[C---:B------:R-:W-:Y:S01]  /*45f0*/  HMMA.16816.F32.BF16 R48, R88.reuse, R50, RZ ;  /* 0x000000325830723c */ /* 0x040fe200000418ff */
[----:B------:R-:W-:Y:S05]  /*4600*/  MUFU.EX2 R109, R109 ;  /* 0x0000006d006d7308 */ /* 0x000fea0000000800 */
[C---:B------:R-:W-:Y:S03]  /*4610*/  HMMA.16816.F32.BF16 R56, R88.reuse, R58, RZ ;  /* 0x0000003a5838723c */ /* 0x040fe600000418ff */
[----:B------:R-:W-:Y:S03]  /*4620*/  MUFU.EX2 R120, R121 ;  /* 0x0000007900787308 */ /* 0x000fe60000000800 */
[C---:B------:R-:W-:Y:S05]  /*4630*/  HMMA.16816.F32.BF16 R80, R88.reuse, R82, RZ ;  /* 0x000000525850723c */ /* 0x040fea00000418ff */
[----:B------:R-:W-:Y:S01]  /*4640*/  MUFU.EX2 R183, R183 ;  /* 0x000000b700b77308 */ /* 0x000fe20000000800 */
        /* <DEDUP_REMOVED lines=10> */
[----:B------:R-:W-:Y:S01]  /*46f0*/  HMMA.16816.F32.BF16 R48, R4, R26, R48 ;  /* 0x0000001a0430723c */ /* 0x000fe20000041830 */
[--C-:B------:R-:W-:Y:S01]  /*4700*/  FFMA.FTZ R25, R154, UR6, -R127.reuse ;  /* 0x000000069a197c23 */ /* 0x100fe2000801087f */
[----:B------:R-:W-:-:S04]  /*4710*/  FFMA.FTZ R24, R152, UR6, -R127 ;  /* 0x0000000698187c23 */ /* 0x000fc8000801087f */
[C---:B------:R-:W-:Y:S01]  /*4720*/  HMMA.16816.F32.BF16 R52, R4.reuse, R20, R52 ;  /* 0x000000140434723c */ /* 0x040fe20000041834 */
[--C-:B------:R-:W-:Y:S01]  /*4730*/  FFMA.FTZ R26, R128, UR6, -R127.reuse ;  /* 0x00000006801a7c23 */ /* 0x100fe2000801087f */
[--C-:B------:R-:W-:Y:S01]  /*4740*/  FFMA.FTZ R27, R155, UR6, -R126.reuse ;  /* 0x000000069b1b7c23 */ /* 0x100fe2000801087e */
[----:B------:R-:W-:Y:S03]  /*4750*/  MUFU.EX2 R25, R25 ;  /* 0x0000001900197308 */ /* 0x000fe60000000800 */
[----:B-1----:R-:W-:Y:S01]  /*4760*/  HMMA.16816.F32.BF16 R76, R4, R12, R76 ;  /* 0x0000000c044c723c */ /* 0x002fe2000004184c */
[----:B------:R-:W-:Y:S01]  /*4770*/  FFMA.FTZ R21, R130, UR6, -R127 ;  /* 0x0000000682157c23 */ /* 0x000fe2000801087f */
[----:B------:R-:W-:-:S03]  /*4780*/  FFMA.FTZ R20, R129, UR6, -R126 ;  /* 0x0000000681147c23 */ /* 0x000fc6000801087e */
[----:B------:R-:W1:Y:S01]  /*4790*/  MUFU.EX2 R26, R26 ;  /* 0x0000001a001a7308 */ /* 0x000e620000000800 */
[C---:B------:R-:W-:Y:S01]  /*47a0*/  HMMA.16816.F32.BF16 R80, R4.reuse, R14, R80 ;  /* 0x0000000e0450723c */ /* 0x040fe20000041850 */
[----:B------:R-:W3:Y:S05]  /*47b0*/  LDSM.16.MT88.4 R12, [R144+0x9000] ;  /* 0x00900000900c783b */ /* 0x000eea0000004200 */
[C---:B--2---:R-:W-:Y:S01]  /*47c0*/  HMMA.16816.F32.BF16 R84, R4.reuse, R8, R84 ;  /* 0x000000080454723c */ /* 0x044fe20000041854 */
[----:B------:R-:W-:Y:S05]  /*47d0*/  MUFU.EX2 R24, R24 ;  /* 0x0000001800187308 */ /* 0x000fea0000000800 */
[C---:B------:R-:W-:Y:S01]  /*47e0*/  HMMA.16816.F32.BF16 R88, R4.reuse, R10, R88 ;  /* 0x0000000a0458723c */ /* 0x040fe20000041858 */
[----:B------:R-:W2:Y:S02]  /*47f0*/  LDSM.16.MT88.4 R8, [R142+0x9000] ;  /* 0x009000008e08783b */ /* 0x000ea40000004200 */
[----:B------:R-:W4:Y:S03]  /*4800*/  MUFU.EX2 R21, R21 ;  /* 0x0000001500157308 */ /* 0x000f260000000800 */
[----:B------:R-:W-:Y:S05]  /*4810*/  HMMA.16816.F32.BF16 R56, R4, R22, R56 ;  /* 0x000000160438723c */ /* 0x000fea0000041838 */
[----:B------:R-:W-:Y:S02]  /*4820*/  MUFU.EX2 R27, R27 ;  /* 0x0000001b001b7308 */ /* 0x000fe40000000800 */
[--C-:B------:R-:W-:Y:S01]  /*4830*/  FFMA.FTZ R22, R153, UR6, -R126.reuse ;  /* 0x0000000699167c23 */ /* 0x100fe2000801087e */
[----:B------:R-:W-:Y:S01]  /*4840*/  FFMA.FTZ R23, R131, UR6, -R126 ;  /* 0x0000000683177c23 */ /* 0x000fe2000801087e */
[----:B-1----:R-:W-:Y:S01]  /*4850*/  F2FP.BF16.F32.PACK_AB R4, R25, R26 ;  /* 0x0000001a1904723e */ /* 0x002fe200000010ff */
[----:B------:R-:W-:-:S03]  /*4860*/  FADD.FTZ R26, R26, R31 ;  /* 0x0000001f1a1a7221 */ /* 0x000fc60000010000 */
[----:B------:R-:W1:Y:S01]  /*4870*/  MUFU.EX2 R22, R22 ;  /* 0x0000001600167308 */ /* 0x000e620000000800 */
[----:B----4-:R-:W-:Y:S01]  /*4880*/  F2FP.BF16.F32.PACK_AB R6, R21, R24 ;  /* 0x000000181506723e */ /* 0x010fe200000010ff */
[----:B------:R-:W-:-:S04]  /*4890*/  FADD.FTZ R25, R25, R26 ;  /* 0x0000001a19197221 */ /* 0x000fc80000010000 */
[----:B------:R-:W-:Y:S02]  /*48a0*/  FADD.FTZ R24, R24, R25 ;  /* 0x0000001918187221 */ /* 0x000fe40000010000 */
[----:B------:R-:W-:Y:S02]  /*48b0*/  MUFU.EX2 R23, R23 ;  /* 0x0000001700177308 */ /* 0x000fe40000000800 */
[----:B------:R-:W-:-:S06]  /*48c0*/  FADD.FTZ R21, R21, R24 ;  /* 0x0000001815157221 */ /* 0x000fcc0000010000 */
[----:B------:R-:W4:Y:S01]  /*48d0*/  MUFU.EX2 R20, R20 ;  /* 0x0000001400147308 */ /* 0x000f220000000800 */
[----:B-1----:R-:W-:Y:S01]  /*48e0*/  F2FP.BF16.F32.PACK_AB R5, R22, R27 ;  /* 0x0000001b1605723e */ /* 0x002fe200000010ff */
[----:B------:R-:W-:-:S04]  /*48f0*/  FADD.FTZ R27, R27, R32 ;  /* 0x000000201b1b7221 */ /* 0x000fc80000010000 */
[----:B------:R-:W-:Y:S01]  /*4900*/  FADD.FTZ R22, R22, R27 ;  /* 0x0000001b16167221 */ /* 0x000fe20000010000 */
[----:B----4-:R-:W-:-:S03]  /*4910*/  F2FP.BF16.F32.PACK_AB R7, R20, R23 ;  /* 0x000000171407723e */ /* 0x010fc600000010ff */
[----:B------:R-:W-:-:S04]  /*4920*/  FADD.FTZ R23, R23, R22 ;  /* 0x0000001617177221 */ /* 0x000fc80000010000 */
[----:B------:R-:W-:Y:S01]  /*4930*/  FADD.FTZ R23, R20, R23 ;  /* 0x0000001714177221 */ /* 0x000fe20000010000 */
[C---:B---3--:R-:W-:Y:S06]  /*4940*/  HMMA.16816.F32.BF16 R96, R4.reuse, R12, R96 ;  /* 0x0000000c0460723c */ /* 0x048fec0000041860 */
[C---:B------:R-:W-:Y:S01]  /*4950*/  HMMA.16816.F32.BF16 R92, R4.reuse, R14, R92 ;  /* 0x0000000e045c723c */ /* 0x040fe2000004185c */
[----:B------:R-:W1:Y:S05]  /*4960*/  LDSM.16.MT88.4 R12, [R141+0x9000] ;  /* 0x009000008d0c783b */ /* 0x000e6a0000004200 */
[C---:B--2---:R-:W-:Y:S06]  /*4970*/  HMMA.16816.F32.BF16 R36, R4.reuse, R8, R36 ;  /* 0x000000080424723c */ /* 0x044fec0000041824 */
[C---:B------:R-:W-:Y:S01]  /*4980*/  HMMA.16816.F32.BF16 R40, R4.reuse, R10, R40 ;  /* 0x0000000a0428723c */ /* 0x040fe20000041828 */
[----:B------:R-:W2:Y:S05]  /*4990*/  LDSM.16.MT88.4 R8, [R140+0x9000] ;  /* 0x009000008c08783b */ /* 0x000eaa0000004200 */
[C---:B-1----:R-:W-:Y:S06]  /*49a0*/  HMMA.16816.F32.BF16 R44, R4.reuse, R12, R44 ;  /* 0x0000000c042c723c */ /* 0x042fec000004182c */
        /* <DEDUP_REMOVED lines=15> */
[----:B------:R-:W-:Y:S01]  /*4aa0*/  HMMA.16816.F32.BF16 R88, R4, R10, R88 ;  /* 0x0000000a0458723c */ /* 0x000fe20000041858 */
[----:B------:R-:W2:Y:S06]  /*4ab0*/  LDSM.16.MT88.4 R8, [R142+0x9800] ;  /* 0x009800008e08783b */ /* 0x000eac0000004200 */
        /* <DEDUP_REMOVED lines=10> */
[----:B------:R-:W-:Y:S01]  /*4b60*/  HMMA.16816.F32.BF16 R44, R4, R16, R44 ;  /* 0x00000010042c723c */ /* 0x000fe2000004182c */
[----:B------:R-:W-:Y:S01]  /*4b70*/  FADD.FTZ R182, R182, R123 ;  /* 0x0000007bb6b67221 */ /* 0x000fe20000010000 */
[----:B------:R-:W-:-:S04]  /*4b80*/  FADD.FTZ R183, R183, R120 ;  /* 0x00000078b7b77221 */ /* 0x000fc80000010000 */
        /* <DEDUP_REMOVED lines=9> */
[C---:B------:R-:W-:Y:S06]  /*4c20*/  HMMA.16816.F32.BF16 R72, R4.reuse, R18, R72 ;  /* 0x000000120448723c */ /* 0x040fec0000041848 */
[C---:B-1----:R-:W-:Y:S06]  /*4c30*/  HMMA.16816.F32.BF16 R52, R4.reuse, R12, R52 ;  /* 0x0000000c0434723c */ /* 0x042fec0000041834 */
[C---:B------:R-:W-:Y:S01]  /*4c40*/  HMMA.16816.F32.BF16 R56, R4.reuse, R14, R56 ;  /* 0x0000000e0438723c */ /* 0x040fe20000041838 */
[----:B------:R-:W1:Y:S05]  /*4c50*/  LDSM.16.MT88.4 R12, [R141+0xb800] ;  /* 0x00b800008d0c783b */ /* 0x000e6a0000004200 */
[C---:B--2---:R-:W-:Y:S06]  /*4c60*/  HMMA.16816.F32.BF16 R60, R4.reuse, R8, R60 ;  /* 0x00000008043c723c */ /* 0x044fec000004183c */
[C---:B------:R-:W-:Y:S01]  /*4c70*/  HMMA.16816.F32.BF16 R64, R4.reuse, R10, R64 ;  /* 0x0000000a0440723c */ /* 0x040fe20000041840 */
[----:B------:R-:W2:Y:S05]  /*4c80*/  LDSM.16.MT88.4 R8, [R140+0xb800] ;  /* 0x00b800008c08783b */ /* 0x000eaa0000004200 */
[C---:B-1----:R-:W-:Y:S06]  /*4c90*/  HMMA.16816.F32.BF16 R76, R4.reuse, R12, R76 ;  /* 0x0000000c044c723c */ /* 0x042fec000004184c */
[C---:B------:R-:W-:Y:S06]  /*4ca0*/  HMMA.16816.F32.BF16 R80, R4.reuse, R14, R80 ;  /* 0x0000000e0450723c */ /* 0x040fec0000041850 */
[C---:B--2---:R-:W-:Y:S06]  /*4cb0*/  HMMA.16816.F32.BF16 R84, R4.reuse, R8, R84 ;  /* 0x000000080454723c */ /* 0x044fec0000041854 */
        /* <DEDUP_REMOVED lines=10> */
[----:B------:R-:W-:-:S04]  /*4d60*/  DEPBAR.LE SB0, 0x0 ;  /* 0x000080000000791a */ /* 0x000fc80000000000 */
[-C--:B------:R-:W-:Y:S01]  /*4d70*/  IMAD R16, R16, R162.reuse, R9 ;  /* 0x000000a210107224 */ /* 0x080fe200078e0209 */
[----:B------:R-:W-:Y:S01]  /*4d80*/  BAR.SYNC.DEFER_BLOCKING 0x0 ;  /* 0x0000000000007b1d */ /* 0x000fe20000010000 */
[----:B------:R-:W-:Y:S02]  /*4d90*/  IMAD.MOV.U32 R9, RZ, RZ, R117 ;  /* 0x000000ffff097224 */ /* 0x000fe400078e0075 */
[----:B------:R-:W-:-:S05]  /*4da0*/  IMAD.WIDE.U32 R8, R119, R162, R8 ;  /* 0x000000a277087225 */ /* 0x000fca00078e0008 */
[----:B------:R-:W1:Y:S01]  /*4db0*/  @!P1 LDC.64 R6, c[0x0][0x220] ;  /* 0x00008800ff069b82 */ /* 0x000e620000000a00 */
[----:B------:R-:W-:-:S07]  /*4dc0*/  IMAD.IADD R16, R9, 0x1, R16 ;  /* 0x0000000109107824 */ /* 0x000fce00078e0210 */
[----:B------:R-:W2:Y:S08]  /*4dd0*/  @!P0 LDC.64 R4, c[0x0][0x220] ;  /* 0x00008800ff048b82 */ /* 0x000eb00000000a00 */
[----:B------:R-:W3:Y:S01]  /*4de0*/  @!P1 LDC.64 R14, c[0x0][0x220] ;  /* 0x00008800ff0e9b82 */ /* 0x000ee20000000a00 */
[----:B------:R-:W-:Y:S07]  /*4df0*/  @P1 STS.128 [R164+0x8000], RZ ;  /* 0x008000ffa4001388 */ /* 0x000fee0000000c00 */
[----:B------:R-:W4:Y:S01]  /*4e00*/  @!P0 LDC.64 R12, c[0x0][0x220] ;  /* 0x00008800ff0c8b82 */ /* 0x000f220000000a00 */
[----:B-1----:R-:W-:-:S04]  /*4e10*/  @!P1 LEA R20, P3, R8, R6, 0x1 ;  /* 0x0000000608149211 */ /* 0x002fc800078608ff */
[--C-:B------:R-:W-:Y:S02]  /*4e20*/  @!P1 LEA.HI.X R21, R8, R7, R16.reuse, 0x1, P3 ;  /* 0x0000000708159211 */ /* 0x100fe400018f0c10 */
[----:B------:R-:W-:Y:S01]  /*4e30*/  IADD3 R17, P3, R172, R8, RZ ;  /* 0x00000008ac117210 */ /* 0x000fe20007f7e0ff */
[----:B------:R-:W1:Y:S01]  /*4e40*/  @!P1 LDC.64 R10, c[0x0][0x220] ;  /* 0x00008800ff0a9b82 */ /* 0x000e620000000a00 */
[C---:B--2---:R-:W-:Y:S01]  /*4e50*/  @!P0 LEA R18, P2, R8.reuse, R4, 0x1 ;  /* 0x0000000408128211 */ /* 0x044fe200078408ff */
[----:B------:R-:W-:Y:S01]  /*4e60*/  @!PT LDS RZ, [RZ] ;  /* 0x00000000fffff984 */ /* 0x000fe20000000800 */
[----:B------:R-:W-:Y:S01]  /*4e70*/  @!PT LDS RZ, [RZ] ;  /* 0x00000000fffff984 */ /* 0x000fe20000000800 */
[----:B------:R-:W-:Y:S01]  /*4e80*/  @!PT LDS RZ, [RZ] ;  /* 0x00000000fffff984 */ /* 0x000fe20000000800 */
[----:B------:R-:W-:Y:S03]  /*4e90*/  @!P1 LDGSTS.E.BYPASS.LTC128B.128 [R164+0x8000], desc[UR8][R20.64] ;  /* 0x0800000014a49fae */ /* 0x000fe6000b901d48 */
[--C-:B------:R-:W-:Y:S01]  /*4ea0*/  @!P0 LEA.HI.X R19, R8, R5, R16.reuse, 0x1, P2 ;  /* 0x0000000508138211 */ /* 0x100fe200010f0c10 */
[----:B------:R-:W-:Y:S01]  /*4eb0*/  IMAD.X R16, R167, 0x1, R16, P3 ;  /* 0x00000001a7107824 */ /* 0x000fe200018e0610 */
[----:B------:R-:W-:Y:S01]  /*4ec0*/  @P0 STS.128 [R164+0xa000], RZ ;  /* 0x00a000ffa4000388 */ /* 0x000fe20000000c00 */
[----:B------:R-:W2:Y:S01]  /*4ed0*/  @!P0 LDC.64 R8, c[0x0][0x220] ;  /* 0x00008800ff088b82 */ /* 0x000ea20000000a00 */
[----:B---3--:R-:W-:-:S02]  /*4ee0*/  @!P1 LEA R22, P2, R17, R14, 0x1 ;  /* 0x0000000e11169211 */ /* 0x008fc400078408ff */
[----:B------:R-:W-:Y:S01]  /*4ef0*/  @!PT LDS RZ, [RZ] ;  /* 0x00000000fffff984 */ /* 0x000fe20000000800 */
[----:B------:R-:W-:Y:S01]  /*4f00*/  @!PT LDS RZ, [RZ] ;  /* 0x00000000fffff984 */ /* 0x000fe20000000800 */
[----:B------:R-:W-:Y:S01]  /*4f10*/  @!PT LDS RZ, [RZ] ;  /* 0x00000000fffff984 */ /* 0x000fe20000000800 */
[----:B------:R3:W-:Y:S02]  /*4f20*/  @!P0 LDGSTS.E.BYPASS.LTC128B.128 [R164+0xa000], desc[UR8][R18.64+0x80] ;  /* 0x0a00008012a48fae */ /* 0x0007e4000b901d48 */
[C-C-:B------:R-:W-:Y:S02]  /*4f30*/  @!P1 LEA.HI.X R23, R17.reuse, R15, R16.reuse, 0x1, P2 ;  /* 0x0000000f11179211 */ /* 0x140fe400010f0c10 */
[C---:B------:R-:W-:Y:S01]  /*4f40*/  IADD3 R15, P4, R172.reuse, R17, RZ ;  /* 0x00000011ac0f7210 */ /* 0x040fe20007f9e0ff */
[----:B------:R-:W3:Y:S01]  /*4f50*/  @!P0 LDC.64 R4, c[0x0][0x220] ;  /* 0x00008800ff048b82 */ /* 0x000ee20000000a00 */
[----:B----4-:R-:W-:Y:S01]  /*4f60*/  @!P0 LEA R24, P2, R17, R12, 0x1 ;  /* 0x0000000c11188211 */ /* 0x010fe200078408ff */
[----:B------:R-:W-:Y:S02]  /*4f70*/  @P1 STS.128 [R164+0x8800], RZ ;  /* 0x008800ffa4001388 */ /* 0x000fe40000000c00 */
[--C-:B------:R-:W-:Y:S01]  /*4f80*/  IMAD.X R12, R167, 0x1, R16.reuse, P4 ;  /* 0x00000001a70c7824 */ /* 0x100fe200020e0610 */
[----:B------:R-:W-:Y:S01]  /*4f90*/  @!P0 LEA.HI.X R25, R17, R13, R16, 0x1, P2 ;  /* 0x0000000d11198211 */ /* 0x000fe200010f0c10 */
[----:B------:R-:W-:Y:S01]  /*4fa0*/  @!PT LDS RZ, [RZ] ;  /* 0x00000000fffff984 */ /* 0x000fe20000000800 */
[----:B------:R-:W-:Y:S01]  /*4fb0*/  @!PT LDS RZ, [RZ] ;  /* 0x00000000fffff984 */ /* 0x000fe20000000800 */
[----:B------:R-:W-:Y:S01]  /*4fc0*/  @!PT LDS RZ, [RZ] ;  /* 0x00000000fffff984 */ /* 0x000fe20000000800 */
[----:B------:R4:W-:Y:S02]  /*4fd0*/  @!P1 LDGSTS.E.BYPASS.LTC128B.128 [R164+0x8800], desc[UR8][R22.64] ;  /* 0x0880000016a49fae */ /* 0x0009e4000b901d48 */
[----:B------:R-:W5:Y:S01]  /*4fe0*/  @!P1 LDC.64 R6, c[0x0][0x220] ;  /* 0x00008800ff069b82 */ /* 0x000f620000000a00 */
[----:B-1----:R-:W-:Y:S01]  /*4ff0*/  @!P1 LEA R26, P3, R15, R10, 0x1 ;  /* 0x0000000a0f1a9211 */ /* 0x002fe200078608ff */
[----:B------:R-:W-:Y:S01]  /*5000*/  @P0 STS.128 [R164+0xa800], RZ ;  /* 0x00a800ffa4000388 */ /* 0x000fe20000000c00 */
[----:B------:R-:W-:-:S02]  /*5010*/  IADD3 R10, P5, R172, R15, RZ ;  /* 0x0000000fac0a7210 */ /* 0x000fc40007fbe0ff */
[C---:B------:R-:W-:Y:S01]  /*5020*/  @!P1 LEA.HI.X R27, R15.reuse, R11, R12, 0x1, P3 ;  /* 0x0000000b0f1b9211 */ /* 0x040fe200018f0c0c */
        /* <DEDUP_REMOVED lines=11> */
[C---:B---3--:R-:W-:Y:S01]  /*50e0*/  @!P0 LEA R18, P2, R10.reuse, R4, 0x1 ;  /* 0x000000040a128211 */ /* 0x048fe200078408ff */
[----:B------:R-:W-:Y:S02]  /*50f0*/  IMAD.X R4, R167, 0x1, R12, P5 ;  /* 0x00000001a7047824 */ /* 0x000fe400028e060c */
[----:B------:R-:W-:Y:S03]  /*5100*/  @P0 STS.128 [R164+0xb000], RZ ;  /* 0x00b000ffa4000388 */ /* 0x000fe60000000c00 */
[C---:B------:R-:W-:Y:S01]  /*5110*/  @!P0 LEA.HI.X R19, R10.reuse, R5, R4, 0x1, P2 ;  /* 0x000000050a138211 */ /* 0x040fe200010f0c04 */
[----:B------:R-:W-:Y:S01]  /*5120*/  @!PT LDS RZ, [RZ] ;  /* 0x00000000fffff984 */ /* 0x000fe20000000800 */
[----:B------:R-:W-:Y:S01]  /*5130*/  @!PT LDS RZ, [RZ] ;  /* 0x00000000fffff984 */ /* 0x000fe20000000800 */
[----:B------:R-:W-:Y:S01]  /*5140*/  @!PT LDS RZ, [RZ] ;  /* 0x00000000fffff984 */ /* 0x000fe20000000800 */
[----:B------:R-:W-:Y:S01]  /*5150*/  @!P0 LDGSTS.E.BYPASS.LTC128B.128 [R164+0xb000], desc[UR8][R8.64+0x80] ;  /* 0x0b00008008a48fae */ /* 0x000fe2000b901d48 */
[----:B-----5:R-:W-:-:S03]  /*5160*/  @!P1 LEA R16, P4, R10, R6, 0x1 ;  /* 0x000000060a109211 */ /* 0x020fc600078808ff */
[----:B------:R-:W-:Y:S01]  /*5170*/  @P1 STS.128 [R164+0x9800], RZ ;  /* 0x009800ffa4001388 */ /* 0x000fe20000000c00 */
[----:B------:R-:W-:-:S05]  /*5180*/  @!P1 LEA.HI.X R17, R10, R7, R4, 0x1, P4 ;  /* 0x000000070a119211 */ /* 0x000fca00020f0c04 */
        /* <DEDUP_REMOVED lines=10> */
[----:B----4-:R-:W1:Y:S04]  /*5230*/  LDSM.16.M88.4 R20, [R149+0x4800] ;  /* 0x004800009514783b */ /* 0x010e680000000200 */
        /* <DEDUP_REMOVED lines=20> */
[C---:B------:R-:W-:Y:S06]  /*5380*/  HMMA.16816.F32.BF16 R28, R100.reuse, R122, R28 ;  /* 0x0000007a641c723c */ /* 0x040fec000004181c */
[C---:B-1----:R-:W-:Y:S06]  /*5390*/  HMMA.16816.F32.BF16 R16, R100.reuse, R108, R16 ;  /* 0x0000006c6410723c */ /* 0x042fec0000041810 */
        /* <DEDUP_REMOVED lines=8> */
[----:B------:R-:W1:Y:S05]  /*5420*/  LDSM.16.M88.4 R108, [R143+0x5000] ;  /* 0x005000008f6c783b */ /* 0x000e6a0000000200 */
[C---:B--2---:R-:W-:Y:S06]  /*5430*/  HMMA.16816.F32.BF16 R24, R100.reuse, R104, R24 ;  /* 0x000000686418723c */ /* 0x044fec0000041818 */
[C---:B------:R-:W-:Y:S01]  /*5440*/  HMMA.16816.F32.BF16 R20, R100.reuse, R106, R20 ;  /* 0x0000006a6414723c */ /* 0x040fe20000041814 */
[----:B------:R-:W2:Y:S05]  /*5450*/  LDSM.16.M88.4 R104, [R143+0x5800] ;  /* 0x005800008f68783b */ /* 0x000eaa0000000200 */
[C---:B-1----:R-:W-:Y:S06]  /*5460*/  HMMA.16816.F32.BF16 R16, R100.reuse, R108, R16 ;  /* 0x0000006c6410723c */ /* 0x042fec0000041810 */
[C---:B------:R-:W-:Y:S01]  /*5470*/  HMMA.16816.F32.BF16 R12, R100.reuse, R110, R12 ;  /* 0x0000006e640c723c */ /* 0x040fe2000004180c */
[----:B------:R-:W-:Y:S05]  /*5480*/  LDSM.16.M88.4 R108, [R136] ;  /* 0x00000000886c783b */ /* 0x000fea0000000200 */
        /* <DEDUP_REMOVED lines=28> */
[----:B------:R-:W1:Y:S04]  /*5650*/  LDSM.16.M88.4 R100, [R148+0x2000] ;  /* 0x002000009464783b */ /* 0x000e680000000200 */
[----:B------:R-:W2:Y:S01]  /*5660*/  LDSM.16.M88.4 R104, [R134] ;  /* 0x000000008668783b */ /* 0x000ea20000000200 */
[C---:B-1----:R-:W-:Y:S06]  /*5670*/  HMMA.16816.F32.BF16 R32, R100.reuse, R108, R32 ;  /* 0x0000006c6420723c */ /* 0x042fec0000041820 */
[C---:B------:R-:W-:Y:S01]  /*5680*/  HMMA.16816.F32.BF16 R28, R100.reuse, R110, R28 ;  /* 0x0000006e641c723c */ /* 0x040fe2000004181c */
[----:B------:R-:W1:Y:S05]  /*5690*/  LDSM.16.M88.4 R108, [R133] ;  /* 0x00000000856c783b */ /* 0x000e6a0000000200 */
[C---:B--2---:R-:W-:Y:S06]  /*56a0*/  HMMA.16816.F32.BF16 R24, R100.reuse, R104, R24 ;  /* 0x000000686418723c */ /* 0x044fec0000041818 */
[C---:B------:R-:W-:Y:S01]  /*56b0*/  HMMA.16816.F32.BF16 R20, R100.reuse, R106, R20 ;  /* 0x0000006a6414723c */ /* 0x040fe20000041814 */
[----:B------:R-:W2:Y:S05]  /*56c0*/  LDSM.16.M88.4 R104, [R132] ;  /* 0x000000008468783b */ /* 0x000eaa0000000200 */
        /* <DEDUP_REMOVED lines=24> */
[----:B------:R-:W-:Y:S01]  /*5850*/  HMMA.16816.F32.BF16 R20, R108, R102, R20 ;  /* 0x000000666c14723c */ /* 0x000fe20000041814 */
[----:B------:R-:W2:Y:S01]  /*5860*/  LDSM.16.M88.4 R100, [R136+0x3800] ;  /* 0x003800008864783b */ /* 0x000ea20000000200 */
[----:B------:R-:W-:-:S04]  /*5870*/  DEPBAR.LE SB0, 0x0 ;  /* 0x000080000000791a */ /* 0x000fc80000000000 */
[C---:B-1----:R-:W-:Y:S06]  /*5880*/  HMMA.16816.F32.BF16 R16, R108.reuse, R104, R16 ;  /* 0x000000686c10723c */ /* 0x042fec0000041810 */
[----:B------:R-:W-:Y:S01]  /*5890*/  HMMA.16816.F32.BF16 R12, R108, R106, R12 ;  /* 0x0000006a6c0c723c */ /* 0x000fe2000004180c */
[----:B------:R-:W-:-:S05]  /*58a0*/  IMAD R104, R119, 0x40, R176 ;  /* 0x0000004077687824 */ /* 0x000fca00078e02b0 */
[C---:B--2---:R-:W-:Y:S01]  /*58b0*/  HMMA.16816.F32.BF16 R8, R108.reuse, R100, R8 ;  /* 0x000000646c08723c */ /* 0x044fe20000041808 */
[----:B------:R-:W-:Y:S01]  /*58c0*/  VIADD R106, R104, 0x9 ;  /* 0x00000009686a7836 */ /* 0x000fe20000000000 */
[----:B------:R-:W-:Y:S04]  /*58d0*/  BAR.SYNC.DEFER_BLOCKING 0x0 ;  /* 0x0000000000007b1d */ /* 0x000fe80000010000 */
[----:B------:R-:W-:Y:S01]  /*58e0*/  ISETP.GE.AND P2, PT, R106, R125, PT ;  /* 0x0000007d6a00720c */ /* 0x000fe20003f46270 */
[----:B------:R-:W-:Y:S01]  /*58f0*/  VIADD R101, R104, 0x1 ;  /* 0x0000000168657836 */ /* 0x000fe20000000000 */
[----:B------:R-:W-:Y:S04]  /*5900*/  HMMA.16816.F32.BF16 R4, R108, R102, R4 ;  /* 0x000000666c04723c */ /* 0x000fe80000041804 */
[----:B------:R-:W-:-:S02]  /*5910*/  I2FP.F32.S32 R100, R101 ;  /* 0x0000006500647245 */ /* 0x000fc40000201400 */
[C---:B------:R-:W-:Y:S02]  /*5920*/  ISETP.GE.AND P4, PT, R101.reuse, R125, PT ;  /* 0x0000007d6500720c */ /* 0x040fe40003f86270 */
[----:B------:R-:W-:Y:S01]  /*5930*/  ISETP.GE.AND P6, PT, R101, R124, PT ;  /* 0x0000007c6500720c */ /* 0x000fe20003fc6270 */
[----:B------:R-:W-:Y:S02]  /*5940*/  VIADD R101, R104, 0x8 ;  /* 0x0000000868657836 */ /* 0x000fe40000000000 */
[CC--:B------:R-:W-:Y:S01]  /*5950*/  FFMA.FTZ R33, R100.reuse, R0.reuse, R33 ;  /* 0x0000000064217223 */ /* 0x0c0fe20000010021 */
[----:B------:R-:W-:Y:S02]  /*5960*/  FFMA.FTZ R100, R100, R0, R35 ;  /* 0x0000000064647223 */ /* 0x000fe40000010023 */
[----:B------:R-:W-:Y:S02]  /*5970*/  I2FP.F32.S32 R35, R101 ;  /* 0x0000006500237245 */ /* 0x000fe40000201400 */
[----:B------:R-:W-:-:S02]  /*5980*/  FSEL R33, R33, -INF , !P4 ;  /* 0xff80000021217808 */ /* 0x000fc40006000000 */
[----:B------:R-:W-:Y:S01]  /*5990*/  ISETP.GE.AND P4, PT, R106, R124, PT ;  /* 0x0000007c6a00720c */ /* 0x000fe20003f86270 */
[C---:B------:R-:W-:Y:S01]  /*59a0*/  FFMA.FTZ R102, R35.reuse, R0, R28 ;  /* 0x0000000023667223 */ /* 0x040fe2000001001c */
[----:B------:R-:W-:Y:S01]  /*59b0*/  I2FP.F32.S32 R106, R106 ;  /* 0x0000006a006a7245 */ /* 0x000fe20000201400 */
[----:B------:R-:W-:Y:S01]  /*59c0*/  FFMA.FTZ R28, R35, R0, R30 ;  /* 0x00000000231c7223 */ /* 0x000fe2000001001e */
[CC--:B------:R-:W-:Y:S02]  /*59d0*/  ISETP.GE.AND P3, PT, R101.reuse, R125.reuse, PT ;  /* 0x0000007d6500720c */ /* 0x0c0fe40003f66270 */
[----:B------:R-:W-:Y:S01]  /*59e0*/  ISETP.GE.AND P5, PT, R101, R124, PT ;  /* 0x0000007c6500720c */ /* 0x000fe20003fa6270 */
[-C--:B------:R-:W-:Y:S01]  /*59f0*/  FFMA.FTZ R35, R106, R0.reuse, R31 ;  /* 0x000000006a237223 */ /* 0x080fe2000001001f */
[----:B------:R-:W-:Y:S02]  /*5a00*/  VIADD R101, R104, 0x10 ;  /* 0x0000001068657836 */ /* 0x000fe40000000000 */
[----:B------:R-:W-:Y:S01]  /*5a10*/  FFMA.FTZ R29, R106, R0, R29 ;  /* 0x000000006a1d7223 */ /* 0x000fe2000001001d */
[----:B------:R-:W-:Y:S01]  /*5a20*/  FSEL R31, R102, -INF , !P3 ;  /* 0xff800000661f7808 */ /* 0x000fe20005800000 */
[----:B------:R-:W-:Y:S01]  /*5a30*/  VIADD R102, R104, 0x11 ;  /* 0x0000001168667836 */ /* 0x000fe20000000000 */
[----:B------:R-:W-:Y:S01]  /*5a40*/  FSEL R30, R100, -INF , !P6 ;  /* 0xff800000641e7808 */ /* 0x000fe20007000000 */
[----:B------:R-:W-:Y:S01]  /*5a50*/  VIADD R100, R104, 0x18 ;  /* 0x0000001868647836 */ /* 0x000fe20000000000 */
[----:B------:R-:W-:-:S02]  /*5a60*/  ISETP.GE.AND P6, PT, R101, R125, PT ;  /* 0x0000007d6500720c */ /* 0x000fc40003fc6270 */
[-C--:B------:R-:W-:Y:S02]  /*5a70*/  ISETP.GE.AND P3, PT, R101, R124.reuse, PT ;  /* 0x0000007c6500720c */ /* 0x080fe40003f66270 */
[----:B------:R-:W-:Y:S02]  /*5a80*/  FSEL R28, R28, -INF , !P5 ;  /* 0xff8000001c1c7808 */ /* 0x000fe40006800000 */
[----:B------:R-:W-:Y:S02]  /*5a90*/  FSEL R29, R29, -INF , !P2 ;  /* 0xff8000001d1d7808 */ /* 0x000fe40005000000 */
[----:B------:R-:W-:Y:S02]  /*5aa0*/  I2FP.F32.S32 R101, R101 ;  /* 0x0000006500657245 */ /* 0x000fe40000201400 */
[CC--:B------:R-:W-:Y:S02]  /*5ab0*/  ISETP.GE.AND P5, PT, R102.reuse, R125.reuse, PT ;  /* 0x0000007d6600720c */ /* 0x0c0fe40003fa6270 */
[----:B------:R-:W-:Y:S01]  /*5ac0*/  ISETP.GE.AND P2, PT, R102, R124, PT ;  /* 0x0000007c6600720c */ /* 0x000fe20003f46270 */
[C---:B------:R-:W-:Y:S01]  /*5ad0*/  FFMA.FTZ R131, R101.reuse, R0, R24 ;  /* 0x0000000065837223 */ /* 0x040fe20000010018 */
[----:B------:R-:W-:Y:S01]  /*5ae0*/  I2FP.F32.S32 R102, R102 ;  /* 0x0000006600667245 */ /* 0x000fe20000201400 */
[-C--:B------:R-:W-:Y:S01]  /*5af0*/  FFMA.FTZ R26, R101, R0.reuse, R26 ;  /* 0x00000000651a7223 */ /* 0x080fe2000001001a */
[----:B------:R-:W-:Y:S01]  /*5b00*/  FSEL R24, R35, -INF , !P4 ;  /* 0xff80000023187808 */ /* 0x000fe20006000000 */
[----:B------:R-:W-:Y:S01]  /*5b10*/  VIADD R35, R104, 0x19 ;  /* 0x0000001968237836 */ /* 0x000fe20000000000 */
[----:B------:R-:W-:Y:S01]  /*5b20*/  ISETP.GE.AND P4, PT, R100, R125, PT ;  /* 0x0000007d6400720c */ /* 0x000fe20003f86270 */
[C---:B------:R-:W-:Y:S01]  /*5b30*/  FFMA.FTZ R129, R102.reuse, R0, R25 ;  /* 0x0000000066817223 */ /* 0x040fe20000010019 */
[----:B------:R-:W-:Y:S01]  /*5b40*/  I2FP.F32.S32 R25, R100 ;  /* 0x0000006400197245 */ /* 0x000fe20000201400 */
[----:B------:R-:W-:Y:S01]  /*5b50*/  FFMA.FTZ R27, R102, R0, R27 ;  /* 0x00000000661b7223 */ /* 0x000fe2000001001b */
[----:B------:R-:W-:-:S02]  /*5b60*/  FSEL R152, R26, -INF , !P3 ;  /* 0xff8000001a987808 */ /* 0x000fc40005800000 */
[----:B------:R-:W-:Y:S01]  /*5b70*/  I2FP.F32.S32 R26, R35 ;  /* 0x00000023001a7245 */ /* 0x000fe20000201400 */
[CC--:B------:R-:W-:Y:S01]  /*5b80*/  FFMA.FTZ R20, R25.reuse, R0.reuse, R20 ;  /* 0x0000000019147223 */ /* 0x0c0fe20000010014 */
[-C--:B------:R-:W-:Y:S01]  /*5b90*/  FFMA.FTZ R22, R25, R0.reuse, R22 ;  /* 0x0000000019167223 */ /* 0x080fe20000010016 */
[----:B------:R-:W-:Y:S01]  /*5ba0*/  VIADD R25, R104, 0x20 ;  /* 0x0000002068197836 */ /* 0x000fe20000000000 */
[----:B------:R-:W-:Y:S01]  /*5bb0*/  FSEL R131, R131, -INF , !P6 ;  /* 0xff80000083837808 */ /* 0x000fe20007000000 */
[----:B------:R-:W-:Y:S01]  /*5bc0*/  FFMA.FTZ R153, R26, R0, R21 ;  /* 0x000000001a997223 */ /* 0x000fe20000010015 */
[----:B------:R-:W-:Y:S01]  /*5bd0*/  FSEL R177, R20, -INF , !P4 ;  /* 0xff80000014b17808 */ /* 0x000fe20006000000 */
[----:B------:R-:W-:Y:S01]  /*5be0*/  VIADD R20, R104, 0x21 ;  /* 0x0000002168147836 */ /* 0x000fe20000000000 */
[----:B------:R-:W-:Y:S01]  /*5bf0*/  ISETP.GE.AND P6, PT, R100, R124, PT ;  /* 0x0000007c6400720c */ /* 0x000fe20003fc6270 */
[----:B------:R-:W-:Y:S01]  /*5c00*/  FFMA.FTZ R23, R26, R0, R23 ;  /* 0x000000001a177223 */ /* 0x000fe20000010017 */
[----:B------:R-:W-:-:S02]  /*5c10*/  ISETP.GE.AND P3, PT, R35, R125, PT ;  /* 0x0000007d2300720c */ /* 0x000fc40003f66270 */
[----:B------:R-:W-:Y:S02]  /*5c20*/  I2FP.F32.S32 R21, R25 ;  /* 0x0000001900157245 */ /* 0x000fe40000201400 */
[----:B------:R-:W-:Y:S02]  /*5c30*/  FSEL R188, R22, -INF , !P6 ;  /* 0xff80000016bc7808 */ /* 0x000fe40007000000 */
[----:B------:R-:W-:Y:S01]  /*5c40*/  FSEL R153, R153, -INF , !P3 ;  /* 0xff80000099997808 */ /* 0x000fe20005800000 */
[-C--:B------:R-:W-:Y:S01]  /*5c50*/  FFMA.FTZ R16, R21, R0.reuse, R16 ;  /* 0x0000000015107223 */ /* 0x080fe20000010010 */
[----:B------:R-:W-:Y:S01]  /*5c60*/  FSEL R190, R27, -INF , !P2 ;  /* 0xff8000001bbe7808 */ /* 0x000fe20005000000 */
[----:B------:R-:W-:Y:S01]  /*5c70*/  FFMA.FTZ R18, R21, R0, R18 ;  /* 0x0000000015127223 */ /* 0x000fe20000010012 */
[C---:B------:R-:W-:Y:S02]  /*5c80*/  ISETP.GE.AND P6, PT, R20.reuse, R125, PT ;  /* 0x0000007d1400720c */ /* 0x040fe40003fc6270 */
[----:B------:R-:W-:-:S02]  /*5c90*/  ISETP.GE.AND P3, PT, R20, R124, PT ;  /* 0x0000007c1400720c */ /* 0x000fc40003f66270 */
[----:B------:R-:W-:Y:S01]  /*5ca0*/  I2FP.F32.S32 R22, R20 ;  /* 0x0000001400167245 */ /* 0x000fe20000201400 */
[----:B------:R-:W-:Y:S01]  /*5cb0*/  VIADD R20, R104, 0x28 ;  /* 0x0000002868147836 */ /* 0x000fe20000000000 */
[----:B------:R-:W-:Y:S02]  /*5cc0*/  ISETP.GE.AND P2, PT, R25, R125, PT ;  /* 0x0000007d1900720c */ /* 0x000fe40003f46270 */
[----:B------:R-:W-:Y:S01]  /*5cd0*/  FSEL R129, R129, -INF , !P5 ;  /* 0xff80000081817808 */ /* 0x000fe20006800000 */
[----:B------:R-:W-:Y:S01]  /*5ce0*/  FFMA.FTZ R101, R22, R0, R17 ;  /* 0x0000000016657223 */ /* 0x000fe20000010011 */
[----:B------:R-:W-:Y:S01]  /*5cf0*/  FSEL R103, R16, -INF , !P2 ;  /* 0xff80000010677808 */ /* 0x000fe20005000000 */
[----:B------:R-:W-:Y:S01]  /*5d00*/  VIADD R16, R104, 0x29 ;  /* 0x0000002968107836 */ /* 0x000fe20000000000 */
[----:B------:R-:W-:Y:S01]  /*5d10*/  ISETP.GE.AND P4, PT, R25, R124, PT ;  /* 0x0000007c1900720c */ /* 0x000fe20003f86270 */
[----:B------:R-:W-:Y:S01]  /*5d20*/  FFMA.FTZ R19, R22, R0, R19 ;  /* 0x0000000016137223 */ /* 0x000fe20000010013 */
[----:B------:R-:W-:-:S02]  /*5d30*/  I2FP.F32.S32 R17, R20 ;  /* 0x0000001400117245 */ /* 0x000fc40000201400 */
[----:B------:R-:W-:Y:S02]  /*5d40*/  ISETP.GE.AND P5, PT, R35, R124, PT ;  /* 0x0000007c2300720c */ /* 0x000fe40003fa6270 */
[----:B------:R-:W-:Y:S01]  /*5d50*/  FSEL R102, R18, -INF , !P4 ;  /* 0xff80000012667808 */ /* 0x000fe20006000000 */
[-C--:B------:R-:W-:Y:S01]  /*5d60*/  FFMA.FTZ R12, R17, R0.reuse, R12 ;  /* 0x00000000110c7223 */ /* 0x080fe2000001000c */
[----:B------:R-:W-:Y:S01]  /*5d70*/  FSEL R186, R23, -INF , !P5 ;  /* 0xff80000017ba7808 */ /* 0x000fe20006800000 */
[----:B------:R-:W-:Y:S01]  /*5d80*/  FFMA.FTZ R14, R17, R0, R14 ;  /* 0x00000000110e7223 */ /* 0x000fe2000001000e */
[----:B------:R-:W-:Y:S02]  /*5d90*/  I2FP.F32.S32 R18, R16 ;  /* 0x0000001000127245 */ /* 0x000fe40000201400 */
[-C--:B------:R-:W-:Y:S02]  /*5da0*/  ISETP.GE.AND P5, PT, R20, R125.reuse, PT ;  /* 0x0000007d1400720c */ /* 0x080fe40003fa6270 */
[----:B------:R-:W-:Y:S01]  /*5db0*/  FSEL R101, R101, -INF , !P6 ;  /* 0xff80000065657808 */ /* 0x000fe20007000000 */
[----:B------:R-:W-:Y:S01]  /*5dc0*/  FFMA.FTZ R157, R18, R0, R13 ;  /* 0x00000000129d7223 */ /* 0x000fe2000001000d */
[----:B------:R-:W-:Y:S01]  /*5dd0*/  FSEL R159, R12, -INF , !P5 ;  /* 0xff8000000c9f7808 */ /* 0x000fe20006800000 */
[----:B------:R-:W-:Y:S01]  /*5de0*/  VIADD R12, R104, 0x31 ;  /* 0x00000031680c7836 */ /* 0x000fe20000000000 */
[----:B------:R-:W-:Y:S01]  /*5df0*/  ISETP.GE.AND P2, PT, R20, R124, PT ;  /* 0x0000007c1400720c */ /* 0x000fe20003f46270 */
[----:B------:R-:W-:Y:S01]  /*5e00*/  FFMA.FTZ R15, R18, R0, R15 ;  /* 0x00000000120f7223 */ /* 0x000fe2000001000f */
[----:B------:R-:W-:-:S02]  /*5e10*/  ISETP.GE.AND P4, PT, R16, R125, PT ;  /* 0x0000007d1000720c */ /* 0x000fc40003f86270 */
[-C--:B------:R-:W-:Y:S01]  /*5e20*/  ISETP.GE.AND P6, PT, R16, R124.reuse, PT ;  /* 0x0000007c1000720c */ /* 0x080fe20003fc6270 */
[----:B------:R-:W-:Y:S01]  /*5e30*/  VIADD R16, R104, 0x30 ;  /* 0x0000003068107836 */ /* 0x000fe20000000000 */
[----:B------:R-:W-:Y:S02]  /*5e40*/  FSEL R180, R14, -INF , !P2 ;  /* 0xff8000000eb47808 */ /* 0x000fe40005000000 */
[----:B------:R-:W-:Y:S02]  /*5e50*/  FSEL R157, R157, -INF , !P4 ;  /* 0xff8000009d9d7808 */ /* 0x000fe40006000000 */
[C---:B------:R-:W-:Y:S02]  /*5e60*/  ISETP.GE.AND P2, PT, R12.reuse, R125, PT ;  /* 0x0000007d0c00720c */ /* 0x040fe40003f46270 */
[----:B------:R-:W-:Y:S02]  /*5e70*/  ISETP.GE.AND P4, PT, R12, R124, PT ;  /* 0x0000007c0c00720c */ /* 0x000fe40003f86270 */
[----:B------:R-:W-:-:S02]  /*5e80*/  I2FP.F32.S32 R13, R16 ;  /* 0x00000010000d7245 */ /* 0x000fc40000201400 */
[----:B------:R-:W-:Y:S02]  /*5e90*/  I2FP.F32.S32 R12, R12 ;  /* 0x0000000c000c7245 */ /* 0x000fe40000201400 */
[----:B------:R-:W-:Y:S01]  /*5ea0*/  FSEL R184, R19, -INF , !P3 ;  /* 0xff80000013b87808 */ /* 0x000fe20005800000 */
[CC--:B------:R-:W-:Y:S01]  /*5eb0*/  FFMA.FTZ R106, R13.reuse, R0.reuse, R8 ;  /* 0x000000000d6a7223 */ /* 0x0c0fe20000010008 */
[-C--:B------:R-:W-:Y:S01]  /*5ec0*/  ISETP.GE.AND P3, PT, R16, R125.reuse, PT ;  /* 0x0000007d1000720c */ /* 0x080fe20003f66270 */
[-C--:B------:R-:W-:Y:S01]  /*5ed0*/  FFMA.FTZ R107, R12, R0.reuse, R9 ;  /* 0x000000000c6b7223 */ /* 0x080fe20000010009 */
[----:B------:R-:W-:Y:S02]  /*5ee0*/  VIADD R9, R104, 0x38 ;  /* 0x0000003868097836 */ /* 0x000fe40000000000 */
[-C--:B------:R-:W-:Y:S01]  /*5ef0*/  FFMA.FTZ R10, R13, R0.reuse, R10 ;  /* 0x000000000d0a7223 */ /* 0x080fe2000001000a */
[----:B------:R-:W-:Y:S01]  /*5f00*/  FSEL R106, R106, -INF , !P3 ;  /* 0xff8000006a6a7808 */ /* 0x000fe20005800000 */
[----:B------:R-:W-:Y:S01]  /*5f10*/  VIADD R8, R104, 0x39 ;  /* 0x0000003968087836 */ /* 0x000fe20000000000 */
[----:B------:R-:W-:Y:S01]  /*5f20*/  FSEL R107, R107, -INF , !P2 ;  /* 0xff8000006b6b7808 */ /* 0x000fe20005000000 */
[----:B------:R-:W-:Y:S01]  /*5f30*/  FFMA.FTZ R11, R12, R0, R11 ;  /* 0x000000000c0b7223 */ /* 0x000fe2000001000b */
[----:B------:R-:W-:-:S02]  /*5f40*/  ISETP.GE.AND P3, PT, R9, R125, PT ;  /* 0x0000007d0900720c */ /* 0x000fc40003f66270 */
[-C--:B------:R-:W-:Y:S02]  /*5f50*/  ISETP.GE.AND P2, PT, R9, R124.reuse, PT ;  /* 0x0000007c0900720c */ /* 0x080fe40003f46270 */
[----:B------:R-:W-:Y:S02]  /*5f60*/  I2FP.F32.S32 R9, R9 ;  /* 0x0000000900097245 */ /* 0x000fe40000201400 */
[----:B------:R-:W-:Y:S02]  /*5f70*/  ISETP.GE.AND P5, PT, R16, R124, PT ;  /* 0x0000007c1000720c */ /* 0x000fe40003fa6270 */
[----:B------:R-:W-:Y:S01]  /*5f80*/  FSEL R100, R15, -INF , !P6 ;  /* 0xff8000000f647808 */ /* 0x000fe20007000000 */
[CC--:B------:R-:W-:Y:S01]  /*5f90*/  FFMA.FTZ R6, R9.reuse, R0.reuse, R6 ;  /* 0x0000000009067223 */ /* 0x0c0fe20000010006 */
[----:B------:R-:W-:Y:S01]  /*5fa0*/  FFMA.FTZ R4, R9, R0, R4 ;  /* 0x0000000009047223 */ /* 0x000fe20000010004 */
[----:B------:R-:W-:Y:S02]  /*5fb0*/  FSEL R105, R10, -INF , !P5 ;  /* 0xff8000000a697808 */ /* 0x000fe40006800000 */
[----:B------:R-:W-:-:S02]  /*5fc0*/  ISETP.GE.AND P6, PT, R104, R125, PT ;  /* 0x0000007d6800720c */ /* 0x000fc40003fc6270 */
[----:B------:R-:W-:Y:S02]  /*5fd0*/  FSEL R128, R6, -INF , !P2 ;  /* 0xff80000006807808 */ /* 0x000fe40005000000 */
[----:B------:R-:W-:Y:S02]  /*5fe0*/  ISETP.GE.AND P2, PT, R118, 0x3, PT ;  /* 0x000000037600780c */ /* 0x000fe40003f46270 */
[----:B------:R-:W-:Y:S02]  /*5ff0*/  ISETP.GE.AND P5, PT, R8, R125, PT ;  /* 0x0000007d0800720c */ /* 0x000fe40003fa6270 */
[----:B------:R-:W-:Y:S02]  /*6000*/  FSEL R125, R4, -INF , !P3 ;  /* 0xff800000047d7808 */ /* 0x000fe40005800000 */
[----:B------:R-:W-:Y:S02]  /*6010*/  FSEL R120, R11, -INF , !P4 ;  /* 0xff8000000b787808 */ /* 0x000fe40006000000 */
[----:B------:R-:W-:-:S02]  /*6020*/  ISETP.GE.AND P3, PT, R8, R124, PT ;  /* 0x0000007c0800720c */ /* 0x000fc40003f66270 */
[----:B------:R-:W-:Y:S02]  /*6030*/  I2FP.F32.S32 R11, R104 ;  /* 0x00000068000b7245 */ /* 0x000fe40000201400 */
[----:B------:R-:W-:Y:S02]  /*6040*/  I2FP.F32.S32 R8, R8 ;  /* 0x0000000800087245 */ /* 0x000fe40000201400 */
[----:B------:R-:W-:Y:S01]  /*6050*/  ISETP.GE.AND P4, PT, R104, R124, PT ;  /* 0x0000007c6800720c */ /* 0x000fe20003f86270 */
[CC--:B------:R-:W-:Y:S01]  /*6060*/  FFMA.FTZ R32, R11.reuse, R0.reuse, R32 ;  /* 0x000000000b207223 */ /* 0x0c0fe20000010020 */
[-C--:B------:R-:W-:Y:S01]  /*6070*/  FFMA.FTZ R10, R11, R0.reuse, R34 ;  /* 0x000000000b0a7223 */ /* 0x080fe20000010022 */
[CC--:B------:R-:W-:Y:S01]  /*6080*/  FFMA.FTZ R5, R8.reuse, R0.reuse, R5 ;  /* 0x0000000008057223 */ /* 0x0c0fe20000010005 */
[----:B------:R-:W-:Y:S02]  /*6090*/  FFMA.FTZ R7, R8, R0, R7 ;  /* 0x0000000008077223 */ /* 0x000fe40000010007 */
[----:B------:R-:W-:-:S02]  /*60a0*/  FSEL R11, R32, -INF , !P6 ;  /* 0xff800000200b7808 */ /* 0x000fc40007000000 */
[----:B------:R-:W-:Y:S02]  /*60b0*/  FSEL R10, R10, -INF , !P4 ;  /* 0xff8000000a0a7808 */ /* 0x000fe40006000000 */
[----:B------:R-:W-:Y:S02]  /*60c0*/  FSEL R127, R5, -INF , !P5 ;  /* 0xff800000057f7808 */ /* 0x000fe40006800000 */
[----:B------:R-:W-:Y:S01]  /*60d0*/  FSEL R104, R7, -INF , !P3 ;  /* 0xff80000007687808 */ /* 0x000fe20005800000 */
[----:B------:R-:W-:Y:S06]  /*60e0*/  @!P2 BRA `(.L_x_853) ;  /* 0x000000040048a947 */ /* 0x000fec0003800000 */
[----:B------:R-:W-:Y:S01]  /*60f0*/  VIADD R6, R118, 0xfffffffd ;  /* 0xfffffffd76067836 */ /* 0x000fe20000000000 */
[----:B------:R-:W1:Y:S01]  /*6100*/  @!P1 LDC.64 R4, c[0x0][0x218] ;  /* 0x00008600ff049b82 */ /* 0x000e620000000a00 */
[----:B------:R2:W-:Y:S01]  /*6110*/  @P1 STS.128 [R164+0x4000], RZ ;  /* 0x004000ffa4001388 */ /* 0x0005e20000000c00 */
[----:B------:R-:W-:Y:S02]  /*6120*/  BSSY B0, `(.L_x_854) ;  /* 0x000004d000007945 */ /* 0x000fe40003800000 */
[----:B------:R-:W-:-:S04]  /*6130*/  SHF.R.S32.HI R7, RZ, 0x1f, R6 ;  /* 0x0000001fff077819 */ /* 0x000fc80000011406 */
[----:B------:R-:W3:Y:S01]  /*6140*/  @!P0 LDC.64 R8, c[0x0][0x218] ;  /* 0x00008600ff088b82 */ /* 0x000ee20000000a00 */
[----:B------:R-:W-:-:S04]  /*6150*/  IMAD R7, R7, R112, RZ ;  /* 0x0000007007077224 */ /* 0x000fc800078e02ff */
[C---:B------:R-:W-:Y:S02]  /*6160*/  IMAD R113, R6.reuse, R113, R7 ;  /* 0x0000007106717224 */ /* 0x040fe400078e0207 */
[----:B------:R-:W-:-:S04]  /*6170*/  IMAD.WIDE.U32 R6, R6, R112, RZ ;  /* 0x0000007006067225 */ /* 0x000fc800078e00ff */
[----:B------:R-:W-:Y:S01]  /*6180*/  IMAD.IADD R113, R7, 0x1, R113 ;  /* 0x0000000107717824 */ /* 0x000fe200078e0271 */
[----:B------:R-:W-:-:S04]  /*6190*/  LEA R13, P3, R6, R168, 0x6 ;  /* 0x000000a8060d7211 */ /* 0x000fc800078630ff */
[----:B------:R-:W-:Y:S02]  /*61a0*/  LEA.HI.X R12, R6, R171, R113, 0x6, P3 ;  /* 0x000000ab060c7211 */ /* 0x000fe400018f3471 */
[----:B------:R-:W4:Y:S01]  /*61b0*/  @!P1 LDC.64 R6, c[0x0][0x218] ;  /* 0x00008600ff069b82 */ /* 0x000f220000000a00 */
[----:B-1----:R-:W-:-:S04]  /*61c0*/  @!P1 LEA R20, P3, R13, R4, 0x1 ;  /* 0x000000040d149211 */ /* 0x002fc800078608ff */
[C-C-:B------:R-:W-:Y:S02]  /*61d0*/  @!P1 LEA.HI.X R21, R13.reuse, R5, R12.reuse, 0x1, P3 ;  /* 0x000000050d159211 */ /* 0x140fe400018f0c0c */
[C---:B---3--:R-:W-:Y:S01]  /*61e0*/  @!P0 LEA R18, P3, R13.reuse, R8, 0x1 ;  /* 0x000000080d128211 */ /* 0x048fe200078608ff */
[----:B------:R-:W1:Y:S02]  /*61f0*/  @!P0 LDC.64 R4, c[0x0][0x218] ;  /* 0x00008600ff048b82 */ /* 0x000e640000000a00 */
[----:B------:R-:W-:Y:S01]  /*6200*/  @!PT LDS RZ, [RZ] ;  /* 0x00000000fffff984 */ /* 0x000fe20000000800 */
[----:B------:R-:W-:Y:S01]  /*6210*/  @!PT LDS RZ, [RZ] ;  /* 0x00000000fffff984 */ /* 0x000fe20000000800 */
[----:B------:R-:W-:Y:S01]  /*6220*/  @!PT LDS RZ, [RZ] ;  /* 0x00000000fffff984 */ /* 0x000fe20000000800 */
[----:B------:R-:W-:Y:S01]  /*6230*/  @!P1 LDGSTS.E.BYPASS.LTC128B.128 [R164+0x4000], desc[UR8][R20.64] ;  /* 0x0400000014a49fae */ /* 0x000fe2000b901d48 */
[--C-:B------:R-:W-:Y:S02]  /*6240*/  @!P0 LEA.HI.X R19, R13, R9, R12.reuse, 0x1, P3 ;  /* 0x000000090d138211 */ /* 0x100fe400018f0c0c */
[----:B------:R-:W-:Y:S01]  /*6250*/  IADD3 R13, P3, R160, R13, RZ ;  /* 0x0000000da00d7210 */ /* 0x000fe20007f7e0ff */
[----:B------:R2:W-:Y:S02]  /*6260*/  @P0 STS.128 [R164+0x6000], RZ ;  /* 0x006000ffa4000388 */ /* 0x0005e40000000c00 */
[----:B------:R-:W3:Y:S02]  /*6270*/  @!P1 LDC.64 R8, c[0x0][0x218] ;  /* 0x00008600ff089b82 */ /* 0x000ee40000000a00 */
[----:B------:R-:W-:Y:S01]  /*6280*/  IMAD.X R12, R151, 0x1, R12, P3 ;  /* 0x00000001970c7824 */ /* 0x000fe200018e060c */
[----:B------:R-:W-:Y:S01]  /*6290*/  @!PT LDS RZ, [RZ] ;  /* 0x00000000fffff984 */ /* 0x000fe20000000800 */
[----:B------:R-:W-:Y:S01]  /*62a0*/  @!PT LDS RZ, [RZ] ;  /* 0x00000000fffff984 */ /* 0x000fe20000000800 */
[----:B------:R-:W-:Y:S01]  /*62b0*/  @!PT LDS RZ, [RZ] ;  /* 0x00000000fffff984 */ /* 0x000fe20000000800 */
[----:B------:R-:W-:Y:S04]  /*62c0*/  @!P0 LDGSTS.E.BYPASS.LTC128B.128 [R164+0x6000], desc[UR8][R18.64+0x80] ;  /* 0x0600008012a48fae */ /* 0x000fe8000b901d48 */
[----:B------:R2:W-:Y:S01]  /*62d0*/  @P1 STS.128 [R164+0x4800], RZ ;  /* 0x004800ffa4001388 */ /* 0x0005e20000000c00 */
[----:B----4-:R-:W-:-:S04]  /*62e0*/  @!P1 LEA R14, P4, R13, R6, 0x1 ;  /* 0x000000060d0e9211 */ /* 0x010fc800078808ff */
[C-C-:B------:R-:W-:Y:S02]  /*62f0*/  @!P1 LEA.HI.X R15, R13.reuse, R7, R12.reuse, 0x1, P4 ;  /* 0x000000070d0f9211 */ /* 0x140fe400020f0c0c */
[----:B------:R-:W4:Y:S01]  /*6300*/  @!P0 LDC.64 R6, c[0x0][0x218] ;  /* 0x00008600ff068b82 */ /* 0x000f220000000a00 */
[C---:B-1----:R-:W-:Y:S02]  /*6310*/  @!P0 LEA R16, P3, R13.reuse, R4, 0x1 ;  /* 0x000000040d108211 */ /* 0x042fe400078608ff */
[----:B------:R-:W-:Y:S01]  /*6320*/  @!PT LDS RZ, [RZ] ;  /* 0x00000000fffff984 */ /* 0x000fe20000000800 */
[----:B------:R-:W-:Y:S01]  /*6330*/  @!PT LDS RZ, [RZ] ;  /* 0x00000000fffff984 */ /* 0x000fe20000000800 */
[----:B------:R-:W-:Y:S01]  /*6340*/  @!PT LDS RZ, [RZ] ;  /* 0x00000000fffff984 */ /* 0x000fe20000000800 */
[----:B------:R4:W-:Y:S02]  /*6350*/  @!P1 LDGSTS.E.BYPASS.LTC128B.128 [R164+0x4800], desc[UR8][R14.64] ;  /* 0x048000000ea49fae */ /* 0x0009e4000b901d48 */
[----:B------:R-:W-:Y:S02]  /*6360*/  @!P0 LEA.HI.X R17, R13, R5, R12, 0x1, P3 ;  /* 0x000000050d118211 */ /* 0x000fe400018f0c0c */
[----:B------:R2:W-:Y:S01]  /*6370*/  @P0 STS.128 [R164+0x6800], RZ ;  /* 0x006800ffa4000388 */ /* 0x0005e20000000c00 */
[----:B------:R-:W1:Y:S01]  /*6380*/  @!P1 LDC.64 R4, c[0x0][0x218] ;  /* 0x00008600ff049b82 */ /* 0x000e620000000a00 */
[----:B------:R-:W-:-:S02]  /*6390*/  IADD3 R13, P4, R160, R13, RZ ;  /* 0x0000000da00d7210 */ /* 0x000fc40007f9e0ff */
[----:B------:R-:W-:Y:S01]  /*63a0*/  @!PT LDS RZ, [RZ] ;  /* 0x00000000fffff984 */ /* 0x000fe20000000800 */
[----:B------:R-:W-:Y:S01]  /*63b0*/  @!PT LDS RZ, [RZ] ;  /* 0x00000000fffff984 */ /* 0x000fe20000000800 */
[----:B------:R-:W-:Y:S01]  /*63c0*/  @!PT LDS RZ, [RZ] ;  /* 0x00000000fffff984 */ /* 0x000fe20000000800 */
[----:B------:R2:W-:Y:S02]  /*63d0*/  @!P0 LDGSTS.E.BYPASS.LTC128B.128 [R164+0x6800], desc[UR8][R16.64+0x80] ;  /* 0x0680008010a48fae */ /* 0x0005e4000b901d48 */
[----:B---3--:R-:W-:Y:S01]  /*63e0*/  @!P1 LEA R8, P3, R13, R8, 0x1 ;  /* 0x000000080d089211 */ /* 0x008fe200078608ff */
[----:B------:R-:W-:Y:S01]  /*63f0*/  IMAD.X R12, R151, 0x1, R12, P4 ;  /* 0x00000001970c7824 */ /* 0x000fe200020e060c */
[----:B------:R2:W-:Y:S04]  /*6400*/  @P1 STS.128 [R164+0x5000], RZ ;  /* 0x005000ffa4001388 */ /* 0x0005e80000000c00 */
[----:B------:R-:W-:-:S05]  /*6410*/  @!P1 LEA.HI.X R9, R13, R9, R12, 0x1, P3 ;  /* 0x000000090d099211 */ /* 0x000fca00018f0c0c */
[----:B------:R-:W-:Y:S01]  /*6420*/  @!PT LDS RZ, [RZ] ;  /* 0x00000000fffff984 */ /* 0x000fe20000000800 */
[----:B------:R-:W-:Y:S01]  /*6430*/  @!PT LDS RZ, [RZ] ;  /* 0x00000000fffff984 */ /* 0x000fe20000000800 */
[----:B------:R-:W-:Y:S01]  /*6440*/  @!PT LDS RZ, [RZ] ;  /* 0x00000000fffff984 */ /* 0x000fe20000000800 */
[----:B------:R2:W-:Y:S04]  /*6450*/  @!P1 LDGSTS.E.BYPASS.LTC128B.128 [R164+0x5000], desc[UR8][R8.64] ;  /* 0x0500000008a49fae */ /* 0x0005e8000b901d48 */
[----:B------:R2:W-:Y:S01]  /*6460*/  @P0 STS.128 [R164+0x7000], RZ ;  /* 0x007000ffa4000388 */ /* 0x0005e20000000c00 */
[C---:B----4-:R-:W-:Y:S02]  /*6470*/  @!P0 LEA R14, P3, R13.reuse, R6, 0x1 ;  /* 0x000000060d0e8211 */ /* 0x050fe400078608ff */
[----:B------:R-:W-:Y:S02]  /*6480*/  IADD3 R6, P4, R160, R13, RZ ;  /* 0x0000000da0067210 */ /* 0x000fe40007f9e0ff */
[--C-:B------:R-:W-:Y:S02]  /*6490*/  @!P0 LEA.HI.X R15, R13, R7, R12.reuse, 0x1, P3 ;  /* 0x000000070d0f8211 */ /* 0x100fe400018f0c0c */
[----:B-1----:R-:W-:Y:S01]  /*64a0*/  @!P1 LEA R4, P3, R6, R4, 0x1 ;  /* 0x0000000406049211 */ /* 0x002fe200078608ff */
        /* <DEDUP_REMOVED lines=20> */
.L_x_855:
[----:B------:R-:W-:Y:S05]  /*65f0*/  BSYNC B0 ;  /* 0x0000000000007941 */ /* 0x000fea0003800000 */
.L_x_854:
[----:B------:R-:W0:Y:S02]  /*6600*/  LDGDEPBAR ;  /* 0x00000000000079af */ /* 0x000e240000000000 */
.L_x_853:
[----:B-12---:R-:W-:Y:S01]  /*6610*/  FMNMX.FTZ R4, R3, R11, !PT ;  /* 0x0000000b03047209 */ /* 0x006fe20007810000 */
[----:B------:R-:W-:Y:S01]  /*6620*/  LDSM.16.MT88.4 R16, [R142+0x8000] ;  /* 0x008000008e10783b */ /* 0x000fe20000004200 */
        /* <DEDUP_REMOVED lines=31> */
[----:B------:R-:W1:Y:S04]  /*6820*/  SHFL.BFLY PT, R4, R7, 0x2, 0x1f ;  /* 0x0c401f0007047f89 */ /* 0x000e6800000e0000 */
[----:B------:R-:W2:Y:S01]  /*6830*/  SHFL.BFLY PT, R5, R6, 0x2, 0x1f ;  /* 0x0c401f0006057f89 */ /* 0x000ea200000e0000 */
[----:B-1----:R-:W-:Y:S02]  /*6840*/  FMNMX.FTZ R4, R7, R4, !PT ;  /* 0x0000000407047209 */ /* 0x002fe40007810000 */
        /* <DEDUP_REMOVED lines=14> */
[----:B------:R-:W-:Y:S01]  /*6930*/  FMUL.FTZ R126, R4, UR6 ;  /* 0x00000006047e7c20 */ /* 0x000fe20008410000 */
[--C-:B------:R-:W-:Y:S01]  /*6940*/  FFMA.FTZ R123, R11, UR6, -R130.reuse ;  /* 0x000000060b7b7c23 */ /* 0x100fe20008010882 */
[----:B------:R-:W-:Y:S01]  /*6950*/  FADD.FTZ R3, R2, -R3 ;  /* 0x8000000302037221 */ /* 0x000fe20000010000 */
[--C-:B------:R-:W-:Y:S01]  /*6960*/  FFMA.FTZ R121, R33, UR6, -R130.reuse ;  /* 0x0000000621797c23 */ /* 0x100fe20008010882 */
[--C-:B------:R-:W-:Y:S01]  /*6970*/  FFMA.FTZ R2, R24, UR6, -R113.reuse ;  /* 0x0000000618027c23 */ /* 0x100fe20008010871 */
[--C-:B------:R-:W-:Y:S01]  /*6980*/  FFMA.FTZ R111, R31, UR6, -R130.reuse ;  /* 0x000000061f6f7c23 */ /* 0x100fe20008010882 */
[----:B------:R-:W1:Y:S01]  /*6990*/  LDSM.16.MT88.4 R24, [R141+0x8000] ;  /* 0x008000008d18783b */ /* 0x000e620000004200 */
[----:B------:R-:W-:Y:S01]  /*69a0*/  FMUL.FTZ R124, R3, UR6 ;  /* 0x00000006037c7c20 */ /* 0x000fe20008410000 */
[--C-:B------:R-:W-:Y:S01]  /*69b0*/  FFMA.FTZ R110, R29, UR6, -R130.reuse ;  /* 0x000000061d6e7c23 */ /* 0x100fe20008010882 */
[--C-:B------:R-:W-:Y:S01]  /*69c0*/  FFMA.FTZ R122, R10, UR6, -R113.reuse ;  /* 0x000000060a7a7c23 */ /* 0x100fe20008010871 */
[--C-:B------:R-:W-:Y:S01]  /*69d0*/  FFMA.FTZ R112, R30, UR6, -R113.reuse ;  /* 0x000000061e707c23 */ /* 0x100fe20008010871 */
[--C-:B------:R-:W-:Y:S01]  /*69e0*/  FFMA.FTZ R3, R28, UR6, -R113.reuse ;  /* 0x000000061c037c23 */ /* 0x100fe20008010871 */
[----:B------:R-:W2:Y:S01]  /*69f0*/  MUFU.EX2 R126, R126 ;  /* 0x0000007e007e7308 */ /* 0x000ea20000000800 */
[----:B------:R-:W3:Y:S01]  /*6a00*/  LDSM.16.MT88.4 R8, [R144+0x8000] ;  /* 0x008000009008783b */ /* 0x000ee20000004200 */
[--C-:B------:R-:W-:Y:S01]  /*6a10*/  FFMA.FTZ R158, R131, UR6, -R130.reuse ;  /* 0x00000006839e7c23 */ /* 0x100fe20008010882 */
[--C-:B------:R-:W-:Y:S01]  /*6a20*/  FFMA.FTZ R155, R129, UR6, -R130.reuse ;  /* 0x00000006819b7c23 */ /* 0x100fe20008010882 */
[--C-:B------:R-:W-:Y:S01]  /*6a30*/  FFMA.FTZ R131, R153, UR6, -R130.reuse ;  /* 0x0000000699837c23 */ /* 0x100fe20008010882 */
[--C-:B------:R-:W-:Y:S01]  /*6a40*/  FFMA.FTZ R156, R152, UR6, -R113.reuse ;  /* 0x00000006989c7c23 */ /* 0x100fe20008010871 */
[--C-:B------:R-:W-:Y:S01]  /*6a50*/  FFMA.FTZ R154, R177, UR6, -R130.reuse ;  /* 0x00000006b19a7c23 */ /* 0x100fe20008010882 */
[--C-:B------:R-:W-:Y:S01]  /*6a60*/  FFMA.FTZ R153, R190, UR6, -R113.reuse ;  /* 0x00000006be997c23 */ /* 0x100fe20008010871 */
[----:B------:R-:W4:Y:S01]  /*6a70*/  MUFU.EX2 R124, R124 ;  /* 0x0000007c007c7308 */ /* 0x000f220000000800 */
[--C-:B------:R-:W-:Y:S01]  /*6a80*/  FFMA.FTZ R152, R188, UR6, -R113.reuse ;  /* 0x00000006bc987c23 */ /* 0x100fe20008010871 */
[--C-:B------:R-:W-:Y:S01]  /*6a90*/  FFMA.FTZ R129, R186, UR6, -R113.reuse ;  /* 0x00000006ba817c23 */ /* 0x100fe20008010871 */
[----:B------:R-:W5:Y:S01]  /*6aa0*/  LDSM.16.MT88.4 R32, [R140+0x8000] ;  /* 0x008000008c20783b */ /* 0x000f620000004200 */
[--C-:B------:R-:W-:Y:S01]  /*6ab0*/  FFMA.FTZ R186, R157, UR6, -R130.reuse ;  /* 0x000000069dba7c23 */ /* 0x100fe20008010882 */
[--C-:B------:R-:W-:Y:S01]  /*6ac0*/  FFMA.FTZ R157, R180, UR6, -R113.reuse ;  /* 0x00000006b49d7c23 */ /* 0x100fe20008010871 */
[--C-:B------:R-:W-:Y:S01]  /*6ad0*/  FFMA.FTZ R177, R103, UR6, -R130.reuse ;  /* 0x0000000667b17c23 */ /* 0x100fe20008010882 */
[--C-:B------:R-:W-:Y:S01]  /*6ae0*/  FFMA.FTZ R188, R101, UR6, -R130.reuse ;  /* 0x0000000665bc7c23 */ /* 0x100fe20008010882 */
[----:B------:R-:W-:Y:S01]  /*6af0*/  MUFU.EX2 R123, R123 ;  /* 0x0000007b007b7308 */ /* 0x000fe20000000800 */
[-C--:B--2---:R-:W-:Y:S01]  /*6b00*/  FMUL.FTZ R4, R96, R126.reuse ;  /* 0x0000007e60047220 */ /* 0x084fe20000410000 */
[-C--:B------:R-:W-:Y:S01]  /*6b10*/  FMUL.FTZ R5, R97, R126.reuse ;  /* 0x0000007e61057220 */ /* 0x080fe20000410000 */
[-C--:B------:R-:W-:Y:S01]  /*6b20*/  FMUL.FTZ R20, R44, R126.reuse ;  /* 0x0000007e2c147220 */ /* 0x080fe20000410000 */
[-C--:B------:R-:W-:Y:S01]  /*6b30*/  FMUL.FTZ R21, R45, R126.reuse ;  /* 0x0000007e2d157220 */ /* 0x080fe20000410000 */
[-C--:B------:R-:W-:Y:S01]  /*6b40*/  FMUL.FTZ R48, R48, R126.reuse ;  /* 0x0000007e30307220 */ /* 0x080fe20000410000 */
[-C--:B------:R-:W-:Y:S01]  /*6b50*/  FMUL.FTZ R49, R49, R126.reuse ;  /* 0x0000007e31317220 */ /* 0x080fe20000410000 */
[----:B------:R-:W-:Y:S01]  /*6b60*/  FMUL.FTZ R44, R68, R126 ;  /* 0x0000007e442c7220 */ /* 0x000fe20000410000 */
[----:B------:R-:W2:Y:S01]  /*6b70*/  MUFU.EX2 R121, R121 ;  /* 0x0000007900797308 */ /* 0x000ea20000000800 */
[-C--:B----4-:R-:W-:Y:S01]  /*6b80*/  FMUL.FTZ R6, R98, R124.reuse ;  /* 0x0000007c62067220 */ /* 0x090fe20000410000 */
[-C--:B------:R-:W-:Y:S01]  /*6b90*/  FMUL.FTZ R7, R99, R124.reuse ;  /* 0x0000007c63077220 */ /* 0x080fe20000410000 */
[-C--:B------:R-:W-:Y:S01]  /*6ba0*/  FMUL.FTZ R22, R46, R124.reuse ;  /* 0x0000007c2e167220 */ /* 0x080fe20000410000 */
[-C--:B------:R-:W-:Y:S01]  /*6bb0*/  FMUL.FTZ R23, R47, R124.reuse ;  /* 0x0000007c2f177220 */ /* 0x080fe20000410000 */
[-C--:B------:R-:W-:Y:S01]  /*6bc0*/  FMUL.FTZ R50, R50, R124.reuse ;  /* 0x0000007c32327220 */ /* 0x080fe20000410000 */
[----:B------:R-:W-:Y:S01]  /*6bd0*/  FMUL.FTZ R51, R51, R124 ;  /* 0x0000007c33337220 */ /* 0x000fe20000410000 */
[----:B------:R-:W-:Y:S01]  /*6be0*/  FMUL.FTZ R45, R69, R126 ;  /* 0x0000007e452d7220 */ /* 0x000fe20000410000 */
[----:B------:R-:W-:Y:S01]  /*6bf0*/  MUFU.EX2 R111, R111 ;  /* 0x0000006f006f7308 */ /* 0x000fe20000000800 */
[-C--:B------:R-:W-:Y:S01]  /*6c00*/  FMUL.FTZ R46, R70, R124.reuse ;  /* 0x0000007c462e7220 */ /* 0x080fe20000410000 */
[----:B------:R-:W-:Y:S01]  /*6c10*/  FMUL.FTZ R47, R71, R124 ;  /* 0x0000007c472f7220 */ /* 0x000fe20000410000 */
[-C--:B------:R-:W-:Y:S01]  /*6c20*/  FMUL.FTZ R72, R72, R126.reuse ;  /* 0x0000007e48487220 */ /* 0x080fe20000410000 */
[----:B------:R-:W-:Y:S01]  /*6c30*/  FMUL.FTZ R73, R73, R126 ;  /* 0x0000007e49497220 */ /* 0x000fe20000410000 */
[-C--:B------:R-:W-:Y:S01]  /*6c40*/  FMUL.FTZ R74, R74, R124.reuse ;  /* 0x0000007c4a4a7220 */ /* 0x080fe20000410000 */
[----:B------:R-:W-:Y:S01]  /*6c50*/  FMUL.FTZ R75, R75, R124 ;  /* 0x0000007c4b4b7220 */ /* 0x000fe20000410000 */
[-C--:B------:R-:W-:Y:S01]  /*6c60*/  FMUL.FTZ R28, R52, R126.reuse ;  /* 0x0000007e341c7220 */ /* 0x080fe20000410000 */
[----:B------:R-:W4:Y:S01]  /*6c70*/  MUFU.EX2 R110, R110 ;  /* 0x0000006e006e7308 */ /* 0x000f220000000800 */
[----:B--2---:R-:W-:Y:S01]  /*6c80*/  F2FP.BF16.F32.PACK_AB R96, R121, R123 ;  /* 0x0000007b7960723e */ /* 0x004fe200000010ff */
[----:B------:R-:W-:Y:S01]  /*6c90*/  FMUL.FTZ R29, R53, R126 ;  /* 0x0000007e351d7220 */ /* 0x000fe20000410000 */
[-C--:B------:R-:W-:Y:S01]  /*6ca0*/  FMUL.FTZ R30, R54, R124.reuse ;  /* 0x0000007c361e7220 */ /* 0x080fe20000410000 */
[----:B------:R-:W-:Y:S01]  /*6cb0*/  FMUL.FTZ R31, R55, R124 ;  /* 0x0000007c371f7220 */ /* 0x000fe20000410000 */
[-C--:B------:R-:W-:Y:S01]  /*6cc0*/  FMUL.FTZ R52, R76, R126.reuse ;  /* 0x0000007e4c347220 */ /* 0x080fe20000410000 */
[----:B------:R-:W-:Y:S01]  /*6cd0*/  FMUL.FTZ R53, R77, R126 ;  /* 0x0000007e4d357220 */ /* 0x000fe20000410000 */
[-C--:B------:R-:W-:Y:S01]  /*6ce0*/  FMUL.FTZ R54, R78, R124.reuse ;  /* 0x0000007c4e367220 */ /* 0x080fe20000410000 */
[----:B------:R-:W-:Y:S01]  /*6cf0*/  MUFU.EX2 R122, R122 ;  /* 0x0000007a007a7308 */ /* 0x000fe20000000800 */
[----:B------:R-:W-:Y:S01]  /*6d00*/  FMUL.FTZ R55, R79, R124 ;  /* 0x0000007c4f377220 */ /* 0x000fe20000410000 */
[-C--:B------:R-:W-:Y:S01]  /*6d10*/  FMUL.FTZ R12, R36, R126.reuse ;  /* 0x0000007e240c7220 */ /* 0x080fe20000410000 */
[----:B------:R-:W-:Y:S01]  /*6d20*/  LDSM.16.MT88.4 R76, [R144+0x8800] ;  /* 0x00880000904c783b */ /* 0x000fe20000004200 */
[----:B------:R-:W-:Y:S01]  /*6d30*/  FMUL.FTZ R13, R37, R126 ;  /* 0x0000007e250d7220 */ /* 0x000fe20000410000 */
[-C--:B------:R-:W-:Y:S01]  /*6d40*/  FMUL.FTZ R14, R38, R124.reuse ;  /* 0x0000007c260e7220 */ /* 0x080fe20000410000 */
[----:B------:R-:W-:Y:S01]  /*6d50*/  FMUL.FTZ R15, R39, R124 ;  /* 0x0000007c270f7220 */ /* 0x000fe20000410000 */
[-C--:B------:R-:W-:Y:S01]  /*6d60*/  FMUL.FTZ R92, R92, R126.reuse ;  /* 0x0000007e5c5c7220 */ /* 0x080fe20000410000 */
[----:B------:R-:W2:Y:S01]  /*6d70*/  MUFU.EX2 R112, R112 ;  /* 0x0000007000707308 */ /* 0x000ea20000000800 */
[----:B----4-:R-:W-:Y:S01]  /*6d80*/  F2FP.BF16.F32.PACK_AB R98, R110, R111 ;  /* 0x0000006f6e62723e */ /* 0x010fe200000010ff */
        /* <DEDUP_REMOVED lines=37> */
[--C-:B------:R-:W-:Y:S01]  /*6fe0*/  FFMA.FTZ R159, R159, UR6, -R130.reuse ;  /* 0x000000069f9f7c23 */ /* 0x100fe20008010882 */
[C---:B-1----:R-:W-:Y:S01]  /*6ff0*/  HMMA.16816.F32.BF16 R20, R96.reuse, R24, R20 ;  /* 0x000000186014723c */ /* 0x042fe20000041814 */
[----:B------:R-:W-:Y:S01]  /*7000*/  MUFU.EX2 R154, R154 ;  /* 0x0000009a009a7308 */ /* 0x000fe20000000800 */
[--C-:B------:R-:W-:Y:S01]  /*7010*/  FFMA.FTZ R181, R102, UR6, -R113.reuse ;  /* 0x0000000666b57c23 */ /* 0x100fe20008010871 */
[--C-:B------:R-:W-:Y:S01]  /*7020*/  FFMA.FTZ R184, R184, UR6, -R113.reuse ;  /* 0x00000006b8b87c23 */ /* 0x100fe20008010871 */
[--C-:B------:R-:W-:Y:S01]  /*7030*/  FFMA.FTZ R180, R100, UR6, -R113.reuse ;  /* 0x0000000664b47c23 */ /* 0x100fe20008010871 */
[--C-:B------:R-:W-:Y:S01]  /*7040*/  FFMA.FTZ R185, R106, UR6, -R130.reuse ;  /* 0x000000066ab97c23 */ /* 0x100fe20008010882 */
[C---:B------:R-:W-:Y:S01]  /*7050*/  HMMA.16816.F32.BF16 R24, R96.reuse, R26, R48 ;  /* 0x0000001a6018723c */ /* 0x040fe20000041830 */
[----:B------:R-:W1:Y:S01]  /*7060*/  LDSM.16.MT88.4 R48, [R142+0xa000] ;  /* 0x00a000008e30783b */ /* 0x000e620000004200 */
[--C-:B------:R-:W-:Y:S01]  /*7070*/  FFMA.FTZ R190, R107, UR6, -R130.reuse ;  /* 0x000000066bbe7c23 */ /* 0x100fe20008010882 */
[----:B------:R-:W4:Y:S01]  /*7080*/  MUFU.EX2 R131, R131 ;  /* 0x0000008300837308 */ /* 0x000f220000000800 */
[----:B--2---:R-:W-:Y:S01]  /*7090*/  F2FP.BF16.F32.PACK_AB R68, R155, R158 ;  /* 0x0000009e9b44723e */ /* 0x004fe200000010ff */
[--C-:B------:R-:W-:Y:S01]  /*70a0*/  FFMA.FTZ R125, R125, UR6, -R130.reuse ;  /* 0x000000067d7d7c23 */ /* 0x100fe20008010882 */
[C---:B---3--:R-:W-:Y:S01]  /*70b0*/  HMMA.16816.F32.BF16 R4, R96.reuse, R8, R4 ;  /* 0x000000086004723c */ /* 0x048fe20000041804 */
[----:B------:R-:W-:Y:S01]  /*70c0*/  FFMA.FTZ R130, R127, UR6, -R130 ;  /* 0x000000067f827c23 */ /* 0x000fe20008010882 */
[--C-:B------:R-:W-:Y:S01]  /*70d0*/  FFMA.FTZ R192, R120, UR6, -R113.reuse ;  /* 0x0000000678c07c23 */ /* 0x100fe20008010871 */
[----:B------:R-:W-:Y:S01]  /*70e0*/  LDSM.16.MT88.4 R100, [R140+0xb000] ;  /* 0x00b000008c64783b */ /* 0x000fe20000004200 */
[--C-:B------:R-:W-:Y:S01]  /*70f0*/  FFMA.FTZ R127, R105, UR6, -R113.reuse ;  /* 0x00000006697f7c23 */ /* 0x100fe20008010871 */
[----:B------:R-:W-:Y:S01]  /*7100*/  MUFU.EX2 R156, R156 ;  /* 0x0000009c009c7308 */ /* 0x000fe20000000800 */
[----:B------:R-:W-:Y:S01]  /*7110*/  HMMA.16816.F32.BF16 R12, R96, R16, R12 ;  /* 0x00000010600c723c */ /* 0x000fe2000004180c */
[--C-:B------:R-:W-:Y:S01]  /*7120*/  FFMA.FTZ R120, R128, UR6, -R113.reuse ;  /* 0x0000000680787c23 */ /* 0x100fe20008010871 */
[----:B------:R-:W-:Y:S01]  /*7130*/  FFMA.FTZ R113, R104, UR6, -R113 ;  /* 0x0000000668717c23 */ /* 0x000fe20008010871 */
[----:B------:R-:W-:Y:S01]  /*7140*/  FFMA.FTZ R126, R182, R126, R123 ;  /* 0x0000007eb67e7223 */ /* 0x000fe2000001007b */
[----:B------:R-:W-:-:S02]  /*7150*/  FFMA.FTZ R183, R183, R124, R122 ;  /* 0x0000007cb7b77223 */ /* 0x000fc4000001007a */
[C---:B------:R-:W-:Y:S01]  /*7160*/  HMMA.16816.F32.BF16 R8, R96.reuse, R10, R92 ;  /* 0x0000000a6008723c */ /* 0x040fe2000004185c */
[----:B------:R-:W2:Y:S01]  /*7170*/  MUFU.EX2 R153, R153 ;  /* 0x0000009900997308 */ /* 0x000ea20000000800 */
[----:B----4-:R-:W-:Y:S01]  /*7180*/  F2FP.BF16.F32.PACK_AB R70, R131, R154 ;  /* 0x0000009a8346723e */ /* 0x010fe200000010ff */
[----:B------:R-:W-:Y:S01]  /*7190*/  LDSM.16.MT88.4 R92, [R144+0x9000] ;  /* 0x00900000905c783b */ /* 0x000fe20000004200 */
[----:B------:R-:W-:Y:S01]  /*71a0*/  FADD.FTZ R122, R121, R126 ;  /* 0x0000007e797a7221 */ /* 0x000fe20000010000 */
[----:B------:R-:W-:Y:S01]  /*71b0*/  FADD.FTZ R112, R112, R183 ;  /* 0x000000b770707221 */ /* 0x000fe20000010000 */
[C---:B------:R-:W-:Y:S01]  /*71c0*/  HMMA.16816.F32.BF16 R16, R96.reuse, R18, R40 ;  /* 0x000000126010723c */ /* 0x040fe20000041828 */
[----:B------:R-:W3:Y:S01]  /*71d0*/  LDSM.16.MT88.4 R40, [R144+0xa000] ;  /* 0x00a000009028783b */ /* 0x000ee20000004200 */
[----:B------:R-:W-:Y:S01]  /*71e0*/  FADD.FTZ R111, R111, R122 ;  /* 0x0000007a6f6f7221 */ /* 0x000fe20000010000 */
[----:B------:R-:W-:Y:S03]  /*71f0*/  MUFU.EX2 R152, R152 ;  /* 0x0000009800987308 */ /* 0x000fe60000000800 */
[C---:B-----5:R-:W-:Y:S05]  /*7200*/  HMMA.16816.F32.BF16 R28, R96.reuse, R32, R28 ;  /* 0x00000020601c723c */ /* 0x060fea000004181c */
[----:B------:R-:W4:Y:S01]  /*7210*/  MUFU.EX2 R129, R129 ;  /* 0x0000008100817308 */ /* 0x000f220000000800 */
[----:B--2---:R-:W-:Y:S01]  /*7220*/  F2FP.BF16.F32.PACK_AB R69, R153, R156 ;  /* 0x0000009c9945723e */ /* 0x004fe200000010ff */
[C---:B------:R-:W-:Y:S01]  /*7230*/  HMMA.16816.F32.BF16 R32, R96.reuse, R34, R56 ;  /* 0x000000226020723c */ /* 0x040fe20000041838 */
[----:B------:R-:W2:Y:S05]  /*7240*/  LDSM.16.MT88.4 R56, [R141+0xa000] ;  /* 0x00a000008d38783b */ /* 0x000eaa0000004200 */
[C---:B-1----:R-:W-:Y:S01]  /*7250*/  HMMA.16816.F32.BF16 R44, R96.reuse, R48, R44 ;  /* 0x00000030602c723c */ /* 0x042fe2000004182c */
[----:B------:R-:W-:Y:S05]  /*7260*/  MUFU.EX2 R177, R177 ;  /* 0x000000b100b17308 */ /* 0x000fea0000000800 */
[----:B------:R-:W-:Y:S01]  /*7270*/  HMMA.16816.F32.BF16 R48, R96, R50, R72 ;  /* 0x000000326030723c */ /* 0x000fe20000041848 */
[----:B------:R-:W1:Y:S01]  /*7280*/  LDSM.16.MT88.4 R72, [R142+0x8800] ;  /* 0x008800008e48783b */ /* 0x000e620000004200 */
[----:B----4-:R-:W-:Y:S01]  /*7290*/  F2FP.BF16.F32.PACK_AB R71, R129, R152 ;  /* 0x000000988147723e */ /* 0x010fe200000010ff */
[----:B------:R-:W-:Y:S06]  /*72a0*/  MUFU.EX2 R188, R188 ;  /* 0x000000bc00bc7308 */ /* 0x000fec0000000800 */
[C---:B------:R-:W-:Y:S02]  /*72b0*/  HMMA.16816.F32.BF16 R4, R68.reuse, R76, R4 ;  /* 0x0000004c4404723c */ /* 0x040fe40000041804 */
[----:B------:R-:W-:Y:S04]  /*72c0*/  MUFU.EX2 R159, R159 ;  /* 0x0000009f009f7308 */ /* 0x000fe80000000800 */
[----:B------:R-:W-:Y:S01]  /*72d0*/  HMMA.16816.F32.BF16 R8, R68, R78, R8 ;  /* 0x0000004e4408723c */ /* 0x000fe20000041808 */
[----:B------:R-:W4:Y:S03]  /*72e0*/  LDSM.16.MT88.4 R76, [R141+0x8800] ;  /* 0x008800008d4c783b */ /* 0x000f260000004200 */
[----:B------:R-:W-:Y:S02]  /*72f0*/  MUFU.EX2 R186, R186 ;  /* 0x000000ba00ba7308 */ /* 0x000fe40000000800 */
[C---:B---3--:R-:W-:Y:S06]  /*7300*/  HMMA.16816.F32.BF16 R36, R96.reuse, R40, R36 ;  /* 0x000000286024723c */ /* 0x048fec0000041824 */
[C---:B------:R-:W-:Y:S01]  /*7310*/  HMMA.16816.F32.BF16 R40, R96.reuse, R42, R64 ;  /* 0x0000002a6028723c */ /* 0x040fe20000041840 */
[----:B------:R-:W3:Y:S01]  /*7320*/  LDSM.16.MT88.4 R64, [R140+0xa000] ;  /* 0x00a000008c40783b */ /* 0x000ee20000004200 */
[----:B------:R-:W-:Y:S04]  /*7330*/  MUFU.EX2 R181, R181 ;  /* 0x000000b500b57308 */ /* 0x000fe80000000800 */
[C---:B--2---:R-:W-:Y:S04]  /*7340*/  HMMA.16816.F32.BF16 R52, R96.reuse, R56, R52 ;  /* 0x000000386034723c */ /* 0x044fe80000041834 */
[----:B------:R-:W-:Y:S02]  /*7350*/  MUFU.EX2 R184, R184 ;  /* 0x000000b800b87308 */ /* 0x000fe40000000800 */
[----:B------:R-:W-:Y:S01]  /*7360*/  HMMA.16816.F32.BF16 R56, R96, R58, R80 ;  /* 0x0000003a6038723c */ /* 0x000fe20000041850 */
[----:B------:R-:W-:Y:S05]  /*7370*/  LDSM.16.MT88.4 R80, [R141+0xb000] ;  /* 0x00b000008d50783b */ /* 0x000fea0000004200 */
[C---:B-1----:R-:W-:Y:S01]  /*7380*/  HMMA.16816.F32.BF16 R12, R68.reuse, R72, R12 ;  /* 0x00000048440c723c */ /* 0x042fe2000004180c */
[----:B------:R-:W-:Y:S05]  /*7390*/  MUFU.EX2 R157, R157 ;  /* 0x0000009d009d7308 */ /* 0x000fea0000000800 */
[C---:B------:R-:W-:Y:S01]  /*73a0*/  HMMA.16816.F32.BF16 R16, R68.reuse, R74, R16 ;  /* 0x0000004a4410723c */ /* 0x040fe20000041810 */
[----:B------:R-:W1:Y:S02]  /*73b0*/  LDSM.16.MT88.4 R72, [R140+0x8800] ;  /* 0x008800008c48783b */ /* 0x000e640000004200 */
[----:B------:R-:W-:Y:S03]  /*73c0*/  MUFU.EX2 R180, R180 ;  /* 0x000000b400b47308 */ /* 0x000fe60000000800 */
[C---:B----4-:R-:W-:Y:S05]  /*73d0*/  HMMA.16816.F32.BF16 R20, R68.reuse, R76, R20 ;  /* 0x0000004c4414723c */ /* 0x050fea0000041814 */
[----:B------:R-:W-:Y:S01]  /*73e0*/  MUFU.EX2 R185, R185 ;  /* 0x000000b900b97308 */ /* 0x000fe20000000800 */
[----:B------:R-:W-:Y:S01]  /*73f0*/  HMMA.16816.F32.BF16 R24, R68, R78, R24 ;  /* 0x0000004e4418723c */ /* 0x000fe20000041818 */
[----:B------:R-:W2:Y:S05]  /*7400*/  LDSM.16.MT88.4 R76, [R144+0xa800] ;  /* 0x00a80000904c783b */ /* 0x000eaa0000004200 */
[C---:B---3--:R-:W-:Y:S01]  /*7410*/  HMMA.16816.F32.BF16 R60, R96.reuse, R64, R60 ;  /* 0x00000040603c723c */ /* 0x048fe2000004183c */
[----:B------:R-:W3:Y:S05]  /*7420*/  MUFU.EX2 R190, R190 ;  /* 0x000000be00be7308 */ /* 0x000eea0000000800 */
[----:B------:R-:W-:Y:S03]  /*7430*/  HMMA.16816.F32.BF16 R64, R96, R66, R88 ;  /* 0x000000426040723c */ /* 0x000fe60000041858 */
[----:B------:R-:W-:Y:S08]  /*7440*/  MUFU.EX2 R125, R125 ;  /* 0x0000007d007d7308 */ /* 0x000ff00000000800 */
[----:B------:R-:W4:Y:S01]  /*7450*/  MUFU.EX2 R130, R130 ;  /* 0x0000008200827308 */ /* 0x000f220000000800 */
[----:B---3--:R-:W-:Y:S01]  /*7460*/  F2FP.BF16.F32.PACK_AB R104, R190, R185 ;  /* 0x000000b9be68723e */ /* 0x008fe200000010ff */
[C---:B-1----:R-:W-:Y:S06]  /*7470*/  HMMA.16816.F32.BF16 R28, R68.reuse, R72, R28 ;  /* 0x00000048441c723c */ /* 0x042fec000004181c */
[----:B------:R-:W-:Y:S01]  /*7480*/  MUFU.EX2 R127, R127 ;  /* 0x0000007f007f7308 */ /* 0x000fe20000000800 */
[C---:B------:R-:W-:Y:S01]  /*7490*/  HMMA.16816.F32.BF16 R32, R68.reuse, R74, R32 ;  /* 0x0000004a4420723c */ /* 0x040fe20000041820 */
[----:B------:R-:W1:Y:S06]  /*74a0*/  LDSM.16.MT88.4 R72, [R142+0xa800] ;  /* 0x00a800008e48783b */ /* 0x000e6c0000004200 */
[----:B------:R-:W3:Y:S01]  /*74b0*/  MUFU.EX2 R192, R192 ;  /* 0x000000c000c07308 */ /* 0x000ee20000000800 */
[----:B----4-:R-:W-:Y:S01]  /*74c0*/  F2FP.BF16.F32.PACK_AB R106, R130, R125 ;  /* 0x0000007d826a723e */ /* 0x010fe200000010ff */
[C---:B--2---:R-:W-:Y:S06]  /*74d0*/  HMMA.16816.F32.BF16 R36, R68.reuse, R76, R36 ;  /* 0x0000004c4424723c */ /* 0x044fec0000041824 */
[----:B------:R-:W-:Y:S01]  /*74e0*/  HMMA.16816.F32.BF16 R40, R68, R78, R40 ;  /* 0x0000004e4428723c */ /* 0x000fe20000041828 */
[----:B------:R-:W2:Y:S01]  /*74f0*/  LDSM.16.MT88.4 R76, [R141+0xa800] ;  /* 0x00a800008d4c783b */ /* 0x000ea20000004200 */
[----:B------:R-:W-:Y:S01]  /*7500*/  MUFU.EX2 R120, R120 ;  /* 0x0000007800787308 */ /* 0x000fe20000000800 */
[----:B---3--:R-:W-:-:S07]  /*7510*/  F2FP.BF16.F32.PACK_AB R105, R192, R127 ;  /* 0x0000007fc069723e */ /* 0x008fce00000010ff */
[----:B------:R-:W3:Y:S02]  /*7520*/  MUFU.EX2 R113, R113 ;  /* 0x0000007100717308 */ /* 0x000ee40000000800 */
[----:B---3--:R-:W-:Y:S01]  /*7530*/  F2FP.BF16.F32.PACK_AB R107, R113, R120 ;  /* 0x00000078716b723e */ /* 0x008fe200000010ff */
[C---:B-1----:R-:W-:Y:S06]  /*7540*/  HMMA.16816.F32.BF16 R44, R68.reuse, R72, R44 ;  /* 0x00000048442c723c */ /* 0x042fec000004182c */
[C---:B------:R-:W-:Y:S01]  /*7550*/  HMMA.16816.F32.BF16 R48, R68.reuse, R74, R48 ;  /* 0x0000004a4430723c */ /* 0x040fe20000041830 */
[----:B------:R-:W1:Y:S05]  /*7560*/  LDSM.16.MT88.4 R72, [R140+0xa800] ;  /* 0x00a800008c48783b */ /* 0x000e6a0000004200 */
[C---:B--2---:R-:W-:Y:S06]  /*7570*/  HMMA.16816.F32.BF16 R52, R68.reuse, R76, R52 ;  /* 0x0000004c4434723c */ /* 0x044fec0000041834 */
[C---:B------:R-:W-:Y:S06]  /*7580*/  HMMA.16816.F32.BF16 R56, R68.reuse, R78, R56 ;  /* 0x0000004e4438723c */ /* 0x040fec0000041838 */
[C---:B-1----:R-:W-:Y:S06]  /*7590*/  HMMA.16816.F32.BF16 R60, R68.reuse, R72, R60 ;  /* 0x00000048443c723c */ /* 0x042fec000004183c */
[----:B------:R-:W-:Y:S01]  /*75a0*/  HMMA.16816.F32.BF16 R64, R68, R74, R64 ;  /* 0x0000004a4440723c */ /* 0x000fe20000041840 */
[----:B------:R-:W1:Y:S06]  /*75b0*/  LDSM.16.MT88.4 R72, [R142+0x9000] ;  /* 0x009000008e48783b */ /* 0x000e6c0000004200 */
        /* <DEDUP_REMOVED lines=8> */
[C---:B------:R-:W-:Y:S06]  /*7640*/  HMMA.16816.F32.BF16 R84, R68.reuse, R100, R60 ;  /* 0x000000644454723c */ /* 0x040fec000004183c */
[C---:B------:R-:W-:Y:S01]  /*7650*/  HMMA.16816.F32.BF16 R100, R68.reuse, R102, R64 ;  /* 0x000000664464723c */ /* 0x040fe20000041840 */
[----:B------:R-:W-:Y:S05]  /*7660*/  LDSM.16.MT88.4 R64, [R144+0xb800] ;  /* 0x00b800009040783b */ /* 0x000fea0000004200 */
[C---:B-1----:R-:W-:Y:S06]  /*7670*/  HMMA.16816.F32.BF16 R88, R68.reuse, R72, R12 ;  /* 0x000000484458723c */ /* 0x042fec000004180c */
[C---:B------:R-:W-:Y:S01]  /*7680*/  HMMA.16816.F32.BF16 R16, R68.reuse, R74, R16 ;  /* 0x0000004a4410723c */ /* 0x040fe20000041810 */
[----:B------:R-:W1:Y:S05]  /*7690*/  LDSM.16.MT88.4 R72, [R142+0xb000] ;  /* 0x00b000008e48783b */ /* 0x000e6a0000004200 */
[C---:B------:R-:W-:Y:S06]  /*76a0*/  HMMA.16816.F32.BF16 R76, R68.reuse, R80, R52 ;  /* 0x00000050444c723c */ /* 0x040fec0000041834 */
[C---:B--2---:R-:W-:Y:S06]  /*76b0*/  HMMA.16816.F32.BF16 R28, R68.reuse, R4, R28 ;  /* 0x00000004441c723c */ /* 0x044fec000004181c */
[C---:B---3--:R-:W-:Y:S06]  /*76c0*/  HMMA.16816.F32.BF16 R20, R68.reuse, R8, R20 ;  /* 0x000000084414723c */ /* 0x048fec0000041814 */
        /* <DEDUP_REMOVED lines=8> */
[C---:B--2---:R-:W-:Y:S01]  /*7750*/  HMMA.16816.F32.BF16 R12, R68.reuse, R8, R36 ;  /* 0x00000008440c723c */ /* 0x044fe20000041824 */
[----:B------:R-:W2:Y:S05]  /*7760*/  LDSM.16.MT88.4 R36, [R144+0x9800] ;  /* 0x009800009024783b */ /* 0x000eaa0000004200 */
[----:B------:R-:W-:Y:S01]  /*7770*/  HMMA.16816.F32.BF16 R8, R68, R10, R40 ;  /* 0x0000000a4408723c */ /* 0x000fe20000041828 */
[----:B------:R-:W4:Y:S05]  /*7780*/  LDSM.16.MT88.4 R40, [R142+0x9800] ;  /* 0x009800008e28783b */ /* 0x000f2a0000004200 */
[C---:B---3--:R-:W-:Y:S06]  /*7790*/  HMMA.16816.F32.BF16 R52, R104.reuse, R56, R28 ;  /* 0x000000386834723c */ /* 0x048fec000004181c */
[C---:B------:R-:W-:Y:S06]  /*77a0*/  HMMA.16816.F32.BF16 R56, R104.reuse, R58, R32 ;  /* 0x0000003a6838723c */ /* 0x040fec0000041820 */
[C---:B------:R-:W-:Y:S06]  /*77b0*/  HMMA.16816.F32.BF16 R60, R104.reuse, R64, R12 ;  /* 0x00000040683c723c */ /* 0x040fec000004180c */
[C---:B------:R-:W-:Y:S01]  /*77c0*/  HMMA.16816.F32.BF16 R64, R104.reuse, R66, R8 ;  /* 0x000000426840723c */ /* 0x040fe20000041808 */
[----:B------:R-:W3:Y:S05]  /*77d0*/  LDSM.16.MT88.4 R8, [R141+0xb800] ;  /* 0x00b800008d08783b */ /* 0x000eea0000004200 */
[C---:B-1----:R-:W-:Y:S06]  /*77e0*/  HMMA.16816.F32.BF16 R44, R104.reuse, R48, R20 ;  /* 0x00000030682c723c */ /* 0x042fec0000041814 */
[C---:B--2---:R-:W-:Y:S06]  /*77f0*/  HMMA.16816.F32.BF16 R96, R104.reuse, R36, R96 ;  /* 0x000000246860723c */ /* 0x044fec0000041860 */
[C---:B------:R-:W-:Y:S06]  /*7800*/  HMMA.16816.F32.BF16 R92, R104.reuse, R38, R92 ;  /* 0x00000026685c723c */ /* 0x040fec000004185c */
[C---:B----4-:R-:W-:Y:S01]  /*7810*/  HMMA.16816.F32.BF16 R36, R104.reuse, R40, R88 ;  /* 0x000000286824723c */ /* 0x050fe20000041858 */
[----:B------:R-:W1:Y:S05]  /*7820*/  LDSM.16.MT88.4 R88, [R140+0xb800] ;  /* 0x00b800008c58783b */ /* 0x000e6a0000004200 */
[C---:B------:R-:W-:Y:S01]  /*7830*/  HMMA.16816.F32.BF16 R40, R104.reuse, R42, R16 ;  /* 0x0000002a6828723c */ /* 0x040fe20000041810 */
[----:B------:R-:W2:Y:S05]  /*7840*/  LDSM.16.MT88.4 R16, [R142+0xb800] ;  /* 0x00b800008e10783b */ /* 0x000eaa0000004200 */
[C---:B------:R-:W-:Y:S06]  /*7850*/  HMMA.16816.F32.BF16 R48, R104.reuse, R50, R24 ;  /* 0x000000326830723c */ /* 0x040fec0000041818 */
[C---:B---3--:R-:W-:Y:S06]  /*7860*/  HMMA.16816.F32.BF16 R76, R104.reuse, R8, R76 ;  /* 0x00000008684c723c */ /* 0x048fec000004184c */
[C---:B------:R-:W-:Y:S06]  /*7870*/  HMMA.16816.F32.BF16 R80, R104.reuse, R10, R80 ;  /* 0x0000000a6850723c */ /* 0x040fec0000041850 */
[C---:B-1----:R-:W-:Y:S06]  /*7880*/  HMMA.16816.F32.BF16 R84, R104.reuse, R88, R84 ;  /* 0x000000586854723c */ /* 0x042fec0000041854 */
[C---:B--2---:R-:W-:Y:S06]  /*7890*/  HMMA.16816.F32.BF16 R68, R104.reuse, R16, R4 ;  /* 0x000000106844723c */ /* 0x044fec0000041804 */
[----:B------:R-:W-:Y:S01]  /*78a0*/  HMMA.16816.F32.BF16 R72, R104, R18, R72 ;  /* 0x000000126848723c */ /* 0x000fe20000041848 */
[----:B------:R-:W-:Y:S01]  /*78b0*/  FADD.FTZ R5, R3, R112 ;  /* 0x0000007003057221 */ /* 0x000fe20000010000 */
[----:B------:R-:W-:-:S03]  /*78c0*/  FADD.FTZ R3, R110, R111 ;  /* 0x0000006f6e037221 */ /* 0x000fc60000010000 */
[----:B------:R-:W-:Y:S01]  /*78d0*/  FADD.FTZ R5, R2, R5 ;  /* 0x0000000502057221 */ /* 0x000fe20000010000 */
[----:B------:R-:W-:Y:S01]  /*78e0*/  FADD.FTZ R158, R158, R3 ;  /* 0x000000039e9e7221 */ /* 0x000fe20000010000 */
[----:B------:R-:W-:Y:S01]  /*78f0*/  HMMA.16816.F32.BF16 R88, R104, R90, R100 ;  /* 0x0000005a6858723c */ /* 0x000fe20000041864 */
[-C--:B------:R-:W-:Y:S01]  /*7900*/  MOV R3, R109.reuse ;  /* 0x0000006d00037202 */ /* 0x080fe20000000f00 */
[----:B------:R-:W-:Y:S01]  /*7910*/  FADD.FTZ R156, R156, R5 ;  /* 0x000000059c9c7221 */ /* 0x000fe20000010000 */
[----:B------:R-:W-:Y:S01]  /*7920*/  FADD.FTZ R155, R155, R158 ;  /* 0x0000009e9b9b7221 */ /* 0x000fe20000010000 */
[----:B------:R-:W-:Y:S02]  /*7930*/  @P2 MOV R3, R109 ;  /* 0x0000006d00032202 */ /* 0x000fe40000000f00 */
[----:B------:R-:W-:Y:S01]  /*7940*/  FADD.FTZ R153, R153, R156 ;  /* 0x0000009c99997221 */ /* 0x000fe20000010000 */
[----:B------:R-:W-:-:S03]  /*7950*/  FADD.FTZ R2, R154, R155 ;  /* 0x0000009b9a027221 */ /* 0x000fc60000010000 */
[----:B------:R-:W-:Y:S01]  /*7960*/  FADD.FTZ R4, R152, R153 ;  /* 0x0000009998047221 */ /* 0x000fe20000010000 */
[----:B------:R-:W-:-:S03]  /*7970*/  FADD.FTZ R2, R131, R2 ;  /* 0x0000000283027221 */ /* 0x000fc60000010000 */
[----:B------:R-:W-:Y:S01]  /*7980*/  FADD.FTZ R4, R129, R4 ;  /* 0x0000000481047221 */ /* 0x000fe20000010000 */
[----:B------:R-:W-:Y:S01]  /*7990*/  FADD.FTZ R177, R177, R2 ;  /* 0x00000002b1b17221 */ /* 0x000fe20000010000 */
[-C--:B------:R-:W-:Y:S02]  /*79a0*/  MOV R2, R108.reuse ;  /* 0x0000006c00027202 */ /* 0x080fe40000000f00 */
[----:B------:R-:W-:Y:S01]  /*79b0*/  FADD.FTZ R181, R181, R4 ;  /* 0x00000004b5b57221 */ /* 0x000fe20000010000 */
[----:B------:R-:W-:Y:S01]  /*79c0*/  FADD.FTZ R188, R188, R177 ;  /* 0x000000b1bcbc7221 */ /* 0x000fe20000010000 */
[----:B------:R-:W-:Y:S02]  /*79d0*/  @P2 MOV R2, R108 ;  /* 0x0000006c00022202 */ /* 0x000fe40000000f00 */
[----:B------:R-:W-:Y:S01]  /*79e0*/  FADD.FTZ R184, R184, R181 ;  /* 0x000000b5b8b87221 */ /* 0x000fe20000010000 */
[----:B------:R-:W-:Y:S01]  /*79f0*/  FADD.FTZ R159, R159, R188 ;  /* 0x000000bc9f9f7221 */ /* 0x000fe20000010000 */
[----:B------:R-:W-:-:S02]  /*7a00*/  @P2 IADD3 R177, R118, -0x3, RZ ;  /* 0xfffffffd76b12810 */ /* 0x000fc40007ffe0ff */
[----:B------:R-:W-:Y:S01]  /*7a10*/  FADD.FTZ R157, R157, R184 ;  /* 0x000000b89d9d7221 */ /* 0x000fe20000010000 */
[----:B------:R-:W-:-:S03]  /*7a20*/  FADD.FTZ R186, R186, R159 ;  /* 0x0000009fbaba7221 */ /* 0x000fc60000010000 */
        /* <DEDUP_REMOVED lines=9> */
[----:B------:R-:W-:Y:S06]  /*7ac0*/  @P2 BRA `(.L_x_856) ;  /* 0x0000000000042947 */ /* 0x000fec0003800000 */
.L_x_852:
[----:B------:R-:W-:-:S07]  /*7ad0*/  IADD3 R177, R119, -0x1, RZ ;  /* 0xffffffff77b17810 */ /* 0x000fce0007ffe0ff */
.L_x_856:
        /* <DEDUP_REMOVED lines=16> */
.L_x_860:
[----:B------:R1:W-:Y:S01]  /*7be0*/  @P3 STS.128 [R164+0x4000], RZ ;  /* 0x004000ffa4003388 */ /* 0x0003e20000000c00 */
[----:B------:R-:W2:Y:S01]  /*7bf0*/  @!P3 LDC.64 R106, c[0x0][0x218] ;  /* 0x00008600ff6abb82 */ /* 0x000ea20000000a00 */
[----:B------:R-:W-:Y:S04]  /*7c00*/  VIADD R2, R177, 0xffffffff ;  /* 0xffffffffb1027836 */ /* 0x000fe80000000000 */
[----:B------:R-:W-:Y:S01]  /*7c10*/  IMAD.WIDE.U32 R108, R2, UR6, RZ ;  /* 0x00000006026c7c25 */ /* 0x000fe2000f8e00ff */
[----:B------:R-:W-:Y:S02]  /*7c20*/  SHF.R.S32.HI R3, RZ, 0x1f, R2 ;  /* 0x0000001fff037819 */ /* 0x000fe40000011402 */
[----:B------:R-:W3:Y:S01]  /*7c30*/  @!P2 LDC.64 R104, c[0x0][0x218] ;  /* 0x00008600ff68ab82 */ /* 0x000ee20000000a00 */
[----:B------:R-:W-:Y:S02]  /*7c40*/  LEA R111, P0, R108, R168, 0x6 ;  /* 0x000000a86c6f7211 */ /* 0x000fe400078030ff */
[----:B------:R-:W-:Y:S04]  /*7c50*/  IMAD R3, R3, UR6, RZ ;  /* 0x0000000603037c24 */ /* 0x000fe8000f8e02ff */
[----:B------:R-:W-:Y:S01]  /*7c60*/  IMAD R3, R2, UR7, R3 ;  /* 0x0000000702037c24 */ /* 0x000fe2000f8e0203 */
[----:B------:R-:W4:Y:S03]  /*7c70*/  @!P3 LDC.64 R102, c[0x0][0x218] ;  /* 0x00008600ff66bb82 */ /* 0x000f260000000a00 */
[----:B------:R-:W-:Y:S01]  /*7c80*/  IMAD.IADD R3, R109, 0x1, R3 ;  /* 0x000000016d037824 */ /* 0x000fe200078e0203 */
[----:B------:R-:W-:Y:S04]  /*7c90*/  IADD3 R109, P4, R160, R111, RZ ;  /* 0x0000006fa06d7210 */ /* 0x000fe80007f9e0ff */
[----:B------:R-:W-:Y:S02]  /*7ca0*/  LEA.HI.X R108, R108, R171, R3, 0x6, P0 ;  /* 0x000000ab6c6c7211 */ /* 0x000fe400000f3403 */
[----:B------:R-:W5:Y:S01]  /*7cb0*/  @!P2 LDC.64 R2, c[0x0][0x218] ;  /* 0x00008600ff02ab82 */ /* 0x000f620000000a00 */
        /* <DEDUP_REMOVED lines=9> */
[----:B------:R-:W-:Y:S02]  /*7d50*/  IMAD.X R108, R151, 0x1, R108, P4 ;  /* 0x00000001976c7824 */ /* 0x000fe400020e066c */
[----:B------:R1:W-:Y:S01]  /*7d60*/  @P2 STS.128 [R164+0x6000], RZ ;  /* 0x006000ffa4002388 */ /* 0x0003e20000000c00 */
[C---:B----4-:R-:W-:Y:S01]  /*7d70*/  @!P3 LEA R116, P0, R109.reuse, R102, 0x1 ;  /* 0x000000666d74b211 */ /* 0x050fe200078008ff */
[----:B------:R-:W3:Y:S02]  /*7d80*/  @!P2 LDC.64 R104, c[0x0][0x218] ;  /* 0x00008600ff68ab82 */ /* 0x000ee40000000a00 */
[----:B------:R-:W-:Y:S01]  /*7d90*/  @!PT LDS RZ, [RZ] ;  /* 0x00000000fffff984 */ /* 0x000fe20000000800 */
[----:B------:R-:W-:Y:S01]  /*7da0*/  @!PT LDS RZ, [RZ] ;  /* 0x00000000fffff984 */ /* 0x000fe20000000800 */
[----:B------:R-:W-:Y:S01]  /*7db0*/  @!PT LDS RZ, [RZ] ;  /* 0x00000000fffff984 */ /* 0x000fe20000000800 */
[----:B------:R1:W-:Y:S01]  /*7dc0*/  @!P2 LDGSTS.E.BYPASS.LTC128B.128 [R164+0x6000], desc[UR8][R114.64+0x80] ;  /* 0x0600008072a4afae */ /* 0x0003e2000b901d48 */
[C-C-:B------:R-:W-:Y:S03]  /*7dd0*/  @!P3 LEA.HI.X R117, R109.reuse, R103, R108.reuse, 0x1, P0 ;  /* 0x000000676d75b211 */ /* 0x140fe600000f0c6c */
[----:B------:R1:W-:Y:S01]  /*7de0*/  @P3 STS.128 [R164+0x4800], RZ ;  /* 0x004800ffa4003388 */ /* 0x0003e20000000c00 */
[C---:B-----5:R-:W-:Y:S01]  /*7df0*/  @!P2 LEA R110, P4, R109.reuse, R2, 0x1 ;  /* 0x000000026d6ea211 */ /* 0x060fe200078808ff */
[----:B------:R-:W4:Y:S02]  /*7e00*/  @!P3 LDC.64 R102, c[0x0][0x218] ;  /* 0x00008600ff66bb82 */ /* 0x000f240000000a00 */
[----:B------:R-:W-:Y:S01]  /*7e10*/  @!PT LDS RZ, [RZ] ;  /* 0x00000000fffff984 */ /* 0x000fe20000000800 */
[----:B------:R-:W-:Y:S01]  /*7e20*/  @!PT LDS RZ, [RZ] ;  /* 0x00000000fffff984 */ /* 0x000fe20000000800 */
[----:B------:R-:W-:Y:S01]  /*7e30*/  @!PT LDS RZ, [RZ] ;  /* 0x00000000fffff984 */ /* 0x000fe20000000800 */
[----:B------:R1:W-:Y:S01]  /*7e40*/  @!P3 LDGSTS.E.BYPASS.LTC128B.128 [R164+0x4800], desc[UR8][R116.64] ;  /* 0x0480000074a4bfae */ /* 0x0003e2000b901d48 */
[--C-:B------:R-:W-:Y:S03]  /*7e50*/  @!P2 LEA.HI.X R111, R109, R3, R108.reuse, 0x1, P4 ;  /* 0x000000036d6fa211 */ /* 0x100fe600020f0c6c */
[----:B------:R1:W-:Y:S01]  /*7e60*/  @P2 STS.128 [R164+0x6800], RZ ;  /* 0x006800ffa4002388 */ /* 0x0003e20000000c00 */
[C---:B------:R-:W-:Y:S01]  /*7e70*/  IADD3 R109, P0, R160.reuse, R109, RZ ;  /* 0x0000006da06d7210 */ /* 0x040fe20007f1e0ff */
[----:B------:R-:W5:Y:S02]  /*7e80*/  @!P2 LDC.64 R2, c[0x0][0x218] ;  /* 0x00008600ff02ab82 */ /* 0x000f640000000a00 */
[----:B------:R-:W-:Y:S01]  /*7e90*/  @!PT LDS RZ, [RZ] ;  /* 0x00000000fffff984 */ /* 0x000fe20000000800 */
[----:B------:R-:W-:Y:S01]  /*7ea0*/  @!PT LDS RZ, [RZ] ;  /* 0x00000000fffff984 */ /* 0x000fe20000000800 */
[----:B------:R-:W-:Y:S01]  /*7eb0*/  @!PT LDS RZ, [RZ] ;  /* 0x00000000fffff984 */ /* 0x000fe20000000800 */
[----:B------:R1:W-:Y:S01]  /*7ec0*/  @!P2 LDGSTS.E.BYPASS.LTC128B.128 [R164+0x6800], desc[UR8][R110.64+0x80] ;  /* 0x068000806ea4afae */ /* 0x0003e2000b901d48 */
[----:B--2---:R-:W-:Y:S01]  /*7ed0*/  @!P3 LEA R106, P5, R109, R106, 0x1 ;  /* 0x0000006a6d6ab211 */ /* 0x004fe200078a08ff */
[----:B------:R-:W-:Y:S02]  /*7ee0*/  IMAD.X R108, R151, 0x1, R108, P0 ;  /* 0x00000001976c7824 */ /* 0x000fe400000e066c */
[----:B------:R1:W-:Y:S01]  /*7ef0*/  @P3 STS.128 [R164+0x5000], RZ ;  /* 0x005000ffa4003388 */ /* 0x0003e20000000c00 */
[C---:B---3--:R-:W-:Y:S02]  /*7f00*/  @!P2 LEA R112, P0, R109.reuse, R104, 0x1 ;  /* 0x000000686d70a211 */ /* 0x048fe400078008ff */
[C-C-:B------:R-:W-:Y:S02]  /*7f10*/  @!P3 LEA.HI.X R107, R109.reuse, R107, R108.reuse, 0x1, P5 ;  /* 0x0000006b6d6bb211 */ /* 0x140fe400028f0c6c */
[--C-:B------:R-:W-:Y:S02]  /*7f20*/  @!P2 LEA.HI.X R113, R109, R105, R108.reuse, 0x1, P0 ;  /* 0x000000696d71a211 */ /* 0x100fe400000f0c6c */
[----:B------:R-:W-:Y:S01]  /*7f30*/  IADD3 R104, P4, R160, R109, RZ ;  /* 0x0000006da0687210 */ /* 0x000fe20007f9e0ff */
[----:B------:R-:W-:Y:S01]  /*7f40*/  @!PT LDS RZ, [RZ] ;  /* 0x00000000fffff984 */ /* 0x000fe20000000800 */
[----:B------:R-:W-:Y:S01]  /*7f50*/  @!PT LDS RZ, [RZ] ;  /* 0x00000000fffff984 */ /* 0x000fe20000000800 */
[----:B------:R-:W-:Y:S01]  /*7f60*/  @!PT LDS RZ, [RZ] ;  /* 0x00000000fffff984 */ /* 0x000fe20000000800 */
[----:B------:R1:W-:Y:S03]  /*7f70*/  @!P3 LDGSTS.E.BYPASS.LTC128B.128 [R164+0x5000], desc[UR8][R106.64] ;  /* 0x050000006aa4bfae */ /* 0x0003e6000b901d48 */
[C---:B----4-:R-:W-:Y:S01]  /*7f80*/  @!P3 LEA R102, P0, R104.reuse, R102, 0x1 ;  /* 0x000000666866b211 */ /* 0x050fe200078008ff */
[----:B------:R1:W-:Y:S01]  /*7f90*/  @P2 STS.128 [R164+0x7000], RZ ;  /* 0x007000ffa4002388 */ /* 0x0003e20000000c00 */
[----:B------:R-:W-:Y:S03]  /*7fa0*/  IMAD.X R108, R151, 0x1, R108, P4 ;  /* 0x00000001976c7824 */ /* 0x000fe600020e066c */
[----:B------:R-:W-:Y:S01]  /*7fb0*/  @!PT LDS RZ, [RZ] ;  /* 0x00000000fffff984 */ /* 0x000fe20000000800 */
[----:B------:R-:W-:Y:S01]  /*7fc0*/  @!PT LDS RZ, [RZ] ;  /* 0x00000000fffff984 */ /* 0x000fe20000000800 */
[----:B------:R-:W-:Y:S01]  /*7fd0*/  @!PT LDS RZ, [RZ] ;  /* 0x00000000fffff984 */ /* 0x000fe20000000800 */
[----:B------:R1:W-:Y:S02]  /*7fe0*/  @!P2 LDGSTS.E.BYPASS.LTC128B.128 [R164+0x7000], desc[UR8][R112.64+0x80] ;  /* 0x0700008070a4afae */ /* 0x0003e4000b901d48 */
[C-C-:B------:R-:W-:Y:S02]  /*7ff0*/  @!P3 LEA.HI.X R103, R104.reuse, R103, R108.reuse, 0x1, P0 ;  /* 0x000000676867b211 */ /* 0x140fe400000f0c6c */
[----:B------:R1:W-:Y:S01]  /*8000*/  @P3 STS.128 [R164+0x5800], RZ ;  /* 0x005800ffa4003388 */ /* 0x0003e20000000c00 */
[C---:B-----5:R-:W-:Y:S03]  /*8010*/  @!P2 LEA R2, P4, R104.reuse, R2, 0x1 ;  /* 0x000000026802a211 */ /* 0x060fe600078808ff */
        /* <DEDUP_REMOVED lines=10> */
[----:B------:R-:W0:Y:S01]  /*80c0*/  LDGDEPBAR ;  /* 0x00000000000079af */ /* 0x000e220000000000 */
[----:B------:R-:W-:Y:S05]  /*80d0*/  BRA `(.L_x_859) ;  /* 0x0000000800e47947 */ /* 0x000fea0003800000 */
.L_x_858:
        /* <DEDUP_REMOVED lines=9> */
[----:B------:R-:W-:Y:S05]  /*8170*/  IMAD.IADD R186, R103, 0x1, R186 ;  /* 0x0000000167ba7824 */ /* 0x000fea00078e02ba */
[C-C-:B------:R-:W-:Y:S01]  /*8180*/  @!P3 LEA.HI.X R191, R102.reuse, R159, R186.reuse, 0x1, P4 ;  /* 0x0000009f66bfb211 */ /* 0x140fe200020f0cba */
[----:B------:R-:W-:Y:S01]  /*8190*/  @P3 STS.128 [R164+0x8000], RZ ;  /* 0x008000ffa4003388 */ /* 0x000fe20000000c00 */
[----:B------:R-:W1:Y:S03]  /*81a0*/  @!P2 LDC.64 R2, c[0x0][0x220] ;  /* 0x00008800ff02ab82 */ /* 0x000e660000000a00 */
[----:B------:R-:W-:Y:S01]  /*81b0*/  @!PT LDS RZ, [RZ] ;  /* 0x00000000fffff984 */ /* 0x000fe20000000800 */
[----:B------:R-:W-:Y:S01]  /*81c0*/  @!PT LDS RZ, [RZ] ;  /* 0x00000000fffff984 */ /* 0x000fe20000000800 */
[----:B------:R-:W-:Y:S01]  /*81d0*/  @!PT LDS RZ, [RZ] ;  /* 0x00000000fffff984 */ /* 0x000fe20000000800 */
[----:B------:R5:W-:Y:S04]  /*81e0*/  @!P3 LDGSTS.E.BYPASS.LTC128B.128 [R164+0x8000], desc[UR8][R190.64] ;  /* 0x08000000bea4bfae */ /* 0x000be8000b901d48 */
[----:B------:R-:W-:Y:S01]  /*81f0*/  @P2 STS.128 [R164+0xa000], RZ ;  /* 0x00a000ffa4002388 */ /* 0x000fe20000000c00 */
[----:B------:R-:W3:Y:S01]  /*8200*/  @!P2 LDC.64 R184, c[0x0][0x220] ;  /* 0x00008800ffb8ab82 */ /* 0x000ee20000000a00 */
[C---:B-1----:R-:W-:Y:S04]  /*8210*/  @!P2 LEA R192, P0, R102.reuse, R2, 0x1 ;  /* 0x0000000266c0a211 */ /* 0x042fe800078008ff */
[--C-:B------:R-:W-:Y:S01]  /*8220*/  @!P2 LEA.HI.X R193, R102, R3, R186.reuse, 0x1, P0 ;  /* 0x0000000366c1a211 */ /* 0x100fe200000f0cba */
[----:B------:R-:W-:Y:S02]  /*8230*/  IMAD.X R186, R167, 0x1, R186, P1 ;  /* 0x00000001a7ba7824 */ /* 0x000fe400008e06ba */
[----:B------:R-:W1:Y:S01]  /*8240*/  @!P2 LDC.64 R102, c[0x0][0x220] ;  /* 0x00008800ff66ab82 */ /* 0x000e620000000a00 */
[C---:B--2---:R-:W-:Y:S01]  /*8250*/  @!P3 LEA R194, P0, R187.reuse, R156, 0x1 ;  /* 0x0000009cbbc2b211 */ /* 0x044fe200078008ff */
[----:B------:R-:W-:Y:S01]  /*8260*/  @!PT LDS RZ, [RZ] ;  /* 0x00000000fffff984 */ /* 0x000fe20000000800 */
[----:B------:R-:W-:Y:S01]  /*8270*/  @!PT LDS RZ, [RZ] ;  /* 0x00000000fffff984 */ /* 0x000fe20000000800 */
[----:B------:R-:W-:Y:S01]  /*8280*/  @!PT LDS RZ, [RZ] ;  /* 0x00000000fffff984 */ /* 0x000fe20000000800 */
[----:B------:R2:W-:Y:S01]  /*8290*/  @!P2 LDGSTS.E.BYPASS.LTC128B.128 [R164+0xa000], desc[UR8][R192.64+0x80] ;  /* 0x0a000080c0a4afae */ /* 0x0005e2000b901d48 */
[C---:B---3--:R-:W-:Y:S02]  /*82a0*/  @!P2 LEA R196, P1, R187.reuse, R184, 0x1 ;  /* 0x000000b8bbc4a211 */ /* 0x048fe400078208ff */
[C-C-:B------:R-:W-:Y:S01]  /*82b0*/  @!P3 LEA.HI.X R195, R187.reuse, R157, R186.reuse, 0x1, P0 ;  /* 0x0000009dbbc3b211 */ /* 0x140fe200000f0cba */
[----:B------:R-:W-:Y:S02]  /*82c0*/  @P3 STS.128 [R164+0x8800], RZ ;  /* 0x008800ffa4003388 */ /* 0x000fe40000000c00 */
[----:B------:R-:W5:Y:S01]  /*82d0*/  @!P2 LDC.64 R2, c[0x0][0x220] ;  /* 0x00008800ff02ab82 */ /* 0x000f620000000a00 */
[C---:B------:R-:W-:Y:S01]  /*82e0*/  IADD3 R189, P0, R172.reuse, R187, RZ ;  /* 0x000000bbacbd7210 */ /* 0x040fe20007f1e0ff */
[----:B------:R-:W-:Y:S01]  /*82f0*/  @!PT LDS RZ, [RZ] ;  /* 0x00000000fffff984 */ /* 0x000fe20000000800 */
[----:B------:R-:W-:Y:S01]  /*8300*/  @!PT LDS RZ, [RZ] ;  /* 0x00000000fffff984 */ /* 0x000fe20000000800 */
[----:B------:R-:W-:Y:S01]  /*8310*/  @!PT LDS RZ, [RZ] ;  /* 0x00000000fffff984 */ /* 0x000fe20000000800 */
[----:B------:R2:W-:Y:S01]  /*8320*/  @!P3 LDGSTS.E.BYPASS.LTC128B.128 [R164+0x8800], desc[UR8][R194.64] ;  /* 0x08800000c2a4bfae */ /* 0x0005e2000b901d48 */
[--C-:B------:R-:W-:Y:S03]  /*8330*/  @!P2 LEA.HI.X R197, R187, R185, R186.reuse, 0x1, P1 ;  /* 0x000000b9bbc5a211 */ /* 0x100fe600008f0cba */
[----:B------:R-:W-:Y:S01]  /*8340*/  IMAD.X R186, R167, 0x1, R186, P0 ;  /* 0x00000001a7ba7824 */ /* 0x000fe200000e06ba */
[----:B------:R-:W-:Y:S01]  /*8350*/  @P2 STS.128 [R164+0xa800], RZ ;  /* 0x00a800ffa4002388 */ /* 0x000fe20000000c00 */
[C---:B------:R-:W-:Y:S02]  /*8360*/  @!P3 LEA R198, P6, R189.reuse, R154, 0x1 ;  /* 0x0000009abdc6b211 */ /* 0x040fe400078c08ff */
[----:B------:R-:W-:Y:S01]  /*8370*/  IADD3 R184, P5, R172, R189, RZ ;  /* 0x000000bdacb87210 */ /* 0x000fe20007fbe0ff */
[----:B------:R-:W-:Y:S01]  /*8380*/  @!PT LDS RZ, [RZ] ;  /* 0x00000000fffff984 */ /* 0x000fe20000000800 */
[----:B------:R-:W-:Y:S01]  /*8390*/  @!PT LDS RZ, [RZ] ;  /* 0x00000000fffff984 */ /* 0x000fe20000000800 */
[----:B------:R-:W-:Y:S01]  /*83a0*/  @!PT LDS RZ, [RZ] ;  /* 0x00000000fffff984 */ /* 0x000fe20000000800 */
[----:B------:R2:W-:Y:S01]  /*83b0*/  @!P2 LDGSTS.E.BYPASS.LTC128B.128 [R164+0xa800], desc[UR8][R196.64+0x80] ;  /* 0x0a800080c4a4afae */ /* 0x0005e2000b901d48 */
[C-C-:B------:R-:W-:Y:S02]  /*83c0*/  @!P3 LEA.HI.X R199, R189.reuse, R155, R186.reuse, 0x1, P6 ;  /* 0x0000009bbdc7b211 */ /* 0x140fe400030f0cba */
[C---:B----4-:R-:W-:Y:S01]  /*83d0*/  @!P3 LEA R188, P4, R184.reuse, R152, 0x1 ;  /* 0x00000098b8bcb211 */ /* 0x050fe200078808ff */
[----:B------:R-:W-:Y:S01]  /*83e0*/  @P3 STS.128 [R164+0x9000], RZ ;  /* 0x009000ffa4003388 */ /* 0x000fe20000000c00 */
[C---:B-1----:R-:W-:Y:S03]  /*83f0*/  @!P2 LEA R102, P1, R189.reuse, R102, 0x1 ;  /* 0x00000066bd66a211 */ /* 0x042fe600078208ff */
[----:B------:R-:W-:Y:S01]  /*8400*/  @!PT LDS RZ, [RZ] ;  /* 0x00000000fffff984 */ /* 0x000fe20000000800 */
[----:B------:R-:W-:Y:S01]  /*8410*/  @!PT LDS RZ, [RZ] ;  /* 0x00000000fffff984 */ /* 0x000fe20000000800 */
[----:B------:R-:W-:Y:S01]  /*8420*/  @!PT LDS RZ, [RZ] ;  /* 0x00000000fffff984 */ /* 0x000fe20000000800 */
[----:B------:R2:W-:Y:S01]  /*8430*/  @!P3 LDGSTS.E.BYPASS.LTC128B.128 [R164+0x9000], desc[UR8][R198.64] ;  /* 0x09000000c6a4bfae */ /* 0x0005e2000b901d48 */
[--C-:B------:R-:W-:Y:S02]  /*8440*/  @!P2 LEA.HI.X R103, R189, R103, R186.reuse, 0x1, P1 ;  /* 0x00000067bd67a211 */ /* 0x100fe400008f0cba */
[----:B------:R-:W-:Y:S01]  /*8450*/  ISETP.GT.AND P1, PT, R177, RZ, PT ;  /* 0x000000ffb100720c */ /* 0x000fe20003f24270 */
[----:B------:R-:W-:Y:S01]  /*8460*/  @P2 STS.128 [R164+0xb000], RZ ;  /* 0x00b000ffa4002388 */ /* 0x000fe20000000c00 */
[C---:B-----5:R-:W-:Y:S01]  /*8470*/  @!P2 LEA R190, P0, R184.reuse, R2, 0x1 ;  /* 0x00000002b8bea211 */ /* 0x060fe200078008ff */
[----:B------:R-:W-:Y:S02]  /*8480*/  IMAD.X R2, R167, 0x1, R186, P5 ;  /* 0x00000001a7027824 */ /* 0x000fe400028e06ba */
[----:B------:R-:W-:Y:S01]  /*8490*/  @!PT LDS RZ, [RZ] ;  /* 0x00000000fffff984 */ /* 0x000fe20000000800 */
[----:B------:R-:W-:Y:S01]  /*84a0*/  @!PT LDS RZ, [RZ] ;  /* 0x00000000fffff984 */ /* 0x000fe20000000800 */
[----:B------:R-:W-:Y:S01]  /*84b0*/  @!PT LDS RZ, [RZ] ;  /* 0x00000000fffff984 */ /* 0x000fe20000000800 */
[----:B------:R2:W-:Y:S03]  /*84c0*/  @!P2 LDGSTS.E.BYPASS.LTC128B.128 [R164+0xb000], desc[UR8][R102.64+0x80] ;  /* 0x0b00008066a4afae */ /* 0x0005e6000b901d48 */
[C-C-:B------:R-:W-:Y:S01]  /*84d0*/  @!P3 LEA.HI.X R189, R184.reuse, R153, R2.reuse, 0x1, P4 ;  /* 0x00000099b8bdb211 */ /* 0x140fe200020f0c02 */
[----:B------:R-:W-:Y:S01]  /*84e0*/  @P3 STS.128 [R164+0x9800], RZ ;  /* 0x009800ffa4003388 */ /* 0x000fe20000000c00 */
[----:B------:R-:W-:Y:S03]  /*84f0*/  @!P2 LEA.HI.X R191, R184, R3, R2, 0x1, P0 ;  /* 0x00000003b8bfa211 */ /* 0x000fe600000f0c02 */
        /* <DEDUP_REMOVED lines=9> */
[----:B------:R-:W-:Y:S04]  /*8590*/  LDSM.16.M88.4 R104, [R150] ;  /* 0x000000009668783b */ /* 0x000fe80000000200 */
[----:B------:R-:W1:Y:S04]  /*85a0*/  LDSM.16.M88.4 R108, [R149+0x4000] ;  /* 0x00400000956c783b */ /* 0x000e680000000200 */
[----:B------:R-:W3:Y:S04]  /*85b0*/  LDSM.16.M88.4 R112, [R149+0x4800] ;  /* 0x004800009570783b */ /* 0x000ee80000000200 */
[----:B------:R-:W4:Y:S04]  /*85c0*/  LDSM.16.M88.4 R116, [R149+0x5000] ;  /* 0x005000009574783b */ /* 0x000f280000000200 */
[----:B------:R-:W5:Y:S04]  /*85d0*/  LDSM.16.M88.4 R120, [R149+0x5800] ;  /* 0x005800009578783b */ /* 0x000f680000000200 */
[----:B------:R-:W0:Y:S04]  /*85e0*/  LDGDEPBAR ;  /* 0x00000000000079af */ /* 0x000e280000000000 */
[----:B------:R-:W-:Y:S04]  /*85f0*/  LDSM.16.M88.4 R124, [R148] ;  /* 0x00000000947c783b */ /* 0x000fe80000000200 */
[----:B------:R-:W2:Y:S01]  /*8600*/  LDSM.16.M88.4 R128, [R147] ;  /* 0x000000009380783b */ /* 0x000ea20000000200 */
[C---:B-1----:R-:W-:Y:S06]  /*8610*/  HMMA.16816.F32.BF16 R4, R104.reuse, R108, RZ ;  /* 0x0000006c6804723c */ /* 0x042fec00000418ff */
[C---:B------:R-:W-:Y:S01]  /*8620*/  HMMA.16816.F32.BF16 R8, R104.reuse, R110, RZ ;  /* 0x0000006e6808723c */ /* 0x040fe200000418ff */
[----:B------:R-:W-:Y:S05]  /*8630*/  LDSM.16.M88.4 R108, [R138] ;  /* 0x000000008a6c783b */ /* 0x000fea0000000200 */
[C---:B---3--:R-:W-:Y:S06]  /*8640*/  HMMA.16816.F32.BF16 R12, R104.reuse, R112, RZ ;  /* 0x00000070680c723c */ /* 0x048fec00000418ff */
[C---:B------:R-:W-:Y:S01]  /*8650*/  HMMA.16816.F32.BF16 R16, R104.reuse, R114, RZ ;  /* 0x000000726810723c */ /* 0x040fe200000418ff */
[----:B------:R-:W-:Y:S05]  /*8660*/  LDSM.16.M88.4 R112, [R143+0x4800] ;  /* 0x004800008f70783b */ /* 0x000fea0000000200 */
[C---:B----4-:R-:W-:Y:S06]  /*8670*/  HMMA.16816.F32.BF16 R20, R104.reuse, R116, RZ ;  /* 0x000000746814723c */ /* 0x050fec00000418ff */
[C---:B------:R-:W-:Y:S06]  /*8680*/  HMMA.16816.F32.BF16 R24, R104.reuse, R118, RZ ;  /* 0x000000766818723c */ /* 0x040fec00000418ff */
[C---:B-----5:R-:W-:Y:S06]  /*8690*/  HMMA.16816.F32.BF16 R28, R104.reuse, R120, RZ ;  /* 0x00000078681c723c */ /* 0x060fec00000418ff */
[----:B------:R-:W-:Y:S01]  /*86a0*/  HMMA.16816.F32.BF16 R32, R104, R122, RZ ;  /* 0x0000007a6820723c */ /* 0x000fe200000418ff */
[----:B------:R-:W1:Y:S05]  /*86b0*/  LDSM.16.M88.4 R104, [R139] ;  /* 0x000000008b68783b */ /* 0x000e6a0000000200 */
[C---:B--2---:R-:W-:Y:S06]  /*86c0*/  HMMA.16816.F32.BF16 R4, R124.reuse, R128, R4 ;  /* 0x000000807c04723c */ /* 0x044fec0000041804 */
[C---:B------:R-:W-:Y:S06]  /*86d0*/  HMMA.16816.F32.BF16 R8, R124.reuse, R130, R8 ;  /* 0x000000827c08723c */ /* 0x040fec0000041808 */
[C---:B-1----:R-:W-:Y:S06]  /*86e0*/  HMMA.16816.F32.BF16 R12, R124.reuse, R104, R12 ;  /* 0x000000687c0c723c */ /* 0x042fec000004180c */
[C---:B------:R-:W-:Y:S01]  /*86f0*/  HMMA.16816.F32.BF16 R16, R124.reuse, R106, R16 ;  /* 0x0000006a7c10723c */ /* 0x040fe20000041810 */
[----:B------:R-:W1:Y:S05]  /*8700*/  LDSM.16.M88.4 R104, [R137] ;  /* 0x000000008968783b */ /* 0x000e6a0000000200 */
[C---:B------:R-:W-:Y:S06]  /*8710*/  HMMA.16816.F32.BF16 R20, R124.reuse, R108, R20 ;  /* 0x0000006c7c14723c */ /* 0x040fec0000041814 */
[C---:B------:R-:W-:Y:S01]  /*8720*/  HMMA.16816.F32.BF16 R24, R124.reuse, R110, R24 ;  /* 0x0000006e7c18723c */ /* 0x040fe20000041818 */
[----:B------:R-:W-:Y:S05]  /*8730*/  LDSM.16.M88.4 R108, [R146] ;  /* 0x00000000926c783b */ /* 0x000fea0000000200 */
[C---:B-1----:R-:W-:Y:S06]  /*8740*/  HMMA.16816.F32.BF16 R28, R124.reuse, R104, R28 ;  /* 0x000000687c1c723c */ /* 0x042fec000004181c */
[----:B------:R-:W-:Y:S01]  /*8750*/  HMMA.16816.F32.BF16 R32, R124, R106, R32 ;  /* 0x0000006a7c20723c */ /* 0x000fe20000041820 */
[----:B------:R-:W1:Y:S05]  /*8760*/  LDSM.16.M88.4 R104, [R143+0x4000] ;  /* 0x004000008f68783b */ /* 0x000e6a0000000200 */
[C---:B-1----:R-:W-:Y:S06]  /*8770*/  HMMA.16816.F32.BF16 R4, R108.reuse, R104, R4 ;  /* 0x000000686c04723c */ /* 0x042fec0000041804 */
[C---:B------:R-:W-:Y:S01]  /*8780*/  HMMA.16816.F32.BF16 R8, R108.reuse, R106, R8 ;  /* 0x0000006a6c08723c */ /* 0x040fe20000041808 */
[----:B------:R-:W1:Y:S05]  /*8790*/  LDSM.16.M88.4 R104, [R143+0x5000] ;  /* 0x005000008f68783b */ /* 0x000e6a0000000200 */
[C---:B------:R-:W-:Y:S06]  /*87a0*/  HMMA.16816.F32.BF16 R12, R108.reuse, R112, R12 ;  /* 0x000000706c0c723c */ /* 0x040fec000004180c */
        /* <DEDUP_REMOVED lines=33> */
[----:B------:R-:W1:Y:S04]  /*89c0*/  LDSM.16.M88.4 R108, [R135] ;  /* 0x00000000876c783b */ /* 0x000e680000000200 */
        /* <DEDUP_REMOVED lines=32> */
[----:B------:R-:W2:Y:S01]  /*8bd0*/  LDSM.16.M88.4 R112, [R136+0x3800] ;  /* 0x003800008870783b */ /* 0x000ea20000000200 */
[----:B------:R-:W-:Y:S04]  /*8be0*/  DEPBAR.LE SB0, 0x0 ;  /* 0x000080000000791a */ /* 0x000fe80000000000 */
[----:B------:R-:W-:Y:S01]  /*8bf0*/  BAR.SYNC.DEFER_BLOCKING 0x0 ;  /* 0x0000000000007b1d */ /* 0x000fe20000010000 */
[C---:B-1----:R-:W-:Y:S06]  /*8c00*/  HMMA.16816.F32.BF16 R20, R104.reuse, R108, R20 ;  /* 0x0000006c6814723c */ /* 0x042fec0000041814 */
[C---:B------:R-:W-:Y:S06]  /*8c10*/  HMMA.16816.F32.BF16 R24, R104.reuse, R110, R24 ;  /* 0x0000006e6818723c */ /* 0x040fec0000041818 */
[C---:B--2---:R-:W-:Y:S06]  /*8c20*/  HMMA.16816.F32.BF16 R28, R104.reuse, R112, R28 ;  /* 0x00000070681c723c */ /* 0x044fec000004181c */
[----:B------:R-:W-:Y:S01]  /*8c30*/  HMMA.16816.F32.BF16 R32, R104, R114, R32 ;  /* 0x000000726820723c */ /* 0x000fe20000041820 */
[----:B------:R-:W-:Y:S11]  /*8c40*/  @!UPT UIADD3 URZ, URZ, URZ, URZ ;  /* 0x0000003f3f3ff290 */ /* 0x000ff6000fffe03f */
[----:B------:R-:W-:Y:S01]  /*8c50*/  @!UPT UIADD3 URZ, URZ, URZ, URZ ;  /* 0x0000003f3f3ff290 */ /* 0x000fe2000fffe03f */
[----:B------:R-:W-:Y:S11]  /*8c60*/  @P1 BRA `(.L_x_860) ;  /* 0xffffffec00dc1947 */ /* 0x000ff6000383ffff */
.L_x_859:
[C---:B-1----:R-:W-:Y:S02]  /*8c70*/  LEA R2, R177.reuse, R176, 0x6 ;  /* 0x000000b0b1027211 */ /* 0x042fe400078e30ff */
[----:B------:R-:W-:Y:S02]  /*8c80*/  IADD3 R177, R177, -0x1, RZ ;  /* 0xffffffffb1b17810 */ /* 0x000fe40007ffe0ff */
[C---:B------:R-:W-:Y:S02]  /*8c90*/  IADD3 R103, R2.reuse, 0x8, RZ ;  /* 0x0000000802677810 */ /* 0x040fe40007ffe0ff */
[----:B------:R-:W-:Y:S02]  /*8ca0*/  I2FP.F32.S32 R3, R2 ;  /* 0x0000000200037245 */ /* 0x000fe40000201400 */
[C---:B------:R-:W-:Y:S02]  /*8cb0*/  IADD3 R104, R2.reuse, 0x1, RZ ;  /* 0x0000000102687810 */ /* 0x040fe40007ffe0ff */
[C---:B------:R-:W-:Y:S01]  /*8cc0*/  IADD3 R102, R2.reuse, 0x9, RZ ;  /* 0x0000000902667810 */ /* 0x040fe20007ffe0ff */
[CC--:B------:R-:W-:Y:S01]  /*8cd0*/  FFMA.FTZ R6, R3.reuse, R0.reuse, R6 ;  /* 0x0000000003067223 */ /* 0x0c0fe20000010006 */
[----:B------:R-:W-:Y:S01]  /*8ce0*/  I2FP.F32.S32 R103, R103 ;  /* 0x0000006700677245 */ /* 0x000fe20000201400 */
[----:B------:R-:W-:Y:S01]  /*8cf0*/  FFMA.FTZ R4, R3, R0, R4 ;  /* 0x0000000003047223 */ /* 0x000fe20000010004 */
[C---:B------:R-:W-:Y:S02]  /*8d00*/  IADD3 R3, R2.reuse, 0x10, RZ ;  /* 0x0000001002037810 */ /* 0x040fe40007ffe0ff */
[----:B------:R-:W-:Y:S01]  /*8d10*/  I2FP.F32.S32 R102, R102 ;  /* 0x0000006600667245 */ /* 0x000fe20000201400 */
[C---:B------:R-:W-:Y:S01]  /*8d20*/  FFMA.FTZ R10, R103.reuse, R0, R10 ;  /* 0x00000000670a7223 */ /* 0x040fe2000001000a */
[----:B------:R-:W-:Y:S01]  /*8d30*/  I2FP.F32.S32 R104, R104 ;  /* 0x0000006800687245 */ /* 0x000fe20000201400 */
[-C--:B------:R-:W-:Y:S01]  /*8d40*/  FFMA.FTZ R8, R103, R0.reuse, R8 ;  /* 0x0000000067087223 */ /* 0x080fe20000010008 */
[----:B------:R-:W-:Y:S01]  /*8d50*/  IADD3 R103, R2, 0x18, RZ ;  /* 0x0000001802677810 */ /* 0x000fe20007ffe0ff */
[CC--:B------:R-:W-:Y:S01]  /*8d60*/  FFMA.FTZ R9, R102.reuse, R0.reuse, R9 ;  /* 0x0000000066097223 */ /* 0x0c0fe20000010009 */
[----:B------:R-:W-:Y:S01]  /*8d70*/  I2FP.F32.S32 R3, R3 ;  /* 0x0000000300037245 */ /* 0x000fe20000201400 */
[-C--:B------:R-:W-:Y:S01]  /*8d80*/  FFMA.FTZ R11, R102, R0.reuse, R11 ;  /* 0x00000000660b7223 */ /* 0x080fe2000001000b */
[CC--:B------:R-:W-:Y:S01]  /*8d90*/  FFMA.FTZ R7, R104.reuse, R0.reuse, R7 ;  /* 0x0000000068077223 */ /* 0x0c0fe20000010007 */
[-C--:B------:R-:W-:Y:S01]  /*8da0*/  FFMA.FTZ R5, R104, R0.reuse, R5 ;  /* 0x0000000068057223 */ /* 0x080fe20000010005 */
[----:B------:R-:W-:Y:S01]  /*8db0*/  I2FP.F32.S32 R103, R103 ;  /* 0x0000006700677245 */ /* 0x000fe20000201400 */
[CC--:B------:R-:W-:Y:S01]  /*8dc0*/  FFMA.FTZ R14, R3.reuse, R0.reuse, R14 ;  /* 0x00000000030e7223 */ /* 0x0c0fe2000001000e */
[C---:B------:R-:W-:Y:S01]  /*8dd0*/  IADD3 R104, R2.reuse, 0x11, RZ ;  /* 0x0000001102687810 */ /* 0x040fe20007ffe0ff */
[-C--:B------:R-:W-:Y:S01]  /*8de0*/  FFMA.FTZ R12, R3, R0.reuse, R12 ;  /* 0x00000000030c7223 */ /* 0x080fe2000001000c */
[C---:B------:R-:W-:Y:S01]  /*8df0*/  IADD3 R102, R2.reuse, 0x19, RZ ;  /* 0x0000001902667810 */ /* 0x040fe20007ffe0ff */
[CC--:B------:R-:W-:Y:S01]  /*8e00*/  FFMA.FTZ R18, R103.reuse, R0.reuse, R18 ;  /* 0x0000000067127223 */ /* 0x0c0fe20000010012 */
[C---:B------:R-:W-:Y:S01]  /*8e10*/  IADD3 R3, R2.reuse, 0x20, RZ ;  /* 0x0000002002037810 */ /* 0x040fe20007ffe0ff */
[----:B------:R-:W-:Y:S01]  /*8e20*/  FFMA.FTZ R16, R103, R0, R16 ;  /* 0x0000000067107223 */ /* 0x000fe20000010010 */
[----:B------:R-:W-:Y:S02]  /*8e30*/  I2FP.F32.S32 R102, R102 ;  /* 0x0000006600667245 */ /* 0x000fe40000201400 */
[----:B------:R-:W-:Y:S02]  /*8e40*/  I2FP.F32.S32 R104, R104 ;  /* 0x0000006800687245 */ /* 0x000fe40000201400 */
[----:B------:R-:W-:Y:S01]  /*8e50*/  IADD3 R103, R2, 0x21, RZ ;  /* 0x0000002102677810 */ /* 0x000fe20007ffe0ff */
[-C--:B------:R-:W-:Y:S01]  /*8e60*/  FFMA.FTZ R19, R102, R0.reuse, R19 ;  /* 0x0000000066137223 */ /* 0x080fe20000010013 */
[----:B------:R-:W-:Y:S01]  /*8e70*/  FMNMX.FTZ R106, R6, R101, !PT ;  /* 0x00000065066a7209 */ /* 0x000fe20007810000 */
[-C--:B------:R-:W-:Y:S01]  /*8e80*/  FFMA.FTZ R17, R102, R0.reuse, R17 ;  /* 0x0000000066117223 */ /* 0x080fe20000010011 */
[----:B------:R-:W-:Y:S01]  /*8e90*/  I2FP.F32.S32 R3, R3 ;  /* 0x0000000300037245 */ /* 0x000fe20000201400 */
[CC--:B------:R-:W-:Y:S01]  /*8ea0*/  FFMA.FTZ R15, R104.reuse, R0.reuse, R15 ;  /* 0x00000000680f7223 */ /* 0x0c0fe2000001000f */
[----:B------:R-:W-:Y:S01]  /*8eb0*/  FFMA.FTZ R13, R104, R0, R13 ;  /* 0x00000000680d7223 */ /* 0x000fe2000001000d */
[----:B------:R-:W-:Y:S02]  /*8ec0*/  I2FP.F32.S32 R102, R103 ;  /* 0x0000006700667245 */ /* 0x000fe40000201400 */
[----:B------:R-:W-:Y:S01]  /*8ed0*/  FMNMX.FTZ R104, R4, R100, !PT ;  /* 0x0000006404687209 */ /* 0x000fe20007810000 */
[----:B------:R-:W-:Y:S01]  /*8ee0*/  FFMA.FTZ R22, R3, R0, R22 ;  /* 0x0000000003167223 */ /* 0x000fe20000010016 */
[----:B------:R-:W-:Y:S01]  /*8ef0*/  FMNMX.FTZ R103, R7, R106, !PT ;  /* 0x0000006a07677209 */ /* 0x000fe20007810000 */
[----:B------:R-:W-:Y:S01]  /*8f00*/  FFMA.FTZ R20, R3, R0, R20 ;  /* 0x0000000003147223 */ /* 0x000fe20000010014 */
[----:B------:R-:W-:Y:S01]  /*8f10*/  FMNMX.FTZ R3, R5, R104, !PT ;  /* 0x0000006805037209 */ /* 0x000fe20007810000 */
[-C--:B------:R-:W-:Y:S01]  /*8f20*/  FFMA.FTZ R23, R102, R0.reuse, R23 ;  /* 0x0000000066177223 */ /* 0x080fe20000010017 */
[----:B------:R-:W-:Y:S01]  /*8f30*/  FMNMX.FTZ R104, R10, R103, !PT ;  /* 0x000000670a687209 */ /* 0x000fe20007810000 */
[----:B------:R-:W-:Y:S01]  /*8f40*/  FFMA.FTZ R21, R102, R0, R21 ;  /* 0x0000000066157223 */ /* 0x000fe20000010015 */
[----:B------:R-:W-:Y:S02]  /*8f50*/  FMNMX.FTZ R106, R8, R3, !PT ;  /* 0x00000003086a7209 */ /* 0x000fe40007810000 */
[----:B------:R-:W-:Y:S02]  /*8f60*/  FMNMX.FTZ R3, R11, R104, !PT ;  /* 0x000000680b037209 */ /* 0x000fe40007810000 */
[----:B------:R-:W-:Y:S02]  /*8f70*/  IADD3 R103, R2, 0x28, RZ ;  /* 0x0000002802677810 */ /* 0x000fe40007ffe0ff */
[----:B------:R-:W-:Y:S02]  /*8f80*/  FMNMX.FTZ R105, R9, R106, !PT ;  /* 0x0000006a09697209 */ /* 0x000fe40007810000 */
[----:B------:R-:W-:Y:S02]  /*8f90*/  FMNMX.FTZ R106, R14, R3, !PT ;  /* 0x000000030e6a7209 */ /* 0x000fe40007810000 */
[----:B------:R-:W-:Y:S02]  /*8fa0*/  I2FP.F32.S32 R103, R103 ;  /* 0x0000006700677245 */ /* 0x000fe40000201400 */
[----:B------:R-:W-:Y:S02]  /*8fb0*/  FMNMX.FTZ R104, R12, R105, !PT ;  /* 0x000000690c687209 */ /* 0x000fe40007810000 */
[----:B------:R-:W-:Y:S01]  /*8fc0*/  FMNMX.FTZ R105, R15, R106, !PT ;  /* 0x0000006a0f697209 */ /* 0x000fe20007810000 */
[CC--:B------:R-:W-:Y:S01]  /*8fd0*/  FFMA.FTZ R26, R103.reuse, R0.reuse, R26 ;  /* 0x00000000671a7223 */ /* 0x0c0fe2000001001a */
[----:B------:R-:W-:Y:S01]  /*8fe0*/  FFMA.FTZ R24, R103, R0, R24 ;  /* 0x0000000067187223 */ /* 0x000fe20000010018 */
[----:B------:R-:W-:Y:S02]  /*8ff0*/  FMNMX.FTZ R103, R13, R104, !PT ;  /* 0x000000680d677209 */ /* 0x000fe40007810000 */
[----:B------:R-:W-:Y:S02]  /*9000*/  FMNMX.FTZ R106, R18, R105, !PT ;  /* 0x00000069126a7209 */ /* 0x000fe40007810000 */
[C---:B------:R-:W-:Y:S02]  /*9010*/  IADD3 R3, R2.reuse, 0x30, RZ ;  /* 0x0000003002037810 */ /* 0x040fe40007ffe0ff */
[----:B------:R-:W-:Y:S02]  /*9020*/  IADD3 R102, R2, 0x29, RZ ;  /* 0x0000002902667810 */ /* 0x000fe40007ffe0ff */
[----:B------:R-:W-:Y:S02]  /*9030*/  FMNMX.FTZ R104, R16, R103, !PT ;  /* 0x0000006710687209 */ /* 0x000fe40007810000 */
[----:B------:R-:W-:Y:S02]  /*9040*/  FMNMX.FTZ R103, R19, R106, !PT ;  /* 0x0000006a13677209 */ /* 0x000fe40007810000 */
[----:B------:R-:W-:Y:S02]  /*9050*/  I2FP.F32.S32 R3, R3 ;  /* 0x0000000300037245 */ /* 0x000fe40000201400 */
[----:B------:R-:W-:Y:S02]  /*9060*/  I2FP.F32.S32 R102, R102 ;  /* 0x0000006600667245 */ /* 0x000fe40000201400 */
[----:B------:R-:W-:Y:S01]  /*9070*/  FMNMX.FTZ R105, R17, R104, !PT ;  /* 0x0000006811697209 */ /* 0x000fe20007810000 */
[CC--:B------:R-:W-:Y:S01]  /*9080*/  FFMA.FTZ R30, R3.reuse, R0.reuse, R30 ;  /* 0x00000000031e7223 */ /* 0x0c0fe2000001001e */
[----:B------:R-:W-:Y:S01]  /*9090*/  FMNMX.FTZ R104, R22, R103, !PT ;  /* 0x0000006716687209 */ /* 0x000fe20007810000 */
[-C--:B------:R-:W-:Y:S01]  /*90a0*/  FFMA.FTZ R28, R3, R0.reuse, R28 ;  /* 0x00000000031c7223 */ /* 0x080fe2000001001c */
[CC--:B------:R-:W-:Y:S01]  /*90b0*/  FFMA.FTZ R27, R102.reuse, R0.reuse, R27 ;  /* 0x00000000661b7223 */ /* 0x0c0fe2000001001b */
[----:B------:R-:W-:Y:S01]  /*90c0*/  FFMA.FTZ R25, R102, R0, R25 ;  /* 0x0000000066197223 */ /* 0x000fe20000010019 */
[----:B------:R-:W-:Y:S02]  /*90d0*/  IADD3 R3, R2, 0x31, RZ ;  /* 0x0000003102037810 */ /* 0x000fe40007ffe0ff */
[----:B------:R-:W-:Y:S02]  /*90e0*/  FMNMX.FTZ R102, R20, R105, !PT ;  /* 0x0000006914667209 */ /* 0x000fe40007810000 */
[----:B------:R-:W-:Y:S02]  /*90f0*/  FMNMX.FTZ R105, R23, R104, !PT ;  /* 0x0000006817697209 */ /* 0x000fe40007810000 */
[----:B------:R-:W-:Y:S02]  /*9100*/  I2FP.F32.S32 R104, R3 ;  /* 0x0000000300687245 */ /* 0x000fe40000201400 */
[----:B------:R-:W-:Y:S02]  /*9110*/  FMNMX.FTZ R3, R21, R102, !PT ;  /* 0x0000006615037209 */ /* 0x000fe40007810000 */
[----:B------:R-:W-:Y:S01]  /*9120*/  FMNMX.FTZ R106, R26, R105, !PT ;  /* 0x000000691a6a7209 */ /* 0x000fe20007810000 */
[-C--:B------:R-:W-:Y:S01]  /*9130*/  FFMA.FTZ R31, R104, R0.reuse, R31 ;  /* 0x00000000681f7223 */ /* 0x080fe2000001001f */
[----:B------:R-:W-:Y:S01]  /*9140*/  IADD3 R103, R2, 0x38, RZ ;  /* 0x0000003802677810 */ /* 0x000fe20007ffe0ff */
[----:B------:R-:W-:Y:S01]  /*9150*/  FFMA.FTZ R29, R104, R0, R29 ;  /* 0x00000000681d7223 */ /* 0x000fe2000001001d */
[----:B------:R-:W-:Y:S02]  /*9160*/  IADD3 R102, R2, 0x39, RZ ;  /* 0x0000003902667810 */ /* 0x000fe40007ffe0ff */
[----:B------:R-:W-:Y:S02]  /*9170*/  FMNMX.FTZ R2, R24, R3, !PT ;  /* 0x0000000318027209 */ /* 0x000fe40007810000 */
[----:B------:R-:W-:Y:S02]  /*9180*/  FMNMX.FTZ R105, R27, R106, !PT ;  /* 0x0000006a1b697209 */ /* 0x000fe40007810000 */
[----:B------:R-:W-:Y:S02]  /*9190*/  I2FP.F32.S32 R103, R103 ;  /* 0x0000006700677245 */ /* 0x000fe40000201400 */
[----:B------:R-:W-:Y:S02]  /*91a0*/  FMNMX.FTZ R3, R25, R2, !PT ;  /* 0x0000000219037209 */ /* 0x000fe40007810000 */
[----:B------:R-:W-:Y:S01]  /*91b0*/  FMNMX.FTZ R104, R30, R105, !PT ;  /* 0x000000691e687209 */ /* 0x000fe20007810000 */
[C---:B------:R-:W-:Y:S01]  /*91c0*/  FFMA.FTZ R34, R103.reuse, R0, R34 ;  /* 0x0000000067227223 */ /* 0x040fe20000010022 */
[----:B------:R-:W-:Y:S01]  /*91d0*/  I2FP.F32.S32 R102, R102 ;  /* 0x0000006600667245 */ /* 0x000fe20000201400 */
[----:B------:R-:W-:Y:S01]  /*91e0*/  FFMA.FTZ R32, R103, R0, R32 ;  /* 0x0000000067207223 */ /* 0x000fe20000010020 */
[----:B------:R-:W-:Y:S02]  /*91f0*/  FMNMX.FTZ R2, R28, R3, !PT ;  /* 0x000000031c027209 */ /* 0x000fe40007810000 */
[----:B------:R-:W-:Y:S01]  /*9200*/  FMNMX.FTZ R3, R31, R104, !PT ;  /* 0x000000681f037209 */ /* 0x000fe20007810000 */
[C---:B------:R-:W-:Y:S01]  /*9210*/  FFMA.FTZ R35, R102.reuse, R0, R35 ;  /* 0x0000000066237223 */ /* 0x040fe20000010023 */
[----:B------:R-:W-:Y:S01]  /*9220*/  FMNMX.FTZ R107, R29, R2, !PT ;  /* 0x000000021d6b7209 */ /* 0x000fe20007810000 */
[----:B------:R-:W-:Y:S01]  /*9230*/  FFMA.FTZ R33, R102, R0, R33 ;  /* 0x0000000066217223 */ /* 0x000fe20000010021 */
[----:B------:R-:W-:Y:S02]  /*9240*/  FMNMX.FTZ R2, R34, R3, !PT ;  /* 0x0000000322027209 */ /* 0x000fe40007810000 */
[----:B------:R-:W-:Y:S02]  /*9250*/  FMNMX.FTZ R102, R32, R107, !PT ;  /* 0x0000006b20667209 */ /* 0x000fe40007810000 */
[----:B------:R-:W-:Y:S02]  /*9260*/  FMNMX.FTZ R103, R35, R2, !PT ;  /* 0x0000000223677209 */ /* 0x000fe40007810000 */
[----:B------:R-:W-:Y:S03]  /*9270*/  FMNMX.FTZ R106, R33, R102, !PT ;  /* 0x00000066216a7209 */ /* 0x000fe60007810000 */
[----:B------:R-:W-:Y:S08]  /*9280*/  SHFL.BFLY PT, R2, R103, 0x2, 0x1f ;  /* 0x0c401f0067027f89 */ /* 0x000ff000000e0000 */
[----:B------:R-:W1:Y:S02]  /*9290*/  SHFL.BFLY PT, R3, R106, 0x2, 0x1f ;  /* 0x0c401f006a037f89 */ /* 0x000e6400000e0000 */
[----:B-1----:R-:W-:Y:S02]  /*92a0*/  FMNMX.FTZ R104, R106, R3, !PT ;  /* 0x000000036a687209 */ /* 0x002fe40007810000 */
[----:B------:R-:W-:Y:S04]  /*92b0*/  FMNMX.FTZ R105, R103, R2, !PT ;  /* 0x0000000267697209 */ /* 0x000fe80007810000 */
[----:B------:R-:W1:Y:S08]  /*92c0*/  SHFL.BFLY PT, R3, R104, 0x1, 0x1f ;  /* 0x0c201f0068037f89 */ /* 0x000e7000000e0000 */
[----:B------:R-:W2:Y:S01]  /*92d0*/  SHFL.BFLY PT, R2, R105, 0x1, 0x1f ;  /* 0x0c201f0069027f89 */ /* 0x000ea200000e0000 */
[----:B-1----:R-:W-:Y:S02]  /*92e0*/  FMNMX.FTZ R3, R104, R3, !PT ;  /* 0x0000000368037209 */ /* 0x002fe40007810000 */
[----:B--2---:R-:W-:Y:S03]  /*92f0*/  FMNMX.FTZ R2, R105, R2, !PT ;  /* 0x0000000269027209 */ /* 0x004fe60007810000 */
[C---:B------:R-:W-:Y:S01]  /*9300*/  FADD.FTZ R102, -R3.reuse, R100 ;  /* 0x0000006403667221 */ /* 0x040fe20000010100 */
[----:B------:R-:W-:Y:S01]  /*9310*/  FMUL.FTZ R111, R3, UR4 ;  /* 0x00000004036f7c20 */ /* 0x000fe20008410000 */
[----:B------:R-:W1:Y:S01]  /*9320*/  LDSM.16.MT88.4 R104, [R144+0x8000] ;  /* 0x008000009068783b */ /* 0x000e620000004200 */
[C---:B------:R-:W-:Y:S01]  /*9330*/  FSETP.NEU.FTZ.AND P0, PT, R2.reuse, -INF , PT ;  /* 0xff8000000200780b */ /* 0x040fe20003f1d000 */
[C---:B------:R-:W-:Y:S01]  /*9340*/  FMUL.FTZ R118, R2.reuse, UR4 ;  /* 0x0000000402767c20 */ /* 0x040fe20008410000 */
[----:B------:R-:W-:Y:S01]  /*9350*/  FADD.FTZ R101, -R2, R101 ;  /* 0x0000006502657221 */ /* 0x000fe20000010100 */
[----:B------:R-:W-:Y:S03]  /*9360*/  FMUL.FTZ R103, R102, UR4 ;  /* 0x0000000466677c20 */ /* 0x000fe60008410000 */
[----:B------:R-:W-:Y:S01]  /*9370*/  FSEL R118, R118, RZ, P0 ;  /* 0x000000ff76767208 */ /* 0x000fe20000000000 */
[----:B------:R-:W-:Y:S01]  /*9380*/  FMUL.FTZ R100, R101, UR4 ;  /* 0x0000000465647c20 */ /* 0x000fe20008410000 */
[----:B------:R-:W-:Y:S01]  /*9390*/  FSETP.NEU.FTZ.AND P0, PT, R3, -INF , PT ;  /* 0xff8000000300780b */ /* 0x000fe20003f1d000 */
[----:B------:R-:W2:Y:S02]  /*93a0*/  MUFU.EX2 R101, R103 ;  /* 0x0000006700657308 */ /* 0x000ea40000000800 */
[--C-:B------:R-:W-:Y:S01]  /*93b0*/  FFMA.FTZ R11, R11, UR4, -R118.reuse ;  /* 0x000000040b0b7c23 */ /* 0x100fe20008010876 */
[----:B------:R-:W-:Y:S01]  /*93c0*/  FSEL R111, R111, RZ, P0 ;  /* 0x000000ff6f6f7208 */ /* 0x000fe20000000000 */
[--C-:B------:R-:W-:Y:S01]  /*93d0*/  FFMA.FTZ R108, R10, UR4, -R118.reuse ;  /* 0x000000040a6c7c23 */ /* 0x100fe20008010876 */
[--C-:B------:R-:W-:Y:S01]  /*93e0*/  FFMA.FTZ R117, R6, UR4, -R118.reuse ;  /* 0x0000000406757c23 */ /* 0x100fe20008010876 */
[--C-:B------:R-:W-:Y:S01]  /*93f0*/  FFMA.FTZ R112, R7, UR4, -R118.reuse ;  /* 0x0000000407707c23 */ /* 0x100fe20008010876 */
[--C-:B------:R-:W-:Y:S03]  /*9400*/  FFMA.FTZ R120, R14, UR4, -R118.reuse ;  /* 0x000000040e787c23 */ /* 0x100fe60008010876 */
[----:B------:R-:W3:Y:S01]  /*9410*/  MUFU.EX2 R100, R100 ;  /* 0x0000006400647308 */ /* 0x000ee20000000800 */
[--C-:B------:R-:W-:Y:S01]  /*9420*/  FFMA.FTZ R109, R8, UR4, -R111.reuse ;  /* 0x00000004086d7c23 */ /* 0x100fe2000801086f */
[--C-:B------:R-:W-:Y:S01]  /*9430*/  FFMA.FTZ R102, R9, UR4, -R111.reuse ;  /* 0x0000000409667c23 */ /* 0x100fe2000801086f */
[--C-:B------:R-:W-:Y:S01]  /*9440*/  FFMA.FTZ R116, R4, UR4, -R111.reuse ;  /* 0x0000000404747c23 */ /* 0x100fe2000801086f */
[--C-:B------:R-:W-:Y:S01]  /*9450*/  FFMA.FTZ R110, R5, UR4, -R111.reuse ;  /* 0x00000004056e7c23 */ /* 0x100fe2000801086f */
[--C-:B------:R-:W-:Y:S01]  /*9460*/  FFMA.FTZ R114, R16, UR4, -R111.reuse ;  /* 0x0000000410727c23 */ /* 0x100fe2000801086f */
[--C-:B------:R-:W-:Y:S01]  /*9470*/  FFMA.FTZ R113, R17, UR4, -R111.reuse ;  /* 0x0000000411717c23 */ /* 0x100fe2000801086f */
[--C-:B------:R-:W-:Y:S03]  /*9480*/  FFMA.FTZ R115, R13, UR4, -R111.reuse ;  /* 0x000000040d737c23 */ /* 0x100fe6000801086f */
        /* <DEDUP_REMOVED lines=9> */
[C---:B---3--:R-:W-:Y:S01]  /*9520*/  FMUL.FTZ R10, R100.reuse, R94 ;  /* 0x0000005e640a7220 */ /* 0x048fe20000410000 */
[C---:B------:R-:W-:Y:S01]  /*9530*/  FMUL.FTZ R6, R100.reuse, R98 ;  /* 0x0000006264067220 */ /* 0x040fe20000410000 */
[C---:B------:R-:W-:Y:S01]  /*9540*/  FMUL.FTZ R7, R100.reuse, R99 ;  /* 0x0000006364077220 */ /* 0x040fe20000410000 */
[C---:B------:R-:W-:Y:S01]  /*9550*/  FMUL.FTZ R38, R100.reuse, R38 ;  /* 0x0000002664267220 */ /* 0x040fe20000410000 */
[C---:B------:R-:W-:Y:S01]  /*9560*/  FMUL.FTZ R39, R100.reuse, R39 ;  /* 0x0000002764277220 */ /* 0x040fe20000410000 */
[C---:B------:R-:W-:Y:S01]  /*9570*/  FMUL.FTZ R42, R100.reuse, R42 ;  /* 0x0000002a642a7220 */ /* 0x040fe20000410000 */
[C---:B------:R-:W-:Y:S03]  /*9580*/  FMUL.FTZ R43, R100.reuse, R43 ;  /* 0x0000002b642b7220 */ /* 0x040fe60000410000 */
[----:B------:R-:W2:Y:S01]  /*9590*/  MUFU.EX2 R112, R112 ;  /* 0x0000007000707308 */ /* 0x000ea20000000800 */
[C---:B----4-:R-:W-:Y:S01]  /*95a0*/  FMUL.FTZ R11, R100.reuse, R95 ;  /* 0x0000005f640b7220 */ /* 0x050fe20000410000 */
[C---:B------:R-:W-:Y:S01]  /*95b0*/  FMUL.FTZ R41, R101.reuse, R41 ;  /* 0x0000002965297220 */ /* 0x040fe20000410000 */
[----:B------:R-:W3:Y:S01]  /*95c0*/  LDSM.16.MT88.4 R92, [R142+0x8000] ;  /* 0x008000008e5c783b */ /* 0x000ee20000004200 */
[C---:B------:R-:W-:Y:S01]  /*95d0*/  FMUL.FTZ R46, R100.reuse, R46 ;  /* 0x0000002e642e7220 */ /* 0x040fe20000410000 */
[C---:B------:R-:W-:Y:S01]  /*95e0*/  FMUL.FTZ R47, R100.reuse, R47 ;  /* 0x0000002f642f7220 */ /* 0x040fe20000410000 */
[C---:B------:R-:W-:Y:S01]  /*95f0*/  FMUL.FTZ R44, R101.reuse, R44 ;  /* 0x0000002c652c7220 */ /* 0x040fe20000410000 */
[C---:B------:R-:W-:Y:S03]  /*9600*/  FMUL.FTZ R45, R101.reuse, R45 ;  /* 0x0000002d652d7220 */ /* 0x040fe60000410000 */
[----:B------:R-:W4:Y:S01]  /*9610*/  MUFU.EX2 R108, R108 ;  /* 0x0000006c006c7308 */ /* 0x000f220000000800 */
[C---:B------:R-:W-:Y:S01]  /*9620*/  FMUL.FTZ R50, R100.reuse, R50 ;  /* 0x0000003264327220 */ /* 0x040fe20000410000 */
[C---:B------:R-:W-:Y:S01]  /*9630*/  FMUL.FTZ R51, R100.reuse, R51 ;  /* 0x0000003364337220 */ /* 0x040fe20000410000 */
[C---:B------:R-:W-:Y:S01]  /*9640*/  FMUL.FTZ R48, R101.reuse, R48 ;  /* 0x0000003065307220 */ /* 0x040fe20000410000 */
[C---:B------:R-:W-:Y:S01]  /*9650*/  FMUL.FTZ R49, R101.reuse, R49 ;  /* 0x0000003165317220 */ /* 0x040fe20000410000 */
[C---:B------:R-:W-:Y:S01]  /*9660*/  FMUL.FTZ R54, R100.reuse, R54 ;  /* 0x0000003664367220 */ /* 0x040fe20000410000 */
[----:B------:R-:W-:Y:S01]  /*9670*/  FMUL.FTZ R55, R100, R55 ;  /* 0x0000003764377220 */ /* 0x000fe20000410000 */
[C---:B------:R-:W-:Y:S03]  /*9680*/  FMUL.FTZ R52, R101.reuse, R52 ;  /* 0x0000003465347220 */ /* 0x040fe60000410000 */
[----:B------:R-:W-:Y:S01]  /*9690*/  MUFU.EX2 R116, R116 ;  /* 0x0000007400747308 */ /* 0x000fe20000000800 */
[----:B--2---:R-:W-:Y:S01]  /*96a0*/  F2FP.BF16.F32.PACK_AB R97, R112, R117 ;  /* 0x000000757061723e */ /* 0x004fe200000010ff */
[C---:B------:R-:W-:Y:S01]  /*96b0*/  FMUL.FTZ R53, R101.reuse, R53 ;  /* 0x0000003565357220 */ /* 0x040fe20000410000 */
[C---:B------:R-:W-:Y:S01]  /*96c0*/  FMUL.FTZ R58, R100.reuse, R58 ;  /* 0x0000003a643a7220 */ /* 0x040fe20000410000 */
[C---:B------:R-:W-:Y:S01]  /*96d0*/  FMUL.FTZ R59, R100.reuse, R59 ;  /* 0x0000003b643b7220 */ /* 0x040fe20000410000 */
[C---:B------:R-:W-:Y:S01]  /*96e0*/  FMUL.FTZ R56, R101.reuse, R56 ;  /* 0x0000003865387220 */ /* 0x040fe20000410000 */
[----:B------:R-:W-:Y:S01]  /*96f0*/  FMUL.FTZ R57, R101, R57 ;  /* 0x0000003965397220 */ /* 0x000fe20000410000 */
[C---:B------:R-:W-:Y:S03]  /*9700*/  FMUL.FTZ R62, R100.reuse, R62 ;  /* 0x0000003e643e7220 */ /* 0x040fe60000410000 */
        /* <DEDUP_REMOVED lines=32> */
[----:B------:R-:W-:Y:S01]  /*9910*/  FMUL.FTZ R90, R100, R90 ;  /* 0x0000005a645a7220 */ /* 0x000fe20000410000 */
[----:B----4-:R-:W-:Y:S01]  /*9920*/  F2FP.BF16.F32.PACK_AB R98, R102, R109 ;  /* 0x0000006d6662723e */ /* 0x010fe200000010ff */
[--C-:B------:R-:W-:Y:S01]  /*9930*/  FFMA.FTZ R121, R22, UR4, -R118.reuse ;  /* 0x0000000416797c23 */ /* 0x100fe20008010876 */
[--C-:B------:R-:W-:Y:S01]  /*9940*/  FFMA.FTZ R124, R23, UR4, -R118.reuse ;  /* 0x00000004177c7c23 */ /* 0x100fe20008010876 */
[--C-:B------:R-:W-:Y:S01]  /*9950*/  FFMA.FTZ R122, R26, UR4, -R118.reuse ;  /* 0x000000041a7a7c23 */ /* 0x100fe20008010876 */
[--C-:B------:R-:W-:Y:S01]  /*9960*/  FFMA.FTZ R119, R27, UR4, -R118.reuse ;  /* 0x000000041b777c23 */ /* 0x100fe20008010876 */
[--C-:B------:R-:W-:Y:S01]  /*9970*/  FFMA.FTZ R123, R20, UR4, -R111.reuse ;  /* 0x00000004147b7c23 */ /* 0x100fe2000801086f */
[--C-:B------:R-:W-:Y:S01]  /*9980*/  FFMA.FTZ R126, R21, UR4, -R111.reuse ;  /* 0x00000004157e7c23 */ /* 0x100fe2000801086f */
[C---:B-1----:R-:W-:Y:S01]  /*9990*/  HMMA.16816.F32.BF16 R4, R96.reuse, R104, R4 ;  /* 0x000000686004723c */ /* 0x042fe20000041804 */
[----:B------:R-:W-:Y:S01]  /*99a0*/  LDSM.16.MT88.4 R20, [R142+0x9000] ;  /* 0x009000008e14783b */ /* 0x000fe20000004200 */
[----:B------:R-:W-:Y:S03]  /*99b0*/  MUFU.EX2 R120, R120 ;  /* 0x0000007800787308 */ /* 0x000fe60000000800 */
[--C-:B------:R-:W-:Y:S01]  /*99c0*/  FFMA.FTZ R125, R25, UR4, -R111.reuse ;  /* 0x00000004197d7c23 */ /* 0x100fe2000801086f */
[C---:B------:R-:W-:Y:S06]  /*99d0*/  HMMA.16816.F32.BF16 R8, R96.reuse, R106, R8 ;  /* 0x0000006a6008723c */ /* 0x040fec0000041808 */
[----:B------:R-:W-:Y:S01]  /*99e0*/  MUFU.EX2 R115, R115 ;  /* 0x0000007300737308 */ /* 0x000fe20000000800 */
[--C-:B------:R-:W-:Y:S01]  /*99f0*/  FFMA.FTZ R104, R18, UR4, -R118.reuse ;  /* 0x0000000412687c23 */ /* 0x100fe20008010876 */
[C---:B---3--:R-:W-:Y:S03]  /*9a00*/  HMMA.16816.F32.BF16 R36, R96.reuse, R92, R36 ;  /* 0x0000005c6024723c */ /* 0x048fe60000041824 */
[--C-:B------:R-:W-:Y:S03]  /*9a10*/  FFMA.FTZ R107, R19, UR4, -R118.reuse ;  /* 0x00000004136b7c23 */ /* 0x100fe60008010876 */
[C---:B------:R-:W-:Y:S01]  /*9a20*/  HMMA.16816.F32.BF16 R40, R96.reuse, R94, R40 ;  /* 0x0000005e6028723c */ /* 0x040fe20000041828 */
[----:B------:R-:W1:Y:S01]  /*9a30*/  LDSM.16.MT88.4 R92, [R141+0x8000] ;  /* 0x008000008d5c783b */ /* 0x000e620000004200 */
[----:B------:R-:W-:Y:S03]  /*9a40*/  MUFU.EX2 R104, R104 ;  /* 0x0000006800687308 */ /* 0x000fe60000000800 */
[----:B------:R-:W-:Y:S01]  /*9a50*/  FMUL.FTZ R91, R100, R91 ;  /* 0x0000005b645b7220 */ /* 0x000fe20000410000 */
[C---:B------:R-:W-:Y:S01]  /*9a60*/  FMUL.FTZ R88, R101.reuse, R88 ;  /* 0x0000005865587220 */ /* 0x040fe20000410000 */
[----:B------:R-:W-:Y:S01]  /*9a70*/  FMUL.FTZ R89, R101, R89 ;  /* 0x0000005965597220 */ /* 0x000fe20000410000 */
[--C-:B------:R-:W-:Y:S01]  /*9a80*/  FFMA.FTZ R128, R24, UR4, -R111.reuse ;  /* 0x0000000418807c23 */ /* 0x100fe2000801086f */
[----:B------:R-:W-:Y:S03]  /*9a90*/  LDSM.16.MT88.4 R16, [R142+0x8800] ;  /* 0x008800008e10783b */ /* 0x000fe60000004200 */
[----:B------:R-:W2:Y:S01]  /*9aa0*/  MUFU.EX2 R107, R107 ;  /* 0x0000006b006b7308 */ /* 0x000ea20000000800 */
[--C-:B------:R-:W-:Y:S01]  /*9ab0*/  FFMA.FTZ R24, R30, UR4, -R118.reuse ;  /* 0x000000041e187c23 */ /* 0x100fe20008010876 */
[--C-:B------:R-:W-:Y:S01]  /*9ac0*/  FFMA.FTZ R30, R31, UR4, -R118.reuse ;  /* 0x000000041f1e7c23 */ /* 0x100fe20008010876 */
[--C-:B------:R-:W-:Y:S01]  /*9ad0*/  FFMA.FTZ R105, R15, UR4, -R118.reuse ;  /* 0x000000040f697c23 */ /* 0x100fe20008010876 */
[----:B------:R-:W-:Y:S01]  /*9ae0*/  FFMA.FTZ R106, R12, UR4, -R111 ;  /* 0x000000040c6a7c23 */ /* 0x000fe2000801086f */
[--C-:B------:R-:W-:Y:S01]  /*9af0*/  FFMA.FTZ R34, R34, UR4, -R118.reuse ;  /* 0x0000000422227c23 */ /* 0x100fe20008010876 */
[----:B------:R-:W-:Y:S01]  /*9b00*/  FFMA.FTZ R118, R35, UR4, -R118 ;  /* 0x0000000423767c23 */ /* 0x000fe20008010876 */
[----:B------:R-:W-:Y:S03]  /*9b10*/  FFMA.FTZ R117, R100, R183, R117 ;  /* 0x000000b764757223 */ /* 0x000fe60000010075 */
[----:B------:R3:W-:Y:S01]  /*9b20*/  MUFU.EX2 R31, R24 ;  /* 0x00000018001f7308 */ /* 0x0007e20000000800 */
[----:B------:R-:W-:Y:S01]  /*9b30*/  FFMA.FTZ R116, R101, R182, R116 ;  /* 0x000000b665747223 */ /* 0x000fe20000010074 */
[----:B------:R-:W-:Y:S01]  /*9b40*/  MOV R101, R2 ;  /* 0x0000000200657202 */ /* 0x000fe20000000f00 */
[----:B------:R-:W-:Y:S01]  /*9b50*/  FADD.FTZ R117, R112, R117 ;  /* 0x0000007570757221 */ /* 0x000fe20000010000 */
[----:B------:R-:W-:Y:S01]  /*9b60*/  MOV R100, R3 ;  /* 0x0000000300647202 */ /* 0x000fe20000000f00 */
[----:B------:R-:W-:Y:S02]  /*9b70*/  FADD.FTZ R116, R110, R116 ;  /* 0x000000746e747221 */ /* 0x000fe40000010000 */
[----:B------:R-:W-:Y:S03]  /*9b80*/  FADD.FTZ R108, R108, R117 ;  /* 0x000000756c6c7221 */ /* 0x000fe60000010000 */
[----:B------:R-:W4:Y:S01]  /*9b90*/  MUFU.EX2 R105, R105 ;  /* 0x0000006900697308 */ /* 0x000f220000000800 */
[----:B--2---:R-:W-:Y:S01]  /*9ba0*/  F2FP.BF16.F32.PACK_AB R15, R107, R104 ;  /* 0x000000686b0f723e */ /* 0x004fe200000010ff */
[----:B------:R-:W-:Y:S01]  /*9bb0*/  FADD.FTZ R35, R109, R116 ;  /* 0x000000746d237221 */ /* 0x000fe20000010000 */
[----:B------:R-:W-:Y:S03]  /*9bc0*/  FADD.FTZ R103, R103, R108 ;  /* 0x0000006c67677221 */ /* 0x000fe60000010000 */
[----:B------:R-:W-:Y:S04]  /*9bd0*/  FADD.FTZ R35, R102, R35 ;  /* 0x0000002366237221 */ /* 0x000fe80000010000 */
[----:B------:R-:W2:Y:S01]  /*9be0*/  MUFU.EX2 R106, R106 ;  /* 0x0000006a006a7308 */ /* 0x000ea20000000800 */
[----:B---3--:R-:W-:Y:S01]  /*9bf0*/  LDSM.16.MT88.4 R24, [R141+0x9800] ;  /* 0x009800008d18783b */ /* 0x008fe20000004200 */
[C---:B-1----:R-:W-:Y:S08]  /*9c00*/  HMMA.16816.F32.BF16 R44, R96.reuse, R92, R44 ;  /* 0x0000005c602c723c */ /* 0x042ff0000004182c */
[----:B------:R-:W-:Y:S03]  /*9c10*/  MUFU.EX2 R114, R114 ;  /* 0x0000007200727308 */ /* 0x000fe60000000800 */
[----:B----4-:R-:W-:Y:S01]  /*9c20*/  F2FP.BF16.F32.PACK_AB R13, R105, R120 ;  /* 0x00000078690d723e */ /* 0x010fe200000010ff */
[----:B------:R-:W-:Y:S01]  /*9c30*/  FADD.FTZ R120, R120, R103 ;  /* 0x0000006778787221 */ /* 0x000fe20000010000 */
[C---:B------:R-:W-:Y:S01]  /*9c40*/  HMMA.16816.F32.BF16 R48, R96.reuse, R94, R48 ;  /* 0x0000005e6030723c */ /* 0x040fe20000041830 */
[----:B------:R-:W1:Y:S04]  /*9c50*/  LDSM.16.MT88.4 R92, [R140+0x8000] ;  /* 0x008000008c5c783b */ /* 0x000e680000004200 */
[----:B------:R-:W3:Y:S01]  /*9c60*/  MUFU.EX2 R113, R113 ;  /* 0x0000007100717308 */ /* 0x000ee20000000800 */
[----:B--2---:R-:W-:Y:S01]  /*9c70*/  F2FP.BF16.F32.PACK_AB R12, R115, R106 ;  /* 0x0000006a730c723e */ /* 0x004fe200000010ff */
[----:B------:R-:W-:Y:S01]  /*9c80*/  FADD.FTZ R106, R106, R35 ;  /* 0x000000236a6a7221 */ /* 0x000fe20000010000 */
[----:B------:R-:W-:Y:S07]  /*9c90*/  FADD.FTZ R105, R105, R120 ;  /* 0x0000007869697221 */ /* 0x000fee0000010000 */
[----:B------:R-:W-:Y:S01]  /*9ca0*/  MUFU.EX2 R121, R121 ;  /* 0x0000007900797308 */ /* 0x000fe20000000800 */
[----:B------:R-:W-:Y:S01]  /*9cb0*/  FADD.FTZ R115, R115, R106 ;  /* 0x0000006a73737221 */ /* 0x000fe20000010000 */
[----:B------:R-:W-:Y:S04]  /*9cc0*/  FADD.FTZ R104, R104, R105 ;  /* 0x0000006968687221 */ /* 0x000fe80000010000 */
[----:B------:R-:W-:Y:S04]  /*9cd0*/  FADD.FTZ R104, R107, R104 ;  /* 0x000000686b687221 */ /* 0x000fe80000010000 */
[----:B------:R-:W2:Y:S01]  /*9ce0*/  MUFU.EX2 R124, R124 ;  /* 0x0000007c007c7308 */ /* 0x000ea20000000800 */
[----:B---3--:R-:W-:Y:S09]  /*9cf0*/  F2FP.BF16.F32.PACK_AB R14, R113, R114 ;  /* 0x00000072710e723e */ /* 0x008ff200000010ff */
[----:B------:R-:W-:Y:S10]  /*9d00*/  MUFU.EX2 R122, R122 ;  /* 0x0000007a007a7308 */ /* 0x000ff40000000800 */
[----:B------:R-:W3:Y:S01]  /*9d10*/  MUFU.EX2 R119, R119 ;  /* 0x0000007700777308 */ /* 0x000ee20000000800 */
[C---:B-1----:R-:W-:Y:S09]  /*9d20*/  HMMA.16816.F32.BF16 R52, R96.reuse, R92, R52 ;  /* 0x0000005c6034723c */ /* 0x042ff20000041834 */
[----:B------:R-:W-:Y:S01]  /*9d30*/  MUFU.EX2 R123, R123 ;  /* 0x0000007b007b7308 */ /* 0x000fe20000000800 */
[C---:B------:R-:W-:Y:S01]  /*9d40*/  HMMA.16816.F32.BF16 R56, R96.reuse, R94, R56 ;  /* 0x0000005e6038723c */ /* 0x040fe20000041838 */
[----:B------:R-:W1:Y:S08]  /*9d50*/  LDSM.16.MT88.4 R92, [R144+0xa000] ;  /* 0x00a00000905c783b */ /* 0x000e700000004200 */
[----:B------:R-:W4:Y:S10]  /*9d60*/  MUFU.EX2 R126, R126 ;  /* 0x0000007e007e7308 */ /* 0x000f340000000800 */
[----:B------:R-:W-:Y:S10]  /*9d70*/  MUFU.EX2 R128, R128 ;  /* 0x0000008000807308 */ /* 0x000ff40000000800 */
[----:B------:R-:W5:Y:S10]  /*9d80*/  MUFU.EX2 R125, R125 ;  /* 0x0000007d007d7308 */ /* 0x000f740000000800 */
[----:B------:R-:W5:Y:S10]  /*9d90*/  MUFU.EX2 R30, R30 ;  /* 0x0000001e001e7308 */ /* 0x000f740000000800 */
[----:B------:R-:W-:Y:S01]  /*9da0*/  MUFU.EX2 R183, R118 ;  /* 0x0000007600b77308 */ /* 0x000fe20000000800 */
[C---:B-1----:R-:W-:Y:S06]  /*9db0*/  HMMA.16816.F32.BF16 R60, R96.reuse, R92, R60 ;  /* 0x0000005c603c723c */ /* 0x042fec000004183c */
[C---:B------:R-:W-:Y:S01]  /*9dc0*/  HMMA.16816.F32.BF16 R64, R96.reuse, R94, R64 ;  /* 0x0000005e6040723c */ /* 0x040fe20000041840 */
[----:B------:R-:W1:Y:S05]  /*9dd0*/  LDSM.16.MT88.4 R92, [R142+0xa000] ;  /* 0x00a000008e5c783b */ /* 0x000e6a0000004200 */
[C---:B-1----:R-:W-:Y:S06]  /*9de0*/  HMMA.16816.F32.BF16 R68, R96.reuse, R92, R68 ;  /* 0x0000005c6044723c */ /* 0x042fec0000041844 */
[C---:B------:R-:W-:Y:S01]  /*9df0*/  HMMA.16816.F32.BF16 R72, R96.reuse, R94, R72 ;  /* 0x0000005e6048723c */ /* 0x040fe20000041848 */
[----:B------:R-:W1:Y:S05]  /*9e00*/  LDSM.16.MT88.4 R92, [R141+0xa000] ;  /* 0x00a000008d5c783b */ /* 0x000e6a0000004200 */
[C---:B-1----:R-:W-:Y:S06]  /*9e10*/  HMMA.16816.F32.BF16 R76, R96.reuse, R92, R76 ;  /* 0x0000005c604c723c */ /* 0x042fec000004184c */
[C---:B------:R-:W-:Y:S01]  /*9e20*/  HMMA.16816.F32.BF16 R80, R96.reuse, R94, R80 ;  /* 0x0000005e6050723c */ /* 0x040fe20000041850 */
[----:B------:R-:W1:Y:S05]  /*9e30*/  LDSM.16.MT88.4 R92, [R140+0xa000] ;  /* 0x00a000008c5c783b */ /* 0x000e6a0000004200 */
[C---:B-1----:R-:W-:Y:S06]  /*9e40*/  HMMA.16816.F32.BF16 R84, R96.reuse, R92, R84 ;  /* 0x0000005c6054723c */ /* 0x042fec0000041854 */
[----:B------:R-:W-:Y:S01]  /*9e50*/  HMMA.16816.F32.BF16 R88, R96, R94, R88 ;  /* 0x0000005e6058723c */ /* 0x000fe20000041858 */
[----:B------:R-:W1:Y:S06]  /*9e60*/  LDSM.16.MT88.4 R92, [R144+0x8800] ;  /* 0x00880000905c783b */ /* 0x000e6c0000004200 */
[--C-:B------:R-:W-:Y:S01]  /*9e70*/  FFMA.FTZ R97, R29, UR4, -R111.reuse ;  /* 0x000000041d617c23 */ /* 0x100fe2000801086f */
[--C-:B------:R-:W-:Y:S02]  /*9e80*/  FFMA.FTZ R96, R28, UR4, -R111.reuse ;  /* 0x000000041c607c23 */ /* 0x100fe4000801086f */
[----:B------:R-:W5:Y:S01]  /*9e90*/  MUFU.EX2 R28, R34 ;  /* 0x00000022001c7308 */ /* 0x000f620000000800 */
[--C-:B------:R-:W-:Y:S01]  /*9ea0*/  FFMA.FTZ R29, R32, UR4, -R111.reuse ;  /* 0x00000004201d7c23 */ /* 0x100fe2000801086f */
[----:B------:R-:W-:Y:S08]  /*9eb0*/  FFMA.FTZ R111, R33, UR4, -R111 ;  /* 0x00000004216f7c23 */ /* 0x000ff0000801086f */
[----:B------:R-:W-:Y:S10]  /*9ec0*/  MUFU.EX2 R33, R96 ;  /* 0x0000006000217308 */ /* 0x000ff40000000800 */
[----:B------:R-:W5:Y:S10]  /*9ed0*/  MUFU.EX2 R32, R97 ;  /* 0x0000006100207308 */ /* 0x000f740000000800 */
[----:B------:R-:W-:Y:S01]  /*9ee0*/  MUFU.EX2 R29, R29 ;  /* 0x0000001d001d7308 */ /* 0x000fe20000000800 */
[C---:B-1----:R-:W-:Y:S09]  /*9ef0*/  HMMA.16816.F32.BF16 R4, R12.reuse, R92, R4 ;  /* 0x0000005c0c04723c */ /* 0x042ff20000041804 */
[----:B------:R-:W1:Y:S01]  /*9f00*/  MUFU.EX2 R182, R111 ;  /* 0x0000006f00b67308 */ /* 0x000e620000000800 */
[C---:B------:R-:W-:Y:S01]  /*9f10*/  HMMA.16816.F32.BF16 R8, R12.reuse, R94, R8 ;  /* 0x0000005e0c08723c */ /* 0x040fe20000041808 */
[----:B------:R-:W-:Y:S05]  /*9f20*/  LDSM.16.MT88.4 R92, [R144+0x9800] ;  /* 0x00980000905c783b */ /* 0x000fea0000004200 */
[C---:B------:R-:W-:Y:S06]  /*9f30*/  HMMA.16816.F32.BF16 R36, R12.reuse, R16, R36 ;  /* 0x000000100c24723c */ /* 0x040fec0000041824 */
[C---:B------:R-:W-:Y:S01]  /*9f40*/  HMMA.16816.F32.BF16 R40, R12.reuse, R18, R40 ;  /* 0x000000120c28723c */ /* 0x040fe20000041828 */
[----:B------:R-:W2:Y:S05]  /*9f50*/  LDSM.16.MT88.4 R16, [R141+0x8800] ;  /* 0x008800008d10783b */ /* 0x000eaa0000004200 */
[C---:B--2---:R-:W-:Y:S06]  /*9f60*/  HMMA.16816.F32.BF16 R44, R12.reuse, R16, R44 ;  /* 0x000000100c2c723c */ /* 0x044fec000004182c */
        /* <DEDUP_REMOVED lines=15> */
[----:B------:R-:W-:Y:S01]  /*a060*/  HMMA.16816.F32.BF16 R88, R12, R18, R88 ;  /* 0x000000120c58723c */ /* 0x000fe20000041858 */
[----:B------:R-:W2:Y:S06]  /*a070*/  LDSM.16.MT88.4 R16, [R144+0x9000] ;  /* 0x009000009010783b */ /* 0x000eac0000004200 */
[----:B------:R-:W-:Y:S04]  /*a080*/  F2FP.BF16.F32.PACK_AB R13, R124, R121 ;  /* 0x000000797c0d723e */ /* 0x000fe800000010ff */
[----:B---3--:R-:W-:Y:S02]  /*a090*/  F2FP.BF16.F32.PACK_AB R15, R119, R122 ;  /* 0x0000007a770f723e */ /* 0x008fe400000010ff */
[----:B----4-:R-:W-:Y:S02]  /*a0a0*/  F2FP.BF16.F32.PACK_AB R12, R126, R123 ;  /* 0x0000007b7e0c723e */ /* 0x010fe400000010ff */
[----:B-----5:R-:W-:Y:S07]  /*a0b0*/  F2FP.BF16.F32.PACK_AB R14, R125, R128 ;  /* 0x000000807d0e723e */ /* 0x020fee00000010ff */
[C---:B--2---:R-:W-:Y:S06]  /*a0c0*/  HMMA.16816.F32.BF16 R4, R12.reuse, R16, R4 ;  /* 0x000000100c04723c */ /* 0x044fec0000041804 */
[C---:B------:R-:W-:Y:S01]  /*a0d0*/  HMMA.16816.F32.BF16 R8, R12.reuse, R18, R8 ;  /* 0x000000120c08723c */ /* 0x040fe20000041808 */
[----:B------:R-:W2:Y:S05]  /*a0e0*/  LDSM.16.MT88.4 R16, [R141+0x9000] ;  /* 0x009000008d10783b */ /* 0x000eaa0000004200 */
[C---:B------:R-:W-:Y:S06]  /*a0f0*/  HMMA.16816.F32.BF16 R36, R12.reuse, R20, R36 ;  /* 0x000000140c24723c */ /* 0x040fec0000041824 */
[C---:B------:R-:W-:Y:S01]  /*a100*/  HMMA.16816.F32.BF16 R40, R12.reuse, R22, R40 ;  /* 0x000000160c28723c */ /* 0x040fe20000041828 */
[----:B------:R-:W3:Y:S05]  /*a110*/  LDSM.16.MT88.4 R20, [R140+0x9000] ;  /* 0x009000008c14783b */ /* 0x000eea0000004200 */
[C---:B--2---:R-:W-:Y:S06]  /*a120*/  HMMA.16816.F32.BF16 R44, R12.reuse, R16, R44 ;  /* 0x000000100c2c723c */ /* 0x044fec000004182c */
[C---:B------:R-:W-:Y:S01]  /*a130*/  HMMA.16816.F32.BF16 R48, R12.reuse, R18, R48 ;  /* 0x000000120c30723c */ /* 0x040fe20000041830 */
[----:B------:R-:W2:Y:S05]  /*a140*/  LDSM.16.MT88.4 R16, [R144+0xb000] ;  /* 0x00b000009010783b */ /* 0x000eaa0000004200 */
[C---:B---3--:R-:W-:Y:S06]  /*a150*/  HMMA.16816.F32.BF16 R52, R12.reuse, R20, R52 ;  /* 0x000000140c34723c */ /* 0x048fec0000041834 */
        /* <DEDUP_REMOVED lines=12> */
[----:B------:R-:W-:Y:S01]  /*a220*/  HMMA.16816.F32.BF16 R88, R12, R22, R88 ;  /* 0x000000160c58723c */ /* 0x000fe20000041858 */
[----:B------:R-:W3:Y:S06]  /*a230*/  LDSM.16.MT88.4 R20, [R140+0x9800] ;  /* 0x009800008c14783b */ /* 0x000eec0000004200 */
[----:B------:R-:W-:Y:S04]  /*a240*/  F2FP.BF16.F32.PACK_AB R13, R30, R31 ;  /* 0x0000001f1e0d723e */ /* 0x000fe800000010ff */
[----:B------:R-:W-:Y:S02]  /*a250*/  F2FP.BF16.F32.PACK_AB R15, R183, R28 ;  /* 0x0000001cb70f723e */ /* 0x000fe400000010ff */
[----:B------:R-:W-:Y:S02]  /*a260*/  F2FP.BF16.F32.PACK_AB R12, R32, R33 ;  /* 0x00000021200c723e */ /* 0x000fe400000010ff */
[----:B-1----:R-:W-:Y:S07]  /*a270*/  F2FP.BF16.F32.PACK_AB R14, R182, R29 ;  /* 0x0000001db60e723e */ /* 0x002fee00000010ff */
[C---:B------:R-:W-:Y:S01]  /*a280*/  HMMA.16816.F32.BF16 R96, R12.reuse, R92, R4 ;  /* 0x0000005c0c60723c */ /* 0x040fe20000041804 */
[----:B------:R-:W1:Y:S05]  /*a290*/  LDSM.16.MT88.4 R4, [R144+0xb800] ;  /* 0x00b800009004783b */ /* 0x000e6a0000004200 */
[C---:B------:R-:W-:Y:S03]  /*a2a0*/  HMMA.16816.F32.BF16 R92, R12.reuse, R94, R8 ;  /* 0x0000005e0c5c723c */ /* 0x040fe60000041808 */
[----:B------:R-:W4:Y:S03]  /*a2b0*/  LDSM.16.MT88.4 R8, [R142+0xb800] ;  /* 0x00b800008e08783b */ /* 0x000f260000004200 */
[C---:B--2---:R-:W-:Y:S06]  /*a2c0*/  HMMA.16816.F32.BF16 R36, R12.reuse, R16, R36 ;  /* 0x000000100c24723c */ /* 0x044fec0000041824 */
[C---:B------:R-:W-:Y:S01]  /*a2d0*/  HMMA.16816.F32.BF16 R40, R12.reuse, R18, R40 ;  /* 0x000000120c28723c */ /* 0x040fe20000041828 */
[----:B------:R-:W2:Y:S05]  /*a2e0*/  LDSM.16.MT88.4 R16, [R141+0xb800] ;  /* 0x00b800008d10783b */ /* 0x000eaa0000004200 */
[C---:B------:R-:W-:Y:S06]  /*a2f0*/  HMMA.16816.F32.BF16 R44, R12.reuse, R24, R44 ;  /* 0x000000180c2c723c */ /* 0x040fec000004182c */
[C---:B------:R-:W-:Y:S06]  /*a300*/  HMMA.16816.F32.BF16 R48, R12.reuse, R26, R48 ;  /* 0x0000001a0c30723c */ /* 0x040fec0000041830 */
[C---:B---3--:R-:W-:Y:S06]  /*a310*/  HMMA.16816.F32.BF16 R52, R12.reuse, R20, R52 ;  /* 0x000000140c34723c */ /* 0x048fec0000041834 */
[C---:B------:R-:W-:Y:S01]  /*a320*/  HMMA.16816.F32.BF16 R56, R12.reuse, R22, R56 ;  /* 0x000000160c38723c */ /* 0x040fe20000041838 */
[----:B------:R-:W3:Y:S05]  /*a330*/  LDSM.16.MT88.4 R20, [R140+0xb800] ;  /* 0x00b800008c14783b */ /* 0x000eea0000004200 */
[C---:B-1----:R-:W-:Y:S06]  /*a340*/  HMMA.16816.F32.BF16 R60, R12.reuse, R4, R60 ;  /* 0x000000040c3c723c */ /* 0x042fec000004183c */
[C---:B------:R-:W-:Y:S05]  /*a350*/  HMMA.16816.F32.BF16 R64, R12.reuse, R6, R64 ;  /* 0x000000060c40723c */ /* 0x040fea0000041840 */
[----:B------:R-:W-:Y:S01]  /*a360*/  FADD.FTZ R4, R114, R115 ;  /* 0x0000007372047221 */ /* 0x000fe20000010000 */
[C---:B----4-:R-:W-:Y:S05]  /*a370*/  HMMA.16816.F32.BF16 R68, R12.reuse, R8, R68 ;  /* 0x000000080c44723c */ /* 0x050fea0000041844 */
[----:B------:R-:W-:Y:S01]  /*a380*/  FADD.FTZ R4, R113, R4 ;  /* 0x0000000471047221 */ /* 0x000fe20000010000 */
[C---:B------:R-:W-:Y:S05]  /*a390*/  HMMA.16816.F32.BF16 R72, R12.reuse, R10, R72 ;  /* 0x0000000a0c48723c */ /* 0x040fea0000041848 */
[----:B------:R-:W-:Y:S01]  /*a3a0*/  FADD.FTZ R5, R121, R104 ;  /* 0x0000006879057221 */ /* 0x000fe20000010000 */
[C---:B--2---:R-:W-:Y:S05]  /*a3b0*/  HMMA.16816.F32.BF16 R76, R12.reuse, R16, R76 ;  /* 0x000000100c4c723c */ /* 0x044fea000004184c */
[----:B------:R-:W-:Y:S01]  /*a3c0*/  FADD.FTZ R123, R123, R4 ;  /* 0x000000047b7b7221 */ /* 0x000fe20000010000 */
[C---:B------:R-:W-:Y:S05]  /*a3d0*/  HMMA.16816.F32.BF16 R80, R12.reuse, R18, R80 ;  /* 0x000000120c50723c */ /* 0x040fea0000041850 */
[----:B------:R-:W-:Y:S01]  /*a3e0*/  FADD.FTZ R5, R124, R5 ;  /* 0x000000057c057221 */ /* 0x000fe20000010000 */
[----:B------:R-:W-:Y:S01]  /*a3f0*/  FADD.FTZ R123, R126, R123 ;  /* 0x0000007b7e7b7221 */ /* 0x000fe20000010000 */
[C---:B---3--:R-:W-:Y:S04]  /*a400*/  HMMA.16816.F32.BF16 R84, R12.reuse, R20, R84 ;  /* 0x000000140c54723c */ /* 0x048fe80000041854 */
[----:B------:R-:W-:Y:S01]  /*a410*/  FADD.FTZ R122, R122, R5 ;  /* 0x000000057a7a7221 */ /* 0x000fe20000010000 */
[----:B------:R-:W-:Y:S01]  /*a420*/  FADD.FTZ R128, R128, R123 ;  /* 0x0000007b80807221 */ /* 0x000fe20000010000 */
[----:B------:R-:W-:Y:S05]  /*a430*/  HMMA.16816.F32.BF16 R88, R12, R22, R88 ;  /* 0x000000160c58723c */ /* 0x000fea0000041858 */
[----:B------:R-:W-:Y:S01]  /*a440*/  FADD.FTZ R122, R119, R122 ;  /* 0x0000007a777a7221 */ /* 0x000fe20000010000 */
[----:B------:R-:W-:Y:S05]  /*a450*/  FADD.FTZ R128, R125, R128 ;  /* 0x000000807d807221 */ /* 0x000fea0000010000 */
        /* <DEDUP_REMOVED lines=9> */
.L_x_857:
        /* <DEDUP_REMOVED lines=12> */
[----:B------:R-:W1:Y:S04]  /*a5b0*/  SHFL.BFLY PT, R5, R8, 0x1, 0x1f ;  /* 0x0c201f0008057f89 */ /* 0x000e6800000e0000 */
[----:B------:R-:W2:Y:S01]  /*a5c0*/  SHFL.BFLY PT, R4, R9, 0x1, 0x1f ;  /* 0x0c201f0009047f89 */ /* 0x000ea200000e0000 */
[----:B------:R-:W3:Y:S01]  /*a5d0*/  S2R R0, SR_TID.X ;  /* 0x0000000000007919 */ /* 0x000ee20000002100 */
[----:B-1----:R-:W-:Y:S01]  /*a5e0*/  FADD.FTZ R5, R8, R5 ;  /* 0x0000000508057221 */ /* 0x002fe20000010000 */
[----:B--2---:R-:W-:-:S04]  /*a5f0*/  FADD.FTZ R4, R9, R4 ;  /* 0x0000000409047221 */ /* 0x004fc80000010000 */
[----:B------:R-:W-:Y:S02]  /*a600*/  FSETP.NE.FTZ.AND P4, PT, R5, RZ, PT ;  /* 0x000000ff0500720b */ /* 0x000fe40003f95000 */
[----:B------:R-:W-:Y:S02]  /*a610*/  FSETP.NE.FTZ.AND P3, PT, R4, RZ, PT ;  /* 0x000000ff0400720b */ /* 0x000fe40003f75000 */
[----:B---3--:R-:W-:-:S09]  /*a620*/  SHF.R.S32.HI R9, RZ, 0x1f, R0 ;  /* 0x0000001fff097819 */ /* 0x008fd20000011400 */
[----:B------:R-:W1:Y:S01]  /*a630*/  @P4 MUFU.RCP R6, R5 ;  /* 0x0000000500064308 */ /* 0x000e620000001000 */
[CC--:B------:R-:W-:Y:S02]  /*a640*/  LEA.HI R8, R9.reuse, R0.reuse, RZ, 0x2 ;  /* 0x0000000009087211 */ /* 0x0c0fe400078f10ff */
[----:B------:R-:W-:Y:S02]  /*a650*/  LEA.HI R10, R9, R0, RZ, 0x5 ;  /* 0x00000000090a7211 */ /* 0x000fe400078f28ff */
[----:B------:R-:W-:-:S03]  /*a660*/  SHF.R.S32.HI R11, RZ, 0x2, R8 ;  /* 0x00000002ff0b7819 */ /* 0x000fc60000011408 */
[----:B------:R-:W2:Y:S01]  /*a670*/  @P3 MUFU.RCP R7, R4 ;  /* 0x0000000400073308 */ /* 0x000ea20000001000 */
[----:B------:R-:W-:-:S04]  /*a680*/  LOP3.LUT R13, R8, 0x3ffffffc, RZ, 0xc0, !PT ;  /* 0x3ffffffc080d7812 */ /* 0x000fc800078ec0ff */
[----:B------:R-:W-:Y:S01]  /*a690*/  IADD3 R13, -R13, R0, RZ ;  /* 0x000000000d0d7210 */ /* 0x000fe20007ffe1ff */
        /* <DEDUP_REMOVED lines=32> */
[----:B------:R-:W-:Y:S01]  /*a8a0*/  SHF.R.S32.HI R6, RZ, 0x1f, R8 ;  /* 0x0000001fff067819 */ /* 0x000fe20000011408 */
[C---:B--2---:R-:W-:Y:S01]  /*a8b0*/  FMUL.FTZ R99, R7.reuse, R99 ;  /* 0x0000006307637220 */ /* 0x044fe20000410000 */
        /* <DEDUP_REMOVED lines=35> */
[----:B------:R-:W-:Y:S02]  /*aaf0*/  SHF.R.S32.HI R8, RZ, 0x5, R10 ;  /* 0x00000005ff087819 */ /* 0x000fe4000001140a */
[C---:B------:R-:W-:Y:S02]  /*ab00*/  SHF.L.U32 R12, R11.reuse, 0x6, RZ ;  /* 0x000000060b0c7819 */ /* 0x040fe400000006ff */
[----:B------:R-:W-:Y:S02]  /*ab10*/  LEA R13, R8, R13, 0x9 ;  /* 0x0000000d080d7211 */ /* 0x000fe400078e48ff */
[----:B------:R-:W-:Y:S02]  /*ab20*/  LOP3.LUT R12, R12, 0x1c0, RZ, 0xc0, !PT ;  /* 0x000001c00c0c7812 */ /* 0x000fe400078ec0ff */
[----:B------:R-:W-:Y:S02]  /*ab30*/  R2P PR, R11, 0x6 ;  /* 0x000000060b007804 */ /* 0x000fe40000000000 */
[----:B------:R-:W-:-:S02]  /*ab40*/  LEA.HI R12, R12, R12, RZ, 0x1d ;  /* 0x0000000c0c0c7211 */ /* 0x000fc400078fe8ff */
[----:B------:R-:W-:Y:S02]  /*ab50*/  F2FP.BF16.F32.PACK_AB R96, R97, R96 ;  /* 0x000000606160723e */ /* 0x000fe400000010ff */
[----:B------:R-:W-:Y:S02]  /*ab60*/  LEA R12, R13, R12, 0x1 ;  /* 0x0000000c0d0c7211 */ /* 0x000fe400078e08ff */
[----:B------:R-:W-:Y:S02]  /*ab70*/  F2FP.BF16.F32.PACK_AB R98, R99, R98 ;  /* 0x000000626362723e */ /* 0x000fe400000010ff */
[----:B------:R-:W-:Y:S02]  /*ab80*/  F2FP.BF16.F32.PACK_AB R92, R93, R92 ;  /* 0x0000005c5d5c723e */ /* 0x000fe400000010ff */
[----:B------:R-:W-:Y:S02]  /*ab90*/  F2FP.BF16.F32.PACK_AB R94, R95, R94 ;  /* 0x0000005e5f5e723e */ /* 0x000fe400000010ff */
[----:B------:R-:W-:Y:S01]  /*aba0*/  F2FP.BF16.F32.PACK_AB R36, R37, R36 ;  /* 0x000000242524723e */ /* 0x000fe200000010ff */
[----:B-1----:R-:W-:Y:S01]  /*abb0*/  @P0 IMAD.WIDE.U32 R16, R163, R6, RZ ;  /* 0x00000006a3100225 */ /* 0x002fe200078e00ff */
[----:B------:R-:W-:-:S02]  /*abc0*/  F2FP.BF16.F32.PACK_AB R38, R39, R38 ;  /* 0x000000262726723e */ /* 0x000fc400000010ff */
[----:B------:R-:W-:Y:S01]  /*abd0*/  F2FP.BF16.F32.PACK_AB R40, R41, R40 ;  /* 0x000000282928723e */ /* 0x000fe200000010ff */
[----:B------:R-:W-:Y:S01]  /*abe0*/  @P0 IMAD R7, R163, R7, R17 ;  /* 0x00000007a3070224 */ /* 0x000fe200078e0211 */
[----:B------:R-:W-:Y:S02]  /*abf0*/  LEA R17, R12, UR4, 0x1 ;  /* 0x000000040c117c11 */ /* 0x000fe4000f8e08ff */
        /* <DEDUP_REMOVED lines=25> */
.L_x_861:
        /* <DEDUP_REMOVED lines=21> */
[----:B------:R-:W-:-:S07]  /*aee0*/  SHF.R.S32.HI R13, RZ, 0x1f, R12 ;  /* 0x0000001fff0d7819 */ /* 0x000fce000001140c */
.L_x_862:
[----:B------:R-:W-:Y:S01]  /*aef0*/  ISETP.NE.AND P0, PT, RZ, UR4, PT ;  /* 0x00000004ff007c0c */ /* 0x000fe2000bf05270 */
[C---:B------:R-:W-:Y:S01]  /*af00*/  VIADD R11, R17.reuse, 0xfffffff0 ;  /* 0xfffffff0110b7836 */ /* 0x040fe20000000000 */
[----:B------:R-:W-:Y:S01]  /*af10*/  STS [R17], R96 ;  /* 0x0000006011007388 */ /* 0x000fe20000000800 */
[----:B------:R-:W-:Y:S01]  /*af20*/  @P2 VIADD R11, R17, 0x10 ;  /* 0x00000010110b2836 */ /* 0x000fe20000000000 */
[----:B------:R-:W-:Y:S01]  /*af30*/  F2FP.BF16.F32.PACK_AB R82, R83, R82 ;  /* 0x000000525352723e */ /* 0x000fe200000010ff */
[C---:B------:R-:W-:Y:S01]  /*af40*/  IMAD.IADD R19, R17.reuse, 0x1, R15 ;  /* 0x0000000111137824 */ /* 0x040fe200078e020f */
[----:B------:R-:W-:Y:S01]  /*af50*/  STS [R17+0x400], R98 ;  /* 0x0004006211007388 */ /* 0x000fe20000000800 */
[--C-:B------:R-:W-:Y:S01]  /*af60*/  IMAD.IADD R21, R17, 0x1, R14.reuse ;  /* 0x0000000111157824 */ /* 0x100fe200078e020e */
[----:B------:R-:W-:Y:S01]  /*af70*/  IADD3 R23, R15, R11, RZ ;  /* 0x0000000b0f177210 */ /* 0x000fe20007ffe0ff */
[----:B------:R-:W-:Y:S01]  /*af80*/  IMAD.IADD R27, R14, 0x1, R11 ;  /* 0x000000010e1b7824 */ /* 0x000fe200078e020b */
[----:B------:R-:W-:Y:S01]  /*af90*/  STS [R11], R92 ;  /* 0x0000005c0b007388 */ /* 0x000fe20000000800 */
[----:B------:R-:W-:Y:S01]  /*afa0*/  IADD3 R25, R19, R14, RZ ;  /* 0x0000000e13197210 */ /* 0x000fe20007ffe0ff */
[----:B------:R-:W-:Y:S01]  /*afb0*/  @P4 MUFU.LG2 R5, R5 ;  /* 0x0000000500054308 */ /* 0x000fe20000000c00 */
[----:B------:R-:W1:Y:S01]  /*afc0*/  @!P0 LDC R16, c[0x0][0x2c4] ;  /* 0x0000b100ff108b82 */ /* 0x000e620000000800 */
[----:B------:R-:W-:Y:S01]  /*afd0*/  STS [R11+0x400], R94 ;  /* 0x0004005e0b007388 */ /* 0x000fe20000000800 */
[----:B------:R-:W-:Y:S01]  /*afe0*/  IMAD.IADD R29, R23, 0x1, R14 ;  /* 0x00000001171d7824 */ /* 0x000fe200078e020e */
[----:B------:R-:W-:Y:S01]  /*aff0*/  F2FP.BF16.F32.PACK_AB R84, R85, R84 ;  /* 0x000000545554723e */ /* 0x000fe200000010ff */
[----:B------:R-:W-:Y:S01]  /*b000*/  BSSY B0, `(.L_x_863) ;  /* 0x000005f000007945 */ /* 0x000fe20003800000 */
[----:B------:R-:W-:Y:S01]  /*b010*/  STS [R19], R36 ;  /* 0x0000002413007388 */ /* 0x000fe20000000800 */
[----:B------:R-:W-:Y:S01]  /*b020*/  F2FP.BF16.F32.PACK_AB R86, R87, R86 ;  /* 0x000000565756723e */ /* 0x000fe200000010ff */
[----:B------:R-:W2:Y:S01]  /*b030*/  @P3 MUFU.LG2 R4, R4 ;  /* 0x0000000400043308 */ /* 0x000ea20000000c00 */
[----:B------:R-:W-:Y:S01]  /*b040*/  F2FP.BF16.F32.PACK_AB R88, R89, R88 ;  /* 0x000000585958723e */ /* 0x000fe200000010ff */
[----:B------:R-:W-:Y:S01]  /*b050*/  STS [R19+0x400], R38 ;  /* 0x0004002613007388 */ /* 0x000fe20000000800 */
[----:B------:R-:W-:Y:S01]  /*b060*/  F2FP.BF16.F32.PACK_AB R90, R91, R90 ;  /* 0x0000005a5b5a723e */ /* 0x000fe200000010ff */
[----:B------:R-:W3:Y:S01]  /*b070*/  @!P0 LDC R31, c[0x0][0x270] ;  /* 0x00009c00ff1f8b82 */ /* 0x000ee20000000800 */
[----:B------:R-:W-:Y:S01]  /*b080*/  PLOP3.LUT P2, PT, PT, PT, PT, 0x8, 0x0 ;  /* 0x000000000000781c */ /* 0x000fe20003f4e170 */
[----:B------:R-:W-:Y:S01]  /*b090*/  STS [R23], R40 ;  /* 0x0000002817007388 */ /* 0x000fe20000000800 */
[----:B------:R-:W-:-:S03]  /*b0a0*/  @!P0 PLOP3.LUT P2, PT, P1, PT, PT, 0x80, 0x0 ;  /* 0x000000000000881c */ /* 0x000fc60000f4f070 */
[----:B------:R-:W-:Y:S02]  /*b0b0*/  STS [R23+0x400], R42 ;  /* 0x0004002a17007388 */ /* 0x000fe40000000800 */
[----:B------:R-:W4:Y:S02]  /*b0c0*/  @P0 LDC.64 R14, c[0x0][0x2c0] ;  /* 0x0000b000ff0e0b82 */ /* 0x000f240000000a00 */
[----:B------:R-:W-:Y:S04]  /*b0d0*/  STS [R21], R44 ;  /* 0x0000002c15007388 */ /* 0x000fe80000000800 */
[----:B------:R-:W-:Y:S02]  /*b0e0*/  STS [R21+0x400], R46 ;  /* 0x0004002e15007388 */ /* 0x000fe40000000800 */
[----:B-1----:R-:W3:Y:S02]  /*b0f0*/  @P2 LDC R16, c[0x0][0x2e4] ;  /* 0x0000b900ff102b82 */ /* 0x002ee40000000800 */
[----:B------:R-:W-:Y:S04]  /*b100*/  STS [R27], R48 ;  /* 0x000000301b007388 */ /* 0x000fe80000000800 */
[----:B------:R-:W-:Y:S02]  /*b110*/  STS [R27+0x400], R50 ;  /* 0x000400321b007388 */ /* 0x000fe40000000800 */
[----:B------:R-:W1:Y:S02]  /*b120*/  @P0 LDC R22, c[0x0][0x2c0] ;  /* 0x0000b000ff160b82 */ /* 0x000e640000000800 */
[----:B------:R-:W-:Y:S04]  /*b130*/  STS [R25], R52 ;  /* 0x0000003419007388 */ /* 0x000fe80000000800 */
[----:B------:R-:W-:Y:S04]  /*b140*/  STS [R25+0x400], R54 ;  /* 0x0004003619007388 */ /* 0x000fe80000000800 */
[----:B------:R-:W-:Y:S04]  /*b150*/  STS [R29], R56 ;  /* 0x000000381d007388 */ /* 0x000fe80000000800 */
[----:B------:R-:W-:Y:S04]  /*b160*/  STS [R29+0x400], R58 ;  /* 0x0004003a1d007388 */ /* 0x000fe80000000800 */
[----:B------:R-:W-:Y:S04]  /*b170*/  STS [R17+0x2000], R60 ;  /* 0x0020003c11007388 */ /* 0x000fe80000000800 */
[----:B------:R-:W-:Y:S01]  /*b180*/  STS [R17+0x2400], R62 ;  /* 0x0024003e11007388 */ /* 0x000fe20000000800 */
[----:B------:R-:W-:-:S03]  /*b190*/  @!P0 IMAD.MOV.U32 R22, RZ, RZ, 0x1 ;  /* 0x00000001ff168424 */ /* 0x000fc600078e00ff */
[----:B------:R-:W-:Y:S04]  /*b1a0*/  STS [R11+0x2000], R64 ;  /* 0x002000400b007388 */ /* 0x000fe80000000800 */
[----:B------:R5:W-:Y:S04]  /*b1b0*/  STS [R11+0x2400], R66 ;  /* 0x002400420b007388 */ /* 0x000be80000000800 */
[----:B------:R-:W-:Y:S04]  /*b1c0*/  STS [R19+0x2000], R68 ;  /* 0x0020004413007388 */ /* 0x000fe80000000800 */
[----:B------:R2:W-:Y:S04]  /*b1d0*/  STS [R19+0x2400], R70 ;  /* 0x0024004613007388 */ /* 0x0005e80000000800 */
[----:B------:R-:W-:Y:S04]  /*b1e0*/  STS [R23+0x2000], R72 ;  /* 0x0020004817007388 */ /* 0x000fe80000000800 */
[----:B------:R-:W-:Y:S04]  /*b1f0*/  STS [R23+0x2400], R74 ;  /* 0x0024004a17007388 */ /* 0x000fe80000000800 */
[----:B------:R-:W-:Y:S04]  /*b200*/  STS [R21+0x2000], R76 ;  /* 0x0020004c15007388 */ /* 0x000fe80000000800 */
[----:B------:R4:W-:Y:S01]  /*b210*/  STS [R21+0x2400], R78 ;  /* 0x0024004e15007388 */ /* 0x0009e20000000800 */
[----:B-----5:R-:W-:-:S03]  /*b220*/  SHF.R.S32.HI R11, RZ, 0x1f, R8 ;  /* 0x0000001fff0b7819 */ /* 0x020fc60000011408 */
[----:B------:R1:W-:Y:S01]  /*b230*/  STS [R27+0x2000], R80 ;  /* 0x002000501b007388 */ /* 0x0003e20000000800 */
[----:B------:R-:W-:-:S03]  /*b240*/  LEA.HI R11, R11, R8, RZ, 0x2 ;  /* 0x000000080b0b7211 */ /* 0x000fc600078f10ff */
[----:B------:R1:W-:Y:S01]  /*b250*/  STS [R27+0x2400], R82 ;  /* 0x002400521b007388 */ /* 0x0003e20000000800 */
[----:B--2---:R-:W-:Y:S01]  /*b260*/  @P0 IMAD.MOV.U32 R19, RZ, RZ, 0x1 ;  /* 0x00000001ff130424 */ /* 0x004fe200078e00ff */
[----:B------:R-:W-:Y:S01]  /*b270*/  LOP3.LUT R11, R11, 0xffffffc, RZ, 0xc0, !PT ;  /* 0x0ffffffc0b0b7812 */ /* 0x000fe200078ec0ff */
[----:B---3--:R-:W-:Y:S01]  /*b280*/  @!P0 IMAD R19, R16, R31, RZ ;  /* 0x0000001f10138224 */ /* 0x008fe200078e02ff */
[----:B------:R2:W-:Y:S02]  /*b290*/  STS [R25+0x2000], R84 ;  /* 0x0020005419007388 */ /* 0x0005e40000000800 */
[----:B------:R-:W-:Y:S01]  /*b2a0*/  IADD3 R8, R8, -R11, RZ ;  /* 0x8000000b08087210 */ /* 0x000fe20007ffe0ff */
[----:B------:R-:W-:Y:S01]  /*b2b0*/  @P3 FMUL.FTZ R11, R4, 0.69314718246459960938 ;  /* 0x3f317218040b3820 */ /* 0x000fe20000410000 */
[----:B------:R2:W-:Y:S03]  /*b2c0*/  STS [R25+0x2400], R86 ;  /* 0x0024005619007388 */ /* 0x0005e60000000800 */
[----:B------:R-:W-:Y:S01]  /*b2d0*/  IMAD R173, R8, 0x10, R173 ;  /* 0x0000001008ad7824 */ /* 0x000fe200078e02ad */
[----:B------:R2:W-:Y:S01]  /*b2e0*/  STS [R29+0x2000], R88 ;  /* 0x002000581d007388 */ /* 0x0005e20000000800 */
[----:B------:R-:W-:-:S03]  /*b2f0*/  IMAD.MOV.U32 R8, RZ, RZ, 0x7f800000 ;  /* 0x7f800000ff087424 */ /* 0x000fc600078e00ff */
[----:B------:R2:W-:Y:S01]  /*b300*/  STS [R29+0x2400], R90 ;  /* 0x0024005a1d007388 */ /* 0x0005e20000000800 */
[----:B----4-:R-:W-:Y:S02]  /*b310*/  @P0 IMAD R21, R15, R14, RZ ;  /* 0x0000000e0f150224 */ /* 0x010fe400078e02ff */
[----:B------:R-:W3:Y:S08]  /*b320*/  @P3 LDC R15, c[0x0][0x2e8] ;  /* 0x0000ba00ff0f3b82 */ /* 0x000ef00000000800 */
[----:B------:R-:W-:Y:S01]  /*b330*/  BAR.SYNC.DEFER_BLOCKING 0x0 ;  /* 0x0000000000007b1d */ /* 0x000fe20000010000 */
[----:B------:R-:W-:-:S02]  /*b340*/  @!P0 IMAD.MOV.U32 R21, RZ, RZ, R16 ;  /* 0x000000ffff158224 */ /* 0x000fc400078e0010 */
[----:B------:R-:W-:-:S05]  /*b350*/  @P4 FMUL.FTZ R16, R5, 0.69314718246459960938 ;  /* 0x3f31721805104820 */ /* 0x000fca0000410000 */
[----:B------:R-:W4:Y:S01]  /*b360*/  @P4 LDC R14, c[0x0][0x2e8] ;  /* 0x0000ba00ff0e4b82 */ /* 0x000f220000000800 */
[----:B------:R-:W5:Y:S01]  /*b370*/  S2R R18, SR_CTAID.Y ;  /* 0x0000000000127919 */ /* 0x000f620000002600 */
[----:B------:R-:W1:Y:S01]  /*b380*/  S2R R17, SR_CTAID.X ;  /* 0x0000000000117919 */ /* 0x000e620000002500 */
[----:B------:R-:W2:Y:S01]  /*b390*/  S2R R20, SR_CTAID.Z ;  /* 0x0000000000147919 */ /* 0x000ea20000002700 */
[----:B------:R1:W1:Y:S01]  /*b3a0*/  LDS.128 R32, [R164+0x1800] ;  /* 0x00180000a4207984 */ /* 0x0002620000000c00 */
[----:B----4-:R-:W-:Y:S01]  /*b3b0*/  @P4 FFMA.FTZ R8, R3, R14, R16 ;  /* 0x0000000e03084223 */ /* 0x010fe20000010010 */
[----:B-----5:R-:W-:Y:S01]  /*b3c0*/  IMAD R18, R18, R19, RZ ;  /* 0x0000001312127224 */ /* 0x020fe200078e02ff */
[----:B------:R-:W-:-:S04]  /*b3d0*/  LOP3.LUT R19, R10, 0xffffffe0, RZ, 0xc0, !PT ;  /* 0xffffffe00a137812 */ /* 0x000fc800078ec0ff */
[-C--:B------:R-:W-:Y:S02]  /*b3e0*/  IADD3 R19, -R19, R0.reuse, RZ ;  /* 0x0000000013137210 */ /* 0x080fe40007ffe1ff */
[----:B------:R-:W-:Y:S01]  /*b3f0*/  LEA.HI R0, R9, R0, RZ, 0x3 ;  /* 0x0000000009007211 */ /* 0x000fe200078f18ff */
[----:B-1----:R-:W-:Y:S01]  /*b400*/  IMAD R9, R17, R22, RZ ;  /* 0x0000001611097224 */ /* 0x002fe200078e02ff */
[----:B------:R-:W-:Y:S02]  /*b410*/  SEL R18, R18, RZ, !P5 ;  /* 0x000000ff12127207 */ /* 0x000fe40006800000 */
[----:B------:R-:W-:Y:S02]  /*b420*/  LOP3.LUT P2, RZ, R19, 0x3, RZ, 0xc0, !PT ;  /* 0x0000000313ff7812 */ /* 0x000fe4000784c0ff */
[----:B------:R-:W-:Y:S01]  /*b430*/  SHF.L.U32 R10, R9, 0x6, RZ ;  /* 0x00000006090a7819 */ /* 0x000fe200000006ff */
[----:B--2---:R-:W-:Y:S02]  /*b440*/  IMAD R21, R20, R21, R18 ;  /* 0x0000001514157224 */ /* 0x004fe400078e0212 */
[----:B------:R-:W-:Y:S01]  /*b450*/  IMAD.MOV.U32 R9, RZ, RZ, 0x7f800000 ;  /* 0x7f800000ff097424 */ /* 0x000fe200078e00ff */
[----:B------:R-:W-:Y:S01]  /*b460*/  SHF.R.S32.HI R5, RZ, 0x1f, R10 ;  /* 0x0000001fff057819 */ /* 0x000fe2000001140a */
[----:B---3--:R-:W-:Y:S01]  /*b470*/  @P3 FFMA.FTZ R9, R2, R15, R11 ;  /* 0x0000000f02093223 */ /* 0x008fe2000001000b */
[--C-:B------:R-:W-:Y:S01]  /*b480*/  IADD3 R10, P1, P0, R10, R12, R21.reuse ;  /* 0x0000000c0a0a7210 */ /* 0x100fe2000783e015 */
[----:B------:R-:W-:Y:S01]  /*b490*/  IMAD R11, R17, -0x40, R166 ;  /* 0xffffffc0110b7824 */ /* 0x000fe200078e02a6 */
        /* <DEDUP_REMOVED lines=21> */
.L_x_864:
[----:B------:R-:W-:Y:S05]  /*b5f0*/  BSYNC B0 ;  /* 0x0000000000007941 */ /* 0x000fea0003800000 */
.L_x_863:
[----:B-1----:R-:W-:Y:S01]  /*b600*/  SHF.R.S32.HI R4, RZ, 0x3, R0 ;  /* 0x00000003ff047819 */ /* 0x002fe20000011400 */
[----:B------:R-:W-:Y:S01]  /*b610*/  ULDC.64 UR4, c[0x0][0x2a0] ;  /* 0x0000a80000047ab9 */ /* 0x000fe20000000a00 */
[----:B------:R-:W-:Y:S01]  /*b620*/  SHF.R.S32.HI R2, RZ, 0x1f, R174 ;  /* 0x0000001fff027819 */ /* 0x000fe200000114ae */
[----:B------:R-:W-:Y:S01]  /*b630*/  BSSY B0, `(.L_x_865) ;  /* 0x0000020000007945 */ /* 0x000fe20003800000 */
[----:B------:R-:W-:Y:S02]  /*b640*/  IADD3 R12, P1, R174, R6, RZ ;  /* 0x00000006ae0c7210 */ /* 0x000fe40007f3e0ff */
[----:B------:R-:W-:Y:S02]  /*b650*/  ISETP.GE.AND P0, PT, R4, R11, PT ;  /* 0x0000000b0400720c */ /* 0x000fe40003f06270 */
[----:B------:R-:W-:Y:S01]  /*b660*/  LEA.HI.SX32 R6, R0, 0x10, 0x1d ;  /* 0x0000001000067811 */ /* 0x000fe200078feaff */
[----:B------:R-:W-:Y:S01]  /*b670*/  IMAD.X R13, R2, 0x1, R7, P1 ;  /* 0x00000001020d7824 */ /* 0x000fe200008e0607 */
[----:B------:R-:W-:-:S02]  /*b680*/  LEA.HI.SX32 R4, R0, 0x20, 0x1d ;  /* 0x0000002000047811 */ /* 0x000fc400078feaff */
[----:B------:R-:W-:Y:S01]  /*b690*/  LEA.HI.SX32 R0, R0, 0x30, 0x1d ;  /* 0x0000003000007811 */ /* 0x000fe200078feaff */
[----:B------:R-:W-:Y:S01]  /*b6a0*/  IMAD.WIDE.U32 R12, R20, UR4, R12 ;  /* 0x00000004140c7c25 */ /* 0x000fe2000f8e000c */
[-C--:B------:R-:W-:Y:S02]  /*b6b0*/  ISETP.GE.AND P3, PT, R6, R11.reuse, PT ;  /* 0x0000000b0600720c */ /* 0x080fe40003f66270 */
[-C--:B------:R-:W-:Y:S02]  /*b6c0*/  ISETP.GE.AND P2, PT, R4, R11.reuse, PT ;  /* 0x0000000b0400720c */ /* 0x080fe40003f46270 */
[----:B------:R-:W-:Y:S01]  /*b6d0*/  ISETP.GE.AND P1, PT, R0, R11, PT ;  /* 0x0000000b0000720c */ /* 0x000fe20003f26270 */
[----:B------:R1:W2:Y:S01]  /*b6e0*/  LDS.128 R4, [R164+0x2000] ;  /* 0x00200000a4047984 */ /* 0x0002a20000000c00 */
[----:B------:R-:W-:-:S03]  /*b6f0*/  SHF.R.S32.HI R2, RZ, 0x1f, R20 ;  /* 0x0000001fff027819 */ /* 0x000fc60000011414 */
[----:B------:R1:W3:Y:S02]  /*b700*/  LDS.128 R8, [R164] ;  /* 0x00000000a4087984 */ /* 0x0002e40000000c00 */
        /* <DEDUP_REMOVED lines=16> */
[----:B---3--:R4:W-:Y:S04]  /*b810*/  @!P5 STG.E.128 desc[UR8][R2.64], R8 ;  /* 0x000000080200d986 */ /* 0x0089e8000c101d08 */
[----:B--2---:R4:W-:Y:S02]  /*b820*/  @!P4 STG.E.128 desc[UR8][R2.64+0x80], R4 ;  /* 0x000080040200c986 */ /* 0x0049e4000c101d08 */
.L_x_866:
[----:B------:R-:W-:Y:S05]  /*b830*/  BSYNC B0 ;  /* 0x0000000000007941 */ /* 0x000fea0003800000 */
.L_x_865:
[----:B---34-:R3:W4:Y:S01]  /*b840*/  LDS.128 R8, [R164+0x800] ;  /* 0x00080000a4087984 */ /* 0x0187220000000c00 */
[----:B------:R-:W-:Y:S03]  /*b850*/  BSSY B0, `(.L_x_867) ;  /* 0x0000014000007945 */ /* 0x000fe60003800000 */
[----:B--2---:R3:W2:Y:S01]  /*b860*/  LDS.128 R4, [R164+0x2800] ;  /* 0x00280000a4047984 */ /* 0x0046a20000000c00 */
        /* <DEDUP_REMOVED lines=17> */
[----:B--2---:R4:W-:Y:S02]  /*b980*/  @!P0 STG.E.128 desc[UR8][R2.64+0x80], R4 ;  /* 0x0000800402008986 */ /* 0x0049e4000c101d08 */
.L_x_868:
[----:B------:R-:W-:Y:S05]  /*b990*/  BSYNC B0 ;  /* 0x0000000000007941 */ /* 0x000fea0003800000 */
.L_x_867:
[----:B----4-:R4:W1:Y:S01]  /*b9a0*/  LDS.128 R8, [R164+0x1000] ;  /* 0x00100000a4087984 */ /* 0x0108620000000c00 */
        /* <DEDUP_REMOVED lines=19> */
[----:B--2---:R1:W-:Y:S02]  /*bae0*/  @!P0 STG.E.128 desc[UR8][R2.64+0x80], R4 ;  /* 0x0000800402008986 */ /* 0x0043e4000c101d08 */
.L_x_870:
[----:B------:R-:W-:Y:S05]  /*baf0*/  BSYNC B0 ;  /* 0x0000000000007941 */ /* 0x000fea0003800000 */
.L_x_869:
[----:B-12---:R1:W2:Y:S01]  /*bb00*/  LDS.128 R4, [R164+0x3800] ;  /* 0x00380000a4047984 */ /* 0x0062a20000000c00 */
        /* <DEDUP_REMOVED lines=18> */
[----:B--2---:R-:W-:Y:S01]  /*bc30*/  STG.E.128 desc[UR8][R2.64+0x80], R4 ;  /* 0x0000800402007986 */ /* 0x004fe2000c101d08 */
[----:B------:R-:W-:Y:S05]  /*bc40*/  EXIT ;  /* 0x000000000000794d */ /* 0x000fea0003800000 */
.L_x_822:
[----:B------:R-:W-:Y:S01]  /*bc50*/  ISETP.NE.AND P3, PT, R163, -0x1, PT ;  /* 0xffffffffa300780c */ /* 0x000fe20003f65270 */
[----:B------:R-:W1:Y:S01]  /*bc60*/  LDC.U8 R8, c[0x0][0x3d9] ;  /* 0x0000f640ff087b82 */ /* 0x000e620000000000 */
[----:B------:R-:W-:Y:S01]  /*bc70*/  IADD3 R166, -R87, R166, RZ ;  /* 0x000000a657a67210 */ /* 0x000fe20007ffe1ff */
[----:B------:R-:W-:Y:S01]  /*bc80*/  ULDC.64 UR4, c[0x0][0x2a0] ;  /* 0x0000a80000047ab9 */ /* 0x000fe20000000a00 */
[----:B------:R-:W-:Y:S01]  /*bc90*/  SHF.R.S32.HI R21, RZ, 0x1f, R22 ;  /* 0x0000001fff157819 */ /* 0x000fe20000011416 */
[----:B------:R-:W-:Y:S04]  /*bca0*/  BSSY B0, `(.L_x_871) ;  /* 0x0000039000007945 */ /* 0x000fe80003800000 */
[----:B------:R-:W2:Y:S01]  /*bcb0*/  LDC.U8 R7, c[0x0][0x3d8] ;  /* 0x0000f600ff077b82 */ /* 0x000ea20000000000 */
[----:B------:R-:W-:-:S03]  /*bcc0*/  IMAD R21, R21, UR4, RZ ;  /* 0x0000000415157c24 */ /* 0x000fc6000f8e02ff */
[----:B------:R-:W-:Y:S01]  /*bcd0*/  @!P3 SHF.R.S32.HI R9, RZ, 0x1f, R6 ;  /* 0x0000001fff09b819 */ /* 0x000fe20000011406 */
[----:B------:R-:W-:-:S03]  /*bce0*/  IMAD R21, R22, UR5, R21 ;  /* 0x0000000516157c24 */ /* 0x000fc6000f8e0215 */
        /* <DEDUP_REMOVED lines=8> */
[----:B---3--:R-:W-:Y:S01]  /*bd70*/  @!P3 IMAD R10, R9, R2, RZ ;  /* 0x00000002090ab224 */ /* 0x008fe200078e02ff */
[----:B------:R-:W-:-:S03]  /*bd80*/  SHF.R.S32.HI R9, RZ, 0x1f, R82 ;  /* 0x0000001fff097819 */ /* 0x000fc60000011452 */
[C---:B------:R-:W-:Y:S01]  /*bd90*/  @!P3 IMAD R3, R6.reuse, R3, R10 ;  /* 0x000000030603b224 */ /* 0x040fe200078e020a */
[----:B------:R-:W-:Y:S01]  /*bda0*/  LEA.HI R14, R9, R82, RZ, 0x3 ;  /* 0x00000052090e7211 */ /* 0x000fe200078f18ff */
[----:B------:R-:W-:-:S04]  /*bdb0*/  @!P3 IMAD.WIDE.U32 R8, R6, R2, RZ ;  /* 0x000000020608b225 */ /* 0x000fc800078e00ff */
[----:B----4-:R-:W-:-:S04]  /*bdc0*/  @P3 IMAD.WIDE.U32 R18, R163, R4, RZ ;  /* 0x00000004a3123225 */ /* 0x010fc800078e00ff */
[----:B------:R-:W-:Y:S01]  /*bdd0*/  @P3 IMAD R11, R163, R5, R19 ;  /* 0x00000005a30b3224 */ /* 0x000fe200078e0213 */
[----:B------:R-:W-:Y:S01]  /*bde0*/  LOP3.LUT R5, R14, 0xfffffff8, RZ, 0xc0, !PT ;  /* 0xfffffff80e057812 */ /* 0x000fe200078ec0ff */
[----:B------:R-:W-:Y:S01]  /*bdf0*/  @!P3 IMAD.IADD R11, R9, 0x1, R3 ;  /* 0x00000001090bb824 */ /* 0x000fe200078e0203 */
[----:B------:R-:W-:Y:S01]  /*be00*/  SHF.R.S32.HI R14, RZ, 0x3, R14 ;  /* 0x00000003ff0e7819 */ /* 0x000fe2000001140e */
[----:B------:R-:W-:Y:S01]  /*be10*/  @!P3 IMAD.MOV.U32 R18, RZ, RZ, R8 ;  /* 0x000000ffff12b224 */ /* 0x000fe200078e0008 */
[----:B------:R-:W2:Y:S01]  /*be20*/  @!P0 LDC R9, c[0x0][0x270] ;  /* 0x00009c00ff098b82 */ /* 0x000ea20000000800 */
[----:B------:R-:W-:Y:S01]  /*be30*/  IMAD.IADD R4, R82, 0x1, -R5 ;  /* 0x0000000152047824 */ /* 0x000fe200078e0a05 */
[C---:B------:R-:W-:Y:S01]  /*be40*/  ISETP.GE.AND P4, PT, R14.reuse, R166, PT ;  /* 0x000000a60e00720c */ /* 0x040fe20003f86270 */
[----:B------:R-:W-:Y:S01]  /*be50*/  VIADD R7, R14, 0x10 ;  /* 0x000000100e077836 */ /* 0x000fe20000000000 */
[--C-:B------:R-:W-:Y:S02]  /*be60*/  SHF.R.S32.HI R15, RZ, 0x1f, R14.reuse ;  /* 0x0000001fff0f7819 */ /* 0x100fe4000001140e */
[C---:B------:R-:W-:Y:S01]  /*be70*/  ISETP.NE.AND P3, PT, R4.reuse, RZ, PT ;  /* 0x000000ff0400720c */ /* 0x040fe20003f65270 */
[----:B------:R-:W-:Y:S01]  /*be80*/  IMAD.SHL.U32 R4, R4, 0x8, RZ ;  /* 0x0000000804047824 */ /* 0x000fe200078e00ff */
[----:B------:R-:W3:Y:S01]  /*be90*/  @P0 LDC R8, c[0x0][0x2c0] ;  /* 0x0000b000ff080b82 */ /* 0x000ee20000000800 */
[----:B------:R-:W-:-:S03]  /*bea0*/  IMAD.WIDE R24, R179, 0x40, R14 ;  /* 0x00000040b3187825 */ /* 0x000fc600078e020e */
[----:B------:R-:W-:-:S04]  /*beb0*/  IADD3 R10, R4, 0x40, RZ ;  /* 0x00000040040a7810 */ /* 0x000fc80007ffe0ff */
[----:B------:R-:W4:Y:S08]  /*bec0*/  @P0 LDC.64 R2, c[0x0][0x2c0] ;  /* 0x0000b000ff020b82 */ /* 0x000f300000000a00 */
[----:B------:R-:W2:Y:S08]  /*bed0*/  @!P2 LDC R5, c[0x0][0x2c4] ;  /* 0x0000b100ff05ab82 */ /* 0x000eb00000000800 */
        /* <DEDUP_REMOVED lines=21> */
.L_x_872:
[----:B------:R-:W-:Y:S05]  /*c030*/  BSYNC B0 ;  /* 0x0000000000007941 */ /* 0x000fea0003800000 */
.L_x_871:
[----:B------:R-:W-:Y:S01]  /*c040*/  BSSY B0, `(.L_x_873) ;  /* 0x0000017000007945 */ /* 0x000fe20003800000 */
[----:B-12---:R-:W-:Y:S01]  /*c050*/  @!P0 IMAD R17, R0, R9, RZ ;  /* 0x0000000900118224 */ /* 0x006fe200078e02ff */
[----:B------:R-:W-:Y:S02]  /*c060*/  ISETP.NE.OR P4, PT, R163, -0x1, P2 ;  /* 0xffffffffa300780c */ /* 0x000fe40001785670 */
[C---:B------:R-:W-:Y:S02]  /*c070*/  IADD3 R11, R14.reuse, 0x20, RZ ;  /* 0x000000200e0b7810 */ /* 0x040fe40007ffe0ff */
[----:B------:R-:W-:Y:S01]  /*c080*/  IADD3 R9, R14, 0x30, RZ ;  /* 0x000000300e097810 */ /* 0x000fe20007ffe0ff */
        /* <DEDUP_REMOVED lines=18> */
.L_x_874:
[----:B------:R-:W-:Y:S05]  /*c1b0*/  BSYNC B0 ;  /* 0x0000000000007941 */ /* 0x000fea0003800000 */
.L_x_873:
[----:B------:R-:W-:Y:S01]  /*c1c0*/  ISETP.GE.AND P5, PT, R11, R166, PT ;  /* 0x000000a60b00720c */ /* 0x000fe20003fa6270 */
        /* <DEDUP_REMOVED lines=24> */
.L_x_876:
[----:B------:R-:W-:Y:S05]  /*c350*/  BSYNC B0 ;  /* 0x0000000000007941 */ /* 0x000fea0003800000 */
.L_x_875:
[----:B------:R-:W-:Y:S01]  /*c360*/  SEL R17, R17, RZ, P2 ;  /* 0x000000ff11117207 */ /* 0x000fe20001000000 */
[----:B---3--:R-:W-:Y:S01]  /*c370*/  @!P0 IMAD.MOV.U32 R8, RZ, RZ, 0x1 ;  /* 0x00000001ff088424 */ /* 0x008fe200078e00ff */
[----:B------:R-:W-:Y:S01]  /*c380*/  BSSY B0, `(.L_x_877) ;  /* 0x000001b000007945 */ /* 0x000fe20003800000 */
[-C--:B------:R-:W-:Y:S02]  /*c390*/  ISETP.GE.OR P6, PT, R14, R166.reuse, P3 ;  /* 0x000000a60e00720c */ /* 0x080fe40001fc6670 */
[----:B------:R-:W-:Y:S02]  /*c3a0*/  CS2R R12, SRZ ;  /* 0x00000000000c7805 */ /* 0x000fe4000001ff00 */
[-C--:B------:R-:W-:Y:S01]  /*c3b0*/  ISETP.GE.OR P5, PT, R7, R166.reuse, P3 ;  /* 0x000000a60700720c */ /* 0x080fe20001fa6670 */
[----:B------:R-:W-:Y:S01]  /*c3c0*/  IMAD R3, R22, R3, R17 ;  /* 0x0000000316037224 */ /* 0x000fe200078e0211 */
[----:B------:R-:W-:Y:S01]  /*c3d0*/  ISETP.GE.OR P4, PT, R11, R166, P3 ;  /* 0x000000a60b00720c */ /* 0x000fe20001f86670 */
[----:B------:R-:W-:Y:S01]  /*c3e0*/  IMAD R6, R87, R8, RZ ;  /* 0x0000000857067224 */ /* 0x000fe200078e02ff */
[----:B------:R-:W-:-:S02]  /*c3f0*/  ISETP.GE.OR P3, PT, R9, R166, P3 ;  /* 0x000000a60900720c */ /* 0x000fc40001f66670 */
[----:B------:R-:W-:Y:S01]  /*c400*/  @!P2 SHF.R.S32.HI R2, RZ, 0x1f, R163 ;  /* 0x0000001fff02a819 */ /* 0x000fe200000114a3 */
        /* <DEDUP_REMOVED lines=15> */
[----:B------:R-:W-:-:S09]  /*c500*/  ISETP.GE.AND P0, PT, R10, UR4, PT ;  /* 0x000000040a007c0c */ /* 0x000fd2000bf06270 */
[----:B------:R3:W-:Y:S04]  /*c510*/  @!P1 STG.E.128 desc[UR8][R18.64], RZ ;  /* 0x000000ff12009986 */ /* 0x0007e8000c101d08 */
[----:B------:R3:W-:Y:S02]  /*c520*/  @!P0 STG.E.128 desc[UR8][R18.64+0x80], RZ ;  /* 0x000080ff12008986 */ /* 0x0007e4000c101d08 */
.L_x_878:
[----:B------:R-:W-:Y:S05]  /*c530*/  BSYNC B0 ;  /* 0x0000000000007941 */ /* 0x000fea0003800000 */
.L_x_877:
[----:B------:R-:W-:Y:S01]  /*c540*/  @!P2 IMAD.MOV.U32 R12, RZ, RZ, R163 ;  /* 0x000000ffff0ca224 */ /* 0x000fe200078e00a3 */
[----:B------:R-:W-:Y:S01]  /*c550*/  SHF.R.S32.HI R5, RZ, 0x1f, R6 ;  /* 0x0000001fff057819 */ /* 0x000fe20000011406 */
[----:B------:R-:W-:Y:S01]  /*c560*/  @!P2 IMAD.MOV.U32 R13, RZ, RZ, R2 ;  /* 0x000000ffff0da224 */ /* 0x000fe200078e0002 */
[----:B------:R-:W-:Y:S02]  /*c570*/  BSSY B0, `(.L_x_879) ;  /* 0x000000d000007945 */ /* 0x000fe40003800000 */
[--C-:B------:R-:W-:Y:S02]  /*c580*/  IADD3 R6, P1, P0, R6, R12, R3.reuse ;  /* 0x0000000c06067210 */ /* 0x100fe4000783e003 */
[----:B------:R-:W-:-:S04]  /*c590*/  SHF.R.S32.HI R12, RZ, 0x1f, R3 ;  /* 0x0000001fff0c7819 */ /* 0x000fc80000011403 */
[----:B------:R-:W-:Y:S01]  /*c5a0*/  IADD3.X R12, R5, R13, R12, P1, P0 ;  /* 0x0000000d050c7210 */ /* 0x000fe20000fe040c */
[----:B------:R-:W-:Y:S06]  /*c5b0*/  @P6 BRA `(.L_x_880) ;  /* 0x0000000000206947 */ /* 0x000fec0003800000 */
[----:B------:R-:W-:Y:S01]  /*c5c0*/  IMAD R15, R14, R8, RZ ;  /* 0x000000080e0f7224 */ /* 0x000fe200078e02ff */
[----:B------:R-:W-:Y:S01]  /*c5d0*/  ULDC.64 UR4, c[0x0][0x2b0] ;  /* 0x0000ac0000047ab9 */ /* 0x000fe20000000a00 */
[----:B------:R-:W-:-:S03]  /*c5e0*/  IMAD.MOV.U32 R5, RZ, RZ, 0x7f800000 ;  /* 0x7f800000ff057424 */ /* 0x000fc600078e00ff */
[----:B------:R-:W-:-:S04]  /*c5f0*/  IADD3 R3, P0, R15, R6, RZ ;  /* 0x000000060f037210 */ /* 0x000fc80007f1e0ff */
[----:B------:R-:W-:Y:S02]  /*c600*/  LEA.HI.X.SX32 R0, R15, R12, 0x1, P0 ;  /* 0x0000000c0f007211 */ /* 0x000fe400000f0eff */
[----:B------:R-:W-:-:S04]  /*c610*/  LEA R2, P0, R3, UR4, 0x2 ;  /* 0x0000000403027c11 */ /* 0x000fc8000f8010ff */
[----:B------:R-:W-:-:S05]  /*c620*/  LEA.HI.X R3, R3, UR5, R0, 0x2, P0 ;  /* 0x0000000503037c11 */ /* 0x000fca00080f1400 */
[----:B------:R4:W-:Y:S04]  /*c630*/  STG.E desc[UR8][R2.64], R5 ;  /* 0x0000000502007986 */ /* 0x0009e8000c101908 */
.L_x_880:
[----:B------:R-:W-:Y:S05]  /*c640*/  BSYNC B0 ;  /* 0x0000000000007941 */ /* 0x000fea0003800000 */
.L_x_879:
        /* <DEDUP_REMOVED lines=10> */
.L_x_882:
[----:B------:R-:W-:Y:S05]  /*c6f0*/  BSYNC B0 ;  /* 0x0000000000007941 */ /* 0x000fea0003800000 */
.L_x_881:
        /* <DEDUP_REMOVED lines=10> */
.L_x_884:
[----:B------:R-:W-:Y:S05]  /*c7a0*/  BSYNC B0 ;  /* 0x0000000000007941 */ /* 0x000fea0003800000 */
.L_x_883:
[----:B------:R-:W-:Y:S05]  /*c7b0*/  @P3 EXIT ;  /* 0x000000000000394d */ /* 0x000fea0003800000 */
[----:B------:R-:W-:Y:S01]  /*c7c0*/  IMAD R9, R9, R8, RZ ;  /* 0x0000000809097224 */ /* 0x000fe200078e02ff */
[----:B------:R-:W-:Y:S01]  /*c7d0*/  ULDC.64 UR4, c[0x0][0x2b0] ;  /* 0x0000ac0000047ab9 */ /* 0x000fe20000000a00 */
[----:B----4-:R-:W-:-:S03]  /*c7e0*/  IMAD.MOV.U32 R5, RZ, RZ, 0x7f800000 ;  /* 0x7f800000ff057424 */ /* 0x010fc600078e00ff */
[----:B------:R-:W-:-:S04]  /*c7f0*/  IADD3 R6, P0, R9, R6, RZ ;  /* 0x0000000609067210 */ /* 0x000fc80007f1e0ff */
[----:B------:R-:W-:Y:S02]  /*c800*/  LEA.HI.X.SX32 R9, R9, R12, 0x1, P0 ;  /* 0x0000000c09097211 */ /* 0x000fe400000f0eff */
[----:B------:R-:W-:-:S04]  /*c810*/  LEA R2, P0, R6, UR4, 0x2 ;  /* 0x0000000406027c11 */ /* 0x000fc8000f8010ff */
[----:B------:R-:W-:-:S05]  /*c820*/  LEA.HI.X R3, R6, UR5, R9, 0x2, P0 ;  /* 0x0000000506037c11 */ /* 0x000fca00080f1409 */
[----:B------:R-:W-:Y:S01]  /*c830*/  STG.E desc[UR8][R2.64], R5 ;  /* 0x0000000502007986 */ /* 0x000fe2000c101908 */
[----:B------:R-:W-:Y:S05]  /*c840*/  EXIT ;  /* 0x000000000000794d */ /* 0x000fea0003800000 */
.L_x_885:
        /* <DEDUP_REMOVED lines=11> */
.L_x_1751:


//--------------------- .text._ZN5flash16flash_fwd_kernelI23Flash_fwd_kernel_traitsILi128ELi64ELi64ELi4ELb0ELb0EN7cutlass10bfloat16_tE19Flash_kernel_traitsILi128ELi64ELi64ELi4ES3_EELb0ELb1ELb0ELb1ELb0ELb0ELb1ELb0EEEvNS_16Flash_fwd_paramsE --------------------------
	.section	.text._ZN5flash16flash_fwd_kernelI23Flash_fwd_kernel_traitsILi128ELi64ELi64ELi4ELb0ELb0EN7cutlass10bfloat16_tE19Flash_kernel_traitsILi128ELi64ELi64ELi4ES3_EELb0ELb1ELb0ELb1ELb0ELb0ELb1ELb0EEEvNS_16Flash_fwd_paramsE,"ax",@progbits
	.align	128
        .global         _ZN5flash16flash_fwd_kernelI23Flash_fwd_kernel_traitsILi128ELi64ELi64ELi4ELb0ELb0EN7cutlass10bfloat16_tE19Flash_kernel_traitsILi128ELi64ELi64ELi4ES3_EELb0ELb1ELb0ELb1ELb0ELb0ELb1ELb0EEEvNS_16Flash_fwd_paramsE
        .type           _ZN5flash16flash_fwd_kernelI23Flash_fwd_kernel_traitsILi128ELi64ELi64ELi4ELb0ELb0EN7cutlass10bfloat16_tE19Flash_kernel_traitsILi128ELi64ELi64ELi4ES3_EELb0ELb1ELb0ELb1ELb0ELb0ELb1ELb0EEEvNS_16Flash_fwd_paramsE,@function
        .size           _ZN5flash16flash_fwd_kernelI23Flash_fwd_kernel_traitsILi128ELi64ELi64ELi4ELb0ELb0EN7cutlass10bfloat16_tE19Flash_kernel_traitsILi128ELi64ELi64ELi4ES3_EELb0ELb1ELb0ELb1ELb0ELb0ELb1ELb0EEEvNS_16Flash_fwd_paramsE,(.L_x_1752 - _ZN5flash16flash_fwd_kernelI23Flash_fwd_kernel_traitsILi128ELi64ELi64ELi4ELb0ELb0EN7cutlass10bfloat16_tE19Flash_kernel_traitsILi128ELi64ELi64ELi4ES3_EELb0ELb1ELb0ELb1ELb0ELb0ELb1ELb0EEEvNS_16Flash_fwd_paramsE)
        .other          _ZN5flash16flash_fwd_kernelI23Flash_fwd_kernel_traitsILi128ELi64ELi64ELi4ELb0ELb0EN7cutlass10bfloat16_tE19Flash_kernel_traitsILi128ELi64ELi64ELi4ES3_EELb0ELb1ELb0ELb1ELb0ELb0ELb1ELb0EEEvNS_16Flash_fwd_paramsE,@"STO_CUDA_ENTRY STV_DEFAULT"
_ZN5flash16flash_fwd_kernelI23Flash_fwd_kernel_traitsILi128ELi64ELi64ELi4ELb0ELb0EN7cutlass10bfloat16_tE19Flash_kernel_traitsILi128ELi64ELi64ELi4ES3_EELb0ELb1ELb0ELb1ELb0ELb0ELb1ELb0EEEvNS_16Flash_fwd_paramsE:
.text._ZN5flash16flash_fwd_kernelI23Flash_fwd_kernel_traitsILi128ELi64ELi64ELi4ELb0ELb0EN7cutlass10bfloat16_tE19Flash_kernel_traitsILi128ELi64ELi64ELi4ES3_EELb0ELb1ELb0ELb1ELb0ELb0ELb1ELb0EEEvNS_16Flash_fwd_paramsE:
        /* <DEDUP_REMOVED lines=38> */
.L_x_886:
[----:B------:R-:W1:Y:S02]  /*0260*/  LDC R5, c[0x0][0x2c8] ;  /* 0x0000b200ff057b82 */ /* 0x000e640000000800 */
.L_x_887:
        /* <DEDUP_REMOVED lines=39> */
[CC--:B------:R-:W-:Y:S01]  /*04e0*/  ISETP.GE.AND P5, PT, R24.reuse, R12.reuse, PT ;  /* 0x0000000c1800720c */ /* 0x0c0fe20003fa6270 */
[C---:B------:R-:W-:Y:S01]  /*04f0*/  VIADD R17, R24.reuse, 0x10 ;  /* 0x0000001018117836 */ /* 0x040fe20000000000 */
[----:B------:R-:W-:Y:S01]  /*0500*/  @!P2 SHF.R.S32.HI R15, RZ, 0x1f, R6 ;  /* 0x0000001fff0fa819 */ /* 0x000fe20000011406 */
[C---:B------:R-:W-:Y:S01]  /*0510*/  VIADD R21, R24.reuse, 0x20 ;  /* 0x0000002018157836 */ /* 0x040fe20000000000 */
[----:B------:R-:W2:Y:S01]  /*0520*/  @P0 LDC.64 R116, c[0x0][0x248] ;  /* 0x00009200ff740b82 */ /* 0x000ea20000000a00 */
[C---:B------:R-:W-:Y:S01]  /*0530*/  VIADD R19, R24.reuse, 0x30 ;  /* 0x0000003018137836 */ /* 0x040fe20000000000 */
[----:B------:R-:W-:Y:S01]  /*0540*/  ISETP.GE.AND P6, PT, R17, R12, PT ;  /* 0x0000000c1100720c */ /* 0x000fe20003fc6270 */
[----:B------:R-:W-:Y:S01]  /*0550*/  IMAD.SHL.U32 R27, R24, 0x40, RZ ;  /* 0x00000040181b7824 */ /* 0x000fe200078e00ff */
[----:B-1----:R-:W-:-:S02]  /*0560*/  IABS R10, R7 ;  /* 0x00000007000a7213 */ /* 0x002fc40000000000 */
[-C--:B------:R-:W-:Y:S02]  /*0570*/  ISETP.GE.AND P4, PT, R21, R12.reuse, PT ;  /* 0x0000000c1500720c */ /* 0x080fe40003f86270 */
[----:B------:R-:W1:Y:S01]  /*0580*/  I2F.RP R4, R10 ;  /* 0x0000000a00047306 */ /* 0x000e620000209400 */
[----:B------:R-:W-:Y:S01]  /*0590*/  ISETP.GE.AND P3, PT, R19, R12, PT ;  /* 0x0000000c1300720c */ /* 0x000fe20003f66270 */
[----:B------:R-:W-:Y:S01]  /*05a0*/  IMAD.IADD R12, R96, 0x1, -R9 ;  /* 0x00000001600c7824 */ /* 0x000fe200078e0a09 */
[----:B------:R-:W-:Y:S02]  /*05b0*/  LOP3.LUT R27, R27, 0x1c0, RZ, 0xc0, !PT ;  /* 0x000001c01b1b7812 */ /* 0x000fe400078ec0ff */
[--C-:B------:R-:W-:Y:S01]  /*05c0*/  SHF.R.S32.HI R25, RZ, 0x1f, R24.reuse ;  /* 0x0000001fff197819 */ /* 0x100fe20000011418 */
[----:B------:R-:W-:Y:S01]  /*05d0*/  IMAD.SHL.U32 R174, R12, 0x8, RZ ;  /* 0x000000080cae7824 */ /* 0x000fe200078e00ff */
[----:B------:R-:W-:Y:S01]  /*05e0*/  LEA.HI R16, R101, R96, RZ, 0x4 ;  /* 0x0000006065107211 */ /* 0x000fe200078f20ff */
[----:B------:R-:W-:-:S03]  /*05f0*/  IMAD.WIDE R178, R179, 0x40, R24 ;  /* 0x00000040b3b27825 */ /* 0x000fc600078e0218 */
[----:B------:R-:W-:Y:S01]  /*0600*/  SHF.R.S32.HI R175, RZ, 0x1f, R174 ;  /* 0x0000001fffaf7819 */ /* 0x000fe200000114ae */
[----:B-1----:R-:W1:Y:S02]  /*0610*/  MUFU.RCP R2, R4 ;  /* 0x0000000400027308 */ /* 0x002e640000001000 */
[----:B-1----:R-:W-:Y:S01]  /*0620*/  VIADD R2, R2, 0xffffffe ;  /* 0x0ffffffe02027836 */ /* 0x002fe20000000000 */
[----:B------:R-:W1:Y:S05]  /*0630*/  @P2 LDC.64 R4, c[0x0][0x240] ;  /* 0x00009000ff042b82 */ /* 0x000e6a0000000a00 */
        /* <DEDUP_REMOVED lines=19> */
[----:B------:R-:W-:Y:S01]  /*0770*/  @!P2 IMAD R3, R6, R3, R14 ;  /* 0x000000030603a224 */ /* 0x000fe200078e020e */
[----:B------:R-:W-:Y:S01]  /*0780*/  SHF.L.U32 R15, R2, 0x3, RZ ;  /* 0x00000003020f7819 */ /* 0x000fe200000006ff */
[----:B------:R-:W-:-:S04]  /*0790*/  @!P2 IMAD.MOV.U32 R28, RZ, RZ, R26 ;  /* 0x000000ffff1ca224 */ /* 0x000fc800078e001a */
[-C--:B------:R-:W-:Y:S01]  /*07a0*/  @!P1 IADD3 R11, R11, -R10.reuse, RZ ;  /* 0x8000000a0b0b9210 */ /* 0x080fe20007ffe0ff */
[----:B------:R-:W-:Y:S01]  /*07b0*/  @!P2 IMAD.IADD R5, R27, 0x1, R3 ;  /* 0x000000011b05a824 */ /* 0x000fe200078e0203 */
[----:B------:R-:W-:Y:S01]  /*07c0*/  LOP3.LUT R164, R4, 0xfffffe00, R15, 0xf8, !PT ;  /* 0xfffffe0004a47812 */ /* 0x000fe200078ef80f */
[C-C-:B------:R-:W-:Y:S01]  /*07d0*/  @P0 IMAD.IADD R4, R0.reuse, 0x1, R13.reuse ;  /* 0x0000000100040824 */ /* 0x140fe200078e020d */
[----:B------:R-:W-:Y:S01]  /*07e0*/  ISETP.GE.U32.AND P2, PT, R11, R10, PT ;  /* 0x0000000a0b00720c */ /* 0x000fe20003f46070 */
[----:B------:R-:W-:Y:S01]  /*07f0*/  @P0 IMAD.IADD R2, R0, 0x1, R13 ;  /* 0x0000000100020824 */ /* 0x000fe200078e020d */
[----:B------:R-:W1:Y:S01]  /*0800*/  LDC.64 R10, c[0x0][0x3c8] ;  /* 0x0000f200ff0a7b82 */ /* 0x000e620000000a00 */
[----:B------:R-:W-:Y:S01]  /*0810*/  LOP3.LUT R3, R22, R7, RZ, 0x3c, !PT ;  /* 0x0000000716037212 */ /* 0x000fe200078e3cff */
[C---:B--2---:R-:W-:Y:S01]  /*0820*/  @P0 IMAD R13, R4.reuse, R117, RZ ;  /* 0x00000075040d0224 */ /* 0x044fe200078e02ff */
[----:B------:R-:W-:Y:S01]  /*0830*/  @!P1 IADD3 R121, R121, 0x1, RZ ;  /* 0x0000000179799810 */ /* 0x000fe20007ffe0ff */
[----:B------:R-:W-:Y:S01]  /*0840*/  @P0 IMAD.WIDE.U32 R26, R4, R116, RZ ;  /* 0x00000074041a0225 */ /* 0x000fe200078e00ff */
[----:B------:R-:W-:-:S03]  /*0850*/  ISETP.GE.AND P1, PT, R3, RZ, PT ;  /* 0x000000ff0300720c */ /* 0x000fc60003f26270 */
[C---:B---3--:R-:W-:Y:S01]  /*0860*/  @P0 IMAD R3, R2.reuse, R9, RZ ;  /* 0x0000000902030224 */ /* 0x048fe200078e02ff */
[----:B------:R-:W-:Y:S01]  /*0870*/  @P0 IADD3 R13, R27, R13, RZ ;  /* 0x0000000d1b0d0210 */ /* 0x000fe20007ffe0ff */
[----:B------:R-:W-:-:S04]  /*0880*/  @P0 IMAD.WIDE.U32 R14, R2, R8, RZ ;  /* 0x00000008020e0225 */ /* 0x000fc800078e00ff */
[----:B------:R-:W-:Y:S01]  /*0890*/  @P2 VIADD R121, R121, 0x1 ;  /* 0x0000000179792836 */ /* 0x000fe20000000000 */
[----:B------:R-:W-:Y:S01]  /*08a0*/  ISETP.NE.AND P2, PT, R7, RZ, PT ;  /* 0x000000ff0700720c */ /* 0x000fe20003f45270 */
[----:B------:R-:W-:Y:S02]  /*08b0*/  @P0 IMAD.IADD R4, R15, 0x1, R3 ;  /* 0x000000010f040824 */ /* 0x000fe400078e0203 */
[----:B------:R-:W-:Y:S01]  /*08c0*/  @P0 IMAD.MOV.U32 R18, RZ, RZ, R26 ;  /* 0x000000ffff120224 */ /* 0x000fe200078e001a */
[----:B------:R-:W-:Y:S09]  /*08d0*/  @P0 BRA `(.L_x_889) ;  /* 0x0000000000340947 */ /* 0x000ff20003800000 */
        /* <DEDUP_REMOVED lines=13> */
.L_x_889:
        /* <DEDUP_REMOVED lines=12> */
[----:B------:R-:W-:-:S07]  /*0a70*/  IADD3 R4, R15, R3, RZ ;  /* 0x000000030f047210 */ /* 0x000fce0007ffe0ff */
.L_x_890:
[----:B-1----:R-:W-:Y:S01]  /*0a80*/  ISETP.NE.U32.AND P0, PT, R10, RZ, PT ;  /* 0x000000ff0a00720c */ /* 0x002fe20003f05070 */
[-C--:B------:R-:W-:Y:S01]  /*0a90*/  IMAD R0, R25, R116.reuse, RZ ;  /* 0x0000007419007224 */ /* 0x080fe200078e02ff */
[----:B------:R-:W-:Y:S01]  /*0aa0*/  LOP3.LUT R3, R16, 0xfffffff0, RZ, 0xc0, !PT ;  /* 0xfffffff010037812 */ /* 0x000fe200078ec0ff */
[C---:B------:R-:W-:Y:S01]  /*0ab0*/  IMAD.WIDE.U32 R26, R24.reuse, R116, R174 ;  /* 0x00000074181a7225 */ /* 0x040fe200078e00ae */
[----:B------:R-:W-:Y:S01]  /*0ac0*/  ISETP.NE.AND.EX P0, PT, R11, RZ, PT, P0 ;  /* 0x000000ff0b00720c */ /* 0x000fe20003f05300 */
[----:B------:R-:W1:Y:S01]  /*0ad0*/  S2UR UR10, SR_CgaCtaId ;  /* 0x00000000000a79c3 */ /* 0x000e620000008800 */
[----:B------:R-:W-:Y:S01]  /*0ae0*/  IADD3 R20, -R3, R96, RZ ;  /* 0x0000006003147210 */ /* 0x000fe20007ffe1ff */
[----:B------:R-:W-:Y:S01]  /*0af0*/  @!P1 IMAD.MOV R121, RZ, RZ, -R121 ;  /* 0x000000ffff799224 */ /* 0x000fe200078e0a79 */
[----:B------:R-:W-:Y:S01]  /*0b00*/  @!P2 LOP3.LUT R121, RZ, R7, RZ, 0x33, !PT ;  /* 0x00000007ff79a212 */ /* 0x000fe200078e33ff */
[----:B------:R-:W-:Y:S01]  /*0b10*/  IMAD R0, R24, R117, R0 ;  /* 0x0000007518007224 */ /* 0x000fe200078e0200 */
[----:B------:R-:W-:Y:S01]  /*0b20*/  IADD3 R168, P2, R18, R26, RZ ;  /* 0x0000001a12a87210 */ /* 0x000fe20007f5e0ff */
[----:B------:R-:W-:Y:S01]  /*0b30*/  ULDC.64 UR4, c[0x0][0x260] ;  /* 0x0000980000047ab9 */ /* 0x000fe20000000a00 */
[----:B------:R-:W-:Y:S01]  /*0b40*/  IADD3 R28, P1, R174, R28, RZ ;  /* 0x0000001cae1c7210 */ /* 0x000fe20007f3e0ff */
[----:B------:R-:W-:Y:S01]  /*0b50*/  ULDC.64 UR6, c[0x0][0x268] ;  /* 0x00009a0000067ab9 */ /* 0x000fe20000000a00 */
[----:B------:R-:W-:Y:S01]  /*0b60*/  IADD3.X R169, R13, R27, R0, P2, !PT ;  /* 0x0000001b0da97210 */ /* 0x000fe200017fe400 */
[----:B------:R-:W-:Y:S01]  /*0b70*/  IMAD.WIDE.U32 R26, R24, R8, R174 ;  /* 0x00000008181a7225 */ /* 0x000fe200078e00ae */
[----:B------:R-:W-:Y:S01]  /*0b80*/  SHF.R.S32.HI R3, RZ, 0x1f, R20 ;  /* 0x0000001fff037819 */ /* 0x000fe20000011414 */
[----:B------:R-:W-:Y:S01]  /*0b90*/  BSSY B0, `(.L_x_891) ;  /* 0x000003d000007945 */ /* 0x000fe20003800000 */
[----:B------:R-:W-:Y:S01]  /*0ba0*/  SHF.R.S32.HI R0, RZ, 0x1f, R121 ;  /* 0x0000001fff007819 */ /* 0x000fe20000011479 */
[----:B------:R-:W-:Y:S01]  /*0bb0*/  IMAD.X R29, R175, 0x1, R5, P1 ;  /* 0x00000001af1d7824 */ /* 0x000fe200008e0605 */
[----:B------:R-:W-:Y:S01]  /*0bc0*/  LEA.HI R13, R3, R20, RZ, 0x3 ;  /* 0x00000014030d7211 */ /* 0x000fe200078f18ff */
[----:B------:R-:W-:Y:S01]  /*0bd0*/  IMAD R3, R25, R8, RZ ;  /* 0x0000000819037224 */ /* 0x000fe200078e02ff */
[----:B------:R-:W-:Y:S01]  /*0be0*/  IADD3 R118, P1, R14, R26, RZ ;  /* 0x0000001a0e767210 */ /* 0x000fe20007f3e0ff */
[----:B------:R-:W-:Y:S01]  /*0bf0*/  IMAD R2, R0, UR4, RZ ;  /* 0x0000000400027c24 */ /* 0x000fe2000f8e02ff */
[----:B------:R-:W2:Y:S01]  /*0c00*/  @P0 LDC.64 R14, c[0x0][0x3d0] ;  /* 0x0000f400ff0e0b82 */ /* 0x000ea20000000a00 */
        /* <DEDUP_REMOVED lines=16> */
[----:B------:R-:W-:-:S03]  /*0d10*/  IADD3 R165, R174, 0x40, RZ ;  /* 0x00000040aea57810 */ /* 0x000fc60007ffe0ff */
[----:B------:R-:W-:Y:S01]  /*0d20*/  IMAD R121, R121, UR7, R0 ;  /* 0x0000000779797c24 */ /* 0x000fe2000f8e0200 */
[----:B------:R-:W-:Y:S01]  /*0d30*/  LEA R164, R164, UR4, 0x1 ;  /* 0x00000004a4a47c11 */ /* 0x000fe2000f8e08ff */
[----:B------:R-:W-:Y:S02]  /*0d40*/  IMAD.MOV.U32 R7, RZ, RZ, 0x10 ;  /* 0x00000010ff077424 */ /* 0x000fe400078e00ff */
[----:B------:R-:W-:Y:S02]  /*0d50*/  IMAD.MOV.U32 R0, RZ, RZ, 0x20 ;  /* 0x00000020ff007424 */ /* 0x000fe400078e00ff */
[----:B------:R-:W-:Y:S01]  /*0d60*/  IMAD R31, R22, UR5, R31 ;  /* 0x00000005161f7c24 */ /* 0x000fe2000f8e021f */
[----:B------:R-:W-:Y:S01]  /*0d70*/  SEL R7, R7, 0xfffffff0, !P1 ;  /* 0xfffffff007077807 */ /* 0x000fe20004800000 */
        /* <DEDUP_REMOVED lines=30> */
.L_x_892:
[----:B------:R-:W-:Y:S05]  /*0f60*/  BSYNC B0 ;  /* 0x0000000000007941 */ /* 0x000fea0003800000 */
.L_x_891:
        /* <DEDUP_REMOVED lines=32> */
.L_x_894:
[----:B------:R-:W-:Y:S05]  /*1170*/  BSYNC B0 ;  /* 0x0000000000007941 */ /* 0x000fea0003800000 */
.L_x_893:
        /* <DEDUP_REMOVED lines=32> */
.L_x_896:
[----:B------:R-:W-:Y:S05]  /*1380*/  BSYNC B0 ;  /* 0x0000000000007941 */ /* 0x000fea0003800000 */
.L_x_895:
        /* <DEDUP_REMOVED lines=31> */
.L_x_898:
[----:B------:R-:W-:Y:S05]  /*1580*/  BSYNC B0 ;  /* 0x0000000000007941 */ /* 0x000fea0003800000 */
.L_x_897:
        /* <DEDUP_REMOVED lines=35> */
.L_x_900:
[----:B------:R-:W-:Y:S05]  /*17c0*/  BSYNC B0 ;  /* 0x0000000000007941 */ /* 0x000fea0003800000 */
.L_x_899:
        /* <DEDUP_REMOVED lines=26> */
.L_x_902:
[----:B------:R-:W-:Y:S05]  /*1970*/  BSYNC B0 ;  /* 0x0000000000007941 */ /* 0x000fea0003800000 */
.L_x_901:
        /* <DEDUP_REMOVED lines=27> */
.L_x_904:
[----:B------:R-:W-:Y:S05]  /*1b30*/  BSYNC B0 ;  /* 0x0000000000007941 */ /* 0x000fea0003800000 */
.L_x_903:
        /* <DEDUP_REMOVED lines=39> */
.L_x_906:
[----:B------:R-:W-:Y:S05]  /*1db0*/  BSYNC B0 ;  /* 0x0000000000007941 */ /* 0x000fea0003800000 */
.L_x_905:
        /* <DEDUP_REMOVED lines=54> */
.L_x_908:
[----:B------:R-:W-:Y:S05]  /*2120*/  BSYNC B0 ;  /* 0x0000000000007941 */ /* 0x000fea0003800000 */
.L_x_907:
        /* <DEDUP_REMOVED lines=28> */
.L_x_910:
[----:B------:R-:W-:Y:S05]  /*22f0*/  BSYNC B0 ;  /* 0x0000000000007941 */ /* 0x000fea0003800000 */
.L_x_909:
        /* <DEDUP_REMOVED lines=26> */
.L_x_912:
[----:B------:R-:W-:Y:S05]  /*24a0*/  BSYNC B0 ;  /* 0x0000000000007941 */ /* 0x000fea0003800000 */
.L_x_911:
        /* <DEDUP_REMOVED lines=28> */
.L_x_914:
[----:B------:R-:W-:Y:S05]  /*2670*/  BSYNC B0 ;  /* 0x0000000000007941 */ /* 0x000fea0003800000 */
.L_x_913:
[----:B------:R-:W-:Y:S01]  /*2680*/  LDSM.16.M88.4 R24, [R150] ;  /* 0x000000009618783b */ /* 0x000fe20000000200 */
[----:B------:R-:W-:Y:S01]  /*2690*/  LOP3.LUT P1, RZ, R12, 0x2, RZ, 0xc0, !PT ;  /* 0x000000020cff7812 */ /* 0x000fe2000782c0ff */
[----:B------:R-:W-:Y:S01]  /*26a0*/  VIADD R8, R149, 0x4000 ;  /* 0x0000400095087836 */ /* 0x000fe20000000000 */
[----:B------:R-:W-:Y:S01]  /*26b0*/  LOP3.LUT R101, R101, 0xffffffe0, RZ, 0xc0, !PT ;  /* 0xffffffe065657812 */ /* 0x000fe200078ec0ff */
[----:B------:R-:W4:Y:S01]  /*26c0*/  LDSM.16.M88.4 R28, [R149+0x4000] ;  /* 0x00400000951c783b */ /* 0x000f220000000200 */
[----:B------:R-:W-:Y:S01]  /*26d0*/  VIADD R147, R149, 0x4020 ;  /* 0x0000402095937836 */ /* 0x000fe20000000000 */
[----:B------:R-:W-:Y:S01]  /*26e0*/  ULDC UR5, c[0x0][0x39c] ;  /* 0x0000e70000057ab9 */ /* 0x000fe20000000800 */
[--C-:B------:R-:W-:Y:S01]  /*26f0*/  IMAD R148, R7, 0x2, R150.reuse ;  /* 0x0000000207947824 */ /* 0x100fe200078e0296 */
[----:B------:R-:W4:Y:S01]  /*2700*/  LDSM.16.M88.4 R72, [R149+0x4800] ;  /* 0x004800009548783b */ /* 0x000f220000000200 */
[C---:B------:R-:W-:Y:S01]  /*2710*/  IMAD R146, R5.reuse, 0x2, R150 ;  /* 0x0000000205927824 */ /* 0x040fe200078e0296 */
[----:B------:R-:W-:Y:S01]  /*2720*/  LOP3.LUT R4, R4, R97, RZ, 0xfc, !PT ;  /* 0x0000006104047212 */ /* 0x000fe200078efcff */
[----:B------:R-:W-:Y:S01]  /*2730*/  IMAD R145, R5, 0x2, R148 ;  /* 0x0000000205917824 */ /* 0x000fe200078e0294 */
[----:B------:R-:W-:Y:S01]  /*2740*/  LDSM.16.M88.4 R64, [R149+0x5000] ;  /* 0x005000009540783b */ /* 0x000fe20000000200 */
[----:B------:R-:W-:-:S02]  /*2750*/  IMAD R100, R100, 0x10, R103 ;  /* 0x0000001064647824 */ /* 0x000fc400078e0267 */
[----:B------:R-:W-:Y:S01]  /*2760*/  @P1 VIADD R147, R8, 0xffffffe0 ;  /* 0xffffffe008931836 */ /* 0x000fe20000000000 */
[----:B------:R-:W-:Y:S01]  /*2770*/  LOP3.LUT P1, RZ, R12, 0x4, RZ, 0xc0, !PT ;  /* 0x000000040cff7812 */ /* 0x000fe2000782c0ff */
[----:B-123--:R-:W-:Y:S01]  /*2780*/  LDSM.16.M88.4 R8, [R148] ;  /* 0x000000009408783b */ /* 0x00efe20000000200 */
[----:B------:R-:W-:Y:S02]  /*2790*/  IMAD.SHL.U32 R176, R96, 0x2, RZ ;  /* 0x0000000260b07824 */ /* 0x000fe400078e00ff */
[----:B------:R-:W-:Y:S01]  /*27a0*/  SEL R0, R0, 0xffffffe0, !P1 ;  /* 0xffffffe000007807 */ /* 0x000fe20004800000 */
[----:B------:R-:W1:Y:S01]  /*27b0*/  LDSM.16.M88.4 R20, [R147] ;  /* 0x000000009314783b */ /* 0x000e620000000200 */
[C---:B------:R-:W-:Y:S01]  /*27c0*/  VIADD R139, R147.reuse, 0x800 ;  /* 0x00000800938b7836 */ /* 0x040fe20000000000 */
[----:B------:R-:W-:Y:S01]  /*27d0*/  LOP3.LUT R176, R176, 0x6, RZ, 0xc0, !PT ;  /* 0x00000006b0b07812 */ /* 0x000fe200078ec0ff */
[C---:B------:R-:W-:Y:S01]  /*27e0*/  VIADD R138, R147.reuse, 0x1000 ;  /* 0x00001000938a7836 */ /* 0x040fe20000000000 */
[----:B------:R-:W-:Y:S01]  /*27f0*/  LDSM.16.M88.4 R56, [R146] ;  /* 0x000000009238783b */ /* 0x000fe20000000200 */
[C---:B------:R-:W-:Y:S01]  /*2800*/  IMAD R143, R0.reuse, 0x2, R149 ;  /* 0x00000002008f7824 */ /* 0x040fe200078e0295 */
[----:B------:R-:W-:Y:S01]  /*2810*/  LEA R136, R0, R147, 0x1 ;  /* 0x0000009300887211 */ /* 0x000fe200078e08ff */
[----:B------:R-:W-:Y:S01]  /*2820*/  IMAD.IADD R0, R96, 0x1, -R101 ;  /* 0x0000000160007824 */ /* 0x000fe200078e0a65 */
[----:B------:R-:W-:Y:S01]  /*2830*/  LDSM.16.M88.4 R32, [R149+0x5800] ;  /* 0x005800009520783b */ /* 0x000fe20000000200 */
[C---:B------:R-:W-:Y:S01]  /*2840*/  IADD3 R137, R147.reuse, 0x1800, RZ ;  /* 0x0000180093897810 */ /* 0x040fe20007ffe0ff */
[----:B------:R-:W-:-:S02]  /*2850*/  VIADD R135, R147, 0x2000 ;  /* 0x0000200093877836 */ /* 0x000fc40000000000 */
[----:B------:R-:W2:Y:S01]  /*2860*/  LDSM.16.M88.4 R36, [R143+0x4000] ;  /* 0x004000008f24783b */ /* 0x000ea20000000200 */
[----:B------:R-:W-:Y:S01]  /*2870*/  SHF.R.S32.HI R173, RZ, 0x1f, R0 ;  /* 0x0000001fffad7819 */ /* 0x000fe20000011400 */
[----:B------:R-:W-:Y:S02]  /*2880*/  VIADD R134, R147, 0x2800 ;  /* 0x0000280093867836 */ /* 0x000fe40000000000 */
[----:B------:R-:W-:Y:S01]  /*2890*/  LDSM.16.M88.4 R84, [R145] ;  /* 0x000000009154783b */ /* 0x000fe20000000200 */
[----:B------:R-:W-:Y:S01]  /*28a0*/  LEA.HI R173, R173, R0, RZ, 0x2 ;  /* 0x00000000adad7211 */ /* 0x000fe200078f10ff */
[C---:B------:R-:W-:Y:S02]  /*28b0*/  VIADD R133, R147.reuse, 0x3000 ;  /* 0x0000300093857836 */ /* 0x040fe40000000000 */
[----:B------:R-:W3:Y:S01]  /*28c0*/  LDSM.16.M88.4 R80, [R136] ;  /* 0x000000008850783b */ /* 0x000ee20000000200 */
[----:B------:R-:W-:Y:S01]  /*28d0*/  SHF.R.S32.HI R173, RZ, 0x2, R173 ;  /* 0x00000002ffad7819 */ /* 0x000fe200000114ad */
[----:B------:R-:W-:Y:S01]  /*28e0*/  VIADD R132, R147, 0x3800 ;  /* 0x0000380093847836 */ /* 0x000fe20000000000 */
[C---:B----4-:R-:W-:Y:S01]  /*28f0*/  HMMA.16816.F32.BF16 R16, R24.reuse, R28, RZ ;  /* 0x0000001c1810723c */ /* 0x050fe200000418ff */
[----:B------:R-:W4:Y:S04]  /*2900*/  LDSM.16.M88.4 R12, [R147+0x800] ;  /* 0x00080000930c783b */ /* 0x000f280000000200 */
[----:B------:R-:W4:Y:S01]  /*2910*/  LDSM.16.M88.4 R76, [R147+0x1000] ;  /* 0x00100000934c783b */ /* 0x000f220000000200 */
[C---:B------:R-:W-:Y:S03]  /*2920*/  HMMA.16816.F32.BF16 R28, R24.reuse, R30, RZ ;  /* 0x0000001e181c723c */ /* 0x040fe600000418ff */
[----:B------:R-:W4:Y:S03]  /*2930*/  LDSM.16.M88.4 R48, [R147+0x1800] ;  /* 0x001800009330783b */ /* 0x000f260000000200 */
[C---:B------:R-:W-:Y:S01]  /*2940*/  HMMA.16816.F32.BF16 R40, R24.reuse, R72, RZ ;  /* 0x000000481828723c */ /* 0x040fe200000418ff */
[----:B------:R-:W-:Y:S04]  /*2950*/  LDSM.16.M88.4 R52, [R150+0x2000] ;  /* 0x002000009634783b */ /* 0x000fe80000000200 */
[----:B------:R-:W4:Y:S01]  /*2960*/  LDSM.16.M88.4 R44, [R149+0x6000] ;  /* 0x00600000952c783b */ /* 0x000f220000000200 */
[----:B------:R-:W-:Y:S03]  /*2970*/  HMMA.16816.F32.BF16 R72, R24, R74, RZ ;  /* 0x0000004a1848723c */ /* 0x000fe600000418ff */
[----:B------:R-:W-:Y:S03]  /*2980*/  LDSM.16.M88.4 R88, [R147+0x2000] ;  /* 0x002000009358783b */ /* 0x000fe60000000200 */
[C---:B-1----:R-:W-:Y:S01]  /*2990*/  HMMA.16816.F32.BF16 R16, R8.reuse, R20, R16 ;  /* 0x000000140810723c */ /* 0x042fe20000041810 */
[----:B------:R-:W-:Y:S04]  /*29a0*/  LDSM.16.M88.4 R92, [R136+0x800] ;  /* 0x00080000885c783b */ /* 0x000fe80000000200 */
[----:B------:R-:W0:Y:S01]  /*29b0*/  LDGDEPBAR ;  /* 0x00000000000079af */ /* 0x000e220000000000 */
[----:B------:R-:W-:Y:S03]  /*29c0*/  HMMA.16816.F32.BF16 R28, R8, R22, R28 ;  /* 0x00000016081c723c */ /* 0x000fe6000004181c */
[----:B------:R-:W1:Y:S03]  /*29d0*/  LDSM.16.M88.4 R20, [R143+0x4800] ;  /* 0x004800008f14783b */ /* 0x000e660000000200 */
[C---:B------:R-:W-:Y:S06]  /*29e0*/  HMMA.16816.F32.BF16 R68, R24.reuse, R64, RZ ;  /* 0x000000401844723c */ /* 0x040fec00000418ff */
[----:B------:R-:W-:Y:S06]  /*29f0*/  HMMA.16816.F32.BF16 R64, R24, R66, RZ ;  /* 0x000000421840723c */ /* 0x000fec00000418ff */
[C---:B--2---:R-:W-:Y:S06]  /*2a00*/  HMMA.16816.F32.BF16 R16, R56.reuse, R36, R16 ;  /* 0x000000243810723c */ /* 0x044fec0000041810 */
[----:B------:R-:W-:Y:S01]  /*2a10*/  HMMA.16816.F32.BF16 R28, R56, R38, R28 ;  /* 0x00000026381c723c */ /* 0x000fe2000004181c */
[----:B------:R-:W-:Y:S05]  /*2a20*/  LDSM.16.M88.4 R36, [R148+0x2000] ;  /* 0x002000009424783b */ /* 0x000fea0000000200 */
[C---:B------:R-:W-:Y:S06]  /*2a30*/  HMMA.16816.F32.BF16 R60, R24.reuse, R32, RZ ;  /* 0x00000020183c723c */ /* 0x040fec00000418ff */
[----:B------:R-:W-:Y:S01]  /*2a40*/  HMMA.16816.F32.BF16 R24, R24, R34, RZ ;  /* 0x000000221818723c */ /* 0x000fe200000418ff */
[----:B------:R-:W2:Y:S05]  /*2a50*/  LDSM.16.M88.4 R32, [R143+0x5000] ;  /* 0x005000008f20783b */ /* 0x000eaa0000000200 */
[C---:B---3--:R-:W-:Y:S06]  /*2a60*/  HMMA.16816.F32.BF16 R16, R84.reuse, R80, R16 ;  /* 0x000000505410723c */ /* 0x048fec0000041810 */
[----:B------:R-:W-:Y:S01]  /*2a70*/  HMMA.16816.F32.BF16 R28, R84, R82, R28 ;  /* 0x00000052541c723c */ /* 0x000fe2000004181c */
[----:B------:R-:W-:Y:S05]  /*2a80*/  LDSM.16.M88.4 R80, [R136+0x1000] ;  /* 0x001000008850783b */ /* 0x000fea0000000200 */
[C---:B----4-:R-:W-:Y:S06]  /*2a90*/  HMMA.16816.F32.BF16 R40, R8.reuse, R12, R40 ;  /* 0x0000000c0828723c */ /* 0x050fec0000041828 */
[C---:B------:R-:W-:Y:S01]  /*2aa0*/  HMMA.16816.F32.BF16 R72, R8.reuse, R14, R72 ;  /* 0x0000000e0848723c */ /* 0x040fe20000041848 */
[----:B------:R-:W3:Y:S05]  /*2ab0*/  LDSM.16.M88.4 R12, [R143+0x5800] ;  /* 0x005800008f0c783b */ /* 0x000eea0000000200 */
[C---:B------:R-:W-:Y:S06]  /*2ac0*/  HMMA.16816.F32.BF16 R68, R8.reuse, R76, R68 ;  /* 0x0000004c0844723c */ /* 0x040fec0000041844 */
[C---:B------:R-:W-:Y:S01]  /*2ad0*/  HMMA.16816.F32.BF16 R64, R8.reuse, R78, R64 ;  /* 0x0000004e0840723c */ /* 0x040fe20000041840 */
[----:B------:R-:W4:Y:S05]  /*2ae0*/  LDSM.16.M88.4 R76, [R136+0x1800] ;  /* 0x00180000884c783b */ /* 0x000f2a0000000200 */
[C---:B------:R-:W-:Y:S06]  /*2af0*/  HMMA.16816.F32.BF16 R60, R8.reuse, R48, R60 ;  /* 0x00000030083c723c */ /* 0x040fec000004183c */
[----:B------:R-:W-:Y:S01]  /*2b00*/  HMMA.16816.F32.BF16 R8, R8, R50, R24 ;  /* 0x000000320808723c */ /* 0x000fe20000041818 */
[----:B------:R-:W-:Y:S04]  /*2b10*/  LDSM.16.M88.4 R24, [R146+0x2000] ;  /* 0x002000009218783b */ /* 0x000fe80000000200 */
[----:B------:R-:W-:Y:S01]  /*2b20*/  LDSM.16.M88.4 R48, [R149+0x6800] ;  /* 0x006800009530783b */ /* 0x000fe20000000200 */
[C---:B------:R-:W-:Y:S06]  /*2b30*/  HMMA.16816.F32.BF16 R16, R52.reuse, R44, R16 ;  /* 0x0000002c3410723c */ /* 0x040fec0000041810 */
[----:B------:R-:W-:Y:S01]  /*2b40*/  HMMA.16816.F32.BF16 R28, R52, R46, R28 ;  /* 0x0000002e341c723c */ /* 0x000fe2000004181c */
[----:B------:R-:W-:Y:S05]  /*2b50*/  LDSM.16.M88.4 R44, [R149+0x7000] ;  /* 0x00700000952c783b */ /* 0x000fea0000000200 */
[C---:B-1----:R-:W-:Y:S06]  /*2b60*/  HMMA.16816.F32.BF16 R40, R56.reuse, R20, R40 ;  /* 0x000000143828723c */ /* 0x042fec0000041828 */
[C---:B------:R-:W-:Y:S01]  /*2b70*/  HMMA.16816.F32.BF16 R72, R56.reuse, R22, R72 ;  /* 0x000000163848723c */ /* 0x040fe20000041848 */
[----:B------:R-:W1:Y:S05]  /*2b80*/  LDSM.16.M88.4 R20, [R143+0x6000] ;  /* 0x006000008f14783b */ /* 0x000e6a0000000200 */
[C---:B--2---:R-:W-:Y:S06]  /*2b90*/  HMMA.16816.F32.BF16 R68, R56.reuse, R32, R68 ;  /* 0x000000203844723c */ /* 0x044fec0000041844 */
[C---:B------:R-:W-:Y:S01]  /*2ba0*/  HMMA.16816.F32.BF16 R64, R56.reuse, R34, R64 ;  /* 0x000000223840723c */ /* 0x040fe20000041840 */
[----:B------:R-:W-:Y:S05]  /*2bb0*/  LDSM.16.M88.4 R32, [R147+0x2800] ;  /* 0x002800009320783b */ /* 0x000fea0000000200 */
[----:B---3--:R-:W-:Y:S06]  /*2bc0*/  HMMA.16816.F32.BF16 R60, R56, R12, R60 ;  /* 0x0000000c383c723c */ /* 0x008fec000004183c */
[----:B------:R-:W-:Y:S06]  /*2bd0*/  HMMA.16816.F32.BF16 R16, R36, R88, R16 ;  /* 0x000000582410723c */ /* 0x000fec0000041810 */
[----:B------:R-:W-:Y:S01]  /*2be0*/  HMMA.16816.F32.BF16 R56, R56, R14, R8 ;  /* 0x0000000e3838723c */ /* 0x000fe20000041808 */
[----:B------:R-:W-:Y:S04]  /*2bf0*/  LDSM.16.M88.4 R8, [R145+0x2000] ;  /* 0x002000009108783b */ /* 0x000fe80000000200 */
[----:B------:R-:W2:Y:S01]  /*2c00*/  LDSM.16.M88.4 R12, [R136+0x2000] ;  /* 0x00200000880c783b */ /* 0x000ea20000000200 */
[----:B------:R-:W-:Y:S06]  /*2c10*/  HMMA.16816.F32.BF16 R28, R36, R90, R28 ;  /* 0x0000005a241c723c */ /* 0x000fec000004181c */
[C---:B------:R-:W-:Y:S06]  /*2c20*/  HMMA.16816.F32.BF16 R40, R84.reuse, R92, R40 ;  /* 0x0000005c5428723c */ /* 0x040fec0000041828 */
[C---:B------:R-:W-:Y:S06]  /*2c30*/  HMMA.16816.F32.BF16 R72, R84.reuse, R94, R72 ;  /* 0x0000005e5448723c */ /* 0x040fec0000041848 */
[C---:B------:R-:W-:Y:S06]  /*2c40*/  HMMA.16816.F32.BF16 R68, R84.reuse, R80, R68 ;  /* 0x000000505444723c */ /* 0x040fec0000041844 */
[C---:B------:R-:W-:Y:S01]  /*2c50*/  HMMA.16816.F32.BF16 R64, R84.reuse, R82, R64 ;  /* 0x000000525440723c */ /* 0x040fe20000041840 */
[----:B------:R-:W3:Y:S05]  /*2c60*/  LDSM.16.M88.4 R80, [R149+0x7800] ;  /* 0x007800009550783b */ /* 0x000eea0000000200 */
[----:B----4-:R-:W-:Y:S01]  /*2c70*/  HMMA.16816.F32.BF16 R88, R84, R76, R60 ;  /* 0x0000004c5458723c */ /* 0x010fe2000004183c */
[----:B------:R-:W-:Y:S05]  /*2c80*/  LDSM.16.M88.4 R60, [R143+0x6800] ;  /* 0x006800008f3c783b */ /* 0x000fea0000000200 */
[----:B-1----:R-:W-:Y:S06]  /*2c90*/  HMMA.16816.F32.BF16 R16, R24, R20, R16 ;  /* 0x000000141810723c */ /* 0x002fec0000041810 */
[----:B------:R-:W-:Y:S01]  /*2ca0*/  HMMA.16816.F32.BF16 R76, R84, R78, R56 ;  /* 0x0000004e544c723c */ /* 0x000fe20000041838 */
[----:B------:R-:W1:Y:S05]  /*2cb0*/  LDSM.16.M88.4 R56, [R147+0x3000] ;  /* 0x003000009338783b */ /* 0x000e6a0000000200 */
[----:B------:R-:W-:Y:S01]  /*2cc0*/  HMMA.16816.F32.BF16 R28, R24, R22, R28 ;  /* 0x00000016181c723c */ /* 0x000fe2000004181c */
[----:B------:R-:W4:Y:S05]  /*2cd0*/  LDSM.16.M88.4 R20, [R147+0x3800] ;  /* 0x003800009314783b */ /* 0x000f2a0000000200 */
[C---:B------:R-:W-:Y:S01]  /*2ce0*/  HMMA.16816.F32.BF16 R40, R52.reuse, R48, R40 ;  /* 0x000000303428723c */ /* 0x040fe20000041828 */
[----:B------:R-:W3:Y:S05]  /*2cf0*/  @P0 LDC R49, c[0x0][0x2e8] ;  /* 0x0000ba00ff310b82 */ /* 0x000eea0000000800 */
[C---:B------:R-:W-:Y:S06]  /*2d00*/  HMMA.16816.F32.BF16 R72, R52.reuse, R50, R72 ;  /* 0x000000323448723c */ /* 0x040fec0000041848 */
[C---:B------:R-:W-:Y:S06]  /*2d10*/  HMMA.16816.F32.BF16 R68, R52.reuse, R44, R68 ;  /* 0x0000002c3444723c */ /* 0x040fec0000041844 */
[----:B------:R-:W-:Y:S01]  /*2d20*/  HMMA.16816.F32.BF16 R64, R52, R46, R64 ;  /* 0x0000002e3440723c */ /* 0x000fe20000041840 */
[----:B------:R-:W-:Y:S05]  /*2d30*/  LDSM.16.M88.4 R44, [R136+0x2800] ;  /* 0x00280000882c783b */ /* 0x000fea0000000200 */
[C---:B--2---:R-:W-:Y:S01]  /*2d40*/  HMMA.16816.F32.BF16 R16, R8.reuse, R12, R16 ;  /* 0x0000000c0810723c */ /* 0x044fe20000041810 */
[----:B---3--:R-:W2:Y:S05]  /*2d50*/  @P0 MUFU.RCP R49, R49 ;  /* 0x0000003100310308 */ /* 0x008eaa0000001000 */
[----:B------:R-:W-:Y:S01]  /*2d60*/  HMMA.16816.F32.BF16 R28, R8, R14, R28 ;  /* 0x0000000e081c723c */ /* 0x000fe2000004181c */
[----:B------:R-:W3:Y:S05]  /*2d70*/  LDSM.16.M88.4 R12, [R143+0x7000] ;  /* 0x007000008f0c783b */ /* 0x000eea0000000200 */
[C---:B------:R-:W-:Y:S06]  /*2d80*/  HMMA.16816.F32.BF16 R88, R52.reuse, R80, R88 ;  /* 0x000000503458723c */ /* 0x040fec0000041858 */
[----:B------:R-:W-:Y:S06]  /*2d90*/  HMMA.16816.F32.BF16 R76, R52, R82, R76 ;  /* 0x00000052344c723c */ /* 0x000fec000004184c */
[----:B------:R-:W-:Y:S01]  /*2da0*/  HMMA.16816.F32.BF16 R40, R36, R32, R40 ;  /* 0x000000202428723c */ /* 0x000fe20000041828 */
[----:B------:R-:W-:Y:S01]  /*2db0*/  FMUL.FTZ R17, R17, UR5 ;  /* 0x0000000511117c20 */ /* 0x000fe20008410000 */
[----:B------:R-:W-:Y:S01]  /*2dc0*/  FMUL.FTZ R19, R19, UR5 ;  /* 0x0000000513137c20 */ /* 0x000fe20008410000 */
[----:B------:R-:W-:Y:S01]  /*2dd0*/  FMUL.FTZ R16, R16, UR5 ;  /* 0x0000000510107c20 */ /* 0x000fe20008410000 */
[----:B------:R-:W-:-:S02]  /*2de0*/  FMUL.FTZ R18, R18, UR5 ;  /* 0x0000000512127c20 */ /* 0x000fc40008410000 */
[C---:B------:R-:W-:Y:S01]  /*2df0*/  HMMA.16816.F32.BF16 R72, R36.reuse, R34, R72 ;  /* 0x000000222448723c */ /* 0x040fe20000041848 */
[----:B------:R-:W2:Y:S01]  /*2e00*/  LDSM.16.M88.4 R32, [R143+0x7800] ;  /* 0x007800008f20783b */ /* 0x000ea20000000200 */
[----:B------:R-:W-:Y:S01]  /*2e10*/  FMUL.FTZ R28, R28, UR5 ;  /* 0x000000051c1c7c20 */ /* 0x000fe20008410000 */
[----:B------:R-:W2:Y:S01]  /*2e20*/  MUFU.TANH R17, R17 ;  /* 0x0000001100117308 */ /* 0x000ea20000002400 */
[----:B------:R-:W-:Y:S01]  /*2e30*/  FMUL.FTZ R29, R29, UR5 ;  /* 0x000000051d1d7c20 */ /* 0x000fe20008410000 */
[----:B------:R-:W-:Y:S01]  /*2e40*/  FMUL.FTZ R30, R30, UR5 ;  /* 0x000000051e1e7c20 */ /* 0x000fe20008410000 */
[----:B-1----:R-:W-:Y:S01]  /*2e50*/  HMMA.16816.F32.BF16 R68, R36, R56, R68 ;  /* 0x000000382444723c */ /* 0x002fe20000041844 */
[----:B------:R-:W-:-:S04]  /*2e60*/  FMUL.FTZ R31, R31, UR5 ;  /* 0x000000051f1f7c20 */ /* 0x000fc80008410000 */
[----:B------:R-:W1:Y:S01]  /*2e70*/  MUFU.TANH R19, R19 ;  /* 0x0000001300137308 */ /* 0x000e620000002400 */
[C---:B------:R-:W-:Y:S06]  /*2e80*/  HMMA.16816.F32.BF16 R64, R36.reuse, R58, R64 ;  /* 0x0000003a2440723c */ /* 0x040fec0000041840 */
[C---:B----4-:R-:W-:Y:S01]  /*2e90*/  HMMA.16816.F32.BF16 R88, R36.reuse, R20, R88 ;  /* 0x000000142458723c */ /* 0x050fe20000041858 */
[----:B------:R-:W-:Y:S05]  /*2ea0*/  MUFU.TANH R29, R29 ;  /* 0x0000001d001d7308 */ /* 0x000fea0000002400 */
[----:B------:R-:W-:Y:S01]  /*2eb0*/  HMMA.16816.F32.BF16 R76, R36, R22, R76 ;  /* 0x00000016244c723c */ /* 0x000fe2000004184c */
[----:B------:R-:W4:Y:S02]  /*2ec0*/  LDSM.16.M88.4 R20, [R136+0x3000] ;  /* 0x003000008814783b */ /* 0x000f240000000200 */
[----:B------:R-:W1:Y:S03]  /*2ed0*/  MUFU.TANH R37, R28 ;  /* 0x0000001c00257308 */ /* 0x000e660000002400 */
[C---:B------:R-:W-:Y:S05]  /*2ee0*/  HMMA.16816.F32.BF16 R40, R24.reuse, R60, R40 ;  /* 0x0000003c1828723c */ /* 0x040fea0000041828 */
[----:B------:R-:W1:Y:S01]  /*2ef0*/  MUFU.TANH R39, R30 ;  /* 0x0000001e00277308 */ /* 0x000e620000002400 */
[C---:B---3--:R-:W-:Y:S06]  /*2f00*/  HMMA.16816.F32.BF16 R68, R24.reuse, R12, R68 ;  /* 0x0000000c1844723c */ /* 0x048fec0000041844 */
[----:B------:R-:W-:Y:S01]  /*2f10*/  HMMA.16816.F32.BF16 R64, R24, R14, R64 ;  /* 0x0000000e1840723c */ /* 0x000fe20000041840 */
[----:B------:R-:W3:Y:S01]  /*2f20*/  LDSM.16.M88.4 R12, [R136+0x3800] ;  /* 0x00380000880c783b */ /* 0x000ee20000000200 */
[----:B------:R-:W-:Y:S01]  /*2f30*/  MUFU.TANH R31, R31 ;  /* 0x0000001f001f7308 */ /* 0x000fe20000002400 */
[----:B------:R-:W-:-:S04]  /*2f40*/  DEPBAR.LE SB0, 0x0 ;  /* 0x000080000000791a */ /* 0x000fc80000000000 */
[C---:B------:R-:W-:Y:S03]  /*2f50*/  HMMA.16816.F32.BF16 R72, R24.reuse, R62, R72 ;  /* 0x0000003e1848723c */ /* 0x040fe60000041848 */
[----:B------:R-:W-:Y:S03]  /*2f60*/  MUFU.TANH R51, R16 ;  /* 0x0000001000337308 */ /* 0x000fe60000002400 */
[C---:B--2---:R-:W-:Y:S06]  /*2f70*/  HMMA.16816.F32.BF16 R88, R24.reuse, R32, R88 ;  /* 0x000000201858723c */ /* 0x044fec0000041858 */
[----:B------:R-:W-:Y:S06]  /*2f80*/  HMMA.16816.F32.BF16 R76, R24, R34, R76 ;  /* 0x00000022184c723c */ /* 0x000fec000004184c */
[----:B------:R-:W-:Y:S01]  /*2f90*/  HMMA.16816.F32.BF16 R40, R8, R44, R40 ;  /* 0x0000002c0828723c */ /* 0x000fe20000041828 */
[----:B------:R-:W-:-:S04]  /*2fa0*/  IADD3 R27, R100, 0x1, R173 ;  /* 0x00000001641b7810 */ /* 0x000fc80007ffe0ad */
[----:B------:R-:W-:Y:S01]  /*2fb0*/  IADD3 R0, R98, R27, -R166 ;  /* 0x0000001b62007210 */ /* 0x000fe20007ffe8a6 */
[C---:B------:R-:W-:Y:S04]  /*2fc0*/  HMMA.16816.F32.BF16 R72, R8.reuse, R46, R72 ;  /* 0x0000002e0848723c */ /* 0x040fe80000041848 */
[----:B------:R-:W-:Y:S01]  /*2fd0*/  IMAD.IADD R99, R0, 0x1, R99 ;  /* 0x0000000100637824 */ /* 0x000fe200078e0263 */
[----:B------:R-:W-:Y:S01]  /*2fe0*/  MOV R0, RZ ;  /* 0x000000ff00007202 */ /* 0x000fe20000000f00 */
[----:B----4-:R-:W-:Y:S01]  /*2ff0*/  HMMA.16816.F32.BF16 R68, R8, R20, R68 ;  /* 0x000000140844723c */ /* 0x010fe20000041844 */
[----:B-----5:R-:W-:Y:S02]  /*3000*/  @P0 FMUL.FTZ R0, R6, R49 ;  /* 0x0000003106000220 */ /* 0x020fe40000410000 */
[----:B------:R-:W-:-:S02]  /*3010*/  VIMNMX R124, R99, R98, PT ;  /* 0x00000062637c7248 */ /* 0x000fc40003fe0100 */
[----:B------:R-:W-:Y:S01]  /*3020*/  VIADDMNMX R123, R99, 0x8, R98, PT ;  /* 0x00000008637b7846 */ /* 0x000fe20003800162 */
[C---:B------:R-:W-:Y:S06]  /*3030*/  HMMA.16816.F32.BF16 R64, R8.reuse, R22, R64 ;  /* 0x000000160840723c */ /* 0x040fec0000041840 */
[----:B---3--:R-:W-:Y:S01]  /*3040*/  HMMA.16816.F32.BF16 R88, R8, R12, R88 ;  /* 0x0000000c0858723c */ /* 0x008fe20000041858 */
[----:B------:R-:W-:Y:S01]  /*3050*/  FMUL.FTZ R33, R40, UR5 ;  /* 0x0000000528217c20 */ /* 0x000fe20008410000 */
[----:B------:R-:W-:Y:S01]  /*3060*/  FMUL.FTZ R25, R42, UR5 ;  /* 0x000000052a197c20 */ /* 0x000fe20008410000 */
[----:B------:R-:W-:Y:S01]  /*3070*/  FMUL.FTZ R41, R41, UR5 ;  /* 0x0000000529297c20 */ /* 0x000fe20008410000 */
[----:B------:R-:W-:-:S02]  /*3080*/  FMUL.FTZ R21, R43, UR5 ;  /* 0x000000052b157c20 */ /* 0x000fc40008410000 */
[----:B------:R-:W-:Y:S01]  /*3090*/  HMMA.16816.F32.BF16 R76, R8, R14, R76 ;  /* 0x0000000e084c723c */ /* 0x000fe2000004184c */
[----:B------:R-:W2:Y:S01]  /*30a0*/  MUFU.TANH R33, R33 ;  /* 0x0000002100217308 */ /* 0x000ea20000002400 */
[----:B------:R-:W-:Y:S01]  /*30b0*/  FMUL.FTZ R23, R72, UR5 ;  /* 0x0000000548177c20 */ /* 0x000fe20008410000 */
[----:B------:R-:W-:-:S03]  /*30c0*/  FMUL.FTZ R73, R73, UR5 ;  /* 0x0000000549497c20 */ /* 0x000fc60008410000 */
[----:B------:R-:W-:Y:S01]  /*30d0*/  FMUL.FTZ R43, R68, UR5 ;  /* 0x00000005442b7c20 */ /* 0x000fe20008410000 */
[----:B------:R-:W-:Y:S02]  /*30e0*/  IMAD R8, R105, 0x40, R176 ;  /* 0x0000004069087824 */ /* 0x000fe400078e02b0 */
[----:B------:R-:W-:Y:S01]  /*30f0*/  FMUL.FTZ R9, R74, UR5 ;  /* 0x000000054a097c20 */ /* 0x000fe20008410000 */
[----:B------:R-:W3:Y:S01]  /*3100*/  MUFU.TANH R25, R25 ;  /* 0x0000001900197308 */ /* 0x000ee20000002400 */
[----:B------:R-:W-:Y:S01]  /*3110*/  FMUL.FTZ R11, R75, UR5 ;  /* 0x000000054b0b7c20 */ /* 0x000fe20008410000 */
[----:B------:R-:W-:Y:S02]  /*3120*/  VIADD R10, R8, 0x1 ;  /* 0x00000001080a7836 */ /* 0x000fe40000000000 */
[----:B------:R-:W-:Y:S01]  /*3130*/  FMUL.FTZ R70, R70, UR5 ;  /* 0x0000000546467c20 */ /* 0x000fe20008410000 */
[C---:B------:R-:W-:Y:S02]  /*3140*/  VIADD R32, R8.reuse, 0x8 ;  /* 0x0000000808207836 */ /* 0x040fe40000000000 */
[----:B------:R-:W-:Y:S01]  /*3150*/  FMUL.FTZ R15, R69, UR5 ;  /* 0x00000005450f7c20 */ /* 0x000fe20008410000 */
[----:B------:R-:W-:Y:S01]  /*3160*/  VIADD R26, R8, 0x9 ;  /* 0x00000009081a7836 */ /* 0x000fe20000000000 */
[----:B------:R-:W-:Y:S01]  /*3170*/  I2FP.F32.S32 R6, R10 ;  /* 0x0000000a00067245 */ /* 0x000fe20000201400 */
[----:B------:R-:W4:Y:S01]  /*3180*/  MUFU.TANH R41, R41 ;  /* 0x0000002900297308 */ /* 0x000f220000002400 */
[----:B------:R-:W-:Y:S01]  /*3190*/  ISETP.GE.AND P4, PT, R32, R124, PT ;  /* 0x0000007c2000720c */ /* 0x000fe20003f86270 */
[----:B------:R-:W-:Y:S01]  /*31a0*/  VIADD R24, R8, 0x10 ;  /* 0x0000001008187836 */ /* 0x000fe20000000000 */
[-C--:B------:R-:W-:Y:S01]  /*31b0*/  ISETP.GE.AND P0, PT, R32, R123.reuse, PT ;  /* 0x0000007b2000720c */ /* 0x080fe20003f06270 */
[C---:B------:R-:W-:Y:S01]  /*31c0*/  FFMA.FTZ R17, R6.reuse, R0, R17 ;  /* 0x0000000006117223 */ /* 0x040fe20000010011 */
[----:B------:R-:W-:Y:S01]  /*31d0*/  I2FP.F32.S32 R32, R32 ;  /* 0x0000002000207245 */ /* 0x000fe20000201400 */
[----:B-1----:R-:W-:Y:S01]  /*31e0*/  FFMA.FTZ R19, R6, R0, R19 ;  /* 0x0000000006137223 */ /* 0x002fe20000010013 */
[C---:B------:R-:W-:Y:S01]  /*31f0*/  ISETP.GE.AND P6, PT, R10.reuse, R124, PT ;  /* 0x0000007c0a00720c */ /* 0x040fe20003fc6270 */
[----:B------:R-:W1:Y:S01]  /*3200*/  MUFU.TANH R21, R21 ;  /* 0x0000001500157308 */ /* 0x000e620000002400 */
[-C--:B------:R-:W-:Y:S01]  /*3210*/  ISETP.GE.AND P2, PT, R10, R123.reuse, PT ;  /* 0x0000007b0a00720c */ /* 0x080fe20003f46270 */
[----:B------:R-:W-:Y:S01]  /*3220*/  FFMA.FTZ R27, R32, R0, R37 ;  /* 0x00000000201b7223 */ /* 0x000fe20000010025 */
[----:B------:R-:W-:Y:S01]  /*3230*/  VIADD R10, R8, 0x11 ;  /* 0x00000011080a7836 */ /* 0x000fe20000000000 */
[----:B------:R-:W-:Y:S01]  /*3240*/  ISETP.GE.AND P3, PT, R26, R124, PT ;  /* 0x0000007c1a00720c */ /* 0x000fe20003f66270 */
[----:B------:R-:W-:Y:S01]  /*3250*/  FFMA.FTZ R32, R32, R0, R39 ;  /* 0x0000000020207223 */ /* 0x000fe20000010027 */
[-C--:B------:R-:W-:Y:S01]  /*3260*/  ISETP.GE.AND P5, PT, R26, R123.reuse, PT ;  /* 0x0000007b1a00720c */ /* 0x080fe20003fa6270 */
[----:B------:R-:W-:Y:S01]  /*3270*/  FMUL.FTZ R71, R71, UR5 ;  /* 0x0000000547477c20 */ /* 0x000fe20008410000 */
[----:B------:R-:W-:Y:S01]  /*3280*/  FSEL R35, R17, -INF , !P6 ;  /* 0xff80000011237808 */ /* 0x000fe20007000000 */
[----:B------:R-:W1:Y:S01]  /*3290*/  MUFU.TANH R23, R23 ;  /* 0x0000001700177308 */ /* 0x000e620000002400 */
[----:B------:R-:W-:Y:S01]  /*32a0*/  I2FP.F32.S32 R26, R26 ;  /* 0x0000001a001a7245 */ /* 0x000fe20000201400 */
[----:B------:R-:W-:Y:S01]  /*32b0*/  FMUL.FTZ R65, R65, UR5 ;  /* 0x0000000541417c20 */ /* 0x000fe20008410000 */
[C---:B------:R-:W-:Y:S01]  /*32c0*/  ISETP.GE.AND P1, PT, R24.reuse, R124, PT ;  /* 0x0000007c1800720c */ /* 0x040fe20003f26270 */
[----:B------:R-:W-:Y:S01]  /*32d0*/  FMUL.FTZ R67, R67, UR5 ;  /* 0x0000000543437c20 */ /* 0x000fe20008410000 */
[-C--:B------:R-:W-:Y:S01]  /*32e0*/  ISETP.GE.AND P6, PT, R24, R123.reuse, PT ;  /* 0x0000007b1800720c */ /* 0x080fe20003fc6270 */
[----:B------:R-:W-:Y:S01]  /*32f0*/  FFMA.FTZ R6, R26, R0, R29 ;  /* 0x000000001a067223 */ /* 0x000fe2000001001d */
[----:B------:R-:W-:Y:S01]  /*3300*/  I2FP.F32.S32 R24, R24 ;  /* 0x0000001800187245 */ /* 0x000fe20000201400 */
[----:B------:R-:W-:Y:S01]  /*3310*/  MUFU.TANH R13, R73 ;  /* 0x00000049000d7308 */ /* 0x000fe20000002400 */
[----:B------:R-:W-:Y:S01]  /*3320*/  FSEL R28, R19, -INF , !P2 ;  /* 0xff800000131c7808 */ /* 0x000fe20005000000 */
[----:B------:R-:W-:Y:S01]  /*3330*/  VIADD R12, R8, 0x19 ;  /* 0x00000019080c7836 */ /* 0x000fe20000000000 */
[----:B------:R-:W-:Y:S01]  /*3340*/  FSEL R27, R27, -INF , !P4 ;  /* 0xff8000001b1b7808 */ /* 0x000fe20006000000 */
[----:B--2---:R-:W-:Y:S01]  /*3350*/  FFMA.FTZ R29, R24, R0, R33 ;  /* 0x00000000181d7223 */ /* 0x004fe20000010021 */
[----:B------:R-:W-:Y:S01]  /*3360*/  ISETP.GE.AND P2, PT, R10, R124, PT ;  /* 0x0000007c0a00720c */ /* 0x000fe20003f46270 */
[----:B---3--:R-:W-:Y:S01]  /*3370*/  FFMA.FTZ R24, R24, R0, R25 ;  /* 0x0000000018187223 */ /* 0x008fe20000010019 */
[-C--:B------:R-:W-:Y:S01]  /*3380*/  ISETP.GE.AND P4, PT, R10, R123.reuse, PT ;  /* 0x0000007b0a00720c */ /* 0x080fe20003f86270 */
[----:B------:R-:W2:Y:S01]  /*3390*/  MUFU.TANH R9, R9 ;  /* 0x0000000900097308 */ /* 0x000ea20000002400 */
[----:B------:R-:W-:Y:S01]  /*33a0*/  I2FP.F32.S32 R10, R10 ;  /* 0x0000000a000a7245 */ /* 0x000fe20000201400 */
[----:B------:R-:W-:Y:S01]  /*33b0*/  FMUL.FTZ R64, R64, UR5 ;  /* 0x0000000540407c20 */ /* 0x000fe20008410000 */
[----:B------:R-:W-:Y:S01]  /*33c0*/  IADD3 R20, R8, 0x18, RZ ;  /* 0x0000001808147810 */ /* 0x000fe20007ffe0ff */
[----:B------:R-:W-:Y:S01]  /*33d0*/  FMUL.FTZ R66, R66, UR5 ;  /* 0x0000000542427c20 */ /* 0x000fe20008410000 */
[-C--:B------:R-:W-:Y:S01]  /*33e0*/  FFMA.FTZ R26, R26, R0.reuse, R31 ;  /* 0x000000001a1a7223 */ /* 0x080fe2000001001f */
[CC--:B----4-:R-:W-:Y:S01]  /*33f0*/  FFMA.FTZ R25, R10.reuse, R0.reuse, R41 ;  /* 0x000000000a197223 */ /* 0x0d0fe20000010029 */
[----:B-1----:R-:W-:Y:S01]  /*3400*/  FFMA.FTZ R21, R10, R0, R21 ;  /* 0x000000000a157223 */ /* 0x002fe20000010015 */
[----:B------:R-:W1:Y:S01]  /*3410*/  MUFU.TANH R11, R11 ;  /* 0x0000000b000b7308 */ /* 0x000e620000002400 */
[----:B------:R-:W-:Y:S01]  /*3420*/  VIADD R10, R8, 0x20 ;  /* 0x00000020080a7836 */ /* 0x000fe20000000000 */
[----:B------:R-:W-:Y:S01]  /*3430*/  FSEL R32, R32, -INF , !P0 ;  /* 0xff80000020207808 */ /* 0x000fe20004000000 */
[----:B------:R-:W-:Y:S01]  /*3440*/  VIADD R14, R8, 0x21 ;  /* 0x00000021080e7836 */ /* 0x000fe20000000000 */
[----:B------:R-:W-:Y:S01]  /*3450*/  FSEL R31, R6, -INF , !P3 ;  /* 0xff800000061f7808 */ /* 0x000fe20005800000 */
[----:B------:R-:W-:Y:S01]  /*3460*/  FMUL.FTZ R88, R88, UR5 ;  /* 0x0000000558587c20 */ /* 0x000fe20008410000 */
[C---:B------:R-:W-:Y:S01]  /*3470*/  ISETP.GE.AND P0, PT, R20.reuse, R124, PT ;  /* 0x0000007c1400720c */ /* 0x040fe20003f06270 */
[----:B------:R-:W-:Y:S01]  /*3480*/  FMUL.FTZ R91, R91, UR5 ;  /* 0x000000055b5b7c20 */ /* 0x000fe20008410000 */
[----:B------:R-:W3:Y:S01]  /*3490*/  MUFU.TANH R43, R43 ;  /* 0x0000002b002b7308 */ /* 0x000ee20000002400 */
[-C--:B------:R-:W-:Y:S01]  /*34a0*/  ISETP.GE.AND P3, PT, R20, R123.reuse, PT ;  /* 0x0000007b1400720c */ /* 0x080fe20003f66270 */
[----:B------:R-:W-:Y:S01]  /*34b0*/  FMUL.FTZ R89, R89, UR5 ;  /* 0x0000000559597c20 */ /* 0x000fe20008410000 */
[----:B------:R-:W-:Y:S01]  /*34c0*/  I2FP.F32.S32 R20, R20 ;  /* 0x0000001400147245 */ /* 0x000fe20000201400 */
[----:B------:R-:W-:Y:S01]  /*34d0*/  FMUL.FTZ R90, R90, UR5 ;  /* 0x000000055a5a7c20 */ /* 0x000fe20008410000 */
[----:B------:R-:W-:Y:S01]  /*34e0*/  FSEL R24, R24, -INF , !P6 ;  /* 0xff80000018187808 */ /* 0x000fe20007000000 */
[----:B------:R-:W-:Y:S01]  /*34f0*/  FMUL.FTZ R77, R77, UR5 ;  /* 0x000000054d4d7c20 */ /* 0x000fe20008410000 */
[----:B------:R-:W-:Y:S01]  /*3500*/  FSEL R25, R25, -INF , !P2 ;  /* 0xff80000019197808 */ /* 0x000fe20005000000 */
[----:B------:R-:W4:Y:S01]  /*3510*/  MUFU.TANH R45, R70 ;  /* 0x00000046002d7308 */ /* 0x000f220000002400 */
[----:B------:R-:W-:Y:S01]  /*3520*/  I2FP.F32.S32 R6, R12 ;  /* 0x0000000c00067245 */ /* 0x000fe20000201400 */
[----:B------:R-:W-:Y:S01]  /*3530*/  FFMA.FTZ R23, R20, R0, R23 ;  /* 0x0000000014177223 */ /* 0x000fe20000010017 */
[----:B------:R-:W-:Y:S01]  /*3540*/  ISETP.GE.AND P6, PT, R10, R124, PT ;  /* 0x0000007c0a00720c */ /* 0x000fe20003fc6270 */
[-C--:B--2---:R-:W-:Y:S01]  /*3550*/  FFMA.FTZ R20, R20, R0.reuse, R9 ;  /* 0x0000000014147223 */ /* 0x084fe20000010009 */
[-C--:B------:R-:W-:Y:S01]  /*3560*/  ISETP.GE.AND P2, PT, R10, R123.reuse, PT ;  /* 0x0000007b0a00720c */ /* 0x080fe20003f46270 */
[----:B------:R-:W-:Y:S01]  /*3570*/  FFMA.FTZ R13, R6, R0, R13 ;  /* 0x00000000060d7223 */ /* 0x000fe2000001000d */
[----:B------:R-:W-:Y:S01]  /*3580*/  I2FP.F32.S32 R10, R10 ;  /* 0x0000000a000a7245 */ /* 0x000fe20000201400 */
[----:B------:R-:W2:Y:S01]  /*3590*/  MUFU.TANH R15, R15 ;  /* 0x0000000f000f7308 */ /* 0x000ea20000002400 */
[----:B------:R-:W-:Y:S01]  /*35a0*/  FSEL R26, R26, -INF , !P5 ;  /* 0xff8000001a1a7808 */ /* 0x000fe20006800000 */
[-C--:B-1----:R-:W-:Y:S01]  /*35b0*/  FFMA.FTZ R6, R6, R0.reuse, R11 ;  /* 0x0000000006067223 */ /* 0x082fe2000001000b */
[----:B------:R-:W-:Y:S01]  /*35c0*/  FSEL R29, R29, -INF , !P1 ;  /* 0xff8000001d1d7808 */ /* 0x000fe20004800000 */
[----:B---3--:R-:W-:Y:S01]  /*35d0*/  FFMA.FTZ R43, R10, R0, R43 ;  /* 0x000000000a2b7223 */ /* 0x008fe2000001002b */
[C---:B------:R-:W-:Y:S01]  /*35e0*/  ISETP.GE.AND P5, PT, R12.reuse, R124, PT ;  /* 0x0000007c0c00720c */ /* 0x040fe20003fa6270 */
[----:B------:R-:W-:Y:S01]  /*35f0*/  FMUL.FTZ R79, R79, UR5 ;  /* 0x000000054f4f7c20 */ /* 0x000fe20008410000 */
[-C--:B------:R-:W-:Y:S01]  /*3600*/  ISETP.GE.AND P1, PT, R12, R123.reuse, PT ;  /* 0x0000007b0c00720c */ /* 0x080fe20003f26270 */
[----:B------:R-:W1:Y:S01]  /*3610*/  MUFU.TANH R17, R64 ;  /* 0x0000004000117308 */ /* 0x000e620000002400 */
[----:B----4-:R-:W-:Y:S01]  /*3620*/  FFMA.FTZ R45, R10, R0, R45 ;  /* 0x000000000a2d7223 */ /* 0x010fe2000001002d */
[C---:B------:R-:W-:Y:S01]  /*3630*/  VIADD R12, R8.reuse, 0x28 ;  /* 0x00000028080c7836 */ /* 0x040fe20000000000 */
[----:B------:R-:W-:Y:S01]  /*3640*/  FSEL R22, R21, -INF , !P4 ;  /* 0xff80000015167808 */ /* 0x000fe20006000000 */
[----:B------:R-:W-:Y:S01]  /*3650*/  VIADD R10, R8, 0x29 ;  /* 0x00000029080a7836 */ /* 0x000fe20000000000 */
[----:B------:R-:W-:Y:S01]  /*3660*/  FSEL R23, R23, -INF , !P0 ;  /* 0xff80000017177808 */ /* 0x000fe20004000000 */
[----:B------:R-:W-:Y:S01]  /*3670*/  FMUL.FTZ R76, R76, UR5 ;  /* 0x000000054c4c7c20 */ /* 0x000fe20008410000 */
[C---:B------:R-:W-:Y:S01]  /*3680*/  ISETP.GE.AND P4, PT, R14.reuse, R124, PT ;  /* 0x0000007c0e00720c */ /* 0x040fe20003f86270 */
[----:B------:R-:W3:Y:S01]  /*3690*/  MUFU.TANH R33, R66 ;  /* 0x0000004200217308 */ /* 0x000ee20000002400 */
[----:B------:R-:W-:Y:S01]  /*36a0*/  ISETP.GE.AND P0, PT, R14, R123, PT ;  /* 0x0000007b0e00720c */ /* 0x000fe20003f06270 */
[----:B------:R-:W-:Y:S01]  /*36b0*/  FMUL.FTZ R78, R78, UR5 ;  /* 0x000000054e4e7c20 */ /* 0x000fe20008410000 */
[----:B------:R-:W-:Y:S01]  /*36c0*/  FSEL R20, R20, -INF , !P3 ;  /* 0xff80000014147808 */ /* 0x000fe20005800000 */
[----:B------:R-:W-:Y:S01]  /*36d0*/  VIADD R114, R8, 0x38 ;  /* 0x0000003808727836 */ /* 0x000fe20000000000 */
[----:B------:R-:W-:-:S02]  /*36e0*/  FSEL R21, R13, -INF , !P5 ;  /* 0xff8000000d157808 */ /* 0x000fc40006800000 */
[----:B------:R-:W-:Y:S01]  /*36f0*/  I2FP.F32.S32 R14, R14 ;  /* 0x0000000e000e7245 */ /* 0x000fe20000201400 */
[----:B------:R-:W4:Y:S01]  /*3700*/  MUFU.TANH R71, R71 ;  /* 0x0000004700477308 */ /* 0x000f220000002400 */
[C---:B------:R-:W-:Y:S02]  /*3710*/  ISETP.GE.AND P3, PT, R12.reuse, R124, PT ;  /* 0x0000007c0c00720c */ /* 0x040fe40003f66270 */
[----:B------:R-:W-:Y:S01]  /*3720*/  ISETP.GE.AND P5, PT, R12, R123, PT ;  /* 0x0000007b0c00720c */ /* 0x000fe20003fa6270 */
[----:B--2---:R-:W-:Y:S01]  /*3730*/  FFMA.FTZ R15, R14, R0, R15 ;  /* 0x000000000e0f7223 */ /* 0x004fe2000001000f */
[----:B------:R-:W-:Y:S02]  /*3740*/  FSEL R6, R6, -INF , !P1 ;  /* 0xff80000006067808 */ /* 0x000fe40004800000 */
[----:B------:R-:W-:Y:S01]  /*3750*/  FSEL R155, R43, -INF , !P6 ;  /* 0xff8000002b9b7808 */ /* 0x000fe20007000000 */
[----:B------:R-:W2:Y:S01]  /*3760*/  MUFU.TANH R65, R65 ;  /* 0x0000004100417308 */ /* 0x000ea20000002400 */
[----:B------:R-:W-:-:S02]  /*3770*/  I2FP.F32.S32 R12, R12 ;  /* 0x0000000c000c7245 */ /* 0x000fc40000201400 */
[C---:B------:R-:W-:Y:S02]  /*3780*/  ISETP.GE.AND P1, PT, R10.reuse, R124, PT ;  /* 0x0000007c0a00720c */ /* 0x040fe40003f26270 */
[----:B------:R-:W-:Y:S01]  /*3790*/  ISETP.GE.AND P6, PT, R10, R123, PT ;  /* 0x0000007b0a00720c */ /* 0x000fe20003fc6270 */
[C---:B-1----:R-:W-:Y:S01]  /*37a0*/  FFMA.FTZ R17, R12.reuse, R0, R17 ;  /* 0x000000000c117223 */ /* 0x042fe20000010011 */
[----:B------:R-:W-:Y:S01]  /*37b0*/  I2FP.F32.S32 R10, R10 ;  /* 0x0000000a000a7245 */ /* 0x000fe20000201400 */
[----:B------:R-:W1:Y:S01]  /*37c0*/  MUFU.TANH R67, R67 ;  /* 0x0000004300437308 */ /* 0x000e620000002400 */
[-C--:B---3--:R-:W-:Y:S01]  /*37d0*/  FFMA.FTZ R33, R12, R0.reuse, R33 ;  /* 0x000000000c217223 */ /* 0x088fe20000010021 */
[----:B----4-:R-:W-:Y:S01]  /*37e0*/  FFMA.FTZ R71, R14, R0, R71 ;  /* 0x000000000e477223 */ /* 0x010fe20000010047 */
[----:B------:R-:W-:Y:S02]  /*37f0*/  IADD3 R12, R8, 0x30, RZ ;  /* 0x00000030080c7810 */ /* 0x000fe40007ffe0ff */
[----:B------:R-:W-:-:S02]  /*3800*/  FSEL R154, R45, -INF , !P2 ;  /* 0xff8000002d9a7808 */ /* 0x000fc40005000000 */
[----:B------:R-:W-:Y:S01]  /*3810*/  FSEL R153, R15, -INF , !P4 ;  /* 0xff8000000f997808 */ /* 0x000fe20006000000 */
[----:B------:R-:W3:Y:S01]  /*3820*/  MUFU.TANH R19, R88 ;  /* 0x0000005800137308 */ /* 0x000ee20000002400 */
[----:B--2---:R-:W-:Y:S01]  /*3830*/  FFMA.FTZ R65, R10, R0, R65 ;  /* 0x000000000a417223 */ /* 0x004fe20000010041 */
[C---:B------:R-:W-:Y:S02]  /*3840*/  ISETP.GE.AND P2, PT, R12.reuse, R124, PT ;  /* 0x0000007c0c00720c */ /* 0x040fe40003f46270 */
[----:B------:R-:W-:Y:S02]  /*3850*/  ISETP.GE.AND P4, PT, R12, R123, PT ;  /* 0x0000007b0c00720c */ /* 0x000fe40003f86270 */
[----:B------:R-:W-:Y:S02]  /*3860*/  I2FP.F32.S32 R12, R12 ;  /* 0x0000000c000c7245 */ /* 0x000fe40000201400 */
[----:B------:R-:W2:Y:S01]  /*3870*/  MUFU.TANH R91, R91 ;  /* 0x0000005b005b7308 */ /* 0x000ea20000002400 */
[----:B-1----:R-:W-:Y:S01]  /*3880*/  FFMA.FTZ R67, R10, R0, R67 ;  /* 0x000000000a437223 */ /* 0x002fe20000010043 */
[----:B------:R-:W-:Y:S01]  /*3890*/  VIADD R10, R8, 0x31 ;  /* 0x00000031080a7836 */ /* 0x000fe20000000000 */
[----:B------:R-:W-:-:S02]  /*38a0*/  FSEL R152, R71, -INF , !P0 ;  /* 0xff80000047987808 */ /* 0x000fc40004000000 */
[----:B------:R-:W-:Y:S02]  /*38b0*/  FSEL R131, R17, -INF , !P3 ;  /* 0xff80000011837808 */ /* 0x000fe40005800000 */
[C---:B------:R-:W-:Y:S01]  /*38c0*/  ISETP.GE.AND P0, PT, R10.reuse, R124, PT ;  /* 0x0000007c0a00720c */ /* 0x040fe20003f06270 */
[----:B------:R-:W1:Y:S01]  /*38d0*/  MUFU.TANH R89, R89 ;  /* 0x0000005900597308 */ /* 0x000e620000002400 */
[----:B------:R-:W-:Y:S01]  /*38e0*/  ISETP.GE.AND P3, PT, R10, R123, PT ;  /* 0x0000007b0a00720c */ /* 0x000fe20003f66270 */
[----:B---3--:R-:W-:Y:S01]  /*38f0*/  FFMA.FTZ R19, R12, R0, R19 ;  /* 0x000000000c137223 */ /* 0x008fe20000010013 */
[----:B------:R-:W-:Y:S02]  /*3900*/  I2FP.F32.S32 R10, R10 ;  /* 0x0000000a000a7245 */ /* 0x000fe40000201400 */
[----:B------:R-:W-:Y:S02]  /*3910*/  FSEL R128, R67, -INF , !P6 ;  /* 0xff80000043807808 */ /* 0x000fe40007000000 */
[----:B------:R-:W-:Y:S01]  /*3920*/  FSEL R112, R19, -INF , !P2 ;  /* 0xff80000013707808 */ /* 0x000fe20005000000 */
[----:B------:R-:W3:Y:S01]  /*3930*/  MUFU.TANH R9, R90 ;  /* 0x0000005a00097308 */ /* 0x000ee20000002400 */
[----:B--2---:R-:W-:Y:S01]  /*3940*/  FFMA.FTZ R91, R10, R0, R91 ;  /* 0x000000000a5b7223 */ /* 0x004fe2000001005b */
[----:B------:R-:W-:-:S02]  /*3950*/  I2FP.F32.S32 R36, R8 ;  /* 0x0000000800247245 */ /* 0x000fc40000201400 */
[C---:B------:R-:W-:Y:S02]  /*3960*/  ISETP.GE.AND P6, PT, R8.reuse, R124, PT ;  /* 0x0000007c0800720c */ /* 0x040fe40003fc6270 */
[C---:B------:R-:W-:Y:S01]  /*3970*/  ISETP.GE.AND P2, PT, R8.reuse, R123, PT ;  /* 0x0000007b0800720c */ /* 0x040fe20003f46270 */
[----:B------:R-:W-:Y:S01]  /*3980*/  VIADD R8, R8, 0x39 ;  /* 0x0000003908087836 */ /* 0x000fe20000000000 */
[----:B------:R-:W2:Y:S01]  /*3990*/  MUFU.TANH R125, R76 ;  /* 0x0000004c007d7308 */ /* 0x000ea20000002400 */
[-C--:B-1----:R-:W-:Y:S01]  /*39a0*/  FFMA.FTZ R89, R10, R0.reuse, R89 ;  /* 0x000000000a597223 */ /* 0x082fe20000010059 */
[----:B------:R-:W-:Y:S02]  /*39b0*/  FSEL R108, R91, -INF , !P3 ;  /* 0xff8000005b6c7808 */ /* 0x000fe40005800000 */
[----:B------:R-:W-:Y:S02]  /*39c0*/  ISETP.GE.AND P3, PT, R122, 0x2, PT ;  /* 0x000000027a00780c */ /* 0x000fe40003f66270 */
[----:B------:R-:W-:Y:S01]  /*39d0*/  FSEL R130, R33, -INF , !P5 ;  /* 0xff80000021827808 */ /* 0x000fe20006800000 */
[-C--:B------:R-:W-:Y:S01]  /*39e0*/  FFMA.FTZ R33, R36, R0.reuse, R51 ;  /* 0x0000000024217223 */ /* 0x080fe20000010033 */
[----:B------:R-:W1:Y:S01]  /*39f0*/  MUFU.TANH R13, R78 ;  /* 0x0000004e000d7308 */ /* 0x000e620000002400 */
[----:B---3--:R-:W-:Y:S01]  /*3a00*/  FFMA.FTZ R9, R12, R0, R9 ;  /* 0x000000000c097223 */ /* 0x008fe20000010009 */
[----:B------:R-:W-:-:S02]  /*3a10*/  FSEL R129, R65, -INF , !P1 ;  /* 0xff80000041817808 */ /* 0x000fc40004800000 */
[C---:B------:R-:W-:Y:S01]  /*3a20*/  ISETP.GE.AND P5, PT, R114.reuse, R124, PT ;  /* 0x0000007c7200720c */ /* 0x040fe20003fa6270 */
[----:B------:R-:W-:Y:S01]  /*3a30*/  BAR.SYNC.DEFER_BLOCKING 0x0 ;  /* 0x0000000000007b1d */ /* 0x000fe20000010000 */
[----:B------:R-:W-:Y:S02]  /*3a40*/  ISETP.GE.AND P1, PT, R114, R123, PT ;  /* 0x0000007b7200720c */ /* 0x000fe40003f26270 */
[----:B------:R-:W-:Y:S02]  /*3a50*/  FSEL R110, R9, -INF , !P4 ;  /* 0xff800000096e7808 */ /* 0x000fe40006000000 */
[----:B------:R-:W-:Y:S01]  /*3a60*/  FSEL R111, R89, -INF , !P0 ;  /* 0xff800000596f7808 */ /* 0x000fe20004000000 */
[----:B------:R-:W3:Y:S01]  /*3a70*/  MUFU.TANH R11, R18 ;  /* 0x00000012000b7308 */ /* 0x000ee20000002400 */
[----:B------:R-:W-:Y:S02]  /*3a80*/  I2FP.F32.S32 R114, R114 ;  /* 0x0000007200727245 */ /* 0x000fe40000201400 */
[----:B------:R-:W-:-:S02]  /*3a90*/  ISETP.GE.AND P4, PT, R8, R124, PT ;  /* 0x0000007c0800720c */ /* 0x000fc40003f86270 */
[----:B------:R-:W-:Y:S01]  /*3aa0*/  ISETP.GE.AND P0, PT, R8, R123, PT ;  /* 0x0000007b0800720c */ /* 0x000fe20003f06270 */
[C---:B--2---:R-:W-:Y:S01]  /*3ab0*/  FFMA.FTZ R125, R114.reuse, R0, R125 ;  /* 0x00000000727d7223 */ /* 0x044fe2000001007d */
[----:B------:R-:W-:Y:S01]  /*3ac0*/  I2FP.F32.S32 R8, R8 ;  /* 0x0000000800087245 */ /* 0x000fe20000201400 */
[----:B------:R-:W2:Y:S01]  /*3ad0*/  MUFU.TANH R77, R77 ;  /* 0x0000004d004d7308 */ /* 0x000ea20000002400 */
[-C--:B-1----:R-:W-:Y:S01]  /*3ae0*/  FFMA.FTZ R114, R114, R0.reuse, R13 ;  /* 0x0000000072727223 */ /* 0x082fe2000001000d */
[----:B------:R-:W-:Y:S02]  /*3af0*/  FSEL R33, R33, -INF , !P6 ;  /* 0xff80000021217808 */ /* 0x000fe40007000000 */
[----:B------:R-:W-:Y:S02]  /*3b00*/  FSEL R125, R125, -INF , !P5 ;  /* 0xff8000007d7d7808 */ /* 0x000fe40006800000 */
[----:B------:R-:W-:Y:S02]  /*3b10*/  FSEL R114, R114, -INF , !P1 ;  /* 0xff80000072727808 */ /* 0x000fe40004800000 */
[----:B------:R-:W1:Y:S01]  /*3b20*/  MUFU.TANH R79, R79 ;  /* 0x0000004f004f7308 */ /* 0x000e620000002400 */
[----:B---3--:R-:W-:-:S05]  /*3b30*/  FFMA.FTZ R36, R36, R0, R11 ;  /* 0x0000000024247223 */ /* 0x008fca000001000b */
[----:B------:R-:W-:Y:S01]  /*3b40*/  FSEL R36, R36, -INF , !P2 ;  /* 0xff80000024247808 */ /* 0x000fe20005000000 */
[----:B--2---:R-:W-:-:S05]  /*3b50*/  FFMA.FTZ R115, R8, R0, R77 ;  /* 0x0000000008737223 */ /* 0x004fca000001004d */
[----:B------:R-:W-:Y:S01]  /*3b60*/  FSEL R115, R115, -INF , !P4 ;  /* 0xff80000073737808 */ /* 0x000fe20006000000 */
[----:B-1----:R-:W-:-:S05]  /*3b70*/  FFMA.FTZ R113, R8, R0, R79 ;  /* 0x0000000008717223 */ /* 0x002fca000001004f */
        /* <DEDUP_REMOVED lines=83> */
.L_x_917:
[----:B------:R-:W-:Y:S05]  /*40b0*/  BSYNC B0 ;  /* 0x0000000000007941 */ /* 0x000fea0003800000 */
.L_x_916:
[----:B------:R-:W0:Y:S02]  /*40c0*/  LDGDEPBAR ;  /* 0x00000000000079af */ /* 0x000e240000000000 */
.L_x_915:
        /* <DEDUP_REMOVED lines=30> */
[----:B------:R-:W-:-:S03]  /*42b0*/  LEA R144, R4, UR4, 0x1 ;  /* 0x0000000404907c11 */ /* 0x000fc6000f8e08ff */
[----:B------:R-:W1:Y:S01]  /*42c0*/  SHFL.BFLY PT, R2, R11, 0x2, 0x1f ;  /* 0x0c401f000b027f89 */ /* 0x000e6200000e0000 */
[-C--:B------:R-:W-:Y:S02]  /*42d0*/  LEA R142, R7, R144.reuse, 0x1 ;  /* 0x00000090078e7211 */ /* 0x080fe400078e08ff */
[C---:B------:R-:W-:Y:S01]  /*42e0*/  LEA R141, R5.reuse, R144, 0x1 ;  /* 0x00000090058d7211 */ /* 0x040fe200078e08ff */
[----:B------:R-:W-:Y:S01]  /*42f0*/  LDSM.16.MT88.4 R92, [R144+0x8000] ;  /* 0x00800000905c783b */ /* 0x000fe20000004200 */
[----:B------:R-:W-:-:S03]  /*4300*/  LEA R140, R5, R142, 0x1 ;  /* 0x0000008e058c7211 */ /* 0x000fc600078e08ff */
[----:B------:R-:W-:Y:S04]  /*4310*/  LDSM.16.MT88.4 R84, [R142+0x8000] ;  /* 0x008000008e54783b */ /* 0x000fe80000004200 */
[----:B------:R-:W-:Y:S04]  /*4320*/  LDSM.16.MT88.4 R12, [R144+0x8800] ;  /* 0x00880000900c783b */ /* 0x000fe80000004200 */
[----:B------:R-:W-:Y:S04]  /*4330*/  LDSM.16.MT88.4 R40, [R144+0xa000] ;  /* 0x00a000009028783b */ /* 0x000fe80000004200 */
[----:B------:R-:W-:Y:S01]  /*4340*/  LDSM.16.MT88.4 R48, [R142+0xa000] ;  /* 0x00a000008e30783b */ /* 0x000fe20000004200 */
[----:B-1----:R-:W-:-:S03]  /*4350*/  FMNMX.FTZ R2, R11, R2, !PT ;  /* 0x000000020b027209 */ /* 0x002fc60007810000 */
[----:B------:R-:W-:Y:S01]  /*4360*/  LDSM.16.MT88.4 R76, [R141+0x8000] ;  /* 0x008000008d4c783b */ /* 0x000fe20000004200 */
[----:B------:R-:W-:-:S03]  /*4370*/  FMNMX.FTZ R11, R113, R8, !PT ;  /* 0x00000008710b7209 */ /* 0x000fc60007810000 */
[----:B------:R-:W1:Y:S04]  /*4380*/  SHFL.BFLY PT, R3, R2, 0x1, 0x1f ;  /* 0x0c201f0002037f89 */ /* 0x000e6800000e0000 */
[----:B------:R-:W2:Y:S04]  /*4390*/  SHFL.BFLY PT, R8, R11, 0x2, 0x1f ;  /* 0x0c401f000b087f89 */ /* 0x000ea800000e0000 */
[----:B------:R-:W-:Y:S04]  /*43a0*/  LDSM.16.MT88.4 R68, [R140+0x8000] ;  /* 0x008000008c44783b */ /* 0x000fe80000004200 */
[----:B------:R-:W-:Y:S04]  /*43b0*/  LDSM.16.MT88.4 R56, [R141+0xa000] ;  /* 0x00a000008d38783b */ /* 0x000fe80000004200 */
[----:B------:R-:W-:Y:S01]  /*43c0*/  LDSM.16.MT88.4 R16, [R140+0xa000] ;  /* 0x00a000008c10783b */ /* 0x000fe20000004200 */
[----:B-1----:R-:W-:-:S02]  /*43d0*/  FMNMX.FTZ R3, R2, R3, !PT ;  /* 0x0000000302037209 */ /* 0x002fc40007810000 */
[----:B--2---:R-:W-:-:S03]  /*43e0*/  FMNMX.FTZ R8, R11, R8, !PT ;  /* 0x000000080b087209 */ /* 0x004fc60007810000 */
[C---:B------:R-:W-:Y:S01]  /*43f0*/  FMUL.FTZ R126, R3.reuse, UR6 ;  /* 0x00000006037e7c20 */ /* 0x040fe20008410000 */
[----:B------:R-:W-:Y:S01]  /*4400*/  FSETP.NEU.FTZ.AND P0, PT, R3, -INF , PT ;  /* 0xff8000000300780b */ /* 0x000fe20003f1d000 */
[----:B------:R-:W1:Y:S03]  /*4410*/  SHFL.BFLY PT, R9, R8, 0x1, 0x1f ;  /* 0x0c201f0008097f89 */ /* 0x000e6600000e0000 */
        /* <DEDUP_REMOVED lines=12> */
[----:B------:R-:W-:-:S03]  /*44e0*/  FFMA.FTZ R125, R125, UR6, -R126 ;  /* 0x000000067d7d7c23 */ /* 0x000fc6000801087e */
[----:B------:R-:W2:Y:S01]  /*44f0*/  MUFU.EX2 R106, R106 ;  /* 0x0000006a006a7308 */ /* 0x000ea20000000800 */
[----:B-1----:R-:W-:Y:S02]  /*4500*/  FMNMX.FTZ R2, R8, R9, !PT ;  /* 0x0000000908027209 */ /* 0x002fe40007810000 */
[----:B------:R-:W1:Y:S02]  /*4510*/  LDSM.16.MT88.4 R8, [R142+0x8800] ;  /* 0x008800008e08783b */ /* 0x000e640000004200 */
[C---:B------:R-:W-:Y:S01]  /*4520*/  FSETP.NEU.FTZ.AND P0, PT, R2.reuse, -INF , PT ;  /* 0xff8000000200780b */ /* 0x040fe20003f1d000 */
[----:B------:R-:W-:Y:S02]  /*4530*/  FMUL.FTZ R127, R2, UR6 ;  /* 0x00000006027f7c20 */ /* 0x000fe40008410000 */
[----:B------:R-:W-:Y:S03]  /*4540*/  MUFU.EX2 R103, R103 ;  /* 0x0000006700677308 */ /* 0x000fe60000000800 */
[----:B------:R-:W-:-:S02]  /*4550*/  FSEL R127, R127, RZ, P0 ;  /* 0x000000ff7f7f7208 */ /* 0x000fc40000000000 */
[----:B--2---:R-:W-:-:S03]  /*4560*/  F2FP.BF16.F32.PACK_AB R64, R106, R109 ;  /* 0x0000006d6a40723e */ /* 0x004fc600000010ff */
[----:B------:R-:W2:Y:S01]  /*4570*/  MUFU.EX2 R34, R34 ;  /* 0x0000002200227308 */ /* 0x000ea20000000800 */
[--C-:B------:R-:W-:Y:S01]  /*4580*/  FFMA.FTZ R107, R36, UR6, -R127.reuse ;  /* 0x00000006246b7c23 */ /* 0x100fe2000801087f */
        /* <DEDUP_REMOVED lines=8> */
[--C-:B------:R-:W-:Y:S01]  /*4610*/  FFMA.FTZ R29, R6, UR6, -R127.reuse ;  /* 0x00000006061d7c23 */ /* 0x100fe2000801087f */
[----:B------:R-:W-:Y:S01]  /*4620*/  LDSM.16.MT88.4 R24, [R141+0x8800] ;  /* 0x008800008d18783b */ /* 0x000fe20000004200 */
[--C-:B------:R-:W-:Y:S01]  /*4630*/  FFMA.FTZ R115, R108, UR6, -R127.reuse ;  /* 0x000000066c737c23 */ /* 0x100fe2000801087f */
[--C-:B------:R-:W-:Y:S01]  /*4640*/  FFMA.FTZ R110, R110, UR6, -R127.reuse ;  /* 0x000000066e6e7c23 */ /* 0x100fe2000801087f */
[--C-:B------:R-:W-:Y:S01]  /*4650*/  FFMA.FTZ R108, R114, UR6, -R127.reuse ;  /* 0x00000006726c7c23 */ /* 0x100fe2000801087f */
[----:B------:R-:W-:Y:S01]  /*4660*/  LDSM.16.MT88.4 R20, [R140+0x8800] ;  /* 0x008800008c14783b */ /* 0x000fe20000004200 */
[----:B------:R-:W3:Y:S01]  /*4670*/  MUFU.EX2 R104, R104 ;  /* 0x0000006800687308 */ /* 0x000ee20000000800 */
[----:B--2---:R-:W-:Y:S01]  /*4680*/  F2FP.BF16.F32.PACK_AB R66, R34, R103 ;  /* 0x000000672242723e */ /* 0x004fe200000010ff */
[----:B------:R-:W-:Y:S01]  /*4690*/  FFMA.FTZ R183, R113, UR6, -R127 ;  /* 0x0000000671b77c23 */ /* 0x000fe2000801087f */
[----:B------:R-:W-:-:S04]  /*46a0*/  FADD.FTZ R106, R109, R106 ;  /* 0x0000006a6d6a7221 */ /* 0x000fc80000010000 */
[----:B------:R-:W-:Y:S01]  /*46b0*/  FADD.FTZ R103, R103, R106 ;  /* 0x0000006a67677221 */ /* 0x000fe20000010000 */
[----:B------:R-:W-:Y:S03]  /*46c0*/  MUFU.EX2 R102, R102 ;  /* 0x0000006600667308 */ /* 0x000fe60000000800 */
[----:B------:R-:W-:-:S05]  /*46d0*/  FADD.FTZ R34, R34, R103 ;  /* 0x0000006722227221 */ /* 0x000fca0000010000 */
[----:B------:R-:W2:Y:S01]  /*46e0*/  MUFU.EX2 R101, R101 ;  /* 0x0000006500657308 */ /* 0x000ea20000000800 */
[----:B---3--:R-:W-:Y:S01]  /*46f0*/  F2FP.BF16.F32.PACK_AB R65, R104, R107 ;  /* 0x0000006b6841723e */ /* 0x008fe200000010ff */
[----:B------:R-:W-:-:S06]  /*4700*/  FADD.FTZ R107, R107, R104 ;  /* 0x000000686b6b7221 */ /* 0x000fcc0000010000 */
[----:B------:R-:W-:Y:S08]  /*4710*/  MUFU.EX2 R35, R35 ;  /* 0x0000002300237308 */ /* 0x000ff00000000800 */
[----:B------:R-:W3:Y:S01]  /*4720*/  MUFU.EX2 R30, R30 ;  /* 0x0000001e001e7308 */ /* 0x000ee20000000800 */
[----:B--2---:R-:W-:Y:S01]  /*4730*/  F2FP.BF16.F32.PACK_AB R67, R101, R102 ;  /* 0x000000666543723e */ /* 0x004fe200000010ff */
[----:B------:R-:W-:-:S04]  /*4740*/  FADD.FTZ R102, R102, R107 ;  /* 0x0000006b66667221 */ /* 0x000fc80000010000 */
[----:B------:R-:W-:Y:S02]  /*4750*/  FADD.FTZ R101, R101, R102 ;  /* 0x0000006665657221 */ /* 0x000fe40000010000 */
[C---:B------:R-:W-:Y:S01]  /*4760*/  HMMA.16816.F32.BF16 R96, R64.reuse, R92, RZ ;  /* 0x0000005c4060723c */ /* 0x040fe200000418ff */
[----:B------:R-:W-:Y:S05]  /*4770*/  MUFU.EX2 R31, R31 ;  /* 0x0000001f001f7308 */ /* 0x000fea0000000800 */
[C---:B------:R-:W-:Y:S03]  /*4780*/  HMMA.16816.F32.BF16 R88, R64.reuse, R84, RZ ;  /* 0x000000544058723c */ /* 0x040fe600000418ff */
[----:B------:R-:W2:Y:S01]  /*4790*/  MUFU.EX2 R28, R28 ;  /* 0x0000001c001c7308 */ /* 0x000ea20000000800 */
[C---:B---3--:R-:W-:Y:S01]  /*47a0*/  F2FP.BF16.F32.PACK_AB R4, R30.reuse, R35 ;  /* 0x000000231e04723e */ /* 0x048fe200000010ff */
[----:B------:R-:W-:Y:S01]  /*47b0*/  FADD.FTZ R35, R35, R34 ;  /* 0x0000002223237221 */ /* 0x000fe20000010000 */
[----:B------:R-:W-:Y:S03]  /*47c0*/  HMMA.16816.F32.BF16 R92, R64, R94, RZ ;  /* 0x0000005e405c723c */ /* 0x000fe600000418ff */
[----:B------:R-:W-:-:S02]  /*47d0*/  FADD.FTZ R30, R30, R35 ;  /* 0x000000231e1e7221 */ /* 0x000fc40000010000 */
[----:B------:R-:W-:Y:S01]  /*47e0*/  MUFU.EX2 R100, R100 ;  /* 0x0000006400647308 */ /* 0x000fe20000000800 */
[C---:B------:R-:W-:Y:S06]  /*47f0*/  HMMA.16816.F32.BF16 R84, R64.reuse, R86, RZ ;  /* 0x000000564054723c */ /* 0x040fec00000418ff */
[----:B------:R-:W-:Y:S01]  /*4800*/  HMMA.16816.F32.BF16 R36, R64, R40, RZ ;  /* 0x000000284024723c */ /* 0x000fe200000418ff */
[----:B------:R-:W3:Y:S01]  /*4810*/  MUFU.EX2 R33, R33 ;  /* 0x0000002100217308 */ /* 0x000ee20000000800 */
[----:B--2---:R-:W-:Y:S01]  /*4820*/  F2FP.BF16.F32.PACK_AB R6, R28, R31 ;  /* 0x0000001f1c06723e */ /* 0x004fe200000010ff */
[----:B------:R-:W-:-:S03]  /*4830*/  FADD.FTZ R31, R31, R30 ;  /* 0x0000001e1f1f7221 */ /* 0x000fc60000010000 */
[C---:B------:R-:W-:Y:S01]  /*4840*/  HMMA.16816.F32.BF16 R44, R64.reuse, R48, RZ ;  /* 0x00000030402c723c */ /* 0x040fe200000418ff */
[----:B------:R-:W-:Y:S02]  /*4850*/  FADD.FTZ R31, R28, R31 ;  /* 0x0000001f1c1f7221 */ /* 0x000fe40000010000 */
[----:B------:R-:W-:Y:S03]  /*4860*/  MUFU.EX2 R32, R32 ;  /* 0x0000002000207308 */ /* 0x000fe60000000800 */
[C---:B------:R-:W-:Y:S05]  /*4870*/  HMMA.16816.F32.BF16 R40, R64.reuse, R42, RZ ;  /* 0x0000002a4028723c */ /* 0x040fea00000418ff */
[----:B------:R-:W2:Y:S01]  /*4880*/  MUFU.EX2 R29, R29 ;  /* 0x0000001d001d7308 */ /* 0x000ea20000000800 */
[----:B---3--:R-:W-:Y:S01]  /*4890*/  F2FP.BF16.F32.PACK_AB R5, R33, R100 ;  /* 0x000000642105723e */ /* 0x008fe200000010ff */
        /* <DEDUP_REMOVED lines=16> */
[C---:B-1----:R-:W-:Y:S05]  /*49a0*/  HMMA.16816.F32.BF16 R88, R4.reuse, R8, R88 ;  /* 0x000000080458723c */ /* 0x042fea0000041858 */
[----:B------:R-:W-:Y:S01]  /*49b0*/  MUFU.EX2 R110, R110 ;  /* 0x0000006e006e7308 */ /* 0x000fe20000000800 */
[----:B------:R-:W-:Y:S01]  /*49c0*/  HMMA.16816.F32.BF16 R84, R4, R10, R84 ;  /* 0x0000000a0454723c */ /* 0x000fe20000041854 */
[----:B------:R-:W1:Y:S05]  /*49d0*/  LDSM.16.MT88.4 R8, [R142+0xa800] ;  /* 0x00a800008e08783b */ /* 0x000e6a0000004200 */
[C---:B------:R-:W-:Y:S01]  /*49e0*/  HMMA.16816.F32.BF16 R76, R64.reuse, R78, RZ ;  /* 0x0000004e404c723c */ /* 0x040fe200000418ff */
[----:B------:R-:W-:Y:S05]  /*49f0*/  MUFU.EX2 R115, R115 ;  /* 0x0000007300737308 */ /* 0x000fea0000000800 */
[C---:B------:R-:W-:Y:S03]  /*4a00*/  HMMA.16816.F32.BF16 R68, R64.reuse, R70, RZ ;  /* 0x000000464044723c */ /* 0x040fe600000418ff */
[----:B------:R-:W-:Y:S03]  /*4a10*/  MUFU.EX2 R108, R108 ;  /* 0x0000006c006c7308 */ /* 0x000fe60000000800 */
[C---:B------:R-:W-:Y:S05]  /*4a20*/  HMMA.16816.F32.BF16 R56, R64.reuse, R58, RZ ;  /* 0x0000003a4038723c */ /* 0x040fea00000418ff */
[----:B------:R-:W-:Y:S01]  /*4a30*/  MUFU.EX2 R183, R183 ;  /* 0x000000b700b77308 */ /* 0x000fe20000000800 */
[----:B------:R-:W-:Y:S06]  /*4a40*/  HMMA.16816.F32.BF16 R60, R64, R16, RZ ;  /* 0x00000010403c723c */ /* 0x000fec00000418ff */
[C---:B--2---:R-:W-:Y:S06]  /*4a50*/  HMMA.16816.F32.BF16 R36, R4.reuse, R12, R36 ;  /* 0x0000000c0424723c */ /* 0x044fec0000041824 */
[C---:B------:R-:W-:Y:S01]  /*4a60*/  HMMA.16816.F32.BF16 R40, R4.reuse, R14, R40 ;  /* 0x0000000e0428723c */ /* 0x040fe20000041828 */
[----:B------:R-:W2:Y:S05]  /*4a70*/  LDSM.16.MT88.4 R12, [R141+0xa800] ;  /* 0x00a800008d0c783b */ /* 0x000eaa0000004200 */
[C---:B-1----:R-:W-:Y:S06]  /*4a80*/  HMMA.16816.F32.BF16 R44, R4.reuse, R8, R44 ;  /* 0x00000008042c723c */ /* 0x042fec000004182c */
[----:B------:R-:W-:Y:S01]  /*4a90*/  HMMA.16816.F32.BF16 R48, R4, R10, R48 ;  /* 0x0000000a0430723c */ /* 0x000fe20000041830 */
[----:B------:R-:W1:Y:S05]  /*4aa0*/  LDSM.16.MT88.4 R8, [R140+0xa800] ;  /* 0x00a800008c08783b */ /* 0x000e6a0000004200 */
        /* <DEDUP_REMOVED lines=10> */
[----:B--2---:R-:W-:Y:S01]  /*4b50*/  HMMA.16816.F32.BF16 R52, R4, R12, R52 ;  /* 0x0000000c0434723c */ /* 0x004fe20000041834 */
[----:B------:R-:W-:Y:S01]  /*4b60*/  FFMA.FTZ R21, R129, UR6, -R126 ;  /* 0x0000000681157c23 */ /* 0x000fe2000801087e */
[----:B------:R-:W-:-:S03]  /*4b70*/  FFMA.FTZ R20, R128, UR6, -R127 ;  /* 0x0000000680147c23 */ /* 0x000fc6000801087f */
[----:B------:R-:W2:Y:S01]  /*4b80*/  MUFU.EX2 R26, R26 ;  /* 0x0000001a001a7308 */ /* 0x000ea20000000800 */
[C---:B------:R-:W-:Y:S01]  /*4b90*/  HMMA.16816.F32.BF16 R56, R4.reuse, R14, R56 ;  /* 0x0000000e0438723c */ /* 0x040fe20000041838 */
[----:B------:R-:W3:Y:S05]  /*4ba0*/  LDSM.16.MT88.4 R12, [R144+0x9000] ;  /* 0x00900000900c783b */ /* 0x000eea0000004200 */
[C---:B-1----:R-:W-:Y:S01]  /*4bb0*/  HMMA.16816.F32.BF16 R60, R4.reuse, R8, R60 ;  /* 0x00000008043c723c */ /* 0x042fe2000004183c */
[----:B------:R-:W-:Y:S05]  /*4bc0*/  MUFU.EX2 R24, R24 ;  /* 0x0000001800187308 */ /* 0x000fea0000000800 */
[C---:B------:R-:W-:Y:S01]  /*4bd0*/  HMMA.16816.F32.BF16 R64, R4.reuse, R10, R64 ;  /* 0x0000000a0440723c */ /* 0x040fe20000041840 */
[----:B------:R-:W1:Y:S02]  /*4be0*/  LDSM.16.MT88.4 R8, [R142+0x9000] ;  /* 0x009000008e08783b */ /* 0x000e640000004200 */
[----:B------:R-:W4:Y:S03]  /*4bf0*/  MUFU.EX2 R21, R21 ;  /* 0x0000001500157308 */ /* 0x000f260000000800 */
[----:B------:R-:W-:Y:S05]  /*4c00*/  HMMA.16816.F32.BF16 R68, R4, R22, R68 ;  /* 0x000000160444723c */ /* 0x000fea0000041844 */
[----:B------:R-:W-:Y:S02]  /*4c10*/  MUFU.EX2 R27, R27 ;  /* 0x0000001b001b7308 */ /* 0x000fe40000000800 */
[--C-:B------:R-:W-:Y:S01]  /*4c20*/  FFMA.FTZ R22, R152, UR6, -R127.reuse ;  /* 0x0000000698167c23 */ /* 0x100fe2000801087f */
[----:B------:R-:W-:Y:S01]  /*4c30*/  FFMA.FTZ R23, R130, UR6, -R127 ;  /* 0x0000000682177c23 */ /* 0x000fe2000801087f */
[----:B--2---:R-:W-:Y:S01]  /*4c40*/  F2FP.BF16.F32.PACK_AB R4, R25, R26 ;  /* 0x0000001a1904723e */ /* 0x004fe200000010ff */
[----:B------:R-:W-:-:S03]  /*4c50*/  FADD.FTZ R26, R26, R31 ;  /* 0x0000001f1a1a7221 */ /* 0x000fc60000010000 */
[----:B------:R-:W2:Y:S01]  /*4c60*/  MUFU.EX2 R22, R22 ;  /* 0x0000001600167308 */ /* 0x000ea20000000800 */
[----:B----4-:R-:W-:Y:S01]  /*4c70*/  F2FP.BF16.F32.PACK_AB R6, R21, R24 ;  /* 0x000000181506723e */ /* 0x010fe200000010ff */
[----:B------:R-:W-:-:S04]  /*4c80*/  FADD.FTZ R25, R25, R26 ;  /* 0x0000001a19197221 */ /* 0x000fc80000010000 */
[----:B------:R-:W-:Y:S02]  /*4c90*/  FADD.FTZ R24, R24, R25 ;  /* 0x0000001918187221 */ /* 0x000fe40000010000 */
[----:B------:R-:W-:Y:S02]  /*4ca0*/  MUFU.EX2 R23, R23 ;  /* 0x0000001700177308 */ /* 0x000fe40000000800 */
[----:B------:R-:W-:-:S06]  /*4cb0*/  FADD.FTZ R21, R21, R24 ;  /* 0x0000001815157221 */ /* 0x000fcc0000010000 */
[----:B------:R-:W4:Y:S01]  /*4cc0*/  MUFU.EX2 R20, R20 ;  /* 0x0000001400147308 */ /* 0x000f220000000800 */
[----:B--2---:R-:W-:Y:S01]  /*4cd0*/  F2FP.BF16.F32.PACK_AB R5, R22, R27 ;  /* 0x0000001b1605723e */ /* 0x004fe200000010ff */
[----:B------:R-:W-:-:S04]  /*4ce0*/  FADD.FTZ R27, R27, R32 ;  /* 0x000000201b1b7221 */ /* 0x000fc80000010000 */
[----:B------:R-:W-:Y:S01]  /*4cf0*/  FADD.FTZ R22, R22, R27 ;  /* 0x0000001b16167221 */ /* 0x000fe20000010000 */
[----:B----4-:R-:W-:-:S03]  /*4d00*/  F2FP.BF16.F32.PACK_AB R7, R20, R23 ;  /* 0x000000171407723e */ /* 0x010fc600000010ff */
[----:B------:R-:W-:-:S04]  /*4d10*/  FADD.FTZ R23, R23, R22 ;  /* 0x0000001617177221 */ /* 0x000fc80000010000 */
[----:B------:R-:W-:Y:S01]  /*4d20*/  FADD.FTZ R23, R20, R23 ;  /* 0x0000001714177221 */ /* 0x000fe20000010000 */
[C---:B---3--:R-:W-:Y:S06]  /*4d30*/  HMMA.16816.F32.BF16 R96, R4.reuse, R12, R96 ;  /* 0x0000000c0460723c */ /* 0x048fec0000041860 */
        /* <DEDUP_REMOVED lines=44> */
[C---:B---3--:R-:W-:Y:S06]  /*5000*/  HMMA.16816.F32.BF16 R44, R4.reuse, R16, R44 ;  /* 0x00000010042c723c */ /* 0x048fec000004182c */
[C---:B------:R-:W-:Y:S06]  /*5010*/  HMMA.16816.F32.BF16 R48, R4.reuse, R18, R48 ;  /* 0x000000120430723c */ /* 0x040fec0000041830 */
[C---:B--2---:R-:W-:Y:S06]  /*5020*/  HMMA.16816.F32.BF16 R72, R4.reuse, R12, R72 ;  /* 0x0000000c0448723c */ /* 0x044fec0000041848 */
[C---:B------:R-:W-:Y:S01]  /*5030*/  HMMA.16816.F32.BF16 R68, R4.reuse, R14, R68 ;  /* 0x0000000e0444723c */ /* 0x040fe20000041844 */
[----:B------:R-:W2:Y:S05]  /*5040*/  LDSM.16.MT88.4 R12, [R141+0xb800] ;  /* 0x00b800008d0c783b */ /* 0x000eaa0000004200 */
[C---:B-1----:R-:W-:Y:S06]  /*5050*/  HMMA.16816.F32.BF16 R36, R4.reuse, R8, R36 ;  /* 0x000000080424723c */ /* 0x042fec0000041824 */
[C---:B------:R-:W-:Y:S01]  /*5060*/  HMMA.16816.F32.BF16 R40, R4.reuse, R10, R40 ;  /* 0x0000000a0428723c */ /* 0x040fe20000041828 */
[----:B------:R-:W1:Y:S05]  /*5070*/  LDSM.16.MT88.4 R8, [R140+0xb800] ;  /* 0x00b800008c08783b */ /* 0x000e6a0000004200 */
[C---:B--2---:R-:W-:Y:S06]  /*5080*/  HMMA.16816.F32.BF16 R52, R4.reuse, R12, R52 ;  /* 0x0000000c0434723c */ /* 0x044fec0000041834 */
[C---:B------:R-:W-:Y:S06]  /*5090*/  HMMA.16816.F32.BF16 R56, R4.reuse, R14, R56 ;  /* 0x0000000e0438723c */ /* 0x040fec0000041838 */
        /* <DEDUP_REMOVED lines=30> */
[----:B------:R2:W-:Y:S03]  /*5280*/  @!P1 LDGSTS.E.BYPASS.LTC128B.128 [R164+0x8000], desc[UR8][R20.64] ;  /* 0x0800000014a49fae */ /* 0x0005e6000b901d48 */
[--C-:B------:R-:W-:Y:S01]  /*5290*/  @!P0 LEA.HI.X R19, R8, R5, R16.reuse, 0x1, P2 ;  /* 0x0000000508138211 */ /* 0x100fe200010f0c10 */
[----:B------:R-:W-:Y:S01]  /*52a0*/  IMAD.X R16, R167, 0x1, R16, P3 ;  /* 0x00000001a7107824 */ /* 0x000fe200018e0610 */
[----:B------:R-:W-:Y:S01]  /*52b0*/  @P0 STS.128 [R164+0xa000], RZ ;  /* 0x00a000ffa4000388 */ /* 0x000fe20000000c00 */
[----:B------:R-:W5:Y:S01]  /*52c0*/  @!P0 LDC.64 R8, c[0x0][0x220] ;  /* 0x00008800ff088b82 */ /* 0x000f620000000a00 */
[----:B---3--:R-:W-:-:S02]  /*52d0*/  @!P1 LEA R22, P2, R17, R14, 0x1 ;  /* 0x0000000e11169211 */ /* 0x008fc400078408ff */
[----:B------:R-:W-:Y:S01]  /*52e0*/  @!PT LDS RZ, [RZ] ;  /* 0x00000000fffff984 */ /* 0x000fe20000000800 */
[----:B------:R-:W-:Y:S01]  /*52f0*/  @!PT LDS RZ, [RZ] ;  /* 0x00000000fffff984 */ /* 0x000fe20000000800 */
[----:B------:R-:W-:Y:S01]  /*5300*/  @!PT LDS RZ, [RZ] ;  /* 0x00000000fffff984 */ /* 0x000fe20000000800 */
[----:B------:R3:W-:Y:S02]  /*5310*/  @!P0 LDGSTS.E.BYPASS.LTC128B.128 [R164+0xa000], desc[UR8][R18.64+0x80] ;  /* 0x0a00008012a48fae */ /* 0x0007e4000b901d48 */
[C-C-:B------:R-:W-:Y:S02]  /*5320*/  @!P1 LEA.HI.X R23, R17.reuse, R15, R16.reuse, 0x1, P2 ;  /* 0x0000000f11179211 */ /* 0x140fe400010f0c10 */
[C---:B------:R-:W-:Y:S01]  /*5330*/  IADD3 R15, P4, R172.reuse, R17, RZ ;  /* 0x00000011ac0f7210 */ /* 0x040fe20007f9e0ff */
[----:B------:R-:W2:Y:S01]  /*5340*/  @!P0 LDC.64 R4, c[0x0][0x220] ;  /* 0x00008800ff048b82 */ /* 0x000ea20000000a00 */
[----:B----4-:R-:W-:Y:S01]  /*5350*/  @!P0 LEA R24, P2, R17, R12, 0x1 ;  /* 0x0000000c11188211 */ /* 0x010fe200078408ff */
[----:B------:R-:W-:Y:S02]  /*5360*/  @P1 STS.128 [R164+0x8800], RZ ;  /* 0x008800ffa4001388 */ /* 0x000fe40000000c00 */
[--C-:B------:R-:W-:Y:S01]  /*5370*/  IMAD.X R12, R167, 0x1, R16.reuse, P4 ;  /* 0x00000001a70c7824 */ /* 0x100fe200020e0610 */
[----:B------:R-:W-:Y:S01]  /*5380*/  @!P0 LEA.HI.X R25, R17, R13, R16, 0x1, P2 ;  /* 0x0000000d11198211 */ /* 0x000fe200010f0c10 */
[----:B------:R-:W-:Y:S01]  /*5390*/  @!PT LDS RZ, [RZ] ;  /* 0x00000000fffff984 */ /* 0x000fe20000000800 */
[----:B------:R-:W-:Y:S01]  /*53a0*/  @!PT LDS RZ, [RZ] ;  /* 0x00000000fffff984 */ /* 0x000fe20000000800 */
[----:B------:R-:W-:Y:S01]  /*53b0*/  @!PT LDS RZ, [RZ] ;  /* 0x00000000fffff984 */ /* 0x000fe20000000800 */
[----:B------:R-:W-:Y:S02]  /*53c0*/  @!P1 LDGSTS.E.BYPASS.LTC128B.128 [R164+0x8800], desc[UR8][R22.64] ;  /* 0x0880000016a49fae */ /* 0x000fe4000b901d48 */
[----:B------:R-:W4:Y:S01]  /*53d0*/  @!P1 LDC.64 R6, c[0x0][0x220] ;  /* 0x00008800ff069b82 */ /* 0x000f220000000a00 */
[----:B-1----:R-:W-:Y:S01]  /*53e0*/  @!P1 LEA R28, P3, R15, R10, 0x1 ;  /* 0x0000000a0f1c9211 */ /* 0x002fe200078608ff */
[----:B------:R-:W-:Y:S01]  /*53f0*/  @P0 STS.128 [R164+0xa800], RZ ;  /* 0x00a800ffa4000388 */ /* 0x000fe20000000c00 */
[----:B------:R-:W-:-:S02]  /*5400*/  IADD3 R10, P5, R172, R15, RZ ;  /* 0x0000000fac0a7210 */ /* 0x000fc40007fbe0ff */
[C---:B------:R-:W-:Y:S01]  /*5410*/  @!P1 LEA.HI.X R29, R15.reuse, R11, R12, 0x1, P3 ;  /* 0x0000000b0f1d9211 */ /* 0x040fe200018f0c0c */
[----:B------:R-:W-:Y:S01]  /*5420*/  @!PT LDS RZ, [RZ] ;  /* 0x00000000fffff984 */ /* 0x000fe20000000800 */
[----:B------:R-:W-:Y:S01]  /*5430*/  @!PT LDS RZ, [RZ] ;  /* 0x00000000fffff984 */ /* 0x000fe20000000800 */
[----:B------:R-:W-:Y:S01]  /*5440*/  @!PT LDS RZ, [RZ] ;  /* 0x00000000fffff984 */ /* 0x000fe20000000800 */
[----:B------:R1:W-:Y:S01]  /*5450*/  @!P0 LDGSTS.E.BYPASS.LTC128B.128 [R164+0xa800], desc[UR8][R24.64+0x80] ;  /* 0x0a80008018a48fae */ /* 0x0003e2000b901d48 */
[----:B-----5:R-:W-:-:S03]  /*5460*/  @!P0 LEA R14, P3, R15, R8, 0x1 ;  /* 0x000000080f0e8211 */ /* 0x020fc600078608ff */
[----:B------:R-:W-:Y:S01]  /*5470*/  @P1 STS.128 [R164+0x9000], RZ ;  /* 0x009000ffa4001388 */ /* 0x000fe20000000c00 */
[----:B------:R-:W-:-:S03]  /*5480*/  @!P0 LEA.HI.X R15, R15, R9, R12, 0x1, P3 ;  /* 0x000000090f0f8211 */ /* 0x000fc600018f0c0c */
[----:B------:R-:W-:Y:S01]  /*5490*/  @!PT LDS RZ, [RZ] ;  /* 0x00000000fffff984 */ /* 0x000fe20000000800 */
[----:B------:R-:W-:Y:S01]  /*54a0*/  @!PT LDS RZ, [RZ] ;  /* 0x00000000fffff984 */ /* 0x000fe20000000800 */
[----:B------:R-:W-:Y:S01]  /*54b0*/  @!PT LDS RZ, [RZ] ;  /* 0x00000000fffff984 */ /* 0x000fe20000000800 */
[----:B------:R-:W-:Y:S01]  /*54c0*/  @!P1 LDGSTS.E.BYPASS.LTC128B.128 [R164+0x9000], desc[UR8][R28.64] ;  /* 0x090000001ca49fae */ /* 0x000fe2000b901d48 */
[C---:B--2---:R-:W-:Y:S01]  /*54d0*/  @!P0 LEA R20, P2, R10.reuse, R4, 0x1 ;  /* 0x000000040a148211 */ /* 0x044fe200078408ff */
[----:B------:R-:W-:Y:S02]  /*54e0*/  IMAD.X R4, R167, 0x1, R12, P5 ;  /* 0x00000001a7047824 */ /* 0x000fe400028e060c */
[----:B------:R-:W-:Y:S03]  /*54f0*/  @P0 STS.128 [R164+0xb000], RZ ;  /* 0x00b000ffa4000388 */ /* 0x000fe60000000c00 */
[C---:B------:R-:W-:Y:S01]  /*5500*/  @!P0 LEA.HI.X R21, R10.reuse, R5, R4, 0x1, P2 ;  /* 0x000000050a158211 */ /* 0x040fe200010f0c04 */
[----:B------:R-:W-:Y:S01]  /*5510*/  @!PT LDS RZ, [RZ] ;  /* 0x00000000fffff984 */ /* 0x000fe20000000800 */
[----:B------:R-:W-:Y:S01]  /*5520*/  @!PT LDS RZ, [RZ] ;  /* 0x00000000fffff984 */ /* 0x000fe20000000800 */
[----:B------:R-:W-:Y:S01]  /*5530*/  @!PT LDS RZ, [RZ] ;  /* 0x00000000fffff984 */ /* 0x000fe20000000800 */
[----:B------:R2:W-:Y:S01]  /*5540*/  @!P0 LDGSTS.E.BYPASS.LTC128B.128 [R164+0xb000], desc[UR8][R14.64+0x80] ;  /* 0x0b0000800ea48fae */ /* 0x0005e2000b901d48 */
[----:B----4-:R-:W-:-:S03]  /*5550*/  @!P1 LEA R6, P4, R10, R6, 0x1 ;  /* 0x000000060a069211 */ /* 0x010fc600078808ff */
[----:B------:R-:W-:Y:S01]  /*5560*/  @P1 STS.128 [R164+0x9800], RZ ;  /* 0x009800ffa4001388 */ /* 0x000fe20000000c00 */
[----:B------:R-:W-:-:S05]  /*5570*/  @!P1 LEA.HI.X R7, R10, R7, R4, 0x1, P4 ;  /* 0x000000070a079211 */ /* 0x000fca00020f0c04 */
        /* <DEDUP_REMOVED lines=9> */
[----:B---3--:R-:W-:Y:S04]  /*5610*/  LDSM.16.M88.4 R16, [R150] ;  /* 0x000000009610783b */ /* 0x008fe80000000200 */
[----:B------:R-:W2:Y:S04]  /*5620*/  LDSM.16.M88.4 R8, [R149+0x4000] ;  /* 0x004000009508783b */ /* 0x000ea80000000200 */
[----:B------:R-:W4:Y:S04]  /*5630*/  LDSM.16.M88.4 R32, [R149+0x4800] ;  /* 0x004800009520783b */ /* 0x000f280000000200 */
[----:B-1----:R-:W1:Y:S04]  /*5640*/  LDSM.16.M88.4 R24, [R149+0x5000] ;  /* 0x005000009518783b */ /* 0x002e680000000200 */
[----:B------:R-:W5:Y:S04]  /*5650*/  LDSM.16.M88.4 R108, [R149+0x5800] ;  /* 0x00580000956c783b */ /* 0x000f680000000200 */
[----:B------:R-:W-:Y:S04]  /*5660*/  LDSM.16.M88.4 R100, [R148] ;  /* 0x000000009464783b */ /* 0x000fe80000000200 */
[----:B------:R-:W3:Y:S04]  /*5670*/  LDSM.16.M88.4 R104, [R147] ;  /* 0x000000009368783b */ /* 0x000ee80000000200 */
[----:B------:R-:W3:Y:S04]  /*5680*/  LDSM.16.M88.4 R112, [R139] ;  /* 0x000000008b70783b */ /* 0x000ee80000000200 */
[----:B------:R-:W0:Y:S01]  /*5690*/  LDGDEPBAR ;  /* 0x00000000000079af */ /* 0x000e220000000000 */
[C---:B--2---:R-:W-:Y:S06]  /*56a0*/  HMMA.16816.F32.BF16 R12, R16.reuse, R8, RZ ;  /* 0x00000008100c723c */ /* 0x044fec00000418ff */
[C---:B------:R-:W-:Y:S06]  /*56b0*/  HMMA.16816.F32.BF16 R8, R16.reuse, R10, RZ ;  /* 0x0000000a1008723c */ /* 0x040fec00000418ff */
[C---:B----4-:R-:W-:Y:S06]  /*56c0*/  HMMA.16816.F32.BF16 R4, R16.reuse, R32, RZ ;  /* 0x000000201004723c */ /* 0x050fec00000418ff */
[C---:B-1----:R-:W-:Y:S06]  /*56d0*/  HMMA.16816.F32.BF16 R28, R16.reuse, R24, RZ ;  /* 0x00000018101c723c */ /* 0x042fec00000418ff */
[C---:B------:R-:W-:Y:S06]  /*56e0*/  HMMA.16816.F32.BF16 R32, R16.reuse, R34, RZ ;  /* 0x000000221020723c */ /* 0x040fec00000418ff */
[C---:B------:R-:W-:Y:S06]  /*56f0*/  HMMA.16816.F32.BF16 R24, R16.reuse, R26, RZ ;  /* 0x0000001a1018723c */ /* 0x040fec00000418ff */
[C---:B-----5:R-:W-:Y:S06]  /*5700*/  HMMA.16816.F32.BF16 R20, R16.reuse, R108, RZ ;  /* 0x0000006c1014723c */ /* 0x060fec00000418ff */
[----:B------:R-:W-:Y:S01]  /*5710*/  HMMA.16816.F32.BF16 R16, R16, R110, RZ ;  /* 0x0000006e1010723c */ /* 0x000fe200000418ff */
[----:B------:R-:W1:Y:S05]  /*5720*/  LDSM.16.M88.4 R108, [R138] ;  /* 0x000000008a6c783b */ /* 0x000e6a0000000200 */
[C---:B---3--:R-:W-:Y:S06]  /*5730*/  HMMA.16816.F32.BF16 R12, R100.reuse, R104, R12 ;  /* 0x00000068640c723c */ /* 0x048fec000004180c */
[C---:B------:R-:W-:Y:S01]  /*5740*/  HMMA.16816.F32.BF16 R8, R100.reuse, R106, R8 ;  /* 0x0000006a6408723c */ /* 0x040fe20000041808 */
[----:B------:R-:W2:Y:S05]  /*5750*/  LDSM.16.M88.4 R104, [R137] ;  /* 0x000000008968783b */ /* 0x000eaa0000000200 */
[C---:B------:R-:W-:Y:S06]  /*5760*/  HMMA.16816.F32.BF16 R4, R100.reuse, R112, R4 ;  /* 0x000000706404723c */ /* 0x040fec0000041804 */
[C---:B------:R-:W-:Y:S01]  /*5770*/  HMMA.16816.F32.BF16 R32, R100.reuse, R114, R32 ;  /* 0x000000726420723c */ /* 0x040fe20000041820 */
[----:B------:R-:W-:Y:S05]  /*5780*/  LDSM.16.M88.4 R112, [R143+0x4800] ;  /* 0x004800008f70783b */ /* 0x000fea0000000200 */
        /* <DEDUP_REMOVED lines=8> */
[C---:B--2---:R-:W-:Y:S06]  /*5810*/  HMMA.16816.F32.BF16 R12, R100.reuse, R104, R12 ;  /* 0x00000068640c723c */ /* 0x044fec000004180c */
[C---:B------:R-:W-:Y:S01]  /*5820*/  HMMA.16816.F32.BF16 R8, R100.reuse, R106, R8 ;  /* 0x0000006a6408723c */ /* 0x040fe20000041808 */
[----:B------:R-:W1:Y:S05]  /*5830*/  LDSM.16.M88.4 R104, [R143+0x5800] ;  /* 0x005800008f68783b */ /* 0x000e6a0000000200 */
[C---:B------:R-:W-:Y:S01]  /*5840*/  HMMA.16816.F32.BF16 R32, R100.reuse, R114, R32 ;  /* 0x000000726420723c */ /* 0x040fe20000041820 */
[----:B------:R-:W-:Y:S05]  /*5850*/  LDSM.16.M88.4 R112, [R136+0x800] ;  /* 0x000800008870783b */ /* 0x000fea0000000200 */
[C---:B------:R-:W-:Y:S06]  /*5860*/  HMMA.16816.F32.BF16 R28, R100.reuse, R108, R28 ;  /* 0x0000006c641c723c */ /* 0x040fec000004181c */
[C---:B------:R-:W-:Y:S01]  /*5870*/  HMMA.16816.F32.BF16 R24, R100.reuse, R110, R24 ;  /* 0x0000006e6418723c */ /* 0x040fe20000041818 */
[----:B------:R-:W-:Y:S05]  /*5880*/  LDSM.16.M88.4 R108, [R136+0x1000] ;  /* 0x00100000886c783b */ /* 0x000fea0000000200 */
[C---:B-1----:R-:W-:Y:S06]  /*5890*/  HMMA.16816.F32.BF16 R20, R100.reuse, R104, R20 ;  /* 0x000000686414723c */ /* 0x042fec0000041814 */
[----:B------:R-:W-:Y:S01]  /*58a0*/  HMMA.16816.F32.BF16 R16, R100, R106, R16 ;  /* 0x0000006a6410723c */ /* 0x000fe20000041810 */
[----:B------:R-:W1:Y:S04]  /*58b0*/  LDSM.16.M88.4 R100, [R145] ;  /* 0x000000009164783b */ /* 0x000e680000000200 */
[----:B------:R-:W2:Y:S01]  /*58c0*/  LDSM.16.M88.4 R104, [R136] ;  /* 0x000000008868783b */ /* 0x000ea20000000200 */
        /* <DEDUP_REMOVED lines=11> */
[----:B------:R-:W1:Y:S04]  /*5980*/  LDSM.16.M88.4 R100, [R150+0x2000] ;  /* 0x002000009664783b */ /* 0x000e680000000200 */
[----:B------:R-:W2:Y:S01]  /*5990*/  LDSM.16.M88.4 R104, [R149+0x6000] ;  /* 0x006000009568783b */ /* 0x000ea20000000200 */
[C---:B-1----:R-:W-:Y:S06]  /*59a0*/  HMMA.16816.F32.BF16 R4, R100.reuse, R112, R4 ;  /* 0x000000706404723c */ /* 0x042fec0000041804 */
[C---:B--2---:R-:W-:Y:S06]  /*59b0*/  HMMA.16816.F32.BF16 R12, R100.reuse, R104, R12 ;  /* 0x00000068640c723c */ /* 0x044fec000004180c */
[C---:B------:R-:W-:Y:S01]  /*59c0*/  HMMA.16816.F32.BF16 R8, R100.reuse, R106, R8 ;  /* 0x0000006a6408723c */ /* 0x040fe20000041808 */
[----:B------:R-:W1:Y:S05]  /*59d0*/  LDSM.16.M88.4 R104, [R149+0x7800] ;  /* 0x007800009568783b */ /* 0x000e6a0000000200 */
[C---:B------:R-:W-:Y:S01]  /*59e0*/  HMMA.16816.F32.BF16 R32, R100.reuse, R114, R32 ;  /* 0x000000726420723c */ /* 0x040fe20000041820 */
[----:B------:R-:W-:Y:S05]  /*59f0*/  LDSM.16.M88.4 R112, [R134] ;  /* 0x000000008670783b */ /* 0x000fea0000000200 */
[C---:B------:R-:W-:Y:S06]  /*5a00*/  HMMA.16816.F32.BF16 R28, R100.reuse, R108, R28 ;  /* 0x0000006c641c723c */ /* 0x040fec000004181c */
[C---:B------:R-:W-:Y:S01]  /*5a10*/  HMMA.16816.F32.BF16 R24, R100.reuse, R110, R24 ;  /* 0x0000006e6418723c */ /* 0x040fe20000041818 */
[----:B------:R-:W-:Y:S05]  /*5a20*/  LDSM.16.M88.4 R108, [R133] ;  /* 0x00000000856c783b */ /* 0x000fea0000000200 */
[C---:B-1----:R-:W-:Y:S06]  /*5a30*/  HMMA.16816.F32.BF16 R20, R100.reuse, R104, R20 ;  /* 0x000000686414723c */ /* 0x042fec0000041814 */
[----:B------:R-:W-:Y:S01]  /*5a40*/  HMMA.16816.F32.BF16 R16, R100, R106, R16 ;  /* 0x0000006a6410723c */ /* 0x000fe20000041810 */
[----:B------:R-:W1:Y:S04]  /*5a50*/  LDSM.16.M88.4 R100, [R148+0x2000] ;  /* 0x002000009464783b */ /* 0x000e680000000200 */
[----:B------:R-:W2:Y:S01]  /*5a60*/  LDSM.16.M88.4 R104, [R135] ;  /* 0x000000008768783b */ /* 0x000ea20000000200 */
[C---:B-1----:R-:W-:Y:S06]  /*5a70*/  HMMA.16816.F32.BF16 R4, R100.reuse, R112, R4 ;  /* 0x000000706404723c */ /* 0x042fec0000041804 */
[C---:B--2---:R-:W-:Y:S06]  /*5a80*/  HMMA.16816.F32.BF16 R12, R100.reuse, R104, R12 ;  /* 0x00000068640c723c */ /* 0x044fec000004180c */
[C---:B------:R-:W-:Y:S01]  /*5a90*/  HMMA.16816.F32.BF16 R8, R100.reuse, R106, R8 ;  /* 0x0000006a6408723c */ /* 0x040fe20000041808 */
[----:B------:R-:W1:Y:S05]  /*5aa0*/  LDSM.16.M88.4 R104, [R132] ;  /* 0x000000008468783b */ /* 0x000e6a0000000200 */
        /* <DEDUP_REMOVED lines=17> */
[----:B------:R-:W2:Y:S05]  /*5bc0*/  LDSM.16.M88.4 R108, [R145+0x2000] ;  /* 0x00200000916c783b */ /* 0x000eaa0000000200 */
[C---:B-1----:R-:W-:Y:S06]  /*5bd0*/  HMMA.16816.F32.BF16 R20, R100.reuse, R104, R20 ;  /* 0x000000686414723c */ /* 0x042fec0000041814 */
[----:B------:R-:W-:Y:S01]  /*5be0*/  HMMA.16816.F32.BF16 R16, R100, R106, R16 ;  /* 0x0000006a6410723c */ /* 0x000fe20000041810 */
[----:B------:R-:W1:Y:S04]  /*5bf0*/  LDSM.16.M88.4 R100, [R136+0x2000] ;  /* 0x002000008864783b */ /* 0x000e680000000200 */
[----:B------:R-:W3:Y:S01]  /*5c00*/  LDSM.16.M88.4 R104, [R136+0x3000] ;  /* 0x003000008868783b */ /* 0x000ee20000000200 */
[C---:B--2---:R-:W-:Y:S06]  /*5c10*/  HMMA.16816.F32.BF16 R4, R108.reuse, R112, R4 ;  /* 0x000000706c04723c */ /* 0x044fec0000041804 */
[----:B------:R-:W-:-:S15]  /*5c20*/  HMMA.16816.F32.BF16 R32, R108, R114, R32 ;  /* 0x000000726c20723c */ /* 0x000fde0000041820 */
[----:B------:R-:W-:-:S03]  /*5c30*/  NOP ;  /* 0x0000000000007918 */ /* 0x000fc60000000000 */
[----:B------:R-:W-:Y:S01]  /*5c40*/  FMUL.FTZ R125, R7, UR5 ;  /* 0x00000005077d7c20 */ /* 0x000fe20008410000 */
[----:B------:R-:W-:Y:S01]  /*5c50*/  FMUL.FTZ R6, R6, UR5 ;  /* 0x0000000506067c20 */ /* 0x000fe20008410000 */
[C---:B-1----:R-:W-:Y:S03]  /*5c60*/  HMMA.16816.F32.BF16 R12, R108.reuse, R100, R12 ;  /* 0x000000646c0c723c */ /* 0x042fe6000004180c */
[----:B------:R1:W-:Y:S01]  /*5c70*/  MUFU.TANH R113, R6 ;  /* 0x0000000600717308 */ /* 0x0003e20000002400 */
[----:B------:R-:W-:Y:S01]  /*5c80*/  FMUL.FTZ R7, R33, UR5 ;  /* 0x0000000521077c20 */ /* 0x000fe20008410000 */
[----:B------:R-:W-:Y:S01]  /*5c90*/  FMUL.FTZ R33, R34, UR5 ;  /* 0x0000000522217c20 */ /* 0x000fe20008410000 */
[----:B------:R-:W-:Y:S01]  /*5ca0*/  FMUL.FTZ R32, R32, UR5 ;  /* 0x0000000520207c20 */ /* 0x000fe20008410000 */
[----:B------:R-:W-:Y:S01]  /*5cb0*/  HMMA.16816.F32.BF16 R8, R108, R102, R8 ;  /* 0x000000666c08723c */ /* 0x000fe20000041808 */
[----:B------:R-:W2:Y:S01]  /*5cc0*/  LDSM.16.M88.4 R100, [R136+0x3800] ;  /* 0x003800008864783b */ /* 0x000ea20000000200 */
[----:B------:R-:W-:-:S04]  /*5cd0*/  DEPBAR.LE SB0, 0x0 ;  /* 0x000080000000791a */ /* 0x000fc80000000000 */
[C---:B---3--:R-:W-:Y:S01]  /*5ce0*/  HMMA.16816.F32.BF16 R28, R108.reuse, R104, R28 ;  /* 0x000000686c1c723c */ /* 0x048fe2000004181c */
[----:B------:R-:W-:Y:S05]  /*5cf0*/  MUFU.TANH R125, R125 ;  /* 0x0000007d007d7308 */ /* 0x000fea0000002400 */
[----:B------:R-:W-:Y:S01]  /*5d00*/  HMMA.16816.F32.BF16 R24, R108, R106, R24 ;  /* 0x0000006a6c18723c */ /* 0x000fe20000041818 */
[----:B------:R-:W-:Y:S02]  /*5d10*/  VIADD R105, R122, 0xfffffffe ;  /* 0xfffffffe7a697836 */ /* 0x000fe40000000000 */
[----:B------:R-:W-:Y:S02]  /*5d20*/  MUFU.TANH R7, R7 ;  /* 0x0000000700077308 */ /* 0x000fe40000002400 */
[----:B------:R-:W-:Y:S01]  /*5d30*/  FMUL.FTZ R13, R13, UR5 ;  /* 0x000000050d0d7c20 */ /* 0x000fe20008410000 */
[----:B------:R-:W-:Y:S01]  /*5d40*/  FMUL.FTZ R15, R15, UR5 ;  /* 0x000000050f0f7c20 */ /* 0x000fe20008410000 */
[----:B------:R-:W-:Y:S01]  /*5d50*/  FMUL.FTZ R12, R12, UR5 ;  /* 0x000000050c0c7c20 */ /* 0x000fe20008410000 */
[----:B------:R-:W-:-:S03]  /*5d60*/  FMUL.FTZ R14, R14, UR5 ;  /* 0x000000050e0e7c20 */ /* 0x000fc60008410000 */
[----:B------:R-:W-:Y:S01]  /*5d70*/  MUFU.TANH R33, R33 ;  /* 0x0000002100217308 */ /* 0x000fe20000002400 */
[----:B------:R-:W-:Y:S01]  /*5d80*/  FMUL.FTZ R8, R8, UR5 ;  /* 0x0000000508087c20 */ /* 0x000fe20008410000 */
[----:B------:R-:W-:Y:S01]  /*5d90*/  FMUL.FTZ R10, R10, UR5 ;  /* 0x000000050a0a7c20 */ /* 0x000fe20008410000 */
[----:B------:R-:W-:-:S04]  /*5da0*/  FMUL.FTZ R11, R11, UR5 ;  /* 0x000000050b0b7c20 */ /* 0x000fc80008410000 */
[----:B------:R-:W-:Y:S01]  /*5db0*/  FMUL.FTZ R29, R29, UR5 ;  /* 0x000000051d1d7c20 */ /* 0x000fe20008410000 */
[----:B------:R-:W3:Y:S01]  /*5dc0*/  MUFU.TANH R13, R13 ;  /* 0x0000000d000d7308 */ /* 0x000ee20000002400 */
[----:B------:R-:W-:Y:S01]  /*5dd0*/  FMUL.FTZ R28, R28, UR5 ;  /* 0x000000051c1c7c20 */ /* 0x000fe20008410000 */
[----:B------:R-:W-:Y:S01]  /*5de0*/  FMUL.FTZ R30, R30, UR5 ;  /* 0x000000051e1e7c20 */ /* 0x000fe20008410000 */
[----:B------:R-:W-:Y:S02]  /*5df0*/  FMUL.FTZ R31, R31, UR5 ;  /* 0x000000051f1f7c20 */ /* 0x000fe40008410000 */
[----:B------:R-:W-:-:S03]  /*5e00*/  FMUL.FTZ R27, R27, UR5 ;  /* 0x000000051b1b7c20 */ /* 0x000fc60008410000 */
[----:B------:R-:W4:Y:S01]  /*5e10*/  MUFU.TANH R15, R15 ;  /* 0x0000000f000f7308 */ /* 0x000f220000002400 */
[C---:B--2---:R-:W-:Y:S06]  /*5e20*/  HMMA.16816.F32.BF16 R20, R108.reuse, R100, R20 ;  /* 0x000000646c14723c */ /* 0x044fec0000041814 */
[----:B------:R-:W-:Y:S01]  /*5e30*/  HMMA.16816.F32.BF16 R16, R108, R102, R16 ;  /* 0x000000666c10723c */ /* 0x000fe20000041810 */
[----:B------:R2:W5:Y:S06]  /*5e40*/  MUFU.TANH R107, R8 ;  /* 0x00000008006b7308 */ /* 0x00056c0000002400 */
[----:B------:R-:W-:Y:S01]  /*5e50*/  FMUL.FTZ R111, R9, UR5 ;  /* 0x00000005096f7c20 */ /* 0x000fe20008410000 */
[----:B------:R-:W-:Y:S01]  /*5e60*/  FMUL.FTZ R9, R4, UR5 ;  /* 0x0000000504097c20 */ /* 0x000fe20008410000 */
[----:B------:R-:W-:-:S02]  /*5e70*/  IMAD R4, R105, 0x40, R176 ;  /* 0x0000004069047824 */ /* 0x000fc400078e02b0 */
[----:B------:R-:W-:Y:S01]  /*5e80*/  FMUL.FTZ R109, R5, UR5 ;  /* 0x00000005056d7c20 */ /* 0x000fe20008410000 */
[----:B------:R3:W5:Y:S01]  /*5e90*/  MUFU.TANH R115, R10 ;  /* 0x0000000a00737308 */ /* 0x0007620000002400 */
[C---:B------:R-:W-:Y:S02]  /*5ea0*/  VIADD R5, R4.reuse, 0x1 ;  /* 0x0000000104057836 */ /* 0x040fe40000000000 */
[C---:B-1----:R-:W-:Y:S02]  /*5eb0*/  VIADD R6, R4.reuse, 0x11 ;  /* 0x0000001104067836 */ /* 0x042fe40000000000 */
[C---:B------:R-:W-:Y:S01]  /*5ec0*/  VIADD R184, R4.reuse, 0x28 ;  /* 0x0000002804b87836 */ /* 0x040fe20000000000 */
[C---:B------:R-:W-:Y:S02]  /*5ed0*/  ISETP.GE.AND P4, PT, R5.reuse, R124, PT ;  /* 0x0000007c0500720c */ /* 0x040fe40003f86270 */
[----:B------:R-:W1:Y:S01]  /*5ee0*/  MUFU.TANH R111, R111 ;  /* 0x0000006f006f7308 */ /* 0x000e620000002400 */
[----:B------:R-:W-:Y:S01]  /*5ef0*/  ISETP.GE.AND P6, PT, R5, R123, PT ;  /* 0x0000007b0500720c */ /* 0x000fe20003fc6270 */
[----:B--2---:R-:W-:-:S02]  /*5f00*/  VIADD R8, R4, 0x10 ;  /* 0x0000001004087836 */ /* 0x004fc40000000000 */
[----:B------:R-:W-:Y:S01]  /*5f10*/  FMUL.FTZ R21, R21, UR5 ;  /* 0x0000000515157c20 */ /* 0x000fe20008410000 */
[----:B------:R-:W-:Y:S02]  /*5f20*/  VIADD R114, R4, 0x30 ;  /* 0x0000003004727836 */ /* 0x000fe40000000000 */
[----:B------:R-:W-:Y:S01]  /*5f30*/  FMUL.FTZ R22, R22, UR5 ;  /* 0x0000000516167c20 */ /* 0x000fe20008410000 */
[----:B------:R-:W-:Y:S01]  /*5f40*/  FMUL.FTZ R23, R23, UR5 ;  /* 0x0000000517177c20 */ /* 0x000fe20008410000 */
[----:B------:R-:W-:Y:S01]  /*5f50*/  FMUL.FTZ R19, R19, UR5 ;  /* 0x0000000513137c20 */ /* 0x000fe20008410000 */
[----:B------:R2:W-:Y:S01]  /*5f60*/  MUFU.TANH R101, R12 ;  /* 0x0000000c00657308 */ /* 0x0005e20000002400 */
[----:B---3--:R-:W-:-:S05]  /*5f70*/  I2FP.F32.S32 R10, R5 ;  /* 0x00000005000a7245 */ /* 0x008fca0000201400 */
[CC--:B------:R-:W-:Y:S01]  /*5f80*/  FFMA.FTZ R13, R10.reuse, R0.reuse, R13 ;  /* 0x000000000a0d7223 */ /* 0x0c0fe2000001000d */
[----:B----4-:R-:W-:Y:S01]  /*5f90*/  FFMA.FTZ R10, R10, R0, R15 ;  /* 0x000000000a0a7223 */ /* 0x010fe2000001000f */
[----:B------:R-:W3:Y:S03]  /*5fa0*/  MUFU.TANH R11, R11 ;  /* 0x0000000b000b7308 */ /* 0x000ee60000002400 */
[----:B------:R-:W-:Y:S02]  /*5fb0*/  FSEL R15, R13, -INF , !P4 ;  /* 0xff8000000d0f7808 */ /* 0x000fe40006000000 */
[----:B------:R-:W-:Y:S02]  /*5fc0*/  FSEL R10, R10, -INF , !P6 ;  /* 0xff8000000a0a7808 */ /* 0x000fe40007000000 */
[----:B------:R-:W-:Y:S01]  /*5fd0*/  ISETP.GE.AND P6, PT, R8, R124, PT ;  /* 0x0000007c0800720c */ /* 0x000fe20003fc6270 */
[----:B------:R4:W-:Y:S01]  /*5fe0*/  MUFU.TANH R103, R14 ;  /* 0x0000000e00677308 */ /* 0x0009e20000002400 */
[----:B--2---:R-:W-:-:S05]  /*5ff0*/  VIADD R12, R4, 0x8 ;  /* 0x00000008040c7836 */ /* 0x004fca0000000000 */
[C---:B------:R-:W-:Y:S02]  /*6000*/  ISETP.GE.AND P3, PT, R12.reuse, R124, PT ;  /* 0x0000007c0c00720c */ /* 0x040fe40003f66270 */
[----:B------:R-:W-:Y:S01]  /*6010*/  ISETP.GE.AND P5, PT, R12, R123, PT ;  /* 0x0000007b0c00720c */ /* 0x000fe20003fa6270 */
[----:B------:R-:W2:Y:S01]  /*6020*/  MUFU.TANH R9, R9 ;  /* 0x0000000900097308 */ /* 0x000ea20000002400 */
[----:B------:R-:W-:-:S05]  /*6030*/  I2FP.F32.S32 R12, R12 ;  /* 0x0000000c000c7245 */ /* 0x000fca0000201400 */
[CC--:B-----5:R-:W-:Y:S01]  /*6040*/  FFMA.FTZ R13, R12.reuse, R0.reuse, R107 ;  /* 0x000000000c0d7223 */ /* 0x0e0fe2000001006b */
[----:B------:R-:W-:Y:S01]  /*6050*/  FFMA.FTZ R12, R12, R0, R115 ;  /* 0x000000000c0c7223 */ /* 0x000fe20000010073 */
[----:B----4-:R-:W-:Y:S01]  /*6060*/  VIADD R14, R4, 0x9 ;  /* 0x00000009040e7836 */ /* 0x010fe20000000000 */
[----:B------:R-:W4:Y:S01]  /*6070*/  MUFU.TANH R109, R109 ;  /* 0x0000006d006d7308 */ /* 0x000f220000002400 */
[----:B------:R-:W-:Y:S01]  /*6080*/  FMUL.FTZ R107, R35, UR5 ;  /* 0x00000005236b7c20 */ /* 0x000fe20008410000 */
[----:B------:R-:W-:Y:S02]  /*6090*/  FSEL R13, R13, -INF , !P3 ;  /* 0xff8000000d0d7808 */ /* 0x000fe40005800000 */
[C---:B------:R-:W-:Y:S02]  /*60a0*/  ISETP.GE.AND P2, PT, R14.reuse, R124, PT ;  /* 0x0000007c0e00720c */ /* 0x040fe40003f46270 */
[----:B------:R-:W-:Y:S02]  /*60b0*/  ISETP.GE.AND P4, PT, R14, R123, PT ;  /* 0x0000007b0e00720c */ /* 0x000fe40003f86270 */
[----:B------:R-:W-:Y:S01]  /*60c0*/  I2FP.F32.S32 R14, R14 ;  /* 0x0000000e000e7245 */ /* 0x000fe20000201400 */
[----:B------:R-:W5:Y:S01]  /*60d0*/  MUFU.TANH R5, R32 ;  /* 0x0000002000057308 */ /* 0x000f620000002400 */
[----:B------:R-:W-:-:S02]  /*60e0*/  FSEL R12, R12, -INF , !P5 ;  /* 0xff8000000c0c7808 */ /* 0x000fc40006800000 */
[-C--:B------:R-:W-:Y:S01]  /*60f0*/  ISETP.GE.AND P3, PT, R8, R123.reuse, PT ;  /* 0x0000007b0800720c */ /* 0x080fe20003f66270 */
[CC--:B-1----:R-:W-:Y:S01]  /*6100*/  FFMA.FTZ R111, R14.reuse, R0.reuse, R111 ;  /* 0x000000000e6f7223 */ /* 0x0c2fe2000001006f */
[----:B---3--:R-:W-:Y:S01]  /*6110*/  FFMA.FTZ R14, R14, R0, R11 ;  /* 0x000000000e0e7223 */ /* 0x008fe2000001000b */
[C---:B------:R-:W-:Y:S02]  /*6120*/  ISETP.GE.AND P5, PT, R6.reuse, R124, PT ;  /* 0x0000007c0600720c */ /* 0x040fe40003fa6270 */
[----:B------:R-:W1:Y:S01]  /*6130*/  MUFU.TANH R107, R107 ;  /* 0x0000006b006b7308 */ /* 0x000e620000002400 */
[----:B------:R-:W-:Y:S02]  /*6140*/  FSEL R11, R111, -INF , !P2 ;  /* 0xff8000006f0b7808 */ /* 0x000fe40005000000 */
[----:B------:R-:W-:Y:S02]  /*6150*/  ISETP.GE.AND P2, PT, R6, R123, PT ;  /* 0x0000007b0600720c */ /* 0x000fe40003f46270 */
[----:B------:R-:W-:-:S02]  /*6160*/  I2FP.F32.S32 R8, R8 ;  /* 0x0000000800087245 */ /* 0x000fc40000201400 */
[----:B------:R-:W-:Y:S01]  /*6170*/  I2FP.F32.S32 R6, R6 ;  /* 0x0000000600067245 */ /* 0x000fe20000201400 */
[----:B------:R-:W3:Y:S01]  /*6180*/  MUFU.TANH R35, R28 ;  /* 0x0000001c00237308 */ /* 0x000ee20000002400 */
[----:B------:R-:W-:Y:S01]  /*6190*/  FSEL R14, R14, -INF , !P4 ;  /* 0xff8000000e0e7808 */ /* 0x000fe20006000000 */
[CC--:B--2---:R-:W-:Y:S01]  /*61a0*/  FFMA.FTZ R9, R8.reuse, R0.reuse, R9 ;  /* 0x0000000008097223 */ /* 0x0c4fe20000010009 */
[-C--:B------:R-:W-:Y:S01]  /*61b0*/  FFMA.FTZ R113, R8, R0.reuse, R113 ;  /* 0x0000000008717223 */ /* 0x080fe20000010071 */
[CC--:B----4-:R-:W-:Y:S01]  /*61c0*/  FFMA.FTZ R127, R6.reuse, R0.reuse, R109 ;  /* 0x00000000067f7223 */ /* 0x0d0fe2000001006d */
[----:B------:R-:W-:Y:S01]  /*61d0*/  FFMA.FTZ R125, R6, R0, R125 ;  /* 0x00000000067d7223 */ /* 0x000fe2000001007d */
[C---:B------:R-:W-:Y:S01]  /*61e0*/  VIADD R8, R4.reuse, 0x18 ;  /* 0x0000001804087836 */ /* 0x040fe20000000000 */
[----:B------:R-:W-:Y:S01]  /*61f0*/  FSEL R129, R9, -INF , !P6 ;  /* 0xff80000009817808 */ /* 0x000fe20007000000 */
[----:B------:R-:W-:Y:S01]  /*6200*/  VIADD R6, R4, 0x19 ;  /* 0x0000001904067836 */ /* 0x000fe20000000000 */
[----:B------:R-:W-:Y:S01]  /*6210*/  FSEL R128, R113, -INF , !P3 ;  /* 0xff80000071807808 */ /* 0x000fe20005800000 */
[----:B------:R-:W-:Y:S01]  /*6220*/  MUFU.TANH R29, R29 ;  /* 0x0000001d001d7308 */ /* 0x000fe20000002400 */
[----:B------:R-:W-:Y:S01]  /*6230*/  FSEL R127, R127, -INF , !P5 ;  /* 0xff8000007f7f7808 */ /* 0x000fe20006800000 */
[----:B------:R-:W-:Y:S01]  /*6240*/  FMUL.FTZ R9, R24, UR5 ;  /* 0x0000000518097c20 */ /* 0x000fe20008410000 */
[----:B------:R-:W-:-:S02]  /*6250*/  ISETP.GE.AND P4, PT, R8, R124, PT ;  /* 0x0000007c0800720c */ /* 0x000fc40003f86270 */
[-C--:B------:R-:W-:Y:S02]  /*6260*/  ISETP.GE.AND P6, PT, R8, R123.reuse, PT ;  /* 0x0000007b0800720c */ /* 0x080fe40003fc6270 */
[C---:B------:R-:W-:Y:S01]  /*6270*/  ISETP.GE.AND P3, PT, R6.reuse, R124, PT ;  /* 0x0000007c0600720c */ /* 0x040fe20003f66270 */
[----:B------:R-:W2:Y:S01]  /*6280*/  MUFU.TANH R109, R30 ;  /* 0x0000001e006d7308 */ /* 0x000ea20000002400 */
[-C--:B------:R-:W-:Y:S02]  /*6290*/  ISETP.GE.AND P5, PT, R6, R123.reuse, PT ;  /* 0x0000007b0600720c */ /* 0x080fe40003fa6270 */
[----:B------:R-:W-:Y:S02]  /*62a0*/  I2FP.F32.S32 R8, R8 ;  /* 0x0000000800087245 */ /* 0x000fe40000201400 */
[----:B------:R-:W-:Y:S02]  /*62b0*/  I2FP.F32.S32 R6, R6 ;  /* 0x0000000600067245 */ /* 0x000fe40000201400 */
[----:B------:R-:W-:Y:S01]  /*62c0*/  FSEL R190, R125, -INF , !P2 ;  /* 0xff8000007dbe7808 */ /* 0x000fe20005000000 */
[CC--:B-----5:R-:W-:Y:S01]  /*62d0*/  FFMA.FTZ R181, R8.reuse, R0.reuse, R5 ;  /* 0x0000000008b57223 */ /* 0x0e0fe20000010005 */
[-C--:B------:R-:W-:Y:S01]  /*62e0*/  FFMA.FTZ R33, R8, R0.reuse, R33 ;  /* 0x0000000008217223 */ /* 0x080fe20000010021 */
[CC--:B------:R-:W-:Y:S01]  /*62f0*/  FFMA.FTZ R7, R6.reuse, R0.reuse, R7 ;  /* 0x0000000006077223 */ /* 0x0c0fe20000010007 */
[----:B-1----:R-:W-:Y:S01]  /*6300*/  FFMA.FTZ R107, R6, R0, R107 ;  /* 0x00000000066b7223 */ /* 0x002fe2000001006b */
[----:B------:R-:W-:Y:S01]  /*6310*/  FMUL.FTZ R5, R25, UR5 ;  /* 0x0000000519057c20 */ /* 0x000fe20008410000 */
[C---:B------:R-:W-:Y:S01]  /*6320*/  VIADD R6, R4.reuse, 0x20 ;  /* 0x0000002004067836 */ /* 0x040fe20000000000 */
[----:B------:R-:W-:Y:S01]  /*6330*/  FSEL R181, R181, -INF , !P4 ;  /* 0xff800000b5b57808 */ /* 0x000fe20006000000 */
[----:B------:R-:W-:Y:S01]  /*6340*/  VIADD R8, R4, 0x21 ;  /* 0x0000002104087836 */ /* 0x000fe20000000000 */
[----:B------:R-:W-:Y:S01]  /*6350*/  FSEL R188, R33, -INF , !P6 ;  /* 0xff80000021bc7808 */ /* 0x000fe20007000000 */
[----:B------:R-:W-:Y:S01]  /*6360*/  FMUL.FTZ R25, R26, UR5 ;  /* 0x000000051a197c20 */ /* 0x000fe20008410000 */
[----:B------:R-:W-:Y:S01]  /*6370*/  FSEL R177, R7, -INF , !P3 ;  /* 0xff80000007b17808 */ /* 0x000fe20005800000 */
[----:B------:R-:W1:Y:S01]  /*6380*/  MUFU.TANH R5, R5 ;  /* 0x0000000500057308 */ /* 0x000e620000002400 */
[----:B------:R-:W-:Y:S01]  /*6390*/  ISETP.GE.AND P2, PT, R6, R124, PT ;  /* 0x0000007c0600720c */ /* 0x000fe20003f46270 */
[----:B------:R-:W-:Y:S01]  /*63a0*/  FMUL.FTZ R7, R20, UR5 ;  /* 0x0000000514077c20 */ /* 0x000fe20008410000 */
[----:B------:R-:W-:-:S02]  /*63b0*/  ISETP.GE.AND P4, PT, R6, R123, PT ;  /* 0x0000007b0600720c */ /* 0x000fc40003f86270 */
[C---:B------:R-:W-:Y:S02]  /*63c0*/  ISETP.GE.AND P6, PT, R8.reuse, R124, PT ;  /* 0x0000007c0800720c */ /* 0x040fe40003fc6270 */
[----:B------:R-:W-:Y:S01]  /*63d0*/  ISETP.GE.AND P3, PT, R8, R123, PT ;  /* 0x0000007b0800720c */ /* 0x000fe20003f66270 */
[----:B------:R-:W-:Y:S01]  /*63e0*/  MUFU.TANH R9, R9 ;  /* 0x0000000900097308 */ /* 0x000fe20000002400 */
[----:B------:R-:W-:Y:S02]  /*63f0*/  I2FP.F32.S32 R6, R6 ;  /* 0x0000000600067245 */ /* 0x000fe40000201400 */
[----:B------:R-:W-:Y:S02]  /*6400*/  I2FP.F32.S32 R8, R8 ;  /* 0x0000000800087245 */ /* 0x000fe40000201400 */
[----:B------:R-:W-:Y:S01]  /*6410*/  FSEL R186, R107, -INF , !P5 ;  /* 0xff8000006bba7808 */ /* 0x000fe20006800000 */
[CC--:B---3--:R-:W-:Y:S01]  /*6420*/  FFMA.FTZ R35, R6.reuse, R0.reuse, R35 ;  /* 0x0000000006237223 */ /* 0x0c8fe20000010023 */
[-C--:B--2---:R-:W-:Y:S01]  /*6430*/  FFMA.FTZ R109, R6, R0.reuse, R109 ;  /* 0x00000000066d7223 */ /* 0x084fe2000001006d */
[----:B------:R-:W-:Y:S01]  /*6440*/  FFMA.FTZ R29, R8, R0, R29 ;  /* 0x00000000081d7223 */ /* 0x000fe2000001001d */
[----:B------:R-:W2:Y:S01]  /*6450*/  MUFU.TANH R31, R31 ;  /* 0x0000001f001f7308 */ /* 0x000ea20000002400 */
[----:B------:R-:W-:Y:S01]  /*6460*/  VIADD R6, R4, 0x29 ;  /* 0x0000002904067836 */ /* 0x000fe20000000000 */
[----:B------:R-:W-:-:S02]  /*6470*/  FSEL R153, R35, -INF , !P2 ;  /* 0xff80000023997808 */ /* 0x000fc40005000000 */
[----:B------:R-:W-:Y:S02]  /*6480*/  FSEL R158, R109, -INF , !P4 ;  /* 0xff8000006d9e7808 */ /* 0x000fe40006000000 */
[----:B------:R-:W-:Y:S02]  /*6490*/  FSEL R155, R29, -INF , !P6 ;  /* 0xff8000001d9b7808 */ /* 0x000fe40007000000 */
[----:B------:R-:W3:Y:S01]  /*64a0*/  MUFU.TANH R25, R25 ;  /* 0x0000001900197308 */ /* 0x000ee20000002400 */
[C---:B------:R-:W-:Y:S02]  /*64b0*/  ISETP.GE.AND P4, PT, R6.reuse, R124, PT ;  /* 0x0000007c0600720c */ /* 0x040fe40003f86270 */
[-C--:B------:R-:W-:Y:S02]  /*64c0*/  ISETP.GE.AND P6, PT, R6, R123.reuse, PT ;  /* 0x0000007b0600720c */ /* 0x080fe40003fc6270 */
[----:B------:R-:W-:Y:S02]  /*64d0*/  I2FP.F32.S32 R6, R6 ;  /* 0x0000000600067245 */ /* 0x000fe40000201400 */
[C---:B------:R-:W-:Y:S01]  /*64e0*/  ISETP.GE.AND P5, PT, R184.reuse, R124, PT ;  /* 0x0000007cb800720c */ /* 0x040fe20003fa6270 */
[----:B------:R-:W4:Y:S01]  /*64f0*/  MUFU.TANH R27, R27 ;  /* 0x0000001b001b7308 */ /* 0x000f220000002400 */
[----:B------:R-:W-:Y:S01]  /*6500*/  ISETP.GE.AND P2, PT, R184, R123, PT ;  /* 0x0000007bb800720c */ /* 0x000fe20003f46270 */
[----:B-1----:R-:W-:Y:S01]  /*6510*/  FFMA.FTZ R5, R6, R0, R5 ;  /* 0x0000000006057223 */ /* 0x002fe20000010005 */
[----:B------:R-:W-:Y:S01]  /*6520*/  I2FP.F32.S32 R184, R184 ;  /* 0x000000b800b87245 */ /* 0x000fe20000201400 */
[----:B--2---:R-:W-:Y:S01]  /*6530*/  FFMA.FTZ R31, R8, R0, R31 ;  /* 0x00000000081f7223 */ /* 0x004fe2000001001f */
[----:B------:R-:W-:-:S02]  /*6540*/  VIADD R8, R4, 0x38 ;  /* 0x0000003804087836 */ /* 0x000fc40000000000 */
[----:B------:R-:W-:Y:S01]  /*6550*/  FSEL R159, R5, -INF , !P4 ;  /* 0xff800000059f7808 */ /* 0x000fe20006000000 */
[----:B------:R-:W1:Y:S01]  /*6560*/  MUFU.TANH R7, R7 ;  /* 0x0000000700077308 */ /* 0x000e620000002400 */
[CC--:B------:R-:W-:Y:S01]  /*6570*/  FFMA.FTZ R9, R184.reuse, R0.reuse, R9 ;  /* 0x00000000b8097223 */ /* 0x0c0fe20000010009 */
[-C--:B---3--:R-:W-:Y:S01]  /*6580*/  FFMA.FTZ R184, R184, R0.reuse, R25 ;  /* 0x00000000b8b87223 */ /* 0x088fe20000010019 */
[----:B------:R-:W-:Y:S01]  /*6590*/  FMUL.FTZ R5, R17, UR5 ;  /* 0x0000000511057c20 */ /* 0x000fe20008410000 */
[----:B------:R-:W-:Y:S01]  /*65a0*/  FMUL.FTZ R17, R18, UR5 ;  /* 0x0000000512117c20 */ /* 0x000fe20008410000 */
[----:B------:R-:W-:Y:S02]  /*65b0*/  FSEL R180, R31, -INF , !P3 ;  /* 0xff8000001fb47808 */ /* 0x000fe40005800000 */
[----:B------:R-:W-:Y:S01]  /*65c0*/  FSEL R157, R9, -INF , !P5 ;  /* 0xff800000099d7808 */ /* 0x000fe20006800000 */
[----:B------:R-:W2:Y:S01]  /*65d0*/  MUFU.TANH R21, R21 ;  /* 0x0000001500157308 */ /* 0x000ea20000002400 */
[----:B----4-:R-:W-:Y:S01]  /*65e0*/  FFMA.FTZ R27, R6, R0, R27 ;  /* 0x00000000061b7223 */ /* 0x010fe2000001001b */
[----:B------:R-:W-:Y:S01]  /*65f0*/  VIADD R6, R4, 0x31 ;  /* 0x0000003104067836 */ /* 0x000fe20000000000 */
[----:B------:R-:W-:Y:S01]  /*6600*/  FSEL R184, R184, -INF , !P2 ;  /* 0xff800000b8b87808 */ /* 0x000fe20005000000 */
[----:B------:R-:W-:Y:S01]  /*6610*/  FMUL.FTZ R9, R16, UR5 ;  /* 0x0000000510097c20 */ /* 0x000fe20008410000 */
[----:B------:R-:W-:-:S02]  /*6620*/  ISETP.GE.AND P3, PT, R114, R124, PT ;  /* 0x0000007c7200720c */ /* 0x000fc40003f66270 */
[-C--:B------:R-:W-:Y:S01]  /*6630*/  ISETP.GE.AND P5, PT, R114, R123.reuse, PT ;  /* 0x0000007b7200720c */ /* 0x080fe20003fa6270 */
[----:B------:R-:W-:Y:S01]  /*6640*/  MUFU.TANH R17, R17 ;  /* 0x0000001100117308 */ /* 0x000fe20000002400 */
[C---:B------:R-:W-:Y:S02]  /*6650*/  ISETP.GE.AND P2, PT, R6.reuse, R124, PT ;  /* 0x0000007c0600720c */ /* 0x040fe40003f46270 */
[----:B------:R-:W-:Y:S02]  /*6660*/  ISETP.GE.AND P4, PT, R6, R123, PT ;  /* 0x0000007b0600720c */ /* 0x000fe40003f86270 */
[----:B------:R-:W-:Y:S02]  /*6670*/  I2FP.F32.S32 R114, R114 ;  /* 0x0000007200727245 */ /* 0x000fe40000201400 */
[----:B------:R-:W-:Y:S01]  /*6680*/  I2FP.F32.S32 R6, R6 ;  /* 0x0000000600067245 */ /* 0x000fe20000201400 */
[----:B------:R-:W3:Y:S01]  /*6690*/  MUFU.TANH R25, R22 ;  /* 0x0000001600197308 */ /* 0x000ee20000002400 */
[----:B------:R-:W-:Y:S01]  /*66a0*/  FSEL R156, R27, -INF , !P6 ;  /* 0xff8000001b9c7808 */ /* 0x000fe20007000000 */
[----:B-1----:R-:W-:Y:S01]  /*66b0*/  FFMA.FTZ R113, R114, R0, R7 ;  /* 0x0000000072717223 */ /* 0x002fe20000010007 */
[----:B------:R-:W-:-:S02]  /*66c0*/  VIADD R7, R4, 0x39 ;  /* 0x0000003904077836 */ /* 0x000fc40000000000 */
[----:B--2---:R-:W-:Y:S01]  /*66d0*/  FFMA.FTZ R21, R6, R0, R21 ;  /* 0x0000000006157223 */ /* 0x004fe20000010015 */
[-C--:B------:R-:W-:Y:S02]  /*66e0*/  ISETP.GE.AND P6, PT, R4, R124.reuse, PT ;  /* 0x0000007c0400720c */ /* 0x080fe40003fc6270 */
[----:B------:R-:W-:Y:S01]  /*66f0*/  FSEL R113, R113, -INF , !P3 ;  /* 0xff80000071717808 */ /* 0x000fe20005800000 */
[----:B------:R-:W1:Y:S01]  /*6700*/  MUFU.TANH R23, R23 ;  /* 0x0000001700177308 */ /* 0x000e620000002400 */
[----:B------:R-:W-:Y:S01]  /*6710*/  FSEL R125, R21, -INF , !P2 ;  /* 0xff800000157d7808 */ /* 0x000fe20005000000 */
[----:B------:R-:W-:Y:S01]  /*6720*/  BAR.SYNC.DEFER_BLOCKING 0x0 ;  /* 0x0000000000007b1d */ /* 0x000fe20000010000 */
[C---:B------:R-:W-:Y:S02]  /*6730*/  ISETP.GE.AND P3, PT, R8.reuse, R124, PT ;  /* 0x0000007c0800720c */ /* 0x040fe40003f66270 */
[----:B------:R-:W-:Y:S02]  /*6740*/  ISETP.GE.AND P2, PT, R8, R123, PT ;  /* 0x0000007b0800720c */ /* 0x000fe40003f46270 */
[----:B------:R-:W-:Y:S01]  /*6750*/  I2FP.F32.S32 R8, R8 ;  /* 0x0000000800087245 */ /* 0x000fe20000201400 */
[----:B------:R-:W2:Y:S01]  /*6760*/  MUFU.TANH R9, R9 ;  /* 0x0000000900097308 */ /* 0x000ea20000002400 */
[----:B---3--:R-:W-:-:S03]  /*6770*/  FFMA.FTZ R114, R114, R0, R25 ;  /* 0x0000000072727223 */ /* 0x008fc60000010019 */
[-C--:B------:R-:W-:Y:S02]  /*6780*/  FFMA.FTZ R17, R8, R0.reuse, R17 ;  /* 0x0000000008117223 */ /* 0x080fe40000010011 */
[----:B------:R-:W-:Y:S02]  /*6790*/  FSEL R114, R114, -INF , !P5 ;  /* 0xff80000072727808 */ /* 0x000fe40006800000 */
[----:B------:R-:W3:Y:S01]  /*67a0*/  MUFU.TANH R5, R5 ;  /* 0x0000000500057308 */ /* 0x000ee20000002400 */
[----:B-1----:R-:W-:Y:S01]  /*67b0*/  FFMA.FTZ R6, R6, R0, R23 ;  /* 0x0000000006067223 */ /* 0x002fe20000010017 */
[----:B------:R-:W-:Y:S02]  /*67c0*/  FSEL R126, R17, -INF , !P2 ;  /* 0xff800000117e7808 */ /* 0x000fe40005000000 */
[----:B------:R-:W-:Y:S02]  /*67d0*/  ISETP.GE.AND P2, PT, R122, 0x3, PT ;  /* 0x000000037a00780c */ /* 0x000fe40003f46270 */
[----:B------:R-:W-:-:S02]  /*67e0*/  ISETP.GE.AND P5, PT, R7, R124, PT ;  /* 0x0000007c0700720c */ /* 0x000fc40003fa6270 */
[----:B------:R-:W1:Y:S01]  /*67f0*/  MUFU.TANH R19, R19 ;  /* 0x0000001300137308 */ /* 0x000e620000002400 */
[----:B------:R-:W-:Y:S01]  /*6800*/  FSEL R124, R6, -INF , !P4 ;  /* 0xff800000067c7808 */ /* 0x000fe20006000000 */
[----:B--2---:R-:W-:Y:S01]  /*6810*/  FFMA.FTZ R9, R8, R0, R9 ;  /* 0x0000000008097223 */ /* 0x004fe20000010009 */
[----:B------:R-:W-:Y:S02]  /*6820*/  ISETP.GE.AND P4, PT, R4, R123, PT ;  /* 0x0000007b0400720c */ /* 0x000fe40003f86270 */
[----:B------:R-:W-:Y:S02]  /*6830*/  I2FP.F32.S32 R4, R4 ;  /* 0x0000000400047245 */ /* 0x000fe40000201400 */
[----:B------:R-:W-:Y:S02]  /*6840*/  I2FP.F32.S32 R6, R7 ;  /* 0x0000000700067245 */ /* 0x000fe40000201400 */
[----:B------:R-:W-:Y:S01]  /*6850*/  FSEL R115, R9, -INF , !P3 ;  /* 0xff80000009737808 */ /* 0x000fe20005800000 */
[CC--:B------:R-:W-:Y:S01]  /*6860*/  FFMA.FTZ R101, R4.reuse, R0.reuse, R101 ;  /* 0x0000000004657223 */ /* 0x0c0fe20000010065 */
[-C--:B------:R-:W-:Y:S01]  /*6870*/  FFMA.FTZ R16, R4, R0.reuse, R103 ;  /* 0x0000000004107223 */ /* 0x080fe20000010067 */
[----:B---3--:R-:W-:Y:S01]  /*6880*/  FFMA.FTZ R5, R6, R0, R5 ;  /* 0x0000000006057223 */ /* 0x008fe20000010005 */
[----:B------:R-:W-:-:S02]  /*6890*/  ISETP.GE.AND P3, PT, R7, R123, PT ;  /* 0x0000007b0700720c */ /* 0x000fc40003f66270 */
[----:B------:R-:W-:Y:S01]  /*68a0*/  FSEL R17, R101, -INF , !P6 ;  /* 0xff80000065117808 */ /* 0x000fe20007000000 */
[----:B-1----:R-:W-:Y:S01]  /*68b0*/  FFMA.FTZ R19, R6, R0, R19 ;  /* 0x0000000006137223 */ /* 0x002fe20000010013 */
        /* <DEDUP_REMOVED lines=84> */
.L_x_921:
[----:B------:R-:W-:Y:S05]  /*6e00*/  BSYNC B0 ;  /* 0x0000000000007941 */ /* 0x000fea0003800000 */
.L_x_920:
[----:B------:R-:W0:Y:S02]  /*6e10*/  LDGDEPBAR ;  /* 0x00000000000079af */ /* 0x000e240000000000 */
.L_x_919:
[----:B------:R-:W-:Y:S01]  /*6e20*/  FMNMX.FTZ R6, R3, R17, !PT ;  /* 0x0000001103067209 */ /* 0x000fe20007810000 */
[----:B------:R-:W-:Y:S01]  /*6e30*/  LDSM.16.MT88.4 R32, [R140+0x8000] ;  /* 0x008000008c20783b */ /* 0x000fe20000004200 */
[----:B-12---:R-:W-:Y:S02]  /*6e40*/  FMNMX.FTZ R5, R2, R16, !PT ;  /* 0x0000001002057209 */ /* 0x006fe40007810000 */
        /* <DEDUP_REMOVED lines=39> */
[C---:B------:R-:W-:Y:S01]  /*70c0*/  FMUL.FTZ R116, R106.reuse, UR6 ;  /* 0x000000066a747c20 */ /* 0x040fe20008410000 */
        /* <DEDUP_REMOVED lines=14> */
[----:B------:R-:W-:Y:S01]  /*71b0*/  FMUL.FTZ R110, R3, UR6 ;  /* 0x00000006036e7c20 */ /* 0x000fe20008410000 */
[----:B------:R-:W1:Y:S01]  /*71c0*/  MUFU.EX2 R112, R112 ;  /* 0x0000007000707308 */ /* 0x000e620000000800 */
[--C-:B------:R-:W-:Y:S01]  /*71d0*/  FFMA.FTZ R102, R16, UR6, -R101.reuse ;  /* 0x0000000610667c23 */ /* 0x100fe20008010865 */
[--C-:B------:R-:W-:Y:S01]  /*71e0*/  FFMA.FTZ R109, R10, UR6, -R101.reuse ;  /* 0x000000060a6d7c23 */ /* 0x100fe20008010865 */
[--C-:B------:R-:W-:Y:S01]  /*71f0*/  FFMA.FTZ R3, R12, UR6, -R101.reuse ;  /* 0x000000060c037c23 */ /* 0x100fe20008010865 */
[--C-:B------:R-:W-:Y:S01]  /*7200*/  FFMA.FTZ R2, R14, UR6, -R101.reuse ;  /* 0x000000060e027c23 */ /* 0x100fe20008010865 */
[----:B------:R-:W-:Y:S01]  /*7210*/  LDSM.16.MT88.4 R8, [R144+0x8000] ;  /* 0x008000009008783b */ /* 0x000fe20000004200 */
[--C-:B------:R-:W-:Y:S01]  /*7220*/  FFMA.FTZ R154, R129, UR6, -R116.reuse ;  /* 0x00000006819a7c23 */ /* 0x100fe20008010874 */
[--C-:B------:R-:W-:Y:S01]  /*7230*/  FFMA.FTZ R131, R127, UR6, -R116.reuse ;  /* 0x000000067f837c23 */ /* 0x100fe20008010874 */
[----:B------:R-:W2:Y:S01]  /*7240*/  MUFU.EX2 R110, R110 ;  /* 0x0000006e006e7308 */ /* 0x000ea20000000800 */
[----:B------:R-:W-:Y:S01]  /*7250*/  LDSM.16.MT88.4 R16, [R142+0x8000] ;  /* 0x008000008e10783b */ /* 0x000fe20000004200 */
[--C-:B------:R-:W-:Y:S01]  /*7260*/  FFMA.FTZ R152, R128, UR6, -R101.reuse ;  /* 0x0000000680987c23 */ /* 0x100fe20008010865 */
[--C-:B------:R-:W-:Y:S01]  /*7270*/  FFMA.FTZ R130, R181, UR6, -R116.reuse ;  /* 0x00000006b5827c23 */ /* 0x100fe20008010874 */
[--C-:B------:R-:W-:Y:S01]  /*7280*/  FFMA.FTZ R127, R177, UR6, -R116.reuse ;  /* 0x00000006b17f7c23 */ /* 0x100fe20008010874 */
[--C-:B------:R-:W-:Y:S01]  /*7290*/  FFMA.FTZ R129, R190, UR6, -R101.reuse ;  /* 0x00000006be817c23 */ /* 0x100fe20008010865 */
[--C-:B------:R-:W-:Y:S01]  /*72a0*/  FFMA.FTZ R128, R188, UR6, -R101.reuse ;  /* 0x00000006bc807c23 */ /* 0x100fe20008010865 */
[--C-:B------:R-:W-:Y:S01]  /*72b0*/  FFMA.FTZ R117, R186, UR6, -R101.reuse ;  /* 0x00000006ba757c23 */ /* 0x100fe20008010865 */
[----:B------:R-:W-:Y:S01]  /*72c0*/  MUFU.EX2 R111, R111 ;  /* 0x0000006f006f7308 */ /* 0x000fe20000000800 */
[-C--:B-1----:R-:W-:Y:S01]  /*72d0*/  FMUL.FTZ R28, R72, R112.reuse ;  /* 0x00000070481c7220 */ /* 0x082fe20000410000 */
[-C--:B------:R-:W-:Y:S01]  /*72e0*/  FMUL.FTZ R29, R73, R112.reuse ;  /* 0x00000070491d7220 */ /* 0x080fe20000410000 */
[-C--:B------:R-:W-:Y:S01]  /*72f0*/  FMUL.FTZ R4, R96, R112.reuse ;  /* 0x0000007060047220 */ /* 0x080fe20000410000 */
[-C--:B------:R-:W-:Y:S01]  /*7300*/  FMUL.FTZ R5, R97, R112.reuse ;  /* 0x0000007061057220 */ /* 0x080fe20000410000 */
[-C--:B------:R-:W-:Y:S01]  /*7310*/  FMUL.FTZ R68, R68, R112.reuse ;  /* 0x0000007044447220 */ /* 0x080fe20000410000 */
[-C--:B------:R-:W-:Y:S01]  /*7320*/  FMUL.FTZ R69, R69, R112.reuse ;  /* 0x0000007045457220 */ /* 0x080fe20000410000 */
[----:B------:R-:W-:Y:S01]  /*7330*/  FMUL.FTZ R36, R36, R112 ;  /* 0x0000007024247220 */ /* 0x000fe20000410000 */
[----:B------:R-:W1:Y:S01]  /*7340*/  MUFU.EX2 R103, R103 ;  /* 0x0000006700677308 */ /* 0x000e620000000800 */
[-C--:B--2---:R-:W-:Y:S01]  /*7350*/  FMUL.FTZ R30, R74, R110.reuse ;  /* 0x0000006e4a1e7220 */ /* 0x084fe20000410000 */
[-C--:B------:R-:W-:Y:S01]  /*7360*/  FMUL.FTZ R31, R75, R110.reuse ;  /* 0x0000006e4b1f7220 */ /* 0x080fe20000410000 */
[-C--:B------:R-:W-:Y:S01]  /*7370*/  FMUL.FTZ R6, R98, R110.reuse ;  /* 0x0000006e62067220 */ /* 0x080fe20000410000 */
[----:B------:R-:W2:Y:S01]  /*7380*/  LDSM.16.MT88.4 R72, [R144+0xa000] ;  /* 0x00a000009048783b */ /* 0x000ea20000004200 */
[-C--:B------:R-:W-:Y:S01]  /*7390*/  FMUL.FTZ R7, R99, R110.reuse ;  /* 0x0000006e63077220 */ /* 0x080fe20000410000 */
[-C--:B------:R-:W-:Y:S01]  /*73a0*/  FMUL.FTZ R70, R70, R110.reuse ;  /* 0x0000006e46467220 */ /* 0x080fe20000410000 */
[----:B------:R-:W-:Y:S01]  /*73b0*/  FMUL.FTZ R71, R71, R110 ;  /* 0x0000006e47477220 */ /* 0x000fe20000410000 */
        /* <DEDUP_REMOVED lines=9> */
[----:B-1----:R-:W-:Y:S01]  /*7450*/  F2FP.BF16.F32.PACK_AB R96, R103, R111 ;  /* 0x0000006f6760723e */ /* 0x002fe200000010ff */
        /* <DEDUP_REMOVED lines=13> */
[----:B------:R-:W-:Y:S01]  /*7530*/  FMUL.FTZ R76, R76, R112 ;  /* 0x000000704c4c7220 */ /* 0x000fe20000410000 */
[----:B------:R-:W1:Y:S01]  /*7540*/  MUFU.EX2 R109, R109 ;  /* 0x0000006d006d7308 */ /* 0x000e620000000800 */
[----:B---3--:R-:W-:Y:S01]  /*7550*/  F2FP.BF16.F32.PACK_AB R98, R107, R108 ;  /* 0x0000006c6b62723e */ /* 0x008fe200000010ff */
        /* <DEDUP_REMOVED lines=31> */
[----:B---3--:R-:W-:Y:S01]  /*7750*/  F2FP.BF16.F32.PACK_AB R99, R2, R3 ;  /* 0x000000030263723e */ /* 0x008fe200000010ff */
[-C--:B------:R-:W-:Y:S01]  /*7760*/  FMUL.FTZ R64, R64, R112.reuse ;  /* 0x0000007040407220 */ /* 0x080fe20000410000 */
[----:B------:R-:W-:Y:S01]  /*7770*/  FMUL.FTZ R65, R65, R112 ;  /* 0x0000007041417220 */ /* 0x000fe20000410000 */
[----:B------:R-:W1:Y:S01]  /*7780*/  MUFU.EX2 R131, R131 ;  /* 0x0000008300837308 */ /* 0x000e620000000800 */
[-C--:B------:R-:W-:Y:S01]  /*7790*/  FMUL.FTZ R66, R66, R110.reuse ;  /* 0x0000006e42427220 */ /* 0x080fe20000410000 */
[----:B------:R-:W-:Y:S01]  /*77a0*/  FMUL.FTZ R67, R67, R110 ;  /* 0x0000006e43437220 */ /* 0x000fe20000410000 */
[--C-:B------:R-:W-:Y:S01]  /*77b0*/  FFMA.FTZ R177, R153, UR6, -R116.reuse ;  /* 0x0000000699b17c23 */ /* 0x100fe20008010874 */
[C---:B------:R-:W-:Y:S01]  /*77c0*/  HMMA.16816.F32.BF16 R28, R96.reuse, R32, R28 ;  /* 0x00000020601c723c */ /* 0x040fe2000004181c */
[--C-:B------:R-:W-:Y:S01]  /*77d0*/  FFMA.FTZ R153, R157, UR6, -R116.reuse ;  /* 0x000000069d997c23 */ /* 0x100fe20008010874 */
[--C-:B------:R-:W-:Y:S01]  /*77e0*/  FFMA.FTZ R188, R155, UR6, -R116.reuse ;  /* 0x000000069bbc7c23 */ /* 0x100fe20008010874 */
[--C-:B------:R-:W-:Y:S01]  /*77f0*/  FFMA.FTZ R157, R158, UR6, -R101.reuse ;  /* 0x000000069e9d7c23 */ /* 0x100fe20008010865 */
[----:B------:R-:W-:Y:S01]  /*7800*/  MUFU.EX2 R130, R130 ;  /* 0x0000008200827308 */ /* 0x000fe20000000800 */
[--C-:B------:R-:W-:Y:S01]  /*7810*/  FFMA.FTZ R186, R159, UR6, -R116.reuse ;  /* 0x000000069fba7c23 */ /* 0x100fe20008010874 */
[C---:B------:R-:W-:Y:S01]  /*7820*/  HMMA.16816.F32.BF16 R32, R96.reuse, R34, R68 ;  /* 0x000000226020723c */ /* 0x040fe20000041844 */
[----:B------:R-:W3:Y:S01]  /*7830*/  LDSM.16.MT88.4 R68, [R142+0xa000] ;  /* 0x00a000008e44783b */ /* 0x000ee20000004200 */
[--C-:B------:R-:W-:Y:S01]  /*7840*/  FFMA.FTZ R158, R180, UR6, -R101.reuse ;  /* 0x00000006b49e7c23 */ /* 0x100fe20008010865 */
[--C-:B------:R-:W-:Y:S01]  /*7850*/  FFMA.FTZ R155, R184, UR6, -R101.reuse ;  /* 0x00000006b89b7c23 */ /* 0x100fe20008010865 */
[--C-:B------:R-:W-:Y:S01]  /*7860*/  FFMA.FTZ R156, R156, UR6, -R101.reuse ;  /* 0x000000069c9c7c23 */ /* 0x100fe20008010865 */
[--C-:B------:R-:W-:Y:S01]  /*7870*/  FFMA.FTZ R159, R113, UR6, -R116.reuse ;  /* 0x00000006719f7c23 */ /* 0x100fe20008010874 */
[C---:B--2---:R-:W-:Y:S01]  /*7880*/  HMMA.16816.F32.BF16 R36, R96.reuse, R72, R36 ;  /* 0x000000486024723c */ /* 0x044fe20000041824 */
[----:B------:R-:W-:Y:S01]  /*7890*/  MUFU.EX2 R127, R127 ;  /* 0x0000007f007f7308 */ /* 0x000fe20000000800 */
[--C-:B------:R-:W-:Y:S01]  /*78a0*/  FFMA.FTZ R180, R125, UR6, -R116.reuse ;  /* 0x000000067db47c23 */ /* 0x100fe20008010874 */
[--C-:B------:R-:W-:Y:S01]  /*78b0*/  FFMA.FTZ R113, R115, UR6, -R116.reuse ;  /* 0x0000000673717c23 */ /* 0x100fe20008010874 */
[----:B------:R-:W-:Y:S01]  /*78c0*/  FFMA.FTZ R116, R123, UR6, -R116 ;  /* 0x000000067b747c23 */ /* 0x000fe20008010874 */
[--C-:B------:R-:W-:Y:S01]  /*78d0*/  FFMA.FTZ R115, R114, UR6, -R101.reuse ;  /* 0x0000000672737c23 */ /* 0x100fe20008010865 */
[C---:B------:R-:W-:Y:S01]  /*78e0*/  HMMA.16816.F32.BF16 R40, R96.reuse, R74, R40 ;  /* 0x0000004a6028723c */ /* 0x040fe20000041828 */
[----:B------:R-:W2:Y:S01]  /*78f0*/  LDSM.16.MT88.4 R72, [R141+0xa000] ;  /* 0x00a000008d48783b */ /* 0x000ea20000004200 */
[--C-:B------:R-:W-:Y:S01]  /*7900*/  FFMA.FTZ R124, R124, UR6, -R101.reuse ;  /* 0x000000067c7c7c23 */ /* 0x100fe20008010865 */
[----:B------:R-:W-:Y:S01]  /*7910*/  MUFU.EX2 R152, R152 ;  /* 0x0000009800987308 */ /* 0x000fe20000000800 */
[--C-:B------:R-:W-:Y:S01]  /*7920*/  FFMA.FTZ R114, R126, UR6, -R101.reuse ;  /* 0x000000067e727c23 */ /* 0x100fe20008010865 */
[----:B------:R-:W-:Y:S01]  /*7930*/  FFMA.FTZ R123, R100, UR6, -R101 ;  /* 0x00000006647b7c23 */ /* 0x000fe20008010865 */
[----:B------:R-:W-:Y:S01]  /*7940*/  HMMA.16816.F32.BF16 R20, R96, R24, R20 ;  /* 0x000000186014723c */ /* 0x000fe20000041814 */
[----:B------:R-:W-:Y:S01]  /*7950*/  FFMA.FTZ R112, R182, R112, R111 ;  /* 0x00000070b6707223 */ /* 0x000fe2000001006f */
[----:B------:R-:W-:-:S03]  /*7960*/  FFMA.FTZ R110, R183, R110, R102 ;  /* 0x0000006eb76e7223 */ /* 0x000fc60000010066 */
[----:B------:R-:W4:Y:S01]  /*7970*/  MUFU.EX2 R129, R129 ;  /* 0x0000008100817308 */ /* 0x000f220000000800 */
[----:B------:R-:W-:Y:S01]  /*7980*/  HMMA.16816.F32.BF16 R24, R96, R26, R76 ;  /* 0x0000001a6018723c */ /* 0x000fe2000004184c */
[----:B------:R-:W-:Y:S01]  /*7990*/  LDSM.16.MT88.4 R76, [R144+0x8800] ;  /* 0x00880000904c783b */ /* 0x000fe20000004200 */
[----:B------:R-:W-:Y:S01]  /*79a0*/  FADD.FTZ R111, R103, R112 ;  /* 0x00000070676f7221 */ /* 0x000fe20000010000 */
[----:B------:R-:W-:-:S03]  /*79b0*/  FADD.FTZ R110, R109, R110 ;  /* 0x0000006e6d6e7221 */ /* 0x000fc60000010000 */
[----:B------:R-:W-:Y:S01]  /*79c0*/  HMMA.16816.F32.BF16 R4, R96, R8, R4 ;  /* 0x000000086004723c */ /* 0x000fe20000041804 */
[----:B------:R-:W-:Y:S01]  /*79d0*/  MUFU.EX2 R128, R128 ;  /* 0x0000008000807308 */ /* 0x000fe20000000800 */
[----:B------:R-:W-:Y:S01]  /*79e0*/  FADD.FTZ R108, R108, R111 ;  /* 0x0000006f6c6c7221 */ /* 0x000fe20000010000 */
[----:B------:R-:W-:-:S03]  /*79f0*/  FADD.FTZ R3, R3, R110 ;  /* 0x0000006e03037221 */ /* 0x000fc60000010000 */
[C---:B------:R-:W-:Y:S01]  /*7a00*/  HMMA.16816.F32.BF16 R12, R96.reuse, R16, R12 ;  /* 0x00000010600c723c */ /* 0x040fe2000004180c */
[----:B------:R-:W-:Y:S01]  /*7a10*/  FADD.FTZ R107, R107, R108 ;  /* 0x0000006c6b6b7221 */ /* 0x000fe20000010000 */
[----:B------:R-:W-:Y:S01]  /*7a20*/  FADD.FTZ R3, R2, R3 ;  /* 0x0000000302037221 */ /* 0x000fe20000010000 */
[----:B------:R-:W5:Y:S03]  /*7a30*/  MUFU.EX2 R117, R117 ;  /* 0x0000007500757308 */ /* 0x000f660000000800 */
[C---:B---3--:R-:W-:Y:S05]  /*7a40*/  HMMA.16816.F32.BF16 R44, R96.reuse, R68, R44 ;  /* 0x00000044602c723c */ /* 0x048fea000004182c */
[----:B------:R-:W-:Y:S01]  /*7a50*/  MUFU.EX2 R177, R177 ;  /* 0x000000b100b17308 */ /* 0x000fe20000000800 */
[C---:B------:R-:W-:Y:S01]  /*7a60*/  HMMA.16816.F32.BF16 R48, R96.reuse, R70, R48 ;  /* 0x000000466030723c */ /* 0x040fe20000041830 */
[----:B------:R-:W3:Y:S05]  /*7a70*/  LDSM.16.MT88.4 R68, [R140+0xa000] ;  /* 0x00a000008c44783b */ /* 0x000eea0000004200 */
[C---:B--2---:R-:W-:Y:S01]  /*7a80*/  HMMA.16816.F32.BF16 R52, R96.reuse, R72, R52 ;  /* 0x000000486034723c */ /* 0x044fe20000041834 */
[----:B------:R-:W-:Y:S05]  /*7a90*/  MUFU.EX2 R188, R188 ;  /* 0x000000bc00bc7308 */ /* 0x000fea0000000800 */
[C---:B------:R-:W-:Y:S01]  /*7aa0*/  HMMA.16816.F32.BF16 R56, R96.reuse, R74, R56 ;  /* 0x0000004a6038723c */ /* 0x040fe20000041838 */
[----:B------:R-:W2:Y:S02]  /*7ab0*/  LDSM.16.MT88.4 R72, [R142+0x8800] ;  /* 0x008800008e48783b */ /* 0x000ea40000004200 */
[----:B------:R-:W-:Y:S03]  /*7ac0*/  MUFU.EX2 R153, R153 ;  /* 0x0000009900997308 */ /* 0x000fe60000000800 */
[C---:B------:R-:W-:Y:S01]  /*7ad0*/  HMMA.16816.F32.BF16 R8, R96.reuse, R10, R92 ;  /* 0x0000000a6008723c */ /* 0x040fe2000004185c */
[----:B------:R-:W-:Y:S04]  /*7ae0*/  LDSM.16.MT88.4 R92, [R144+0x9800] ;  /* 0x00980000905c783b */ /* 0x000fe80000004200 */
[----:B------:R-:W-:Y:S01]  /*7af0*/  MUFU.EX2 R186, R186 ;  /* 0x000000ba00ba7308 */ /* 0x000fe20000000800 */
[C---:B------:R-:W-:Y:S01]  /*7b00*/  HMMA.16816.F32.BF16 R16, R96.reuse, R18, R84 ;  /* 0x000000126010723c */ /* 0x040fe20000041854 */
[----:B------:R-:W-:Y:S06]  /*7b10*/  LDSM.16.MT88.4 R84, [R142+0x9800] ;  /* 0x009800008e54783b */ /* 0x000fec0000004200 */
[----:B------:R-:W-:Y:S08]  /*7b20*/  MUFU.EX2 R157, R157 ;  /* 0x0000009d009d7308 */ /* 0x000ff00000000800 */
[----:B------:R-:W-:Y:S01]  /*7b30*/  MUFU.EX2 R158, R158 ;  /* 0x0000009e009e7308 */ /* 0x000fe20000000800 */
[C---:B---3--:R-:W-:Y:S06]  /*7b40*/  HMMA.16816.F32.BF16 R60, R96.reuse, R68, R60 ;  /* 0x00000044603c723c */ /* 0x048fec000004183c */
[----:B------:R-:W-:Y:S01]  /*7b50*/  HMMA.16816.F32.BF16 R64, R96, R70, R64 ;  /* 0x000000466040723c */ /* 0x000fe20000041840 */
[----:B-1----:R-:W-:Y:S01]  /*7b60*/  F2FP.BF16.F32.PACK_AB R68, R131, R154 ;  /* 0x0000009a8344723e */ /* 0x002fe200000010ff */
[----:B------:R-:W-:Y:S01]  /*7b70*/  MUFU.EX2 R155, R155 ;  /* 0x0000009b009b7308 */ /* 0x000fe20000000800 */
[----:B----4-:R-:W-:Y:S01]  /*7b80*/  F2FP.BF16.F32.PACK_AB R69, R129, R152 ;  /* 0x000000988145723e */ /* 0x010fe200000010ff */
[----:B------:R-:W-:Y:S01]  /*7b90*/  FADD.FTZ R154, R154, R107 ;  /* 0x0000006b9a9a7221 */ /* 0x000fe20000010000 */
[----:B------:R-:W-:Y:S01]  /*7ba0*/  FADD.FTZ R152, R152, R3 ;  /* 0x0000000398987221 */ /* 0x000fe20000010000 */
[----:B------:R-:W-:-:S02]  /*7bb0*/  MOV R3, R106 ;  /* 0x0000006a00037202 */ /* 0x000fc40000000f00 */
[----:B------:R-:W-:Y:S01]  /*7bc0*/  F2FP.BF16.F32.PACK_AB R70, R127, R130 ;  /* 0x000000827f46723e */ /* 0x000fe200000010ff */
[----:B------:R-:W-:Y:S01]  /*7bd0*/  FADD.FTZ R131, R131, R154 ;  /* 0x0000009a83837221 */ /* 0x000fe20000010000 */
[----:B-----5:R-:W-:Y:S01]  /*7be0*/  F2FP.BF16.F32.PACK_AB R71, R117, R128 ;  /* 0x000000807547723e */ /* 0x020fe200000010ff */
[----:B------:R-:W-:Y:S01]  /*7bf0*/  MUFU.EX2 R156, R156 ;  /* 0x0000009c009c7308 */ /* 0x000fe20000000800 */
[----:B------:R-:W-:Y:S01]  /*7c00*/  FADD.FTZ R129, R129, R152 ;  /* 0x0000009881817221 */ /* 0x000fe20000010000 */
[----:B------:R-:W-:Y:S01]  /*7c10*/  FADD.FTZ R2, R130, R131 ;  /* 0x0000008382027221 */ /* 0x000fe20000010000 */
[----:B------:R-:W-:-:S03]  /*7c20*/  @P2 MOV R3, R106 ;  /* 0x0000006a00032202 */ /* 0x000fc60000000f00 */
[C---:B------:R-:W-:Y:S01]  /*7c30*/  HMMA.16816.F32.BF16 R4, R68.reuse, R76, R4 ;  /* 0x0000004c4404723c */ /* 0x040fe20000041804 */
[----:B------:R-:W-:Y:S01]  /*7c40*/  FADD.FTZ R2, R127, R2 ;  /* 0x000000027f027221 */ /* 0x000fe20000010000 */
[----:B------:R-:W-:Y:S04]  /*7c50*/  MUFU.EX2 R159, R159 ;  /* 0x0000009f009f7308 */ /* 0x000fe80000000800 */
[C---:B------:R-:W-:Y:S01]  /*7c60*/  HMMA.16816.F32.BF16 R8, R68.reuse, R78, R8 ;  /* 0x0000004e4408723c */ /* 0x040fe20000041808 */
[----:B------:R-:W1:Y:S03]  /*7c70*/  LDSM.16.MT88.4 R76, [R141+0x8800] ;  /* 0x008800008d4c783b */ /* 0x000e660000004200 */
[----:B------:R-:W3:Y:S02]  /*7c80*/  MUFU.EX2 R180, R180 ;  /* 0x000000b400b47308 */ /* 0x000ee40000000800 */
[C---:B--2---:R-:W-:Y:S06]  /*7c90*/  HMMA.16816.F32.BF16 R12, R68.reuse, R72, R12 ;  /* 0x00000048440c723c */ /* 0x044fec000004180c */
[----:B------:R-:W-:Y:S01]  /*7ca0*/  HMMA.16816.F32.BF16 R16, R68, R74, R16 ;  /* 0x0000004a4410723c */ /* 0x000fe20000041810 */
[----:B------:R-:W2:Y:S01]  /*7cb0*/  LDSM.16.MT88.4 R72, [R140+0x8800] ;  /* 0x008800008c48783b */ /* 0x000ea20000004200 */
[----:B------:R-:W-:Y:S01]  /*7cc0*/  MUFU.EX2 R113, R113 ;  /* 0x0000007100717308 */ /* 0x000fe20000000800 */
[----:B---3--:R-:W-:-:S07]  /*7cd0*/  F2FP.BF16.F32.PACK_AB R100, R180, R159 ;  /* 0x0000009fb464723e */ /* 0x008fce00000010ff */
[----:B------:R-:W3:Y:S08]  /*7ce0*/  MUFU.EX2 R116, R116 ;  /* 0x0000007400747308 */ /* 0x000ef00000000800 */
[----:B------:R-:W-:Y:S08]  /*7cf0*/  MUFU.EX2 R115, R115 ;  /* 0x0000007300737308 */ /* 0x000ff00000000800 */
[----:B------:R-:W4:Y:S01]  /*7d00*/  MUFU.EX2 R124, R124 ;  /* 0x0000007c007c7308 */ /* 0x000f220000000800 */
[----:B---3--:R-:W-:Y:S01]  /*7d10*/  F2FP.BF16.F32.PACK_AB R102, R116, R113 ;  /* 0x000000717466723e */ /* 0x008fe200000010ff */
[C---:B-1----:R-:W-:Y:S06]  /*7d20*/  HMMA.16816.F32.BF16 R20, R68.reuse, R76, R20 ;  /* 0x0000004c4414723c */ /* 0x042fec0000041814 */
[----:B------:R-:W-:Y:S01]  /*7d30*/  MUFU.EX2 R114, R114 ;  /* 0x0000007200727308 */ /* 0x000fe20000000800 */
[C---:B------:R-:W-:Y:S01]  /*7d40*/  HMMA.16816.F32.BF16 R24, R68.reuse, R78, R24 ;  /* 0x0000004e4418723c */ /* 0x040fe20000041818 */
[----:B------:R-:W1:Y:S05]  /*7d50*/  LDSM.16.MT88.4 R76, [R144+0xa800] ;  /* 0x00a80000904c783b */ /* 0x000e6a0000004200 */
[----:B--2---:R-:W-:Y:S01]  /*7d60*/  HMMA.16816.F32.BF16 R28, R68, R72, R28 ;  /* 0x00000048441c723c */ /* 0x004fe2000004181c */
[----:B------:R-:W2:Y:S01]  /*7d70*/  MUFU.EX2 R123, R123 ;  /* 0x0000007b007b7308 */ /* 0x000ea20000000800 */
[----:B----4-:R-:W-:-:S04]  /*7d80*/  F2FP.BF16.F32.PACK_AB R101, R124, R115 ;  /* 0x000000737c65723e */ /* 0x010fc800000010ff */
[----:B------:R-:W-:Y:S01]  /*7d90*/  HMMA.16816.F32.BF16 R32, R68, R74, R32 ;  /* 0x0000004a4420723c */ /* 0x000fe20000041820 */
[----:B------:R-:W3:Y:S01]  /*7da0*/  LDSM.16.MT88.4 R72, [R142+0xa800] ;  /* 0x00a800008e48783b */ /* 0x000ee20000004200 */
[----:B--2---:R-:W-:-:S04]  /*7db0*/  F2FP.BF16.F32.PACK_AB R103, R123, R114 ;  /* 0x000000727b67723e */ /* 0x004fc800000010ff */
[C---:B-1----:R-:W-:Y:S06]  /*7dc0*/  HMMA.16816.F32.BF16 R36, R68.reuse, R76, R36 ;  /* 0x0000004c4424723c */ /* 0x042fec0000041824 */
[C---:B------:R-:W-:Y:S01]  /*7dd0*/  HMMA.16816.F32.BF16 R40, R68.reuse, R78, R40 ;  /* 0x0000004e4428723c */ /* 0x040fe20000041828 */
[----:B------:R-:W1:Y:S05]  /*7de0*/  LDSM.16.MT88.4 R76, [R141+0xa800] ;  /* 0x00a800008d4c783b */ /* 0x000e6a0000004200 */
[C---:B---3--:R-:W-:Y:S06]  /*7df0*/  HMMA.16816.F32.BF16 R44, R68.reuse, R72, R44 ;  /* 0x00000048442c723c */ /* 0x048fec000004182c */
        /* <DEDUP_REMOVED lines=10> */
[----:B------:R-:W-:-:S02]  /*7ea0*/  F2FP.BF16.F32.PACK_AB R69, R158, R157 ;  /* 0x0000009d9e45723e */ /* 0x000fc400000010ff */
[----:B------:R-:W-:Y:S01]  /*7eb0*/  F2FP.BF16.F32.PACK_AB R70, R186, R153 ;  /* 0x00000099ba46723e */ /* 0x000fe200000010ff */
[----:B------:R-:W-:Y:S01]  /*7ec0*/  FADD.FTZ R188, R188, R177 ;  /* 0x000000b1bcbc7221 */ /* 0x000fe20000010000 */
[----:B------:R-:W-:Y:S02]  /*7ed0*/  F2FP.BF16.F32.PACK_AB R71, R156, R155 ;  /* 0x0000009b9c47723e */ /* 0x000fe400000010ff */
[-C--:B------:R-:W-:Y:S01]  /*7ee0*/  MOV R2, R104.reuse ;  /* 0x0000006800027202 */ /* 0x080fe20000000f00 */
[----:B------:R-:W-:Y:S01]  /*7ef0*/  FADD.FTZ R153, R153, R188 ;  /* 0x000000bc99997221 */ /* 0x000fe20000010000 */
[----:B------:R-:W-:Y:S02]  /*7f00*/  @P2 MOV R2, R104 ;  /* 0x0000006800022202 */ /* 0x000fe40000000f00 */
[----:B------:R-:W-:Y:S01]  /*7f10*/  @P2 IADD3 R177, R122, -0x3, RZ ;  /* 0xfffffffd7ab12810 */ /* 0x000fe20007ffe0ff */
[----:B------:R-:W-:-:S04]  /*7f20*/  FADD.FTZ R186, R186, R153 ;  /* 0x00000099baba7221 */ /* 0x000fc80000010000 */
[----:B------:R-:W-:-:S04]  /*7f30*/  FADD.FTZ R159, R159, R186 ;  /* 0x000000ba9f9f7221 */ /* 0x000fc80000010000 */
[----:B------:R-:W-:Y:S01]  /*7f40*/  FADD.FTZ R180, R180, R159 ;  /* 0x0000009fb4b47221 */ /* 0x000fe20000010000 */
[----:B-1----:R-:W-:Y:S03]  /*7f50*/  HMMA.16816.F32.BF16 R4, R68, R76, R4 ;  /* 0x0000004c4404723c */ /* 0x002fe60000041804 */
[----:B------:R-:W-:-:S03]  /*7f60*/  FADD.FTZ R113, R113, R180 ;  /* 0x000000b471717221 */ /* 0x000fc60000010000 */
[----:B------:R-:W-:Y:S01]  /*7f70*/  HMMA.16816.F32.BF16 R8, R68, R78, R8 ;  /* 0x0000004e4408723c */ /* 0x000fe20000041808 */
[----:B------:R-:W1:Y:S01]  /*7f80*/  LDSM.16.MT88.4 R76, [R141+0x9000] ;  /* 0x009000008d4c783b */ /* 0x000e620000004200 */
[----:B------:R-:W-:-:S04]  /*7f90*/  FADD.FTZ R182, R116, R113 ;  /* 0x0000007174b67221 */ /* 0x000fc80000010000 */
[C---:B--2---:R-:W-:Y:S06]  /*7fa0*/  HMMA.16816.F32.BF16 R12, R68.reuse, R72, R12 ;  /* 0x00000048440c723c */ /* 0x044fec000004180c */
[----:B------:R-:W-:Y:S01]  /*7fb0*/  HMMA.16816.F32.BF16 R16, R68, R74, R16 ;  /* 0x0000004a4410723c */ /* 0x000fe20000041810 */
[----:B------:R-:W2:Y:S05]  /*7fc0*/  LDSM.16.MT88.4 R72, [R140+0x9000] ;  /* 0x009000008c48783b */ /* 0x000eaa0000004200 */
[C---:B------:R-:W-:Y:S01]  /*7fd0*/  HMMA.16816.F32.BF16 R96, R100.reuse, R92, R4 ;  /* 0x0000005c6460723c */ /* 0x040fe20000041804 */
[----:B------:R-:W-:Y:S05]  /*7fe0*/  LDSM.16.MT88.4 R4, [R142+0xb800] ;  /* 0x00b800008e04783b */ /* 0x000fea0000004200 */
[C---:B------:R-:W-:Y:S01]  /*7ff0*/  HMMA.16816.F32.BF16 R92, R100.reuse, R94, R8 ;  /* 0x0000005e645c723c */ /* 0x040fe20000041808 */
[----:B------:R-:W-:Y:S05]  /*8000*/  LDSM.16.MT88.4 R8, [R144+0xb800] ;  /* 0x00b800009008783b */ /* 0x000fea0000004200 */
[C---:B------:R-:W-:Y:S01]  /*8010*/  HMMA.16816.F32.BF16 R88, R100.reuse, R84, R12 ;  /* 0x000000546458723c */ /* 0x040fe2000004180c */
[----:B------:R-:W-:Y:S05]  /*8020*/  LDSM.16.MT88.4 R12, [R141+0xb800] ;  /* 0x00b800008d0c783b */ /* 0x000fea0000004200 */
[----:B------:R-:W-:Y:S06]  /*8030*/  HMMA.16816.F32.BF16 R84, R100, R86, R16 ;  /* 0x000000566454723c */ /* 0x000fec0000041810 */
        /* <DEDUP_REMOVED lines=11> */
[----:B------:R-:W2:Y:S05]  /*80f0*/  LDSM.16.MT88.4 R72, [R140+0xb000] ;  /* 0x00b000008c48783b */ /* 0x000eaa0000004200 */
[C---:B------:R-:W-:Y:S06]  /*8100*/  HMMA.16816.F32.BF16 R36, R100.reuse, R8, R36 ;  /* 0x000000086424723c */ /* 0x040fec0000041824 */
[C---:B------:R-:W-:Y:S01]  /*8110*/  HMMA.16816.F32.BF16 R40, R100.reuse, R10, R40 ;  /* 0x0000000a6428723c */ /* 0x040fe20000041828 */
[----:B------:R-:W3:Y:S05]  /*8120*/  LDSM.16.MT88.4 R8, [R140+0xb800] ;  /* 0x00b800008c08783b */ /* 0x000eea0000004200 */
[C---:B------:R-:W-:Y:S06]  /*8130*/  HMMA.16816.F32.BF16 R44, R100.reuse, R4, R44 ;  /* 0x00000004642c723c */ /* 0x040fec000004182c */
[----:B------:R-:W-:Y:S01]  /*8140*/  HMMA.16816.F32.BF16 R48, R100, R6, R48 ;  /* 0x000000066430723c */ /* 0x000fe20000041830 */
[----:B------:R-:W-:-:S04]  /*8150*/  FADD.FTZ R4, R128, R129 ;  /* 0x0000008180047221 */ /* 0x000fc80000010000 */
[----:B------:R-:W-:Y:S01]  /*8160*/  FADD.FTZ R4, R117, R4 ;  /* 0x0000000475047221 */ /* 0x000fe20000010000 */
[----:B-1----:R-:W-:Y:S03]  /*8170*/  HMMA.16816.F32.BF16 R52, R68, R76, R52 ;  /* 0x0000004c4434723c */ /* 0x002fe60000041834 */
[----:B------:R-:W-:-:S03]  /*8180*/  FADD.FTZ R157, R157, R4 ;  /* 0x000000049d9d7221 */ /* 0x000fc60000010000 */
[----:B------:R-:W-:Y:S01]  /*8190*/  HMMA.16816.F32.BF16 R56, R68, R78, R56 ;  /* 0x0000004e4438723c */ /* 0x000fe20000041838 */
[----:B------:R-:W1:Y:S01]  /*81a0*/  LDSM.16.MT88.4 R76, [R141+0x9800] ;  /* 0x009800008d4c783b */ /* 0x000e620000004200 */
[----:B------:R-:W-:-:S04]  /*81b0*/  FADD.FTZ R158, R158, R157 ;  /* 0x0000009d9e9e7221 */ /* 0x000fc80000010000 */
[----:B--2---:R-:W-:Y:S01]  /*81c0*/  HMMA.16816.F32.BF16 R60, R68, R72, R60 ;  /* 0x00000048443c723c */ /* 0x004fe2000004183c */
[----:B------:R-:W-:-:S04]  /*81d0*/  FADD.FTZ R155, R155, R158 ;  /* 0x0000009e9b9b7221 */ /* 0x000fc80000010000 */
[----:B------:R-:W-:Y:S01]  /*81e0*/  FADD.FTZ R156, R156, R155 ;  /* 0x0000009b9c9c7221 */ /* 0x000fe20000010000 */
[----:B------:R-:W-:Y:S01]  /*81f0*/  HMMA.16816.F32.BF16 R64, R68, R74, R64 ;  /* 0x0000004a4440723c */ /* 0x000fe20000041840 */
[----:B------:R-:W2:Y:S02]  /*8200*/  LDSM.16.MT88.4 R68, [R140+0x9800] ;  /* 0x009800008c44783b */ /* 0x000ea40000004200 */
[----:B------:R-:W-:-:S03]  /*8210*/  FADD.FTZ R115, R115, R156 ;  /* 0x0000009c73737221 */ /* 0x000fc60000010000 */
[----:B------:R-:W-:Y:S01]  /*8220*/  HMMA.16816.F32.BF16 R52, R100, R12, R52 ;  /* 0x0000000c6434723c */ /* 0x000fe20000041834 */
[----:B------:R-:W-:-:S04]  /*8230*/  FADD.FTZ R115, R124, R115 ;  /* 0x000000737c737221 */ /* 0x000fc80000010000 */
[----:B------:R-:W-:Y:S01]  /*8240*/  FADD.FTZ R114, R114, R115 ;  /* 0x0000007372727221 */ /* 0x000fe20000010000 */
[----:B------:R-:W-:Y:S03]  /*8250*/  HMMA.16816.F32.BF16 R56, R100, R14, R56 ;  /* 0x0000000e6438723c */ /* 0x000fe60000041838 */
[----:B------:R-:W-:-:S03]  /*8260*/  FADD.FTZ R183, R123, R114 ;  /* 0x000000727bb77221 */ /* 0x000fc60000010000 */
[C---:B---3--:R-:W-:Y:S06]  /*8270*/  HMMA.16816.F32.BF16 R60, R100.reuse, R8, R60 ;  /* 0x00000008643c723c */ /* 0x048fec000004183c */
[C---:B------:R-:W-:Y:S06]  /*8280*/  HMMA.16816.F32.BF16 R64, R100.reuse, R10, R64 ;  /* 0x0000000a6440723c */ /* 0x040fec0000041840 */
[C---:B-1----:R-:W-:Y:S06]  /*8290*/  HMMA.16816.F32.BF16 R80, R100.reuse, R76, R20 ;  /* 0x0000004c6450723c */ /* 0x042fec0000041814 */
[C---:B------:R-:W-:Y:S06]  /*82a0*/  HMMA.16816.F32.BF16 R76, R100.reuse, R78, R24 ;  /* 0x0000004e644c723c */ /* 0x040fec0000041818 */
[C---:B--2---:R-:W-:Y:S06]  /*82b0*/  HMMA.16816.F32.BF16 R72, R100.reuse, R68, R28 ;  /* 0x000000446448723c */ /* 0x044fec000004181c */
[----:B------:R-:W-:Y:S01]  /*82c0*/  HMMA.16816.F32.BF16 R68, R100, R70, R32 ;  /* 0x000000466444723c */ /* 0x000fe20000041820 */
[----:B------:R-:W-:-:S08]  /*82d0*/  NOP ;  /* 0x0000000000007918 */ /* 0x000fd00000000000 */
[----:B------:R-:W-:-:S15]  /*82e0*/  @P2 BRA `(.L_x_922) ;  /* 0x0000000000042947 */ /* 0x000fde0003800000 */
.L_x_918:
[----:B------:R-:W-:-:S07]  /*82f0*/  IADD3 R177, R105, -0x1, RZ ;  /* 0xffffffff69b17810 */ /* 0x000fce0007ffe0ff */
.L_x_922:
        /* <DEDUP_REMOVED lines=17> */
.L_x_926:
[----:B------:R2:W-:Y:S01]  /*8410*/  @P3 STS.128 [R164+0x4000], RZ ;  /* 0x004000ffa4003388 */ /* 0x0005e20000000c00 */
[----:B------:R-:W3:Y:S01]  /*8420*/  @!P3 LDC.64 R8, c[0x0][0x218] ;  /* 0x00008600ff08bb82 */ /* 0x000ee20000000a00 */
[----:B-1----:R-:W-:Y:S04]  /*8430*/  VIADD R2, R177, 0xffffffff ;  /* 0xffffffffb1027836 */ /* 0x002fe80000000000 */
[----:B------:R-:W-:Y:S01]  /*8440*/  IMAD.WIDE.U32 R10, R2, UR6, RZ ;  /* 0x00000006020a7c25 */ /* 0x000fe2000f8e00ff */
[----:B------:R-:W-:Y:S02]  /*8450*/  SHF.R.S32.HI R3, RZ, 0x1f, R2 ;  /* 0x0000001fff037819 */ /* 0x000fe40000011402 */
[----:B------:R-:W1:Y:S01]  /*8460*/  @!P2 LDC.64 R6, c[0x0][0x218] ;  /* 0x00008600ff06ab82 */ /* 0x000e620000000a00 */
        /* <DEDUP_REMOVED lines=8> */
[C---:B---3--:R-:W-:Y:S04]  /*84f0*/  @!P3 LEA R14, P5, R13.reuse, R8, 0x1 ;  /* 0x000000080d0eb211 */ /* 0x048fe800078a08ff */
[C-C-:B------:R-:W-:Y:S02]  /*8500*/  @!P3 LEA.HI.X R15, R13.reuse, R9, R10.reuse, 0x1, P5 ;  /* 0x000000090d0fb211 */ /* 0x140fe400028f0c0a */
[C---:B-1----:R-:W-:Y:S01]  /*8510*/  @!P2 LEA R16, P0, R13.reuse, R6, 0x1 ;  /* 0x000000060d10a211 */ /* 0x042fe200078008ff */
[----:B------:R-:W1:Y:S02]  /*8520*/  @!P3 LDC.64 R8, c[0x0][0x218] ;  /* 0x00008600ff08bb82 */ /* 0x000e640000000a00 */
        /* <DEDUP_REMOVED lines=29> */
[----:B-1----:R-:W-:Y:S01]  /*8700*/  @!P3 LEA R8, P5, R11, R8, 0x1 ;  /* 0x000000080b08b211 */ /* 0x002fe200078a08ff */
        /* <DEDUP_REMOVED lines=32> */
.L_x_924:
        /* <DEDUP_REMOVED lines=27> */
[----:B------:R-:W-:Y:S01]  /*8ac0*/  @!P2 LDGSTS.E.BYPASS.LTC128B.128 [R164+0xa000], desc[UR8][R192.64+0x80] ;  /* 0x0a000080c0a4afae */ /* 0x000fe2000b901d48 */
[C---:B---3--:R-:W-:Y:S02]  /*8ad0*/  @!P2 LEA R196, P1, R187.reuse, R184, 0x1 ;  /* 0x000000b8bbc4a211 */ /* 0x048fe400078208ff */
[C-C-:B------:R-:W-:Y:S01]  /*8ae0*/  @!P3 LEA.HI.X R195, R187.reuse, R157, R186.reuse, 0x1, P0 ;  /* 0x0000009dbbc3b211 */ /* 0x140fe200000f0cba */
[----:B------:R-:W-:Y:S02]  /*8af0*/  @P3 STS.128 [R164+0x8800], RZ ;  /* 0x008800ffa4003388 */ /* 0x000fe40000000c00 */
[----:B------:R-:W5:Y:S01]  /*8b00*/  @!P2 LDC.64 R2, c[0x0][0x220] ;  /* 0x00008800ff02ab82 */ /* 0x000f620000000a00 */
[----:B------:R-:W-:Y:S01]  /*8b10*/  @!P2 LEA.HI.X R197, R187, R185, R186, 0x1, P1 ;  /* 0x000000b9bbc5a211 */ /* 0x000fe200008f0cba */
[----:B------:R-:W-:Y:S01]  /*8b20*/  @!PT LDS RZ, [RZ] ;  /* 0x00000000fffff984 */ /* 0x000fe20000000800 */
[----:B------:R-:W-:Y:S01]  /*8b30*/  @!PT LDS RZ, [RZ] ;  /* 0x00000000fffff984 */ /* 0x000fe20000000800 */
[----:B------:R-:W-:Y:S01]  /*8b40*/  @!PT LDS RZ, [RZ] ;  /* 0x00000000fffff984 */ /* 0x000fe20000000800 */
[----:B------:R-:W-:Y:S01]  /*8b50*/  @!P3 LDGSTS.E.BYPASS.LTC128B.128 [R164+0x8800], desc[UR8][R194.64] ;  /* 0x08800000c2a4bfae */ /* 0x000fe2000b901d48 */
[C---:B------:R-:W-:Y:S03]  /*8b60*/  IADD3 R189, P0, R172.reuse, R187, RZ ;  /* 0x000000bbacbd7210 */ /* 0x040fe60007f1e0ff */
[----:B------:R-:W-:Y:S01]  /*8b70*/  @P2 STS.128 [R164+0xa800], RZ ;  /* 0x00a800ffa4002388 */ /* 0x000fe20000000c00 */
[----:B------:R-:W-:Y:S02]  /*8b80*/  @!P3 LEA R198, P6, R189, R154, 0x1 ;  /* 0x0000009abdc6b211 */ /* 0x000fe400078c08ff */
[----:B------:R-:W-:Y:S01]  /*8b90*/  IADD3.X R186, R167, R186, RZ, P0, !PT ;  /* 0x000000baa7ba7210 */ /* 0x000fe200007fe4ff */
[----:B------:R-:W-:Y:S01]  /*8ba0*/  @!PT LDS RZ, [RZ] ;  /* 0x00000000fffff984 */ /* 0x000fe20000000800 */
[----:B------:R-:W-:Y:S01]  /*8bb0*/  @!PT LDS RZ, [RZ] ;  /* 0x00000000fffff984 */ /* 0x000fe20000000800 */
[----:B------:R-:W-:Y:S01]  /*8bc0*/  @!PT LDS RZ, [RZ] ;  /* 0x00000000fffff984 */ /* 0x000fe20000000800 */
[----:B------:R-:W-:Y:S01]  /*8bd0*/  @!P2 LDGSTS.E.BYPASS.LTC128B.128 [R164+0xa800], desc[UR8][R196.64+0x80] ;  /* 0x0a800080c4a4afae */ /* 0x000fe2000b901d48 */
[----:B------:R-:W-:Y:S02]  /*8be0*/  IADD3 R184, P5, R172, R189, RZ ;  /* 0x000000bdacb87210 */ /* 0x000fe40007fbe0ff */
[C-C-:B------:R-:W-:Y:S01]  /*8bf0*/  @!P3 LEA.HI.X R199, R189.reuse, R155, R186.reuse, 0x1, P6 ;  /* 0x0000009bbdc7b211 */ /* 0x140fe200030f0cba */
[----:B------:R-:W-:Y:S01]  /*8c00*/  @P3 STS.128 [R164+0x9000], RZ ;  /* 0x009000ffa4003388 */ /* 0x000fe20000000c00 */
[C---:B-1----:R-:W-:Y:S02]  /*8c10*/  @!P2 LEA R102, P1, R189.reuse, R102, 0x1 ;  /* 0x00000066bd66a211 */ /* 0x042fe400078208ff */
[C---:B----4-:R-:W-:Y:S01]  /*8c20*/  @!P3 LEA R188, P4, R184.reuse, R152, 0x1 ;  /* 0x00000098b8bcb211 */ /* 0x050fe200078808ff */
[----:B------:R-:W-:Y:S01]  /*8c30*/  @!PT LDS RZ, [RZ] ;  /* 0x00000000fffff984 */ /* 0x000fe20000000800 */
[----:B------:R-:W-:Y:S01]  /*8c40*/  @!PT LDS RZ, [RZ] ;  /* 0x00000000fffff984 */ /* 0x000fe20000000800 */
[----:B------:R-:W-:Y:S01]  /*8c50*/  @!PT LDS RZ, [RZ] ;  /* 0x00000000fffff984 */ /* 0x000fe20000000800 */
[----:B------:R-:W-:Y:S01]  /*8c60*/  @!P3 LDGSTS.E.BYPASS.LTC128B.128 [R164+0x9000], desc[UR8][R198.64] ;  /* 0x09000000c6a4bfae */ /* 0x000fe2000b901d48 */
[----:B------:R-:W-:Y:S02]  /*8c70*/  @!P2 LEA.HI.X R103, R189, R103, R186, 0x1, P1 ;  /* 0x00000067bd67a211 */ /* 0x000fe400008f0cba */
[----:B------:R-:W-:Y:S01]  /*8c80*/  ISETP.GT.AND P1, PT, R177, RZ, PT ;  /* 0x000000ffb100720c */ /* 0x000fe20003f24270 */
[----:B------:R-:W-:Y:S01]  /*8c90*/  @P2 STS.128 [R164+0xb000], RZ ;  /* 0x00b000ffa4002388 */ /* 0x000fe20000000c00 */
[C---:B-----5:R-:W-:Y:S02]  /*8ca0*/  @!P2 LEA R190, P0, R184.reuse, R2, 0x1 ;  /* 0x00000002b8bea211 */ /* 0x060fe400078008ff */
[----:B------:R-:W-:Y:S01]  /*8cb0*/  IADD3.X R2, R167, R186, RZ, P5, !PT ;  /* 0x000000baa7027210 */ /* 0x000fe20002ffe4ff */
        /* <DEDUP_REMOVED lines=17> */
[----:B------:R-:W4:Y:S04]  /*8dd0*/  LDSM.16.M88.4 R108, [R149+0x4000] ;  /* 0x00400000956c783b */ /* 0x000f280000000200 */
[----:B------:R-:W5:Y:S04]  /*8de0*/  LDSM.16.M88.4 R112, [R149+0x4800] ;  /* 0x004800009570783b */ /* 0x000f680000000200 */
[----:B------:R-:W1:Y:S04]  /*8df0*/  LDSM.16.M88.4 R116, [R149+0x5000] ;  /* 0x005000009574783b */ /* 0x000e680000000200 */
[----:B------:R-:W2:Y:S04]  /*8e00*/  LDSM.16.M88.4 R120, [R149+0x5800] ;  /* 0x005800009578783b */ /* 0x000ea80000000200 */
[----:B------:R-:W0:Y:S04]  /*8e10*/  LDGDEPBAR ;  /* 0x00000000000079af */ /* 0x000e280000000000 */
[----:B------:R-:W-:Y:S04]  /*8e20*/  LDSM.16.M88.4 R124, [R148] ;  /* 0x00000000947c783b */ /* 0x000fe80000000200 */
[----:B------:R-:W3:Y:S01]  /*8e30*/  LDSM.16.M88.4 R128, [R147] ;  /* 0x000000009380783b */ /* 0x000ee20000000200 */
[C---:B----4-:R-:W-:Y:S06]  /*8e40*/  HMMA.16816.F32.BF16 R4, R104.reuse, R108, RZ ;  /* 0x0000006c6804723c */ /* 0x050fec00000418ff */
[C---:B------:R-:W-:Y:S01]  /*8e50*/  HMMA.16816.F32.BF16 R8, R104.reuse, R110, RZ ;  /* 0x0000006e6808723c */ /* 0x040fe200000418ff */
[----:B------:R-:W-:Y:S05]  /*8e60*/  LDSM.16.M88.4 R108, [R138] ;  /* 0x000000008a6c783b */ /* 0x000fea0000000200 */
[C---:B-----5:R-:W-:Y:S06]  /*8e70*/  HMMA.16816.F32.BF16 R12, R104.reuse, R112, RZ ;  /* 0x00000070680c723c */ /* 0x060fec00000418ff */
[C---:B------:R-:W-:Y:S01]  /*8e80*/  HMMA.16816.F32.BF16 R16, R104.reuse, R114, RZ ;  /* 0x000000726810723c */ /* 0x040fe200000418ff */
[----:B------:R-:W-:Y:S05]  /*8e90*/  LDSM.16.M88.4 R112, [R143+0x4800] ;  /* 0x004800008f70783b */ /* 0x000fea0000000200 */
[C---:B-1----:R-:W-:Y:S06]  /*8ea0*/  HMMA.16816.F32.BF16 R20, R104.reuse, R116, RZ ;  /* 0x000000746814723c */ /* 0x042fec00000418ff */
[C---:B------:R-:W-:Y:S06]  /*8eb0*/  HMMA.16816.F32.BF16 R24, R104.reuse, R118, RZ ;  /* 0x000000766818723c */ /* 0x040fec00000418ff */
[C---:B--2---:R-:W-:Y:S06]  /*8ec0*/  HMMA.16816.F32.BF16 R28, R104.reuse, R120, RZ ;  /* 0x00000078681c723c */ /* 0x044fec00000418ff */
[----:B------:R-:W-:Y:S01]  /*8ed0*/  HMMA.16816.F32.BF16 R32, R104, R122, RZ ;  /* 0x0000007a6820723c */ /* 0x000fe200000418ff */
[----:B------:R-:W1:Y:S05]  /*8ee0*/  LDSM.16.M88.4 R104, [R139] ;  /* 0x000000008b68783b */ /* 0x000e6a0000000200 */
[C---:B---3--:R-:W-:Y:S06]  /*8ef0*/  HMMA.16816.F32.BF16 R4, R124.reuse, R128, R4 ;  /* 0x000000807c04723c */ /* 0x048fec0000041804 */
        /* <DEDUP_REMOVED lines=83> */
[----:B------:R-:W-:Y:S01]  /*9430*/  FMUL.FTZ R103, R6, UR5 ;  /* 0x0000000506677c20 */ /* 0x000fe20008410000 */
[----:B------:R-:W-:Y:S03]  /*9440*/  FMUL.FTZ R185, R4, UR5 ;  /* 0x0000000504b97c20 */ /* 0x000fe60008410000 */
[----:B------:R-:W-:Y:S01]  /*9450*/  FMUL.FTZ R189, R7, UR5 ;  /* 0x0000000507bd7c20 */ /* 0x000fe20008410000 */
[----:B------:R-:W-:Y:S01]  /*9460*/  FMUL.FTZ R191, R5, UR5 ;  /* 0x0000000505bf7c20 */ /* 0x000fe20008410000 */
[----:B------:R-:W3:Y:S01]  /*9470*/  MUFU.TANH R103, R103 ;  /* 0x0000006700677308 */ /* 0x000ee20000002400 */
[----:B------:R-:W-:Y:S01]  /*9480*/  FMUL.FTZ R193, R10, UR5 ;  /* 0x000000050ac17c20 */ /* 0x000fe20008410000 */
[----:B------:R-:W-:Y:S01]  /*9490*/  FMUL.FTZ R195, R8, UR5 ;  /* 0x0000000508c37c20 */ /* 0x000fe20008410000 */
[----:B------:R-:W-:Y:S01]  /*94a0*/  FMUL.FTZ R197, R11, UR5 ;  /* 0x000000050bc57c20 */ /* 0x000fe20008410000 */
[----:B------:R-:W-:Y:S01]  /*94b0*/  FMUL.FTZ R199, R9, UR5 ;  /* 0x0000000509c77c20 */ /* 0x000fe20008410000 */
[----:B------:R-:W-:Y:S01]  /*94c0*/  FMUL.FTZ R2, R15, UR5 ;  /* 0x000000050f027c20 */ /* 0x000fe20008410000 */
[----:B------:R-:W-:Y:S01]  /*94d0*/  FMUL.FTZ R187, R14, UR5 ;  /* 0x000000050ebb7c20 */ /* 0x000fe20008410000 */
[----:B------:R-:W-:Y:S03]  /*94e0*/  FMUL.FTZ R190, R12, UR5 ;  /* 0x000000050cbe7c20 */ /* 0x000fe60008410000 */
[----:B------:R-:W4:Y:S01]  /*94f0*/  MUFU.TANH R185, R185 ;  /* 0x000000b900b97308 */ /* 0x000f220000002400 */
[----:B------:R-:W-:Y:S01]  /*9500*/  FMUL.FTZ R186, R13, UR5 ;  /* 0x000000050dba7c20 */ /* 0x000fe20008410000 */
[----:B------:R-:W-:Y:S01]  /*9510*/  FMUL.FTZ R201, R18, UR5 ;  /* 0x0000000512c97c20 */ /* 0x000fe20008410000 */
[----:B------:R-:W-:Y:S01]  /*9520*/  FMUL.FTZ R188, R17, UR5 ;  /* 0x0000000511bc7c20 */ /* 0x000fe20008410000 */
[----:B------:R-:W-:Y:S01]  /*9530*/  FMUL.FTZ R184, R16, UR5 ;  /* 0x0000000510b87c20 */ /* 0x000fe20008410000 */
[----:B------:R-:W-:Y:S05]  /*9540*/  FMUL.FTZ R102, R19, UR5 ;  /* 0x0000000513667c20 */ /* 0x000fea0008410000 */
[----:B------:R5:W3:Y:S01]  /*9550*/  MUFU.TANH R117, R2 ;  /* 0x0000000200757308 */ /* 0x000ae20000002400 */
[C---:B-1----:R-:W-:Y:S06]  /*9560*/  HMMA.16816.F32.BF16 R20, R104.reuse, R108, R20 ;  /* 0x0000006c6814723c */ /* 0x042fec0000041814 */
[C---:B------:R-:W-:Y:S03]  /*9570*/  HMMA.16816.F32.BF16 R24, R104.reuse, R110, R24 ;  /* 0x0000006e6818723c */ /* 0x040fe60000041818 */
[----:B------:R-:W1:Y:S03]  /*9580*/  MUFU.TANH R189, R189 ;  /* 0x000000bd00bd7308 */ /* 0x000e660000002400 */
[C---:B--2---:R-:W-:Y:S07]  /*9590*/  HMMA.16816.F32.BF16 R28, R104.reuse, R112, R28 ;  /* 0x00000070681c723c */ /* 0x044fee000004181c */
[----:B------:R-:W2:Y:S01]  /*95a0*/  MUFU.TANH R191, R191 ;  /* 0x000000bf00bf7308 */ /* 0x000ea20000002400 */
[----:B------:R-:W-:Y:S09]  /*95b0*/  HMMA.16816.F32.BF16 R32, R104, R114, R32 ;  /* 0x000000726820723c */ /* 0x000ff20000041820 */
[----:B------:R-:W1:Y:S02]  /*95c0*/  MUFU.TANH R193, R193 ;  /* 0x000000c100c17308 */ /* 0x000e640000002400 */
[----:B------:R-:W-:Y:S01]  /*95d0*/  FMUL.FTZ R3, R22, UR5 ;  /* 0x0000000516037c20 */ /* 0x000fe20008410000 */
[----:B-----5:R-:W-:Y:S07]  /*95e0*/  FMUL.FTZ R2, R20, UR5 ;  /* 0x0000000514027c20 */ /* 0x020fee0008410000 */
[----:B------:R-:W1:Y:S10]  /*95f0*/  MUFU.TANH R195, R195 ;  /* 0x000000c300c37308 */ /* 0x000e740000002400 */
[----:B------:R-:W1:Y:S10]  /*9600*/  MUFU.TANH R197, R197 ;  /* 0x000000c500c57308 */ /* 0x000e740000002400 */
[----:B------:R-:W1:Y:S10]  /*9610*/  MUFU.TANH R199, R199 ;  /* 0x000000c700c77308 */ /* 0x000e740000002400 */
[----:B------:R-:W1:Y:S10]  /*9620*/  MUFU.TANH R187, R187 ;  /* 0x000000bb00bb7308 */ /* 0x000e740000002400 */
[----:B------:R-:W1:Y:S10]  /*9630*/  MUFU.TANH R190, R190 ;  /* 0x000000be00be7308 */ /* 0x000e740000002400 */
[----:B------:R-:W1:Y:S10]  /*9640*/  MUFU.TANH R130, R186 ;  /* 0x000000ba00827308 */ /* 0x000e740000002400 */
[----:B------:R-:W1:Y:S10]  /*9650*/  MUFU.TANH R201, R201 ;  /* 0x000000c900c97308 */ /* 0x000e740000002400 */
[----:B------:R-:W1:Y:S10]  /*9660*/  MUFU.TANH R126, R184 ;  /* 0x000000b8007e7308 */ /* 0x000e740000002400 */
[----:B------:R5:W1:Y:S10]  /*9670*/  MUFU.TANH R119, R102 ;  /* 0x0000006600777308 */ /* 0x000a740000002400 */
[----:B------:R-:W1:Y:S10]  /*9680*/  MUFU.TANH R188, R188 ;  /* 0x000000bc00bc7308 */ /* 0x000e740000002400 */
[----:B------:R1:W1:Y:S01]  /*9690*/  MUFU.TANH R125, R3 ;  /* 0x00000003007d7308 */ /* 0x0002620000002400 */
[----:B-----5:R-:W-:Y:S09]  /*96a0*/  FMUL.FTZ R102, R23, UR5 ;  /* 0x0000000517667c20 */ /* 0x020ff20008410000 */
[----:B------:R1:W1:Y:S01]  /*96b0*/  MUFU.TANH R128, R2 ;  /* 0x0000000200807308 */ /* 0x0002620000002400 */
[----:B--234-:R-:W-:Y:S05]  /*96c0*/  @P1 BRA `(.L_x_926) ;  /* 0xffffffec00501947 */ /* 0x01cfea000383ffff */
.L_x_925:
[----:B-12---:R-:W-:Y:S01]  /*96d0*/  LEA R2, R177, R176, 0x6 ;  /* 0x000000b0b1027211 */ /* 0x006fe200078e30ff */
[----:B------:R-:W-:Y:S01]  /*96e0*/  FMUL.FTZ R26, R26, UR5 ;  /* 0x000000051a1a7c20 */ /* 0x000fe20008410000 */
[----:B------:R-:W-:Y:S01]  /*96f0*/  FMUL.FTZ R24, R24, UR5 ;  /* 0x0000000518187c20 */ /* 0x000fe20008410000 */
[----:B------:R-:W-:Y:S01]  /*9700*/  FMUL.FTZ R21, R21, UR5 ;  /* 0x0000000515157c20 */ /* 0x000fe20008410000 */
[----:B------:R-:W-:Y:S01]  /*9710*/  IADD3 R4, R2, 0x1, RZ ;  /* 0x0000000102047810 */ /* 0x000fe20007ffe0ff */
[----:B------:R-:W1:Y:S01]  /*9720*/  MUFU.TANH R131, R26 ;  /* 0x0000001a00837308 */ /* 0x000e620000002400 */
[----:B------:R-:W-:Y:S01]  /*9730*/  I2FP.F32.S32 R6, R2 ;  /* 0x0000000200067245 */ /* 0x000fe20000201400 */
[----:B------:R-:W-:Y:S01]  /*9740*/  FMUL.FTZ R30, R30, UR5 ;  /* 0x000000051e1e7c20 */ /* 0x000fe20008410000 */
[----:B------:R-:W-:Y:S01]  /*9750*/  I2FP.F32.S32 R4, R4 ;  /* 0x0000000400047245 */ /* 0x000fe20000201400 */
[----:B------:R-:W-:Y:S01]  /*9760*/  FMUL.FTZ R28, R28, UR5 ;  /* 0x000000051c1c7c20 */ /* 0x000fe20008410000 */
[----:B------:R-:W-:Y:S01]  /*9770*/  IADD3 R8, R2, 0x9, RZ ;  /* 0x0000000902087810 */ /* 0x000fe20007ffe0ff */
[-C--:B------:R-:W-:Y:S01]  /*9780*/  FFMA.FTZ R11, R6, R0.reuse, R103 ;  /* 0x00000000060b7223 */ /* 0x080fe20000010067 */
[----:B------:R-:W-:Y:S01]  /*9790*/  IADD3 R10, R2, 0x8, RZ ;  /* 0x00000008020a7810 */ /* 0x000fe20007ffe0ff */
[CC--:B------:R-:W-:Y:S01]  /*97a0*/  FFMA.FTZ R189, R4.reuse, R0.reuse, R189 ;  /* 0x0000000004bd7223 */ /* 0x0c0fe200000100bd */
[----:B------:R-:W-:Y:S01]  /*97b0*/  FFMA.FTZ R191, R4, R0, R191 ;  /* 0x0000000004bf7223 */ /* 0x000fe200000100bf */
[----:B------:R-:W-:Y:S01]  /*97c0*/  IADD3 R4, R2, 0x10, RZ ;  /* 0x0000001002047810 */ /* 0x000fe20007ffe0ff */
[----:B------:R-:W2:Y:S01]  /*97d0*/  MUFU.TANH R124, R24 ;  /* 0x00000018007c7308 */ /* 0x000ea20000002400 */
[----:B------:R-:W-:Y:S01]  /*97e0*/  I2FP.F32.S32 R8, R8 ;  /* 0x0000000800087245 */ /* 0x000fe20000201400 */
[----:B------:R-:W-:Y:S01]  /*97f0*/  FFMA.FTZ R6, R6, R0, R185 ;  /* 0x0000000006067223 */ /* 0x000fe200000100b9 */
[----:B------:R-:W-:Y:S01]  /*9800*/  I2FP.F32.S32 R4, R4 ;  /* 0x0000000400047245 */ /* 0x000fe20000201400 */
[----:B------:R-:W-:Y:S01]  /*9810*/  FMUL.FTZ R27, R27, UR5 ;  /* 0x000000051b1b7c20 */ /* 0x000fe20008410000 */
[----:B------:R-:W-:Y:S01]  /*9820*/  IADD3 R5, R2, 0x20, RZ ;  /* 0x0000002002057810 */ /* 0x000fe20007ffe0ff */
[----:B------:R-:W-:Y:S01]  /*9830*/  FFMA.FTZ R197, R8, R0, R197 ;  /* 0x0000000008c57223 */ /* 0x000fe200000100c5 */
[----:B------:R-:W-:Y:S01]  /*9840*/  I2FP.F32.S32 R10, R10 ;  /* 0x0000000a000a7245 */ /* 0x000fe20000201400 */
[CC--:B------:R-:W-:Y:S01]  /*9850*/  FFMA.FTZ R187, R4.reuse, R0.reuse, R187 ;  /* 0x0000000004bb7223 */ /* 0x0c0fe200000100bb */
[-C--:B------:R-:W-:Y:S01]  /*9860*/  FFMA.FTZ R190, R4, R0.reuse, R190 ;  /* 0x0000000004be7223 */ /* 0x080fe200000100be */
[----:B------:R-:W-:Y:S01]  /*9870*/  IADD3 R4, R2, 0x19, RZ ;  /* 0x0000001902047810 */ /* 0x000fe20007ffe0ff */
[-C--:B------:R-:W-:Y:S01]  /*9880*/  FFMA.FTZ R199, R8, R0.reuse, R199 ;  /* 0x0000000008c77223 */ /* 0x080fe200000100c7 */
[----:B------:R-:W-:Y:S01]  /*9890*/  I2FP.F32.S32 R5, R5 ;  /* 0x0000000500057245 */ /* 0x000fe20000201400 */
[C---:B------:R-:W-:Y:S01]  /*98a0*/  FFMA.FTZ R193, R10.reuse, R0, R193 ;  /* 0x000000000ac17223 */ /* 0x040fe200000100c1 */
[----:B------:R-:W-:Y:S01]  /*98b0*/  I2FP.F32.S32 R4, R4 ;  /* 0x0000000400047245 */ /* 0x000fe20000201400 */
[-C--:B------:R-:W-:Y:S01]  /*98c0*/  FFMA.FTZ R195, R10, R0.reuse, R195 ;  /* 0x000000000ac37223 */ /* 0x080fe200000100c3 */
[----:B------:R-:W-:Y:S01]  /*98d0*/  FMNMX.FTZ R8, R11, R101, !PT ;  /* 0x000000650b087209 */ /* 0x000fe20007810000 */
[CC--:B------:R-:W-:Y:S01]  /*98e0*/  FFMA.FTZ R125, R5.reuse, R0.reuse, R125 ;  /* 0x00000000057d7223 */ /* 0x0c0fe2000001007d */
[-C--:B------:R-:W-:Y:S01]  /*98f0*/  FFMA.FTZ R128, R5, R0.reuse, R128 ;  /* 0x0000000005807223 */ /* 0x080fe20000010080 */
[CC--:B------:R-:W-:Y:S01]  /*9900*/  FFMA.FTZ R188, R4.reuse, R0.reuse, R188 ;  /* 0x0000000004bc7223 */ /* 0x0c0fe200000100bc */
[----:B------:R-:W-:Y:S01]  /*9910*/  FFMA.FTZ R119, R4, R0, R119 ;  /* 0x0000000004777223 */ /* 0x000fe20000010077 */
[----:B------:R-:W-:Y:S01]  /*9920*/  FMNMX.FTZ R4, R6, R100, !PT ;  /* 0x0000006406047209 */ /* 0x000fe20007810000 */
[----:B------:R3:W-:Y:S01]  /*9930*/  MUFU.TANH R120, R21 ;  /* 0x0000001500787308 */ /* 0x0007e20000002400 */
[----:B------:R-:W-:Y:S01]  /*9940*/  FMNMX.FTZ R8, R189, R8, !PT ;  /* 0x00000008bd087209 */ /* 0x000fe20007810000 */
[----:B------:R-:W-:Y:S01]  /*9950*/  FMUL.FTZ R25, R25, UR5 ;  /* 0x0000000519197c20 */ /* 0x000fe20008410000 */
[C---:B------:R-:W-:Y:S01]  /*9960*/  IADD3 R5, R2.reuse, 0x28, RZ ;  /* 0x0000002802057810 */ /* 0x040fe20007ffe0ff */
[----:B------:R-:W-:Y:S01]  /*9970*/  FMUL.FTZ R31, R31, UR5 ;  /* 0x000000051f1f7c20 */ /* 0x000fe20008410000 */
[----:B------:R-:W-:Y:S01]  /*9980*/  IADD3 R3, R2, 0x11, RZ ;  /* 0x0000001102037810 */ /* 0x000fe20007ffe0ff */
[----:B------:R-:W-:Y:S01]  /*9990*/  FMUL.FTZ R29, R29, UR5 ;  /* 0x000000051d1d7c20 */ /* 0x000fe20008410000 */
[----:B------:R-:W-:Y:S03]  /*99a0*/  FMNMX.FTZ R4, R191, R4, !PT ;  /* 0x00000004bf047209 */ /* 0x000fe60007810000 */
[----:B------:R-:W4:Y:S01]  /*99b0*/  MUFU.TANH R127, R102 ;  /* 0x00000066007f7308 */ /* 0x000f220000002400 */
[----:B------:R-:W-:Y:S01]  /*99c0*/  FMNMX.FTZ R8, R193, R8, !PT ;  /* 0x00000008c1087209 */ /* 0x000fe20007810000 */
[----:B------:R-:W-:Y:S01]  /*99d0*/  FMUL.FTZ R34, R34, UR5 ;  /* 0x0000000522227c20 */ /* 0x000fe20008410000 */
[----:B------:R-:W-:Y:S01]  /*99e0*/  I2FP.F32.S32 R5, R5 ;  /* 0x0000000500057245 */ /* 0x000fe20000201400 */
[----:B------:R-:W-:Y:S01]  /*99f0*/  FMUL.FTZ R32, R32, UR5 ;  /* 0x0000000520207c20 */ /* 0x000fe20008410000 */
[C---:B------:R-:W-:Y:S01]  /*9a00*/  IADD3 R7, R2.reuse, 0x18, RZ ;  /* 0x0000001802077810 */ /* 0x040fe20007ffe0ff */
[----:B------:R-:W-:Y:S01]  /*9a10*/  FMUL.FTZ R35, R35, UR5 ;  /* 0x0000000523237c20 */ /* 0x000fe20008410000 */
[----:B------:R-:W-:Y:S03]  /*9a20*/  I2FP.F32.S32 R3, R3 ;  /* 0x0000000300037245 */ /* 0x000fe60000201400 */
[----:B------:R-:W-:Y:S01]  /*9a30*/  MUFU.TANH R123, R30 ;  /* 0x0000001e007b7308 */ /* 0x000fe20000002400 */
[----:B------:R-:W-:Y:S01]  /*9a40*/  FMNMX.FTZ R10, R195, R4, !PT ;  /* 0x00000004c30a7209 */ /* 0x000fe20007810000 */
[----:B------:R-:W-:Y:S01]  /*9a50*/  FMUL.FTZ R33, R33, UR5 ;  /* 0x0000000521217c20 */ /* 0x000fe20008410000 */
[----:B------:R-:W-:Y:S01]  /*9a60*/  FMNMX.FTZ R8, R197, R8, !PT ;  /* 0x00000008c5087209 */ /* 0x000fe20007810000 */
[CC--:B------:R-:W-:Y:S01]  /*9a70*/  FFMA.FTZ R117, R3.reuse, R0.reuse, R117 ;  /* 0x0000000003757223 */ /* 0x0c0fe20000010075 */
[----:B------:R-:W-:Y:S01]  /*9a80*/  I2FP.F32.S32 R7, R7 ;  /* 0x0000000700077245 */ /* 0x000fe20000201400 */
[----:B------:R-:W-:Y:S01]  /*9a90*/  FFMA.FTZ R130, R3, R0, R130 ;  /* 0x0000000003827223 */ /* 0x000fe20000010082 */
[----:B------:R-:W-:Y:S03]  /*9aa0*/  FMNMX.FTZ R8, R187, R8, !PT ;  /* 0x00000008bb087209 */ /* 0x000fe60007810000 */
[----:B------:R-:W5:Y:S01]  /*9ab0*/  MUFU.TANH R107, R28 ;  /* 0x0000001c006b7308 */ /* 0x000f620000002400 */
[C---:B------:R-:W-:Y:S01]  /*9ac0*/  IADD3 R3, R2.reuse, 0x21, RZ ;  /* 0x0000002102037810 */ /* 0x040fe20007ffe0ff */
[----:B------:R-:W-:Y:S01]  /*9ad0*/  FFMA.FTZ R115, R7, R0, R201 ;  /* 0x0000000007737223 */ /* 0x000fe200000100c9 */
[----:B------:R-:W-:Y:S01]  /*9ae0*/  FMNMX.FTZ R8, R117, R8, !PT ;  /* 0x0000000875087209 */ /* 0x000fe20007810000 */
[----:B------:R-:W-:Y:S01]  /*9af0*/  FFMA.FTZ R126, R7, R0, R126 ;  /* 0x00000000077e7223 */ /* 0x000fe2000001007e */
[----:B------:R-:W-:Y:S01]  /*9b00*/  I2FP.F32.S32 R3, R3 ;  /* 0x0000000300037245 */ /* 0x000fe20000201400 */
[----:B------:R-:W-:Y:S01]  /*9b10*/  LDSM.16.MT88.4 R12, [R144+0x8000] ;  /* 0x00800000900c783b */ /* 0x000fe20000004200 */
[----:B------:R-:W-:Y:S03]  /*9b20*/  FMNMX.FTZ R8, R115, R8, !PT ;  /* 0x0000000873087209 */ /* 0x000fe60007810000 */
[----:B------:R-:W-:Y:S01]  /*9b30*/  MUFU.TANH R129, R27 ;  /* 0x0000001b00817308 */ /* 0x000fe20000002400 */
[C---:B------:R-:W-:Y:S02]  /*9b40*/  IADD3 R4, R2.reuse, 0x30, RZ ;  /* 0x0000003002047810 */ /* 0x040fe40007ffe0ff */
[----:B------:R-:W-:Y:S02]  /*9b50*/  FMNMX.FTZ R8, R119, R8, !PT ;  /* 0x0000000877087209 */ /* 0x000fe40007810000 */
[----:B------:R-:W-:Y:S01]  /*9b60*/  I2FP.F32.S32 R4, R4 ;  /* 0x0000000400047245 */ /* 0x000fe20000201400 */
[----:B---3--:R-:W-:Y:S01]  /*9b70*/  LDSM.16.MT88.4 R20, [R142+0x8000] ;  /* 0x008000008e14783b */ /* 0x008fe20000004200 */
[----:B------:R-:W-:Y:S03]  /*9b80*/  FMNMX.FTZ R8, R125, R8, !PT ;  /* 0x000000087d087209 */ /* 0x000fe60007810000 */
[----:B------:R-:W-:Y:S01]  /*9b90*/  MUFU.TANH R122, R25 ;  /* 0x00000019007a7308 */ /* 0x000fe20000002400 */
[C---:B------:R-:W-:Y:S02]  /*9ba0*/  IADD3 R7, R2.reuse, 0x31, RZ ;  /* 0x0000003102077810 */ /* 0x040fe40007ffe0ff */
[----:B------:R-:W-:Y:S02]  /*9bb0*/  IADD3 R177, R177, -0x1, RZ ;  /* 0xffffffffb1b17810 */ /* 0x000fe40007ffe0ff */
[----:B------:R-:W-:Y:S05]  /*9bc0*/  I2FP.F32.S32 R7, R7 ;  /* 0x0000000700077245 */ /* 0x000fea0000201400 */
[----:B------:R-:W3:Y:S10]  /*9bd0*/  MUFU.TANH R121, R31 ;  /* 0x0000001f00797308 */ /* 0x000ef40000002400 */
[----:B------:R1:W3:Y:S10]  /*9be0*/  MUFU.TANH R106, R29 ;  /* 0x0000001d006a7308 */ /* 0x0002f40000002400 */
[----:B------:R-:W3:Y:S10]  /*9bf0*/  MUFU.TANH R103, R34 ;  /* 0x0000002200677308 */ /* 0x000ef40000002400 */
[----:B------:R-:W3:Y:S01]  /*9c00*/  MUFU.TANH R105, R32 ;  /* 0x0000002000697308 */ /* 0x000ee20000002400 */
[----:B-1----:R-:W-:Y:S09]  /*9c10*/  LDSM.16.MT88.4 R28, [R141+0x8000] ;  /* 0x008000008d1c783b */ /* 0x002ff20000004200 */
[----:B------:R-:W1:Y:S10]  /*9c20*/  MUFU.TANH R102, R35 ;  /* 0x0000002300667308 */ /* 0x000e740000002400 */
[----:B------:R-:W1:Y:S01]  /*9c30*/  MUFU.TANH R110, R33 ;  /* 0x00000021006e7308 */ /* 0x000e620000002400 */
[CC--:B------:R-:W-:Y:S01]  /*9c40*/  FFMA.FTZ R131, R5.reuse, R0.reuse, R131 ;  /* 0x0000000005837223 */ /* 0x0c0fe20000010083 */
[----:B--2---:R-:W-:Y:S01]  /*9c50*/  FFMA.FTZ R124, R5, R0, R124 ;  /* 0x00000000057c7223 */ /* 0x004fe2000001007c */
[----:B------:R-:W-:Y:S01]  /*9c60*/  FMNMX.FTZ R5, R199, R10, !PT ;  /* 0x0000000ac7057209 */ /* 0x000fe20007810000 */
[CC--:B----4-:R-:W-:Y:S01]  /*9c70*/  FFMA.FTZ R127, R3.reuse, R0.reuse, R127 ;  /* 0x00000000037f7223 */ /* 0x0d0fe2000001007f */
[-C--:B------:R-:W-:Y:S01]  /*9c80*/  FFMA.FTZ R120, R3, R0.reuse, R120 ;  /* 0x0000000003787223 */ /* 0x080fe20000010078 */
[----:B------:R-:W-:Y:S01]  /*9c90*/  IADD3 R3, R2, 0x29, RZ ;  /* 0x0000002902037810 */ /* 0x000fe20007ffe0ff */
[-C--:B-----5:R-:W-:Y:S01]  /*9ca0*/  FFMA.FTZ R107, R4, R0.reuse, R107 ;  /* 0x00000000046b7223 */ /* 0x0a0fe2000001006b */
[----:B------:R-:W-:Y:S01]  /*9cb0*/  FMNMX.FTZ R5, R190, R5, !PT ;  /* 0x00000005be057209 */ /* 0x000fe20007810000 */
[-C--:B------:R-:W-:Y:S01]  /*9cc0*/  FFMA.FTZ R123, R4, R0.reuse, R123 ;  /* 0x00000000047b7223 */ /* 0x080fe2000001007b */
[----:B------:R-:W-:Y:S01]  /*9cd0*/  I2FP.F32.S32 R3, R3 ;  /* 0x0000000300037245 */ /* 0x000fe20000201400 */
[CC--:B---3--:R-:W-:Y:S01]  /*9ce0*/  FFMA.FTZ R121, R7.reuse, R0.reuse, R121 ;  /* 0x0000000007797223 */ /* 0x0c8fe20000010079 */
[----:B------:R-:W-:Y:S01]  /*9cf0*/  FMNMX.FTZ R5, R130, R5, !PT ;  /* 0x0000000582057209 */ /* 0x000fe20007810000 */
[----:B------:R-:W-:Y:S01]  /*9d00*/  FFMA.FTZ R106, R7, R0, R106 ;  /* 0x00000000076a7223 */ /* 0x000fe2000001006a */
[----:B------:R-:W-:Y:S01]  /*9d10*/  FMNMX.FTZ R8, R127, R8, !PT ;  /* 0x000000087f087209 */ /* 0x000fe20007810000 */
[CC--:B------:R-:W-:Y:S01]  /*9d20*/  FFMA.FTZ R129, R3.reuse, R0.reuse, R129 ;  /* 0x0000000003817223 */ /* 0x0c0fe20000010081 */
[----:B------:R-:W-:Y:S01]  /*9d30*/  FMNMX.FTZ R5, R126, R5, !PT ;  /* 0x000000057e057209 */ /* 0x000fe20007810000 */
[----:B------:R-:W-:Y:S01]  /*9d40*/  FFMA.FTZ R122, R3, R0, R122 ;  /* 0x00000000037a7223 */ /* 0x000fe2000001007a */
[----:B------:R-:W-:Y:S02]  /*9d50*/  IADD3 R4, R2, 0x38, RZ ;  /* 0x0000003802047810 */ /* 0x000fe40007ffe0ff */
[----:B------:R-:W-:Y:S02]  /*9d60*/  FMNMX.FTZ R5, R188, R5, !PT ;  /* 0x00000005bc057209 */ /* 0x000fe40007810000 */
[----:B------:R-:W-:Y:S02]  /*9d70*/  IADD3 R3, R2, 0x39, RZ ;  /* 0x0000003902037810 */ /* 0x000fe40007ffe0ff */
        /* <DEDUP_REMOVED lines=8> */
[CC--:B------:R-:W-:Y:S01]  /*9e00*/  FFMA.FTZ R103, R4.reuse, R0.reuse, R103 ;  /* 0x0000000004677223 */ /* 0x0c0fe20000010067 */
[----:B------:R-:W-:Y:S01]  /*9e10*/  I2FP.F32.S32 R3, R3 ;  /* 0x0000000300037245 */ /* 0x000fe20000201400 */
[----:B------:R-:W-:Y:S01]  /*9e20*/  FFMA.FTZ R105, R4, R0, R105 ;  /* 0x0000000004697223 */ /* 0x000fe20000010069 */
[----:B------:R-:W-:Y:S02]  /*9e30*/  FMNMX.FTZ R5, R107, R8, !PT ;  /* 0x000000086b057209 */ /* 0x000fe40007810000 */
[----:B------:R-:W-:Y:S01]  /*9e40*/  FMNMX.FTZ R2, R121, R2, !PT ;  /* 0x0000000279027209 */ /* 0x000fe20007810000 */
[CC--:B-1----:R-:W-:Y:S01]  /*9e50*/  FFMA.FTZ R102, R3.reuse, R0.reuse, R102 ;  /* 0x0000000003667223 */ /* 0x0c2fe20000010066 */
[----:B------:R-:W-:Y:S01]  /*9e60*/  FMNMX.FTZ R4, R106, R5, !PT ;  /* 0x000000056a047209 */ /* 0x000fe20007810000 */
[----:B------:R-:W-:Y:S01]  /*9e70*/  FFMA.FTZ R110, R3, R0, R110 ;  /* 0x00000000036e7223 */ /* 0x000fe2000001006e */
[----:B------:R-:W-:Y:S02]  /*9e80*/  FMNMX.FTZ R5, R103, R2, !PT ;  /* 0x0000000267057209 */ /* 0x000fe40007810000 */
[----:B------:R-:W-:Y:S02]  /*9e90*/  FMNMX.FTZ R3, R105, R4, !PT ;  /* 0x0000000469037209 */ /* 0x000fe40007810000 */
[----:B------:R-:W-:Y:S02]  /*9ea0*/  FMNMX.FTZ R9, R102, R5, !PT ;  /* 0x0000000566097209 */ /* 0x000fe40007810000 */
[----:B------:R-:W-:Y:S03]  /*9eb0*/  FMNMX.FTZ R10, R110, R3, !PT ;  /* 0x000000036e0a7209 */ /* 0x000fe60007810000 */
[----:B------:R-:W1:Y:S08]  /*9ec0*/  SHFL.BFLY PT, R2, R9, 0x2, 0x1f ;  /* 0x0c401f0009027f89 */ /* 0x000e7000000e0000 */
[----:B------:R-:W2:Y:S01]  /*9ed0*/  SHFL.BFLY PT, R3, R10, 0x2, 0x1f ;  /* 0x0c401f000a037f89 */ /* 0x000ea200000e0000 */
        /* <DEDUP_REMOVED lines=9> */
[C---:B------:R-:W-:Y:S02]  /*9f70*/  FMUL.FTZ R113, R3.reuse, UR4 ;  /* 0x0000000403717c20 */ /* 0x040fe40008410000 */
        /* <DEDUP_REMOVED lines=27> */
[----:B------:R-:W-:Y:S01]  /*a130*/  FFMA.FTZ R120, R122, UR4, -R113 ;  /* 0x000000047a787c23 */ /* 0x000fe20008010871 */
[--C-:B------:R-:W-:Y:S01]  /*a140*/  FFMA.FTZ R103, R103, UR4, -R186.reuse ;  /* 0x0000000467677c23 */ /* 0x100fe200080108ba */
[----:B------:R-:W-:Y:S03]  /*a150*/  FFMA.FTZ R122, R123, UR4, -R186 ;  /* 0x000000047b7a7c23 */ /* 0x000fe600080108ba */
        /* <DEDUP_REMOVED lines=19> */
[----:B------:R-:W2:Y:S01]  /*a290*/  LDSM.16.MT88.4 R76, [R140+0x8000] ;  /* 0x008000008c4c783b */ /* 0x000ea20000004200 */
[C---:B------:R-:W-:Y:S01]  /*a2a0*/  FMUL.FTZ R34, R100.reuse, R70 ;  /* 0x0000004664227220 */ /* 0x040fe20000410000 */
[----:B------:R-:W-:Y:S01]  /*a2b0*/  FMUL.FTZ R35, R100, R71 ;  /* 0x0000004764237220 */ /* 0x000fe20000410000 */
[C---:B------:R-:W-:Y:S01]  /*a2c0*/  FMUL.FTZ R32, R101.reuse, R68 ;  /* 0x0000004465207220 */ /* 0x040fe20000410000 */
[C---:B------:R-:W-:Y:S03]  /*a2d0*/  FMUL.FTZ R33, R101.reuse, R69 ;  /* 0x0000004565217220 */ /* 0x040fe60000410000 */
[----:B------:R-:W3:Y:S01]  /*a2e0*/  MUFU.EX2 R114, R114 ;  /* 0x0000007200727308 */ /* 0x000ee20000000800 */
[----:B-1----:R-:W-:Y:S01]  /*a2f0*/  F2FP.BF16.F32.PACK_AB R99, R108, R111 ;  /* 0x0000006f6c63723e */ /* 0x002fe200000010ff */
[C---:B------:R-:W-:Y:S01]  /*a300*/  FMUL.FTZ R38, R100.reuse, R38 ;  /* 0x0000002664267220 */ /* 0x040fe20000410000 */
[----:B------:R-:W1:Y:S01]  /*a310*/  LDSM.16.MT88.4 R68, [R144+0xa000] ;  /* 0x00a000009044783b */ /* 0x000e620000004200 */
        /* <DEDUP_REMOVED lines=9> */
[----:B------:R-:W-:Y:S01]  /*a3b0*/  FMUL.FTZ R47, R100, R47 ;  /* 0x0000002f642f7220 */ /* 0x000fe20000410000 */
[C---:B------:R-:W-:Y:S01]  /*a3c0*/  FMUL.FTZ R44, R101.reuse, R44 ;  /* 0x0000002c652c7220 */ /* 0x040fe20000410000 */
[C---:B------:R-:W-:Y:S03]  /*a3d0*/  FMUL.FTZ R45, R101.reuse, R45 ;  /* 0x0000002d652d7220 */ /* 0x040fe60000410000 */
[----:B------:R-:W4:Y:S01]  /*a3e0*/  MUFU.EX2 R112, R112 ;  /* 0x0000007000707308 */ /* 0x000f220000000800 */
        /* <DEDUP_REMOVED lines=15> */
[----:B------:R-:W3:Y:S01]  /*a4e0*/  MUFU.EX2 R104, R104 ;  /* 0x0000006800687308 */ /* 0x000ee20000000800 */
        /* <DEDUP_REMOVED lines=9> */
[----:B------:R-:W-:Y:S01]  /*a580*/  LDSM.16.MT88.4 R92, [R144+0x9800] ;  /* 0x00980000905c783b */ /* 0x000fe20000004200 */
[----:B------:R-:W-:Y:S01]  /*a590*/  FFMA.FTZ R185, R100, R183, R185 ;  /* 0x000000b764b97223 */ /* 0x000fe200000100b9 */
[----:B------:R-:W-:Y:S01]  /*a5a0*/  FFMA.FTZ R184, R101, R182, R184 ;  /* 0x000000b665b87223 */ /* 0x000fe200000100b8 */
[----:B------:R-:W-:Y:S01]  /*a5b0*/  FFMA.FTZ R121, R121, UR4, -R186 ;  /* 0x0000000479797c23 */ /* 0x000fe200080108ba */
[----:B------:R-:W-:Y:S01]  /*a5c0*/  FFMA.FTZ R106, R106, UR4, -R113 ;  /* 0x000000046a6a7c23 */ /* 0x000fe20008010871 */
[----:B------:R-:W-:Y:S03]  /*a5d0*/  FADD.FTZ R114, R114, R185 ;  /* 0x000000b972727221 */ /* 0x000fe60000010000 */
[----:B------:R-:W-:Y:S01]  /*a5e0*/  MUFU.EX2 R115, R115 ;  /* 0x0000007300737308 */ /* 0x000fe20000000800 */
[----:B---3--:R-:W-:Y:S01]  /*a5f0*/  F2FP.BF16.F32.PACK_AB R98, R104, R109 ;  /* 0x0000006d6862723e */ /* 0x008fe200000010ff */
[----:B------:R-:W-:Y:S01]  /*a600*/  LDSM.16.MT88.4 R84, [R142+0x9800] ;  /* 0x009800008e54783b */ /* 0x000fe20000004200 */
[----:B------:R-:W-:Y:S01]  /*a610*/  FFMA.FTZ R105, R105, UR4, -R113 ;  /* 0x0000000469697c23 */ /* 0x000fe20008010871 */
[----:B------:R-:W-:Y:S04]  /*a620*/  FADD.FTZ R184, R112, R184 ;  /* 0x000000b870b87221 */ /* 0x000fe80000010000 */
[C---:B------:R-:W-:Y:S02]  /*a630*/  HMMA.16816.F32.BF16 R4, R96.reuse, R12, R4 ;  /* 0x0000000c6004723c */ /* 0x040fe40000041804 */
[----:B------:R-:W-:Y:S03]  /*a640*/  MUFU.EX2 R190, R190 ;  /* 0x000000be00be7308 */ /* 0x000fe60000000800 */
[----:B------:R-:W-:Y:S01]  /*a650*/  FADD.FTZ R109, R109, R184 ;  /* 0x000000b86d6d7221 */ /* 0x000fe20000010000 */
[C---:B------:R-:W-:Y:S06]  /*a660*/  HMMA.16816.F32.BF16 R8, R96.reuse, R14, R8 ;  /* 0x0000000e6008723c */ /* 0x040fec0000041808 */
[----:B------:R-:W-:Y:S01]  /*a670*/  MUFU.EX2 R118, R118 ;  /* 0x0000007600767308 */ /* 0x000fe20000000800 */
[C---:B------:R-:W-:Y:S01]  /*a680*/  FMUL.FTZ R12, R101.reuse, R88 ;  /* 0x00000058650c7220 */ /* 0x040fe20000410000 */
[C---:B------:R-:W-:Y:S03]  /*a690*/  FMUL.FTZ R13, R101.reuse, R89 ;  /* 0x00000059650d7220 */ /* 0x040fe60000410000 */
[C---:B------:R-:W-:Y:S01]  /*a6a0*/  FMUL.FTZ R14, R100.reuse, R90 ;  /* 0x0000005a640e7220 */ /* 0x040fe20000410000 */
[----:B------:R-:W-:Y:S04]  /*a6b0*/  FMUL.FTZ R15, R100, R91 ;  /* 0x0000005b640f7220 */ /* 0x000fe80000410000 */
[----:B------:R-:W-:Y:S01]  /*a6c0*/  MUFU.EX2 R188, R188 ;  /* 0x000000bc00bc7308 */ /* 0x000fe20000000800 */
[----:B------:R-:W-:Y:S02]  /*a6d0*/  FADD.FTZ R104, R104, R109 ;  /* 0x0000006d68687221 */ /* 0x000fe40000010000 */
[C---:B------:R-:W-:Y:S07]  /*a6e0*/  HMMA.16816.F32.BF16 R12, R96.reuse, R20, R12 ;  /* 0x00000014600c723c */ /* 0x040fee000004180c */
[----:B------:R-:W-:Y:S01]  /*a6f0*/  MUFU.EX2 R127, R127 ;  /* 0x0000007f007f7308 */ /* 0x000fe20000000800 */
[C---:B------:R-:W-:Y:S03]  /*a700*/  HMMA.16816.F32.BF16 R16, R96.reuse, R22, R16 ;  /* 0x000000166010723c */ /* 0x040fe60000041810 */
[C---:B------:R-:W-:Y:S01]  /*a710*/  FMUL.FTZ R20, R101.reuse, R80 ;  /* 0x0000005065147220 */ /* 0x040fe20000410000 */
[----:B------:R-:W-:Y:S03]  /*a720*/  FMUL.FTZ R21, R101, R81 ;  /* 0x0000005165157220 */ /* 0x000fe60000410000 */
[C---:B------:R-:W-:Y:S01]  /*a730*/  FMUL.FTZ R22, R100.reuse, R82 ;  /* 0x0000005264167220 */ /* 0x040fe20000410000 */
[----:B------:R-:W-:Y:S01]  /*a740*/  FMUL.FTZ R23, R100, R83 ;  /* 0x0000005364177220 */ /* 0x000fe20000410000 */
[----:B------:R-:W-:Y:S02]  /*a750*/  MUFU.EX2 R128, R128 ;  /* 0x0000008000807308 */ /* 0x000fe40000000800 */
[--C-:B------:R-:W-:Y:S01]  /*a760*/  FFMA.FTZ R81, R187, UR4, -R186.reuse ;  /* 0x00000004bb517c23 */ /* 0x100fe200080108ba */
[--C-:B------:R-:W-:Y:S01]  /*a770*/  FFMA.FTZ R187, R125, UR4, -R186.reuse ;  /* 0x000000047dbb7c23 */ /* 0x100fe200080108ba */
[--C-:B------:R-:W-:Y:S01]  /*a780*/  FFMA.FTZ R125, R129, UR4, -R186.reuse ;  /* 0x00000004817d7c23 */ /* 0x100fe200080108ba */
[--C-:B------:R-:W-:Y:S01]  /*a790*/  FFMA.FTZ R129, R124, UR4, -R113.reuse ;  /* 0x000000047c817c23 */ /* 0x100fe20008010871 */
[C---:B------:R-:W-:Y:S04]  /*a7a0*/  HMMA.16816.F32.BF16 R20, R96.reuse, R28, R20 ;  /* 0x0000001c6014723c */ /* 0x040fe80000041814 */
[----:B------:R-:W-:Y:S01]  /*a7b0*/  MUFU.EX2 R120, R120 ;  /* 0x0000007800787308 */ /* 0x000fe20000000800 */
[----:B------:R-:W-:Y:S01]  /*a7c0*/  FFMA.FTZ R186, R102, UR4, -R186 ;  /* 0x0000000466ba7c23 */ /* 0x000fe200080108ba */
[--C-:B------:R-:W-:Y:S01]  /*a7d0*/  FFMA.FTZ R80, R107, UR4, -R113.reuse ;  /* 0x000000046b507c23 */ /* 0x100fe20008010871 */
[----:B------:R-:W-:Y:S01]  /*a7e0*/  FFMA.FTZ R113, R110, UR4, -R113 ;  /* 0x000000046e717c23 */ /* 0x000fe20008010871 */
[C---:B------:R-:W-:Y:S06]  /*a7f0*/  HMMA.16816.F32.BF16 R24, R96.reuse, R30, R24 ;  /* 0x0000001e6018723c */ /* 0x040fec0000041818 */
[----:B------:R-:W-:Y:S01]  /*a800*/  MUFU.EX2 R81, R81 ;  /* 0x0000005100517308 */ /* 0x000fe20000000800 */
[C---:B------:R-:W-:Y:S01]  /*a810*/  FMUL.FTZ R28, R101.reuse, R72 ;  /* 0x00000048651c7220 */ /* 0x040fe20000410000 */
[----:B------:R-:W-:Y:S03]  /*a820*/  FMUL.FTZ R29, R101, R73 ;  /* 0x00000049651d7220 */ /* 0x000fe60000410000 */
[C---:B------:R-:W-:Y:S01]  /*a830*/  FMUL.FTZ R30, R100.reuse, R74 ;  /* 0x0000004a641e7220 */ /* 0x040fe20000410000 */
[----:B------:R-:W-:Y:S02]  /*a840*/  FMUL.FTZ R31, R100, R75 ;  /* 0x0000004b641f7220 */ /* 0x000fe40000410000 */
[----:B------:R-:W-:Y:S02]  /*a850*/  LDSM.16.MT88.4 R72, [R144+0x8800] ;  /* 0x008800009048783b */ /* 0x000fe40000004200 */
[----:B------:R-:W-:Y:S03]  /*a860*/  MUFU.EX2 R187, R187 ;  /* 0x000000bb00bb7308 */ /* 0x000fe60000000800 */
[C---:B--2---:R-:W-:Y:S07]  /*a870*/  HMMA.16816.F32.BF16 R28, R96.reuse, R76, R28 ;  /* 0x0000004c601c723c */ /* 0x044fee000004181c */
[----:B------:R-:W-:Y:S01]  /*a880*/  MUFU.EX2 R125, R125 ;  /* 0x0000007d007d7308 */ /* 0x000fe20000000800 */
[C---:B------:R-:W-:Y:S01]  /*a890*/  HMMA.16816.F32.BF16 R32, R96.reuse, R78, R32 ;  /* 0x0000004e6020723c */ /* 0x040fe20000041820 */
[----:B------:R-:W-:Y:S05]  /*a8a0*/  LDSM.16.MT88.4 R76, [R142+0x9000] ;  /* 0x009000008e4c783b */ /* 0x000fea0000004200 */
[C---:B-1----:R-:W-:Y:S03]  /*a8b0*/  HMMA.16816.F32.BF16 R36, R96.reuse, R68, R36 ;  /* 0x000000446024723c */ /* 0x042fe60000041824 */
[----:B------:R-:W-:Y:S03]  /*a8c0*/  MUFU.EX2 R129, R129 ;  /* 0x0000008100817308 */ /* 0x000fe60000000800 */
[C---:B------:R-:W-:Y:S01]  /*a8d0*/  HMMA.16816.F32.BF16 R40, R96.reuse, R70, R40 ;  /* 0x000000466028723c */ /* 0x040fe20000041828 */
[----:B------:R-:W1:Y:S06]  /*a8e0*/  LDSM.16.MT88.4 R68, [R142+0xa000] ;  /* 0x00a000008e44783b */ /* 0x000e6c0000004200 */
[----:B------:R-:W-:Y:S10]  /*a8f0*/  MUFU.EX2 R117, R117 ;  /* 0x0000007500757308 */ /* 0x000ff40000000800 */
[----:B------:R-:W-:Y:S10]  /*a900*/  MUFU.EX2 R130, R130 ;  /* 0x0000008200827308 */ /* 0x000ff40000000800 */
[----:B------:R-:W-:Y:S10]  /*a910*/  MUFU.EX2 R126, R126 ;  /* 0x0000007e007e7308 */ /* 0x000ff40000000800 */
[----:B------:R-:W-:Y:S10]  /*a920*/  MUFU.EX2 R119, R119 ;  /* 0x0000007700777308 */ /* 0x000ff40000000800 */
[----:B------:R-:W-:Y:S01]  /*a930*/  MUFU.EX2 R122, R122 ;  /* 0x0000007a007a7308 */ /* 0x000fe20000000800 */
[C---:B-1----:R-:W-:Y:S09]  /*a940*/  HMMA.16816.F32.BF16 R44, R96.reuse, R68, R44 ;  /* 0x00000044602c723c */ /* 0x042ff2000004182c */
[----:B------:R-:W1:Y:S01]  /*a950*/  MUFU.EX2 R121, R121 ;  /* 0x0000007900797308 */ /* 0x000e620000000800 */
[C---:B------:R-:W-:Y:S01]  /*a960*/  HMMA.16816.F32.BF16 R48, R96.reuse, R70, R48 ;  /* 0x000000466030723c */ /* 0x040fe20000041830 */
[----:B------:R-:W2:Y:S08]  /*a970*/  LDSM.16.MT88.4 R68, [R141+0xa000] ;  /* 0x00a000008d44783b */ /* 0x000eb00000004200 */
[----:B------:R-:W-:Y:S10]  /*a980*/  MUFU.EX2 R107, R103 ;  /* 0x00000067006b7308 */ /* 0x000ff40000000800 */
[----:B------:R-:W3:Y:S01]  /*a990*/  MUFU.EX2 R186, R186 ;  /* 0x000000ba00ba7308 */ /* 0x000ee20000000800 */
[----:B-1----:R-:W-:Y:S09]  /*a9a0*/  F2FP.BF16.F32.PACK_AB R101, R121, R122 ;  /* 0x0000007a7965723e */ /* 0x002ff200000010ff */
[----:B------:R-:W-:Y:S10]  /*a9b0*/  MUFU.EX2 R106, R106 ;  /* 0x0000006a006a7308 */ /* 0x000ff40000000800 */
[----:B------:R-:W-:Y:S01]  /*a9c0*/  MUFU.EX2 R105, R105 ;  /* 0x0000006900697308 */ /* 0x000fe20000000800 */
[----:B---3--:R-:W-:Y:S09]  /*a9d0*/  F2FP.BF16.F32.PACK_AB R103, R186, R107 ;  /* 0x0000006bba67723e */ /* 0x008ff200000010ff */
[----:B------:R-:W1:Y:S01]  /*a9e0*/  MUFU.EX2 R182, R113 ;  /* 0x0000007100b67308 */ /* 0x000e620000000800 */
[C---:B--2---:R-:W-:Y:S06]  /*a9f0*/  HMMA.16816.F32.BF16 R52, R96.reuse, R68, R52 ;  /* 0x000000446034723c */ /* 0x044fec0000041834 */
[C---:B------:R-:W-:Y:S01]  /*aa00*/  HMMA.16816.F32.BF16 R56, R96.reuse, R70, R56 ;  /* 0x000000466038723c */ /* 0x040fe20000041838 */
[----:B------:R-:W2:Y:S04]  /*aa10*/  LDSM.16.MT88.4 R68, [R140+0xa000] ;  /* 0x00a000008c44783b */ /* 0x000ea80000004200 */
[----:B-1----:R-:W-:Y:S01]  /*aa20*/  F2FP.BF16.F32.PACK_AB R102, R182, R105 ;  /* 0x00000069b666723e */ /* 0x002fe200000010ff */
[C---:B--2---:R-:W-:Y:S06]  /*aa30*/  HMMA.16816.F32.BF16 R60, R96.reuse, R68, R60 ;  /* 0x00000044603c723c */ /* 0x044fec000004183c */
[----:B------:R-:W-:Y:S05]  /*aa40*/  HMMA.16816.F32.BF16 R64, R96, R70, R64 ;  /* 0x000000466040723c */ /* 0x000fea0000041840 */
[----:B------:R-:W-:Y:S02]  /*aa50*/  F2FP.BF16.F32.PACK_AB R69, R116, R81 ;  /* 0x000000517445723e */ /* 0x000fe400000010ff */
[----:B------:R-:W-:Y:S04]  /*aa60*/  F2FP.BF16.F32.PACK_AB R71, R118, R115 ;  /* 0x000000737647723e */ /* 0x000fe800000010ff */
[C---:B------:R-:W-:Y:S01]  /*aa70*/  F2FP.BF16.F32.PACK_AB R68, R130.reuse, R117 ;  /* 0x000000758244723e */ /* 0x040fe200000010ff */
[----:B------:R-:W-:Y:S01]  /*aa80*/  FADD.FTZ R117, R117, R104 ;  /* 0x0000006875757221 */ /* 0x000fe20000010000 */
[----:B------:R-:W-:Y:S03]  /*aa90*/  F2FP.BF16.F32.PACK_AB R70, R119, R126 ;  /* 0x0000007e7746723e */ /* 0x000fe600000010ff */
[----:B------:R-:W-:Y:S04]  /*aaa0*/  FADD.FTZ R117, R130, R117 ;  /* 0x0000007582757221 */ /* 0x000fe80000010000 */
[C---:B------:R-:W-:Y:S06]  /*aab0*/  HMMA.16816.F32.BF16 R4, R68.reuse, R72, R4 ;  /* 0x000000484404723c */ /* 0x040fec0000041804 */
        /* <DEDUP_REMOVED lines=23> */
[----:B------:R-:W-:Y:S04]  /*ac30*/  F2FP.BF16.F32.PACK_AB R69, R190, R187 ;  /* 0x000000bbbe45723e */ /* 0x000fe800000010ff */
[----:B------:R-:W-:Y:S02]  /*ac40*/  F2FP.BF16.F32.PACK_AB R71, R125, R188 ;  /* 0x000000bc7d47723e */ /* 0x000fe400000010ff */
[----:B------:R-:W-:Y:S02]  /*ac50*/  F2FP.BF16.F32.PACK_AB R68, R128, R127 ;  /* 0x0000007f8044723e */ /* 0x000fe400000010ff */
[----:B------:R-:W-:Y:S07]  /*ac60*/  F2FP.BF16.F32.PACK_AB R70, R120, R129 ;  /* 0x000000817846723e */ /* 0x000fee00000010ff */
[C---:B-1----:R-:W-:Y:S06]  /*ac70*/  HMMA.16816.F32.BF16 R4, R68.reuse, R72, R4 ;  /* 0x000000484404723c */ /* 0x042fec0000041804 */
[C---:B------:R-:W-:Y:S01]  /*ac80*/  HMMA.16816.F32.BF16 R8, R68.reuse, R74, R8 ;  /* 0x0000004a4408723c */ /* 0x040fe20000041808 */
[----:B------:R-:W1:Y:S05]  /*ac90*/  LDSM.16.MT88.4 R72, [R141+0x9000] ;  /* 0x009000008d48783b */ /* 0x000e6a0000004200 */
[C---:B------:R-:W-:Y:S06]  /*aca0*/  HMMA.16816.F32.BF16 R12, R68.reuse, R76, R12 ;  /* 0x0000004c440c723c */ /* 0x040fec000004180c */
        /* <DEDUP_REMOVED lines=15> */
[C---:B------:R-:W-:Y:S05]  /*ada0*/  HMMA.16816.F32.BF16 R56, R68.reuse, R74, R56 ;  /* 0x0000004a4438723c */ /* 0x040fea0000041838 */
[----:B------:R-:W-:Y:S01]  /*adb0*/  FADD.FTZ R73, R111, R114 ;  /* 0x000000726f497221 */ /* 0x000fe20000010000 */
[C---:B--2---:R-:W-:Y:S01]  /*adc0*/  HMMA.16816.F32.BF16 R60, R68.reuse, R76, R60 ;  /* 0x0000004c443c723c */ /* 0x044fe2000004183c */
[----:B------:R-:W1:Y:S04]  /*add0*/  MUFU.EX2 R111, R80 ;  /* 0x00000050006f7308 */ /* 0x000e680000000800 */
[----:B------:R-:W-:Y:S01]  /*ade0*/  FADD.FTZ R108, R108, R73 ;  /* 0x000000496c6c7221 */ /* 0x000fe20000010000 */
[----:B------:R-:W-:Y:S01]  /*adf0*/  HMMA.16816.F32.BF16 R64, R68, R78, R64 ;  /* 0x0000004e4440723c */ /* 0x000fe20000041840 */
[----:B------:R-:W2:Y:S04]  /*ae00*/  LDSM.16.MT88.4 R72, [R141+0x9800] ;  /* 0x009800008d48783b */ /* 0x000ea80000004200 */
[----:B------:R-:W-:Y:S04]  /*ae10*/  FADD.FTZ R109, R81, R108 ;  /* 0x0000006c516d7221 */ /* 0x000fe80000010000 */
[----:B------:R-:W3:Y:S02]  /*ae20*/  LDSM.16.MT88.4 R68, [R140+0x9800] ;  /* 0x009800008c44783b */ /* 0x000ee40000004200 */
[----:B------:R-:W-:Y:S01]  /*ae30*/  FADD.FTZ R116, R116, R109 ;  /* 0x0000006d74747221 */ /* 0x000fe20000010000 */
[----:B-1----:R-:W-:Y:S03]  /*ae40*/  F2FP.BF16.F32.PACK_AB R100, R106, R111 ;  /* 0x0000006f6a64723e */ /* 0x002fe600000010ff */
[----:B------:R-:W-:Y:S04]  /*ae50*/  FADD.FTZ R115, R115, R116 ;  /* 0x0000007473737221 */ /* 0x000fe80000010000 */
[C---:B------:R-:W-:Y:S01]  /*ae60*/  HMMA.16816.F32.BF16 R96, R100.reuse, R92, R4 ;  /* 0x0000005c6460723c */ /* 0x040fe20000041804 */
[----:B------:R-:W1:Y:S04]  /*ae70*/  LDSM.16.MT88.4 R4, [R144+0xb800] ;  /* 0x00b800009004783b */ /* 0x000e680000004200 */
[----:B------:R-:W-:Y:S01]  /*ae80*/  FADD.FTZ R118, R118, R115 ;  /* 0x0000007376767221 */ /* 0x000fe20000010000 */
[C---:B------:R-:W-:Y:S03]  /*ae90*/  HMMA.16816.F32.BF16 R92, R100.reuse, R94, R8 ;  /* 0x0000005e645c723c */ /* 0x040fe60000041808 */
[----:B------:R-:W4:Y:S03]  /*aea0*/  LDSM.16.MT88.4 R8, [R142+0xb800] ;  /* 0x00b800008e08783b */ /* 0x000f260000004200 */
[C---:B------:R-:W-:Y:S05]  /*aeb0*/  HMMA.16816.F32.BF16 R88, R100.reuse, R84, R12 ;  /* 0x000000546458723c */ /* 0x040fea000004180c */
[----:B------:R-:W5:Y:S01]  /*aec0*/  LDSM.16.MT88.4 R12, [R141+0xb800] ;  /* 0x00b800008d0c783b */ /* 0x000f620000004200 */
[C---:B------:R-:W-:Y:S06]  /*aed0*/  HMMA.16816.F32.BF16 R84, R100.reuse, R86, R16 ;  /* 0x000000566454723c */ /* 0x040fec0000041810 */
[C---:B--2---:R-:W-:Y:S01]  /*aee0*/  HMMA.16816.F32.BF16 R80, R100.reuse, R72, R20 ;  /* 0x000000486450723c */ /* 0x044fe20000041814 */
[----:B------:R-:W2:Y:S05]  /*aef0*/  LDSM.16.MT88.4 R16, [R140+0xb800] ;  /* 0x00b800008c10783b */ /* 0x000eaa0000004200 */
[C---:B------:R-:W-:Y:S06]  /*af00*/  HMMA.16816.F32.BF16 R76, R100.reuse, R74, R24 ;  /* 0x0000004a644c723c */ /* 0x040fec0000041818 */
[C---:B---3--:R-:W-:Y:S06]  /*af10*/  HMMA.16816.F32.BF16 R72, R100.reuse, R68, R28 ;  /* 0x000000446448723c */ /* 0x048fec000004181c */
[C---:B------:R-:W-:Y:S06]  /*af20*/  HMMA.16816.F32.BF16 R68, R100.reuse, R70, R32 ;  /* 0x000000466444723c */ /* 0x040fec0000041820 */
[C---:B-1----:R-:W-:Y:S06]  /*af30*/  HMMA.16816.F32.BF16 R36, R100.reuse, R4, R36 ;  /* 0x000000046424723c */ /* 0x042fec0000041824 */
        /* <DEDUP_REMOVED lines=10> */
[----:B------:R-:W-:Y:S01]  /*afe0*/  FADD.FTZ R128, R128, R127 ;  /* 0x0000007f80807221 */ /* 0x000fe20000010000 */
[C---:B--2---:R-:W-:Y:S04]  /*aff0*/  HMMA.16816.F32.BF16 R60, R100.reuse, R16, R60 ;  /* 0x00000010643c723c */ /* 0x044fe8000004183c */
[----:B------:R-:W-:Y:S01]  /*b000*/  FADD.FTZ R188, R188, R5 ;  /* 0x00000005bcbc7221 */ /* 0x000fe20000010000 */
[----:B------:R-:W-:Y:S01]  /*b010*/  FADD.FTZ R129, R129, R128 ;  /* 0x0000008081817221 */ /* 0x000fe20000010000 */
[----:B------:R-:W-:Y:S05]  /*b020*/  HMMA.16816.F32.BF16 R64, R100, R18, R64 ;  /* 0x000000126440723c */ /* 0x000fea0000041840 */
[----:B------:R-:W-:Y:S01]  /*b030*/  FADD.FTZ R125, R125, R188 ;  /* 0x000000bc7d7d7221 */ /* 0x000fe20000010000 */
[----:B------:R-:W-:Y:S01]  /*b040*/  FADD.FTZ R120, R120, R129 ;  /* 0x0000008178787221 */ /* 0x000fe20000010000 */
[----:B------:R-:W-:Y:S04]  /*b050*/  MOV R101, R2 ;  /* 0x0000000200657202 */ /* 0x000fe80000000f00 */
[----:B------:R-:W-:Y:S01]  /*b060*/  FADD.FTZ R122, R122, R125 ;  /* 0x0000007d7a7a7221 */ /* 0x000fe20000010000 */
[----:B------:R-:W-:Y:S01]  /*b070*/  FADD.FTZ R111, R111, R120 ;  /* 0x000000786f6f7221 */ /* 0x000fe20000010000 */
[----:B------:R-:W-:Y:S02]  /*b080*/  MOV R100, R3 ;  /* 0x0000000300647202 */ /* 0x000fe40000000f00 */
[----:B------:R-:W-:Y:S01]  /*b090*/  FADD.FTZ R122, R121, R122 ;  /* 0x0000007a797a7221 */ /* 0x000fe20000010000 */
[----:B------:R-:W-:Y:S03]  /*b0a0*/  FADD.FTZ R106, R106, R111 ;  /* 0x0000006f6a6a7221 */ /* 0x000fe60000010000 */
[----:B------:R-:W-:Y:S01]  /*b0b0*/  FADD.FTZ R107, R107, R122 ;  /* 0x0000007a6b6b7221 */ /* 0x000fe20000010000 */
[----:B------:R-:W-:Y:S03]  /*b0c0*/  FADD.FTZ R105, R105, R106 ;  /* 0x0000006a69697221 */ /* 0x000fe60000010000 */
[----:B------:R-:W-:Y:S01]  /*b0d0*/  FADD.FTZ R183, R186, R107 ;  /* 0x0000006bbab77221 */ /* 0x000fe20000010000 */
[----:B------:R-:W-:Y:S01]  /*b0e0*/  FADD.FTZ R182, R182, R105 ;  /* 0x00000069b6b67221 */ /* 0x000fe20000010000 */
[----:B------:R-:W-:Y:S06]  /*b0f0*/  @P1 BRA `(.L_x_924) ;  /* 0xffffffd800041947 */ /* 0x000fec000383ffff */
.L_x_923:
        /* <DEDUP_REMOVED lines=138> */
.L_x_927:
        /* <DEDUP_REMOVED lines=22> */
.L_x_928:
        /* <DEDUP_REMOVED lines=112> */
.L_x_930:
[----:B------:R-:W-:Y:S05]  /*c200*/  BSYNC B0 ;  /* 0x0000000000007941 */ /* 0x000fea0003800000 */
.L_x_929:
        /* <DEDUP_REMOVED lines=35> */
.L_x_932:
[----:B------:R-:W-:Y:S05]  /*c440*/  BSYNC B0 ;  /* 0x0000000000007941 */ /* 0x000fea0003800000 */
.L_x_931:
        /* <DEDUP_REMOVED lines=21> */
.L_x_934:
[----:B------:R-:W-:Y:S05]  /*c5a0*/  BSYNC B0 ;  /* 0x0000000000007941 */ /* 0x000fea0003800000 */
.L_x_933:
        /* <DEDUP_REMOVED lines=21> */
.L_x_936:
[----:B------:R-:W-:Y:S05]  /*c700*/  BSYNC B0 ;  /* 0x0000000000007941 */ /* 0x000fea0003800000 */
.L_x_935:
        /* <DEDUP_REMOVED lines=21> */
.L_x_888:
        /* <DEDUP_REMOVED lines=62> */
.L_x_938:
[----:B------:R-:W-:Y:S05]  /*cc40*/  BSYNC B0 ;  /* 0x0000000000007941 */ /* 0x000fea0003800000 */
.L_x_937:
        /* <DEDUP_REMOVED lines=23> */
.L_x_940:
[----:B------:R-:W-:Y:S05]  /*cdc0*/  BSYNC B0 ;  /* 0x0000000000007941 */ /* 0x000fea0003800000 */
.L_x_939:
        /* <DEDUP_REMOVED lines=25> */
.L_x_942:
[----:B------:R-:W-:Y:S05]  /*cf60*/  BSYNC B0 ;  /* 0x0000000000007941 */ /* 0x000fea0003800000 */
.L_x_941:
        /* <DEDUP_REMOVED lines=29> */
.L_x_944:
[----:B------:R-:W-:Y:S05]  /*d140*/  BSYNC B0 ;  /* 0x0000000000007941 */ /* 0x000fea0003800000 */
.L_x_943:
        /* <DEDUP_REMOVED lines=16> */
.L_x_946:
[----:B------:R-:W-:Y:S05]  /*d250*/  BSYNC B0 ;  /* 0x0000000000007941 */ /* 0x000fea0003800000 */
.L_x_945:
        /* <DEDUP_REMOVED lines=10> */
.L_x_948:
[----:B------:R-:W-:Y:S05]  /*d300*/  BSYNC B0 ;  /* 0x0000000000007941 */ /* 0x000fea0003800000 */
.L_x_947:
        /* <DEDUP_REMOVED lines=10> */
.L_x_950:
[----:B------:R-:W-:Y:S05]  /*d3b0*/  BSYNC B0 ;  /* 0x0000000000007941 */ /* 0x000fea0003800000 */
.L_x_949:
        /* <DEDUP_REMOVED lines=10> */
.L_x_951:
        /* <DEDUP_REMOVED lines=10> */
.L_x_1752:


//--------------------- .text._ZN5flash16flash_fwd_kernelI23Flash_fwd_kernel_traitsILi128ELi128ELi32ELi4ELb0ELb0EN7cutlass10bfloat16_tE19Flash_kernel_traitsILi128ELi128ELi32ELi4ES3_EELb1ELb1ELb0ELb0ELb0ELb0ELb0ELb0EEEvNS_16Flash_fwd_paramsE --------------------------
	.section	.text._ZN5flash16flash_fwd_kernelI23Flash_fwd_kernel_traitsILi128ELi128ELi32ELi4ELb0ELb0EN7cutlass10bfloat16_tE19Flash_kernel_traitsILi128ELi128ELi32ELi4ES3_EELb1ELb1ELb0ELb0ELb0ELb0ELb0ELb0EEEvNS_16Flash_fwd_paramsE,"ax",@progbits
	.align	128
        .global         _ZN5flash16flash_fwd_kernelI23Flash_fwd_kernel_traitsILi128ELi128ELi32ELi4ELb0ELb0EN7cutlass10bfloat16_tE19Flash_kernel_traitsILi128ELi128ELi32ELi4ES3_EELb1ELb1ELb0ELb0ELb0ELb0ELb0ELb0EEEvNS_16Flash_fwd_paramsE
        .type           _ZN5flash16flash_fwd_kernelI23Flash_fwd_kernel_traitsILi128ELi128ELi32ELi4ELb0ELb0EN7cutlass10bfloat16_tE19Flash_kernel_traitsILi128ELi128ELi32ELi4ES3_EELb1ELb1ELb0ELb0ELb0ELb0ELb0ELb0EEEvNS_16Flash_fwd_paramsE,@function
        .size           _ZN5flash16flash_fwd_kernelI23Flash_fwd_kernel_traitsILi128ELi128ELi32ELi4ELb0ELb0EN7cutlass10bfloat16_tE19Flash_kernel_traitsILi128ELi128ELi32ELi4ES3_EELb1ELb1ELb0ELb0ELb0ELb0ELb0ELb0EEEvNS_16Flash_fwd_paramsE,(.L_x_1753 - _ZN5flash16flash_fwd_kernelI23Flash_fwd_kernel_traitsILi128ELi128ELi32ELi4ELb0ELb0EN7cutlass10bfloat16_tE19Flash_kernel_traitsILi128ELi128ELi32ELi4ES3_EELb1ELb1ELb0ELb0ELb0ELb0ELb0ELb0EEEvNS_16Flash_fwd_paramsE)
        .other          _ZN5flash16flash_fwd_kernelI23Flash_fwd_kernel_traitsILi128ELi128ELi32ELi4ELb0ELb0EN7cutlass10bfloat16_tE19Flash_kernel_traitsILi128ELi128ELi32ELi4ES3_EELb1ELb1ELb0ELb0ELb0ELb0ELb0ELb0EEEvNS_16Flash_fwd_paramsE,@"STO_CUDA_ENTRY STV_DEFAULT"
_ZN5flash16flash_fwd_kernelI23Flash_fwd_kernel_traitsILi128ELi128ELi32ELi4ELb0ELb0EN7cutlass10bfloat16_tE19Flash_kernel_traitsILi128ELi128ELi32ELi4ES3_EELb1ELb1ELb0ELb0ELb0ELb0ELb0ELb0EEEvNS_16Flash_fwd_paramsE:
.text._ZN5flash16flash_fwd_kernelI23Flash_fwd_kernel_traitsILi128ELi128ELi32ELi4ELb0ELb0EN7cutlass10bfloat16_tE19Flash_kernel_traitsILi128ELi128ELi32ELi4ES3_EELb1ELb1ELb0ELb0ELb0ELb0ELb0ELb0EEEvNS_16Flash_fwd_paramsE:
[----:B------:R-:W1:Y:S08]  /*0000*/  LDC R1, c[0x0][0x28] ;  /* 0x00000a00ff017b82 */ /* 0x000e700000000800 */
[----:B------:R-:W2:Y:S01]  /*0010*/  LDC R6, c[0x0][0x3a8] ;  /* 0x0000ea00ff067b82 */ /* 0x000ea20000000800 */
[----:B------:R-:W-:Y:S01]  /*0020*/  ULDC.U8 UR4, c[0x0][0x3b4] ;  /* 0x0000ed0000047ab9 */ /* 0x000fe20000000000 */
[----:B------:R-:W-:Y:S01]  /*0030*/  ULDC.64 UR24, c[0x0][0x3a0] ;  /* 0x0000e80000187ab9 */ /* 0x000fe20000000a00 */
[----:B------:R-:W-:Y:S01]  /*0040*/  ISETP.NE.AND P2, PT, RZ, UR4, PT ;  /* 0x00000004ff007c0c */ /* 0x000fe2000bf45270 */
[----:B------:R-:W-:Y:S01]  /*0050*/  IMAD.U32 R2, RZ, RZ, UR24 ;  /* 0x00000018ff027e24 */ /* 0x000fe2000f8e00ff */
[----:B------:R-:W-:Y:S01]  /*0060*/  ULDC.64 UR20, c[0x0][0x208] ;  /* 0x0000820000147ab9 */ /* 0x000fe20000000a00 */
[----:B------:R-:W-:-:S02]  /*0070*/  IMAD.U32 R3, RZ, RZ, UR25 ;  /* 0x00000019ff037e24 */ /* 0x000fc4000f8e00ff */
[----:B------:R-:W3:Y:S01]  /*0080*/  LDC R7, c[0x0][0x3ac] ;  /* 0x0000eb00ff077b82 */ /* 0x000ee20000000800 */
[----:B------:R-:W4:Y:S01]  /*0090*/  S2R R101, SR_TID.X ;  /* 0x0000000000657919 */ /* 0x000f220000002100 */
[----:B------:R-:W-:Y:S01]  /*00a0*/  ULDC.64 UR6, c[0x0][0x2f0] ;  /* 0x0000bc0000067ab9 */ /* 0x000fe20000000a00 */
[----:B------:R-:W-:Y:S01]  /*00b0*/  ULDC.64 UR8, c[0x0][0x2f0] ;  /* 0x0000bc0000087ab9 */ /* 0x000fe20000000a00 */
[----:B-1----:R-:W-:-:S04]  /*00c0*/  VIADD R1, R1, 0xffffffa0 ;  /* 0xffffffa001017836 */ /* 0x002fc80000000000 */
[----:B------:R2:W5:Y:S01]  /*00d0*/  @P2 LDG.E.64 R4, desc[UR20][R2.64] ;  /* 0x0000001402042981 */ /* 0x000562000c1e1b00 */
[----:B------:R-:W-:Y:S08]  /*00e0*/  S2UR UR16, SR_CTAID.X ;  /* 0x00000000001079c3 */ /* 0x000ff00000002500 */
[----:B------:R-:W1:Y:S08]  /*00f0*/  S2UR UR11, SR_CTAID.Y ;  /* 0x00000000000b79c3 */ /* 0x000e700000002600 */
[----:B------:R-:W4:Y:S01]  /*0100*/  S2UR UR26, SR_CTAID.Z ;  /* 0x00000000001a79c3 */ /* 0x000f220000002700 */
[----:B--2---:R-:W-:-:S07]  /*0110*/  @P2 IMAD.MOV.U32 R2, RZ, RZ, R6 ;  /* 0x000000ffff022224 */ /* 0x004fce00078e0006 */
[----:B------:R-:W2:Y:S01]  /*0120*/  @P2 LDC R0, c[0x0][0x3b0] ;  /* 0x0000ec00ff002b82 */ /* 0x000ea20000000800 */
[----:B---3--:R-:W-:-:S06]  /*0130*/  @P2 IMAD.MOV.U32 R3, RZ, RZ, R7 ;  /* 0x000000ffff032224 */ /* 0x008fcc00078e0007 */
[----:B------:R-:W2:Y:S01]  /*0140*/  @P2 LDG.E.64 R2, desc[UR20][R2.64] ;  /* 0x0000001402022981 */ /* 0x000ea2000c1e1b00 */
[----:B------:R-:W-:Y:S02]  /*0150*/  UISETP.NE.U32.AND UP2, UPT, UR6, URZ, UPT ;  /* 0x0000003f0600728c */ /* 0x000fe4000bf45070 */
[----:B-1----:R-:W-:Y:S02]  /*0160*/  UIMAD.WIDE UR8, UR11, 0x4, UR8 ;  /* 0x000000040b0878a5 */ /* 0x002fe4000f8e0208 */
[----:B------:R-:W-:Y:S01]  /*0170*/  UISETP.NE.AND.EX UP2, UPT, UR7, URZ, UPT, UP2 ;  /* 0x0000003f0700728c */ /* 0x000fe2000bf45320 */
[----:B------:R-:W-:Y:S01]  /*0180*/  ULDC.U8 UR6, c[0x0][0x3c2] ;  /* 0x0000f08000067ab9 */ /* 0x000fe20000000000 */
[----:B----4-:R-:W-:Y:S02]  /*0190*/  ULOP3.LUT UR4, UR26, UR16, UR11, 0xfe, !UPT ;  /* 0x000000101a047292 */ /* 0x010fe4000f8efe0b */
[----:B------:R-:W-:Y:S02]  /*01a0*/  UISETP.NE.AND UP3, UPT, UR6, URZ, UPT ;  /* 0x0000003f0600728c */ /* 0x000fe4000bf65270 */
[----:B------:R-:W-:Y:S01]  /*01b0*/  PLOP3.LUT P0, PT, PT, PT, UP2, 0x80, 0x0 ;  /* 0x000000000000781c */ /* 0x000fe20003f0f028 */
[----:B------:R-:W-:Y:S01]  /*01c0*/  ULDC.64 UR6, c[0x0][0x2f8] ;  /* 0x0000be0000067ab9 */ /* 0x000fe20000000a00 */
[----:B------:R-:W-:Y:S01]  /*01d0*/  LOP3.LUT P3, RZ, R101, UR4, RZ, 0xfc, !PT ;  /* 0x0000000465ff7c12 */ /* 0x000fe2000f86fcff */
[----:B------:R-:W-:-:S02]  /*01e0*/  ULDC.64 UR4, c[0x0][0x300] ;  /* 0x0000c00000047ab9 */ /* 0x000fc40000000a00 */
[----:B------:R-:W-:-:S04]  /*01f0*/  UISETP.NE.U32.AND UP1, UPT, UR4, URZ, UPT ;  /* 0x0000003f0400728c */ /* 0x000fc8000bf25070 */
[----:B------:R-:W-:-:S03]  /*0200*/  UISETP.NE.AND.EX UP1, UPT, UR5, URZ, UPT, UP1 ;  /* 0x0000003f0500728c */ /* 0x000fc6000bf25310 */
[----:B------:R-:W-:Y:S02]  /*0210*/  ULDC.64 UR4, c[0x0][0x2f8] ;  /* 0x0000be0000047ab9 */ /* 0x000fe40000000a00 */
[----:B------:R-:W-:Y:S01]  /*0220*/  UISETP.EQ.U32.AND UP0, UPT, UR4, URZ, UPT ;  /* 0x0000003f0400728c */ /* 0x000fe2000bf02070 */
[----:B------:R-:W1:Y:S03]  /*0230*/  @!P3 LDC.64 R8, c[0x0][0x3b8] ;  /* 0x0000ee00ff08bb82 */ /* 0x000e660000000a00 */
[----:B------:R-:W-:Y:S02]  /*0240*/  UISETP.EQ.OR.EX UP0, UPT, UR5, URZ, !UP3, UP0 ;  /* 0x0000003f0500728c */ /* 0x000fe4000df02700 */
[----:B------:R-:W-:Y:S01]  /*0250*/  UIMAD.WIDE UR6, UR11, 0x4, UR6 ;  /* 0x000000040b0678a5 */ /* 0x000fe2000f8e0206 */
[----:B-----5:R-:W-:Y:S02]  /*0260*/  @P2 R2UR UR24, R4 ;  /* 0x00000000041822ca */ /* 0x020fe400000e0000 */
[----:B------:R-:W-:-:S11]  /*0270*/  @P2 R2UR UR25, R5 ;  /* 0x00000000051922ca */ /* 0x000fd600000e0000 */
[----:B------:R-:W-:Y:S02]  /*0280*/  IMAD.U32 R4, RZ, RZ, UR24 ;  /* 0x00000018ff047e24 */ /* 0x000fe4000f8e00ff */
[----:B------:R-:W-:-:S05]  /*0290*/  IMAD.U32 R5, RZ, RZ, UR25 ;  /* 0x00000019ff057e24 */ /* 0x000fca000f8e00ff */
[----:B-1----:R1:W-:Y:S01]  /*02a0*/  @!P3 STG.E.64 desc[UR20][R8.64], R4 ;  /* 0x000000040800b986 */ /* 0x0023e2000c101b14 */
[----:B--2---:R-:W-:Y:S01]  /*02b0*/  @P2 IADD3 R6, P1, R2, R0, RZ ;  /* 0x0000000002062210 */ /* 0x004fe20007f3e0ff */
[----:B------:R-:W-:-:S04]  /*02c0*/  IMAD.U32 R2, RZ, RZ, UR8 ;  /* 0x00000008ff027e24 */ /* 0x000fc8000f8e00ff */
[----:B------:R-:W-:Y:S01]  /*02d0*/  @P2 IMAD.X R7, RZ, RZ, R3, P1 ;  /* 0x000000ffff072224 */ /* 0x000fe200008e0603 */
[----:B------:R-:W-:Y:S01]  /*02e0*/  PLOP3.LUT P1, PT, PT, PT, UP1, 0x80, 0x0 ;  /* 0x000000000000781c */ /* 0x000fe20003f2f018 */
[----:B------:R-:W-:Y:S01]  /*02f0*/  IMAD.U32 R3, RZ, RZ, UR9 ;  /* 0x00000009ff037e24 */ /* 0x000fe2000f8e00ff */
[----:B------:R-:W-:Y:S02]  /*0300*/  @UP1 ULDC.64 UR8, c[0x0][0x300] ;  /* 0x0000c00000081ab9 */ /* 0x000fe40000000a00 */
[----:B------:R-:W-:Y:S01]  /*0310*/  @UP1 UIMAD.WIDE UR8, UR11, 0x4, UR8 ;  /* 0x000000040b0818a5 */ /* 0x000fe2000f8e0208 */
[----:B-1----:R-:W-:Y:S02]  /*0320*/  @!P3 IMAD.MOV.U32 R4, RZ, RZ, R6 ;  /* 0x000000ffff04b224 */ /* 0x002fe400078e0006 */
[----:B------:R-:W-:Y:S01]  /*0330*/  @!P3 IMAD.MOV.U32 R5, RZ, RZ, R7 ;  /* 0x000000ffff05b224 */ /* 0x000fe200078e0007 */
[----:B------:R-:W-:-:S04]  /*0340*/  PLOP3.LUT P2, PT, PT, PT, UP0, 0x80, 0x0 ;  /* 0x000000000000781c */ /* 0x000fc80003f4f008 */
[----:B------:R1:W-:Y:S04]  /*0350*/  @!P3 STG.E.64 desc[UR20][R8.64+0x8], R4 ;  /* 0x000008040800b986 */ /* 0x0003e8000c101b14 */
[----:B-1----:R-:W2:Y:S04]  /*0360*/  @P0 LDG.E R8, desc[UR20][R2.64] ;  /* 0x0000001402080981 */ /* 0x002ea8000c1e1900 */
[----:B------:R1:W3:Y:S02]  /*0370*/  @P0 LDG.E R5, desc[UR20][R2.64+0x4] ;  /* 0x0000041402050981 */ /* 0x0002e4000c1e1900 */
[----:B-1----:R-:W-:-:S02]  /*0380*/  IMAD.U32 R2, RZ, RZ, UR8 ;  /* 0x00000008ff027e24 */ /* 0x002fc4000f8e00ff */
[----:B------:R-:W-:-:S05]  /*0390*/  IMAD.U32 R3, RZ, RZ, UR9 ;  /* 0x00000009ff037e24 */ /* 0x000fca000f8e00ff */
[----:B------:R1:W4:Y:S02]  /*03a0*/  @P1 LDG.E R0, desc[UR20][R2.64] ;  /* 0x0000001402001981 */ /* 0x000324000c1e1900 */
[----:B-1----:R-:W-:Y:S02]  /*03b0*/  IMAD.U32 R2, RZ, RZ, UR6 ;  /* 0x00000006ff027e24 */ /* 0x002fe4000f8e00ff */
[----:B------:R-:W-:Y:S01]  /*03c0*/  IMAD.U32 R3, RZ, RZ, UR7 ;  /* 0x00000007ff037e24 */ /* 0x000fe2000f8e00ff */
[----:B------:R-:W-:Y:S01]  /*03d0*/  SHF.R.S32.HI R13, RZ, 0x1f, R101 ;  /* 0x0000001fff0d7819 */ /* 0x000fe20000011465 */
[----:B------:R-:W-:-:S03]  /*03e0*/  ULDC UR7, c[0x0][0x270] ;  /* 0x00009c0000077ab9 */ /* 0x000fc60000000800 */
[----:B------:R-:W5:Y:S01]  /*03f0*/  @!P2 LDG.E R4, desc[UR20][R2.64] ;  /* 0x000000140204a981 */ /* 0x000f62000c1e1900 */
[----:B------:R-:W-:Y:S01]  /*0400*/  LEA.HI R25, R13, R101, RZ, 0x5 ;  /* 0x000000650d197211 */ /* 0x000fe200078f28ff */
[----:B------:R-:W-:Y:S01]  /*0410*/  UMOV UR12, URZ ;  /* 0x0000003f000c7c82 */ /* 0x000fe20008000000 */
[----:B------:R-:W-:Y:S01]  /*0420*/  UIMAD UR8, UR11, UR7, UR26 ;  /* 0x000000070b0872a4 */ /* 0x000fe2000f8e021a */
[----:B------:R-:W-:Y:S01]  /*0430*/  UMOV UR15, 0xffffffff ;  /* 0xffffffff000f7882 */ /* 0x000fe20000000000 */
[----:B------:R-:W-:Y:S01]  /*0440*/  UMOV UR6, 0xffffffff ;  /* 0xffffffff00067882 */ /* 0x000fe20000000000 */
[----:B--2---:R-:W-:Y:S02]  /*0450*/  @P0 R2UR UR15, R8 ;  /* 0x00000000080f02ca */ /* 0x004fe400000e0000 */
[----:B---3--:R-:W-:Y:S02]  /*0460*/  @P0 R2UR UR23, R5 ;  /* 0x00000000051702ca */ /* 0x008fe400000e0000 */
[----:B------:R-:W-:Y:S01]  /*0470*/  ISETP.NE.U32.AND P0, PT, RZ, UR4, PT ;  /* 0x00000004ff007c0c */ /* 0x000fe2000bf05070 */
[----:B------:R-:W-:-:S10]  /*0480*/  USHF.L.U32 UR4, UR8, 0x5, URZ ;  /* 0x0000000508047899 */ /* 0x000fd4000800063f */
[----:B------:R-:W-:-:S07]  /*0490*/  @UP2 UIADD3 UR23, UR23, -UR15, URZ ;  /* 0x8000000f17172290 */ /* 0x000fce000fffe03f */
[----:B------:R-:W-:Y:S01]  /*04a0*/  @!UP2 ULDC UR23, c[0x0][0x2c4] ;  /* 0x0000b1000017aab9 */ /* 0x000fe20000000800 */
[----:B----4-:R-:W-:Y:S02]  /*04b0*/  @P1 R2UR UR12, R0 ;  /* 0x00000000000c12ca */ /* 0x010fe400000e0000 */
[----:B------:R-:W-:-:S05]  /*04c0*/  LOP3.LUT R0, R25, 0xffffffe0, RZ, 0xc0, !PT ;  /* 0xffffffe019007812 */ /* 0x000fca00078ec0ff */
[----:B------:R-:W-:-:S05]  /*04d0*/  IMAD.IADD R18, R101, 0x1, -R0 ;  /* 0x0000000165127824 */ /* 0x000fca00078e0a00 */
[--C-:B------:R-:W-:Y:S02]  /*04e0*/  SHF.R.S32.HI R0, RZ, 0x1f, R18.reuse ;  /* 0x0000001fff007819 */ /* 0x100fe40000011412 */
[----:B-----5:R-:W-:Y:S02]  /*04f0*/  @!P2 R2UR UR6, R4 ;  /* 0x000000000406a2ca */ /* 0x020fe400000e0000 */
[----:B------:R-:W-:Y:S01]  /*0500*/  ISETP.NE.AND.EX P2, PT, RZ, UR5, PT, P0 ;  /* 0x00000005ff007c0c */ /* 0x000fe2000bf45300 */
[----:B------:R-:W-:Y:S01]  /*0510*/  USHF.R.S32.HI UR5, URZ, 0x1f, UR4 ;  /* 0x0000001f3f057899 */ /* 0x000fe20008011404 */
[----:B------:R-:W-:-:S05]  /*0520*/  IADD3 R103, P1, P0, R6, UR4, R18 ;  /* 0x0000000406677c10 */ /* 0x000fca000f83e012 */
[----:B------:R1:W-:Y:S01]  /*0530*/  STL [R1+0x38], R103 ;  /* 0x0000386701007387 */ /* 0x0003e20000100800 */
[----:B------:R-:W-:-:S05]  /*0540*/  IADD3.X R102, R7, UR5, R0, P1, P0 ;  /* 0x0000000507667c10 */ /* 0x000fca0008fe0400 */
[----:B------:R-:W-:Y:S05]  /*0550*/  @!P2 BRA `(.L_x_952) ;  /* 0x00000000001ca947 */ /* 0x000fea0003800000 */
[----:B------:R-:W-:-:S13]  /*0560*/  PLOP3.LUT P0, PT, PT, PT, UP3, 0x80, 0x0 ;  /* 0x000000000000781c */ /* 0x000fda0003f0f038 */
[----:B------:R-:W2:Y:S04]  /*0570*/  @P0 LDG.E R0, desc[UR20][R2.64+0x4] ;  /* 0x0000041402000981 */ /* 0x000ea8000c1e1900 */
[----:B------:R-:W3:Y:S01]  /*0580*/  @!P0 LDG.E R2, desc[UR20][R2.64] ;  /* 0x0000001402028981 */ /* 0x000ee2000c1e1900 */
[----:B--2---:R-:W-:-:S13]  /*0590*/  @P0 R2UR UR8, R0 ;  /* 0x00000000000802ca */ /* 0x004fda00000e0000 */
[----:B------:R-:W-:-:S07]  /*05a0*/  @UP3 UIADD3 UR8, UR8, -UR6, URZ ;  /* 0x8000000608083290 */ /* 0x000fce000fffe03f */
[----:B---3--:R-:W-:Y:S01]  /*05b0*/  @!P0 R2UR UR8, R2 ;  /* 0x00000000020882ca */ /* 0x008fe200000e0000 */
[----:B------:R-:W-:-:S14]  /*05c0*/  BRA `(.L_x_953) ;  /* 0x0000000000047947 */ /* 0x000fdc0003800000 */
.L_x_952:
[----:B------:R-:W-:-:S05]  /*05d0*/  ULDC UR8, c[0x0][0x2c8] ;  /* 0x0000b20000087ab9 */ /* 0x000fca0000000800 */
.L_x_953:
        /* <DEDUP_REMOVED lines=35> */
[----:B------:R-:W-:Y:S05]  /*0810*/  @!P0 BRA `(.L_x_954) ;  /* 0x00000184007c8947 */ /* 0x000fea0003800000 */
[----:B------:R-:W2:Y:S01]  /*0820*/  LDC R14, c[0x0][0x278] ;  /* 0x00009e00ff0e7b82 */ /* 0x000ea20000000800 */
[----:B------:R-:W3:Y:S01]  /*0830*/  S2R R5, SR_CTAID.Z ;  /* 0x0000000000057919 */ /* 0x000ee20000002700 */
[----:B------:R-:W-:Y:S01]  /*0840*/  LEA.HI R4, R13, R101, RZ, 0x3 ;  /* 0x000000650d047211 */ /* 0x000fe200078f18ff */
[----:B------:R-:W-:Y:S01]  /*0850*/  UISETP.NE.AND UP1, UPT, UR15, -0x1, UPT ;  /* 0xffffffff0f00788c */ /* 0x000fe2000bf25270 */
[----:B------:R-:W-:Y:S01]  /*0860*/  MOV R8, UR16 ;  /* 0x0000001000087c02 */ /* 0x000fe20008000f00 */
[----:B------:R-:W-:Y:S01]  /*0870*/  UIADD3 UR14, -UR19, UR23, URZ ;  /* 0x00000017130e7290 */ /* 0x000fe2000fffe13f */
[----:B------:R-:W-:Y:S01]  /*0880*/  SHF.R.S32.HI R6, RZ, 0x3, R4 ;  /* 0x00000003ff067819 */ /* 0x000fe20000011404 */
[----:B------:R-:W-:Y:S01]  /*0890*/  UISETP.NE.AND UP0, UPT, UR6, -0x1, UPT ;  /* 0xffffffff0600788c */ /* 0x000fe2000bf05270 */
[----:B------:R-:W-:Y:S02]  /*08a0*/  LOP3.LUT R4, R4, 0xfffffff8, RZ, 0xc0, !PT ;  /* 0xfffffff804047812 */ /* 0x000fe400078ec0ff */
[----:B------:R-:W-:-:S02]  /*08b0*/  SHF.R.S32.HI R7, RZ, 0x1f, R6 ;  /* 0x0000001fff077819 */ /* 0x000fc40000011406 */
[----:B------:R-:W-:Y:S02]  /*08c0*/  IADD3 R20, -R4, R101, RZ ;  /* 0x0000006504147210 */ /* 0x000fe40007ffe1ff */
[----:B------:R-:W-:Y:S01]  /*08d0*/  @UP1 ULDC.64 UR4, c[0x0][0x240] ;  /* 0x0000900000041ab9 */ /* 0x000fe20000000a00 */
[----:B------:R-:W-:Y:S01]  /*08e0*/  @!UP1 USHF.R.S32.HI UR8, URZ, 0x1f, UR11 ;  /* 0x0000001f3f089899 */ /* 0x000fe2000801140b */
[----:B------:R-:W-:Y:S01]  /*08f0*/  PLOP3.LUT P1, PT, PT, PT, UP0, 0x80, 0x0 ;  /* 0x000000000000781c */ /* 0x000fe20003f2f008 */
[----:B------:R-:W-:Y:S01]  /*0900*/  IMAD.SHL.U32 R16, R20, 0x8, RZ ;  /* 0x0000000814107824 */ /* 0x000fe200078e00ff */
[----:B------:R-:W-:Y:S01]  /*0910*/  @UP1 UIMAD.WIDE.U32 UR28, UR15, UR4, URZ ;  /* 0x000000040f1c12a5 */ /* 0x000fe2000f8e003f */
[----:B------:R-:W-:Y:S01]  /*0920*/  IMAD.WIDE R8, R8, 0x80, R6 ;  /* 0x0000008008087825 */ /* 0x000fe200078e0206 */
[----:B------:R-:W-:Y:S01]  /*0930*/  @UP0 UIADD3 UR7, UR12, UR6, URZ ;  /* 0x000000060c070290 */ /* 0x000fe2000fffe03f */
[----:B------:R-:W-:Y:S01]  /*0940*/  MOV R111, R17 ;  /* 0x00000011006f7202 */ /* 0x000fe20000000f00 */
[----:B------:R-:W-:Y:S01]  /*0950*/  @UP1 UIMAD UR10, UR15, UR5, UR29 ;  /* 0x000000050f0a12a4 */ /* 0x000fe2000f8e021d */
[----:B------:R4:W-:Y:S01]  /*0960*/  STL [R1+0x18], R16 ;  /* 0x0000181001007387 */ /* 0x0009e20000100800 */
[----:B--2---:R-:W-:Y:S01]  /*0970*/  IABS R0, R14 ;  /* 0x0000000e00007213 */ /* 0x004fe20000000000 */
[----:B------:R-:W-:Y:S01]  /*0980*/  @!UP1 ULDC.64 UR4, c[0x0][0x228] ;  /* 0x00008a0000049ab9 */ /* 0x000fe20000000a00 */
[--C-:B------:R-:W-:Y:S01]  /*0990*/  IMAD.MOV.U32 R110, RZ, RZ, R16.reuse ;  /* 0x000000ffff6e7224 */ /* 0x100fe200078e0010 */
[----:B------:R-:W-:Y:S01]  /*09a0*/  @!UP1 UIMAD UR8, UR8, UR4, URZ ;  /* 0x00000004080892a4 */ /* 0x000fe2000f8e023f */
[----:B------:R-:W-:Y:S01]  /*09b0*/  IMAD.MOV.U32 R110, RZ, RZ, R16 ;  /* 0x000000ffff6e7224 */ /* 0x000fe200078e0010 */
[----:B------:R-:W-:Y:S01]  /*09c0*/  @!UP1 UIMAD.WIDE.U32 UR30, UR11, UR4, URZ ;  /* 0x000000040b1e92a5 */ /* 0x000fe2000f8e003f */
[----:B------:R-:W-:Y:S01]  /*09d0*/  IMAD.MOV.U32 R11, RZ, RZ, R0 ;  /* 0x000000ffff0b7224 */ /* 0x000fe200078e0000 */
[----:B------:R-:W-:Y:S01]  /*09e0*/  @!UP1 UIMAD UR5, UR11, UR5, UR8 ;  /* 0x000000050b0592a4 */ /* 0x000fe2000f8e0208 */
[----:B------:R-:W-:-:S02]  /*09f0*/  LEA.HI R26, R13, R101, RZ, 0x4 ;  /* 0x000000650d1a7211 */ /* 0x000fc400078f20ff */
[----:B------:R-:W2:Y:S01]  /*0a00*/  I2F.RP R2, R11 ;  /* 0x0000000b00027306 */ /* 0x000ea20000209400 */
[----:B---3--:R-:W-:Y:S01]  /*0a10*/  IABS R5, R5 ;  /* 0x0000000500057213 */ /* 0x008fe20000000000 */
[----:B------:R-:W-:Y:S01]  /*0a20*/  @UP0 ULDC.64 UR8, c[0x0][0x248] ;  /* 0x0000920000080ab9 */ /* 0x000fe20000000a00 */
[----:B------:R-:W-:Y:S02]  /*0a30*/  @!UP1 UIADD3 UR10, UR31, UR5, URZ ;  /* 0x000000051f0a9290 */ /* 0x000fe4000fffe03f */
[----:B------:R-:W-:Y:S02]  /*0a40*/  @UP0 UIMAD.WIDE.U32 UR32, UR7, UR8, URZ ;  /* 0x00000008072002a5 */ /* 0x000fe4000f8e003f */
[----:B------:R-:W-:Y:S01]  /*0a50*/  @UP0 UIMAD UR7, UR7, UR9, URZ ;  /* 0x00000009070702a4 */ /* 0x000fe2000f8e023f */
[----:B------:R-:W-:-:S03]  /*0a60*/  @!UP1 UMOV UR28, UR30 ;  /* 0x0000001e001c9c82 */ /* 0x000fc60008000000 */
[----:B------:R-:W-:Y:S01]  /*0a70*/  @UP0 UIADD3 UR29, UR33, UR7, URZ ;  /* 0x00000007211d0290 */ /* 0x000fe2000fffe03f */
[----:B--2---:R-:W2:Y:S02]  /*0a80*/  MUFU.RCP R2, R2 ;  /* 0x0000000200027308 */ /* 0x004ea40000001000 */
[----:B--2---:R-:W-:-:S06]  /*0a90*/  VIADD R2, R2, 0xffffffe ;  /* 0x0ffffffe02027836 */ /* 0x004fcc0000000000 */
[----:B------:R2:W3:Y:S02]  /*0aa0*/  F2I.FTZ.U32.TRUNC.NTZ R3, R2 ;  /* 0x0000000200037305 */ /* 0x0004e4000021f000 */
[----:B--2---:R-:W-:Y:S01]  /*0ab0*/  IADD3 R2, R6, 0x20, RZ ;  /* 0x0000002006027810 */ /* 0x004fe20007ffe0ff */
[----:B---3--:R-:W-:-:S03]  /*0ac0*/  IMAD.MOV R0, RZ, RZ, -R3 ;  /* 0x000000ffff007224 */ /* 0x008fc600078e0a03 */
[----:B------:R-:W-:Y:S01]  /*0ad0*/  ISETP.GE.AND P4, PT, R2, UR14, PT ;  /* 0x0000000e02007c0c */ /* 0x000fe2000bf86270 */
[----:B------:R-:W-:Y:S02]  /*0ae0*/  IMAD R0, R0, R11, RZ ;  /* 0x0000000b00007224 */ /* 0x000fe400078e02ff */
[----:B------:R-:W-:-:S04]  /*0af0*/  IMAD.MOV.U32 R2, RZ, RZ, RZ ;  /* 0x000000ffff027224 */ /* 0x000fc800078e00ff */
[----:B------:R-:W-:-:S04]  /*0b00*/  IMAD.HI.U32 R3, R3, R0, R2 ;  /* 0x0000000003037227 */ /* 0x000fc800078e0002 */
[C---:B------:R-:W-:Y:S02]  /*0b10*/  VIADD R0, R6.reuse, 0x40 ;  /* 0x0000004006007836 */ /* 0x040fe40000000000 */
[----:B------:R-:W-:-:S03]  /*0b20*/  VIADD R2, R6, 0x30 ;  /* 0x0000003006027836 */ /* 0x000fc60000000000 */
[----:B------:R-:W-:Y:S01]  /*0b30*/  ISETP.GE.AND P0, PT, R0, UR14, PT ;  /* 0x0000000e00007c0c */ /* 0x000fe2000bf06270 */
[----:B------:R-:W-:Y:S01]  /*0b40*/  IMAD.HI.U32 R0, R3, R5, RZ ;  /* 0x0000000503007227 */ /* 0x000fe200078e00ff */
[----:B------:R-:W-:-:S03]  /*0b50*/  ISETP.GE.AND P3, PT, R2, UR14, PT ;  /* 0x0000000e02007c0c */ /* 0x000fc6000bf66270 */
[----:B------:R-:W-:Y:S02]  /*0b60*/  IMAD.SHL.U32 R3, R6, 0x40, RZ ;  /* 0x0000004006037824 */ /* 0x000fe400078e00ff */
[----:B------:R-:W-:-:S03]  /*0b70*/  IMAD.MOV R2, RZ, RZ, -R0 ;  /* 0x000000ffff027224 */ /* 0x000fc600078e0a00 */
[----:B------:R-:W-:Y:S01]  /*0b80*/  LOP3.LUT R3, R3, 0x1c0, RZ, 0xc0, !PT ;  /* 0x000001c003037812 */ /* 0x000fe200078ec0ff */
[----:B------:R-:W-:-:S03]  /*0b90*/  IMAD R2, R11, R2, R5 ;  /* 0x000000020b027224 */ /* 0x000fc600078e0205 */
[----:B------:R-:W-:Y:S02]  /*0ba0*/  LOP3.LUT R4, R3, 0x38, R110, 0xf8, !PT ;  /* 0x0000003803047812 */ /* 0x000fe400078ef86e */
[----:B------:R-:W-:Y:S02]  /*0bb0*/  ISETP.GT.U32.AND P5, PT, R11, R2, PT ;  /* 0x000000020b00720c */ /* 0x000fe40003fa4070 */
[----:B------:R-:W-:Y:S01]  /*0bc0*/  SHF.R.U32.HI R3, RZ, 0x3, R3 ;  /* 0x00000003ff037819 */ /* 0x000fe20000011603 */
[----:B----4-:R-:W-:Y:S10]  /*0bd0*/  @P1 BRA `(.L_x_955) ;  /* 0x0000000000301947 */ /* 0x010ff40003800000 */
        /* <DEDUP_REMOVED lines=12> */
.L_x_955:
[----:B------:R-:W-:Y:S01]  /*0ca0*/  SHF.R.S32.HI R111, RZ, 0x1f, R110 ;  /* 0x0000001fff6f7819 */ /* 0x000fe2000001146e */
[----:B------:R-:W-:Y:S01]  /*0cb0*/  @UP0 UIADD3 UR13, UR12, UR6, URZ ;  /* 0x000000060c0d0290 */ /* 0x000fe2000fffe03f */
[----:B------:R-:W-:Y:S01]  /*0cc0*/  LOP3.LUT R5, R26, 0xfffffff0, RZ, 0xc0, !PT ;  /* 0xfffffff01a057812 */ /* 0x000fe200078ec0ff */
[----:B------:R-:W-:Y:S01]  /*0cd0*/  @!P5 IMAD.IADD R2, R2, 0x1, -R11 ;  /* 0x000000010202d824 */ /* 0x000fe200078e0a0b */
[----:B------:R-:W-:Y:S01]  /*0ce0*/  LOP3.LUT R12, R4, R3, RZ, 0x3c, !PT ;  /* 0x00000003040c7212 */ /* 0x000fe200078e3cff */
[----:B------:R2:W-:Y:S01]  /*0cf0*/  STL [R1+0x1c], R111 ;  /* 0x00001c6f01007387 */ /* 0x0005e20000100800 */
        /* <DEDUP_REMOVED lines=12> */
[----:B------:R-:W-:Y:S02]  /*0dc0*/  LEA.HI R10, R13, R101, RZ, 0x6 ;  /* 0x000000650d0a7211 */ /* 0x000fe400078f30ff */
[----:B------:R-:W-:Y:S01]  /*0dd0*/  LEA.HI R22, R2, R4, RZ, 0x3 ;  /* 0x0000000402167211 */ /* 0x000fe200078f18ff */
[----:B------:R-:W-:Y:S08]  /*0de0*/  @P1 BRA `(.L_x_956) ;  /* 0x0000000000301947 */ /* 0x000ff00003800000 */
        /* <DEDUP_REMOVED lines=12> */
.L_x_956:
[----:B------:R-:W-:Y:S01]  /*0eb0*/  IMAD R5, R7, UR8, RZ ;  /* 0x0000000807057c24 */ /* 0x000fe2000f8e02ff */
[----:B------:R-:W-:Y:S01]  /*0ec0*/  LOP3.LUT R11, R22, 0xfffffff8, RZ, 0xc0, !PT ;  /* 0xfffffff8160b7812 */ /* 0x000fe200078ec0ff */
[----:B------:R-:W-:Y:S01]  /*0ed0*/  IMAD.WIDE.U32 R2, R6, UR8, R110 ;  /* 0x0000000806027c25 */ /* 0x000fe2000f8e006e */
[----:B------:R-:W-:Y:S01]  /*0ee0*/  ULDC.64 UR4, c[0x0][0x258] ;  /* 0x0000960000047ab9 */ /* 0x000fe20000000a00 */
[----:B------:R-:W-:Y:S01]  /*0ef0*/  BSSY B0, `(.L_x_957) ;  /* 0x000004a000007945 */ /* 0x000fe20003800000 */
        /* <DEDUP_REMOVED lines=10> */
[----:B------:R-:W3:Y:S01]  /*0fa0*/  S2UR UR29, SR_CgaCtaId ;  /* 0x00000000001d79c3 */ /* 0x000ee20000008800 */
[----:B------:R-:W-:-:S02]  /*0fb0*/  ISETP.GE.AND P6, PT, R6, UR14, PT ;  /* 0x0000000e06007c0c */ /* 0x000fc4000bfc6270 */
[----:B------:R-:W-:Y:S01]  /*0fc0*/  IMAD R4, R7, UR6, RZ ;  /* 0x0000000607047c24 */ /* 0x000fe2000f8e02ff */
[----:B------:R-:W-:Y:S01]  /*0fd0*/  @!P2 IADD3 R0, -R0, RZ, RZ ;  /* 0x000000ff0000a210 */ /* 0x000fe20007ffe1ff */
[----:B------:R-:W-:Y:S01]  /*0fe0*/  VIADD R19, R6, 0x10 ;  /* 0x0000001006137836 */ /* 0x000fe20000000000 */
[----:B------:R-:W-:Y:S01]  /*0ff0*/  IADD3 R2, P2, R2, UR30, RZ ;  /* 0x0000001e02027c10 */ /* 0x000fe2000ff5e0ff */
[----:B------:R-:W-:Y:S01]  /*1000*/  IMAD R5, R6, UR7, R4 ;  /* 0x0000000706057c24 */ /* 0x000fe2000f8e0204 */
[----:B------:R-:W-:Y:S01]  /*1010*/  @!P5 LOP3.LUT R0, RZ, R14, RZ, 0x33, !PT ;  /* 0x0000000eff00d212 */ /* 0x000fe200078e33ff */
[C---:B------:R-:W-:Y:S01]  /*1020*/  VIADD R249, R110.reuse, 0x40 ;  /* 0x000000406ef97836 */ /* 0x040fe20000000000 */
[----:B------:R-:W-:Y:S02]  /*1030*/  IADD3 R14, P1, R110, UR28, RZ ;  /* 0x0000001c6e0e7c10 */ /* 0x000fe4000ff3e0ff */
[----:B------:R-:W-:Y:S01]  /*1040*/  IADD3.X R3, R3, UR13, R5, P2, !PT ;  /* 0x0000000d03037c10 */ /* 0x000fe200097fe405 */
[----:B------:R-:W-:Y:S01]  /*1050*/  ULDC.64 UR12, c[0x0][0x260] ;  /* 0x00009800000c7ab9 */ /* 0x000fe20000000a00 */
[----:B------:R-:W-:Y:S01]  /*1060*/  IADD3.X R15, R111, UR10, RZ, P1, !PT ;  /* 0x0000000a6f0f7c10 */ /* 0x000fe20008ffe4ff */
[----:B------:R-:W-:Y:S01]  /*1070*/  ULDC.64 UR10, c[0x0][0x268] ;  /* 0x00009a00000a7ab9 */ /* 0x000fe20000000a00 */
[----:B------:R-:W-:Y:S01]  /*1080*/  IMAD.WIDE.U32 R30, R0, UR12, R10 ;  /* 0x0000000c001e7c25 */ /* 0x000fe2000f8e000a */
[----:B------:R-:W-:-:S02]  /*1090*/  SHF.R.S32.HI R4, RZ, 0x1f, R0 ;  /* 0x0000001fff047819 */ /* 0x000fc40000011400 */
[----:B------:R-:W-:Y:S01]  /*10a0*/  MOV R13, UR4 ;  /* 0x00000004000d7c02 */ /* 0x000fe20008000f00 */
[----:B------:R-:W-:Y:S01]  /*10b0*/  IMAD.WIDE.U32 R28, R0, UR10, R2 ;  /* 0x0000000a001c7c25 */ /* 0x000fe2000f8e0002 */
[----:B------:R4:W-:Y:S01]  /*10c0*/  STL.64 [R1+0x28], R30 ;  /* 0x0000281e01007387 */ /* 0x0009e20000100a00 */
[----:B------:R-:W-:Y:S01]  /*10d0*/  ISETP.GE.AND P5, PT, R19, UR14, PT ;  /* 0x0000000e13007c0c */ /* 0x000fe2000bfa6270 */
[----:B------:R-:W-:Y:S01]  /*10e0*/  UMOV UR4, 0x400 ;  /* 0x0000040000047882 */ /* 0x000fe20000000000 */
[C---:B------:R-:W-:Y:S01]  /*10f0*/  IMAD R5, R4.reuse, UR12, RZ ;  /* 0x0000000c04057c24 */ /* 0x040fe2000f8e02ff */
[----:B------:R4:W-:Y:S01]  /*1100*/  STL.64 [R1+0x48], R28 ;  /* 0x0000481c01007387 */ /* 0x0009e20000100a00 */
[----:B------:R-:W-:Y:S01]  /*1110*/  IMAD R4, R4, UR10, RZ ;  /* 0x0000000a04047c24 */ /* 0x000fe2000f8e02ff */
[----:B---3--:R-:W-:Y:S01]  /*1120*/  ULEA UR4, UR29, UR4, 0x18 ;  /* 0x000000041d047291 */ /* 0x008fe2000f8ec03f */
[----:B------:R-:W-:Y:S01]  /*1130*/  IMAD.WIDE.U32 R14, R13, UR26, R14 ;  /* 0x0000001a0d0e7c25 */ /* 0x000fe2000f8e000e */
[----:B------:R-:W-:-:S02]  /*1140*/  R2P PR, R21, 0x6 ;  /* 0x0000000615007804 */ /* 0x000fc40000000000 */
[----:B------:R-:W-:Y:S01]  /*1150*/  IADD3 R3, R6, 0x50, RZ ;  /* 0x0000005006037810 */ /* 0x000fe20007ffe0ff */
[C---:B------:R-:W-:Y:S01]  /*1160*/  IMAD R24, R0.reuse, UR11, R4 ;  /* 0x0000000b00187c24 */ /* 0x040fe2000f8e0204 */
[----:B------:R-:W-:Y:S01]  /*1170*/  MOV R4, 0x10 ;  /* 0x0000001000047802 */ /* 0x000fe20000000f00 */
[----:B------:R-:W-:Y:S01]  /*1180*/  IMAD.MOV.U32 R2, RZ, RZ, 0x20 ;  /* 0x00000020ff027424 */ /* 0x000fe200078e00ff */
[----:B------:R-:W-:Y:S01]  /*1190*/  IADD3 R11, R15, UR5, RZ ;  /* 0x000000050f0b7c10 */ /* 0x000fe2000fffe0ff */
[----:B------:R-:W-:Y:S01]  /*11a0*/  IMAD R23, R0, UR13, R5 ;  /* 0x0000000d00177c24 */ /* 0x000fe2000f8e0205 */
[----:B------:R-:W-:Y:S02]  /*11b0*/  SEL R4, R4, 0xfffffff0, !P1 ;  /* 0xfffffff004047807 */ /* 0x000fe40004800000 */
        /* <DEDUP_REMOVED lines=12> */
[----:B------:R-:W3:Y:S01]  /*1280*/  @!P6 LDC.64 R16, c[0x0][0x210] ;  /* 0x00008400ff10eb82 */ /* 0x000ee20000000a00 */
[----:B------:R1:W-:Y:S01]  /*1290*/  @P6 STS.128 [R223], RZ ;  /* 0x000000ffdf006388 */ /* 0x0003e20000000c00 */
[----:B---3--:R-:W-:-:S04]  /*12a0*/  @!P6 LEA R16, P1, R12, R16, 0x1 ;  /* 0x000000100c10e211 */ /* 0x008fc800078208ff */
        /* <DEDUP_REMOVED lines=14> */
.L_x_958:
[----:B------:R-:W-:Y:S05]  /*1390*/  BSYNC B0 ;  /* 0x0000000000007941 */ /* 0x000fea0003800000 */
.L_x_957:
[----:B------:R-:W-:Y:S01]  /*13a0*/  BSSY B0, `(.L_x_959) ;  /* 0x0000021000007945 */ /* 0x000fe20003800000 */
[----:B------:R-:W-:Y:S02]  /*13b0*/  ISETP.GE.AND P1, PT, R3, UR14, PT ;  /* 0x0000000e03007c0c */ /* 0x000fe4000bf26270 */
[----:B------:R-:W-:Y:S01]  /*13c0*/  IADD3 R5, R6, 0x60, RZ ;  /* 0x0000006006057810 */ /* 0x000fe20007ffe0ff */
        /* <DEDUP_REMOVED lines=30> */
.L_x_960:
[----:B------:R-:W-:Y:S05]  /*15b0*/  BSYNC B0 ;  /* 0x0000000000007941 */ /* 0x000fea0003800000 */
.L_x_959:
        /* <DEDUP_REMOVED lines=34> */
.L_x_962:
[----:B------:R-:W-:Y:S05]  /*17e0*/  BSYNC B0 ;  /* 0x0000000000007941 */ /* 0x000fea0003800000 */
.L_x_961:
[----:B------:R-:W-:Y:S01]  /*17f0*/  SHF.R.S32.HI R0, RZ, 0x1f, R18 ;  /* 0x0000001fff007819 */ /* 0x000fe20000011412 */
[----:B------:R-:W-:Y:S01]  /*1800*/  UIMAD UR5, UR12, -0x20, UR22 ;  /* 0xffffffe00c0578a4 */ /* 0x000fe2000f8e0216 */
[----:B------:R-:W-:Y:S01]  /*1810*/  BSSY B0, `(.L_x_963) ;  /* 0x0000022000007945 */ /* 0x000fe20003800000 */
[----:B------:R-:W-:Y:S02]  /*1820*/  ISETP.GE.AND P4, PT, R5, UR14, PT ;  /* 0x0000000e05007c0c */ /* 0x000fe4000bf86270 */
[----:B------:R-:W-:Y:S02]  /*1830*/  LEA.HI R18, R0, R18, RZ, 0x2 ;  /* 0x0000001200127211 */ /* 0x000fe400078f10ff */
[----:B------:R-:W-:Y:S01]  /*1840*/  SHF.R.S32.HI R97, RZ, 0x5, R25 ;  /* 0x00000005ff617819 */ /* 0x000fe20000011419 */
[----:B------:R-:W-:Y:S08]  /*1850*/  @P3 BRA `(.L_x_964) ;  /* 0x0000000000743947 */ /* 0x000ff00003800000 */
        /* <DEDUP_REMOVED lines=29> */
.L_x_964:
[----:B------:R-:W-:Y:S05]  /*1a30*/  BSYNC B0 ;  /* 0x0000000000007941 */ /* 0x000fea0003800000 */
.L_x_963:
        /* <DEDUP_REMOVED lines=31> */
.L_x_966:
[----:B------:R-:W-:Y:S05]  /*1c30*/  BSYNC B0 ;  /* 0x0000000000007941 */ /* 0x000fea0003800000 */
.L_x_965:
        /* <DEDUP_REMOVED lines=31> */
.L_x_968:
[----:B------:R-:W-:Y:S05]  /*1e30*/  BSYNC B0 ;  /* 0x0000000000007941 */ /* 0x000fea0003800000 */
.L_x_967:
        /* <DEDUP_REMOVED lines=31> */
.L_x_970:
[----:B------:R-:W-:Y:S05]  /*2030*/  BSYNC B0 ;  /* 0x0000000000007941 */ /* 0x000fea0003800000 */
.L_x_969:
        /* <DEDUP_REMOVED lines=30> */
.L_x_972:
[----:B------:R-:W-:Y:S05]  /*2220*/  BSYNC B0 ;  /* 0x0000000000007941 */ /* 0x000fea0003800000 */
.L_x_971:
[----:B------:R-:W-:Y:S01]  /*2230*/  IMAD.IADD R109, R31, 0x1, R23 ;  /* 0x000000011f6d7824 */ /* 0x000fe200078e0217 */
[----:B------:R-:W-:Y:S01]  /*2240*/  USHF.L.U32 UR30, UR8, 0x5, URZ ;  /* 0x00000005081e7899 */ /* 0x000fe2000800063f */
[----:B------:R-:W-:Y:S01]  /*2250*/  IMAD.MOV.U32 R108, RZ, RZ, R30 ;  /* 0x000000ffff6c7224 */ /* 0x000fe200078e001e */
[----:B------:R-:W-:Y:S01]  /*2260*/  USHF.L.U64.HI UR29, UR8, 0x5, UR9 ;  /* 0x00000005081d7899 */ /* 0x000fe20008010209 */
[----:B------:R-:W-:Y:S01]  /*2270*/  ISETP.GE.AND P0, PT, R6, UR5, PT ;  /* 0x0000000506007c0c */ /* 0x000fe2000bf06270 */
[----:B------:R-:W-:Y:S01]  /*2280*/  USHF.R.S32.HI UR31, URZ, 0x1f, UR12 ;  /* 0x0000001f3f1f7899 */ /* 0x000fe2000801140c */
[----:B------:R-:W-:Y:S01]  /*2290*/  LEA R10, R97, UR19, 0x4 ;  /* 0x00000013610a7c11 */ /* 0x000fe2000f8e20ff */
[----:B------:R2:W-:Y:S01]  /*22a0*/  STL.64 [R1+0x20], R108 ;  /* 0x0000206c01007387 */ /* 0x0005e20000100a00 */
[----:B------:R-:W-:Y:S01]  /*22b0*/  UIMAD UR10, UR29, UR12, URZ ;  /* 0x0000000c1d0a72a4 */ /* 0x000fe2000f8e023f */
[----:B------:R-:W-:Y:S01]  /*22c0*/  IMAD.U32 R100, RZ, RZ, UR30 ;  /* 0x0000001eff647e24 */ /* 0x000fe2000f8e00ff */
[----:B------:R-:W-:Y:S01]  /*22d0*/  SHF.R.S32.HI R5, RZ, 0x4, R26 ;  /* 0x00000004ff057819 */ /* 0x000fe2000001141a */
[----:B------:R-:W-:Y:S01]  /*22e0*/  BSSY B0, `(.L_x_973) ;  /* 0x000001e000007945 */ /* 0x000fe20003800000 */
[----:B------:R-:W-:Y:S01]  /*22f0*/  UIMAD UR10, UR31, UR30, UR10 ;  /* 0x0000001e1f0a72a4 */ /* 0x000fe2000f8e020a */
[----:B------:R-:W-:Y:S01]  /*2300*/  SHF.R.S32.HI R3, RZ, 0x2, R18 ;  /* 0x00000002ff037819 */ /* 0x000fe20000011412 */
[----:B-1----:R-:W-:Y:S01]  /*2310*/  IMAD.WIDE.U32 R8, R100, UR12, R108 ;  /* 0x0000000c64087c25 */ /* 0x002fe2000f8e006c */
[----:B------:R-:W-:-:S02]  /*2320*/  LEA.HI R0, R26, R5, RZ, 0x1 ;  /* 0x000000051a007211 */ /* 0x000fc400078f08ff */
[----:B------:R-:W-:Y:S01]  /*2330*/  IADD3 R13, R10, 0x1, R3 ;  /* 0x000000010a0d7810 */ /* 0x000fe20007ffe003 */
[----:B------:R-:W-:Y:S01]  /*2340*/  VIADD R3, R9, UR10 ;  /* 0x0000000a09037c36 */ /* 0x000fe20008000000 */
[----:B------:R-:W-:Y:S02]  /*2350*/  ISETP.GE.AND P3, PT, R19, UR5, PT ;  /* 0x0000000513007c0c */ /* 0x000fe4000bf66270 */
[----:B------:R-:W-:Y:S01]  /*2360*/  LOP3.LUT R0, R0, 0xfffffffe, RZ, 0xc0, !PT ;  /* 0xfffffffe00007812 */ /* 0x000fe200078ec0ff */
[----:B------:R-:W-:Y:S10]  /*2370*/  @P0 BRA `(.L_x_974) ;  /* 0x0000000000500947 */ /* 0x000ff40003800000 */
        /* <DEDUP_REMOVED lines=20> */
.L_x_974:
[----:B------:R-:W-:Y:S05]  /*24c0*/  BSYNC B0 ;  /* 0x0000000000007941 */ /* 0x000fea0003800000 */
.L_x_973:
[----:B------:R-:W-:Y:S01]  /*24d0*/  USHF.L.U64.HI UR13, UR8, 0x4, UR9 ;  /* 0x00000004080d7899 */ /* 0x000fe20008010209 */
[----:B------:R-:W-:Y:S01]  /*24e0*/  BSSY B0, `(.L_x_975) ;  /* 0x000001a000007945 */ /* 0x000fe20003800000 */
[----:B------:R-:W-:Y:S01]  /*24f0*/  USHF.L.U32 UR26, UR8, 0x4, URZ ;  /* 0x00000004081a7899 */ /* 0x000fe2000800063f */
[----:B------:R-:W-:Y:S02]  /*2500*/  IADD3 R12, R5, -R0, RZ ;  /* 0x80000000050c7210 */ /* 0x000fe40007ffe0ff */
        /* <DEDUP_REMOVED lines=23> */
.L_x_976:
[----:B------:R-:W-:Y:S05]  /*2680*/  BSYNC B0 ;  /* 0x0000000000007941 */ /* 0x000fea0003800000 */
.L_x_975:
[----:B------:R-:W0:Y:S01]  /*2690*/  LDGDEPBAR ;  /* 0x00000000000079af */ /* 0x000e220000000000 */
[----:B------:R-:W-:Y:S01]  /*26a0*/  ISETP.GE.AND P0, PT, R6, UR5, PT ;  /* 0x0000000506007c0c */ /* 0x000fe2000bf06270 */
[----:B------:R-:W-:Y:S01]  /*26b0*/  IMAD.SHL.U32 R0, R20, 0x40, RZ ;  /* 0x0000004014007824 */ /* 0x000fe200078e00ff */
[----:B------:R-:W-:Y:S01]  /*26c0*/  USHF.L.U64.HI UR27, UR6, 0x5, UR7 ;  /* 0x00000005061b7899 */ /* 0x000fe20008010207 */
[----:B------:R-:W-:Y:S01]  /*26d0*/  IMAD.SHL.U32 R3, R21, 0x40, RZ ;  /* 0x0000004015037824 */ /* 0x000fe200078e00ff */
[----:B------:R-:W-:Y:S01]  /*26e0*/  USHF.L.U32 UR28, UR6, 0x5, URZ ;  /* 0x00000005061c7899 */ /* 0x000fe2000800063f */
[----:B------:R-:W-:Y:S01]  /*26f0*/  IMAD.SHL.U32 R6, R6, 0x8, RZ ;  /* 0x0000000806067824 */ /* 0x000fe200078e00ff */
[----:B------:R-:W-:Y:S01]  /*2700*/  LOP3.LUT R0, R0, 0x1c0, RZ, 0xc0, !PT ;  /* 0x000001c000007812 */ /* 0x000fe200078ec0ff */
[----:B------:R-:W-:Y:S01]  /*2710*/  IMAD.SHL.U32 R5, R12, 0x8, RZ ;  /* 0x000000080c057824 */ /* 0x000fe200078e00ff */
[----:B------:R-:W-:Y:S01]  /*2720*/  LOP3.LUT R3, R3, 0x1c0, RZ, 0xc0, !PT ;  /* 0x000001c003037812 */ /* 0x000fe200078ec0ff */
[----:B-1----:R-:W-:Y:S01]  /*2730*/  IMAD.IADD R11, R29, 0x1, R24 ;  /* 0x000000011d0b7824 */ /* 0x002fe200078e0218 */
[----:B------:R-:W-:Y:S01]  /*2740*/  LOP3.LUT R8, R0, 0x8, R6, 0xf8, !PT ;  /* 0x0000000800087812 */ /* 0x000fe200078ef806 */
[----:B------:R-:W-:Y:S01]  /*2750*/  IMAD.MOV.U32 R10, RZ, RZ, R28 ;  /* 0x000000ffff0a7224 */ /* 0x000fe200078e001c */
[----:B------:R-:W-:Y:S01]  /*2760*/  SHF.R.U32.HI R0, RZ, 0x3, R0 ;  /* 0x00000003ff007819 */ /* 0x000fe20000011600 */
[----:B------:R-:W-:Y:S01]  /*2770*/  IMAD.SHL.U32 R7, R22, 0x40, RZ ;  /* 0x0000004016077824 */ /* 0x000fe200078e00ff */
[----:B------:R-:W-:Y:S01]  /*2780*/  LOP3.LUT R6, R3, 0x8, R5, 0xf8, !PT ;  /* 0x0000000803067812 */ /* 0x000fe200078ef805 */
[----:B------:R-:W-:Y:S01]  /*2790*/  UIMAD UR10, UR27, UR12, URZ ;  /* 0x0000000c1b0a72a4 */ /* 0x000fe2000f8e023f */
[----:B------:R1:W-:Y:S01]  /*27a0*/  STL.64 [R1+0x40], R10 ;  /* 0x0000400a01007387 */ /* 0x0003e20000100a00 */
[----:B------:R-:W-:Y:S01]  /*27b0*/  SHF.R.U32.HI R5, RZ, 0x3, R3 ;  /* 0x00000003ff057819 */ /* 0x000fe20000011603 */
[----:B------:R-:W-:Y:S01]  /*27c0*/  BSSY B0, `(.L_x_977) ;  /* 0x0000029000007945 */ /* 0x000fe20003800000 */
[----:B------:R-:W-:Y:S01]  /*27d0*/  LOP3.LUT R99, R7, 0xfffffe00, RZ, 0xc0, !PT ;  /* 0xfffffe0007637812 */ /* 0x000fe200078ec0ff */
[----:B------:R-:W-:Y:S01]  /*27e0*/  UIMAD UR10, UR31, UR28, UR10 ;  /* 0x0000001c1f0a72a4 */ /* 0x000fe2000f8e020a */
[----:B------:R-:W-:Y:S01]  /*27f0*/  LOP3.LUT R3, R8, R0, RZ, 0x3c, !PT ;  /* 0x0000000008037212 */ /* 0x000fe200078e3cff */
[----:B------:R-:W-:Y:S01]  /*2800*/  IMAD.U32 R0, RZ, RZ, UR23 ;  /* 0x00000017ff007e24 */ /* 0x000fe2000f8e00ff */
[----:B------:R-:W-:-:S04]  /*2810*/  DEPBAR.LE SB0, 0x0 ;  /* 0x000080000000791a */ /* 0x000fc80000000000 */
[----:B------:R-:W-:Y:S01]  /*2820*/  BAR.SYNC.DEFER_BLOCKING 0x0 ;  /* 0x0000000000007b1d */ /* 0x000fe20000010000 */
[----:B------:R-:W-:Y:S01]  /*2830*/  LOP3.LUT R98, R6, R5, RZ, 0x3c, !PT ;  /* 0x0000000506627212 */ /* 0x000fe200078e3cff */
[----:B------:R-:W-:Y:S01]  /*2840*/  IMAD R5, R97, 0x400, R99 ;  /* 0x0000040061057824 */ /* 0x000fe200078e0263 */
[----:B------:R-:W-:Y:S01]  /*2850*/  IADD3 R7, R13, UR22, -R0 ;  /* 0x000000160d077c10 */ /* 0x000fe2000fffe800 */
[----:B------:R-:W-:Y:S01]  /*2860*/  IMAD.U32 R6, RZ, RZ, UR12 ;  /* 0x0000000cff067e24 */ /* 0x000fe2000f8e00ff */
[----:B------:R-:W-:Y:S01]  /*2870*/  LEA R0, R12, R3, 0x9 ;  /* 0x000000030c007211 */ /* 0x000fe200078e48ff */
[----:B------:R-:W-:Y:S01]  /*2880*/  IMAD.IADD R3, R98, 0x1, R5 ;  /* 0x0000000162037824 */ /* 0x000fe200078e0205 */
[----:B------:R-:W-:Y:S01]  /*2890*/  IADD3 R96, R7, UR18, RZ ;  /* 0x0000001207607c10 */ /* 0x000fe2000fffe0ff */
[----:B------:R-:W-:Y:S01]  /*28a0*/  IMAD.WIDE.U32 R6, R6, UR28, R10 ;  /* 0x0000001c06067c25 */ /* 0x000fe2000f8e000a */
[----:B------:R-:W-:Y:S02]  /*28b0*/  ISETP.GE.AND P3, PT, R19, UR5, PT ;  /* 0x0000000513007c0c */ /* 0x000fe4000bf66270 */
[----:B------:R-:W-:Y:S01]  /*28c0*/  LEA R210, R3, UR4, 0x1 ;  /* 0x0000000403d27c11 */ /* 0x000fe2000f8e08ff */
[----:B------:R-:W-:Y:S01]  /*28d0*/  VIADD R3, R7, UR10 ;  /* 0x0000000a07037c36 */ /* 0x000fe20008000000 */
[----:B------:R1:W-:Y:S04]  /*28e0*/  @P0 STS.128 [R223+0xa000], RZ ;  /* 0x00a000ffdf000388 */ /* 0x0003e80000000c00 */
[----:B------:R1:W-:Y:S01]  /*28f0*/  @P0 STS.128 [R223+0xb000], RZ ;  /* 0x00b000ffdf000388 */ /* 0x0003e20000000c00 */
[----:B------:R-:W-:Y:S05]  /*2900*/  @P0 BRA `(.L_x_978) ;  /* 0x0000000000500947 */ /* 0x000fea0003800000 */
[----:B------:R-:W-:Y:S02]  /*2910*/  ULDC UR10, c[0x0][0x2d0] ;  /* 0x0000b400000a7ab9 */ /* 0x000fe40000000800 */
[----:B------:R-:W-:Y:S02]  /*2920*/  ISETP.GE.AND P1, PT, R110, UR10, PT ;  /* 0x0000000a6e007c0c */ /* 0x000fe4000bf26270 */
[----:B------:R-:W-:-:S11]  /*2930*/  ISETP.GE.AND P0, PT, R249, UR10, PT ;  /* 0x0000000af9007c0c */ /* 0x000fd6000bf06270 */
[----:B------:R-:W5:Y:S01]  /*2940*/  @!P1 LDC.64 R8, c[0x0][0x220] ;  /* 0x00008800ff089b82 */ /* 0x000f620000000a00 */
[----:B------:R1:W-:Y:S01]  /*2950*/  @P1 STS.128 [R223+0xa000], RZ ;  /* 0x00a000ffdf001388 */ /* 0x0003e20000000c00 */
        /* <DEDUP_REMOVED lines=15> */
.L_x_978:
[----:B------:R-:W-:Y:S05]  /*2a50*/  BSYNC B0 ;  /* 0x0000000000007941 */ /* 0x000fea0003800000 */
.L_x_977:
[----:B------:R1:W-:Y:S01]  /*2a60*/  @P3 STS.128 [R223+0xa800], RZ ;  /* 0x00a800ffdf003388 */ /* 0x0003e20000000c00 */
[----:B------:R-:W-:Y:S01]  /*2a70*/  USHF.L.U64.HI UR18, UR6, 0x4, UR7 ;  /* 0x0000000406127899 */ /* 0x000fe20008010207 */
[----:B------:R-:W-:Y:S01]  /*2a80*/  BSSY B0, `(.L_x_979) ;  /* 0x000001b000007945 */ /* 0x000fe20003800000 */
[----:B------:R-:W-:Y:S01]  /*2a90*/  USHF.L.U32 UR19, UR6, 0x4, URZ ;  /* 0x0000000406137899 */ /* 0x000fe2000800063f */
[----:B------:R1:W-:Y:S01]  /*2aa0*/  @P3 STS.128 [R223+0xb800], RZ ;  /* 0x00b800ffdf003388 */ /* 0x0003e20000000c00 */
[----:B------:R-:W-:Y:S01]  /*2ab0*/  LEA R208, R0, UR4, 0x1 ;  /* 0x0000000400d07c11 */ /* 0x000fe2000f8e08ff */
        /* <DEDUP_REMOVED lines=23> */
.L_x_980:
[----:B------:R-:W-:Y:S05]  /*2c30*/  BSYNC B0 ;  /* 0x0000000000007941 */ /* 0x000fea0003800000 */
.L_x_979:
[----:B------:R-:W-:Y:S01]  /*2c40*/  LDSM.16.M88.4 R32, [R208+0x8000] ;  /* 0x00800000d020783b */ /* 0x000fe20000000200 */
[----:B------:R-:W-:Y:S01]  /*2c50*/  R2P PR, R20, 0x6 ;  /* 0x0000000614007804 */ /* 0x000fe20000000000 */
[C---:B------:R-:W-:Y:S01]  /*2c60*/  VIADD R0, R208.reuse, 0x8000 ;  /* 0x00008000d0007836 */ /* 0x040fe20000000000 */
[----:B------:R-:W5:Y:S01]  /*2c70*/  LDC.U8 R6, c[0x0][0x388] ;  /* 0x0000e200ff067b82 */ /* 0x000f620000000000 */
[----:B-1----:R-:W1:Y:S01]  /*2c80*/  LDSM.16.M88.4 R8, [R210+0x2000] ;  /* 0x00200000d208783b */ /* 0x002e620000000200 */
[----:B------:R-:W-:Y:S01]  /*2c90*/  VIADD R219, R208, 0x8020 ;  /* 0x00008020d0db7836 */ /* 0x000fe20000000000 */
[----:B------:R-:W-:Y:S01]  /*2ca0*/  UISETP.GE.AND UP0, UPT, UR17, 0x2, UPT ;  /* 0x000000021100788c */ /* 0x000fe2000bf06270 */
[--C-:B------:R-:W-:Y:S01]  /*2cb0*/  IMAD R212, R4, 0x2, R210.reuse ;  /* 0x0000000204d47824 */ /* 0x100fe200078e02d2 */
[----:B------:R-:W2:Y:S01]  /*2cc0*/  LDSM.16.M88.4 R12, [R210] ;  /* 0x00000000d20c783b */ /* 0x000ea20000000200 */
[C---:B------:R-:W-:Y:S01]  /*2cd0*/  IMAD R218, R2.reuse, 0x2, R210 ;  /* 0x0000000202da7824 */ /* 0x040fe200078e02d2 */
[----:B------:R-:W-:Y:S01]  /*2ce0*/  UIADD3 UR32, UR25, 0x646e171e, URZ ;  /* 0x646e171e19207890 */ /* 0x000fe2000fffe03f */
[----:B------:R-:W-:Y:S01]  /*2cf0*/  IMAD R217, R2, 0x2, R212 ;  /* 0x0000000202d97824 */ /* 0x000fe200078e02d4 */
[----:B------:R-:W2:Y:S01]  /*2d00*/  LDSM.16.M88.4 R36, [R208+0x8800] ;  /* 0x00880000d024783b */ /* 0x000ea20000000200 */
[----:B------:R-:W-:Y:S01]  /*2d10*/  IMAD.SHL.U32 R101, R101, 0x2, RZ ;  /* 0x0000000265657824 */ /* 0x000fe200078e00ff */
[----:B------:R-:W-:Y:S01]  /*2d20*/  UIADD3 UR31, UR24, -0x4ab325aa, URZ ;  /* 0xb54cda56181f7890 */ /* 0x000fe2000fffe03f */
[----:B------:R-:W-:Y:S01]  /*2d30*/  @P1 VIADD R219, R0, 0xffffffe0 ;  /* 0xffffffe000db1836 */ /* 0x000fe20000000000 */
[----:B---3--:R-:W-:Y:S01]  /*2d40*/  LDSM.16.M88.4 R16, [R212+0x2000] ;  /* 0x00200000d410783b */ /* 0x008fe20000000200 */
[----:B------:R-:W-:Y:S01]  /*2d50*/  IMAD.MOV.U32 R0, RZ, RZ, 0x40 ;  /* 0x00000040ff007424 */ /* 0x000fe200078e00ff */
[----:B------:R-:W-:Y:S01]  /*2d60*/  LOP3.LUT R5, R101, 0x6, RZ, 0xc0, !PT ;  /* 0x0000000665057812 */ /* 0x000fe200078ec0ff */
[----:B------:R-:W-:Y:S01]  /*2d70*/  IMAD.U32 R3, RZ, RZ, UR16 ;  /* 0x00000010ff037e24 */ /* 0x000fe2000f8e00ff */
[----:B------:R-:W3:Y:S01]  /*2d80*/  LDSM.16.M88.4 R40, [R219] ;  /* 0x00000000db28783b */ /* 0x000ee20000000200 */
[----:B------:R-:W-:Y:S01]  /*2d90*/  UMOV UR5, UR12 ;  /* 0x0000000c00057c82 */ /* 0x000fe20008000000 */
[----:B------:R-:W-:Y:S01]  /*2da0*/  SEL R0, R0, 0xffffffc0, !P2 ;  /* 0xffffffc000007807 */ /* 0x000fe20005000000 */
[----:B------:R-:W-:Y:S01]  /*2db0*/  IMAD R252, R3, 0x8, R97 ;  /* 0x0000000803fc7824 */ /* 0x000fe200078e0261 */
[----:B------:R-:W3:Y:S01]  /*2dc0*/  LDSM.16.M88.4 R24, [R212] ;  /* 0x00000000d418783b */ /* 0x000ee20000000200 */
[----:B------:R-:W-:-:S02]  /*2dd0*/  VIADD R222, R219, 0x800 ;  /* 0x00000800dbde7836 */ /* 0x000fc40000000000 */
[----:B------:R-:W-:Y:S01]  /*2de0*/  IMAD.IADD R216, R208, 0x1, R0 ;  /* 0x00000001d0d87824 */ /* 0x000fe200078e0200 */
[----:B------:R-:W3:Y:S01]  /*2df0*/  LDSM.16.M88.4 R44, [R219+0x800] ;  /* 0x00080000db2c783b */ /* 0x000ee20000000200 */
[----:B------:R-:W-:Y:S02]  /*2e00*/  IMAD.IADD R215, R0, 0x1, R219 ;  /* 0x0000000100d77824 */ /* 0x000fe400078e02db */
[----:B------:R-:W-:Y:S01]  /*2e10*/  IMAD.U32 R0, RZ, RZ, UR12 ;  /* 0x0000000cff007e24 */ /* 0x000fe2000f8e00ff */
[----:B------:R-:W-:Y:S01]  /*2e20*/  LDSM.16.M88.4 R48, [R216+0x8000] ;  /* 0x00800000d830783b */ /* 0x000fe20000000200 */
[----:B-----5:R-:W-:Y:S02]  /*2e30*/  IMAD R228, R6, 0x10000, R6 ;  /* 0x0001000006e47824 */ /* 0x020fe400078e0206 */
[----:B------:R-:W-:Y:S01]  /*2e40*/  IMAD R0, R0, 0x20, R5 ;  /* 0x0000002000007824 */ /* 0x000fe200078e0205 */
[----:B----4-:R-:W4:Y:S01]  /*2e50*/  LDSM.16.M88.4 R28, [R218] ;  /* 0x00000000da1c783b */ /* 0x010f220000000200 */
[----:B------:R-:W-:-:S02]  /*2e60*/  IMAD.U32 R5, RZ, RZ, UR22 ;  /* 0x00000016ff057e24 */ /* 0x000fc4000f8e00ff */
[----:B------:R-:W-:Y:S01]  /*2e70*/  VIADD R3, R0, 0x1 ;  /* 0x0000000100037836 */ /* 0x000fe20000000000 */
[----:B------:R-:W5:Y:S01]  /*2e80*/  LDSM.16.M88.4 R20, [R218+0x2000] ;  /* 0x00200000da14783b */ /* 0x000f620000000200 */
[C---:B------:R-:W-:Y:S02]  /*2e90*/  VIADD R221, R219.reuse, 0x1000 ;  /* 0x00001000dbdd7836 */ /* 0x040fe40000000000 */
[----:B------:R-:W-:Y:S01]  /*2ea0*/  VIADD R220, R219, 0x1800 ;  /* 0x00001800dbdc7836 */ /* 0x000fe20000000000 */
[-C--:B-1----:R-:W-:Y:S01]  /*2eb0*/  HMMA.16816.F32.BF16 R60, R8, R34.reuse, RZ ;  /* 0x00000022083c723c */ /* 0x082fe200000418ff */
[----:B------:R-:W1:Y:S04]  /*2ec0*/  LDSM.16.M88.4 R68, [R216+0x8800] ;  /* 0x00880000d844783b */ /* 0x000e680000000200 */
[----:B------:R-:W0:Y:S01]  /*2ed0*/  LDGDEPBAR ;  /* 0x00000000000079af */ /* 0x000e220000000000 */
[----:B--2---:R-:W-:Y:S03]  /*2ee0*/  HMMA.16816.F32.BF16 R52, R12, R34, RZ ;  /* 0x000000220c34723c */ /* 0x004fe600000418ff */
[----:B------:R-:W-:Y:S03]  /*2ef0*/  STL [R1+0x30], R252 ;  /* 0x000030fc01007387 */ /* 0x000fe60000100800 */
[C---:B------:R-:W-:Y:S06]  /*2f00*/  HMMA.16816.F32.BF16 R56, R8.reuse, R32, RZ ;  /* 0x000000200838723c */ /* 0x040fec00000418ff */
[C---:B------:R-:W-:Y:S06]  /*2f10*/  HMMA.16816.F32.BF16 R64, R8.reuse, R36, RZ ;  /* 0x000000240840723c */ /* 0x040fec00000418ff */
[----:B------:R-:W-:Y:S06]  /*2f20*/  HMMA.16816.F32.BF16 R8, R8, R38, RZ ;  /* 0x000000260808723c */ /* 0x000fec00000418ff */
[C---:B------:R-:W-:Y:S06]  /*2f30*/  HMMA.16816.F32.BF16 R84, R12.reuse, R36, RZ ;  /* 0x000000240c54723c */ /* 0x040fec00000418ff */
[C---:B------:R-:W-:Y:S06]  /*2f40*/  HMMA.16816.F32.BF16 R80, R12.reuse, R32, RZ ;  /* 0x000000200c50723c */ /* 0x040fec00000418ff */
[----:B------:R-:W-:Y:S01]  /*2f50*/  HMMA.16816.F32.BF16 R76, R12, R38, RZ ;  /* 0x000000260c4c723c */ /* 0x000fe200000418ff */
[----:B------:R-:W-:Y:S05]  /*2f60*/  LDSM.16.M88.4 R12, [R217] ;  /* 0x00000000d90c783b */ /* 0x000fea0000000200 */
[-C--:B---3--:R-:W-:Y:S06]  /*2f70*/  HMMA.16816.F32.BF16 R72, R16, R42.reuse, R60 ;  /* 0x0000002a1048723c */ /* 0x088fec000004183c */
[----:B------:R-:W-:Y:S01]  /*2f80*/  HMMA.16816.F32.BF16 R60, R24, R42, R52 ;  /* 0x0000002a183c723c */ /* 0x000fe20000041834 */
[----:B------:R-:W2:Y:S05]  /*2f90*/  LDSM.16.M88.4 R52, [R215] ;  /* 0x00000000d734783b */ /* 0x000eaa0000000200 */
[C---:B------:R-:W-:Y:S01]  /*2fa0*/  HMMA.16816.F32.BF16 R36, R16.reuse, R40, R56 ;  /* 0x000000281024723c */ /* 0x040fe20000041838 */
[----:B------:R-:W-:Y:S05]  /*2fb0*/  LDSM.16.M88.4 R56, [R215+0x800] ;  /* 0x00080000d738783b */ /* 0x000fea0000000200 */
[C---:B------:R-:W-:Y:S06]  /*2fc0*/  HMMA.16816.F32.BF16 R32, R16.reuse, R44, R64 ;  /* 0x0000002c1020723c */ /* 0x040fec0000041840 */
[----:B------:R-:W-:Y:S01]  /*2fd0*/  HMMA.16816.F32.BF16 R16, R16, R46, R8 ;  /* 0x0000002e1010723c */ /* 0x000fe20000041808 */
[----:B------:R-:W3:Y:S05]  /*2fe0*/  LDSM.16.M88.4 R8, [R217+0x2000] ;  /* 0x00200000d908783b */ /* 0x000eea0000000200 */
[C---:B------:R-:W-:Y:S06]  /*2ff0*/  HMMA.16816.F32.BF16 R84, R24.reuse, R44, R84 ;  /* 0x0000002c1854723c */ /* 0x040fec0000041854 */
[C---:B------:R-:W-:Y:S01]  /*3000*/  HMMA.16816.F32.BF16 R80, R24.reuse, R40, R80 ;  /* 0x000000281850723c */ /* 0x040fe20000041850 */
[----:B------:R-:W-:Y:S05]  /*3010*/  LDSM.16.M88.4 R40, [R208+0x9800] ;  /* 0x00980000d028783b */ /* 0x000fea0000000200 */
[----:B------:R-:W-:Y:S01]  /*3020*/  HMMA.16816.F32.BF16 R44, R24, R46, R76 ;  /* 0x0000002e182c723c */ /* 0x000fe2000004184c */
[----:B------:R-:W-:Y:S05]  /*3030*/  LDSM.16.M88.4 R24, [R210+0x4000] ;  /* 0x00400000d218783b */ /* 0x000fea0000000200 */
[----:B----4-:R-:W-:Y:S06]  /*3040*/  HMMA.16816.F32.BF16 R60, R28, R50, R60 ;  /* 0x000000321c3c723c */ /* 0x010fec000004183c */
[C---:B-----5:R-:W-:Y:S06]  /*3050*/  HMMA.16816.F32.BF16 R64, R20.reuse, R48, R36 ;  /* 0x000000301440723c */ /* 0x060fec0000041824 */
[C---:B-1----:R-:W-:Y:S01]  /*3060*/  HMMA.16816.F32.BF16 R36, R20.reuse, R68, R32 ;  /* 0x000000441424723c */ /* 0x042fe20000041820 */
[----:B------:R-:W1:Y:S05]  /*3070*/  LDSM.16.M88.4 R32, [R208+0x9000] ;  /* 0x00900000d020783b */ /* 0x000e6a0000000200 */
[C---:B------:R-:W-:Y:S06]  /*3080*/  HMMA.16816.F32.BF16 R72, R20.reuse, R50, R72 ;  /* 0x000000321448723c */ /* 0x040fec0000041848 */
[----:B------:R-:W-:Y:S01]  /*3090*/  HMMA.16816.F32.BF16 R16, R20, R70, R16 ;  /* 0x000000461410723c */ /* 0x000fe20000041810 */
[----:B------:R-:W4:Y:S05]  /*30a0*/  LDSM.16.M88.4 R20, [R210+0x6000] ;  /* 0x00600000d214783b */ /* 0x000f2a0000000200 */
[C---:B------:R-:W-:Y:S06]  /*30b0*/  HMMA.16816.F32.BF16 R84, R28.reuse, R68, R84 ;  /* 0x000000441c54723c */ /* 0x040fec0000041854 */
[C---:B------:R-:W-:Y:S06]  /*30c0*/  HMMA.16816.F32.BF16 R80, R28.reuse, R48, R80 ;  /* 0x000000301c50723c */ /* 0x040fec0000041850 */
[----:B------:R-:W-:Y:S01]  /*30d0*/  HMMA.16816.F32.BF16 R44, R28, R70, R44 ;  /* 0x000000461c2c723c */ /* 0x000fe2000004182c */
[----:B------:R-:W-:Y:S05]  /*30e0*/  LDSM.16.M88.4 R28, [R212+0x4000] ;  /* 0x00400000d41c783b */ /* 0x000fea0000000200 */
[----:B--2---:R-:W-:Y:S06]  /*30f0*/  HMMA.16816.F32.BF16 R60, R12, R54, R60 ;  /* 0x000000360c3c723c */ /* 0x004fec000004183c */
[C---:B---3--:R-:W-:Y:S06]  /*3100*/  HMMA.16816.F32.BF16 R68, R8.reuse, R52, R64 ;  /* 0x000000340844723c */ /* 0x048fec0000041840 */
[C---:B------:R-:W-:Y:S01]  /*3110*/  HMMA.16816.F32.BF16 R64, R8.reuse, R56, R36 ;  /* 0x000000380840723c */ /* 0x040fe20000041824 */
[----:B------:R-:W2:Y:S05]  /*3120*/  LDSM.16.M88.4 R36, [R219+0x1000] ;  /* 0x00100000db24783b */ /* 0x000eaa0000000200 */
[C---:B------:R-:W-:Y:S01]  /*3130*/  HMMA.16816.F32.BF16 R76, R8.reuse, R58, R16 ;  /* 0x0000003a084c723c */ /* 0x040fe20000041810 */
[----:B------:R-:W3:Y:S05]  /*3140*/  LDSM.16.M88.4 R16, [R212+0x6000] ;  /* 0x00600000d410783b */ /* 0x000eea0000000200 */
[----:B------:R-:W-:Y:S01]  /*3150*/  HMMA.16816.F32.BF16 R48, R8, R54, R72 ;  /* 0x000000360830723c */ /* 0x000fe20000041848 */
[----:B------:R-:W5:Y:S04]  /*3160*/  LDSM.16.M88.4 R72, [R219+0x1800] ;  /* 0x00180000db48783b */ /* 0x000f680000000200 */
[----:B------:R-:W-:Y:S01]  /*3170*/  LDSM.16.M88.4 R8, [R218+0x6000] ;  /* 0x00600000da08783b */ /* 0x000fe20000000200 */
[C---:B------:R-:W-:Y:S06]  /*3180*/  HMMA.16816.F32.BF16 R84, R12.reuse, R56, R84 ;  /* 0x000000380c54723c */ /* 0x040fec0000041854 */
[C---:B------:R-:W-:Y:S06]  /*3190*/  HMMA.16816.F32.BF16 R80, R12.reuse, R52, R80 ;  /* 0x000000340c50723c */ /* 0x040fec0000041850 */
[----:B------:R-:W-:Y:S01]  /*31a0*/  HMMA.16816.F32.BF16 R56, R12, R58, R44 ;  /* 0x0000003a0c38723c */ /* 0x000fe2000004182c */
[----:B------:R-:W-:Y:S05]  /*31b0*/  LDSM.16.M88.4 R12, [R218+0x4000] ;  /* 0x00400000da0c783b */ /* 0x000fea0000000200 */
[----:B-1----:R-:W-:Y:S01]  /*31c0*/  HMMA.16816.F32.BF16 R44, R24, R34, R60 ;  /* 0x00000022182c723c */ /* 0x002fe2000004183c */
[----:B------:R-:W1:Y:S05]  /*31d0*/  LDSM.16.M88.4 R60, [R216+0x9000] ;  /* 0x00900000d83c783b */ /* 0x000e6a0000000200 */
[C---:B----4-:R-:W-:Y:S06]  /*31e0*/  HMMA.16816.F32.BF16 R52, R20.reuse, R32, R68 ;  /* 0x000000201434723c */ /* 0x050fec0000041844 */
[C---:B------:R-:W-:Y:S06]  /*31f0*/  HMMA.16816.F32.BF16 R48, R20.reuse, R34, R48 ;  /* 0x000000221430723c */ /* 0x040fec0000041830 */
[C---:B------:R-:W-:Y:S06]  /*3200*/  HMMA.16816.F32.BF16 R64, R20.reuse, R40, R64 ;  /* 0x000000281440723c */ /* 0x040fec0000041840 */
[----:B------:R-:W-:Y:S01]  /*3210*/  HMMA.16816.F32.BF16 R68, R20, R42, R76 ;  /* 0x0000002a1444723c */ /* 0x000fe2000004184c */
[----:B------:R-:W-:Y:S05]  /*3220*/  LDSM.16.M88.4 R20, [R217+0x6000] ;  /* 0x00600000d914783b */ /* 0x000fea0000000200 */
[C---:B------:R-:W-:Y:S06]  /*3230*/  HMMA.16816.F32.BF16 R84, R24.reuse, R40, R84 ;  /* 0x000000281854723c */ /* 0x040fec0000041854 */
[C---:B------:R-:W-:Y:S06]  /*3240*/  HMMA.16816.F32.BF16 R80, R24.reuse, R32, R80 ;  /* 0x000000201850723c */ /* 0x040fec0000041850 */
[----:B------:R-:W-:Y:S01]  /*3250*/  HMMA.16816.F32.BF16 R92, R24, R42, R56 ;  /* 0x0000002a185c723c */ /* 0x000fe20000041838 */
[----:B------:R-:W4:Y:S04]  /*3260*/  LDSM.16.M88.4 R24, [R216+0x9800] ;  /* 0x00980000d818783b */ /* 0x000f280000000200 */
[----:B------:R-:W4:Y:S01]  /*3270*/  LDSM.16.M88.4 R40, [R215+0x1000] ;  /* 0x00100000d728783b */ /* 0x000f220000000200 */
[----:B--2---:R-:W-:Y:S06]  /*3280*/  HMMA.16816.F32.BF16 R32, R28, R38, R44 ;  /* 0x000000261c20723c */ /* 0x004fec000004182c */
[C---:B---3--:R-:W-:Y:S06]  /*3290*/  HMMA.16816.F32.BF16 R44, R16.reuse, R36, R52 ;  /* 0x00000024102c723c */ /* 0x048fec0000041834 */
[C---:B------:R-:W-:Y:S06]  /*32a0*/  HMMA.16816.F32.BF16 R88, R16.reuse, R38, R48 ;  /* 0x000000261058723c */ /* 0x040fec0000041830 */
[C---:B-----5:R-:W-:Y:S06]  /*32b0*/  HMMA.16816.F32.BF16 R76, R16.reuse, R72, R64 ;  /* 0x00000048104c723c */ /* 0x060fec0000041840 */
[----:B------:R-:W-:Y:S01]  /*32c0*/  HMMA.16816.F32.BF16 R56, R16, R74, R68 ;  /* 0x0000004a1038723c */ /* 0x000fe20000041844 */
[----:B------:R-:W2:Y:S05]  /*32d0*/  LDSM.16.M88.4 R16, [R217+0x4000] ;  /* 0x00400000d910783b */ /* 0x000eaa0000000200 */
[C---:B------:R-:W-:Y:S06]  /*32e0*/  HMMA.16816.F32.BF16 R48, R28.reuse, R72, R84 ;  /* 0x000000481c30723c */ /* 0x040fec0000041854 */
[----:B------:R-:W-:Y:S06]  /*32f0*/  HMMA.16816.F32.BF16 R52, R28, R36, R80 ;  /* 0x000000241c34723c */ /* 0x000fec0000041850 */
[----:B-1----:R-:W-:Y:S01]  /*3300*/  HMMA.16816.F32.BF16 R36, R12, R62, R32 ;  /* 0x0000003e0c24723c */ /* 0x002fe20000041820 */
[----:B------:R-:W1:Y:S01]  /*3310*/  LDSM.16.M88.4 R32, [R215+0x1800] ;  /* 0x00180000d720783b */ /* 0x000e620000000200 */
[----:B------:R-:W-:-:S04]  /*3320*/  DEPBAR.LE SB0, 0x0 ;  /* 0x000080000000791a */ /* 0x000fc80000000000 */
[----:B------:R-:W-:Y:S06]  /*3330*/  HMMA.16816.F32.BF16 R44, R8, R60, R44 ;  /* 0x0000003c082c723c */ /* 0x000fec000004182c */
[----:B------:R-:W-:Y:S06]  /*3340*/  HMMA.16816.F32.BF16 R28, R28, R74, R92 ;  /* 0x0000004a1c1c723c */ /* 0x000fec000004185c */
[----:B------:R-:W-:Y:S06]  /*3350*/  HMMA.16816.F32.BF16 R64, R8, R62, R88 ;  /* 0x0000003e0840723c */ /* 0x000fec0000041858 */
[-C--:B----4-:R-:W-:Y:S06]  /*3360*/  HMMA.16816.F32.BF16 R48, R12, R24.reuse, R48 ;  /* 0x000000180c30723c */ /* 0x090fec0000041830 */
[C---:B------:R-:W-:Y:S06]  /*3370*/  HMMA.16816.F32.BF16 R76, R8.reuse, R24, R76 ;  /* 0x00000018084c723c */ /* 0x040fec000004184c */
[----:B------:R-:W-:Y:S06]  /*3380*/  HMMA.16816.F32.BF16 R68, R8, R26, R56 ;  /* 0x0000001a0844723c */ /* 0x000fec0000041838 */
[----:B------:R-:W-:Y:S01]  /*3390*/  HMMA.16816.F32.BF16 R56, R20, R40, R44 ;  /* 0x000000281438723c */ /* 0x000fe2000004182c */
[----:B------:R-:W-:-:S02]  /*33a0*/  VIMNMX R9, R96, UR22, PT ;  /* 0x0000001660097c48 */ /* 0x000fc4000bfe0100 */
[C-C-:B------:R-:W-:Y:S02]  /*33b0*/  VIADDMNMX R10, R96.reuse, 0x8, R5.reuse, PT ;  /* 0x00000008600a7846 */ /* 0x140fe40003800105 */
[----:B------:R-:W-:Y:S01]  /*33c0*/  VIADDMNMX R11, R96, 0x40, R5, PT ;  /* 0x00000040600b7846 */ /* 0x000fe20003800105 */
[----:B------:R-:W-:Y:S01]  /*33d0*/  HMMA.16816.F32.BF16 R60, R12, R60, R52 ;  /* 0x0000003c0c3c723c */ /* 0x000fe20000041834 */
[----:B------:R-:W-:Y:S01]  /*33e0*/  BAR.SYNC.DEFER_BLOCKING 0x0 ;  /* 0x0000000000007b1d */ /* 0x000fe20000010000 */
[C---:B------:R-:W-:Y:S02]  /*33f0*/  ISETP.GE.AND P6, PT, R3.reuse, R9, PT ;  /* 0x000000090300720c */ /* 0x040fe40003fc6270 */
[C---:B------:R-:W-:Y:S02]  /*3400*/  ISETP.GE.AND P0, PT, R3.reuse, R10, PT ;  /* 0x0000000a0300720c */ /* 0x040fe40003f06270 */
[----:B--2---:R-:W-:Y:S01]  /*3410*/  HMMA.16816.F32.BF16 R52, R16, R42, R36 ;  /* 0x0000002a1034723c */ /* 0x004fe20000041824 */
[----:B------:R-:W-:-:S05]  /*3420*/  ISETP.GE.AND P1, PT, R3, R11, PT ;  /* 0x0000000b0300720c */ /* 0x000fca0003f26270 */
[----:B------:R-:W-:Y:S06]  /*3430*/  HMMA.16816.F32.BF16 R44, R12, R26, R28 ;  /* 0x0000001a0c2c723c */ /* 0x000fec000004181c */
[----:B------:R-:W-:Y:S01]  /*3440*/  HMMA.16816.F32.BF16 R24, R20, R42, R64 ;  /* 0x0000002a1418723c */ /* 0x000fe20000041840 */
[----:B------:R-:W-:Y:S01]  /*3450*/  VIADDMNMX R12, R96, 0x48, R5, PT ;  /* 0x00000048600c7846 */ /* 0x000fe20003800105 */
[C---:B------:R-:W-:Y:S01]  /*3460*/  VIADD R5, R0.reuse, 0x8 ;  /* 0x0000000800057836 */ /* 0x040fe20000000000 */
[----:B------:R-:W-:Y:S02]  /*3470*/  FSEL R105, R57, -INF , !P1 ;  /* 0xff80000039697808 */ /* 0x000fe40004800000 */
[----:B------:R-:W-:Y:S01]  /*3480*/  ISETP.GE.AND P5, PT, R3, R12, PT ;  /* 0x0000000c0300720c */ /* 0x000fe20003fa6270 */
[----:B-1----:R-:W-:Y:S01]  /*3490*/  HMMA.16816.F32.BF16 R36, R16, R32, R48 ;  /* 0x000000201024723c */ /* 0x002fe20000041830 */
[----:B------:R-:W-:Y:S01]  /*34a0*/  VIADD R3, R0, 0x9 ;  /* 0x0000000900037836 */ /* 0x000fe20000000000 */
[----:B------:R-:W-:-:S02]  /*34b0*/  ISETP.GE.AND P4, PT, R5, R9, PT ;  /* 0x000000090500720c */ /* 0x000fc40003f86270 */
[----:B------:R-:W-:Y:S02]  /*34c0*/  FSEL R125, R59, -INF , !P5 ;  /* 0xff8000003b7d7808 */ /* 0x000fe40006800000 */
[----:B------:R-:W-:Y:S01]  /*34d0*/  HMMA.16816.F32.BF16 R28, R20, R32, R76 ;  /* 0x00000020141c723c */ /* 0x000fe2000004184c */
[----:B------:R-:W-:Y:S02]  /*34e0*/  ISETP.GE.AND P5, PT, R3, R9, PT ;  /* 0x000000090300720c */ /* 0x000fe40003fa6270 */
[C---:B------:R-:W-:Y:S02]  /*34f0*/  ISETP.GE.AND P2, PT, R5.reuse, R10, PT ;  /* 0x0000000a0500720c */ /* 0x040fe40003f46270 */
[C---:B------:R-:W-:Y:S01]  /*3500*/  ISETP.GE.AND P3, PT, R5.reuse, R11, PT ;  /* 0x0000000b0500720c */ /* 0x040fe20003f66270 */
[----:B------:R-:W-:Y:S01]  /*3510*/  HMMA.16816.F32.BF16 R40, R16, R40, R60 ;  /* 0x000000281028723c */ /* 0x000fe2000004183c */
[----:B------:R-:W-:Y:S01]  /*3520*/  ISETP.GE.AND P1, PT, R5, R12, PT ;  /* 0x0000000c0500720c */ /* 0x000fe20003f26270 */
[----:B------:R-:W-:Y:S01]  /*3530*/  VIADD R5, R0, 0x11 ;  /* 0x0000001100057836 */ /* 0x000fe20000000000 */
[----:B------:R-:W-:-:S02]  /*3540*/  FSEL R33, R53, -INF , !P5 ;  /* 0xff80000035217808 */ /* 0x000fc40006800000 */
[----:B------:R-:W-:Y:S01]  /*3550*/  ISETP.GE.AND P5, PT, R3, R12, PT ;  /* 0x0000000c0300720c */ /* 0x000fe20003fa6270 */
[-C--:B------:R-:W-:Y:S01]  /*3560*/  HMMA.16816.F32.BF16 R20, R20, R34.reuse, R68 ;  /* 0x000000221414723c */ /* 0x080fe20000041844 */
[----:B------:R-:W-:Y:S02]  /*3570*/  FSEL R32, R52, -INF , !P4 ;  /* 0xff80000034207808 */ /* 0x000fe40006000000 */
[----:B------:R-:W-:Y:S02]  /*3580*/  FSEL R107, R27, -INF , !P5 ;  /* 0xff8000001b6b7808 */ /* 0x000fe40006800000 */
[----:B------:R-:W-:Y:S01]  /*3590*/  ISETP.GE.AND P5, PT, R5, R9, PT ;  /* 0x000000090500720c */ /* 0x000fe20003fa6270 */
[----:B------:R-:W-:Y:S01]  /*35a0*/  HMMA.16816.F32.BF16 R16, R16, R34, R44 ;  /* 0x000000221010723c */ /* 0x000fe2000004182c */
[----:B------:R-:W-:Y:S02]  /*35b0*/  FSEL R48, R54, -INF , !P2 ;  /* 0xff80000036307808 */ /* 0x000fe40005000000 */
[----:B------:R-:W-:-:S02]  /*35c0*/  FSEL R50, R37, -INF , !P5 ;  /* 0xff80000025327808 */ /* 0x000fc40006800000 */
[----:B------:R-:W-:Y:S02]  /*35d0*/  ISETP.GE.AND P5, PT, R5, R12, PT ;  /* 0x0000000c0500720c */ /* 0x000fe40003fa6270 */
[C---:B------:R-:W-:Y:S02]  /*35e0*/  ISETP.GE.AND P4, PT, R3.reuse, R10, PT ;  /* 0x0000000a0300720c */ /* 0x040fe40003f86270 */
[----:B------:R-:W-:Y:S01]  /*35f0*/  ISETP.GE.AND P2, PT, R3, R11, PT ;  /* 0x0000000b0300720c */ /* 0x000fe20003f46270 */
[C---:B------:R-:W-:Y:S01]  /*3600*/  VIADD R3, R0.reuse, 0x10 ;  /* 0x0000001000037836 */ /* 0x040fe20000000000 */
[----:B------:R-:W-:Y:S02]  /*3610*/  FSEL R200, R31, -INF , !P5 ;  /* 0xff8000001fc87808 */ /* 0x000fe40006800000 */
[----:B------:R-:W-:Y:S02]  /*3620*/  ISETP.GE.AND P5, PT, R0, R9, PT ;  /* 0x000000090000720c */ /* 0x000fe40003fa6270 */
        /* <DEDUP_REMOVED lines=13> */
[----:B------:R-:W-:-:S02]  /*3700*/  ISETP.GE.AND P0, PT, R0, R11, PT ;  /* 0x0000000b0000720c */ /* 0x000fc40003f06270 */
[CC--:B------:R-:W-:Y:S01]  /*3710*/  ISETP.GE.AND P5, PT, R0.reuse, R12.reuse, PT ;  /* 0x0000000c0000720c */ /* 0x0c0fe20003fa6270 */
[----:B------:R-:W-:Y:S01]  /*3720*/  VIADD R0, R0, 0x19 ;  /* 0x0000001900007836 */ /* 0x000fe20000000000 */
[----:B------:R-:W-:Y:S02]  /*3730*/  FSEL R40, R56, -INF , !P0 ;  /* 0xff80000038287808 */ /* 0x000fe40004000000 */
[----:B------:R-:W-:Y:S02]  /*3740*/  FSEL R51, R38, -INF , !P1 ;  /* 0xff80000026337808 */ /* 0x000fe40004800000 */
[----:B------:R-:W-:Y:S02]  /*3750*/  ISETP.GE.AND P0, PT, R0, R12, PT ;  /* 0x0000000c0000720c */ /* 0x000fe40003f06270 */
[----:B------:R-:W-:Y:S02]  /*3760*/  ISETP.GE.AND P1, PT, R5, R11, PT ;  /* 0x0000000b0500720c */ /* 0x000fe40003f26270 */
[----:B------:R-:W-:-:S02]  /*3770*/  FSEL R137, R23, -INF , !P0 ;  /* 0xff80000017897808 */ /* 0x000fc40004000000 */
[----:B------:R-:W-:Y:S02]  /*3780*/  PLOP3.LUT P0, PT, PT, PT, UP0, 0x80, 0x0 ;  /* 0x000000000000781c */ /* 0x000fe40003f0f008 */
        /* <DEDUP_REMOVED lines=8> */
[----:B------:R-:W-:Y:S02]  /*3810*/  FSEL R42, R42, -INF , !P6 ;  /* 0xff8000002a2a7808 */ /* 0x000fe40007000000 */
[----:B------:R-:W-:Y:S02]  /*3820*/  FSEL R138, R20, -INF , !P3 ;  /* 0xff800000148a7808 */ /* 0x000fe40005800000 */
[----:B------:R-:W-:-:S02]  /*3830*/  FSEL R139, R22, -INF , !P1 ;  /* 0xff800000168b7808 */ /* 0x000fc40004800000 */
[CC--:B------:R-:W-:Y:S02]  /*3840*/  ISETP.GE.AND P4, PT, R3.reuse, R9.reuse, PT ;  /* 0x000000090300720c */ /* 0x0c0fe40003f86270 */
[-C--:B------:R-:W-:Y:S02]  /*3850*/  ISETP.GE.AND P2, PT, R3, R10.reuse, PT ;  /* 0x0000000a0300720c */ /* 0x080fe40003f46270 */
[C---:B------:R-:W-:Y:S02]  /*3860*/  ISETP.GE.AND P3, PT, R0.reuse, R9, PT ;  /* 0x000000090000720c */ /* 0x040fe40003f66270 */
[C---:B------:R-:W-:Y:S02]  /*3870*/  ISETP.GE.AND P1, PT, R0.reuse, R10, PT ;  /* 0x0000000a0000720c */ /* 0x040fe40003f26270 */
[----:B------:R-:W-:Y:S02]  /*3880*/  ISETP.GE.AND P6, PT, R0, R11, PT ;  /* 0x0000000b0000720c */ /* 0x000fe40003fc6270 */
[----:B------:R-:W-:-:S02]  /*3890*/  LOP3.LUT R0, R98, R99, RZ, 0xfc, !PT ;  /* 0x0000006362007212 */ /* 0x000fc400078efcff */
[----:B------:R-:W-:Y:S02]  /*38a0*/  FSEL R41, R58, -INF , !P5 ;  /* 0xff8000003a297808 */ /* 0x000fe40006800000 */
[----:B------:R-:W-:Y:S02]  /*38b0*/  FSEL R132, R21, -INF , !P6 ;  /* 0xff80000015847808 */ /* 0x000fe40007000000 */
        /* <DEDUP_REMOVED lines=17> */
[----:B------:R-:W-:-:S05]  /*39d0*/  VIADD R5, R7, UR10 ;  /* 0x0000000a07057c36 */ /* 0x000fca0008000000 */
[----:B------:R-:W-:Y:S01]  /*39e0*/  IADD3.X R7, R5, UR13, RZ, P5, !PT ;  /* 0x0000000d05077c10 */ /* 0x000fe2000affe4ff */
[----:B------:R-:W3:Y:S08]  /*39f0*/  @!P2 LDC.64 R14, c[0x0][0x218] ;  /* 0x00008600ff0eab82 */ /* 0x000ef00000000a00 */
[----:B------:R-:W4:Y:S01]  /*3a00*/  @!P3 LDC.64 R16, c[0x0][0x218] ;  /* 0x00008600ff10bb82 */ /* 0x000f220000000a00 */
[----:B-1----:R-:W-:-:S04]  /*3a10*/  @!P3 LEA R18, P6, R6, R18, 0x1 ;  /* 0x000000120612b211 */ /* 0x002fc800078c08ff */
[C---:B------:R-:W-:Y:S02]  /*3a20*/  @!P3 LEA.HI.X R19, R6.reuse, R19, R5, 0x1, P6 ;  /* 0x000000130613b211 */ /* 0x040fe400030f0c05 */
        /* <DEDUP_REMOVED lines=27> */
.L_x_983:
[----:B------:R-:W-:Y:S05]  /*3be0*/  BSYNC B0 ;  /* 0x0000000000007941 */ /* 0x000fea0003800000 */
.L_x_982:
[----:B------:R-:W0:Y:S02]  /*3bf0*/  LDGDEPBAR ;  /* 0x00000000000079af */ /* 0x000e240000000000 */
.L_x_981:
[----:B------:R-:W-:Y:S01]  /*3c00*/  FMNMX.FTZ R135, R13, R24, !PT ;  /* 0x000000180d877209 */ /* 0x000fe20007810000 */
[----:B--2---:R-:W-:Y:S01]  /*3c10*/  IMAD.WIDE.U32 R14, R252, -0x326172a9, RZ ;  /* 0xcd9e8d57fc0e7825 */ /* 0x004fe200078e00ff */
[----:B------:R-:W-:Y:S01]  /*3c20*/  FMNMX.FTZ R3, R42, R25, !PT ;  /* 0x000000192a037209 */ /* 0x000fe20007810000 */
[----:B------:R-:W-:Y:S01]  /*3c30*/  UIADD3 UR35, UR25, -0x4498517b, URZ ;  /* 0xbb67ae8519237890 */ /* 0x000fe2000fffe03f */
[----:B------:R-:W-:Y:S01]  /*3c40*/  FMNMX.FTZ R135, R32, R135, !PT ;  /* 0x0000008720877209 */ /* 0x000fe20007810000 */
[----:B------:R-:W-:Y:S01]  /*3c50*/  IMAD.WIDE.U32 R240, R103, -0x2daee0ad, RZ ;  /* 0xd2511f5367f07825 */ /* 0x000fe200078e00ff */
[----:B------:R-:W-:Y:S01]  /*3c60*/  FMNMX.FTZ R3, R48, R3, !PT ;  /* 0x0000000330037209 */ /* 0x000fe20007810000 */
[----:B------:R-:W-:Y:S01]  /*3c70*/  UIADD3 UR36, UR24, -0x61c88647, URZ ;  /* 0x9e3779b918247890 */ /* 0x000fe2000fffe03f */
[----:B------:R-:W-:Y:S01]  /*3c80*/  FMNMX.FTZ R135, R33, R135, !PT ;  /* 0x0000008721877209 */ /* 0x000fe20007810000 */
[----:B------:R-:W-:Y:S01]  /*3c90*/  UIADD3 UR34, UR24, 0x3c6ef372, URZ ;  /* 0x3c6ef37218227890 */ /* 0x000fe2000fffe03f */
[----:B------:R-:W-:Y:S01]  /*3ca0*/  FMNMX.FTZ R3, R49, R3, !PT ;  /* 0x0000000331037209 */ /* 0x000fe20007810000 */
[----:B------:R-:W-:Y:S01]  /*3cb0*/  UIADD3 UR33, UR25, 0x76cf5d0a, URZ ;  /* 0x76cf5d0a19217890 */ /* 0x000fe2000fffe03f */
[----:B------:R-:W-:Y:S01]  /*3cc0*/  FMNMX.FTZ R135, R36, R135, !PT ;  /* 0x0000008724877209 */ /* 0x000fe20007810000 */
[----:B------:R-:W-:Y:S01]  /*3cd0*/  UIADD3 UR22, UR25, 0x32370b8f, URZ ;  /* 0x32370b8f19167890 */ /* 0x000fe2000fffe03f */
[----:B------:R-:W-:Y:S01]  /*3ce0*/  FMNMX.FTZ R3, R51, R3, !PT ;  /* 0x0000000333037209 */ /* 0x000fe20007810000 */
[----:B------:R-:W-:Y:S01]  /*3cf0*/  ULDC UR30, c[0x0][0x2ec] ;  /* 0x0000bb00001e7ab9 */ /* 0x000fe20000000800 */
[----:B------:R-:W-:Y:S01]  /*3d00*/  FMNMX.FTZ R135, R50, R135, !PT ;  /* 0x0000008732877209 */ /* 0x000fe20007810000 */
[----:B------:R-:W-:Y:S01]  /*3d10*/  UIADD3 UR23, UR24, -0x255992d5, URZ ;  /* 0xdaa66d2b18177890 */ /* 0x000fe2000fffe03f */
[----:B------:R-:W-:Y:S01]  /*3d20*/  FMNMX.FTZ R3, R57, R3, !PT ;  /* 0x0000000339037209 */ /* 0x000fe20007810000 */
[----:B------:R-:W-:Y:S01]  /*3d30*/  UIADD3 UR12, UR24, 0x78dde6e4, URZ ;  /* 0x78dde6e4180c7890 */ /* 0x000fe2000fffe03f */
[----:B------:R-:W-:Y:S01]  /*3d40*/  FMNMX.FTZ R135, R30, R135, !PT ;  /* 0x000000871e877209 */ /* 0x000fe20007810000 */
[----:B------:R-:W-:Y:S01]  /*3d50*/  UIADD3 UR10, UR25, -0x56f99767, URZ ;  /* 0xa9066899190a7890 */ /* 0x000fe2000fffe03f */
[----:B------:R-:W-:Y:S01]  /*3d60*/  FMNMX.FTZ R3, R34, R3, !PT ;  /* 0x0000000322037209 */ /* 0x000fe20007810000 */
[----:B------:R-:W-:Y:S01]  /*3d70*/  UIADD3 UR11, UR25, -0x126145ec, URZ ;  /* 0xed9eba14190b7890 */ /* 0x000fe2000fffe03f */
[----:B------:R-:W-:Y:S01]  /*3d80*/  FMNMX.FTZ R135, R31, R135, !PT ;  /* 0x000000871f877209 */ /* 0x000fe20007810000 */
[----:B------:R-:W-:Y:S01]  /*3d90*/  VIADD R250, R252, 0x4 ;  /* 0x00000004fcfa7836 */ /* 0x000fe20000000000 */
[----:B------:R-:W-:Y:S01]  /*3da0*/  FMNMX.FTZ R3, R35, R3, !PT ;  /* 0x0000000323037209 */ /* 0x000fe20007810000 */
[----:B------:R-:W-:Y:S01]  /*3db0*/  UIADD3 UR29, UR24, 0x1715609d, URZ ;  /* 0x1715609d181d7890 */ /* 0x000fe2000fffe03f */
[----:B------:R-:W-:Y:S01]  /*3dc0*/  LOP3.LUT R251, R102, UR24, RZ, 0x3c, !PT ;  /* 0x0000001866fb7c12 */ /* 0x000fe2000f8e3cff */
[----:B------:R-:W2:Y:S01]  /*3dd0*/  SHFL.BFLY PT, R5, R135, 0x2, 0x1f ;  /* 0x0c401f0087057f89 */ /* 0x000ea200000e0000 */
[----:B------:R-:W-:-:S02]  /*3de0*/  LEA R209, R0, UR4, 0x1 ;  /* 0x0000000400d17c11 */ /* 0x000fc4000f8e08ff */
[----:B-1----:R-:W-:Y:S01]  /*3df0*/  LOP3.LUT R6, R15, R251, RZ, 0x3c, !PT ;  /* 0x000000fb0f067212 */ /* 0x002fe200078e3cff */
[----:B------:R-:W1:Y:S02]  /*3e00*/  SHFL.BFLY PT, R134, R3, 0x2, 0x1f ;  /* 0x0c401f0003867f89 */ /* 0x000e6400000e0000 */
[--C-:B------:R-:W-:Y:S02]  /*3e10*/  IMAD R211, R4, 0x2, R209.reuse ;  /* 0x0000000204d37824 */ /* 0x100fe400078e02d1 */
[----:B------:R-:W-:Y:S01]  /*3e20*/  IMAD.WIDE.U32 R18, R6, -0x2daee0ad, RZ ;  /* 0xd2511f5306127825 */ /* 0x000fe200078e00ff */
[----:B------:R-:W-:Y:S03]  /*3e30*/  STL [R1+0x34], R251 ;  /* 0x000034fb01007387 */ /* 0x000fe60000100800 */
[C---:B------:R-:W-:Y:S01]  /*3e40*/  IMAD R214, R2.reuse, 0x2, R209 ;  /* 0x0000000202d67824 */ /* 0x040fe200078e02d1 */
[----:B------:R-:W-:Y:S01]  /*3e50*/  LOP3.LUT R6, R19, UR35, R240, 0x96, !PT ;  /* 0x0000002313067c12 */ /* 0x000fe2000f8e96f0 */
[----:B------:R-:W-:Y:S01]  /*3e60*/  STL.64 [R1+0x10], R18 ;  /* 0x0000101201007387 */ /* 0x000fe20000100a00 */
[----:B------:R-:W-:-:S03]  /*3e70*/  IMAD R213, R2, 0x2, R211 ;  /* 0x0000000202d57824 */ /* 0x000fc600078e02d3 */
[----:B------:R-:W-:Y:S01]  /*3e80*/  IMAD.WIDE.U32 R6, R6, -0x326172a9, RZ ;  /* 0xcd9e8d5706067825 */ /* 0x000fe200078e00ff */
[----:B------:R-:W-:Y:S04]  /*3e90*/  LDSM.16.MT88.4 R72, [R209+0xa000] ;  /* 0x00a00000d148783b */ /* 0x000fe80000004200 */
[----:B------:R-:W-:Y:S01]  /*3ea0*/  LDSM.16.MT88.4 R60, [R211+0xa000] ;  /* 0x00a00000d33c783b */ /* 0x000fe20000004200 */
[----:B--2---:R-:W-:Y:S01]  /*3eb0*/  FMNMX.FTZ R135, R135, R5, !PT ;  /* 0x0000000587877209 */ /* 0x004fe20007810000 */
[----:B------:R-:W-:Y:S02]  /*3ec0*/  IMAD.U32 R5, RZ, RZ, UR25 ;  /* 0x00000019ff057e24 */ /* 0x000fe4000f8e00ff */
[----:B------:R-:W-:Y:S01]  /*3ed0*/  LDSM.16.MT88.4 R92, [R214+0xa000] ;  /* 0x00a00000d65c783b */ /* 0x000fe20000004200 */
[----:B-1----:R-:W-:-:S02]  /*3ee0*/  FMNMX.FTZ R134, R3, R134, !PT ;  /* 0x0000008603867209 */ /* 0x002fc40007810000 */
[----:B------:R-:W-:Y:S01]  /*3ef0*/  LOP3.LUT R5, R241, UR5, R5, 0x96, !PT ;  /* 0x00000005f1057c12 */ /* 0x000fe2000f8e9605 */
[----:B------:R-:W1:Y:S04]  /*3f00*/  SHFL.BFLY PT, R8, R135, 0x1, 0x1f ;  /* 0x0c201f0087087f89 */ /* 0x000e6800000e0000 */
[----:B------:R-:W-:Y:S01]  /*3f10*/  IMAD.WIDE.U32 R58, R5, -0x326172a9, RZ ;  /* 0xcd9e8d57053a7825 */ /* 0x000fe200078e00ff */
[----:B------:R-:W-:Y:S04]  /*3f20*/  LDSM.16.MT88.4 R88, [R213+0xa000] ;  /* 0x00a00000d558783b */ /* 0x000fe80000004200 */
[----:B------:R-:W-:Y:S01]  /*3f30*/  LOP3.LUT R5, R59, UR36, R14, 0x96, !PT ;  /* 0x000000243b057c12 */ /* 0x000fe2000f8e960e */
[----:B------:R-:W-:Y:S01]  /*3f40*/  LDSM.16.MT88.4 R76, [R209+0xb000] ;  /* 0x00b00000d14c783b */ /* 0x000fe20000004200 */
[----:B------:R-:W-:-:S03]  /*3f50*/  LOP3.LUT R14, R7, UR34, R58, 0x96, !PT ;  /* 0x00000022070e7c12 */ /* 0x000fc6000f8e963a */
[----:B------:R-:W-:Y:S01]  /*3f60*/  IMAD.WIDE.U32 R16, R5, -0x2daee0ad, RZ ;  /* 0xd2511f5305107825 */ /* 0x000fe200078e00ff */
[----:B------:R-:W-:Y:S03]  /*3f70*/  LDSM.16.MT88.4 R116, [R211+0xb000] ;  /* 0x00b00000d374783b */ /* 0x000fe60000004200 */
[----:B------:R-:W-:Y:S01]  /*3f80*/  IMAD.WIDE.U32 R14, R14, -0x2daee0ad, RZ ;  /* 0xd2511f530e0e7825 */ /* 0x000fe200078e00ff */
[----:B------:R-:W-:Y:S01]  /*3f90*/  LOP3.LUT R7, R17, UR33, R18, 0x96, !PT ;  /* 0x0000002111077c12 */ /* 0x000fe2000f8e9612 */
[----:B------:R-:W-:Y:S03]  /*3fa0*/  LDSM.16.MT88.4 R44, [R214+0xb000] ;  /* 0x00b00000d62c783b */ /* 0x000fe60000004200 */
[----:B------:R-:W-:Y:S01]  /*3fb0*/  LOP3.LUT R5, R15, UR22, R16, 0x96, !PT ;  /* 0x000000160f057c12 */ /* 0x000fe2000f8e9610 */
[----:B------:R-:W-:Y:S01]  /*3fc0*/  IMAD.WIDE.U32 R16, R7, -0x326172a9, RZ ;  /* 0xcd9e8d5707107825 */ /* 0x000fe200078e00ff */
[----:B-1----:R-:W-:Y:S01]  /*3fd0*/  FMNMX.FTZ R135, R135, R8, !PT ;  /* 0x0000000887877209 */ /* 0x002fe20007810000 */
[----:B------:R-:W-:Y:S02]  /*3fe0*/  LDSM.16.MT88.4 R128, [R213+0xb000] ;  /* 0x00b00000d580783b */ /* 0x000fe40000004200 */
[----:B------:R-:W-:Y:S01]  /*3ff0*/  IMAD.WIDE.U32 R20, R5, -0x326172a9, RZ ;  /* 0xcd9e8d5705147825 */ /* 0x000fe200078e00ff */
[C---:B------:R-:W-:Y:S01]  /*4000*/  FSETP.NEU.FTZ.AND P1, PT, R135.reuse, -INF , PT ;  /* 0xff8000008700780b */ /* 0x040fe20003f3d000 */
[----:B------:R-:W1:Y:S02]  /*4010*/  SHFL.BFLY PT, R8, R134, 0x1, 0x1f ;  /* 0x0c201f0086087f89 */ /* 0x000e6400000e0000 */
[----:B------:R-:W-:Y:S01]  /*4020*/  FMUL.FTZ R3, R135, UR30 ;  /* 0x0000001e87037c20 */ /* 0x000fe20008410000 */
[----:B------:R-:W-:-:S02]  /*4030*/  LOP3.LUT R6, R17, UR23, R6, 0x96, !PT ;  /* 0x0000001711067c12 */ /* 0x000fc4000f8e9606 */
[----:B------:R-:W-:Y:S01]  /*4040*/  LOP3.LUT R7, R21, UR12, R16, 0x96, !PT ;  /* 0x0000000c15077c12 */ /* 0x000fe2000f8e9610 */
[----:B------:R-:W-:Y:S01]  /*4050*/  LDSM.16.MT88.4 R184, [R209+0xa800] ;  /* 0x00a80000d1b8783b */ /* 0x000fe20000004200 */
[----:B------:R-:W-:Y:S01]  /*4060*/  FSEL R3, R3, RZ, P1 ;  /* 0x000000ff03037208 */ /* 0x000fe20000800000 */
[----:B------:R-:W-:Y:S02]  /*4070*/  IMAD.WIDE.U32 R16, R6, -0x2daee0ad, RZ ;  /* 0xd2511f5306107825 */ /* 0x000fe400078e00ff */
[----:B------:R-:W-:Y:S02]  /*4080*/  LDSM.16.MT88.4 R172, [R214+0xa800] ;  /* 0x00a80000d6ac783b */ /* 0x000fe40000004200 */
[----:B------:R-:W-:Y:S01]  /*4090*/  FFMA.FTZ R5, R13, UR30, -R3 ;  /* 0x0000001e0d057c23 */ /* 0x000fe20008010803 */
[----:B------:R-:W-:Y:S01]  /*40a0*/  IMAD.WIDE.U32 R26, R7, -0x2daee0ad, RZ ;  /* 0xd2511f53071a7825 */ /* 0x000fe200078e00ff */
[----:B------:R-:W-:-:S03]  /*40b0*/  LOP3.LUT R14, R17, UR11, R14, 0x96, !PT ;  /* 0x0000000b110e7c12 */ /* 0x000fc6000f8e960e */
[----:B------:R-:W-:Y:S01]  /*40c0*/  FFMA.FTZ R13, R33, UR30, -R3 ;  /* 0x0000001e210d7c23 */ /* 0x000fe20008010803 */
[----:B------:R2:W-:Y:S01]  /*40d0*/  MUFU.EX2 R245, R5 ;  /* 0x0000000500f57308 */ /* 0x0005e20000000800 */
[----:B------:R-:W-:Y:S01]  /*40e0*/  LDSM.16.MT88.4 R176, [R213+0xa800] ;  /* 0x00a80000d5b0783b */ /* 0x000fe20000004200 */
[----:B------:R-:W-:Y:S01]  /*40f0*/  LOP3.LUT R6, R27, UR10, R16, 0x96, !PT ;  /* 0x0000000a1b067c12 */ /* 0x000fe2000f8e9610 */
[----:B------:R-:W-:Y:S01]  /*4100*/  IMAD.WIDE.U32 R28, R14, -0x326172a9, RZ ;  /* 0xcd9e8d570e1c7825 */ /* 0x000fe200078e00ff */
[----:B------:R-:W-:Y:S01]  /*4110*/  FMNMX.FTZ R16, R40, R105, !PT ;  /* 0x0000006928107209 */ /* 0x000fe20007810000 */
[----:B------:R-:W-:Y:S02]  /*4120*/  LDSM.16.MT88.4 R180, [R209+0xb800] ;  /* 0x00b80000d1b4783b */ /* 0x000fe40000004200 */
[----:B------:R-:W-:Y:S01]  /*4130*/  IMAD.WIDE.U32 R6, R6, -0x326172a9, RZ ;  /* 0xcd9e8d5706067825 */ /* 0x000fe200078e00ff */
[----:B------:R-:W-:Y:S01]  /*4140*/  MUFU.EX2 R242, R13 ;  /* 0x0000000d00f27308 */ /* 0x000fe20000000800 */
[----:B-1----:R-:W-:Y:S01]  /*4150*/  FMNMX.FTZ R134, R134, R8, !PT ;  /* 0x0000000886867209 */ /* 0x002fe20007810000 */
[----:B------:R-:W-:Y:S01]  /*4160*/  LDSM.16.MT88.4 R192, [R211+0xb800] ;  /* 0x00b80000d3c0783b */ /* 0x000fe20000004200 */
[----:B------:R-:W-:-:S02]  /*4170*/  FMNMX.FTZ R16, R104, R16, !PT ;  /* 0x0000001068107209 */ /* 0x000fc40007810000 */
[C---:B------:R-:W-:Y:S01]  /*4180*/  FSETP.NEU.FTZ.AND P1, PT, R134.reuse, -INF , PT ;  /* 0xff8000008600780b */ /* 0x040fe20003f3d000 */
[----:B------:R-:W-:Y:S01]  /*4190*/  FMUL.FTZ R8, R134, UR30 ;  /* 0x0000001e86087c20 */ /* 0x000fe20008410000 */
[----:B------:R-:W-:Y:S01]  /*41a0*/  LOP3.LUT R15, R6, 0xff, RZ, 0xc0, !PT ;  /* 0x000000ff060f7812 */ /* 0x000fe200078ec0ff */
[----:B------:R-:W-:Y:S01]  /*41b0*/  LDSM.16.MT88.4 R188, [R214+0xb800] ;  /* 0x00b80000d6bc783b */ /* 0x000fe20000004200 */
[----:B--2---:R-:W-:Y:S01]  /*41c0*/  FFMA.FTZ R5, R24, UR30, -R3 ;  /* 0x0000001e18057c23 */ /* 0x004fe20008010803 */
[----:B------:R-:W-:Y:S02]  /*41d0*/  SHF.R.U32.HI R17, RZ, 0x18, R6 ;  /* 0x00000018ff117819 */ /* 0x000fe40000011606 */
[----:B------:R-:W-:Y:S01]  /*41e0*/  FSEL R8, R8, RZ, P1 ;  /* 0x000000ff08087208 */ /* 0x000fe20000800000 */
[----:B------:R1:W-:Y:S01]  /*41f0*/  MUFU.EX2 R239, R5 ;  /* 0x0000000500ef7308 */ /* 0x0003e20000000800 */
[----:B------:R-:W-:Y:S03]  /*4200*/  LDSM.16.MT88.4 R196, [R213+0xb800] ;  /* 0x00b80000d5c4783b */ /* 0x000fe60000004200 */
[--C-:B------:R-:W-:Y:S01]  /*4210*/  FFMA.FTZ R14, R48, UR30, -R8.reuse ;  /* 0x0000001e300e7c23 */ /* 0x100fe20008010808 */
[----:B------:R-:W-:-:S03]  /*4220*/  FFMA.FTZ R0, R42, UR30, -R8 ;  /* 0x0000001e2a007c23 */ /* 0x000fc60008010808 */
[----:B------:R-:W-:Y:S08]  /*4230*/  MUFU.EX2 R238, R14 ;  /* 0x0000000e00ee7308 */ /* 0x000ff00000000800 */
[----:B------:R2:W-:Y:S01]  /*4240*/  MUFU.EX2 R236, R0 ;  /* 0x0000000000ec7308 */ /* 0x0005e20000000800 */
[----:B-1----:R-:W-:-:S07]  /*4250*/  FFMA.FTZ R5, R32, UR30, -R3 ;  /* 0x0000001e20057c23 */ /* 0x002fce0008010803 */
[----:B------:R1:W3:Y:S01]  /*4260*/  MUFU.EX2 R244, R5 ;  /* 0x0000000500f47308 */ /* 0x0002e20000000800 */
[----:B--2---:R-:W-:-:S07]  /*4270*/  FFMA.FTZ R0, R25, UR30, -R8 ;  /* 0x0000001e19007c23 */ /* 0x004fce0008010808 */
[----:B------:R2:W-:Y:S01]  /*4280*/  MUFU.EX2 R235, R0 ;  /* 0x0000000000eb7308 */ /* 0x0005e20000000800 */
[----:B-1----:R-:W-:Y:S02]  /*4290*/  LOP3.LUT R5, R6, 0xffff, RZ, 0xc0, !PT ;  /* 0x0000ffff06057812 */ /* 0x002fe400078ec0ff */
[----:B---3--:R-:W-:Y:S02]  /*42a0*/  F2FP.BF16.F32.PACK_AB R2, R242, R244 ;  /* 0x000000f4f202723e */ /* 0x008fe400000010ff */
[----:B------:R-:W-:Y:S02]  /*42b0*/  SHF.R.U32.HI R13, RZ, 0x8, R5 ;  /* 0x00000008ff0d7819 */ /* 0x000fe40000011605 */
[----:B------:R-:W-:Y:S02]  /*42c0*/  LOP3.LUT R5, R7, UR31, R28, 0x96, !PT ;  /* 0x0000001f07057c12 */ /* 0x000fe4000f8e961c */
[----:B------:R-:W-:Y:S02]  /*42d0*/  SHF.R.U32.HI R7, RZ, 0x10, R6 ;  /* 0x00000010ff077819 */ /* 0x000fe40000011606 */
[----:B------:R-:W-:-:S02]  /*42e0*/  PRMT R19, R15, 0x5410, R13 ;  /* 0x000054100f137816 */ /* 0x000fc4000000000d */
[----:B------:R-:W-:Y:S02]  /*42f0*/  LOP3.LUT R6, R5, 0xffff, RZ, 0xc0, !PT ;  /* 0x0000ffff05067812 */ /* 0x000fe400078ec0ff */
[----:B------:R-:W-:Y:S02]  /*4300*/  LOP3.LUT R13, R7, 0xff, RZ, 0xc0, !PT ;  /* 0x000000ff070d7812 */ /* 0x000fe400078ec0ff */
[--C-:B------:R-:W-:Y:S02]  /*4310*/  SHF.R.U32.HI R7, RZ, 0x10, R5.reuse ;  /* 0x00000010ff077819 */ /* 0x100fe40000011605 */
[----:B------:R-:W-:Y:S02]  /*4320*/  SHF.R.U32.HI R14, RZ, 0x8, R6 ;  /* 0x00000008ff0e7819 */ /* 0x000fe40000011606 */
[----:B------:R-:W-:Y:S02]  /*4330*/  LOP3.LUT R15, R5, 0xff, RZ, 0xc0, !PT ;  /* 0x000000ff050f7812 */ /* 0x000fe400078ec0ff */
[----:B------:R-:W-:-:S02]  /*4340*/  SHF.R.U32.HI R6, RZ, 0x18, R5 ;  /* 0x00000018ff067819 */ /* 0x000fc40000011605 */
[----:B------:R-:W-:Y:S02]  /*4350*/  LOP3.LUT R5, R7, 0xff, RZ, 0xc0, !PT ;  /* 0x000000ff07057812 */ /* 0x000fe400078ec0ff */
[----:B------:R-:W-:Y:S02]  /*4360*/  FMNMX.FTZ R7, R106, R16, !PT ;  /* 0x000000106a077209 */ /* 0x000fe40007810000 */
[----:B------:R-:W-:Y:S02]  /*4370*/  PRMT R15, R15, 0x5410, R14 ;  /* 0x000054100f0f7816 */ /* 0x000fe4000000000e */
[----:B------:R-:W-:Y:S02]  /*4380*/  PRMT R14, R5, 0x5410, R6 ;  /* 0x00005410050e7816 */ /* 0x000fe40000000006 */
[----:B------:R-:W-:Y:S02]  /*4390*/  FMNMX.FTZ R5, R202, R7, !PT ;  /* 0x00000007ca057209 */ /* 0x000fe40007810000 */
[----:B------:R-:W-:Y:S01]  /*43a0*/  PRMT R17, R13, 0x5410, R17 ;  /* 0x000054100d117816 */ /* 0x000fe20000000011 */
[----:B------:R-:W-:Y:S01]  /*43b0*/  FFMA.FTZ R13, R49, UR30, -R8 ;  /* 0x0000001e310d7c23 */ /* 0x000fe20008010808 */
[----:B------:R-:W-:-:S02]  /*43c0*/  FMNMX.FTZ R5, R201, R5, !PT ;  /* 0x00000005c9057209 */ /* 0x000fc40007810000 */
[----:B------:R-:W-:Y:S01]  /*43d0*/  FMNMX.FTZ R6, R41, R125, !PT ;  /* 0x0000007d29067209 */ /* 0x000fe20007810000 */
[----:B------:R-:W1:Y:S01]  /*43e0*/  MUFU.EX2 R237, R13 ;  /* 0x0000000d00ed7308 */ /* 0x000e620000000800 */
[----:B------:R-:W-:Y:S02]  /*43f0*/  FMNMX.FTZ R4, R138, R5, !PT ;  /* 0x000000058a047209 */ /* 0x000fe40007810000 */
[----:B------:R-:W-:Y:S02]  /*4400*/  FMNMX.FTZ R5, R124, R6, !PT ;  /* 0x000000067c057209 */ /* 0x000fe40007810000 */
[----:B------:R-:W-:Y:S02]  /*4410*/  FMNMX.FTZ R16, R132, R4, !PT ;  /* 0x0000000484107209 */ /* 0x000fe40007810000 */
[--C-:B--2---:R-:W-:Y:S01]  /*4420*/  HSET2.LE.AND R0, R19, R228.reuse, PT ;  /* 0x000000e413007233 */ /* 0x104fe20003803000 */
[----:B------:R-:W-:Y:S01]  /*4430*/  FFMA.FTZ R19, R57, UR30, -R8 ;  /* 0x0000001e39137c23 */ /* 0x000fe20008010808 */
[----:B------:R-:W-:Y:S01]  /*4440*/  FMNMX.FTZ R5, R107, R5, !PT ;  /* 0x000000056b057209 */ /* 0x000fe20007810000 */
[----:B------:R-:W2:Y:S01]  /*4450*/  SHFL.BFLY PT, R18, R16, 0x2, 0x1f ;  /* 0x0c401f0010127f89 */ /* 0x000ea200000e0000 */
[----:B------:R-:W-:Y:S01]  /*4460*/  HSET2.LE.AND R7, R17, R228, PT ;  /* 0x000000e411077233 */ /* 0x000fe20003803000 */
[----:B------:R-:W-:Y:S01]  /*4470*/  MUFU.EX2 R229, R19 ;  /* 0x0000001300e57308 */ /* 0x000fe20000000800 */
[----:B------:R-:W-:-:S02]  /*4480*/  LOP3.LUT R6, R0, R2, RZ, 0xc0, !PT ;  /* 0x0000000200067212 */ /* 0x000fc400078ec0ff */
[----:B------:R-:W-:Y:S02]  /*4490*/  FMNMX.FTZ R0, R203, R5, !PT ;  /* 0x00000005cb007209 */ /* 0x000fe40007810000 */
[----:B-1----:R-:W-:Y:S02]  /*44a0*/  F2FP.BF16.F32.PACK_AB R4, R237, R238 ;  /* 0x000000eeed04723e */ /* 0x002fe400000010ff */
[----:B------:R-:W-:Y:S02]  /*44b0*/  F2FP.BF16.F32.PACK_AB R2, R239, R245 ;  /* 0x000000f5ef02723e */ /* 0x000fe400000010ff */
[----:B------:R-:W-:Y:S02]  /*44c0*/  LOP3.LUT R7, R7, R4, RZ, 0xc0, !PT ;  /* 0x0000000407077212 */ /* 0x000fe400078ec0ff */
[----:B------:R-:W-:Y:S02]  /*44d0*/  FMNMX.FTZ R4, R200, R0, !PT ;  /* 0x00000000c8047209 */ /* 0x000fe40007810000 */
[----:B------:R-:W-:-:S02]  /*44e0*/  HSET2.LE.AND R0, R15, R228, PT ;  /* 0x000000e40f007233 */ /* 0x000fc40003803000 */
[----:B------:R-:W-:Y:S02]  /*44f0*/  FMNMX.FTZ R17, R139, R4, !PT ;  /* 0x000000048b117209 */ /* 0x000fe40007810000 */
[----:B------:R-:W-:Y:S01]  /*4500*/  HSET2.LE.AND R5, R14, R228, PT ;  /* 0x000000e40e057233 */ /* 0x000fe20003803000 */
[----:B------:R-:W-:Y:S01]  /*4510*/  IMAD.WIDE.U32 R14, R250, -0x326172a9, RZ ;  /* 0xcd9e8d57fa0e7825 */ /* 0x000fe200078e00ff */
[----:B------:R-:W-:Y:S02]  /*4520*/  LOP3.LUT R4, R0, R2, RZ, 0xc0, !PT ;  /* 0x0000000200047212 */ /* 0x000fe400078ec0ff */
[----:B------:R-:W-:Y:S02]  /*4530*/  FMNMX.FTZ R2, R137, R17, !PT ;  /* 0x0000001189027209 */ /* 0x000fe40007810000 */
[----:B--2---:R-:W-:Y:S01]  /*4540*/  FMNMX.FTZ R0, R16, R18, !PT ;  /* 0x0000001210007209 */ /* 0x004fe20007810000 */
[----:B------:R-:W-:Y:S01]  /*4550*/  FFMA.FTZ R18, R51, UR30, -R8 ;  /* 0x0000001e33127c23 */ /* 0x000fe20008010808 */
[----:B------:R-:W-:Y:S01]  /*4560*/  F2FP.BF16.F32.PACK_AB R13, R235, R236 ;  /* 0x000000eceb0d723e */ /* 0x000fe200000010ff */
[----:B------:R-:W-:Y:S01]  /*4570*/  SHFL.BFLY PT, R16, R2, 0x2, 0x1f ;  /* 0x0c401f0002107f89 */ /* 0x000fe200000e0000 */
[----:B------:R-:W-:Y:S01]  /*4580*/  LOP3.LUT R21, R59, UR36, R14, 0x96, !PT ;  /* 0x000000243b157c12 */ /* 0x000fe2000f8e960e */
[----:B------:R-:W-:Y:S01]  /*4590*/  MUFU.EX2 R230, R18 ;  /* 0x0000001200e67308 */ /* 0x000fe20000000800 */
[----:B------:R-:W-:Y:S01]  /*45a0*/  LOP3.LUT R5, R5, R13, RZ, 0xc0, !PT ;  /* 0x0000000d05057212 */ /* 0x000fe200078ec0ff */
[----:B------:R-:W1:Y:S01]  /*45b0*/  SHFL.BFLY PT, R17, R0, 0x1, 0x1f ;  /* 0x0c201f0000117f89 */ /* 0x000e6200000e0000 */
[----:B------:R-:W-:Y:S01]  /*45c0*/  LOP3.LUT R13, R15, R251, RZ, 0x3c, !PT ;  /* 0x000000fb0f0d7212 */ /* 0x000fe200078e3cff */
[----:B------:R-:W-:-:S04]  /*45d0*/  FFMA.FTZ R15, R36, UR30, -R3 ;  /* 0x0000001e240f7c23 */ /* 0x000fc80008010803 */
[----:B------:R-:W-:Y:S01]  /*45e0*/  IMAD.WIDE.U32 R22, R13, -0x2daee0ad, RZ ;  /* 0xd2511f530d167825 */ /* 0x000fe200078e00ff */
[----:B------:R2:W-:Y:S01]  /*45f0*/  MUFU.EX2 R233, R15 ;  /* 0x0000000f00e97308 */ /* 0x0005e20000000800 */
[----:B------:R-:W-:Y:S03]  /*4600*/  HMMA.16816.F32.BF16 R144, R4, R72, RZ ;  /* 0x000000480490723c */ /* 0x000fe600000418ff */
[----:B------:R-:W-:-:S03]  /*4610*/  LOP3.LUT R13, R23, UR35, R240, 0x96, !PT ;  /* 0x00000023170d7c12 */ /* 0x000fc6000f8e96f0 */
[----:B------:R-:W-:Y:S02]  /*4620*/  HMMA.16816.F32.BF16 R36, R4, R60, RZ ;  /* 0x0000003c0424723c */ /* 0x000fe400000418ff */
[----:B------:R-:W-:-:S04]  /*4630*/  IMAD.WIDE.U32 R24, R13, -0x326172a9, RZ ;  /* 0xcd9e8d570d187825 */ /* 0x000fc800078e00ff */
[--C-:B------:R-:W-:Y:S01]  /*4640*/  FFMA.FTZ R13, R30, UR30, -R3.reuse ;  /* 0x0000001e1e0d7c23 */ /* 0x100fe20008010803 */
[C---:B------:R-:W-:Y:S03]  /*4650*/  HMMA.16816.F32.BF16 R52, R4.reuse, R92, RZ ;  /* 0x0000005c0434723c */ /* 0x040fe600000418ff */
[----:B------:R-:W-:Y:S01]  /*4660*/  MUFU.EX2 R232, R13 ;  /* 0x0000000d00e87308 */ /* 0x000fe20000000800 */
[----:B------:R-:W-:Y:S01]  /*4670*/  LOP3.LUT R23, R25, UR34, R58, 0x96, !PT ;  /* 0x0000002219177c12 */ /* 0x000fe2000f8e963a */
[--C-:B--2---:R-:W-:Y:S01]  /*4680*/  FFMA.FTZ R15, R50, UR30, -R3.reuse ;  /* 0x0000001e320f7c23 */ /* 0x104fe20008010803 */
[----:B------:R-:W-:Y:S01]  /*4690*/  FFMA.FTZ R3, R31, UR30, -R3 ;  /* 0x0000001e1f037c23 */ /* 0x000fe20008010803 */
[----:B-1----:R-:W-:Y:S01]  /*46a0*/  FMNMX.FTZ R133, R0, R17, !PT ;  /* 0x0000001100857209 */ /* 0x002fe20007810000 */
[----:B------:R-:W-:Y:S03]  /*46b0*/  HMMA.16816.F32.BF16 R68, R4, R88, RZ ;  /* 0x000000580444723c */ /* 0x000fe600000418ff */
[----:B------:R1:W-:Y:S01]  /*46c0*/  MUFU.EX2 R234, R15 ;  /* 0x0000000f00ea7308 */ /* 0x0003e20000000800 */
[----:B------:R-:W-:-:S02]  /*46d0*/  FSETP.NEU.FTZ.AND P1, PT, R133, -INF , PT ;  /* 0xff8000008500780b */ /* 0x000fc40003f3d000 */
[C---:B------:R-:W-:Y:S05]  /*46e0*/  HMMA.16816.F32.BF16 R84, R4.reuse, R76, RZ ;  /* 0x0000004c0454723c */ /* 0x040fea00000418ff */
[----:B------:R2:W3:Y:S01]  /*46f0*/  MUFU.EX2 R243, R3 ;  /* 0x0000000300f37308 */ /* 0x0004e20000000800 */
[C---:B------:R-:W-:Y:S06]  /*4700*/  HMMA.16816.F32.BF16 R100, R4.reuse, R116, RZ ;  /* 0x000000740464723c */ /* 0x040fec00000418ff */
[----:B------:R-:W-:Y:S01]  /*4710*/  HMMA.16816.F32.BF16 R112, R4, R44, RZ ;  /* 0x0000002c0470723c */ /* 0x000fe200000418ff */
[----:B-1----:R-:W-:-:S02]  /*4720*/  LOP3.LUT R15, R29, UR29, R20, 0x96, !PT ;  /* 0x0000001d1d0f7c12 */ /* 0x002fc4000f8e9614 */
[----:B------:R-:W-:Y:S01]  /*4730*/  FMNMX.FTZ R20, R2, R16, !PT ;  /* 0x0000001002147209 */ /* 0x000fe20007810000 */
[----:B------:R-:W-:Y:S02]  /*4740*/  FFMA.FTZ R2, R34, UR30, -R8 ;  /* 0x0000001e22027c23 */ /* 0x000fe40008010808 */
[----:B------:R-:W-:Y:S01]  /*4750*/  IMAD.WIDE.U32 R14, R15, -0x2daee0ad, RZ ;  /* 0xd2511f530f0e7825 */ /* 0x000fe200078e00ff */
[C---:B------:R-:W-:Y:S01]  /*4760*/  HMMA.16816.F32.BF16 R164, R4.reuse, R128, RZ ;  /* 0x0000008004a4723c */ /* 0x040fe200000418ff */
[----:B------:R1:W-:Y:S01]  /*4770*/  MUFU.EX2 R231, R2 ;  /* 0x0000000200e77308 */ /* 0x0003e20000000800 */
[----:B--2---:R-:W-:Y:S02]  /*4780*/  LOP3.LUT R3, R14, 0xffff, RZ, 0xc0, !PT ;  /* 0x0000ffff0e037812 */ /* 0x004fe400078ec0ff */
[----:B------:R-:W-:Y:S02]  /*4790*/  LOP3.LUT R0, R15, UR32, R26, 0x96, !PT ;  /* 0x000000200f007c12 */ /* 0x000fe4000f8e961a */
[----:B------:R-:W-:Y:S01]  /*47a0*/  HMMA.16816.F32.BF16 R152, R4, R74, RZ ;  /* 0x0000004a0498723c */ /* 0x000fe200000418ff */
[----:B------:R-:W-:-:S02]  /*47b0*/  SHF.R.U32.HI R15, RZ, 0x10, R14 ;  /* 0x00000010ff0f7819 */ /* 0x000fc4000001160e */
[----:B------:R-:W-:Y:S02]  /*47c0*/  LOP3.LUT R17, R14, 0xff, RZ, 0xc0, !PT ;  /* 0x000000ff0e117812 */ /* 0x000fe400078ec0ff */
[----:B------:R-:W-:Y:S01]  /*47d0*/  SHF.R.U32.HI R13, RZ, 0x8, R3 ;  /* 0x00000008ff0d7819 */ /* 0x000fe20000011603 */
[C---:B------:R-:W-:Y:S01]  /*47e0*/  HMMA.16816.F32.BF16 R48, R4.reuse, R62, RZ ;  /* 0x0000003e0430723c */ /* 0x040fe200000418ff */
[----:B------:R-:W-:Y:S02]  /*47f0*/  SHF.R.U32.HI R16, RZ, 0x18, R14 ;  /* 0x00000018ff107819 */ /* 0x000fe4000001160e */
[----:B------:R-:W-:Y:S01]  /*4800*/  LOP3.LUT R3, R15, 0xff, RZ, 0xc0, !PT ;  /* 0x000000ff0f037812 */ /* 0x000fe200078ec0ff */
[----:B-1----:R-:W-:Y:S01]  /*4810*/  FFMA.FTZ R2, R35, UR30, -R8 ;  /* 0x0000001e23027c23 */ /* 0x002fe20008010808 */
[----:B------:R-:W-:Y:S01]  /*4820*/  PRMT R14, R17, 0x5410, R13 ;  /* 0x00005410110e7816 */ /* 0x000fe2000000000d */
[C---:B------:R-:W-:Y:S01]  /*4830*/  HMMA.16816.F32.BF16 R64, R4.reuse, R94, RZ ;  /* 0x0000005e0440723c */ /* 0x040fe200000418ff */
[----:B------:R-:W-:Y:S01]  /*4840*/  PRMT R16, R3, 0x5410, R16 ;  /* 0x0000541003107816 */ /* 0x000fe20000000010 */
[----:B------:R1:W2:Y:S01]  /*4850*/  MUFU.EX2 R246, R2 ;  /* 0x0000000200f67308 */ /* 0x0002a20000000800 */
[--C-:B------:R-:W-:Y:S01]  /*4860*/  SHF.R.U32.HI R3, RZ, 0x10, R0.reuse ;  /* 0x00000010ff037819 */ /* 0x100fe20000011600 */
[----:B------:R-:W4:Y:S01]  /*4870*/  SHFL.BFLY PT, R17, R20, 0x1, 0x1f ;  /* 0x0c201f0014117f89 */ /* 0x000f2200000e0000 */
[----:B------:R-:W-:Y:S01]  /*4880*/  LOP3.LUT R15, R0, 0xff, RZ, 0xc0, !PT ;  /* 0x000000ff000f7812 */ /* 0x000fe200078ec0ff */
[----:B------:R-:W-:Y:S01]  /*4890*/  HMMA.16816.F32.BF16 R80, R4, R90, RZ ;  /* 0x0000005a0450723c */ /* 0x000fe200000418ff */
[----:B------:R-:W-:Y:S01]  /*48a0*/  SHF.R.U32.HI R13, RZ, 0x18, R0 ;  /* 0x00000018ff0d7819 */ /* 0x000fe20000011600 */
[----:B------:R-:W5:Y:S01]  /*48b0*/  LDSM.16.MT88.4 R32, [R211+0xa800] ;  /* 0x00a80000d320783b */ /* 0x000f620000004200 */
[----:B------:R-:W-:-:S03]  /*48c0*/  LOP3.LUT R3, R3, 0xff, RZ, 0xc0, !PT ;  /* 0x000000ff03037812 */ /* 0x000fc600078ec0ff */
[C---:B------:R-:W-:Y:S06]  /*48d0*/  HMMA.16816.F32.BF16 R96, R4.reuse, R78, RZ ;  /* 0x0000004e0460723c */ /* 0x040fec00000418ff */
[C---:B------:R-:W-:Y:S01]  /*48e0*/  HMMA.16816.F32.BF16 R108, R4.reuse, R118, RZ ;  /* 0x00000076046c723c */ /* 0x040fe200000418ff */
[----:B-1----:R-:W-:Y:S02]  /*48f0*/  LOP3.LUT R2, R0, 0xffff, RZ, 0xc0, !PT ;  /* 0x0000ffff00027812 */ /* 0x002fe400078ec0ff */
[----:B------:R-:W-:Y:S02]  /*4900*/  HSET2.LE.AND R0, R14, R228, PT ;  /* 0x000000e40e007233 */ /* 0x000fe40003803000 */
[----:B------:R-:W-:Y:S01]  /*4910*/  SHF.R.U32.HI R8, RZ, 0x8, R2 ;  /* 0x00000008ff087819 */ /* 0x000fe20000011602 */
[----:B------:R-:W-:Y:S01]  /*4920*/  HMMA.16816.F32.BF16 R120, R4, R46, RZ ;  /* 0x0000002e0478723c */ /* 0x000fe200000418ff */
[----:B---3--:R-:W-:-:S02]  /*4930*/  F2FP.BF16.F32.PACK_AB R2, R243, R232 ;  /* 0x000000e8f302723e */ /* 0x008fc400000010ff */
[----:B------:R-:W-:Y:S02]  /*4940*/  PRMT R15, R15, 0x5410, R8 ;  /* 0x000054100f0f7816 */ /* 0x000fe40000000008 */
[----:B------:R-:W-:Y:S01]  /*4950*/  LOP3.LUT R170, R0, R2, RZ, 0xc0, !PT ;  /* 0x0000000200aa7212 */ /* 0x000fe200078ec0ff */
[----:B------:R-:W-:Y:S01]  /*4960*/  HMMA.16816.F32.BF16 R28, R4, R130, RZ ;  /* 0x00000082041c723c */ /* 0x000fe200000418ff */
[----:B------:R-:W-:Y:S02]  /*4970*/  HSET2.LE.AND R0, R16, R228, PT ;  /* 0x000000e410007233 */ /* 0x000fe40003803000 */
[----:B------:R-:W-:Y:S01]  /*4980*/  PRMT R8, R3, 0x5410, R13 ;  /* 0x0000541003087816 */ /* 0x000fe2000000000d */
[----:B------:R-:W-:Y:S01]  /*4990*/  FMUL.FTZ R3, R133, UR30 ;  /* 0x0000001e85037c20 */ /* 0x000fe20008410000 */
[----:B--2---:R-:W-:Y:S02]  /*49a0*/  F2FP.BF16.F32.PACK_AB R2, R246, R231 ;  /* 0x000000e7f602723e */ /* 0x004fe400000010ff */
[----:B------:R-:W-:Y:S01]  /*49b0*/  IMAD.WIDE.U32 R6, R21, -0x2daee0ad, RZ ;  /* 0xd2511f5315067825 */ /* 0x000fe200078e00ff */
[----:B----4-:R-:W-:-:S02]  /*49c0*/  FMNMX.FTZ R136, R20, R17, !PT ;  /* 0x0000001114887209 */ /* 0x010fc40007810000 */
[----:B------:R-:W-:Y:S02]  /*49d0*/  LOP3.LUT R171, R0, R2, RZ, 0xc0, !PT ;  /* 0x0000000200ab7212 */ /* 0x000fe400078ec0ff */
[--C-:B------:R-:W-:Y:S02]  /*49e0*/  HSET2.LE.AND R0, R15, R228.reuse, PT ;  /* 0x000000e40f007233 */ /* 0x100fe40003803000 */
[----:B------:R-:W-:Y:S02]  /*49f0*/  FSEL R13, R3, RZ, P1 ;  /* 0x000000ff030d7208 */ /* 0x000fe40000800000 */
[----:B------:R-:W-:Y:S02]  /*4a00*/  F2FP.BF16.F32.PACK_AB R2, R234, R233 ;  /* 0x000000e9ea02723e */ /* 0x000fe400000010ff */
[----:B------:R-:W-:Y:S01]  /*4a10*/  HSET2.LE.AND R3, R8, R228, PT ;  /* 0x000000e408037233 */ /* 0x000fe20003803000 */
[--C-:B------:R-:W-:Y:S01]  /*4a20*/  FFMA.FTZ R14, R40, UR30, -R13.reuse ;  /* 0x0000001e280e7c23 */ /* 0x100fe2000801080d */
[----:B------:R-:W-:Y:S01]  /*4a30*/  LOP3.LUT R168, R0, R2, RZ, 0xc0, !PT ;  /* 0x0000000200a87212 */ /* 0x000fe200078ec0ff */
[----:B------:R-:W-:Y:S01]  /*4a40*/  FFMA.FTZ R0, R105, UR30, -R13 ;  /* 0x0000001e69007c23 */ /* 0x000fe2000801080d */
[----:B------:R-:W-:Y:S01]  /*4a50*/  F2FP.BF16.F32.PACK_AB R8, R229, R230 ;  /* 0x000000e6e508723e */ /* 0x000fe200000010ff */
[----:B------:R-:W-:Y:S01]  /*4a60*/  MUFU.EX2 R227, R14 ;  /* 0x0000000e00e37308 */ /* 0x000fe20000000800 */
[----:B------:R-:W-:-:S02]  /*4a70*/  LOP3.LUT R4, R7, UR33, R22, 0x96, !PT ;  /* 0x0000002107047c12 */ /* 0x000fc4000f8e9616 */
[----:B------:R-:W-:Y:S01]  /*4a80*/  LOP3.LUT R169, R3, R8, RZ, 0xc0, !PT ;  /* 0x0000000803a97212 */ /* 0x000fe200078ec0ff */
[----:B------:R-:W-:Y:S01]  /*4a90*/  IMAD.WIDE.U32 R2, R23, -0x2daee0ad, RZ ;  /* 0xd2511f5317027825 */ /* 0x000fe200078e00ff */
[----:B------:R-:W-:-:S03]  /*4aa0*/  FSETP.NEU.FTZ.AND P1, PT, R136, -INF , PT ;  /* 0xff8000008800780b */ /* 0x000fc60003f3d000 */
[----:B------:R1:W-:Y:S01]  /*4ab0*/  MUFU.EX2 R226, R0 ;  /* 0x0000000000e27308 */ /* 0x0003e20000000800 */
[----:B------:R-:W-:Y:S01]  /*4ac0*/  LOP3.LUT R5, R3, UR22, R6, 0x96, !PT ;  /* 0x0000001603057c12 */ /* 0x000fe2000f8e9606 */
[--C-:B------:R-:W-:Y:S01]  /*4ad0*/  FFMA.FTZ R3, R106, UR30, -R13.reuse ;  /* 0x0000001e6a037c23 */ /* 0x100fe2000801080d */
[----:B------:R-:W-:Y:S01]  /*4ae0*/  IMAD.WIDE.U32 R6, R4, -0x326172a9, RZ ;  /* 0xcd9e8d5704067825 */ /* 0x000fe200078e00ff */
[C---:B------:R-:W-:Y:S03]  /*4af0*/  HMMA.16816.F32.BF16 R144, R168.reuse, R184, R144 ;  /* 0x000000b8a890723c */ /* 0x040fe60000041890 */
[----:B------:R-:W-:Y:S01]  /*4b00*/  IMAD.WIDE.U32 R18, R5, -0x326172a9, RZ ;  /* 0xcd9e8d5705127825 */ /* 0x000fe200078e00ff */
[----:B------:R2:W-:Y:S01]  /*4b10*/  MUFU.EX2 R224, R3 ;  /* 0x0000000300e07308 */ /* 0x0005e20000000800 */
[----:B------:R-:W-:Y:S01]  /*4b20*/  LOP3.LUT R4, R7, UR23, R24, 0x96, !PT ;  /* 0x0000001707047c12 */ /* 0x000fe2000f8e9618 */
[C---:B-----5:R-:W-:Y:S06]  /*4b30*/  HMMA.16816.F32.BF16 R36, R168.reuse, R32, R36 ;  /* 0x00000020a824723c */ /* 0x060fec0000041824 */
[----:B------:R-:W-:Y:S01]  /*4b40*/  HMMA.16816.F32.BF16 R52, R168, R172, R52 ;  /* 0x000000aca834723c */ /* 0x000fe20000041834 */
[----:B-1----:R-:W-:-:S04]  /*4b50*/  FFMA.FTZ R0, R104, UR30, -R13 ;  /* 0x0000001e68007c23 */ /* 0x002fc8000801080d */
[----:B------:R1:W3:Y:S01]  /*4b60*/  MUFU.EX2 R225, R0 ;  /* 0x0000000000e17308 */ /* 0x0002e20000000800 */
[----:B------:R-:W-:Y:S01]  /*4b70*/  HMMA.16816.F32.BF16 R68, R168, R176, R68 ;  /* 0x000000b0a844723c */ /* 0x000fe20000041844 */
[----:B--2---:R-:W-:-:S05]  /*4b80*/  LOP3.LUT R3, R19, UR12, R6, 0x96, !PT ;  /* 0x0000000c13037c12 */ /* 0x004fca000f8e9606 */
[----:B------:R-:W-:Y:S01]  /*4b90*/  HMMA.16816.F32.BF16 R84, R168, R180, R84 ;  /* 0x000000b4a854723c */ /* 0x000fe20000041854 */
[----:B------:R-:W-:-:S05]  /*4ba0*/  IMAD.WIDE.U32 R16, R3, -0x2daee0ad, RZ ;  /* 0xd2511f5303107825 */ /* 0x000fca00078e00ff */
[----:B------:R-:W-:Y:S01]  /*4bb0*/  HMMA.16816.F32.BF16 R100, R168, R192, R100 ;  /* 0x000000c0a864723c */ /* 0x000fe20000041864 */
[----:B-1----:R-:W-:-:S05]  /*4bc0*/  FMUL.FTZ R0, R136, UR30 ;  /* 0x0000001e88007c20 */ /* 0x002fca0008410000 */
[----:B------:R-:W-:Y:S01]  /*4bd0*/  HMMA.16816.F32.BF16 R112, R168, R188, R112 ;  /* 0x000000bca870723c */ /* 0x000fe20000041870 */
[----:B------:R-:W-:-:S05]  /*4be0*/  FSEL R0, R0, RZ, P1 ;  /* 0x000000ff00007208 */ /* 0x000fca0000800000 */
[C---:B------:R-:W-:Y:S01]  /*4bf0*/  HMMA.16816.F32.BF16 R164, R168.reuse, R196, R164 ;  /* 0x000000c4a8a4723c */ /* 0x040fe200000418a4 */
[--C-:B------:R-:W-:Y:S01]  /*4c00*/  FFMA.FTZ R5, R41, UR30, -R0.reuse ;  /* 0x0000001e29057c23 */ /* 0x100fe20008010800 */
[--C-:B------:R-:W-:Y:S01]  /*4c10*/  FFMA.FTZ R3, R124, UR30, -R0.reuse ;  /* 0x0000001e7c037c23 */ /* 0x100fe20008010800 */
[----:B------:R-:W-:Y:S02]  /*4c20*/  FFMA.FTZ R6, R107, UR30, -R0 ;  /* 0x0000001e6b067c23 */ /* 0x000fe40008010800 */
[----:B------:R1:W-:Y:S01]  /*4c30*/  MUFU.EX2 R207, R5 ;  /* 0x0000000500cf7308 */ /* 0x0003e20000000800 */
[C---:B------:R-:W-:Y:S06]  /*4c40*/  HMMA.16816.F32.BF16 R152, R168.reuse, R186, R152 ;  /* 0x000000baa898723c */ /* 0x040fec0000041898 */
[C---:B------:R-:W-:Y:S01]  /*4c50*/  HMMA.16816.F32.BF16 R48, R168.reuse, R34, R48 ;  /* 0x00000022a830723c */ /* 0x040fe20000041830 */
[----:B------:R2:W-:Y:S05]  /*4c60*/  MUFU.EX2 R206, R3 ;  /* 0x0000000300ce7308 */ /* 0x0005ea0000000800 */
[----:B------:R-:W-:Y:S03]  /*4c70*/  HMMA.16816.F32.BF16 R64, R168, R174, R64 ;  /* 0x000000aea840723c */ /* 0x000fe60000041840 */
[----:B------:R4:W5:Y:S01]  /*4c80*/  MUFU.EX2 R205, R6 ;  /* 0x0000000600cd7308 */ /* 0x0009620000000800 */
[----:B-1----:R-:W-:-:S02]  /*4c90*/  IMAD.WIDE.U32 R4, R4, -0x2daee0ad, RZ ;  /* 0xd2511f5304047825 */ /* 0x002fc400078e00ff */
[----:B------:R-:W-:Y:S01]  /*4ca0*/  HMMA.16816.F32.BF16 R80, R168, R178, R80 ;  /* 0x000000b2a850723c */ /* 0x000fe20000041850 */
[----:B------:R-:W-:Y:S02]  /*4cb0*/  LOP3.LUT R4, R17, UR10, R4, 0x96, !PT ;  /* 0x0000000a11047c12 */ /* 0x000fe4000f8e9604 */
[----:B------:R-:W-:-:S03]  /*4cc0*/  LOP3.LUT R5, R5, UR11, R2, 0x96, !PT ;  /* 0x0000000b05057c12 */ /* 0x000fc6000f8e9602 */
[----:B------:R-:W-:Y:S01]  /*4cd0*/  HMMA.16816.F32.BF16 R96, R168, R182, R96 ;  /* 0x000000b6a860723c */ /* 0x000fe20000041860 */
[----:B--2---:R-:W-:-:S04]  /*4ce0*/  IMAD.WIDE.U32 R2, R4, -0x326172a9, RZ ;  /* 0xcd9e8d5704027825 */ /* 0x004fc800078e00ff */
[----:B------:R-:W-:Y:S01]  /*4cf0*/  IMAD.WIDE.U32 R20, R5, -0x326172a9, RZ ;  /* 0xcd9e8d5705147825 */ /* 0x000fe200078e00ff */
[C---:B------:R-:W-:Y:S01]  /*4d00*/  LOP3.LUT R4, R2.reuse, 0xffff, RZ, 0xc0, !PT ;  /* 0x0000ffff02047812 */ /* 0x040fe200078ec0ff */
[C---:B------:R-:W-:Y:S01]  /*4d10*/  HMMA.16816.F32.BF16 R108, R168.reuse, R194, R108 ;  /* 0x000000c2a86c723c */ /* 0x040fe2000004186c */
[----:B------:R-:W-:Y:S02]  /*4d20*/  LOP3.LUT R7, R2, 0xff, RZ, 0xc0, !PT ;  /* 0x000000ff02077812 */ /* 0x000fe400078ec0ff */
[----:B----4-:R-:W-:Y:S02]  /*4d30*/  SHF.R.U32.HI R6, RZ, 0x8, R4 ;  /* 0x00000008ff067819 */ /* 0x010fe40000011604 */
[--C-:B------:R-:W-:Y:S01]  /*4d40*/  SHF.R.U32.HI R5, RZ, 0x10, R2.reuse ;  /* 0x00000010ff057819 */ /* 0x100fe20000011602 */
[C---:B------:R-:W-:Y:S01]  /*4d50*/  HMMA.16816.F32.BF16 R120, R168.reuse, R190, R120 ;  /* 0x000000bea878723c */ /* 0x040fe20000041878 */
[----:B------:R-:W-:Y:S02]  /*4d60*/  SHF.R.U32.HI R4, RZ, 0x18, R2 ;  /* 0x00000018ff047819 */ /* 0x000fe40000011602 */
[----:B------:R-:W-:Y:S01]  /*4d70*/  PRMT R7, R7, 0x5410, R6 ;  /* 0x0000541007077816 */ /* 0x000fe20000000006 */
[----:B------:R-:W-:Y:S01]  /*4d80*/  FFMA.FTZ R6, R125, UR30, -R0 ;  /* 0x0000001e7d067c23 */ /* 0x000fe20008010800 */
[----:B------:R-:W-:Y:S01]  /*4d90*/  LOP3.LUT R5, R5, 0xff, RZ, 0xc0, !PT ;  /* 0x000000ff05057812 */ /* 0x000fe200078ec0ff */
[----:B------:R-:W-:Y:S01]  /*4da0*/  HMMA.16816.F32.BF16 R168, R168, R198, R28 ;  /* 0x000000c6a8a8723c */ /* 0x000fe2000004181c */
[----:B------:R-:W-:Y:S01]  /*4db0*/  LOP3.LUT R2, R3, UR31, R20, 0x96, !PT ;  /* 0x0000001f03027c12 */ /* 0x000fe2000f8e9614 */
[----:B------:R1:W2:Y:S01]  /*4dc0*/  MUFU.EX2 R204, R6 ;  /* 0x0000000600cc7308 */ /* 0x0002a20000000800 */
[----:B------:R-:W-:-:S02]  /*4dd0*/  PRMT R15, R5, 0x5410, R4 ;  /* 0x00005410050f7816 */ /* 0x000fc40000000004 */
[----:B------:R-:W-:Y:S02]  /*4de0*/  LOP3.LUT R3, R2, 0xffff, RZ, 0xc0, !PT ;  /* 0x0000ffff02037812 */ /* 0x000fe400078ec0ff */
[--C-:B------:R-:W-:Y:S02]  /*4df0*/  SHF.R.U32.HI R4, RZ, 0x10, R2.reuse ;  /* 0x00000010ff047819 */ /* 0x100fe40000011602 */
[----:B------:R-:W-:Y:S02]  /*4e00*/  SHF.R.U32.HI R14, RZ, 0x18, R2 ;  /* 0x00000018ff0e7819 */ /* 0x000fe40000011602 */
[----:B------:R-:W-:Y:S02]  /*4e10*/  SHF.R.U32.HI R5, RZ, 0x8, R3 ;  /* 0x00000008ff057819 */ /* 0x000fe40000011603 */
[----:B------:R-:W-:Y:S02]  /*4e20*/  LOP3.LUT R8, R4, 0xff, RZ, 0xc0, !PT ;  /* 0x000000ff04087812 */ /* 0x000fe400078ec0ff */
[----:B---3--:R-:W-:-:S02]  /*4e30*/  F2FP.BF16.F32.PACK_AB R3, R224, R225 ;  /* 0x000000e1e003723e */ /* 0x008fc400000010ff */
[----:B-1----:R-:W-:Y:S02]  /*4e40*/  LOP3.LUT R6, R2, 0xff, RZ, 0xc0, !PT ;  /* 0x000000ff02067812 */ /* 0x002fe400078ec0ff */
[--C-:B------:R-:W-:Y:S02]  /*4e50*/  HSET2.LE.AND R2, R7, R228.reuse, PT ;  /* 0x000000e407027233 */ /* 0x100fe40003803000 */
[----:B------:R-:W-:Y:S02]  /*4e60*/  PRMT R4, R6, 0x5410, R5 ;  /* 0x0000541006047816 */ /* 0x000fe40000000005 */
[----:B------:R-:W-:Y:S02]  /*4e70*/  PRMT R7, R8, 0x5410, R14 ;  /* 0x0000541008077816 */ /* 0x000fe4000000000e */
[----:B------:R-:W-:Y:S02]  /*4e80*/  LOP3.LUT R6, R2, R3, RZ, 0xc0, !PT ;  /* 0x0000000302067212 */ /* 0x000fe400078ec0ff */
[----:B------:R-:W-:-:S02]  /*4e90*/  HSET2.LE.AND R2, R15, R228, PT ;  /* 0x000000e40f027233 */ /* 0x000fc40003803000 */
[----:B-----5:R-:W-:Y:S02]  /*4ea0*/  F2FP.BF16.F32.PACK_AB R3, R205, R206 ;  /* 0x000000cecd03723e */ /* 0x020fe400000010ff */
[--C-:B------:R-:W-:Y:S02]  /*4eb0*/  HSET2.LE.AND R8, R7, R228.reuse, PT ;  /* 0x000000e407087233 */ /* 0x100fe40003803000 */
[----:B------:R-:W-:Y:S02]  /*4ec0*/  HSET2.LE.AND R4, R4, R228, PT ;  /* 0x000000e404047233 */ /* 0x000fe40003803000 */
[----:B------:R-:W-:Y:S01]  /*4ed0*/  LOP3.LUT R7, R2, R3, RZ, 0xc0, !PT ;  /* 0x0000000302077212 */ /* 0x000fe200078ec0ff */
[----:B------:R-:W-:Y:S01]  /*4ee0*/  FFMA.FTZ R2, R202, UR30, -R13 ;  /* 0x0000001eca027c23 */ /* 0x000fe2000801080d */
[----:B------:R-:W-:Y:S02]  /*4ef0*/  F2FP.BF16.F32.PACK_AB R5, R226, R227 ;  /* 0x000000e3e205723e */ /* 0x000fe400000010ff */
[----:B--2---:R-:W-:-:S02]  /*4f00*/  F2FP.BF16.F32.PACK_AB R14, R204, R207 ;  /* 0x000000cfcc0e723e */ /* 0x004fc400000010ff */
[----:B------:R-:W-:Y:S02]  /*4f10*/  LOP3.LUT R3, R21, UR29, R18, 0x96, !PT ;  /* 0x0000001d15037c12 */ /* 0x000fe4000f8e9612 */
[----:B------:R-:W-:Y:S01]  /*4f20*/  LOP3.LUT R4, R4, R5, RZ, 0xc0, !PT ;  /* 0x0000000504047212 */ /* 0x000fe200078ec0ff */
[----:B------:R1:W-:Y:S01]  /*4f30*/  MUFU.EX2 R18, R2 ;  /* 0x0000000200127308 */ /* 0x0003e20000000800 */
[----:B------:R-:W-:Y:S01]  /*4f40*/  LOP3.LUT R5, R8, R14, RZ, 0xc0, !PT ;  /* 0x0000000e08057212 */ /* 0x000fe200078ec0ff */
[--C-:B------:R-:W-:Y:S01]  /*4f50*/  FFMA.FTZ R14, R200, UR30, -R0.reuse ;  /* 0x0000001ec80e7c23 */ /* 0x100fe20008010800 */
[----:B------:R-:W-:-:S05]  /*4f60*/  FFMA.FTZ R8, R137, UR30, -R0 ;  /* 0x0000001e89087c23 */ /* 0x000fca0008010800 */
[C---:B------:R-:W-:Y:S01]  /*4f70*/  HMMA.16816.F32.BF16 R140, R4.reuse, R72, RZ ;  /* 0x00000048048c723c */ /* 0x040fe200000418ff */
[----:B------:R-:W-:Y:S05]  /*4f80*/  MUFU.EX2 R8, R8 ;  /* 0x0000000800087308 */ /* 0x000fea0000000800 */
[C---:B------:R-:W-:Y:S01]  /*4f90*/  HMMA.16816.F32.BF16 R148, R4.reuse, R74, RZ ;  /* 0x0000004a0494723c */ /* 0x040fe200000418ff */
[--C-:B-1----:R-:W-:Y:S02]  /*4fa0*/  FFMA.FTZ R2, R201, UR30, -R13.reuse ;  /* 0x0000001ec9027c23 */ /* 0x102fe4000801080d */
[----:B------:R-:W-:Y:S03]  /*4fb0*/  MUFU.EX2 R14, R14 ;  /* 0x0000000e000e7308 */ /* 0x000fe60000000800 */
[C---:B------:R-:W-:Y:S05]  /*4fc0*/  HMMA.16816.F32.BF16 R40, R4.reuse, R60, RZ ;  /* 0x0000003c0428723c */ /* 0x040fea00000418ff */
[----:B------:R1:W-:Y:S01]  /*4fd0*/  MUFU.EX2 R19, R2 ;  /* 0x0000000200137308 */ /* 0x0003e20000000800 */
[C---:B------:R-:W-:Y:S06]  /*4fe0*/  HMMA.16816.F32.BF16 R28, R4.reuse, R62, RZ ;  /* 0x0000003e041c723c */ /* 0x040fec00000418ff */
[C---:B------:R-:W-:Y:S06]  /*4ff0*/  HMMA.16816.F32.BF16 R56, R4.reuse, R92, RZ ;  /* 0x0000005c0438723c */ /* 0x040fec00000418ff */
[----:B------:R-:W-:Y:S01]  /*5000*/  HMMA.16816.F32.BF16 R60, R4, R94, RZ ;  /* 0x0000005e043c723c */ /* 0x000fe200000418ff */
[----:B-1----:R-:W-:-:S05]  /*5010*/  FFMA.FTZ R2, R138, UR30, -R13 ;  /* 0x0000001e8a027c23 */ /* 0x002fca000801080d */
[C---:B------:R-:W-:Y:S01]  /*5020*/  HMMA.16816.F32.BF16 R72, R4.reuse, R88, RZ ;  /* 0x000000580448723c */ /* 0x040fe200000418ff */
[----:B------:R1:W-:Y:S05]  /*5030*/  MUFU.EX2 R17, R2 ;  /* 0x0000000200117308 */ /* 0x0003ea0000000800 */
[C---:B------:R-:W-:Y:S06]  /*5040*/  HMMA.16816.F32.BF16 R24, R4.reuse, R90, RZ ;  /* 0x0000005a0418723c */ /* 0x040fec00000418ff */
[C---:B------:R-:W-:Y:S06]  /*5050*/  HMMA.16816.F32.BF16 R104, R4.reuse, R116, RZ ;  /* 0x000000740468723c */ /* 0x040fec00000418ff */
[----:B------:R-:W-:Y:S01]  /*5060*/  HMMA.16816.F32.BF16 R156, R4, R118, RZ ;  /* 0x00000076049c723c */ /* 0x000fe200000418ff */
[----:B-1----:R-:W-:-:S05]  /*5070*/  IMAD.WIDE.U32 R2, R3, -0x2daee0ad, RZ ;  /* 0xd2511f5303027825 */ /* 0x002fca00078e00ff */
[C---:B------:R-:W-:Y:S06]  /*5080*/  HMMA.16816.F32.BF16 R88, R4.reuse, R76, RZ ;  /* 0x0000004c0458723c */ /* 0x040fec00000418ff */
[C---:B------:R-:W-:Y:S06]  /*5090*/  HMMA.16816.F32.BF16 R92, R4.reuse, R78, RZ ;  /* 0x0000004e045c723c */ /* 0x040fec00000418ff */
[C---:B------:R-:W-:Y:S06]  /*50a0*/  HMMA.16816.F32.BF16 R116, R4.reuse, R44, RZ ;  /* 0x0000002c0474723c */ /* 0x040fec00000418ff */
[C---:B------:R-:W-:Y:S06]  /*50b0*/  HMMA.16816.F32.BF16 R160, R4.reuse, R46, RZ ;  /* 0x0000002e04a0723c */ /* 0x040fec00000418ff */
[C---:B------:R-:W-:Y:S06]  /*50c0*/  HMMA.16816.F32.BF16 R124, R4.reuse, R128, RZ ;  /* 0x00000080047c723c */ /* 0x040fec00000418ff */
[----:B------:R-:W-:Y:S07]  /*50d0*/  HMMA.16816.F32.BF16 R20, R4, R130, RZ ;  /* 0x000000820414723c */ /* 0x000fee00000418ff */
[----:B------:R-:W-:Y:S01]  /*50e0*/  FFMA.FTZ R4, R132, UR30, -R13 ;  /* 0x0000001e84047c23 */ /* 0x000fe2000801080d */
[--C-:B------:R-:W-:Y:S01]  /*50f0*/  FFMA.FTZ R13, R203, UR30, -R0.reuse ;  /* 0x0000001ecb0d7c23 */ /* 0x100fe20008010800 */
[----:B------:R-:W-:Y:S01]  /*5100*/  FFMA.FTZ R5, R139, UR30, -R0 ;  /* 0x0000001e8b057c23 */ /* 0x000fe20008010800 */
[----:B------:R-:W-:Y:S01]  /*5110*/  LOP3.LUT R0, R3, UR32, R16, 0x96, !PT ;  /* 0x0000002003007c12 */ /* 0x000fe2000f8e9610 */
[----:B------:R1:W2:Y:S01]  /*5120*/  MUFU.EX2 R247, R4 ;  /* 0x0000000400f77308 */ /* 0x0002a20000000800 */
[----:B------:R-:W-:-:S02]  /*5130*/  LOP3.LUT R3, R2, 0xffff, RZ, 0xc0, !PT ;  /* 0x0000ffff02037812 */ /* 0x000fc400078ec0ff */
[----:B------:R-:W-:Y:S02]  /*5140*/  LOP3.LUT R7, R2, 0xff, RZ, 0xc0, !PT ;  /* 0x000000ff02077812 */ /* 0x000fe400078ec0ff */
[----:B------:R-:W-:Y:S02]  /*5150*/  SHF.R.U32.HI R6, RZ, 0x18, R2 ;  /* 0x00000018ff067819 */ /* 0x000fe40000011602 */
[----:B------:R-:W-:Y:S01]  /*5160*/  SHF.R.U32.HI R3, RZ, 0x8, R3 ;  /* 0x00000008ff037819 */ /* 0x000fe20000011603 */
[----:B------:R3:W4:Y:S03]  /*5170*/  MUFU.EX2 R15, R5 ;  /* 0x00000005000f7308 */ /* 0x0007260000000800 */
[----:B------:R-:W-:Y:S02]  /*5180*/  PRMT R7, R7, 0x5410, R3 ;  /* 0x0000541007077816 */ /* 0x000fe40000000003 */
[----:B------:R-:W-:-:S03]  /*5190*/  SHF.R.U32.HI R3, RZ, 0x10, R0 ;  /* 0x00000010ff037819 */ /* 0x000fc60000011600 */
[----:B------:R-:W5:Y:S01]  /*51a0*/  MUFU.EX2 R13, R13 ;  /* 0x0000000d000d7308 */ /* 0x000f620000000800 */
[----:B-1----:R-:W-:-:S04]  /*51b0*/  SHF.R.U32.HI R4, RZ, 0x10, R2 ;  /* 0x00000010ff047819 */ /* 0x002fc80000011602 */
[----:B------:R-:W-:Y:S02]  /*51c0*/  LOP3.LUT R2, R4, 0xff, RZ, 0xc0, !PT ;  /* 0x000000ff04027812 */ /* 0x000fe400078ec0ff */
[----:B------:R-:W-:Y:S02]  /*51d0*/  LOP3.LUT R4, R0, 0xff, RZ, 0xc0, !PT ;  /* 0x000000ff00047812 */ /* 0x000fe400078ec0ff */
[----:B------:R-:W-:Y:S02]  /*51e0*/  PRMT R6, R2, 0x5410, R6 ;  /* 0x0000541002067816 */ /* 0x000fe40000000006 */
[----:B------:R-:W-:-:S04]  /*51f0*/  LOP3.LUT R2, R0, 0xffff, RZ, 0xc0, !PT ;  /* 0x0000ffff00027812 */ /* 0x000fc800078ec0ff */
[----:B---3--:R-:W-:Y:S02]  /*5200*/  SHF.R.U32.HI R5, RZ, 0x8, R2 ;  /* 0x00000008ff057819 */ /* 0x008fe40000011602 */
[----:B------:R-:W-:Y:S02]  /*5210*/  SHF.R.U32.HI R2, RZ, 0x18, R0 ;  /* 0x00000018ff027819 */ /* 0x000fe40000011600 */
[----:B------:R-:W-:Y:S02]  /*5220*/  LOP3.LUT R0, R3, 0xff, RZ, 0xc0, !PT ;  /* 0x000000ff03007812 */ /* 0x000fe400078ec0ff */
[----:B------:R-:W-:Y:S02]  /*5230*/  PRMT R4, R4, 0x5410, R5 ;  /* 0x0000541004047816 */ /* 0x000fe40000000005 */
[----:B------:R-:W-:Y:S02]  /*5240*/  PRMT R2, R0, 0x5410, R2 ;  /* 0x0000541000027816 */ /* 0x000fe40000000002 */
[----:B------:R-:W-:-:S02]  /*5250*/  HSET2.LE.AND R0, R7, R228, PT ;  /* 0x000000e407007233 */ /* 0x000fc40003803000 */
[--C-:B------:R-:W-:Y:S02]  /*5260*/  HSET2.LE.AND R3, R6, R228.reuse, PT ;  /* 0x000000e406037233 */ /* 0x100fe40003803000 */
[--C-:B------:R-:W-:Y:S02]  /*5270*/  HSET2.LE.AND R5, R2, R228.reuse, PT ;  /* 0x000000e402057233 */ /* 0x100fe40003803000 */
[----:B--2---:R-:W-:Y:S02]  /*5280*/  F2FP.BF16.F32.PACK_AB R2, R247, R17 ;  /* 0x00000011f702723e */ /* 0x004fe400000010ff */
[----:B------:R-:W-:Y:S02]  /*5290*/  HSET2.LE.AND R4, R4, R228, PT ;  /* 0x000000e404047233 */ /* 0x000fe40003803000 */
[----:B------:R-:W-:Y:S01]  /*52a0*/  LOP3.LUT R130, R0, R2, RZ, 0xc0, !PT ;  /* 0x0000000200827212 */ /* 0x000fe200078ec0ff */
[----:B------:R-:W-:Y:S01]  /*52b0*/  FADD.FTZ R2, R245, R239 ;  /* 0x000000eff5027221 */ /* 0x000fe20000010000 */
[----:B----4-:R-:W-:-:S03]  /*52c0*/  F2FP.BF16.F32.PACK_AB R0, R8, R15 ;  /* 0x0000000f0800723e */ /* 0x010fc600000010ff */
[----:B------:R-:W-:Y:S01]  /*52d0*/  FADD.FTZ R2, R244, R2 ;  /* 0x00000002f4027221 */ /* 0x000fe20000010000 */
[----:B------:R-:W-:Y:S01]  /*52e0*/  LOP3.LUT R131, R3, R0, RZ, 0xc0, !PT ;  /* 0x0000000003837212 */ /* 0x000fe200078ec0ff */
[----:B------:R-:W-:Y:S01]  /*52f0*/  FADD.FTZ R3, R236, R235 ;  /* 0x000000ebec037221 */ /* 0x000fe20000010000 */
[----:B------:R-:W-:Y:S01]  /*5300*/  F2FP.BF16.F32.PACK_AB R0, R19, R18 ;  /* 0x000000121300723e */ /* 0x000fe200000010ff */
[----:B------:R-:W-:Y:S02]  /*5310*/  FADD.FTZ R2, R242, R2 ;  /* 0x00000002f2027221 */ /* 0x000fe40000010000 */
[----:B------:R-:W-:Y:S01]  /*5320*/  FADD.FTZ R3, R238, R3 ;  /* 0x00000003ee037221 */ /* 0x000fe20000010000 */
[----:B------:R-:W-:Y:S01]  /*5330*/  LOP3.LUT R128, R4, R0, RZ, 0xc0, !PT ;  /* 0x0000000004807212 */ /* 0x000fe200078ec0ff */
[----:B------:R-:W-:Y:S01]  /*5340*/  FADD.FTZ R4, R207, R204 ;  /* 0x000000cccf047221 */ /* 0x000fe20000010000 */
[----:B-----5:R-:W-:Y:S01]  /*5350*/  F2FP.BF16.F32.PACK_AB R0, R14, R13 ;  /* 0x0000000d0e00723e */ /* 0x020fe200000010ff */
[----:B------:R-:W-:-:S02]  /*5360*/  FADD.FTZ R3, R237, R3 ;  /* 0x00000003ed037221 */ /* 0x000fc40000010000 */
[----:B------:R-:W-:Y:S01]  /*5370*/  FADD.FTZ R4, R206, R4 ;  /* 0x00000004ce047221 */ /* 0x000fe20000010000 */
[----:B------:R-:W-:Y:S01]  /*5380*/  LOP3.LUT R129, R5, R0, RZ, 0xc0, !PT ;  /* 0x0000000005817212 */ /* 0x000fe200078ec0ff */
[----:B------:R-:W-:Y:S01]  /*5390*/  FADD.FTZ R0, R227, R226 ;  /* 0x000000e2e3007221 */ /* 0x000fe20000010000 */
[----:B------:R-:W-:-:S03]  /*53a0*/  FADD.FTZ R3, R230, R3 ;  /* 0x00000003e6037221 */ /* 0x000fc60000010000 */
[----:B------:R-:W-:Y:S01]  /*53b0*/  FADD.FTZ R0, R225, R0 ;  /* 0x00000000e1007221 */ /* 0x000fe20000010000 */
[----:B------:R-:W-:Y:S01]  /*53c0*/  FADD.FTZ R3, R229, R3 ;  /* 0x00000003e5037221 */ /* 0x000fe20000010000 */
[C---:B------:R-:W-:Y:S02]  /*53d0*/  HMMA.16816.F32.BF16 R140, R128.reuse, R184, R140 ;  /* 0x000000b8808c723c */ /* 0x040fe4000004188c */
[----:B------:R-:W-:Y:S01]  /*53e0*/  FADD.FTZ R5, R224, R0 ;  /* 0x00000000e0057221 */ /* 0x000fe20000010000 */
[----:B------:R-:W-:Y:S01]  /*53f0*/  FADD.FTZ R0, R205, R4 ;  /* 0x00000004cd007221 */ /* 0x000fe20000010000 */
[----:B------:R-:W-:Y:S01]  /*5400*/  FADD.FTZ R4, R233, R2 ;  /* 0x00000002e9047221 */ /* 0x000fe20000010000 */
[----:B------:R-:W-:Y:S01]  /*5410*/  FADD.FTZ R3, R231, R3 ;  /* 0x00000003e7037221 */ /* 0x000fe20000010000 */
[----:B------:R-:W-:Y:S01]  /*5420*/  FADD.FTZ R2, R18, R5 ;  /* 0x0000000512027221 */ /* 0x000fe20000010000 */
[----:B------:R-:W-:Y:S01]  /*5430*/  FADD.FTZ R0, R13, R0 ;  /* 0x000000000d007221 */ /* 0x000fe20000010000 */
[----:B------:R-:W-:Y:S01]  /*5440*/  FADD.FTZ R4, R234, R4 ;  /* 0x00000004ea047221 */ /* 0x000fe20000010000 */
[C---:B------:R-:W-:Y:S01]  /*5450*/  HMMA.16816.F32.BF16 R40, R128.reuse, R32, R40 ;  /* 0x000000208028723c */ /* 0x040fe20000041828 */
        /* <DEDUP_REMOVED lines=8> */
[----:B------:R-:W-:-:S02]  /*54e0*/  FADD.FTZ R247, R247, R2 ;  /* 0x00000002f7f77221 */ /* 0x000fc40000010000 */
[----:B------:R-:W-:Y:S01]  /*54f0*/  FADD.FTZ R248, R8, R0 ;  /* 0x0000000008f87221 */ /* 0x000fe20000010000 */
        /* <DEDUP_REMOVED lines=16> */
[----:B------:R-:W-:Y:S01]  /*5600*/  ULDC UR4, c[0x0][0x2d0] ;  /* 0x0000b40000047ab9 */ /* 0x000fe20000000800 */
[----:B------:R-:W-:-:S04]  /*5610*/  DEPBAR.LE SB0, 0x0 ;  /* 0x000080000000791a */ /* 0x000fc80000000000 */
[----:B------:R-:W3:Y:S01]  /*5620*/  LDL.64 R202, [R1+0x40] ;  /* 0x0000400001ca7983 */ /* 0x000ee20000100a00 */
[----:B------:R-:W-:Y:S01]  /*5630*/  BAR.SYNC.DEFER_BLOCKING 0x0 ;  /* 0x0000000000007b1d */ /* 0x000fe20000010000 */
[----:B------:R-:W-:Y:S01]  /*5640*/  ISETP.GE.AND P2, PT, R249, UR4, PT ;  /* 0x00000004f9007c0c */ /* 0x000fe2000bf46270 */
[----:B------:R-:W-:Y:S02]  /*5650*/  UIADD3 UR37, UR17, -0x2, URZ ;  /* 0xfffffffe11257890 */ /* 0x000fe4000fffe03f */
[----:B------:R-:W-:Y:S02]  /*5660*/  UISETP.GE.AND UP0, UPT, UR17, 0x3, UPT ;  /* 0x000000031100788c */ /* 0x000fe4000bf06270 */
[----:B------:R-:W-:Y:S02]  /*5670*/  USHF.R.S32.HI UR5, URZ, 0x1f, UR37 ;  /* 0x0000001f3f057899 */ /* 0x000fe40008011425 */
[----:B------:R-:W-:Y:S01]  /*5680*/  IMAD.U32 R2, RZ, RZ, UR37 ;  /* 0x00000025ff027e24 */ /* 0x000fe2000f8e00ff */
[----:B------:R-:W1:Y:S05]  /*5690*/  S2R R138, SR_TID.X ;  /* 0x00000000008a7919 */ /* 0x000e6a0000002100 */
[----:B------:R-:W4:Y:S08]  /*56a0*/  @!P2 LDC.64 R6, c[0x0][0x220] ;  /* 0x00008800ff06ab82 */ /* 0x000f300000000a00 */
[----:B------:R-:W5:Y:S01]  /*56b0*/  @!P2 LDC.64 R18, c[0x0][0x220] ;  /* 0x00008800ff12ab82 */ /* 0x000f620000000a00 */
[----:B-1----:R-:W-:-:S05]  /*56c0*/  IMAD.SHL.U32 R138, R138, 0x2, RZ ;  /* 0x000000028a8a7824 */ /* 0x002fca00078e00ff */
[----:B------:R-:W-:Y:S02]  /*56d0*/  LOP3.LUT R138, R138, 0x6, RZ, 0xc0, !PT ;  /* 0x000000068a8a7812 */ /* 0x000fe400078ec0ff */
[----:B--2---:R-:W-:Y:S01]  /*56e0*/  ISETP.GE.AND P3, PT, R200, UR4, PT ;  /* 0x00000004c8007c0c */ /* 0x004fe2000bf66270 */
[----:B------:R-:W-:-:S04]  /*56f0*/  UIMAD UR4, UR27, UR37, URZ ;  /* 0x000000251b0472a4 */ /* 0x000fc8000f8e023f */
[----:B------:R-:W-:Y:S01]  /*5700*/  UIMAD UR4, UR5, UR28, UR4 ;  /* 0x0000001c050472a4 */ /* 0x000fe2000f8e0204 */
[----:B---3--:R-:W-:-:S05]  /*5710*/  IMAD.WIDE.U32 R2, R2, UR28, R202 ;  /* 0x0000001c02027c25 */ /* 0x008fca000f8e00ca */
[----:B------:R-:W-:Y:S01]  /*5720*/  VIADD R3, R3, UR4 ;  /* 0x0000000403037c36 */ /* 0x000fe20008000000 */
[C---:B------:R-:W-:Y:S01]  /*5730*/  IADD3 R0, P0, R2.reuse, UR19, RZ ;  /* 0x0000001302007c10 */ /* 0x040fe2000ff1e0ff */
[----:B------:R-:W1:Y:S01]  /*5740*/  @!P3 LDC.64 R16, c[0x0][0x220] ;  /* 0x00008800ff10bb82 */ /* 0x000e620000000a00 */
[----:B----4-:R-:W-:Y:S01]  /*5750*/  @!P2 LEA R6, P1, R2, R6, 0x1 ;  /* 0x000000060206a211 */ /* 0x010fe200078208ff */
[----:B------:R-:W-:Y:S01]  /*5760*/  @P3 STS.128 [R223+0xa000], RZ ;  /* 0x00a000ffdf003388 */ /* 0x000fe20000000c00 */
[----:B------:R-:W-:Y:S02]  /*5770*/  IADD3.X R5, R3, UR18, RZ, P0, !PT ;  /* 0x0000001203057c10 */ /* 0x000fe400087fe4ff */
[----:B-----5:R-:W-:Y:S02]  /*5780*/  @!P2 LEA R4, P0, R0, R18, 0x1 ;  /* 0x000000120004a211 */ /* 0x020fe400078008ff */
[C---:B------:R-:W-:Y:S01]  /*5790*/  @!P2 LEA.HI.X R7, R2.reuse, R7, R3, 0x1, P1 ;  /* 0x000000070207a211 */ /* 0x040fe200008f0c03 */
[----:B------:R-:W2:Y:S01]  /*57a0*/  @!P3 LDC.64 R14, c[0x0][0x220] ;  /* 0x00008800ff0ebb82 */ /* 0x000ea20000000a00 */
[----:B-1----:R-:W-:-:S04]  /*57b0*/  @!P3 LEA R16, P5, R2, R16, 0x1 ;  /* 0x000000100210b211 */ /* 0x002fc800078a08ff */
[----:B------:R-:W-:Y:S02]  /*57c0*/  @!P3 LEA.HI.X R17, R2, R17, R3, 0x1, P5 ;  /* 0x000000110211b211 */ /* 0x000fe400028f0c03 */
[----:B--2---:R-:W-:-:S03]  /*57d0*/  @!P3 LEA R14, P4, R0, R14, 0x1 ;  /* 0x0000000e000eb211 */ /* 0x004fc600078808ff */
[----:B------:R-:W-:Y:S01]  /*57e0*/  @!PT LDS RZ, [RZ] ;  /* 0x00000000fffff984 */ /* 0x000fe20000000800 */
[----:B------:R-:W-:Y:S01]  /*57f0*/  @!PT LDS RZ, [RZ] ;  /* 0x00000000fffff984 */ /* 0x000fe20000000800 */
[----:B------:R-:W-:Y:S01]  /*5800*/  @!PT LDS RZ, [RZ] ;  /* 0x00000000fffff984 */ /* 0x000fe20000000800 */
[----:B------:R1:W-:Y:S01]  /*5810*/  @!P3 LDGSTS.E.BYPASS.LTC128B.128 [R223+0xa000], desc[UR20][R16.64] ;  /* 0x0a00000010dfbfae */ /* 0x0003e2000b901d54 */
[----:B------:R-:W-:-:S03]  /*5820*/  @!P3 LEA.HI.X R15, R0, R15, R5, 0x1, P4 ;  /* 0x0000000f000fb211 */ /* 0x000fc600020f0c05 */
        /* <DEDUP_REMOVED lines=17> */
[----:B-1----:R-:W1:Y:S04]  /*5940*/  LDSM.16.M88.4 R16, [R210+0x2000] ;  /* 0x00200000d210783b */ /* 0x002e680000000200 */
[----:B------:R-:W3:Y:S04]  /*5950*/  LDSM.16.M88.4 R32, [R208+0x8800] ;  /* 0x00880000d020783b */ /* 0x000ee80000000200 */
[----:B------:R-:W4:Y:S04]  /*5960*/  LDSM.16.M88.4 R20, [R210] ;  /* 0x00000000d214783b */ /* 0x000f280000000200 */
[----:B------:R-:W-:Y:S04]  /*5970*/  LDSM.16.M88.4 R180, [R219] ;  /* 0x00000000dbb4783b */ /* 0x000fe80000000200 */
[----:B------:R-:W-:Y:S04]  /*5980*/  LDSM.16.M88.4 R176, [R222] ;  /* 0x00000000deb0783b */ /* 0x000fe80000000200 */
[----:B--2---:R-:W2:Y:S04]  /*5990*/  LDSM.16.M88.4 R4, [R212+0x2000] ;  /* 0x00200000d404783b */ /* 0x004ea80000000200 */
[----:B------:R-:W5:Y:S04]  /*59a0*/  LDSM.16.M88.4 R24, [R212] ;  /* 0x00000000d418783b */ /* 0x000f680000000200 */
[----:B------:R-:W-:Y:S04]  /*59b0*/  LDSM.16.M88.4 R28, [R218+0x2000] ;  /* 0x00200000da1c783b */ /* 0x000fe80000000200 */
[----:B------:R-:W5:Y:S04]  /*59c0*/  LDSM.16.M88.4 R184, [R216+0x8000] ;  /* 0x00800000d8b8783b */ /* 0x000f680000000200 */
[----:B------:R-:W5:Y:S01]  /*59d0*/  LDSM.16.M88.4 R188, [R216+0x8800] ;  /* 0x00880000d8bc783b */ /* 0x000f620000000200 */
[C---:B-1----:R-:W-:Y:S03]  /*59e0*/  HMMA.16816.F32.BF16 R192, R16.reuse, R172, RZ ;  /* 0x000000ac10c0723c */ /* 0x042fe600000418ff */
[----:B------:R-:W0:Y:S03]  /*59f0*/  LDGDEPBAR ;  /* 0x00000000000079af */ /* 0x000e260000000000 */
[C---:B---3--:R-:W-:Y:S06]  /*5a00*/  HMMA.16816.F32.BF16 R196, R16.reuse, R32, RZ ;  /* 0x0000002010c4723c */ /* 0x048fec00000418ff */
[C---:B------:R-:W-:Y:S06]  /*5a10*/  HMMA.16816.F32.BF16 R200, R16.reuse, R174, RZ ;  /* 0x000000ae10c8723c */ /* 0x040fec00000418ff */
[----:B------:R-:W-:Y:S06]  /*5a20*/  HMMA.16816.F32.BF16 R16, R16, R34, RZ ;  /* 0x000000221010723c */ /* 0x000fec00000418ff */
[C---:B----4-:R-:W-:Y:S06]  /*5a30*/  HMMA.16816.F32.BF16 R228, R20.reuse, R172, RZ ;  /* 0x000000ac14e4723c */ /* 0x050fec00000418ff */
[C---:B------:R-:W-:Y:S06]  /*5a40*/  HMMA.16816.F32.BF16 R232, R20.reuse, R174, RZ ;  /* 0x000000ae14e8723c */ /* 0x040fec00000418ff */
[C---:B------:R-:W-:Y:S06]  /*5a50*/  HMMA.16816.F32.BF16 R224, R20.reuse, R32, RZ ;  /* 0x0000002014e0723c */ /* 0x040fec00000418ff */
[----:B------:R-:W-:Y:S06]  /*5a60*/  HMMA.16816.F32.BF16 R204, R20, R34, RZ ;  /* 0x0000002214cc723c */ /* 0x000fec00000418ff */
[C---:B--2---:R-:W-:Y:S06]  /*5a70*/  HMMA.16816.F32.BF16 R172, R4.reuse, R180, R192 ;  /* 0x000000b404ac723c */ /* 0x044fec00000418c0 */
[C---:B------:R-:W-:Y:S06]  /*5a80*/  HMMA.16816.F32.BF16 R20, R4.reuse, R176, R196 ;  /* 0x000000b00414723c */ /* 0x040fec00000418c4 */
[C---:B------:R-:W-:Y:S06]  /*5a90*/  HMMA.16816.F32.BF16 R32, R4.reuse, R182, R200 ;  /* 0x000000b60420723c */ /* 0x040fec00000418c8 */
[----:B------:R-:W-:Y:S01]  /*5aa0*/  HMMA.16816.F32.BF16 R192, R4, R178, R16 ;  /* 0x000000b204c0723c */ /* 0x000fe20000041810 */
[----:B------:R-:W1:Y:S04]  /*5ab0*/  LDSM.16.M88.4 R16, [R218] ;  /* 0x00000000da10783b */ /* 0x000e680000000200 */
[----:B------:R-:W-:Y:S01]  /*5ac0*/  LDSM.16.M88.4 R4, [R217+0x2000] ;  /* 0x00200000d904783b */ /* 0x000fe20000000200 */
[C---:B-----5:R-:W-:Y:S06]  /*5ad0*/  HMMA.16816.F32.BF16 R236, R24.reuse, R176, R224 ;  /* 0x000000b018ec723c */ /* 0x060fec00000418e0 */
[C---:B------:R-:W-:Y:S06]  /*5ae0*/  HMMA.16816.F32.BF16 R196, R24.reuse, R180, R228 ;  /* 0x000000b418c4723c */ /* 0x040fec00000418e4 */
[----:B------:R-:W-:Y:S01]  /*5af0*/  HMMA.16816.F32.BF16 R224, R24, R178, R204 ;  /* 0x000000b218e0723c */ /* 0x000fe200000418cc */
[----:B------:R-:W-:Y:S05]  /*5b00*/  LDSM.16.M88.4 R176, [R208+0x9000] ;  /* 0x00900000d0b0783b */ /* 0x000fea0000000200 */
[C---:B------:R-:W-:Y:S01]  /*5b10*/  HMMA.16816.F32.BF16 R228, R28.reuse, R184, R172 ;  /* 0x000000b81ce4723c */ /* 0x040fe200000418ac */
[----:B------:R-:W-:Y:S05]  /*5b20*/  LDSM.16.M88.4 R172, [R208+0x9800] ;  /* 0x00980000d0ac783b */ /* 0x000fea0000000200 */
[C---:B------:R-:W-:Y:S06]  /*5b30*/  HMMA.16816.F32.BF16 R20, R28.reuse, R188, R20 ;  /* 0x000000bc1c14723c */ /* 0x040fec0000041814 */
[C---:B------:R-:W-:Y:S01]  /*5b40*/  HMMA.16816.F32.BF16 R204, R28.reuse, R186, R32 ;  /* 0x000000ba1ccc723c */ /* 0x040fe20000041820 */
[----:B------:R-:W2:Y:S05]  /*5b50*/  LDSM.16.M88.4 R32, [R215] ;  /* 0x00000000d720783b */ /* 0x000eaa0000000200 */
[----:B------:R-:W-:Y:S01]  /*5b60*/  HMMA.16816.F32.BF16 R200, R28, R190, R192 ;  /* 0x000000be1cc8723c */ /* 0x000fe200000418c0 */
[----:B------:R-:W3:Y:S05]  /*5b70*/  LDSM.16.M88.4 R28, [R215+0x800] ;  /* 0x00080000d71c783b */ /* 0x000eea0000000200 */
[----:B------:R-:W-:Y:S01]  /*5b80*/  HMMA.16816.F32.BF16 R180, R24, R182, R232 ;  /* 0x000000b618b4723c */ /* 0x000fe200000418e8 */
[----:B------:R-:W-:Y:S05]  /*5b90*/  LDSM.16.M88.4 R24, [R210+0x6000] ;  /* 0x00600000d218783b */ /* 0x000fea0000000200 */
[----:B------:R-:W-:Y:S01]  /*5ba0*/  IMAD.MOV.U32 R8, RZ, RZ, R20 ;  /* 0x000000ffff087224 */ /* 0x000fe200078e0014 */
[----:B-1----:R-:W-:Y:S01]  /*5bb0*/  HMMA.16816.F32.BF16 R192, R16, R184, R196 ;  /* 0x000000b810c0723c */ /* 0x002fe200000418c4 */
[----:B------:R-:W-:-:S02]  /*5bc0*/  IMAD.MOV.U32 R3, RZ, RZ, R21 ;  /* 0x000000ffff037224 */ /* 0x000fc400078e0015 */
[----:B------:R-:W-:Y:S02]  /*5bd0*/  IMAD.MOV.U32 R2, RZ, RZ, R22 ;  /* 0x000000ffff027224 */ /* 0x000fe400078e0016 */
[----:B------:R-:W-:Y:S02]  /*5be0*/  IMAD.MOV.U32 R0, RZ, RZ, R23 ;  /* 0x000000ffff007224 */ /* 0x000fe400078e0017 */
[----:B------:R-:W1:Y:S10]  /*5bf0*/  LDSM.16.M88.4 R20, [R217] ;  /* 0x00000000d914783b */ /* 0x000e740000000200 */
[C---:B------:R-:W-:Y:S06]  /*5c00*/  HMMA.16816.F32.BF16 R184, R16.reuse, R186, R180 ;  /* 0x000000ba10b8723c */ /* 0x040fec00000418b4 */
[C---:B------:R-:W-:Y:S06]  /*5c10*/  HMMA.16816.F32.BF16 R180, R16.reuse, R188, R236 ;  /* 0x000000bc10b4723c */ /* 0x040fec00000418ec */
[----:B------:R-:W-:Y:S01]  /*5c20*/  HMMA.16816.F32.BF16 R188, R16, R190, R224 ;  /* 0x000000be10bc723c */ /* 0x000fe200000418e0 */
[----:B------:R-:W-:Y:S01]  /*5c30*/  IMAD.MOV.U32 R236, RZ, RZ, R8 ;  /* 0x000000ffffec7224 */ /* 0x000fe200078e0008 */
[----:B------:R-:W4:Y:S01]  /*5c40*/  LDSM.16.M88.4 R16, [R210+0x4000] ;  /* 0x00400000d210783b */ /* 0x000f220000000200 */
[----:B------:R-:W-:-:S02]  /*5c50*/  IMAD.MOV.U32 R237, RZ, RZ, R3 ;  /* 0x000000ffffed7224 */ /* 0x000fc400078e0003 */
[----:B------:R-:W-:Y:S01]  /*5c60*/  IMAD.MOV.U32 R238, RZ, RZ, R2 ;  /* 0x000000ffffee7224 */ /* 0x000fe200078e0002 */
[----:B--2---:R-:W-:Y:S01]  /*5c70*/  HMMA.16816.F32.BF16 R232, R4, R34, R204 ;  /* 0x0000002204e8723c */ /* 0x004fe200000418cc */
[----:B------:R-:W-:-:S05]  /*5c80*/  IMAD.MOV.U32 R239, RZ, RZ, R0 ;  /* 0x000000ffffef7224 */ /* 0x000fca00078e0000 */
[C---:B------:R-:W-:Y:S06]  /*5c90*/  HMMA.16816.F32.BF16 R196, R4.reuse, R32, R228 ;  /* 0x0000002004c4723c */ /* 0x040fec00000418e4 */
[C---:B---3--:R-:W-:Y:S06]  /*5ca0*/  HMMA.16816.F32.BF16 R236, R4.reuse, R28, R236 ;  /* 0x0000001c04ec723c */ /* 0x048fec00000418ec */
[----:B------:R-:W-:Y:S01]  /*5cb0*/  HMMA.16816.F32.BF16 R224, R4, R30, R200 ;  /* 0x0000001e04e0723c */ /* 0x000fe200000418c8 */
[----:B------:R-:W-:Y:S05]  /*5cc0*/  LDSM.16.M88.4 R4, [R212+0x6000] ;  /* 0x00600000d404783b */ /* 0x000fea0000000200 */
[C---:B-1----:R-:W-:Y:S06]  /*5cd0*/  HMMA.16816.F32.BF16 R228, R20.reuse, R34, R184 ;  /* 0x0000002214e4723c */ /* 0x042fec00000418b8 */
[----:B------:R-:W-:Y:S01]  /*5ce0*/  HMMA.16816.F32.BF16 R204, R20, R28, R180 ;  /* 0x0000001c14cc723c */ /* 0x000fe200000418b4 */
[----:B------:R-:W-:Y:S05]  /*5cf0*/  LDSM.16.M88.4 R180, [R220] ;  /* 0x00000000dcb4783b */ /* 0x000fea0000000200 */
[----:B------:R-:W-:Y:S01]  /*5d00*/  IMAD.MOV.U32 R8, RZ, RZ, R236 ;  /* 0x000000ffff087224 */ /* 0x000fe200078e00ec */
[----:B------:R-:W-:Y:S01]  /*5d10*/  HMMA.16816.F32.BF16 R200, R24, R178, R232 ;  /* 0x000000b218c8723c */ /* 0x000fe200000418e8 */
[----:B------:R-:W-:-:S02]  /*5d20*/  IMAD.MOV.U32 R3, RZ, RZ, R237 ;  /* 0x000000ffff037224 */ /* 0x000fc400078e00ed */
[----:B------:R-:W-:Y:S02]  /*5d30*/  IMAD.MOV.U32 R2, RZ, RZ, R238 ;  /* 0x000000ffff027224 */ /* 0x000fe400078e00ee */
[----:B------:R-:W-:Y:S02]  /*5d40*/  IMAD.MOV.U32 R0, RZ, RZ, R239 ;  /* 0x000000ffff007224 */ /* 0x000fe400078e00ef */
[C---:B------:R-:W-:Y:S01]  /*5d50*/  HMMA.16816.F32.BF16 R236, R20.reuse, R32, R192 ;  /* 0x0000002014ec723c */ /* 0x040fe200000418c0 */
[----:B------:R-:W-:Y:S02]  /*5d60*/  IMAD.MOV.U32 R184, RZ, RZ, R8 ;  /* 0x000000ffffb87224 */ /* 0x000fe400078e0008 */
[----:B------:R-:W-:Y:S02]  /*5d70*/  IMAD.MOV.U32 R185, RZ, RZ, R3 ;  /* 0x000000ffffb97224 */ /* 0x000fe400078e0003 */
[----:B------:R-:W-:Y:S01]  /*5d80*/  IMAD.MOV.U32 R186, RZ, RZ, R2 ;  /* 0x000000ffffba7224 */ /* 0x000fe200078e0002 */
[----:B------:R-:W-:Y:S01]  /*5d90*/  HMMA.16816.F32.BF16 R32, R20, R30, R188 ;  /* 0x0000001e1420723c */ /* 0x000fe200000418bc */
[----:B------:R-:W1:Y:S01]  /*5da0*/  LDSM.16.M88.4 R28, [R221] ;  /* 0x00000000dd1c783b */ /* 0x000e620000000200 */
[----:B------:R-:W-:-:S02]  /*5db0*/  IMAD.MOV.U32 R187, RZ, RZ, R0 ;  /* 0x000000ffffbb7224 */ /* 0x000fc400078e0000 */
[----:B------:R-:W-:Y:S01]  /*5dc0*/  IMAD.U32 R0, RZ, RZ, UR37 ;  /* 0x00000025ff007e24 */ /* 0x000fe2000f8e00ff */
[----:B------:R-:W2:Y:S01]  /*5dd0*/  LDSM.16.M88.4 R20, [R212+0x4000] ;  /* 0x00400000d414783b */ /* 0x000ea20000000200 */
[----:B------:R-:W-:Y:S02]  /*5de0*/  HMMA.16816.F32.BF16 R192, R24, R176, R196 ;  /* 0x000000b018c0723c */ /* 0x000fe400000418c4 */
[----:B------:R-:W-:-:S04]  /*5df0*/  IMAD R0, R0, 0x20, R138 ;  /* 0x0000002000007824 */ /* 0x000fc800078e028a */
[----:B------:R-:W-:Y:S01]  /*5e00*/  HMMA.16816.F32.BF16 R232, R24, R172, R184 ;  /* 0x000000ac18e8723c */ /* 0x000fe200000418b8 */
[C---:B------:R-:W-:Y:S02]  /*5e10*/  VIADD R3, R0.reuse, 0x8 ;  /* 0x0000000800037836 */ /* 0x040fe40000000000 */
[----:B------:R-:W-:-:S03]  /*5e20*/  VIADD R2, R0, 0x9 ;  /* 0x0000000900027836 */ /* 0x000fc60000000000 */
[----:B------:R-:W-:Y:S01]  /*5e30*/  HMMA.16816.F32.BF16 R184, R24, R174, R224 ;  /* 0x000000ae18b8723c */ /* 0x000fe200000418e0 */
[----:B------:R-:W-:Y:S01]  /*5e40*/  LDSM.16.M88.4 R24, [R218+0x4000] ;  /* 0x00400000da18783b */ /* 0x000fe20000000200 */
[CC--:B------:R-:W-:Y:S02]  /*5e50*/  ISETP.GE.AND P6, PT, R3.reuse, R9.reuse, PT ;  /* 0x000000090300720c */ /* 0x0c0fe40003fc6270 */
[C---:B------:R-:W-:Y:S02]  /*5e60*/  ISETP.GE.AND P0, PT, R3.reuse, R10, PT ;  /* 0x0000000a0300720c */ /* 0x040fe40003f06270 */
[C---:B----4-:R-:W-:Y:S01]  /*5e70*/  HMMA.16816.F32.BF16 R188, R16.reuse, R178, R228 ;  /* 0x000000b210bc723c */ /* 0x050fe200000418e4 */
[----:B------:R-:W-:Y:S02]  /*5e80*/  ISETP.GE.AND P1, PT, R2, R9, PT ;  /* 0x000000090200720c */ /* 0x000fe40003f26270 */
[C---:B------:R-:W-:Y:S02]  /*5e90*/  ISETP.GE.AND P5, PT, R3.reuse, R11, PT ;  /* 0x0000000b0300720c */ /* 0x040fe40003fa6270 */
[----:B------:R-:W-:Y:S01]  /*5ea0*/  ISETP.GE.AND P4, PT, R3, R12, PT ;  /* 0x0000000c0300720c */ /* 0x000fe20003f86270 */
[----:B------:R-:W-:Y:S01]  /*5eb0*/  HMMA.16816.F32.BF16 R196, R16, R176, R236 ;  /* 0x000000b010c4723c */ /* 0x000fe200000418ec */
[----:B------:R-:W3:Y:S01]  /*5ec0*/  LDSM.16.M88.4 R176, [R216+0x9000] ;  /* 0x00900000d8b0783b */ /* 0x000ee20000000200 */
[----:B------:R-:W-:-:S04]  /*5ed0*/  VIADD R3, R0, 0x10 ;  /* 0x0000001000037836 */ /* 0x000fc80000000000 */
[C---:B------:R-:W-:Y:S06]  /*5ee0*/  HMMA.16816.F32.BF16 R204, R16.reuse, R172, R204 ;  /* 0x000000ac10cc723c */ /* 0x040fec00000418cc */
[----:B------:R-:W-:Y:S01]  /*5ef0*/  HMMA.16816.F32.BF16 R16, R16, R174, R32 ;  /* 0x000000ae1010723c */ /* 0x000fe20000041820 */
[----:B------:R-:W-:Y:S04]  /*5f00*/  LDSM.16.M88.4 R32, [R216+0x9800] ;  /* 0x00980000d820783b */ /* 0x000fe80000000200 */
[----:B------:R-:W-:Y:S01]  /*5f10*/  LDSM.16.M88.4 R172, [R215+0x1000] ;  /* 0x00100000d7ac783b */ /* 0x000fe20000000200 */
[C---:B-1----:R-:W-:Y:S06]  /*5f20*/  HMMA.16816.F32.BF16 R224, R4.reuse, R28, R192 ;  /* 0x0000001c04e0723c */ /* 0x042fec00000418c0 */
[C---:B------:R-:W-:Y:S06]  /*5f30*/  HMMA.16816.F32.BF16 R200, R4.reuse, R30, R200 ;  /* 0x0000001e04c8723c */ /* 0x040fec00000418c8 */
[C---:B------:R-:W-:Y:S06]  /*5f40*/  HMMA.16816.F32.BF16 R232, R4.reuse, R180, R232 ;  /* 0x000000b404e8723c */ /* 0x040fec00000418e8 */
[----:B------:R-:W-:Y:S01]  /*5f50*/  HMMA.16816.F32.BF16 R228, R4, R182, R184 ;  /* 0x000000b604e4723c */ /* 0x000fe200000418b8 */
[----:B------:R-:W1:Y:S05]  /*5f60*/  LDSM.16.M88.4 R4, [R218+0x6000] ;  /* 0x00600000da04783b */ /* 0x000e6a0000000200 */
[C---:B--2---:R-:W-:Y:S06]  /*5f70*/  HMMA.16816.F32.BF16 R184, R20.reuse, R30, R188 ;  /* 0x0000001e14b8723c */ /* 0x044fec00000418bc */
[C---:B------:R-:W-:Y:S01]  /*5f80*/  HMMA.16816.F32.BF16 R196, R20.reuse, R28, R196 ;  /* 0x0000001c14c4723c */ /* 0x040fe200000418c4 */
[----:B------:R-:W2:Y:S05]  /*5f90*/  LDSM.16.M88.4 R28, [R217+0x4000] ;  /* 0x00400000d91c783b */ /* 0x000eaa0000000200 */
[C---:B------:R-:W-:Y:S01]  /*5fa0*/  HMMA.16816.F32.BF16 R192, R20.reuse, R182, R16 ;  /* 0x000000b614c0723c */ /* 0x040fe20000041810 */
[----:B------:R-:W4:Y:S05]  /*5fb0*/  LDSM.16.M88.4 R16, [R217+0x6000] ;  /* 0x00600000d910783b */ /* 0x000f2a0000000200 */
[----:B------:R-:W-:Y:S01]  /*5fc0*/  HMMA.16816.F32.BF16 R188, R20, R180, R204 ;  /* 0x000000b414bc723c */ /* 0x000fe200000418cc */
[----:B------:R-:W5:Y:S01]  /*5fd0*/  LDSM.16.M88.4 R20, [R215+0x1800] ;  /* 0x00180000d714783b */ /* 0x000f620000000200 */
[----:B------:R-:W-:-:S04]  /*5fe0*/  DEPBAR.LE SB0, 0x0 ;  /* 0x000080000000791a */ /* 0x000fc80000000000 */
[-C--:B---3--:R-:W-:Y:S06]  /*5ff0*/  HMMA.16816.F32.BF16 R184, R24, R178.reuse, R184 ;  /* 0x000000b218b8723c */ /* 0x088fec00000418b8 */
[C---:B-1----:R-:W-:Y:S06]  /*6000*/  HMMA.16816.F32.BF16 R180, R4.reuse, R178, R200 ;  /* 0x000000b204b4723c */ /* 0x042fec00000418c8 */
[-C--:B------:R-:W-:Y:S06]  /*6010*/  HMMA.16816.F32.BF16 R224, R4, R176.reuse, R224 ;  /* 0x000000b004e0723c */ /* 0x080fec00000418e0 */
[C---:B------:R-:W-:Y:S06]  /*6020*/  HMMA.16816.F32.BF16 R176, R24.reuse, R176, R196 ;  /* 0x000000b018b0723c */ /* 0x040fec00000418c4 */
[-C--:B------:R-:W-:Y:S06]  /*6030*/  HMMA.16816.F32.BF16 R188, R24, R32.reuse, R188 ;  /* 0x0000002018bc723c */ /* 0x080fec00000418bc */
[----:B------:R-:W-:Y:S06]  /*6040*/  HMMA.16816.F32.BF16 R196, R4, R32, R232 ;  /* 0x0000002004c4723c */ /* 0x000fec00000418e8 */
[----:B--2---:R-:W-:Y:S06]  /*6050*/  HMMA.16816.F32.BF16 R184, R28, R174, R184 ;  /* 0x000000ae1cb8723c */ /* 0x004fec00000418b8 */
[----:B------:R-:W-:Y:S06]  /*6060*/  HMMA.16816.F32.BF16 R200, R4, R34, R228 ;  /* 0x0000002204c8723c */ /* 0x000fec00000418e4 */
[----:B----4-:R-:W-:Y:S06]  /*6070*/  HMMA.16816.F32.BF16 R4, R16, R174, R180 ;  /* 0x000000ae1004723c */ /* 0x010fec00000418b4 */
[----:B------:R-:W-:Y:S06]  /*6080*/  HMMA.16816.F32.BF16 R176, R28, R172, R176 ;  /* 0x000000ac1cb0723c */ /* 0x000fec00000418b0 */
[----:B------:R-:W-:Y:S01]  /*6090*/  HMMA.16816.F32.BF16 R192, R24, R34, R192 ;  /* 0x0000002218c0723c */ /* 0x000fe200000418c0 */
[----:B------:R-:W-:Y:S01]  /*60a0*/  FSEL R132, R186, -INF , !P0 ;  /* 0xff800000ba847808 */ /* 0x000fe20004000000 */
[----:B------:R-:W-:Y:S01]  /*60b0*/  BAR.SYNC.DEFER_BLOCKING 0x0 ;  /* 0x0000000000007b1d */ /* 0x000fe20000010000 */
[----:B------:R-:W-:-:S03]  /*60c0*/  ISETP.GE.AND P0, PT, R2, R11, PT ;  /* 0x0000000b0200720c */ /* 0x000fc60003f06270 */
[-C--:B-----5:R-:W-:Y:S01]  /*60d0*/  HMMA.16816.F32.BF16 R32, R28, R20.reuse, R188 ;  /* 0x000000141c20723c */ /* 0x0a0fe200000418bc */
[----:B------:R-:W-:Y:S02]  /*60e0*/  FSEL R24, R184, -INF , !P6 ;  /* 0xff800000b8187808 */ /* 0x000fe40007000000 */
[----:B------:R-:W-:Y:S02]  /*60f0*/  FSEL R25, R185, -INF , !P1 ;  /* 0xff800000b9197808 */ /* 0x000fe40004800000 */
[C---:B------:R-:W-:Y:S01]  /*6100*/  ISETP.GE.AND P6, PT, R2.reuse, R10, PT ;  /* 0x0000000a0200720c */ /* 0x040fe20003fc6270 */
[C---:B------:R-:W-:Y:S01]  /*6110*/  HMMA.16816.F32.BF16 R180, R16.reuse, R20, R196 ;  /* 0x0000001410b4723c */ /* 0x040fe200000418c4 */
[----:B------:R-:W-:Y:S01]  /*6120*/  ISETP.GE.AND P1, PT, R2, R12, PT ;  /* 0x0000000c0200720c */ /* 0x000fe20003f26270 */
[----:B------:R-:W-:Y:S01]  /*6130*/  VIADD R2, R0, 0x1 ;  /* 0x0000000100027836 */ /* 0x000fe20000000000 */
[----:B------:R-:W-:Y:S02]  /*6140*/  FSEL R27, R187, -INF , !P6 ;  /* 0xff800000bb1b7808 */ /* 0x000fe40007000000 */
[----:B------:R-:W-:Y:S01]  /*6150*/  FSEL R137, R4, -INF , !P5 ;  /* 0xff80000004897808 */ /* 0x000fe20006800000 */
[----:B------:R-:W-:Y:S01]  /*6160*/  HMMA.16816.F32.BF16 R172, R16, R172, R224 ;  /* 0x000000ac10ac723c */ /* 0x000fe200000418e0 */
[----:B------:R-:W-:-:S02]  /*6170*/  FSEL R184, R6, -INF , !P4 ;  /* 0xff80000006b87808 */ /* 0x000fc40006000000 */
[----:B------:R-:W-:Y:S02]  /*6180*/  FSEL R138, R5, -INF , !P0 ;  /* 0xff800000058a7808 */ /* 0x000fe40004000000 */
[C---:B------:R-:W-:Y:S01]  /*6190*/  ISETP.GE.AND P6, PT, R2.reuse, R9, PT ;  /* 0x000000090200720c */ /* 0x040fe20003fc6270 */
[----:B------:R-:W-:Y:S01]  /*61a0*/  HMMA.16816.F32.BF16 R28, R28, R22, R192 ;  /* 0x000000161c1c723c */ /* 0x000fe200000418c0 */
[C---:B------:R-:W-:Y:S02]  /*61b0*/  ISETP.GE.AND P4, PT, R2.reuse, R10, PT ;  /* 0x0000000a0200720c */ /* 0x040fe40003f86270 */
[C---:B------:R-:W-:Y:S02]  /*61c0*/  ISETP.GE.AND P5, PT, R2.reuse, R11, PT ;  /* 0x0000000b0200720c */ /* 0x040fe40003fa6270 */
[----:B------:R-:W-:Y:S01]  /*61d0*/  ISETP.GE.AND P0, PT, R2, R12, PT ;  /* 0x0000000c0200720c */ /* 0x000fe20003f06270 */
[----:B------:R-:W-:Y:S01]  /*61e0*/  VIADD R2, R0, 0x11 ;  /* 0x0000001100027836 */ /* 0x000fe20000000000 */
[----:B------:R-:W-:-:S02]  /*61f0*/  FSEL R139, R7, -INF , !P1 ;  /* 0xff800000078b7808 */ /* 0x000fc40004800000 */
[----:B------:R-:W-:Y:S01]  /*6200*/  FSEL R26, R179, -INF , !P4 ;  /* 0xff800000b31a7808 */ /* 0x000fe20006000000 */
[----:B------:R-:W-:Y:S01]  /*6210*/  HMMA.16816.F32.BF16 R4, R16, R22, R200 ;  /* 0x000000161004723c */ /* 0x000fe200000418c8 */
[-C--:B------:R-:W-:Y:S02]  /*6220*/  ISETP.GE.AND P1, PT, R3, R9.reuse, PT ;  /* 0x000000090300720c */ /* 0x080fe40003f26270 */
[----:B------:R-:W-:Y:S02]  /*6230*/  ISETP.GE.AND P4, PT, R2, R9, PT ;  /* 0x000000090200720c */ /* 0x000fe40003f86270 */
[----:B------:R-:W-:Y:S02]  /*6240*/  FSEL R191, R32, -INF , !P1 ;  /* 0xff80000020bf7808 */ /* 0x000fe40004800000 */
[----:B------:R-:W-:Y:S02]  /*6250*/  FSEL R190, R33, -INF , !P4 ;  /* 0xff80000021be7808 */ /* 0x000fe40006000000 */
[----:B------:R-:W-:-:S02]  /*6260*/  ISETP.GE.AND P1, PT, R3, R11, PT ;  /* 0x0000000b0300720c */ /* 0x000fc40003f26270 */
[----:B------:R-:W-:Y:S02]  /*6270*/  ISETP.GE.AND P4, PT, R3, R12, PT ;  /* 0x0000000c0300720c */ /* 0x000fe40003f86270 */
        /* <DEDUP_REMOVED lines=9> */
[C---:B------:R-:W-:Y:S02]  /*6310*/  ISETP.GE.AND P6, PT, R2.reuse, R10, PT ;  /* 0x0000000a0200720c */ /* 0x040fe40003fc6270 */
[----:B------:R-:W-:Y:S01]  /*6320*/  ISETP.GE.AND P1, PT, R2, R12, PT ;  /* 0x0000000c0200720c */ /* 0x000fe20003f26270 */
[C---:B------:R-:W-:Y:S01]  /*6330*/  VIADD R2, R0.reuse, 0x18 ;  /* 0x0000001800027836 */ /* 0x040fe20000000000 */
[----:B------:R-:W-:-:S02]  /*6340*/  ISETP.GE.AND P4, PT, R0, R11, PT ;  /* 0x0000000b0000720c */ /* 0x000fc40003f86270 */
[----:B------:R-:W-:Y:S02]  /*6350*/  FSEL R197, R35, -INF , !P6 ;  /* 0xff80000023c57808 */ /* 0x000fe40007000000 */
[----:B------:R-:W-:Y:S02]  /*6360*/  FSEL R22, R172, -INF , !P4 ;  /* 0xff800000ac167808 */ /* 0x000fe40006000000 */
[C---:B------:R-:W-:Y:S02]  /*6370*/  ISETP.GE.AND P6, PT, R0.reuse, R10, PT ;  /* 0x0000000a0000720c */ /* 0x040fe40003fc6270 */
[----:B------:R-:W-:Y:S02]  /*6380*/  FSEL R175, R175, -INF , !P0 ;  /* 0xff800000afaf7808 */ /* 0x000fe40004000000 */
[CC--:B------:R-:W-:Y:S01]  /*6390*/  ISETP.GE.AND P4, PT, R0.reuse, R12.reuse, PT ;  /* 0x0000000c0000720c */ /* 0x0c0fe20003f86270 */
[----:B------:R-:W-:Y:S01]  /*63a0*/  VIADD R0, R0, 0x19 ;  /* 0x0000001900007836 */ /* 0x000fe20000000000 */
[----:B------:R-:W-:-:S02]  /*63b0*/  ISETP.GE.AND P0, PT, R2, R12, PT ;  /* 0x0000000c0200720c */ /* 0x000fc40003f06270 */
[----:B------:R-:W-:Y:S02]  /*63c0*/  FSEL R18, R178, -INF , !P6 ;  /* 0xff800000b2127808 */ /* 0x000fe40007000000 */
[----:B------:R-:W-:Y:S02]  /*63d0*/  FSEL R202, R6, -INF , !P0 ;  /* 0xff80000006ca7808 */ /* 0x000fe40004000000 */
[----:B------:R-:W-:Y:S02]  /*63e0*/  ISETP.GE.AND P0, PT, R0, R11, PT ;  /* 0x0000000b0000720c */ /* 0x000fe40003f06270 */
[----:B------:R-:W-:Y:S02]  /*63f0*/  FSEL R206, R183, -INF , !P1 ;  /* 0xff800000b7ce7808 */ /* 0x000fe40004800000 */
[----:B------:R-:W-:Y:S02]  /*6400*/  FSEL R198, R5, -INF , !P0 ;  /* 0xff80000005c67808 */ /* 0x000fe40004000000 */
[----:B------:R-:W-:-:S02]  /*6410*/  PLOP3.LUT P0, PT, PT, PT, UP0, 0x80, 0x0 ;  /* 0x000000000000781c */ /* 0x000fc40003f0f008 */
[C---:B------:R-:W-:Y:S02]  /*6420*/  ISETP.GE.AND P1, PT, R2.reuse, R9, PT ;  /* 0x000000090200720c */ /* 0x040fe40003f26270 */
[----:B------:R-:W-:Y:S02]  /*6430*/  ISETP.GE.AND P6, PT, R2, R11, PT ;  /* 0x0000000b0200720c */ /* 0x000fe40003fc6270 */
[----:B------:R-:W-:Y:S02]  /*6440*/  FSEL R173, R173, -INF , !P5 ;  /* 0xff800000adad7808 */ /* 0x000fe40006800000 */
[----:B------:R-:W-:Y:S02]  /*6450*/  FSEL R174, R174, -INF , !P4 ;  /* 0xff800000aeae7808 */ /* 0x000fe40006000000 */
[----:B------:R-:W-:Y:S02]  /*6460*/  FSEL R199, R4, -INF , !P6 ;  /* 0xff80000004c77808 */ /* 0x000fe40007000000 */
[----:B------:R-:W-:-:S02]  /*6470*/  FSEL R183, R28, -INF , !P1 ;  /* 0xff8000001cb77808 */ /* 0x000fc40004800000 */
[-C--:B------:R-:W-:Y:S02]  /*6480*/  ISETP.GE.AND P5, PT, R2, R10.reuse, PT ;  /* 0x0000000a0200720c */ /* 0x080fe40003fa6270 */
[C---:B------:R-:W-:Y:S02]  /*6490*/  ISETP.GE.AND P6, PT, R0.reuse, R9, PT ;  /* 0x000000090000720c */ /* 0x040fe40003fc6270 */
[C---:B------:R-:W-:Y:S02]  /*64a0*/  ISETP.GE.AND P4, PT, R0.reuse, R10, PT ;  /* 0x0000000a0000720c */ /* 0x040fe40003f86270 */
[----:B------:R-:W-:Y:S02]  /*64b0*/  ISETP.GE.AND P1, PT, R0, R12, PT ;  /* 0x0000000c0000720c */ /* 0x000fe40003f26270 */
[----:B------:R-:W-:Y:S02]  /*64c0*/  FSEL R189, R30, -INF , !P5 ;  /* 0xff8000001ebd7808 */ /* 0x000fe40006800000 */
[----:B------:R-:W-:-:S02]  /*64d0*/  FSEL R204, R7, -INF , !P1 ;  /* 0xff80000007cc7808 */ /* 0x000fc40004800000 */
[----:B------:R-:W-:Y:S02]  /*64e0*/  FSEL R182, R29, -INF , !P6 ;  /* 0xff8000001db67808 */ /* 0x000fe40007000000 */
        /* <DEDUP_REMOVED lines=17> */
[----:B------:R-:W-:Y:S01]  /*6600*/  IMAD.U32 R3, RZ, RZ, UR4 ;  /* 0x00000004ff037e24 */ /* 0x000fe2000f8e00ff */
[----:B--2---:R-:W-:-:S04]  /*6610*/  LEA R0, P1, R0, R238, 0x5 ;  /* 0x000000ee00007211 */ /* 0x004fc800078228ff */
[----:B------:R-:W-:Y:S02]  /*6620*/  IADD3 R2, P5, R0, UR26, RZ ;  /* 0x0000001a00027c10 */ /* 0x000fe4000ffbe0ff */
[----:B---3--:R-:W-:Y:S02]  /*6630*/  LEA.HI.X R3, R4, R245, R3, 0x5, P1 ;  /* 0x000000f504037211 */ /* 0x008fe400008f2c03 */
[C---:B-1----:R-:W-:Y:S02]  /*6640*/  @!P3 LEA R14, P6, R0.reuse, R14, 0x1 ;  /* 0x0000000e000eb211 */ /* 0x042fe400078c08ff */
[----:B-----5:R-:W-:Y:S02]  /*6650*/  @!P2 LEA R4, P1, R0, R6, 0x1 ;  /* 0x000000060004a211 */ /* 0x020fe400078208ff */
[----:B----4-:R-:W-:Y:S02]  /*6660*/  @!P3 LEA R6, P4, R2, R16, 0x1 ;  /* 0x000000100206b211 */ /* 0x010fe400078808ff */
[----:B------:R-:W-:-:S02]  /*6670*/  IADD3.X R8, R3, UR13, RZ, P5, !PT ;  /* 0x0000000d03087c10 */ /* 0x000fc4000affe4ff */
        /* <DEDUP_REMOVED lines=26> */
.L_x_987:
[----:B------:R-:W-:Y:S05]  /*6820*/  BSYNC B0 ;  /* 0x0000000000007941 */ /* 0x000fea0003800000 */
.L_x_986:
[----:B------:R-:W0:Y:S02]  /*6830*/  LDGDEPBAR ;  /* 0x00000000000079af */ /* 0x000e240000000000 */
.L_x_985:
[----:B------:R-:W3:Y:S01]  /*6840*/  LDL.64 R30, [R1+0x10] ;  /* 0x00001000011e7983 */ /* 0x000ee20000100a00 */
[----:B------:R-:W-:Y:S01]  /*6850*/  FMNMX.FTZ R0, R135, R13, !PT ;  /* 0x0000000d87007209 */ /* 0x000fe20007810000 */
[----:B------:R-:W-:Y:S01]  /*6860*/  IMAD.WIDE.U32 R16, R250, -0x326172a9, RZ ;  /* 0xcd9e8d57fa107825 */ /* 0x000fe200078e00ff */
[----:B------:R-:W-:Y:S01]  /*6870*/  FMNMX.FTZ R2, R134, R18, !PT ;  /* 0x0000001286027209 */ /* 0x000fe20007810000 */
[----:B------:R-:W4:Y:S01]  /*6880*/  LDC.U8 R35, c[0x0][0x388] ;  /* 0x0000e200ff237b82 */ /* 0x000f220000000000 */
[----:B------:R-:W-:Y:S01]  /*6890*/  FMNMX.FTZ R0, R20, R0, !PT ;  /* 0x0000000014007209 */ /* 0x000fe20007810000 */
[----:B------:R-:W-:Y:S01]  /*68a0*/  IMAD R8, R252, -0x326172a9, RZ ;  /* 0xcd9e8d57fc087824 */ /* 0x000fe200078e02ff */
[----:B------:R-:W-:Y:S01]  /*68b0*/  FMNMX.FTZ R2, R26, R2, !PT ;  /* 0x000000021a027209 */ /* 0x000fe20007810000 */
[----:B------:R-:W-:Y:S01]  /*68c0*/  UMOV UR5, UR37 ;  /* 0x0000002500057c82 */ /* 0x000fe20008000000 */
        /* <DEDUP_REMOVED lines=12> */
[----:B-1----:R-:W-:Y:S01]  /*6990*/  FMNMX.FTZ R6, R136, R174, !PT ;  /* 0x000000ae88067209 */ /* 0x002fe20007810000 */
[----:B------:R-:W1:Y:S01]  /*69a0*/  SHFL.BFLY PT, R3, R0, 0x2, 0x1f ;  /* 0x0c401f0000037f89 */ /* 0x000e6200000e0000 */
[----:B------:R-:W-:-:S02]  /*69b0*/  LOP3.LUT R14, R17, R251, RZ, 0x3c, !PT ;  /* 0x000000fb110e7212 */ /* 0x000fc400078e3cff */
[----:B------:R-:W-:Y:S01]  /*69c0*/  FMNMX.FTZ R7, R175, R6, !PT ;  /* 0x00000006af077209 */ /* 0x000fe20007810000 */
[----:B--2---:R-:W2:Y:S02]  /*69d0*/  SHFL.BFLY PT, R5, R2, 0x2, 0x1f ;  /* 0x0c401f0002057f89 */ /* 0x004ea400000e0000 */
[----:B------:R-:W-:Y:S01]  /*69e0*/  IMAD.WIDE.U32 R14, R14, -0x2daee0ad, RZ ;  /* 0xd2511f530e0e7825 */ /* 0x000fe200078e00ff */
[----:B-1----:R-:W-:Y:S02]  /*69f0*/  FMNMX.FTZ R0, R0, R3, !PT ;  /* 0x0000000300007209 */ /* 0x002fe40007810000 */
[----:B------:R-:W-:Y:S02]  /*6a00*/  FMNMX.FTZ R3, R133, R22, !PT ;  /* 0x0000001685037209 */ /* 0x000fe40007810000 */
[----:B--2---:R-:W-:Y:S01]  /*6a10*/  FMNMX.FTZ R5, R2, R5, !PT ;  /* 0x0000000502057209 */ /* 0x004fe20007810000 */
[----:B------:R-:W1:Y:S01]  /*6a20*/  SHFL.BFLY PT, R4, R0, 0x1, 0x1f ;  /* 0x0c201f0000047f89 */ /* 0x000e6200000e0000 */
[----:B------:R-:W-:-:S03]  /*6a30*/  FMNMX.FTZ R3, R173, R3, !PT ;  /* 0x00000003ad037209 */ /* 0x000fc60007810000 */
[----:B------:R-:W2:Y:S01]  /*6a40*/  SHFL.BFLY PT, R21, R5, 0x1, 0x1f ;  /* 0x0c201f0005157f89 */ /* 0x000ea200000e0000 */
[----:B------:R-:W-:-:S04]  /*6a50*/  FMNMX.FTZ R3, R137, R3, !PT ;  /* 0x0000000389037209 */ /* 0x000fc80007810000 */
[----:B------:R-:W-:-:S04]  /*6a60*/  FMNMX.FTZ R3, R138, R3, !PT ;  /* 0x000000038a037209 */ /* 0x000fc80007810000 */
[----:B------:R-:W-:-:S04]  /*6a70*/  FMNMX.FTZ R3, R205, R3, !PT ;  /* 0x00000003cd037209 */ /* 0x000fc80007810000 */
[----:B------:R-:W-:Y:S02]  /*6a80*/  FMNMX.FTZ R3, R203, R3, !PT ;  /* 0x00000003cb037209 */ /* 0x000fe40007810000 */
[----:B-1----:R-:W-:Y:S02]  /*6a90*/  FMNMX.FTZ R239, R0, R4, !PT ;  /* 0x0000000400ef7209 */ /* 0x002fe40007810000 */
[----:B------:R-:W-:Y:S02]  /*6aa0*/  MOV R0, UR25 ;  /* 0x0000001900007c02 */ /* 0x000fe40008000f00 */
[----:B------:R-:W-:Y:S02]  /*6ab0*/  FMNMX.FTZ R4, R199, R3, !PT ;  /* 0x00000003c7047209 */ /* 0x000fe40007810000 */
[----:B------:R-:W-:Y:S01]  /*6ac0*/  LOP3.LUT R6, R241, UR37, R0, 0x96, !PT ;  /* 0x00000025f1067c12 */ /* 0x000fe2000f8e9600 */
[----:B------:R-:W-:Y:S01]  /*6ad0*/  FMUL.FTZ R0, R239, UR30 ;  /* 0x0000001eef007c20 */ /* 0x000fe20008410000 */
[----:B------:R-:W-:-:S02]  /*6ae0*/  FMNMX.FTZ R4, R198, R4, !PT ;  /* 0x00000004c6047209 */ /* 0x000fc40007810000 */
[----:B------:R-:W-:Y:S01]  /*6af0*/  FSETP.NEU.FTZ.AND P6, PT, R239, -INF , PT ;  /* 0xff800000ef00780b */ /* 0x000fe20003fdd000 */
[----:B------:R-:W-:Y:S01]  /*6b00*/  IMAD.WIDE.U32 R32, R6, -0x326172a9, RZ ;  /* 0xcd9e8d5706207825 */ /* 0x000fe200078e00ff */
[----:B------:R-:W-:Y:S01]  /*6b10*/  FMNMX.FTZ R6, R184, R7, !PT ;  /* 0x00000007b8067209 */ /* 0x000fe20007810000 */
[----:B------:R-:W1:Y:S01]  /*6b20*/  SHFL.BFLY PT, R19, R4, 0x2, 0x1f ;  /* 0x0c401f0004137f89 */ /* 0x000e6200000e0000 */
[----:B------:R-:W-:Y:S02]  /*6b30*/  FSEL R0, R0, RZ, P6 ;  /* 0x000000ff00007208 */ /* 0x000fe40003000000 */
[----:B------:R-:W-:Y:S02]  /*6b40*/  FMNMX.FTZ R6, R139, R6, !PT ;  /* 0x000000068b067209 */ /* 0x000fe40007810000 */
[----:B------:R-:W-:Y:S01]  /*6b50*/  LOP3.LUT R8, R33, UR36, R8, 0x96, !PT ;  /* 0x0000002421087c12 */ /* 0x000fe2000f8e9608 */
[--C-:B------:R-:W-:Y:S01]  /*6b60*/  FFMA.FTZ R20, R20, UR30, -R0.reuse ;  /* 0x0000001e14147c23 */ /* 0x100fe20008010800 */
[----:B------:R-:W-:Y:S01]  /*6b70*/  FMNMX.FTZ R6, R207, R6, !PT ;  /* 0x00000006cf067209 */ /* 0x000fe20007810000 */
[----:B------:R-:W-:Y:S01]  /*6b80*/  FFMA.FTZ R13, R13, UR30, -R0 ;  /* 0x0000001e0d0d7c23 */ /* 0x000fe20008010800 */
[----:B------:R-:W-:Y:S01]  /*6b90*/  LOP3.LUT R17, R33, UR36, R16, 0x96, !PT ;  /* 0x0000002421117c12 */ /* 0x000fe2000f8e9610 */
[----:B------:R-:W-:Y:S01]  /*6ba0*/  IMAD.WIDE.U32 R28, R8, -0x2daee0ad, RZ ;  /* 0xd2511f53081c7825 */ /* 0x000fe200078e00ff */
[----:B------:R-:W-:Y:S01]  /*6bb0*/  LOP3.LUT R16, R15, UR35, R240, 0x96, !PT ;  /* 0x000000230f107c12 */ /* 0x000fe2000f8e96f0 */
[----:B------:R-:W-:Y:S01]  /*6bc0*/  MUFU.EX2 R186, R20 ;  /* 0x0000001400ba7308 */ /* 0x000fe20000000800 */
[----:B--2---:R-:W-:Y:S01]  /*6bd0*/  FMNMX.FTZ R238, R5, R21, !PT ;  /* 0x0000001505ee7209 */ /* 0x004fe20007810000 */
[----:B------:R-:W-:-:S03]  /*6be0*/  FFMA.FTZ R24, R24, UR30, -R0 ;  /* 0x0000001e18187c23 */ /* 0x000fc60008010800 */
[C---:B------:R-:W-:Y:S01]  /*6bf0*/  FSETP.NEU.FTZ.AND P5, PT, R238.reuse, -INF , PT ;  /* 0xff800000ee00780b */ /* 0x040fe20003fbd000 */
[----:B------:R-:W-:Y:S02]  /*6c00*/  FMUL.FTZ R8, R238, UR30 ;  /* 0x0000001eee087c20 */ /* 0x000fe40008410000 */
[----:B------:R2:W-:Y:S03]  /*6c10*/  MUFU.EX2 R34, R13 ;  /* 0x0000000d00227308 */ /* 0x0005e60000000800 */
[----:B------:R-:W-:-:S05]  /*6c20*/  FSEL R8, R8, RZ, P5 ;  /* 0x000000ff08087208 */ /* 0x000fca0002800000 */
[----:B------:R5:W5:Y:S01]  /*6c30*/  MUFU.EX2 R23, R24 ;  /* 0x0000001800177308 */ /* 0x000b620000000800 */
[----:B---3--:R-:W-:Y:S02]  /*6c40*/  LOP3.LUT R2, R31, UR35, R240, 0x96, !PT ;  /* 0x000000231f027c12 */ /* 0x008fe4000f8e96f0 */
[----:B--2---:R-:W-:Y:S01]  /*6c50*/  LOP3.LUT R13, R29, UR33, R30, 0x96, !PT ;  /* 0x000000211d0d7c12 */ /* 0x004fe2000f8e961e */
[----:B------:R-:W-:-:S04]  /*6c60*/  IMAD.WIDE.U32 R30, R17, -0x2daee0ad, RZ ;  /* 0xd2511f53111e7825 */ /* 0x000fc800078e00ff */
[----:B------:R-:W-:-:S04]  /*6c70*/  IMAD.WIDE.U32 R2, R2, -0x326172a9, RZ ;  /* 0xcd9e8d5702027825 */ /* 0x000fc800078e00ff */
[----:B------:R-:W-:Y:S01]  /*6c80*/  IMAD.WIDE.U32 R16, R16, -0x326172a9, RZ ;  /* 0xcd9e8d5710107825 */ /* 0x000fe200078e00ff */
[--C-:B------:R-:W-:Y:S02]  /*6c90*/  LOP3.LUT R7, R3, UR34, R32.reuse, 0x96, !PT ;  /* 0x0000002203077c12 */ /* 0x100fe4000f8e9620 */
[----:B------:R-:W-:Y:S02]  /*6ca0*/  FMNMX.FTZ R3, R206, R6, !PT ;  /* 0x00000006ce037209 */ /* 0x000fe40007810000 */
[----:B------:R-:W-:Y:S01]  /*6cb0*/  LOP3.LUT R5, R17, UR34, R32, 0x96, !PT ;  /* 0x0000002211057c12 */ /* 0x000fe2000f8e9620 */
[----:B------:R-:W-:Y:S01]  /*6cc0*/  IMAD.WIDE.U32 R6, R7, -0x2daee0ad, RZ ;  /* 0xd2511f5307067825 */ /* 0x000fe200078e00ff */
[----:B------:R-:W-:Y:S02]  /*6cd0*/  FMNMX.FTZ R3, R202, R3, !PT ;  /* 0x00000003ca037209 */ /* 0x000fe40007810000 */
[----:B------:R-:W-:Y:S02]  /*6ce0*/  LOP3.LUT R17, R31, UR33, R14, 0x96, !PT ;  /* 0x000000211f117c12 */ /* 0x000fe4000f8e960e */
[----:B------:R-:W-:-:S02]  /*6cf0*/  LOP3.LUT R15, R7, UR22, R28, 0x96, !PT ;  /* 0x00000016070f7c12 */ /* 0x000fc4000f8e961c */
[----:B------:R-:W-:Y:S01]  /*6d00*/  FMNMX.FTZ R7, R204, R3, !PT ;  /* 0x00000003cc077209 */ /* 0x000fe20007810000 */
[----:B------:R-:W-:Y:S01]  /*6d10*/  IMAD.WIDE.U32 R28, R17, -0x326172a9, RZ ;  /* 0xcd9e8d57111c7825 */ /* 0x000fe200078e00ff */
[----:B-1----:R-:W-:-:S03]  /*6d20*/  FMNMX.FTZ R3, R4, R19, !PT ;  /* 0x0000001304037209 */ /* 0x002fc60007810000 */
[----:B------:R-:W-:Y:S01]  /*6d30*/  FFMA.FTZ R4, R25, UR30, -R0 ;  /* 0x0000001e19047c23 */ /* 0x000fe20008010800 */
[----:B----4-:R-:W-:Y:S01]  /*6d40*/  PRMT R32, R35, 0x7054, R35 ;  /* 0x0000705423207816 */ /* 0x010fe20000000023 */
[----:B------:R-:W1:Y:S01]  /*6d50*/  SHFL.BFLY PT, R20, R7, 0x2, 0x1f ;  /* 0x0c401f0007147f89 */ /* 0x000e6200000e0000 */
[----:B-----5:R-:W-:Y:S01]  /*6d60*/  IMAD.WIDE.U32 R24, R13, -0x326172a9, RZ ;  /* 0xcd9e8d570d187825 */ /* 0x020fe200078e00ff */
[----:B------:R2:W3:Y:S03]  /*6d70*/  MUFU.EX2 R192, R4 ;  /* 0x0000000400c07308 */ /* 0x0004e60000000800 */
[----:B------:R-:W-:Y:S01]  /*6d80*/  FFMA.FTZ R13, R18, UR30, -R8 ;  /* 0x0000001e120d7c23 */ /* 0x000fe20008010808 */
[----:B------:R-:W4:Y:S01]  /*6d90*/  SHFL.BFLY PT, R21, R3, 0x1, 0x1f ;  /* 0x0c201f0003157f89 */ /* 0x000f2200000e0000 */
[----:B------:R-:W-:Y:S01]  /*6da0*/  IMAD.WIDE.U32 R14, R15, -0x326172a9, RZ ;  /* 0xcd9e8d570f0e7825 */ /* 0x000fe200078e00ff */
[----:B------:R-:W-:-:S02]  /*6db0*/  LOP3.LUT R18, R25, UR23, R2, 0x96, !PT ;  /* 0x0000001719127c12 */ /* 0x000fc4000f8e9602 */
[----:B------:R-:W-:Y:S01]  /*6dc0*/  LOP3.LUT R16, R29, UR23, R16, 0x96, !PT ;  /* 0x000000171d107c12 */ /* 0x000fe2000f8e9610 */
[----:B------:R5:W-:Y:S02]  /*6dd0*/  MUFU.EX2 R187, R13 ;  /* 0x0000000d00bb7308 */ /* 0x000be40000000800 */
[----:B------:R-:W-:Y:S01]  /*6de0*/  IMAD.WIDE.U32 R18, R18, -0x2daee0ad, RZ ;  /* 0xd2511f5312127825 */ /* 0x000fe200078e00ff */
[----:B------:R-:W-:-:S03]  /*6df0*/  LOP3.LUT R2, R15, UR12, R24, 0x96, !PT ;  /* 0x0000000c0f027c12 */ /* 0x000fc6000f8e9618 */
[----:B------:R-:W-:-:S04]  /*6e00*/  IMAD.WIDE.U32 R16, R16, -0x2daee0ad, RZ ;  /* 0xd2511f5310107825 */ /* 0x000fc800078e00ff */
[----:B--2---:R-:W-:-:S04]  /*6e10*/  IMAD.WIDE.U32 R4, R5, -0x2daee0ad, RZ ;  /* 0xd2511f5305047825 */ /* 0x004fc800078e00ff */
[----:B------:R-:W-:Y:S01]  /*6e20*/  IMAD.WIDE.U32 R176, R2, -0x2daee0ad, RZ ;  /* 0xd2511f5302b07825 */ /* 0x000fe200078e00ff */
[----:B-1----:R-:W-:-:S03]  /*6e30*/  FMNMX.FTZ R7, R7, R20, !PT ;  /* 0x0000001407077209 */ /* 0x002fc60007810000 */
[----:B------:R-:W-:Y:S01]  /*6e40*/  FFMA.FTZ R2, R132, UR30, -R8 ;  /* 0x0000001e84027c23 */ /* 0x000fe20008010808 */
[----:B------:R-:W-:Y:S02]  /*6e50*/  LOP3.LUT R17, R17, UR11, R4, 0x96, !PT ;  /* 0x0000000b11117c12 */ /* 0x000fe4000f8e9604 */
[----:B-----5:R-:W-:Y:S01]  /*6e60*/  LOP3.LUT R13, R5, UR22, R30, 0x96, !PT ;  /* 0x00000016050d7c12 */ /* 0x020fe2000f8e961e */
[----:B------:R-:W-:Y:S01]  /*6e70*/  FFMA.FTZ R5, R26, UR30, -R8 ;  /* 0x0000001e1a057c23 */ /* 0x000fe20008010808 */
[----:B------:R-:W-:Y:S01]  /*6e80*/  LOP3.LUT R18, R177, UR10, R18, 0x96, !PT ;  /* 0x0000000ab1127c12 */ /* 0x000fe2000f8e9612 */
[----:B------:R1:W-:Y:S01]  /*6e90*/  MUFU.EX2 R172, R2 ;  /* 0x0000000200ac7308 */ /* 0x0003e20000000800 */
[----:B----4-:R-:W-:Y:S01]  /*6ea0*/  FMNMX.FTZ R237, R3, R21, !PT ;  /* 0x0000001503ed7209 */ /* 0x010fe20007810000 */
[----:B------:R-:W-:-:S03]  /*6eb0*/  IMAD.WIDE.U32 R180, R13, -0x326172a9, RZ ;  /* 0xcd9e8d570db47825 */ /* 0x000fc600078e00ff */
[C---:B------:R-:W-:Y:S01]  /*6ec0*/  FSETP.NEU.FTZ.AND P4, PT, R237.reuse, -INF , PT ;  /* 0xff800000ed00780b */ /* 0x040fe20003f9d000 */
[----:B------:R-:W-:Y:S01]  /*6ed0*/  FMUL.FTZ R21, R237, UR30 ;  /* 0x0000001eed157c20 */ /* 0x000fe20008410000 */
[----:B------:R-:W-:Y:S01]  /*6ee0*/  LOP3.LUT R15, R181, UR12, R28, 0x96, !PT ;  /* 0x0000000cb50f7c12 */ /* 0x000fe2000f8e961c */
[----:B------:R2:W-:Y:S01]  /*6ef0*/  MUFU.EX2 R185, R5 ;  /* 0x0000000500b97308 */ /* 0x0005e20000000800 */
[----:B------:R-:W-:Y:S01]  /*6f00*/  IMAD.WIDE.U32 R200, R17, -0x326172a9, RZ ;  /* 0xcd9e8d5711c87825 */ /* 0x000fe200078e00ff */
[----:B------:R-:W-:Y:S02]  /*6f10*/  MOV R181, R23 ;  /* 0x0000001700b57202 */ /* 0x000fe40000000f00 */
[----:B------:R-:W-:Y:S01]  /*6f20*/  FSEL R21, R21, RZ, P4 ;  /* 0x000000ff15157208 */ /* 0x000fe20002000000 */
[----:B------:R-:W-:-:S04]  /*6f30*/  IMAD.WIDE.U32 R178, R15, -0x2daee0ad, RZ ;  /* 0xd2511f530fb27825 */ /* 0x000fc800078e00ff */
[----:B-1----:R-:W-:-:S03]  /*6f40*/  IMAD.WIDE.U32 R2, R18, -0x326172a9, RZ ;  /* 0xcd9e8d5712027825 */ /* 0x002fc600078e00ff */
[----:B------:R-:W-:Y:S02]  /*6f50*/  SHF.R.U32.HI R13, RZ, 0x18, R2 ;  /* 0x00000018ff0d7819 */ /* 0x000fe40000011602 */
[----:B--2---:R-:W-:Y:S01]  /*6f60*/  LOP3.LUT R5, R19, UR11, R6, 0x96, !PT ;  /* 0x0000000b13057c12 */ /* 0x004fe2000f8e9606 */
[----:B------:R-:W-:Y:S01]  /*6f70*/  FFMA.FTZ R6, R27, UR30, -R8 ;  /* 0x0000001e1b067c23 */ /* 0x000fe20008010808 */
[----:B------:R-:W1:Y:S03]  /*6f80*/  SHFL.BFLY PT, R19, R7, 0x1, 0x1f ;  /* 0x0c201f0007137f89 */ /* 0x000e6600000e0000 */
[----:B------:R-:W-:Y:S01]  /*6f90*/  IMAD.WIDE.U32 R4, R5, -0x326172a9, RZ ;  /* 0xcd9e8d5705047825 */ /* 0x000fe200078e00ff */
[----:B------:R2:W-:Y:S04]  /*6fa0*/  MUFU.EX2 R252, R6 ;  /* 0x0000000600fc7308 */ /* 0x0005e80000000800 */
[----:B------:R-:W-:-:S02]  /*6fb0*/  LOP3.LUT R177, R5, UR29, R14, 0x96, !PT ;  /* 0x0000001d05b17c12 */ /* 0x000fc4000f8e960e */
[----:B------:R-:W-:Y:S01]  /*6fc0*/  LOP3.LUT R5, R3, UR31, R4, 0x96, !PT ;  /* 0x0000001f03057c12 */ /* 0x000fe2000f8e9604 */
[----:B------:R-:W-:Y:S01]  /*6fd0*/  FFMA.FTZ R4, R22, UR30, -R21 ;  /* 0x0000001e16047c23 */ /* 0x000fe20008010815 */
[C---:B------:R-:W-:Y:S02]  /*6fe0*/  LOP3.LUT R3, R2.reuse, 0xffff, RZ, 0xc0, !PT ;  /* 0x0000ffff02037812 */ /* 0x040fe400078ec0ff */
[----:B------:R-:W-:Y:S01]  /*6ff0*/  LOP3.LUT R14, R2, 0xff, RZ, 0xc0, !PT ;  /* 0x000000ff020e7812 */ /* 0x000fe200078ec0ff */
[----:B------:R4:W-:Y:S01]  /*7000*/  MUFU.EX2 R251, R4 ;  /* 0x0000000400fb7308 */ /* 0x0009e20000000800 */
[----:B------:R-:W-:Y:S02]  /*7010*/  SHF.R.U32.HI R3, RZ, 0x8, R3 ;  /* 0x00000008ff037819 */ /* 0x000fe40000011603 */
[----:B------:R-:W-:Y:S02]  /*7020*/  LOP3.LUT R15, R5, 0xff, RZ, 0xc0, !PT ;  /* 0x000000ff050f7812 */ /* 0x000fe400078ec0ff */
[----:B------:R-:W-:-:S02]  /*7030*/  PRMT R27, R14, 0x5410, R3 ;  /* 0x000054100e1b7816 */ /* 0x000fc40000000003 */
[----:B--2---:R-:W-:Y:S02]  /*7040*/  SHF.R.U32.HI R6, RZ, 0x10, R2 ;  /* 0x00000010ff067819 */ /* 0x004fe40000011602 */
[----:B-1----:R-:W-:Y:S02]  /*7050*/  FMNMX.FTZ R236, R7, R19, !PT ;  /* 0x0000001307ec7209 */ /* 0x002fe40007810000 */
[----:B------:R-:W-:Y:S02]  /*7060*/  LOP3.LUT R2, R6, 0xff, RZ, 0xc0, !PT ;  /* 0x000000ff06027812 */ /* 0x000fe400078ec0ff */
[----:B------:R-:W-:Y:S01]  /*7070*/  LOP3.LUT R6, R179, UR10, R16, 0x96, !PT ;  /* 0x0000000ab3067c12 */ /* 0x000fe2000f8e9610 */
[C---:B------:R-:W-:Y:S01]  /*7080*/  FMUL.FTZ R22, R236.reuse, UR30 ;  /* 0x0000001eec167c20 */ /* 0x040fe20008410000 */
[----:B------:R-:W-:Y:S02]  /*7090*/  FSETP.NEU.FTZ.AND P1, PT, R236, -INF , PT ;  /* 0xff800000ec00780b */ /* 0x000fe40003f3d000 */
[----:B------:R-:W-:Y:S01]  /*70a0*/  PRMT R28, R2, 0x5410, R13 ;  /* 0x00005410021c7816 */ /* 0x000fe2000000000d */
[----:B------:R-:W-:Y:S01]  /*70b0*/  IMAD.WIDE.U32 R2, R6, -0x326172a9, RZ ;  /* 0xcd9e8d5706027825 */ /* 0x000fe200078e00ff */
[----:B------:R-:W-:-:S03]  /*70c0*/  FSEL R22, R22, RZ, P1 ;  /* 0x000000ff16167208 */ /* 0x000fc60000800000 */
[--C-:B----4-:R-:W-:Y:S01]  /*70d0*/  FFMA.FTZ R4, R173, UR30, -R21.reuse ;  /* 0x0000001ead047c23 */ /* 0x110fe20008010815 */
[----:B------:R-:W-:Y:S01]  /*70e0*/  FSEL R7, R237, RZ, P4 ;  /* 0x000000ffed077208 */ /* 0x000fe20002000000 */
[----:B------:R-:W-:Y:S01]  /*70f0*/  FFMA.FTZ R6, R138, UR30, -R21 ;  /* 0x0000001e8a067c23 */ /* 0x000fe20008010815 */
[C---:B------:R-:W-:Y:S01]  /*7100*/  LOP3.LUT R16, R2.reuse, 0xffff, RZ, 0xc0, !PT ;  /* 0x0000ffff02107812 */ /* 0x040fe200078ec0ff */
[----:B------:R1:W-:Y:S01]  /*7110*/  MUFU.EX2 R250, R4 ;  /* 0x0000000400fa7308 */ /* 0x0003e20000000800 */
[----:B------:R-:W-:Y:S01]  /*7120*/  LOP3.LUT R17, R2, 0xff, RZ, 0xc0, !PT ;  /* 0x000000ff02117812 */ /* 0x000fe200078ec0ff */
[----:B------:R-:W-:Y:S01]  /*7130*/  FADD.FTZ R26, R133, -R7 ;  /* 0x80000007851a7221 */ /* 0x000fe20000010000 */
[--C-:B------:R-:W-:Y:S02]  /*7140*/  SHF.R.U32.HI R19, RZ, 0x10, R2.reuse ;  /* 0x00000010ff137819 */ /* 0x100fe40000011602 */
[----:B------:R-:W-:Y:S01]  /*7150*/  SHF.R.U32.HI R20, RZ, 0x18, R2 ;  /* 0x00000018ff147819 */ /* 0x000fe20000011602 */
[----:B------:R-:W-:Y:S01]  /*7160*/  FFMA.FTZ R2, R174, UR30, -R22 ;  /* 0x0000001eae027c23 */ /* 0x000fe20008010816 */
[----:B------:R-:W-:Y:S01]  /*7170*/  FSEL R14, R239, RZ, P6 ;  /* 0x000000ffef0e7208 */ /* 0x000fe20003000000 */
[----:B------:R2:W-:Y:S01]  /*7180*/  MUFU.EX2 R245, R6 ;  /* 0x0000000600f57308 */ /* 0x0005e20000000800 */
[----:B------:R-:W-:Y:S01]  /*7190*/  FSEL R13, R238, RZ, P5 ;  /* 0x000000ffee0d7208 */ /* 0x000fe20002800000 */
[----:B------:R-:W-:-:S02]  /*71a0*/  FMUL.FTZ R26, R26, UR30 ;  /* 0x0000001e1a1a7c20 */ /* 0x000fc40008410000 */
[----:B------:R-:W-:Y:S01]  /*71b0*/  FADD.FTZ R23, R135, -R14 ;  /* 0x8000000e87177221 */ /* 0x000fe20000010000 */
[----:B------:R-:W-:Y:S01]  /*71c0*/  SHF.R.U32.HI R14, RZ, 0x18, R5 ;  /* 0x00000018ff0e7819 */ /* 0x000fe20000011605 */
[----:B------:R-:W-:Y:S01]  /*71d0*/  FADD.FTZ R25, R134, -R13 ;  /* 0x8000000d86197221 */ /* 0x000fe20000010000 */
[----:B------:R-:W-:Y:S01]  /*71e0*/  FSEL R13, R236, RZ, P1 ;  /* 0x000000ffec0d7208 */ /* 0x000fe20000800000 */
[----:B------:R4:W-:Y:S01]  /*71f0*/  MUFU.EX2 R242, R2 ;  /* 0x0000000200f27308 */ /* 0x0009e20000000800 */
[----:B-1----:R-:W-:Y:S01]  /*7200*/  FFMA.FTZ R4, R137, UR30, -R21 ;  /* 0x0000001e89047c23 */ /* 0x002fe20008010815 */
[----:B------:R-:W-:Y:S02]  /*7210*/  FMUL.FTZ R25, R25, UR30 ;  /* 0x0000001e19197c20 */ /* 0x000fe40008410000 */
[----:B------:R-:W-:-:S04]  /*7220*/  FADD.FTZ R24, R136, -R13 ;  /* 0x8000000d88187221 */ /* 0x000fc80000010000 */
[----:B------:R1:W5:Y:S01]  /*7230*/  MUFU.EX2 R244, R4 ;  /* 0x0000000400f47308 */ /* 0x0003620000000800 */
[----:B--2---:R-:W-:Y:S01]  /*7240*/  FFMA.FTZ R6, R175, UR30, -R22 ;  /* 0x0000001eaf067c23 */ /* 0x004fe20008010816 */
[----:B------:R-:W-:-:S06]  /*7250*/  FMUL.FTZ R24, R24, UR30 ;  /* 0x0000001e18187c20 */ /* 0x000fcc0008410000 */
[----:B------:R2:W-:Y:S01]  /*7260*/  MUFU.EX2 R241, R6 ;  /* 0x0000000600f17308 */ /* 0x0005e20000000800 */
[----:B----4-:R-:W-:-:S04]  /*7270*/  LOP3.LUT R2, R5, 0xffff, RZ, 0xc0, !PT ;  /* 0x0000ffff05027812 */ /* 0x010fc800078ec0ff */
[----:B------:R-:W-:Y:S01]  /*7280*/  SHF.R.U32.HI R7, RZ, 0x8, R2 ;  /* 0x00000008ff077819 */ /* 0x000fe20000011602 */
[----:B------:R-:W-:Y:S01]  /*7290*/  FFMA.FTZ R2, R184, UR30, -R22 ;  /* 0x0000001eb8027c23 */ /* 0x000fe20008010816 */
[----:B-1----:R-:W-:-:S03]  /*72a0*/  LOP3.LUT R4, R3, UR31, R200, 0x96, !PT ;  /* 0x0000001f03047c12 */ /* 0x002fc6000f8e96c8 */
[----:B------:R1:W-:Y:S01]  /*72b0*/  MUFU.EX2 R240, R2 ;  /* 0x0000000200f07308 */ /* 0x0003e20000000800 */
[----:B------:R-:W-:Y:S02]  /*72c0*/  SHF.R.U32.HI R3, RZ, 0x10, R5 ;  /* 0x00000010ff037819 */ /* 0x000fe40000011605 */
[----:B------:R-:W-:Y:S02]  /*72d0*/  LOP3.LUT R13, R4, 0xff, RZ, 0xc0, !PT ;  /* 0x000000ff040d7812 */ /* 0x000fe400078ec0ff */
[----:B------:R-:W-:Y:S02]  /*72e0*/  LOP3.LUT R5, R3, 0xff, RZ, 0xc0, !PT ;  /* 0x000000ff03057812 */ /* 0x000fe400078ec0ff */
[----:B------:R-:W-:Y:S02]  /*72f0*/  SHF.R.U32.HI R3, RZ, 0x8, R16 ;  /* 0x00000008ff037819 */ /* 0x000fe40000011610 */
[----:B------:R-:W-:Y:S02]  /*7300*/  PRMT R14, R5, 0x5410, R14 ;  /* 0x00005410050e7816 */ /* 0x000fe4000000000e */
[----:B--2---:R-:W-:-:S02]  /*7310*/  SHF.R.U32.HI R6, RZ, 0x10, R4 ;  /* 0x00000010ff067819 */ /* 0x004fc40000011604 */
[----:B------:R-:W-:Y:S02]  /*7320*/  SHF.R.U32.HI R5, RZ, 0x18, R4 ;  /* 0x00000018ff057819 */ /* 0x000fe40000011604 */
[----:B------:R-:W-:Y:S02]  /*7330*/  PRMT R18, R17, 0x5410, R3 ;  /* 0x0000541011127816 */ /* 0x000fe40000000003 */
[----:B-1----:R-:W-:Y:S02]  /*7340*/  LOP3.LUT R2, R4, 0xffff, RZ, 0xc0, !PT ;  /* 0x0000ffff04027812 */ /* 0x002fe400078ec0ff */
[----:B------:R-:W-:Y:S02]  /*7350*/  LOP3.LUT R4, R19, 0xff, RZ, 0xc0, !PT ;  /* 0x000000ff13047812 */ /* 0x000fe400078ec0ff */
[----:B------:R-:W-:Y:S02]  /*7360*/  SHF.R.U32.HI R3, RZ, 0x8, R2 ;  /* 0x00000008ff037819 */ /* 0x000fe40000011602 */
[----:B------:R-:W-:Y:S01]  /*7370*/  PRMT R15, R15, 0x5410, R7 ;  /* 0x000054100f0f7816 */ /* 0x000fe20000000007 */
[----:B------:R-:W-:Y:S01]  /*7380*/  FFMA.FTZ R7, R139, UR30, -R22 ;  /* 0x0000001e8b077c23 */ /* 0x000fe20008010816 */
[----:B------:R-:W-:-:S02]  /*7390*/  LOP3.LUT R2, R6, 0xff, RZ, 0xc0, !PT ;  /* 0x000000ff06027812 */ /* 0x000fc400078ec0ff */
[----:B------:R-:W-:Y:S01]  /*73a0*/  PRMT R17, R4, 0x5410, R20 ;  /* 0x0000541004117816 */ /* 0x000fe20000000014 */
[----:B------:R-:W-:Y:S01]  /*73b0*/  FMUL.FTZ R20, R23, UR30 ;  /* 0x0000001e17147c20 */ /* 0x000fe20008410000 */
[----:B------:R-:W-:Y:S01]  /*73c0*/  PRMT R16, R13, 0x5410, R3 ;  /* 0x000054100d107816 */ /* 0x000fe20000000003 */
[----:B------:R1:W-:Y:S01]  /*73d0*/  MUFU.EX2 R200, R7 ;  /* 0x0000000700c87308 */ /* 0x0003e20000000800 */
[----:B------:R-:W-:Y:S02]  /*73e0*/  PRMT R23, R2, 0x5410, R5 ;  /* 0x0000541002177816 */ /* 0x000fe40000000005 */
[--C-:B------:R-:W-:Y:S02]  /*73f0*/  HSET2.LE.AND R6, R27, R32.reuse, PT ;  /* 0x000000201b067233 */ /* 0x100fe40003803000 */
[----:B---3--:R-:W-:Y:S02]  /*7400*/  F2FP.BF16.F32.PACK_AB R2, R192, R181 ;  /* 0x000000b5c002723e */ /* 0x008fe400000010ff */
[--C-:B------:R-:W-:Y:S01]  /*7410*/  HSET2.LE.AND R3, R28, R32.reuse, PT ;  /* 0x000000201c037233 */ /* 0x100fe20003803000 */
[----:B------:R-:W2:Y:S01]  /*7420*/  MUFU.EX2 R20, R20 ;  /* 0x0000001400147308 */ /* 0x000ea20000000800 */
[----:B------:R-:W-:Y:S01]  /*7430*/  LOP3.LUT R6, R6, R2, RZ, 0xc0, !PT ;  /* 0x0000000206067212 */ /* 0x000fe200078ec0ff */
[----:B------:R-:W3:Y:S01]  /*7440*/  LDSM.16.MT88.4 R28, [R209+0xa000] ;  /* 0x00a00000d11c783b */ /* 0x000ee20000004200 */
[----:B------:R-:W-:-:S02]  /*7450*/  HSET2.LE.AND R2, R15, R32, PT ;  /* 0x000000200f027233 */ /* 0x000fc40003803000 */
[--C-:B------:R-:W-:Y:S02]  /*7460*/  HSET2.LE.AND R13, R18, R32.reuse, PT ;  /* 0x00000020120d7233 */ /* 0x100fe40003803000 */
[----:B-----5:R-:W-:Y:S01]  /*7470*/  F2FP.BF16.F32.PACK_AB R18, R245, R244 ;  /* 0x000000f4f512723e */ /* 0x020fe200000010ff */
[----:B------:R-:W4:Y:S01]  /*7480*/  MUFU.EX2 R15, R25 ;  /* 0x00000019000f7308 */ /* 0x000f220000000800 */
[----:B-1----:R-:W-:Y:S02]  /*7490*/  F2FP.BF16.F32.PACK_AB R7, R252, R172 ;  /* 0x000000acfc07723e */ /* 0x002fe400000010ff */
[----:B------:R-:W-:Y:S02]  /*74a0*/  LOP3.LUT R18, R13, R18, RZ, 0xc0, !PT ;  /* 0x000000120d127212 */ /* 0x000fe400078ec0ff */
[----:B------:R-:W-:Y:S02]  /*74b0*/  LOP3.LUT R7, R3, R7, RZ, 0xc0, !PT ;  /* 0x0000000703077212 */ /* 0x000fe400078ec0ff */
[----:B------:R-:W-:Y:S01]  /*74c0*/  F2FP.BF16.F32.PACK_AB R3, R186, R34 ;  /* 0x00000022ba03723e */ /* 0x000fe200000010ff */
[----:B------:R-:W1:Y:S01]  /*74d0*/  MUFU.EX2 R13, R24 ;  /* 0x00000018000d7308 */ /* 0x000e620000000800 */
[--C-:B------:R-:W-:Y:S01]  /*74e0*/  HSET2.LE.AND R16, R16, R32.reuse, PT ;  /* 0x0000002010107233 */ /* 0x100fe20003803000 */
[-C--:B--2---:R-:W-:Y:S01]  /*74f0*/  FMUL.FTZ R144, R144, R20.reuse ;  /* 0x0000001490907220 */ /* 0x084fe20000410000 */
[----:B------:R-:W-:Y:S01]  /*7500*/  LOP3.LUT R4, R2, R3, RZ, 0xc0, !PT ;  /* 0x0000000302047212 */ /* 0x000fe200078ec0ff */
[-C--:B------:R-:W-:Y:S01]  /*7510*/  FMUL.FTZ R145, R145, R20.reuse ;  /* 0x0000001491917220 */ /* 0x080fe20000410000 */
[--C-:B------:R-:W-:Y:S01]  /*7520*/  HSET2.LE.AND R2, R14, R32.reuse, PT ;  /* 0x000000200e027233 */ /* 0x100fe20003803000 */
[-C--:B------:R-:W-:Y:S01]  /*7530*/  FMUL.FTZ R152, R152, R20.reuse ;  /* 0x0000001498987220 */ /* 0x080fe20000410000 */
[----:B------:R-:W-:Y:S01]  /*7540*/  F2FP.BF16.F32.PACK_AB R3, R185, R187 ;  /* 0x000000bbb903723e */ /* 0x000fe200000010ff */
[----:B------:R2:W5:Y:S01]  /*7550*/  MUFU.EX2 R14, R26 ;  /* 0x0000001a000e7308 */ /* 0x0005620000000800 */
[-C--:B----4-:R-:W-:Y:S01]  /*7560*/  FMUL.FTZ R146, R146, R15.reuse ;  /* 0x0000000f92927220 */ /* 0x090fe20000410000 */
[----:B------:R-:W-:Y:S01]  /*7570*/  FMUL.FTZ R147, R147, R15 ;  /* 0x0000000f93937220 */ /* 0x000fe20000410000 */
[----:B------:R-:W-:Y:S01]  /*7580*/  LOP3.LUT R5, R2, R3, RZ, 0xc0, !PT ;  /* 0x0000000302057212 */ /* 0x000fe200078ec0ff */
[----:B------:R-:W-:Y:S01]  /*7590*/  FMUL.FTZ R153, R153, R20 ;  /* 0x0000001499997220 */ /* 0x000fe20000410000 */
[--C-:B------:R-:W-:Y:S01]  /*75a0*/  HSET2.LE.AND R2, R17, R32.reuse, PT ;  /* 0x0000002011027233 */ /* 0x100fe20003803000 */
[-C--:B------:R-:W-:Y:S01]  /*75b0*/  FMUL.FTZ R154, R154, R15.reuse ;  /* 0x0000000f9a9a7220 */ /* 0x080fe20000410000 */
[----:B------:R-:W-:Y:S01]  /*75c0*/  F2FP.BF16.F32.PACK_AB R3, R200, R240 ;  /* 0x000000f0c803723e */ /* 0x000fe200000010ff */
[----:B------:R-:W-:Y:S01]  /*75d0*/  FMUL.FTZ R155, R155, R15 ;  /* 0x0000000f9b9b7220 */ /* 0x000fe20000410000 */
[----:B------:R-:W-:Y:S01]  /*75e0*/  F2FP.BF16.F32.PACK_AB R17, R250, R251 ;  /* 0x000000fbfa11723e */ /* 0x000fe200000010ff */
[----:B-1----:R-:W-:Y:S01]  /*75f0*/  FMUL.FTZ R142, R142, R13 ;  /* 0x0000000d8e8e7220 */ /* 0x002fe20000410000 */
[----:B------:R-:W-:Y:S01]  /*7600*/  LOP3.LUT R19, R2, R3, RZ, 0xc0, !PT ;  /* 0x0000000302137212 */ /* 0x000fe200078ec0ff */
[-C--:B------:R-:W-:Y:S01]  /*7610*/  FMUL.FTZ R143, R143, R13.reuse ;  /* 0x0000000d8f8f7220 */ /* 0x080fe20000410000 */
[----:B------:R-:W-:Y:S01]  /*7620*/  HSET2.LE.AND R3, R23, R32, PT ;  /* 0x0000002017037233 */ /* 0x000fe20003803000 */
[-C--:B------:R-:W-:Y:S01]  /*7630*/  FMUL.FTZ R42, R42, R13.reuse ;  /* 0x0000000d2a2a7220 */ /* 0x080fe20000410000 */
[----:B------:R-:W-:Y:S01]  /*7640*/  F2FP.BF16.F32.PACK_AB R2, R241, R242 ;  /* 0x000000f2f102723e */ /* 0x000fe200000010ff */
[----:B------:R-:W-:Y:S01]  /*7650*/  FMUL.FTZ R43, R43, R13 ;  /* 0x0000000d2b2b7220 */ /* 0x000fe20000410000 */
[----:B--2---:R-:W1:Y:S01]  /*7660*/  LDSM.16.MT88.4 R24, [R211+0xa000] ;  /* 0x00a00000d318783b */ /* 0x004e620000004200 */
[----:B------:R-:W-:Y:S01]  /*7670*/  LOP3.LUT R16, R16, R17, RZ, 0xc0, !PT ;  /* 0x0000001110107212 */ /* 0x000fe200078ec0ff */
[----:B-----5:R-:W-:Y:S01]  /*7680*/  FMUL.FTZ R140, R140, R14 ;  /* 0x0000000e8c8c7220 */ /* 0x020fe20000410000 */
[----:B------:R-:W-:Y:S01]  /*7690*/  LOP3.LUT R17, R3, R2, RZ, 0xc0, !PT ;  /* 0x0000000203117212 */ /* 0x000fe200078ec0ff */
[-C--:B------:R-:W-:Y:S01]  /*76a0*/  FMUL.FTZ R141, R141, R14.reuse ;  /* 0x0000000e8d8d7220 */ /* 0x080fe20000410000 */
[-C--:B------:R-:W-:Y:S01]  /*76b0*/  FMUL.FTZ R40, R40, R14.reuse ;  /* 0x0000000e28287220 */ /* 0x080fe20000410000 */
[-C--:B------:R-:W-:Y:S01]  /*76c0*/  FMUL.FTZ R41, R41, R14.reuse ;  /* 0x0000000e29297220 */ /* 0x080fe20000410000 */
[-C--:B------:R-:W-:Y:S01]  /*76d0*/  FMUL.FTZ R148, R148, R14.reuse ;  /* 0x0000000e94947220 */ /* 0x080fe20000410000 */
[----:B------:R-:W-:Y:S01]  /*76e0*/  FMUL.FTZ R149, R149, R14 ;  /* 0x0000000e95957220 */ /* 0x000fe20000410000 */
[-C--:B------:R-:W-:Y:S01]  /*76f0*/  FMUL.FTZ R150, R150, R13.reuse ;  /* 0x0000000d96967220 */ /* 0x080fe20000410000 */
[----:B------:R-:W-:Y:S01]  /*7700*/  FMUL.FTZ R151, R151, R13 ;  /* 0x0000000d97977220 */ /* 0x000fe20000410000 */
[-C--:B---3--:R-:W-:Y:S01]  /*7710*/  HMMA.16816.F32.BF16 R132, R16, R28.reuse, R140 ;  /* 0x0000001c1084723c */ /* 0x088fe2000004188c */
        /* <DEDUP_REMOVED lines=12> */
[----:B------:R-:W-:Y:S01]  /*77e0*/  HMMA.16816.F32.BF16 R144, R4, R28, R144 ;  /* 0x0000001c0490723c */ /* 0x000fe20000041890 */
        /* <DEDUP_REMOVED lines=8> */
[----:B------:R-:W-:Y:S01]  /*7870*/  FMUL.FTZ R65, R65, R20 ;  /* 0x0000001441417220 */ /* 0x000fe20000410000 */
[-C--:B------:R-:W-:Y:S01]  /*7880*/  FMUL.FTZ R54, R54, R15.reuse ;  /* 0x0000000f36367220 */ /* 0x080fe20000410000 */
[----:B------:R-:W-:Y:S01]  /*7890*/  MOV R28, R132 ;  /* 0x00000084001c7202 */ /* 0x000fe20000000f00 */
[----:B------:R-:W-:Y:S01]  /*78a0*/  HMMA.16816.F32.BF16 R152, R4, R30, R152 ;  /* 0x0000001e0498723c */ /* 0x000fe20000041898 */
[----:B------:R-:W-:Y:S01]  /*78b0*/  MOV R149, R34 ;  /* 0x0000002200957202 */ /* 0x000fe20000000f00 */
[----:B------:R-:W-:Y:S01]  /*78c0*/  FMUL.FTZ R55, R55, R15 ;  /* 0x0000000f37377220 */ /* 0x000fe20000410000 */
[----:B------:R-:W-:Y:S01]  /*78d0*/  MOV R148, R28 ;  /* 0x0000001c00947202 */ /* 0x000fe20000000f00 */
[----:B------:R-:W-:Y:S01]  /*78e0*/  LDSM.16.MT88.4 R32, [R211+0xb000] ;  /* 0x00b00000d320783b */ /* 0x000fe20000004200 */
[----:B------:R-:W-:Y:S01]  /*78f0*/  MOV R2, R133 ;  /* 0x0000008500027202 */ /* 0x000fe20000000f00 */
[-C--:B-1----:R-:W-:Y:S01]  /*7900*/  HMMA.16816.F32.BF16 R228, R16, R24.reuse, R40 ;  /* 0x0000001810e4723c */ /* 0x082fe20000041828 */
[----:B------:R-:W-:Y:S01]  /*7910*/  MOV R23, R134 ;  /* 0x0000008600177202 */ /* 0x000fe20000000f00 */
[----:B------:R-:W1:Y:S01]  /*7920*/  LDSM.16.MT88.4 R40, [R213+0xb000] ;  /* 0x00b00000d528783b */ /* 0x000e620000004200 */
[----:B------:R-:W-:Y:S01]  /*7930*/  MOV R3, R135 ;  /* 0x0000008700037202 */ /* 0x000fe20000000f00 */
[-C--:B------:R-:W-:Y:S01]  /*7940*/  FMUL.FTZ R68, R68, R20.reuse ;  /* 0x0000001444447220 */ /* 0x080fe20000410000 */
[-C--:B------:R-:W-:Y:S01]  /*7950*/  FMUL.FTZ R69, R69, R20.reuse ;  /* 0x0000001445457220 */ /* 0x080fe20000410000 */
[C---:B------:R-:W-:Y:S01]  /*7960*/  HMMA.16816.F32.BF16 R140, R4.reuse, R24, R36 ;  /* 0x00000018048c723c */ /* 0x040fe20000041824 */
[----:B------:R-:W2:Y:S01]  /*7970*/  LDSM.16.MT88.4 R36, [R214+0xa000] ;  /* 0x00a00000d624783b */ /* 0x000ea20000004200 */
[-C--:B------:R-:W-:Y:S01]  /*7980*/  FMUL.FTZ R80, R80, R20.reuse ;  /* 0x0000001450507220 */ /* 0x080fe20000410000 */
[-C--:B------:R-:W-:Y:S01]  /*7990*/  FMUL.FTZ R81, R81, R20.reuse ;  /* 0x0000001451517220 */ /* 0x080fe20000410000 */
[-C--:B------:R-:W-:Y:S01]  /*79a0*/  FMUL.FTZ R66, R66, R15.reuse ;  /* 0x0000000f42427220 */ /* 0x080fe20000410000 */
[----:B------:R-:W3:Y:S01]  /*79b0*/  LDSM.16.MT88.4 R28, [R213+0xa000] ;  /* 0x00a00000d51c783b */ /* 0x000ee20000004200 */
[-C--:B------:R-:W-:Y:S01]  /*79c0*/  HMMA.16816.F32.BF16 R48, R4, R26.reuse, R48 ;  /* 0x0000001a0430723c */ /* 0x080fe20000041830 */
[-C--:B------:R-:W-:Y:S01]  /*79d0*/  FMUL.FTZ R67, R67, R15.reuse ;  /* 0x0000000f43437220 */ /* 0x080fe20000410000 */
[-C--:B------:R-:W-:Y:S01]  /*79e0*/  FMUL.FTZ R70, R70, R15.reuse ;  /* 0x0000000f46467220 */ /* 0x080fe20000410000 */
[-C--:B------:R-:W-:Y:S01]  /*79f0*/  FMUL.FTZ R71, R71, R15.reuse ;  /* 0x0000000f47477220 */ /* 0x080fe20000410000 */
[-C--:B------:R-:W-:Y:S01]  /*7a00*/  FMUL.FTZ R84, R84, R20.reuse ;  /* 0x0000001454547220 */ /* 0x080fe20000410000 */
[-C--:B------:R-:W-:Y:S01]  /*7a10*/  FMUL.FTZ R82, R82, R15.reuse ;  /* 0x0000000f52527220 */ /* 0x080fe20000410000 */
[----:B------:R-:W-:Y:S01]  /*7a20*/  HMMA.16816.F32.BF16 R224, R16, R26, R44 ;  /* 0x0000001a10e0723c */ /* 0x000fe2000004182c */
[----:B------:R-:W4:Y:S01]  /*7a30*/  LDSM.16.MT88.4 R24, [R209+0xb000] ;  /* 0x00b00000d118783b */ /* 0x000f220000004200 */
[-C--:B------:R-:W-:Y:S01]  /*7a40*/  FMUL.FTZ R83, R83, R15.reuse ;  /* 0x0000000f53537220 */ /* 0x080fe20000410000 */
[-C--:B------:R-:W-:Y:S01]  /*7a50*/  FMUL.FTZ R85, R85, R20.reuse ;  /* 0x0000001455557220 */ /* 0x080fe20000410000 */
[-C--:B------:R-:W-:Y:S01]  /*7a60*/  FMUL.FTZ R86, R86, R15.reuse ;  /* 0x0000000f56567220 */ /* 0x080fe20000410000 */
[----:B------:R-:W5:Y:S01]  /*7a70*/  LDSM.16.MT88.4 R44, [R214+0xb000] ;  /* 0x00b00000d62c783b */ /* 0x000f620000004200 */
        /* <DEDUP_REMOVED lines=21> */
[----:B------:R-:W-:Y:S01]  /*7bd0*/  FMUL.FTZ R165, R165, R20 ;  /* 0x00000014a5a57220 */ /* 0x000fe20000410000 */
[-C--:B------:R-:W-:Y:S01]  /*7be0*/  FMUL.FTZ R122, R122, R15.reuse ;  /* 0x0000000f7a7a7220 */ /* 0x080fe20000410000 */
[-C--:B------:R-:W-:Y:S01]  /*7bf0*/  FMUL.FTZ R123, R123, R15.reuse ;  /* 0x0000000f7b7b7220 */ /* 0x080fe20000410000 */
[-C--:B------:R-:W-:Y:S01]  /*7c00*/  FMUL.FTZ R166, R166, R15.reuse ;  /* 0x0000000fa6a67220 */ /* 0x080fe20000410000 */
[----:B------:R-:W-:Y:S01]  /*7c10*/  MOV R169, R2 ;  /* 0x0000000200a97202 */ /* 0x000fe20000000f00 */
[--C-:B------:R-:W-:Y:S01]  /*7c20*/  FFMA.FTZ R2, R191, UR30, -R0.reuse ;  /* 0x0000001ebf027c23 */ /* 0x100fe20008010800 */
[----:B------:R-:W-:Y:S01]  /*7c30*/  FMUL.FTZ R167, R167, R15 ;  /* 0x0000000fa7a77220 */ /* 0x000fe20000410000 */
[----:B------:R-:W-:Y:S01]  /*7c40*/  MOV R171, R3 ;  /* 0x0000000300ab7202 */ /* 0x000fe20000000f00 */
[-C--:B------:R-:W-:Y:S01]  /*7c50*/  FMUL.FTZ R56, R56, R14.reuse ;  /* 0x0000000e38387220 */ /* 0x080fe20000410000 */
[----:B------:R1:W-:Y:S01]  /*7c60*/  MUFU.EX2 R191, R2 ;  /* 0x0000000200bf7308 */ /* 0x0003e20000000800 */
[----:B------:R-:W-:Y:S01]  /*7c70*/  FMUL.FTZ R57, R57, R14 ;  /* 0x0000000e39397220 */ /* 0x000fe20000410000 */
[-C--:B------:R-:W-:Y:S01]  /*7c80*/  FMUL.FTZ R58, R58, R13.reuse ;  /* 0x0000000d3a3a7220 */ /* 0x080fe20000410000 */
[----:B------:R-:W-:Y:S01]  /*7c90*/  FMUL.FTZ R59, R59, R13 ;  /* 0x0000000d3b3b7220 */ /* 0x000fe20000410000 */
[----:B------:R-:W-:Y:S01]  /*7ca0*/  MOV R170, R23 ;  /* 0x0000001700aa7202 */ /* 0x000fe20000000f00 */
[C---:B--2---:R-:W-:Y:S01]  /*7cb0*/  HMMA.16816.F32.BF16 R52, R4.reuse, R36, R52 ;  /* 0x000000240434723c */ /* 0x044fe20000041834 */
[----:B------:R-:W-:Y:S01]  /*7cc0*/  MOV R23, R172 ;  /* 0x000000ac00177202 */ /* 0x000fe20000000f00 */
[-C--:B------:R-:W-:Y:S01]  /*7cd0*/  FMUL.FTZ R60, R60, R14.reuse ;  /* 0x0000000e3c3c7220 */ /* 0x080fe20000410000 */
[----:B------:R-:W-:Y:S01]  /*7ce0*/  FMUL.FTZ R61, R61, R14 ;  /* 0x0000000e3d3d7220 */ /* 0x000fe20000410000 */
[-C--:B------:R-:W-:Y:S01]  /*7cf0*/  FMUL.FTZ R62, R62, R13.reuse ;  /* 0x0000000d3e3e7220 */ /* 0x080fe20000410000 */
[-C--:B------:R-:W-:Y:S01]  /*7d00*/  FMUL.FTZ R63, R63, R13.reuse ;  /* 0x0000000d3f3f7220 */ /* 0x080fe20000410000 */
[C---:B------:R-:W-:Y:S01]  /*7d10*/  HMMA.16816.F32.BF16 R64, R4.reuse, R38, R64 ;  /* 0x000000260440723c */ /* 0x040fe20000041840 */
[----:B------:R-:W-:Y:S01]  /*7d20*/  MOV R168, R192 ;  /* 0x000000c000a87202 */ /* 0x000fe20000000f00 */
[-C--:B------:R-:W-:Y:S01]  /*7d30*/  FMUL.FTZ R72, R72, R14.reuse ;  /* 0x0000000e48487220 */ /* 0x080fe20000410000 */
[-C--:B------:R-:W-:Y:S01]  /*7d40*/  FMUL.FTZ R73, R73, R14.reuse ;  /* 0x0000000e49497220 */ /* 0x080fe20000410000 */
[-C--:B------:R-:W-:Y:S01]  /*7d50*/  FMUL.FTZ R74, R74, R13.reuse ;  /* 0x0000000d4a4a7220 */ /* 0x080fe20000410000 */
[-C--:B------:R-:W-:Y:S01]  /*7d60*/  FMUL.FTZ R75, R75, R13.reuse ;  /* 0x0000000d4b4b7220 */ /* 0x080fe20000410000 */
[--C-:B-1----:R-:W-:Y:S01]  /*7d70*/  FFMA.FTZ R2, R190, UR30, -R0.reuse ;  /* 0x0000001ebe027c23 */ /* 0x102fe20008010800 */
[C---:B---3--:R-:W-:Y:S01]  /*7d80*/  HMMA.16816.F32.BF16 R68, R4.reuse, R28, R68 ;  /* 0x0000001c0444723c */ /* 0x048fe20000041844 */
[-C--:B------:R-:W-:Y:S01]  /*7d90*/  FMUL.FTZ R76, R76, R14.reuse ;  /* 0x0000000e4c4c7220 */ /* 0x080fe20000410000 */
[-C--:B------:R-:W-:Y:S01]  /*7da0*/  FMUL.FTZ R77, R77, R14.reuse ;  /* 0x0000000e4d4d7220 */ /* 0x080fe20000410000 */
[----:B------:R1:W-:Y:S01]  /*7db0*/  MUFU.EX2 R190, R2 ;  /* 0x0000000200be7308 */ /* 0x0003e20000000800 */
        /* <DEDUP_REMOVED lines=8> */
[C---:B----4-:R-:W-:Y:S01]  /*7e40*/  HMMA.16816.F32.BF16 R84, R4.reuse, R24, R84 ;  /* 0x000000180454723c */ /* 0x050fe20000041854 */
[-C--:B------:R-:W-:Y:S01]  /*7e50*/  FMUL.FTZ R157, R157, R14.reuse ;  /* 0x0000000e9d9d7220 */ /* 0x080fe20000410000 */
[-C--:B------:R-:W-:Y:S01]  /*7e60*/  FMUL.FTZ R158, R158, R13.reuse ;  /* 0x0000000d9e9e7220 */ /* 0x080fe20000410000 */
[-C--:B------:R-:W-:Y:S01]  /*7e70*/  FMUL.FTZ R159, R159, R13.reuse ;  /* 0x0000000d9f9f7220 */ /* 0x080fe20000410000 */
[-C--:B------:R-:W-:Y:S01]  /*7e80*/  FMUL.FTZ R124, R124, R14.reuse ;  /* 0x0000000e7c7c7220 */ /* 0x080fe20000410000 */
[-C--:B------:R-:W-:Y:S01]  /*7e90*/  FMUL.FTZ R125, R125, R14.reuse ;  /* 0x0000000e7d7d7220 */ /* 0x080fe20000410000 */
[C---:B------:R-:W-:Y:S01]  /*7ea0*/  HMMA.16816.F32.BF16 R96, R4.reuse, R26, R96 ;  /* 0x0000001a0460723c */ /* 0x040fe20000041860 */
[-C--:B------:R-:W-:Y:S01]  /*7eb0*/  FMUL.FTZ R126, R126, R13.reuse ;  /* 0x0000000d7e7e7220 */ /* 0x080fe20000410000 */
[--C-:B-1----:R-:W-:Y:S01]  /*7ec0*/  FFMA.FTZ R2, R183, UR30, -R0.reuse ;  /* 0x0000001eb7027c23 */ /* 0x102fe20008010800 */
[----:B------:R-:W-:Y:S01]  /*7ed0*/  FFMA.FTZ R0, R182, UR30, -R0 ;  /* 0x0000001eb6007c23 */ /* 0x000fe20008010800 */
[-C--:B------:R-:W-:Y:S01]  /*7ee0*/  FMUL.FTZ R127, R127, R13.reuse ;  /* 0x0000000d7f7f7220 */ /* 0x080fe20000410000 */
[-C--:B------:R-:W-:Y:S01]  /*7ef0*/  FMUL.FTZ R128, R128, R14.reuse ;  /* 0x0000000e80807220 */ /* 0x080fe20000410000 */
[----:B------:R1:W-:Y:S01]  /*7f00*/  MUFU.EX2 R183, R2 ;  /* 0x0000000200b77308 */ /* 0x0003e20000000800 */
[C---:B------:R-:W-:Y:S01]  /*7f10*/  HMMA.16816.F32.BF16 R100, R4.reuse, R32, R100 ;  /* 0x000000200464723c */ /* 0x040fe20000041864 */
[-C--:B------:R-:W-:Y:S01]  /*7f20*/  FMUL.FTZ R129, R129, R14.reuse ;  /* 0x0000000e81817220 */ /* 0x080fe20000410000 */
[-C--:B------:R-:W-:Y:S01]  /*7f30*/  FMUL.FTZ R130, R130, R13.reuse ;  /* 0x0000000d82827220 */ /* 0x080fe20000410000 */
[-C--:B------:R-:W-:Y:S01]  /*7f40*/  FMUL.FTZ R131, R131, R13.reuse ;  /* 0x0000000d83837220 */ /* 0x080fe20000410000 */
[-C--:B------:R-:W-:Y:S01]  /*7f50*/  FMUL.FTZ R88, R88, R14.reuse ;  /* 0x0000000e58587220 */ /* 0x080fe20000410000 */
[-C--:B------:R-:W-:Y:S01]  /*7f60*/  FMUL.FTZ R89, R89, R14.reuse ;  /* 0x0000000e59597220 */ /* 0x080fe20000410000 */
[C---:B------:R-:W-:Y:S01]  /*7f70*/  HMMA.16816.F32.BF16 R108, R4.reuse, R34, R108 ;  /* 0x00000022046c723c */ /* 0x040fe2000004186c */
[----:B------:R2:W3:Y:S01]  /*7f80*/  MUFU.EX2 R182, R0 ;  /* 0x0000000000b67308 */ /* 0x0004e20000000800 */
[-C--:B------:R-:W-:Y:S01]  /*7f90*/  FMUL.FTZ R90, R90, R13.reuse ;  /* 0x0000000d5a5a7220 */ /* 0x080fe20000410000 */
[-C--:B------:R-:W-:Y:S01]  /*7fa0*/  FMUL.FTZ R91, R91, R13.reuse ;  /* 0x0000000d5b5b7220 */ /* 0x080fe20000410000 */
[-C--:B------:R-:W-:Y:S01]  /*7fb0*/  FMUL.FTZ R92, R92, R14.reuse ;  /* 0x0000000e5c5c7220 */ /* 0x080fe20000410000 */
[-C--:B------:R-:W-:Y:S01]  /*7fc0*/  FMUL.FTZ R93, R93, R14.reuse ;  /* 0x0000000e5d5d7220 */ /* 0x080fe20000410000 */
[----:B-----5:R-:W-:Y:S01]  /*7fd0*/  HMMA.16816.F32.BF16 R112, R4, R44, R112 ;  /* 0x0000002c0470723c */ /* 0x020fe20000041870 */
[-C--:B------:R-:W-:Y:S01]  /*7fe0*/  FMUL.FTZ R94, R94, R13.reuse ;  /* 0x0000000d5e5e7220 */ /* 0x080fe20000410000 */
[----:B------:R-:W-:Y:S01]  /*7ff0*/  FMUL.FTZ R95, R95, R13 ;  /* 0x0000000d5f5f7220 */ /* 0x000fe20000410000 */
[----:B------:R-:W-:Y:S01]  /*8000*/  FMUL.FTZ R116, R116, R14 ;  /* 0x0000000e74747220 */ /* 0x000fe20000410000 */
[----:B-1----:R-:W-:-:S04]  /*8010*/  IMAD.WIDE.U32 R2, R177, -0x2daee0ad, RZ ;  /* 0xd2511f53b1027825 */ /* 0x002fc800078e00ff */
[-C--:B------:R-:W-:Y:S01]  /*8020*/  FMUL.FTZ R117, R117, R14.reuse ;  /* 0x0000000e75757220 */ /* 0x080fe20000410000 */
[C---:B------:R-:W-:Y:S01]  /*8030*/  HMMA.16816.F32.BF16 R120, R4.reuse, R46, R120 ;  /* 0x0000002e0478723c */ /* 0x040fe20000041878 */
[-C--:B------:R-:W-:Y:S01]  /*8040*/  FMUL.FTZ R118, R118, R13.reuse ;  /* 0x0000000d76767220 */ /* 0x080fe20000410000 */
[-C--:B------:R-:W-:Y:S01]  /*8050*/  FMUL.FTZ R119, R119, R13.reuse ;  /* 0x0000000d77777220 */ /* 0x080fe20000410000 */
[-C--:B------:R-:W-:Y:S01]  /*8060*/  FMUL.FTZ R160, R160, R14.reuse ;  /* 0x0000000ea0a07220 */ /* 0x080fe20000410000 */
[----:B------:R-:W-:Y:S01]  /*8070*/  FMUL.FTZ R161, R161, R14 ;  /* 0x0000000ea1a17220 */ /* 0x000fe20000410000 */
[-C--:B------:R-:W-:Y:S01]  /*8080*/  FMUL.FTZ R162, R162, R13.reuse ;  /* 0x0000000da2a27220 */ /* 0x080fe20000410000 */
[----:B--2---:R-:W-:Y:S01]  /*8090*/  FFMA.FTZ R0, R196, UR30, -R8 ;  /* 0x0000001ec4007c23 */ /* 0x004fe20008010808 */
[----:B------:R-:W-:Y:S01]  /*80a0*/  HMMA.16816.F32.BF16 R164, R4, R40, R164 ;  /* 0x0000002804a4723c */ /* 0x000fe200000418a4 */
[----:B------:R-:W-:Y:S01]  /*80b0*/  FMUL.FTZ R163, R163, R13 ;  /* 0x0000000da3a37220 */ /* 0x000fe20000410000 */
[----:B------:R-:W-:Y:S01]  /*80c0*/  MOV R150, R187 ;  /* 0x000000bb00967202 */ /* 0x000fe20000000f00 */
[----:B------:R1:W-:Y:S01]  /*80d0*/  MUFU.EX2 R179, R0 ;  /* 0x0000000000b37308 */ /* 0x0003e20000000800 */
[----:B------:R-:W-:-:S02]  /*80e0*/  MOV R151, R186 ;  /* 0x000000ba00977202 */ /* 0x000fc40000000f00 */
[C---:B------:R-:W-:Y:S01]  /*80f0*/  HMMA.16816.F32.BF16 R56, R16.reuse, R36, R56 ;  /* 0x000000241038723c */ /* 0x040fe20000041838 */
[----:B------:R-:W-:Y:S01]  /*8100*/  SHF.R.U32.HI R5, RZ, 0x10, R2 ;  /* 0x00000010ff057819 */ /* 0x000fe20000011602 */
[----:B------:R-:W-:Y:S01]  /*8110*/  FFMA.FTZ R6, R188, UR30, -R8 ;  /* 0x0000001ebc067c23 */ /* 0x000fe20008010808 */
[C---:B------:R-:W-:Y:S02]  /*8120*/  LOP3.LUT R4, R2.reuse, 0xffff, RZ, 0xc0, !PT ;  /* 0x0000ffff02047812 */ /* 0x040fe400078ec0ff */
[----:B------:R-:W-:Y:S01]  /*8130*/  LOP3.LUT R7, R2, 0xff, RZ, 0xc0, !PT ;  /* 0x000000ff02077812 */ /* 0x000fe200078ec0ff */
[C---:B------:R-:W-:Y:S01]  /*8140*/  HMMA.16816.F32.BF16 R192, R16.reuse, R38, R60 ;  /* 0x0000002610c0723c */ /* 0x040fe2000004183c */
[----:B------:R-:W-:Y:S01]  /*8150*/  MOV R37, R185 ;  /* 0x000000b900257202 */ /* 0x000fe20000000f00 */
[----:B------:R-:W2:Y:S01]  /*8160*/  LDC.U8 R63, c[0x0][0x388] ;  /* 0x0000e200ff3f7b82 */ /* 0x000ea20000000000 */
[----:B------:R-:W-:Y:S01]  /*8170*/  MOV R188, R181 ;  /* 0x000000b500bc7202 */ /* 0x000fe20000000f00 */
[----:B------:R4:W-:Y:S01]  /*8180*/  MUFU.EX2 R177, R6 ;  /* 0x0000000600b17308 */ /* 0x0009e20000000800 */
[----:B------:R-:W-:Y:S01]  /*8190*/  SHF.R.U32.HI R4, RZ, 0x8, R4 ;  /* 0x00000008ff047819 */ /* 0x000fe20000011604 */
[----:B------:R-:W-:Y:S01]  /*81a0*/  HMMA.16816.F32.BF16 R72, R16, R28, R72 ;  /* 0x0000001c1048723c */ /* 0x000fe20000041848 */
[----:B------:R-:W-:-:S02]  /*81b0*/  IMAD.MOV.U32 R36, RZ, RZ, R168 ;  /* 0x000000ffff247224 */ /* 0x000fc400078e00a8 */
[----:B-1----:R-:W-:Y:S01]  /*81c0*/  FFMA.FTZ R0, R189, UR30, -R8 ;  /* 0x0000001ebd007c23 */ /* 0x002fe20008010808 */
[----:B------:R-:W-:Y:S02]  /*81d0*/  MOV R189, R23 ;  /* 0x0000001700bd7202 */ /* 0x000fe40000000f00 */
[----:B------:R-:W-:Y:S01]  /*81e0*/  SHF.R.U32.HI R23, RZ, 0x18, R2 ;  /* 0x00000018ff177819 */ /* 0x000fe20000011602 */
[----:B------:R1:W5:Y:S01]  /*81f0*/  MUFU.EX2 R181, R0 ;  /* 0x0000000000b57308 */ /* 0x0003620000000800 */
[----:B------:R-:W-:Y:S01]  /*8200*/  LOP3.LUT R2, R5, 0xff, RZ, 0xc0, !PT ;  /* 0x000000ff05027812 */ /* 0x000fe200078ec0ff */
[----:B------:R-:W-:Y:S01]  /*8210*/  FFMA.FTZ R5, R197, UR30, -R8 ;  /* 0x0000001ec5057c23 */ /* 0x000fe20008010808 */
[----:B------:R-:W-:Y:S01]  /*8220*/  MOV R197, R37 ;  /* 0x0000002500c57202 */ /* 0x000fe20000000f00 */
[----:B------:R-:W-:Y:S01]  /*8230*/  HMMA.16816.F32.BF16 R184, R16, R30, R76 ;  /* 0x0000001e10b8723c */ /* 0x000fe2000004184c */
[----:B------:R-:W-:Y:S01]  /*8240*/  MOV R37, R169 ;  /* 0x000000a900257202 */ /* 0x000fe20000000f00 */
[----:B------:R-:W-:Y:S01]  /*8250*/  LDSM.16.MT88.4 R76, [R213+0xa800] ;  /* 0x00a80000d54c783b */ /* 0x000fe20000004200 */
[----:B------:R-:W-:-:S02]  /*8260*/  MOV R169, R171 ;  /* 0x000000ab00a97202 */ /* 0x000fc40000000f00 */
[----:B------:R-:W3:Y:S01]  /*8270*/  LDC.U8 R171, c[0x0][0x388] ;  /* 0x0000e200ffab7b82 */ /* 0x000ee20000000000 */
[----:B----4-:R-:W-:Y:S01]  /*8280*/  PRMT R6, R2, 0x5410, R23 ;  /* 0x0000541002067816 */ /* 0x010fe20000000017 */
[C---:B------:R-:W-:Y:S01]  /*8290*/  HMMA.16816.F32.BF16 R104, R16.reuse, R32, R104 ;  /* 0x000000201068723c */ /* 0x040fe20000041868 */
[----:B------:R-:W-:Y:S02]  /*82a0*/  MOV R168, R170 ;  /* 0x000000aa00a87202 */ /* 0x000fe40000000f00 */
[----:B------:R-:W-:Y:S02]  /*82b0*/  MOV R196, R36 ;  /* 0x0000002400c47202 */ /* 0x000fe40000000f00 */
[----:B-1----:R-:W-:Y:S01]  /*82c0*/  LOP3.LUT R0, R3, UR32, R176, 0x96, !PT ;  /* 0x0000002003007c12 */ /* 0x002fe2000f8e96b0 */
[C---:B------:R-:W-:Y:S01]  /*82d0*/  HMMA.16816.F32.BF16 R136, R16.reuse, R34, R156 ;  /* 0x000000221088723c */ /* 0x040fe2000004189c */
[----:B------:R-:W-:Y:S01]  /*82e0*/  PRMT R3, R7, 0x5410, R4 ;  /* 0x0000541007037816 */ /* 0x000fe20000000004 */
[----:B------:R-:W-:Y:S01]  /*82f0*/  LDSM.16.MT88.4 R156, [R211+0xb800] ;  /* 0x00b80000d39c783b */ /* 0x000fe20000004200 */
[--C-:B------:R-:W-:Y:S01]  /*8300*/  SHF.R.U32.HI R4, RZ, 0x10, R0.reuse ;  /* 0x00000010ff047819 */ /* 0x100fe20000011600 */
[----:B------:R1:W4:Y:S01]  /*8310*/  MUFU.EX2 R176, R5 ;  /* 0x0000000500b07308 */ /* 0x0003220000000800 */
[----:B------:R-:W-:Y:S01]  /*8320*/  SHF.R.U32.HI R8, RZ, 0x18, R0 ;  /* 0x00000018ff087819 */ /* 0x000fe20000011600 */
[----:B------:R-:W-:Y:S01]  /*8330*/  HMMA.16816.F32.BF16 R124, R16, R40, R124 ;  /* 0x00000028107c723c */ /* 0x000fe2000004187c */
[----:B------:R-:W-:-:S02]  /*8340*/  LOP3.LUT R7, R4, 0xff, RZ, 0xc0, !PT ;  /* 0x000000ff04077812 */ /* 0x000fc400078ec0ff */
[C---:B------:R-:W-:Y:S02]  /*8350*/  LOP3.LUT R2, R0.reuse, 0xffff, RZ, 0xc0, !PT ;  /* 0x0000ffff00027812 */ /* 0x040fe400078ec0ff */
[----:B------:R-:W-:Y:S01]  /*8360*/  LOP3.LUT R23, R0, 0xff, RZ, 0xc0, !PT ;  /* 0x000000ff00177812 */ /* 0x000fe200078ec0ff */
[C---:B------:R-:W-:Y:S01]  /*8370*/  HMMA.16816.F32.BF16 R28, R16.reuse, R42, R128 ;  /* 0x0000002a101c723c */ /* 0x040fe20000041880 */
[----:B------:R-:W-:Y:S02]  /*8380*/  MOV R40, R148 ;  /* 0x0000009400287202 */ /* 0x000fe40000000f00 */
[----:B---3--:R-:W-:Y:S02]  /*8390*/  PRMT R171, R171, 0x7054, R171 ;  /* 0x00007054abab7816 */ /* 0x008fe400000000ab */
[----:B------:R-:W-:Y:S01]  /*83a0*/  F2FP.BF16.F32.PACK_AB R0, R182, R183 ;  /* 0x000000b7b600723e */ /* 0x000fe200000010ff */
[C---:B------:R-:W-:Y:S01]  /*83b0*/  HMMA.16816.F32.BF16 R88, R16.reuse, R24, R88 ;  /* 0x000000181058723c */ /* 0x040fe20000041858 */
[----:B--2---:R-:W-:Y:S01]  /*83c0*/  PRMT R129, R63, 0x7054, R63 ;  /* 0x000070543f817816 */ /* 0x004fe2000000003f */
[----:B------:R-:W-:Y:S01]  /*83d0*/  IMAD.MOV.U32 R131, RZ, RZ, R150 ;  /* 0x000000ffff837224 */ /* 0x000fe200078e0096 */
[----:B------:R-:W-:Y:S01]  /*83e0*/  HSET2.LE.AND R4, R6, R171, PT ;  /* 0x000000ab06047233 */ /* 0x000fe20003803000 */
[----:B------:R-:W2:Y:S01]  /*83f0*/  LDSM.16.MT88.4 R60, [R214+0xa800] ;  /* 0x00a80000d63c783b */ /* 0x000ea20000004200 */
[----:B------:R-:W-:Y:S01]  /*8400*/  PRMT R6, R7, 0x5410, R8 ;  /* 0x0000541007067816 */ /* 0x000fe20000000008 */
[----:B------:R-:W-:Y:S01]  /*8410*/  HMMA.16816.F32.BF16 R172, R16, R26, R92 ;  /* 0x0000001a10ac723c */ /* 0x000fe2000004185c */
[----:B------:R-:W-:Y:S01]  /*8420*/  MOV R7, R149 ;  /* 0x0000009500077202 */ /* 0x000fe20000000f00 */
[----:B------:R-:W-:Y:S01]  /*8430*/  LDSM.16.MT88.4 R92, [R209+0xb800] ;  /* 0x00b80000d15c783b */ /* 0x000fe20000004200 */
[----:B------:R-:W-:-:S02]  /*8440*/  MOV R130, R151 ;  /* 0x0000009700827202 */ /* 0x000fc40000000f00 */
[----:B-1----:R-:W-:Y:S01]  /*8450*/  SHF.R.U32.HI R5, RZ, 0x8, R2 ;  /* 0x00000008ff057819 */ /* 0x002fe20000011602 */
[C---:B------:R-:W-:Y:S01]  /*8460*/  HMMA.16816.F32.BF16 R116, R16.reuse, R44, R116 ;  /* 0x0000002c1074723c */ /* 0x040fe20000041874 */
[----:B------:R-:W1:Y:S01]  /*8470*/  LDSM.16.MT88.4 R148, [R209+0xa800] ;  /* 0x00a80000d194783b */ /* 0x000e620000004200 */
[----:B------:R-:W-:Y:S02]  /*8480*/  HSET2.LE.AND R3, R3, R171, PT ;  /* 0x000000ab03037233 */ /* 0x000fe40003803000 */
[----:B------:R-:W-:Y:S01]  /*8490*/  PRMT R5, R23, 0x5410, R5 ;  /* 0x0000541017057816 */ /* 0x000fe20000000005 */
[----:B------:R-:W-:Y:S01]  /*84a0*/  LDSM.16.MT88.4 R24, [R213+0xb800] ;  /* 0x00b80000d518783b */ /* 0x000fe20000004200 */
[----:B------:R-:W-:Y:S01]  /*84b0*/  HMMA.16816.F32.BF16 R32, R16, R46, R160 ;  /* 0x0000002e1020723c */ /* 0x000fe200000418a0 */
[----:B-----5:R-:W-:Y:S02]  /*84c0*/  F2FP.BF16.F32.PACK_AB R2, R177, R181 ;  /* 0x000000b5b102723e */ /* 0x020fe400000010ff */
[----:B------:R-:W3:Y:S01]  /*84d0*/  LDSM.16.MT88.4 R44, [R211+0xa800] ;  /* 0x00a80000d32c783b */ /* 0x000ee20000004200 */
[----:B------:R-:W-:-:S02]  /*84e0*/  LOP3.LUT R170, R3, R0, RZ, 0xc0, !PT ;  /* 0x0000000003aa7212 */ /* 0x000fc400078ec0ff */
[----:B------:R-:W-:Y:S01]  /*84f0*/  LOP3.LUT R171, R4, R2, RZ, 0xc0, !PT ;  /* 0x0000000204ab7212 */ /* 0x000fe200078ec0ff */
[----:B------:R-:W5:Y:S01]  /*8500*/  LDSM.16.MT88.4 R160, [R214+0xb800] ;  /* 0x00b80000d6a0783b */ /* 0x000f620000004200 */
[--C-:B------:R-:W-:Y:S01]  /*8510*/  HSET2.LE.AND R0, R5, R129.reuse, PT ;  /* 0x0000008105007233 */ /* 0x100fe20003803000 */
[--C-:B------:R-:W-:Y:S01]  /*8520*/  FFMA.FTZ R16, R206, UR30, -R22.reuse ;  /* 0x0000001ece107c23 */ /* 0x100fe20008010816 */
[----:B------:R-:W-:Y:S02]  /*8530*/  F2FP.BF16.F32.PACK_AB R2, R190, R191 ;  /* 0x000000bfbe02723e */ /* 0x000fe400000010ff */
[----:B------:R-:W-:Y:S01]  /*8540*/  HSET2.LE.AND R3, R6, R129, PT ;  /* 0x0000008106037233 */ /* 0x000fe20003803000 */
[----:B------:R-:W-:Y:S01]  /*8550*/  FFMA.FTZ R6, R207, UR30, -R22 ;  /* 0x0000001ecf067c23 */ /* 0x000fe20008010816 */
[----:B----4-:R-:W-:Y:S02]  /*8560*/  F2FP.BF16.F32.PACK_AB R4, R176, R179 ;  /* 0x000000b3b004723e */ /* 0x010fe400000010ff */
[----:B------:R-:W-:Y:S01]  /*8570*/  MOV R8, R168 ;  /* 0x000000a800087202 */ /* 0x000fe20000000f00 */
[----:B------:R-:W-:Y:S01]  /*8580*/  MUFU.EX2 R18, R6 ;  /* 0x0000000600127308 */ /* 0x000fe20000000800 */
[----:B------:R-:W-:-:S02]  /*8590*/  MOV R23, R169 ;  /* 0x000000a900177202 */ /* 0x000fc40000000f00 */
[----:B------:R-:W-:Y:S01]  /*85a0*/  LOP3.LUT R168, R0, R2, RZ, 0xc0, !PT ;  /* 0x0000000200a87212 */ /* 0x000fe200078ec0ff */
[----:B------:R-:W-:Y:S01]  /*85b0*/  FFMA.FTZ R0, R205, UR30, -R21 ;  /* 0x0000001ecd007c23 */ /* 0x000fe20008010815 */
[----:B------:R-:W-:Y:S01]  /*85c0*/  LOP3.LUT R169, R3, R4, RZ, 0xc0, !PT ;  /* 0x0000000403a97212 */ /* 0x000fe200078ec0ff */
[----:B------:R-:W-:Y:S01]  /*85d0*/  FFMA.FTZ R4, R202, UR30, -R22 ;  /* 0x0000001eca047c23 */ /* 0x000fe20008010816 */
[----:B------:R-:W-:Y:S02]  /*85e0*/  MOV R43, R23 ;  /* 0x00000017002b7202 */ /* 0x000fe40000000f00 */
[----:B------:R4:W-:Y:S01]  /*85f0*/  MUFU.EX2 R23, R0 ;  /* 0x0000000000177308 */ /* 0x0009e20000000800 */
[----:B------:R-:W-:Y:S02]  /*8600*/  MOV R41, R37 ;  /* 0x0000002500297202 */ /* 0x000fe40000000f00 */
[----:B--2---:R-:W-:Y:S01]  /*8610*/  HMMA.16816.F32.BF16 R52, R168, R60, R52 ;  /* 0x0000003ca834723c */ /* 0x004fe20000041834 */
[----:B------:R-:W-:-:S02]  /*8620*/  LOP3.LUT R2, R201, UR29, R180, 0x96, !PT ;  /* 0x0000001dc9027c12 */ /* 0x000fc4000f8e96b4 */
[----:B------:R-:W-:Y:S02]  /*8630*/  MOV R201, R7 ;  /* 0x0000000700c97202 */ /* 0x000fe40000000f00 */
[----:B------:R-:W-:Y:S01]  /*8640*/  MOV R42, R8 ;  /* 0x00000008002a7202 */ /* 0x000fe20000000f00 */
[----:B-1----:R-:W-:Y:S01]  /*8650*/  HMMA.16816.F32.BF16 R144, R168, R148, R144 ;  /* 0x00000094a890723c */ /* 0x002fe20000041890 */
[----:B------:R-:W-:Y:S01]  /*8660*/  IMAD.WIDE.U32 R2, R2, -0x2daee0ad, RZ ;  /* 0xd2511f5302027825 */ /* 0x000fe200078e00ff */
[----:B------:R-:W-:-:S04]  /*8670*/  MOV R180, R131 ;  /* 0x0000008300b47202 */ /* 0x000fc80000000f00 */
[C---:B------:R-:W-:Y:S01]  /*8680*/  HMMA.16816.F32.BF16 R152, R168.reuse, R150, R152 ;  /* 0x00000096a898723c */ /* 0x040fe20000041898 */
[----:B------:R-:W-:Y:S01]  /*8690*/  LOP3.LUT R5, R2, 0xff, RZ, 0xc0, !PT ;  /* 0x000000ff02057812 */ /* 0x000fe200078ec0ff */
[----:B----4-:R-:W-:Y:S01]  /*86a0*/  FFMA.FTZ R0, R203, UR30, -R21 ;  /* 0x0000001ecb007c23 */ /* 0x010fe20008010815 */
[--C-:B------:R-:W-:Y:S02]  /*86b0*/  SHF.R.U32.HI R7, RZ, 0x10, R2.reuse ;  /* 0x00000010ff077819 */ /* 0x100fe40000011602 */
[----:B------:R-:W-:Y:S01]  /*86c0*/  SHF.R.U32.HI R17, RZ, 0x18, R2 ;  /* 0x00000018ff117819 */ /* 0x000fe20000011602 */
[----:B---3--:R-:W-:Y:S01]  /*86d0*/  HMMA.16816.F32.BF16 R36, R168, R44, R140 ;  /* 0x0000002ca824723c */ /* 0x008fe2000004188c */
[----:B------:R-:W-:-:S05]  /*86e0*/  LOP3.LUT R7, R7, 0xff, RZ, 0xc0, !PT ;  /* 0x000000ff07077812 */ /* 0x000fca00078ec0ff */
        /* <DEDUP_REMOVED lines=8> */
[C---:B-----5:R-:W-:Y:S06]  /*8770*/  HMMA.16816.F32.BF16 R112, R168.reuse, R160, R112 ;  /* 0x000000a0a870723c */ /* 0x060fec0000041870 */
[C---:B------:R-:W-:Y:S06]  /*8780*/  HMMA.16816.F32.BF16 R120, R168.reuse, R162, R120 ;  /* 0x000000a2a878723c */ /* 0x040fec0000041878 */
[C---:B------:R-:W-:Y:S06]  /*8790*/  HMMA.16816.F32.BF16 R164, R168.reuse, R24, R164 ;  /* 0x00000018a8a4723c */ /* 0x040fec00000418a4 */
[----:B------:R-:W-:Y:S01]  /*87a0*/  HMMA.16816.F32.BF16 R168, R168, R26, R132 ;  /* 0x0000001aa8a8723c */ /* 0x000fe20000041884 */
[----:B------:R1:W-:Y:S06]  /*87b0*/  MUFU.EX2 R132, R0 ;  /* 0x0000000000847308 */ /* 0x0003ec0000000800 */
[----:B------:R-:W-:Y:S01]  /*87c0*/  MOV R135, R130 ;  /* 0x0000008200877202 */ /* 0x000fe20000000f00 */
[----:B-1----:R-:W-:-:S04]  /*87d0*/  FFMA.FTZ R0, R199, UR30, -R21 ;  /* 0x0000001ec7007c23 */ /* 0x002fc80008010815 */
[----:B------:R1:W-:Y:S02]  /*87e0*/  MUFU.EX2 R134, R0 ;  /* 0x0000000000867308 */ /* 0x0003e40000000800 */
[----:B-1----:R-:W-:-:S06]  /*87f0*/  FFMA.FTZ R0, R198, UR30, -R21 ;  /* 0x0000001ec6007c23 */ /* 0x002fcc0008010815 */
[----:B------:R-:W-:Y:S08]  /*8800*/  MUFU.EX2 R21, R4 ;  /* 0x0000000400157308 */ /* 0x000ff00000000800 */
[----:B------:R1:W2:Y:S02]  /*8810*/  MUFU.EX2 R133, R0 ;  /* 0x0000000000857308 */ /* 0x0002a40000000800 */
[----:B-1----:R-:W-:-:S02]  /*8820*/  LOP3.LUT R0, R3, UR32, R178, 0x96, !PT ;  /* 0x0000002003007c12 */ /* 0x002fc4000f8e96b2 */
[----:B------:R-:W-:Y:S01]  /*8830*/  LOP3.LUT R3, R2, 0xffff, RZ, 0xc0, !PT ;  /* 0x0000ffff02037812 */ /* 0x000fe200078ec0ff */
[----:B------:R-:W-:Y:S01]  /*8840*/  FFMA.FTZ R2, R204, UR30, -R22 ;  /* 0x0000001ecc027c23 */ /* 0x000fe20008010816 */
[----:B------:R-:W-:Y:S02]  /*8850*/  SHF.R.U32.HI R4, RZ, 0x10, R0 ;  /* 0x00000010ff047819 */ /* 0x000fe40000011600 */
[----:B------:R-:W-:Y:S01]  /*8860*/  SHF.R.U32.HI R3, RZ, 0x8, R3 ;  /* 0x00000008ff037819 */ /* 0x000fe20000011603 */
[----:B------:R1:W3:Y:S03]  /*8870*/  MUFU.EX2 R19, R2 ;  /* 0x0000000200137308 */ /* 0x0002e60000000800 */
[----:B------:R-:W-:Y:S02]  /*8880*/  PRMT R8, R5, 0x5410, R3 ;  /* 0x0000541005087816 */ /* 0x000fe40000000003 */
[----:B------:R-:W-:-:S02]  /*8890*/  LOP3.LUT R5, R0, 0xff, RZ, 0xc0, !PT ;  /* 0x000000ff00057812 */ /* 0x000fc400078ec0ff */
[----:B------:R-:W-:Y:S02]  /*88a0*/  SHF.R.U32.HI R3, RZ, 0x18, R0 ;  /* 0x00000018ff037819 */ /* 0x000fe40000011600 */
[----:B-1----:R-:W-:Y:S02]  /*88b0*/  LOP3.LUT R2, R0, 0xffff, RZ, 0xc0, !PT ;  /* 0x0000ffff00027812 */ /* 0x002fe400078ec0ff */
[----:B------:R-:W-:Y:S02]  /*88c0*/  LOP3.LUT R0, R4, 0xff, RZ, 0xc0, !PT ;  /* 0x000000ff04007812 */ /* 0x000fe400078ec0ff */
[----:B------:R-:W-:Y:S02]  /*88d0*/  SHF.R.U32.HI R2, RZ, 0x8, R2 ;  /* 0x00000008ff027819 */ /* 0x000fe40000011602 */
[----:B------:R-:W-:Y:S02]  /*88e0*/  PRMT R3, R0, 0x5410, R3 ;  /* 0x0000541000037816 */ /* 0x000fe40000000003 */
[----:B------:R-:W-:-:S02]  /*88f0*/  PRMT R5, R5, 0x5410, R2 ;  /* 0x0000541005057816 */ /* 0x000fc40000000002 */
[--C-:B------:R-:W-:Y:S02]  /*8900*/  HSET2.LE.AND R0, R8, R129.reuse, PT ;  /* 0x0000008108007233 */ /* 0x100fe40003803000 */
[----:B------:R-:W-:Y:S02]  /*8910*/  PRMT R4, R7, 0x5410, R17 ;  /* 0x0000541007047816 */ /* 0x000fe40000000011 */
[----:B--2---:R-:W-:Y:S01]  /*8920*/  F2FP.BF16.F32.PACK_AB R2, R133, R134 ;  /* 0x000000868502723e */ /* 0x004fe200000010ff */
[----:B------:R-:W1:Y:S03]  /*8930*/  MUFU.EX2 R7, R16 ;  /* 0x0000001000077308 */ /* 0x000e660000000800 */
[----:B------:R-:W-:Y:S02]  /*8940*/  LOP3.LUT R130, R0, R2, RZ, 0xc0, !PT ;  /* 0x0000000200827212 */ /* 0x000fe400078ec0ff */
[----:B------:R-:W-:Y:S01]  /*8950*/  HSET2.LE.AND R0, R4, R129, PT ;  /* 0x0000008104007233 */ /* 0x000fe20003803000 */
[----:B------:R-:W-:Y:S01]  /*8960*/  FFMA.FTZ R4, R243, R20, R201 ;  /* 0x00000014f3047223 */ /* 0x000fe200000100c9 */
[----:B---3--:R-:W-:-:S03]  /*8970*/  F2FP.BF16.F32.PACK_AB R2, R19, R21 ;  /* 0x000000151302723e */ /* 0x008fc600000010ff */
[----:B------:R-:W-:Y:S01]  /*8980*/  FADD.FTZ R6, R135, R4 ;  /* 0x0000000487067221 */ /* 0x000fe20000010000 */
[----:B------:R-:W-:Y:S02]  /*8990*/  LOP3.LUT R131, R0, R2, RZ, 0xc0, !PT ;  /* 0x0000000200837212 */ /* 0x000fe400078ec0ff */
[--C-:B------:R-:W-:Y:S02]  /*89a0*/  HSET2.LE.AND R0, R5, R129.reuse, PT ;  /* 0x0000008105007233 */ /* 0x100fe40003803000 */
[----:B------:R-:W-:Y:S02]  /*89b0*/  F2FP.BF16.F32.PACK_AB R2, R132, R23 ;  /* 0x000000178402723e */ /* 0x000fe400000010ff */
[----:B------:R-:W-:Y:S02]  /*89c0*/  MOV R135, R239 ;  /* 0x000000ef00877202 */ /* 0x000fe40000000f00 */
[----:B------:R-:W-:Y:S02]  /*89d0*/  LOP3.LUT R128, R0, R2, RZ, 0xc0, !PT ;  /* 0x0000000200807212 */ /* 0x000fe400078ec0ff */
[----:B------:R-:W-:Y:S01]  /*89e0*/  HSET2.LE.AND R0, R3, R129, PT ;  /* 0x0000008103007233 */ /* 0x000fe20003803000 */
[----:B------:R-:W-:Y:S01]  /*89f0*/  FFMA.FTZ R3, R246, R15, R180 ;  /* 0x0000000ff6037223 */ /* 0x000fe200000100b4 */
[----:B-1----:R-:W-:-:S03]  /*8a00*/  F2FP.BF16.F32.PACK_AB R2, R7, R18 ;  /* 0x000000120702723e */ /* 0x002fc600000010ff */
[----:B------:R-:W-:Y:S01]  /*8a10*/  FADD.FTZ R3, R197, R3 ;  /* 0x00000003c5037221 */ /* 0x000fe20000010000 */
[----:B------:R-:W-:Y:S01]  /*8a20*/  LOP3.LUT R129, R0, R2, RZ, 0xc0, !PT ;  /* 0x0000000200817212 */ /* 0x000fe200078ec0ff */
[----:B------:R-:W-:Y:S01]  /*8a30*/  FFMA.FTZ R0, R247, R14, R251 ;  /* 0x0000000ef7007223 */ /* 0x000fe200000100fb */
[----:B------:R-:W-:Y:S01]  /*8a40*/  FFMA.FTZ R2, R248, R13, R242 ;  /* 0x0000000df8027223 */ /* 0x000fe200000100f2 */
        /* <DEDUP_REMOVED lines=42> */
[----:B------:R-:W-:-:S05]  /*8cf0*/  MOV R136, R236 ;  /* 0x000000ec00887202 */ /* 0x000fca0000000f00 */
[C---:B------:R-:W-:Y:S06]  /*8d00*/  HMMA.16816.F32.BF16 R124, R128.reuse, R24, R124 ;  /* 0x00000018807c723c */ /* 0x040fec000004187c */
[----:B------:R-:W-:Y:S01]  /*8d10*/  HMMA.16816.F32.BF16 R128, R128, R26, R28 ;  /* 0x0000001a8080723c */ /* 0x000fe2000004181c */
[----:B------:R-:W-:-:S08]  /*8d20*/  NOP ;  /* 0x0000000000007918 */ /* 0x000fd00000000000 */
[----:B------:R-:W-:-:S15]  /*8d30*/  @!P0 BRA `(.L_x_984) ;  /* 0x000000a400a88947 */ /* 0x000fde0003800000 */
        /* <DEDUP_REMOVED lines=15> */
[----:B------:R-:W5:Y:S03]  /*8e30*/  @!P3 LDC.64 R14, c[0x0][0x220] ;  /* 0x00008800ff0ebb82 */ /* 0x000f660000000a00 */
[----:B------:R-:W-:-:S05]  /*8e40*/  IMAD.U32 R3, RZ, RZ, UR4 ;  /* 0x00000004ff037e24 */ /* 0x000fca000f8e00ff */
[----:B------:R-:W5:Y:S01]  /*8e50*/  @!P2 LDC.64 R18, c[0x0][0x220] ;  /* 0x00008800ff12ab82 */ /* 0x000f620000000a00 */
[----:B------:R-:W-:Y:S01]  /*8e60*/  @P3 STS.128 [R223+0xa000], RZ ;  /* 0x00a000ffdf003388 */ /* 0x000fe20000000c00 */
[----:B--2---:R-:W-:-:S04]  /*8e70*/  LEA R0, P1, R0, R196, 0x5 ;  /* 0x000000c400007211 */ /* 0x004fc800078228ff */
[----:B------:R-:W-:Y:S02]  /*8e80*/  IADD3 R2, P0, R0, UR19, RZ ;  /* 0x0000001300027c10 */ /* 0x000fe4000ff1e0ff */
[----:B---3--:R-:W-:Y:S02]  /*8e90*/  LEA.HI.X R3, R4, R189, R3, 0x5, P1 ;  /* 0x000000bd04037211 */ /* 0x008fe400008f2c03 */
[C---:B-1----:R-:W-:Y:S02]  /*8ea0*/  @!P3 LEA R16, P5, R0.reuse, R16, 0x1 ;  /* 0x000000100010b211 */ /* 0x042fe400078a08ff */
[----:B----4-:R-:W-:Y:S02]  /*8eb0*/  @!P2 LEA R6, P1, R0, R6, 0x1 ;  /* 0x000000060006a211 */ /* 0x010fe400078208ff */
[----:B-----5:R-:W-:Y:S02]  /*8ec0*/  @!P3 LEA R14, P4, R2, R14, 0x1 ;  /* 0x0000000e020eb211 */ /* 0x020fe400078808ff */
[----:B------:R-:W-:-:S02]  /*8ed0*/  IADD3.X R5, R3, UR18, RZ, P0, !PT ;  /* 0x0000001203057c10 */ /* 0x000fc400087fe4ff */
[--C-:B------:R-:W-:Y:S02]  /*8ee0*/  @!P3 LEA.HI.X R17, R0, R17, R3.reuse, 0x1, P5 ;  /* 0x000000110011b211 */ /* 0x100fe400028f0c03 */
[----:B------:R-:W-:Y:S02]  /*8ef0*/  @!P2 LEA R4, P0, R2, R18, 0x1 ;  /* 0x000000120204a211 */ /* 0x000fe400078008ff */
[----:B------:R-:W-:Y:S01]  /*8f00*/  @!P2 LEA.HI.X R7, R0, R7, R3, 0x1, P1 ;  /* 0x000000070007a211 */ /* 0x000fe200008f0c03 */
[----:B------:R-:W-:Y:S01]  /*8f10*/  @!PT LDS RZ, [RZ] ;  /* 0x00000000fffff984 */ /* 0x000fe20000000800 */
[----:B------:R-:W-:Y:S01]  /*8f20*/  @!PT LDS RZ, [RZ] ;  /* 0x00000000fffff984 */ /* 0x000fe20000000800 */
[----:B------:R-:W-:Y:S01]  /*8f30*/  @!PT LDS RZ, [RZ] ;  /* 0x00000000fffff984 */ /* 0x000fe20000000800 */
[----:B------:R1:W-:Y:S01]  /*8f40*/  @!P3 LDGSTS.E.BYPASS.LTC128B.128 [R223+0xa000], desc[UR20][R16.64] ;  /* 0x0a00000010dfbfae */ /* 0x0003e2000b901d54 */
[C-C-:B------:R-:W-:Y:S02]  /*8f50*/  @!P3 LEA.HI.X R15, R2.reuse, R15, R5.reuse, 0x1, P4 ;  /* 0x0000000f020fb211 */ /* 0x140fe400020f0c05 */
[----:B------:R-:W-:Y:S01]  /*8f60*/  @!P2 LEA.HI.X R5, R2, R19, R5, 0x1, P0 ;  /* 0x000000130205a211 */ /* 0x000fe200000f0c05 */
[----:B------:R-:W-:Y:S01]  /*8f70*/  @P2 STS.128 [R223+0xb000], RZ ;  /* 0x00b000ffdf002388 */ /* 0x000fe20000000c00 */
[----:B------:R-:W-:-:S03]  /*8f80*/  PLOP3.LUT P0, PT, PT, PT, UP0, 0x80, 0x0 ;  /* 0x000000000000781c */ /* 0x000fc60003f0f008 */
        /* <DEDUP_REMOVED lines=15> */
[----:B------:R-:W-:Y:S04]  /*9080*/  LDSM.16.M88.4 R28, [R208+0x8800] ;  /* 0x00880000d01c783b */ /* 0x000fe80000000200 */
[----:B-1----:R-:W1:Y:S04]  /*9090*/  LDSM.16.M88.4 R16, [R210] ;  /* 0x00000000d210783b */ /* 0x002e680000000200 */
[----:B------:R-:W-:Y:S04]  /*90a0*/  LDSM.16.M88.4 R136, [R219] ;  /* 0x00000000db88783b */ /* 0x000fe80000000200 */
[----:B------:R-:W-:Y:S04]  /*90b0*/  LDSM.16.M88.4 R20, [R212+0x2000] ;  /* 0x00200000d414783b */ /* 0x000fe80000000200 */
[----:B------:R-:W-:Y:S04]  /*90c0*/  LDSM.16.M88.4 R132, [R222] ;  /* 0x00000000de84783b */ /* 0x000fe80000000200 */
[----:B--2---:R-:W2:Y:S04]  /*90d0*/  LDSM.16.M88.4 R4, [R210+0x2000] ;  /* 0x00200000d204783b */ /* 0x004ea80000000200 */
[----:B------:R-:W3:Y:S04]  /*90e0*/  LDSM.16.M88.4 R24, [R212] ;  /* 0x00000000d418783b */ /* 0x000ee80000000200 */
[----:B------:R-:W0:Y:S01]  /*90f0*/  LDGDEPBAR ;  /* 0x00000000000079af */ /* 0x000e220000000000 */
[C---:B-1----:R-:W-:Y:S06]  /*9100*/  HMMA.16816.F32.BF16 R196, R16.reuse, R32, RZ ;  /* 0x0000002010c4723c */ /* 0x042fec00000418ff */
[C---:B------:R-:W-:Y:S06]  /*9110*/  HMMA.16816.F32.BF16 R204, R16.reuse, R34, RZ ;  /* 0x0000002210cc723c */ /* 0x040fec00000418ff */
[----:B------:R-:W-:Y:S06]  /*9120*/  HMMA.16816.F32.BF16 R172, R16, R28, RZ ;  /* 0x0000001c10ac723c */ /* 0x000fec00000418ff */
[C---:B--2---:R-:W-:Y:S06]  /*9130*/  HMMA.16816.F32.BF16 R188, R4.reuse, R32, RZ ;  /* 0x0000002004bc723c */ /* 0x044fec00000418ff */
[C---:B------:R-:W-:Y:S01]  /*9140*/  HMMA.16816.F32.BF16 R184, R4.reuse, R34, RZ ;  /* 0x0000002204b8723c */ /* 0x040fe200000418ff */
[----:B------:R-:W-:Y:S05]  /*9150*/  LDSM.16.M88.4 R32, [R216+0x8000] ;  /* 0x00800000d820783b */ /* 0x000fea0000000200 */
[C---:B------:R-:W-:Y:S06]  /*9160*/  HMMA.16816.F32.BF16 R176, R4.reuse, R30, RZ ;  /* 0x0000001e04b0723c */ /* 0x040fec00000418ff */
[----:B------:R-:W-:Y:S01]  /*9170*/  HMMA.16816.F32.BF16 R180, R4, R28, RZ ;  /* 0x0000001c04b4723c */ /* 0x000fe200000418ff */
[----:B------:R-:W-:Y:S05]  /*9180*/  LDSM.16.M88.4 R4, [R218+0x2000] ;  /* 0x00200000da04783b */ /* 0x000fea0000000200 */
[----:B------:R-:W-:Y:S01]  /*9190*/  HMMA.16816.F32.BF16 R192, R16, R30, RZ ;  /* 0x0000001e10c0723c */ /* 0x000fe200000418ff */
[----:B------:R-:W1:Y:S04]  /*91a0*/  LDSM.16.M88.4 R28, [R216+0x8800] ;  /* 0x00880000d81c783b */ /* 0x000e680000000200 */
[----:B------:R-:W2:Y:S01]  /*91b0*/  LDSM.16.M88.4 R16, [R218] ;  /* 0x00000000da10783b */ /* 0x000ea20000000200 */
[C---:B------:R-:W-:Y:S06]  /*91c0*/  HMMA.16816.F32.BF16 R228, R20.reuse, R136, R188 ;  /* 0x0000008814e4723c */ /* 0x040fec00000418bc */
[C---:B------:R-:W-:Y:S06]  /*91d0*/  HMMA.16816.F32.BF16 R200, R20.reuse, R138, R184 ;  /* 0x0000008a14c8723c */ /* 0x040fec00000418b8 */
[----:B------:R-:W-:Y:S01]  /*91e0*/  HMMA.16816.F32.BF16 R188, R20, R134, R176 ;  /* 0x0000008614bc723c */ /* 0x000fe200000418b0 */
[----:B------:R-:W-:Y:S05]  /*91f0*/  LDSM.16.M88.4 R176, [R215] ;  /* 0x00000000d7b0783b */ /* 0x000fea0000000200 */
[----:B---3--:R-:W-:Y:S06]  /*9200*/  HMMA.16816.F32.BF16 R184, R24, R136, R196 ;  /* 0x0000008818b8723c */ /* 0x008fec00000418c4 */
[----:B------:R-:W-:Y:S01]  /*9210*/  HMMA.16816.F32.BF16 R224, R20, R132, R180 ;  /* 0x0000008414e0723c */ /* 0x000fe200000418b4 */
[----:B------:R-:W3:Y:S05]  /*9220*/  LDSM.16.M88.4 R20, [R217+0x2000] ;  /* 0x00200000d914783b */ /* 0x000eea0000000200 */
[C---:B------:R-:W-:Y:S06]  /*9230*/  HMMA.16816.F32.BF16 R136, R24.reuse, R138, R204 ;  /* 0x0000008a1888723c */ /* 0x040fec00000418cc */
[C---:B------:R-:W-:Y:S01]  /*9240*/  HMMA.16816.F32.BF16 R180, R24.reuse, R132, R172 ;  /* 0x0000008418b4723c */ /* 0x040fe200000418ac */
[----:B------:R-:W-:Y:S05]  /*9250*/  LDSM.16.M88.4 R172, [R215+0x800] ;  /* 0x00080000d7ac783b */ /* 0x000fea0000000200 */
[----:B------:R-:W-:Y:S01]  /*9260*/  HMMA.16816.F32.BF16 R132, R24, R134, R192 ;  /* 0x000000861884723c */ /* 0x000fe200000418c0 */
[----:B------:R-:W4:Y:S05]  /*9270*/  LDSM.16.M88.4 R24, [R217] ;  /* 0x00000000d918783b */ /* 0x000f2a0000000200 */
[C---:B-1----:R-:W-:Y:S06]  /*9280*/  HMMA.16816.F32.BF16 R192, R4.reuse, R30, R188 ;  /* 0x0000001e04c0723c */ /* 0x042fec00000418bc */
[C---:B------:R-:W-:Y:S06]  /*9290*/  HMMA.16816.F32.BF16 R228, R4.reuse, R32, R228 ;  /* 0x0000002004e4723c */ /* 0x040fec00000418e4 */
[----:B------:R-:W-:Y:S06]  /*92a0*/  HMMA.16816.F32.BF16 R196, R4, R34, R200 ;  /* 0x0000002204c4723c */ /* 0x000fec00000418c8 */
[----:B--2---:R-:W-:Y:S06]  /*92b0*/  HMMA.16816.F32.BF16 R188, R16, R32, R184 ;  /* 0x0000002010bc723c */ /* 0x004fec00000418b8 */
[----:B------:R-:W-:Y:S01]  /*92c0*/  HMMA.16816.F32.BF16 R224, R4, R28, R224 ;  /* 0x0000001c04e0723c */ /* 0x000fe200000418e0 */
[----:B------:R-:W-:Y:S05]  /*92d0*/  LDSM.16.M88.4 R4, [R210+0x6000] ;  /* 0x00600000d204783b */ /* 0x000fea0000000200 */
[C---:B------:R-:W-:Y:S01]  /*92e0*/  HMMA.16816.F32.BF16 R184, R16.reuse, R34, R136 ;  /* 0x0000002210b8723c */ /* 0x040fe20000041888 */
[----:B------:R-:W1:Y:S05]  /*92f0*/  LDSM.16.M88.4 R136, [R208+0x9000] ;  /* 0x00900000d088783b */ /* 0x000e6a0000000200 */
[C---:B------:R-:W-:Y:S06]  /*9300*/  HMMA.16816.F32.BF16 R32, R16.reuse, R28, R180 ;  /* 0x0000001c1020723c */ /* 0x040fec00000418b4 */
[----:B------:R-:W-:Y:S01]  /*9310*/  HMMA.16816.F32.BF16 R28, R16, R30, R132 ;  /* 0x0000001e101c723c */ /* 0x000fe20000041884 */
[----:B------:R-:W2:Y:S04]  /*9320*/  LDSM.16.M88.4 R16, [R210+0x4000] ;  /* 0x00400000d210783b */ /* 0x000ea80000000200 */
[----:B------:R-:W5:Y:S01]  /*9330*/  LDSM.16.M88.4 R132, [R208+0x9800] ;  /* 0x00980000d084783b */ /* 0x000f620000000200 */
[C---:B---3--:R-:W-:Y:S06]  /*9340*/  HMMA.16816.F32.BF16 R228, R20.reuse, R176, R228 ;  /* 0x000000b014e4723c */ /* 0x048fec00000418e4 */
[----:B------:R-:W-:Y:S06]  /*9350*/  HMMA.16816.F32.BF16 R196, R20, R178, R196 ;  /* 0x000000b214c4723c */ /* 0x000fec00000418c4 */
[----:B----4-:R-:W-:Y:S06]  /*9360*/  HMMA.16816.F32.BF16 R188, R24, R176, R188 ;  /* 0x000000b018bc723c */ /* 0x010fec00000418bc */
[C---:B------:R-:W-:Y:S06]  /*9370*/  HMMA.16816.F32.BF16 R232, R20.reuse, R172, R224 ;  /* 0x000000ac14e8723c */ /* 0x040fec00000418e0 */
[----:B------:R-:W-:Y:S06]  /*9380*/  HMMA.16816.F32.BF16 R192, R20, R174, R192 ;  /* 0x000000ae14c0723c */ /* 0x000fec00000418c0 */
[C---:B------:R-:W-:Y:S01]  /*9390*/  HMMA.16816.F32.BF16 R180, R24.reuse, R178, R184 ;  /* 0x000000b218b4723c */ /* 0x040fe200000418b8 */
[----:B------:R-:W-:Y:S05]  /*93a0*/  LDSM.16.M88.4 R176, [R221] ;  /* 0x00000000ddb0783b */ /* 0x000fea0000000200 */
[C---:B------:R-:W-:Y:S01]  /*93b0*/  HMMA.16816.F32.BF16 R20, R24.reuse, R172, R32 ;  /* 0x000000ac1814723c */ /* 0x040fe20000041820 */
[----:B------:R-:W-:Y:S05]  /*93c0*/  LDSM.16.M88.4 R32, [R212+0x4000] ;  /* 0x00400000d420783b */ /* 0x000fea0000000200 */
[----:B------:R-:W-:Y:S01]  /*93d0*/  HMMA.16816.F32.BF16 R24, R24, R174, R28 ;  /* 0x000000ae1818723c */ /* 0x000fe2000004181c */
[----:B------:R-:W3:Y:S04]  /*93e0*/  LDSM.16.M88.4 R28, [R212+0x6000] ;  /* 0x00600000d41c783b */ /* 0x000ee80000000200 */
[----:B------:R-:W4:Y:S01]  /*93f0*/  LDSM.16.M88.4 R172, [R220] ;  /* 0x00000000dcac783b */ /* 0x000f220000000200 */
[C---:B-1----:R-:W-:Y:S06]  /*9400*/  HMMA.16816.F32.BF16 R228, R4.reuse, R136, R228 ;  /* 0x0000008804e4723c */ /* 0x042fec00000418e4 */
[----:B------:R-:W-:Y:S06]  /*9410*/  HMMA.16816.F32.BF16 R196, R4, R138, R196 ;  /* 0x0000008a04c4723c */ /* 0x000fec00000418c4 */
[----:B--2---:R-:W-:Y:S06]  /*9420*/  HMMA.16816.F32.BF16 R184, R16, R136, R188 ;  /* 0x0000008810b8723c */ /* 0x004fec00000418bc */
[C---:B-----5:R-:W-:Y:S06]  /*9430*/  HMMA.16816.F32.BF16 R232, R4.reuse, R132, R232 ;  /* 0x0000008404e8723c */ /* 0x060fec00000418e8 */
[----:B------:R-:W-:Y:S06]  /*9440*/  HMMA.16816.F32.BF16 R192, R4, R134, R192 ;  /* 0x0000008604c0723c */ /* 0x000fec00000418c0 */
[C---:B------:R-:W-:Y:S01]  /*9450*/  HMMA.16816.F32.BF16 R180, R16.reuse, R138, R180 ;  /* 0x0000008a10b4723c */ /* 0x040fe200000418b4 */
[----:B------:R-:W-:Y:S05]  /*9460*/  LDSM.16.M88.4 R136, [R216+0x9000] ;  /* 0x00900000d888783b */ /* 0x000fea0000000200 */
[C---:B------:R-:W-:Y:S01]  /*9470*/  HMMA.16816.F32.BF16 R4, R16.reuse, R132, R20 ;  /* 0x000000841004723c */ /* 0x040fe20000041814 */
[----:B------:R-:W1:Y:S05]  /*9480*/  LDSM.16.M88.4 R20, [R218+0x6000] ;  /* 0x00600000da14783b */ /* 0x000e6a0000000200 */
[----:B------:R-:W-:Y:S01]  /*9490*/  HMMA.16816.F32.BF16 R16, R16, R134, R24 ;  /* 0x000000861010723c */ /* 0x000fe20000041818 */
[----:B------:R-:W2:Y:S04]  /*94a0*/  LDSM.16.M88.4 R24, [R218+0x4000] ;  /* 0x00400000da18783b */ /* 0x000ea80000000200 */
[----:B------:R-:W5:Y:S01]  /*94b0*/  LDSM.16.M88.4 R132, [R216+0x9800] ;  /* 0x00980000d884783b */ /* 0x000f620000000200 */
[C---:B---3--:R-:W-:Y:S06]  /*94c0*/  HMMA.16816.F32.BF16 R228, R28.reuse, R176, R228 ;  /* 0x000000b01ce4723c */ /* 0x048fec00000418e4 */
[----:B------:R-:W-:Y:S06]  /*94d0*/  HMMA.16816.F32.BF16 R188, R28, R178, R196 ;  /* 0x000000b21cbc723c */ /* 0x000fec00000418c4 */
[----:B------:R-:W-:Y:S06]  /*94e0*/  HMMA.16816.F32.BF16 R204, R32, R176, R184 ;  /* 0x000000b020cc723c */ /* 0x000fec00000418b8 */
[C---:B----4-:R-:W-:Y:S06]  /*94f0*/  HMMA.16816.F32.BF16 R232, R28.reuse, R172, R232 ;  /* 0x000000ac1ce8723c */ /* 0x050fec00000418e8 */
[----:B------:R-:W-:Y:S01]  /*9500*/  HMMA.16816.F32.BF16 R224, R28, R174, R192 ;  /* 0x000000ae1ce0723c */ /* 0x000fe200000418c0 */
[----:B------:R-:W-:Y:S05]  /*9510*/  LDSM.16.M88.4 R28, [R215+0x1800] ;  /* 0x00180000d71c783b */ /* 0x000fea0000000200 */
[C---:B------:R-:W-:Y:S06]  /*9520*/  HMMA.16816.F32.BF16 R200, R32.reuse, R178, R180 ;  /* 0x000000b220c8723c */ /* 0x040fec00000418b4 */
[C---:B------:R-:W-:Y:S01]  /*9530*/  HMMA.16816.F32.BF16 R196, R32.reuse, R172, R4 ;  /* 0x000000ac20c4723c */ /* 0x040fe20000041804 */
[----:B------:R-:W-:Y:S05]  /*9540*/  LDSM.16.M88.4 R4, [R217+0x6000] ;  /* 0x00600000d904783b */ /* 0x000fea0000000200 */
[----:B------:R-:W-:Y:S01]  /*9550*/  HMMA.16816.F32.BF16 R180, R32, R174, R16 ;  /* 0x000000ae20b4723c */ /* 0x000fe20000041810 */
[----:B------:R-:W3:Y:S04]  /*9560*/  LDSM.16.M88.4 R32, [R215+0x1000] ;  /* 0x00100000d720783b */ /* 0x000ee80000000200 */
[----:B------:R-:W4:Y:S01]  /*9570*/  LDSM.16.M88.4 R16, [R217+0x4000] ;  /* 0x00400000d910783b */ /* 0x000f220000000200 */
[----:B-1----:R-:W-:Y:S01]  /*9580*/  HMMA.16816.F32.BF16 R192, R20, R136, R228 ;  /* 0x0000008814c0723c */ /* 0x002fe200000418e4 */
[----:B------:R-:W-:-:S05]  /*9590*/  DEPBAR.LE SB0, 0x0 ;  /* 0x000080000000791a */ /* 0x000fca0000000000 */
[----:B------:R-:W-:Y:S06]  /*95a0*/  HMMA.16816.F32.BF16 R188, R20, R138, R188 ;  /* 0x0000008a14bc723c */ /* 0x000fec00000418bc */
[----:B--2---:R-:W-:Y:S06]  /*95b0*/  HMMA.16816.F32.BF16 R172, R24, R136, R204 ;  /* 0x0000008818ac723c */ /* 0x004fec00000418cc */
[C---:B-----5:R-:W-:Y:S06]  /*95c0*/  HMMA.16816.F32.BF16 R184, R20.reuse, R132, R232 ;  /* 0x0000008414b8723c */ /* 0x060fec00000418e8 */
[----:B------:R-:W-:Y:S06]  /*95d0*/  HMMA.16816.F32.BF16 R176, R20, R134, R224 ;  /* 0x0000008614b0723c */ /* 0x000fec00000418e0 */
[C---:B------:R-:W-:Y:S06]  /*95e0*/  HMMA.16816.F32.BF16 R136, R24.reuse, R138, R200 ;  /* 0x0000008a1888723c */ /* 0x040fec00000418c8 */
[C---:B------:R-:W-:Y:S06]  /*95f0*/  HMMA.16816.F32.BF16 R20, R24.reuse, R132, R196 ;  /* 0x000000841814723c */ /* 0x040fec00000418c4 */
[----:B------:R-:W-:Y:S06]  /*9600*/  HMMA.16816.F32.BF16 R24, R24, R134, R180 ;  /* 0x000000861818723c */ /* 0x000fec00000418b4 */
[C---:B---3--:R-:W-:Y:S06]  /*9610*/  HMMA.16816.F32.BF16 R192, R4.reuse, R32, R192 ;  /* 0x0000002004c0723c */ /* 0x048fec00000418c0 */
[----:B------:R-:W-:Y:S06]  /*9620*/  HMMA.16816.F32.BF16 R188, R4, R34, R188 ;  /* 0x0000002204bc723c */ /* 0x000fec00000418bc */
[C---:B----4-:R-:W-:Y:S06]  /*9630*/  HMMA.16816.F32.BF16 R172, R16.reuse, R32, R172 ;  /* 0x0000002010ac723c */ /* 0x050fec00000418ac */
[----:B------:R-:W-:Y:S06]  /*9640*/  HMMA.16816.F32.BF16 R136, R16, R34, R136 ;  /* 0x000000221088723c */ /* 0x000fec0000041888 */
[C---:B------:R-:W-:Y:S06]  /*9650*/  HMMA.16816.F32.BF16 R184, R4.reuse, R28, R184 ;  /* 0x0000001c04b8723c */ /* 0x040fec00000418b8 */
[----:B------:R-:W-:Y:S06]  /*9660*/  HMMA.16816.F32.BF16 R176, R4, R30, R176 ;  /* 0x0000001e04b0723c */ /* 0x000fec00000418b0 */
[C---:B------:R-:W-:Y:S06]  /*9670*/  HMMA.16816.F32.BF16 R32, R16.reuse, R28, R20 ;  /* 0x0000001c1020723c */ /* 0x040fec0000041814 */
[----:B------:R-:W-:Y:S01]  /*9680*/  HMMA.16816.F32.BF16 R28, R16, R30, R24 ;  /* 0x0000001e101c723c */ /* 0x000fe20000041818 */
[----:B------:R-:W-:Y:S06]  /*9690*/  BAR.SYNC.DEFER_BLOCKING 0x0 ;  /* 0x0000000000007b1d */ /* 0x000fec0000010000 */
[----:B------:R-:W-:-:S02]  /*96a0*/  NOP ;  /* 0x0000000000007918 */ /* 0x000fc40000000000 */
[----:B------:R-:W-:-:S15]  /*96b0*/  @!P0 BRA `(.L_x_988) ;  /* 0x0000000000cc8947 */ /* 0x000fde0003800000 */
        /* <DEDUP_REMOVED lines=49> */
.L_x_990:
[----:B------:R-:W-:Y:S05]  /*99d0*/  BSYNC B0 ;  /* 0x0000000000007941 */ /* 0x000fea0003800000 */
.L_x_989:
[----:B------:R-:W0:Y:S02]  /*99e0*/  LDGDEPBAR ;  /* 0x00000000000079af */ /* 0x000e240000000000 */
.L_x_988:
[----:B------:R-:W3:Y:S01]  /*99f0*/  LDL.64 R2, [R1+0x10] ;  /* 0x0000100001027983 */ /* 0x000ee20000100a00 */
[----:B------:R-:W-:-:S03]  /*9a00*/  IMAD.U32 R0, RZ, RZ, UR31 ;  /* 0x0000001fff007e24 */ /* 0x000fc6000f8e00ff */
[----:B------:R-:W4:Y:S04]  /*9a10*/  LDL R21, [R1+0x30] ;  /* 0x0000300001157983 */ /* 0x000f280000100800 */
[----:B------:R-:W5:Y:S04]  /*9a20*/  LDL R16, [R1+0x38] ;  /* 0x0000380001107983 */ /* 0x000f680000100800 */
[----:B------:R-:W5:Y:S01]  /*9a30*/  LDL R133, [R1+0x34] ;  /* 0x0000340001857983 */ /* 0x000f620000100800 */
[----:B-12---:R-:W1:Y:S01]  /*9a40*/  S2R R4, SR_TID.X ;  /* 0x0000000000047919 */ /* 0x006e620000002100 */
[----:B------:R-:W-:Y:S01]  /*9a50*/  UIADD3 UR5, UR24, -0x61c88647, URZ ;  /* 0x9e3779b918057890 */ /* 0x000fe2000fffe03f */
[----:B------:R-:W2:Y:S01]  /*9a60*/  LDC.U8 R181, c[0x0][0x388] ;  /* 0x0000e200ffb57b82 */ /* 0x000ea20000000000 */
[----:B-1----:R-:W-:-:S05]  /*9a70*/  IMAD.SHL.U32 R4, R4, 0x2, RZ ;  /* 0x0000000204047824 */ /* 0x002fca00078e00ff */
[----:B------:R-:W-:-:S05]  /*9a80*/  LOP3.LUT R4, R4, 0x6, RZ, 0xc0, !PT ;  /* 0x0000000604047812 */ /* 0x000fca00078ec0ff */
[----:B------:R-:W-:-:S04]  /*9a90*/  IMAD R0, R0, 0x20, R4 ;  /* 0x0000002000007824 */ /* 0x000fc800078e0204 */
[C---:B------:R-:W-:Y:S01]  /*9aa0*/  VIADD R8, R0.reuse, 0x1 ;  /* 0x0000000100087836 */ /* 0x040fe20000000000 */
[CC--:B------:R-:W-:Y:S01]  /*9ab0*/  ISETP.GE.AND P4, PT, R0.reuse, R9.reuse, PT ;  /* 0x000000090000720c */ /* 0x0c0fe20003f86270 */
[C---:B------:R-:W-:Y:S01]  /*9ac0*/  VIADD R7, R0.reuse, 0x8 ;  /* 0x0000000800077836 */ /* 0x040fe20000000000 */
[----:B------:R-:W-:Y:S02]  /*9ad0*/  ISETP.GE.AND P1, PT, R0, R10, PT ;  /* 0x0000000a0000720c */ /* 0x000fe40003f26270 */
[----:B------:R-:W-:Y:S02]  /*9ae0*/  FSEL R13, R172, -INF , !P4 ;  /* 0xff800000ac0d7808 */ /* 0x000fe40006000000 */
[-C--:B------:R-:W-:Y:S02]  /*9af0*/  ISETP.GE.AND P5, PT, R8, R9.reuse, PT ;  /* 0x000000090800720c */ /* 0x080fe40003fa6270 */
[----:B------:R-:W-:Y:S02]  /*9b00*/  FSEL R23, R174, -INF , !P1 ;  /* 0xff800000ae177808 */ /* 0x000fe40004800000 */
[----:B------:R-:W-:-:S02]  /*9b10*/  ISETP.GE.AND P1, PT, R7, R9, PT ;  /* 0x000000090700720c */ /* 0x000fc40003f26270 */
[----:B------:R-:W-:Y:S02]  /*9b20*/  IADD3 R6, R0, 0x9, RZ ;  /* 0x0000000900067810 */ /* 0x000fe40007ffe0ff */
[----:B------:R-:W-:Y:S02]  /*9b30*/  FSEL R20, R173, -INF , !P5 ;  /* 0xff800000ad147808 */ /* 0x000fe40006800000 */
[-C--:B------:R-:W-:Y:S01]  /*9b40*/  ISETP.GE.AND P4, PT, R8, R10.reuse, PT ;  /* 0x0000000a0800720c */ /* 0x080fe20003f86270 */
[----:B------:R-:W-:Y:S01]  /*9b50*/  VIADD R5, R0, 0x10 ;  /* 0x0000001000057836 */ /* 0x000fe20000000000 */
[----:B------:R-:W-:Y:S02]  /*9b60*/  FSEL R22, R136, -INF , !P1 ;  /* 0xff80000088167808 */ /* 0x000fe40004800000 */
[C---:B------:R-:W-:Y:S02]  /*9b70*/  ISETP.GE.AND P1, PT, R6.reuse, R10, PT ;  /* 0x0000000a0600720c */ /* 0x040fe40003f26270 */
[----:B------:R-:W-:-:S02]  /*9b80*/  ISETP.GE.AND P5, PT, R6, R9, PT ;  /* 0x000000090600720c */ /* 0x000fc40003fa6270 */
[----:B------:R-:W-:Y:S01]  /*9b90*/  FSEL R25, R175, -INF , !P4 ;  /* 0xff800000af197808 */ /* 0x000fe20006000000 */
[----:B------:R-:W-:Y:S01]  /*9ba0*/  VIADD R4, R0, 0x11 ;  /* 0x0000001100047836 */ /* 0x000fe20000000000 */
[----:B------:R-:W-:Y:S02]  /*9bb0*/  ISETP.GE.AND P4, PT, R7, R10, PT ;  /* 0x0000000a0700720c */ /* 0x000fe40003f86270 */
[----:B------:R-:W-:Y:S02]  /*9bc0*/  FSEL R27, R139, -INF , !P1 ;  /* 0xff8000008b1b7808 */ /* 0x000fe40004800000 */
[----:B------:R-:W-:Y:S02]  /*9bd0*/  FSEL R24, R137, -INF , !P5 ;  /* 0xff80000089187808 */ /* 0x000fe40006800000 */
[----:B------:R-:W-:Y:S02]  /*9be0*/  ISETP.GE.AND P1, PT, R5, R9, PT ;  /* 0x000000090500720c */ /* 0x000fe40003f26270 */
[----:B------:R-:W-:-:S02]  /*9bf0*/  FSEL R26, R138, -INF , !P4 ;  /* 0xff8000008a1a7808 */ /* 0x000fc40006000000 */
[-C--:B------:R-:W-:Y:S02]  /*9c00*/  ISETP.GE.AND P4, PT, R5, R10.reuse, PT ;  /* 0x0000000a0500720c */ /* 0x080fe40003f86270 */
[----:B------:R-:W-:Y:S02]  /*9c10*/  ISETP.GE.AND P5, PT, R4, R9, PT ;  /* 0x000000090400720c */ /* 0x000fe40003fa6270 */
[----:B------:R-:W-:Y:S02]  /*9c20*/  FSEL R245, R32, -INF , !P1 ;  /* 0xff80000020f57808 */ /* 0x000fe40004800000 */
[----:B------:R-:W-:Y:S02]  /*9c30*/  ISETP.GE.AND P1, PT, R4, R10, PT ;  /* 0x0000000a0400720c */ /* 0x000fe40003f26270 */
[----:B------:R-:W-:Y:S02]  /*9c40*/  FSEL R252, R34, -INF , !P4 ;  /* 0xff80000022fc7808 */ /* 0x000fe40006000000 */
[----:B------:R-:W-:-:S02]  /*9c50*/  FSEL R244, R33, -INF , !P5 ;  /* 0xff80000021f47808 */ /* 0x000fc40006800000 */
[----:B------:R-:W-:Y:S02]  /*9c60*/  FSEL R180, R35, -INF , !P1 ;  /* 0xff80000023b47808 */ /* 0x000fe40004800000 */
[----:B------:R-:W-:Y:S01]  /*9c70*/  ISETP.GE.AND P5, PT, R0, R11, PT ;  /* 0x0000000b0000720c */ /* 0x000fe20003fa6270 */
[----:B------:R-:W-:Y:S01]  /*9c80*/  UIADD3 UR4, UR25, -0x4498517b, URZ ;  /* 0xbb67ae8519047890 */ /* 0x000fe2000fffe03f */
[----:B---3--:R-:W-:Y:S01]  /*9c90*/  MOV R182, R2 ;  /* 0x0000000200b67202 */ /* 0x008fe20000000f00 */
[----:B------:R-:W-:Y:S01]  /*9ca0*/  IMAD.MOV.U32 R183, RZ, RZ, R3 ;  /* 0x000000ffffb77224 */ /* 0x000fe200078e0003 */
[----:B------:R-:W-:-:S04]  /*9cb0*/  FMNMX.FTZ R2, R239, R13, !PT ;  /* 0x0000000def027209 */ /* 0x000fc80007810000 */
[----:B------:R-:W-:-:S04]  /*9cc0*/  FMNMX.FTZ R2, R20, R2, !PT ;  /* 0x0000000214027209 */ /* 0x000fc80007810000 */
[----:B------:R-:W-:Y:S01]  /*9cd0*/  FMNMX.FTZ R14, R22, R2, !PT ;  /* 0x00000002160e7209 */ /* 0x000fe20007810000 */
[C---:B------:R-:W-:Y:S01]  /*9ce0*/  VIADD R2, R0.reuse, 0x19 ;  /* 0x0000001900027836 */ /* 0x040fe20000000000 */
[----:B------:R-:W-:Y:S02]  /*9cf0*/  IADD3 R3, R0, 0x18, RZ ;  /* 0x0000001800037810 */ /* 0x000fe40007ffe0ff */
[----:B------:R-:W-:Y:S02]  /*9d00*/  FMNMX.FTZ R14, R24, R14, !PT ;  /* 0x0000000e180e7209 */ /* 0x000fe40007810000 */
[-C--:B------:R-:W-:Y:S02]  /*9d10*/  ISETP.GE.AND P4, PT, R3, R9.reuse, PT ;  /* 0x000000090300720c */ /* 0x080fe40003f86270 */
[----:B------:R-:W-:Y:S02]  /*9d20*/  FMNMX.FTZ R14, R245, R14, !PT ;  /* 0x0000000ef50e7209 */ /* 0x000fe40007810000 */
[----:B------:R-:W-:-:S02]  /*9d30*/  ISETP.GE.AND P1, PT, R2, R9, PT ;  /* 0x000000090200720c */ /* 0x000fc40003f26270 */
[----:B------:R-:W-:Y:S02]  /*9d40*/  FSEL R242, R28, -INF , !P4 ;  /* 0xff8000001cf27808 */ /* 0x000fe40006000000 */
[----:B------:R-:W-:Y:S02]  /*9d50*/  FMNMX.FTZ R14, R244, R14, !PT ;  /* 0x0000000ef40e7209 */ /* 0x000fe40007810000 */
[----:B------:R-:W-:Y:S02]  /*9d60*/  FSEL R241, R29, -INF , !P1 ;  /* 0xff8000001df17808 */ /* 0x000fe40004800000 */
[----:B------:R-:W-:Y:S02]  /*9d70*/  ISETP.GE.AND P1, PT, R0, R12, PT ;  /* 0x0000000c0000720c */ /* 0x000fe40003f26270 */
[-C--:B------:R-:W-:Y:S02]  /*9d80*/  ISETP.GE.AND P6, PT, R3, R10.reuse, PT ;  /* 0x0000000a0300720c */ /* 0x080fe40003fc6270 */
[----:B------:R-:W-:-:S02]  /*9d90*/  ISETP.GE.AND P4, PT, R2, R10, PT ;  /* 0x0000000a0200720c */ /* 0x000fc40003f86270 */
[----:B------:R-:W-:Y:S02]  /*9da0*/  FMNMX.FTZ R0, R242, R14, !PT ;  /* 0x0000000ef2007209 */ /* 0x000fe40007810000 */
[----:B------:R-:W-:Y:S02]  /*9db0*/  FSEL R250, R30, -INF , !P6 ;  /* 0xff8000001efa7808 */ /* 0x000fe40007000000 */
[----:B------:R-:W-:Y:S02]  /*9dc0*/  FSEL R251, R31, -INF , !P4 ;  /* 0xff8000001ffb7808 */ /* 0x000fe40006000000 */
[----:B------:R-:W-:Y:S02]  /*9dd0*/  FMNMX.FTZ R0, R241, R0, !PT ;  /* 0x00000000f1007209 */ /* 0x000fe40007810000 */
[----:B------:R-:W-:Y:S02]  /*9de0*/  FMNMX.FTZ R14, R238, R23, !PT ;  /* 0x00000017ee0e7209 */ /* 0x000fe40007810000 */
[----:B------:R-:W-:-:S02]  /*9df0*/  ISETP.GE.AND P6, PT, R8, R11, PT ;  /* 0x0000000b0800720c */ /* 0x000fc40003fc6270 */
[-C--:B------:R-:W-:Y:S02]  /*9e00*/  ISETP.GE.AND P4, PT, R8, R12.reuse, PT ;  /* 0x0000000c0800720c */ /* 0x080fe40003f86270 */
[----:B------:R-:W-:Y:S02]  /*9e10*/  FSEL R8, R192, -INF , !P5 ;  /* 0xff800000c0087808 */ /* 0x000fe40006800000 */
[----:B------:R-:W-:Y:S02]  /*9e20*/  FSEL R31, R194, -INF , !P1 ;  /* 0xff800000c21f7808 */ /* 0x000fe40004800000 */
[C---:B------:R-:W-:Y:S02]  /*9e30*/  ISETP.GE.AND P5, PT, R7.reuse, R11, PT ;  /* 0x0000000b0700720c */ /* 0x040fe40003fa6270 */
[----:B------:R-:W-:Y:S01]  /*9e40*/  ISETP.GE.AND P1, PT, R7, R12, PT ;  /* 0x0000000c0700720c */ /* 0x000fe20003f26270 */
[----:B------:R-:W1:Y:S01]  /*9e50*/  SHFL.BFLY PT, R15, R0, 0x2, 0x1f ;  /* 0x0c401f00000f7f89 */ /* 0x000e6200000e0000 */
[----:B------:R-:W-:-:S02]  /*9e60*/  FMNMX.FTZ R7, R25, R14, !PT ;  /* 0x0000000e19077209 */ /* 0x000fc40007810000 */
[----:B------:R-:W-:Y:S02]  /*9e70*/  FSEL R28, R193, -INF , !P6 ;  /* 0xff800000c11c7808 */ /* 0x000fe40007000000 */
[----:B------:R-:W-:Y:S02]  /*9e80*/  FSEL R34, R195, -INF , !P4 ;  /* 0xff800000c3227808 */ /* 0x000fe40006000000 */
[C---:B------:R-:W-:Y:S02]  /*9e90*/  ISETP.GE.AND P6, PT, R6.reuse, R11, PT ;  /* 0x0000000b0600720c */ /* 0x040fe40003fc6270 */
[----:B------:R-:W-:Y:S02]  /*9ea0*/  ISETP.GE.AND P4, PT, R6, R12, PT ;  /* 0x0000000c0600720c */ /* 0x000fe40003f86270 */
[----:B------:R-:W-:Y:S02]  /*9eb0*/  FMNMX.FTZ R6, R26, R7, !PT ;  /* 0x000000071a067209 */ /* 0x000fe40007810000 */
[----:B------:R-:W-:-:S02]  /*9ec0*/  FSEL R29, R188, -INF , !P5 ;  /* 0xff800000bc1d7808 */ /* 0x000fc40006800000 */
[----:B------:R-:W-:Y:S02]  /*9ed0*/  FMNMX.FTZ R6, R27, R6, !PT ;  /* 0x000000061b067209 */ /* 0x000fe40007810000 */
[----:B------:R-:W-:Y:S02]  /*9ee0*/  FSEL R35, R190, -INF , !P1 ;  /* 0xff800000be237808 */ /* 0x000fe40004800000 */
[C---:B------:R-:W-:Y:S02]  /*9ef0*/  ISETP.GE.AND P5, PT, R5.reuse, R11, PT ;  /* 0x0000000b0500720c */ /* 0x040fe40003fa6270 */
[----:B------:R-:W-:Y:S02]  /*9f00*/  ISETP.GE.AND P1, PT, R5, R12, PT ;  /* 0x0000000c0500720c */ /* 0x000fe40003f26270 */
[----:B------:R-:W-:Y:S02]  /*9f10*/  FMNMX.FTZ R5, R252, R6, !PT ;  /* 0x00000006fc057209 */ /* 0x000fe40007810000 */
[----:B------:R-:W-:-:S02]  /*9f20*/  FSEL R30, R189, -INF , !P6 ;  /* 0xff800000bd1e7808 */ /* 0x000fc40007000000 */
[----:B------:R-:W-:Y:S02]  /*9f30*/  FSEL R132, R191, -INF , !P4 ;  /* 0xff800000bf847808 */ /* 0x000fe40006000000 */
[C---:B------:R-:W-:Y:S02]  /*9f40*/  ISETP.GE.AND P6, PT, R4.reuse, R11, PT ;  /* 0x0000000b0400720c */ /* 0x040fe40003fc6270 */
[----:B------:R-:W-:Y:S02]  /*9f50*/  ISETP.GE.AND P4, PT, R4, R12, PT ;  /* 0x0000000c0400720c */ /* 0x000fe40003f86270 */
[----:B------:R-:W-:Y:S02]  /*9f60*/  FMNMX.FTZ R4, R180, R5, !PT ;  /* 0x00000005b4047209 */ /* 0x000fe40007810000 */
[----:B------:R-:W-:Y:S02]  /*9f70*/  FSEL R174, R184, -INF , !P5 ;  /* 0xff800000b8ae7808 */ /* 0x000fe40006800000 */
[----:B------:R-:W-:-:S02]  /*9f80*/  FSEL R188, R186, -INF , !P1 ;  /* 0xff800000babc7808 */ /* 0x000fc40004800000 */
[C---:B------:R-:W-:Y:S02]  /*9f90*/  ISETP.GE.AND P5, PT, R3.reuse, R11, PT ;  /* 0x0000000b0300720c */ /* 0x040fe40003fa6270 */
[----:B------:R-:W-:Y:S02]  /*9fa0*/  ISETP.GE.AND P1, PT, R3, R12, PT ;  /* 0x0000000c0300720c */ /* 0x000fe40003f26270 */
[----:B------:R-:W-:Y:S01]  /*9fb0*/  FMNMX.FTZ R3, R250, R4, !PT ;  /* 0x00000004fa037209 */ /* 0x000fe20007810000 */
[----:B----4-:R-:W-:Y:S01]  /*9fc0*/  VIADD R6, R21, 0x4 ;  /* 0x0000000415067836 */ /* 0x010fe20000000000 */
[----:B-1----:R-:W-:Y:S02]  /*9fd0*/  FMNMX.FTZ R0, R0, R15, !PT ;  /* 0x0000000f00007209 */ /* 0x002fe40007810000 */
[----:B------:R-:W-:Y:S01]  /*9fe0*/  FMNMX.FTZ R3, R251, R3, !PT ;  /* 0x00000003fb037209 */ /* 0x000fe20007810000 */
[----:B-----5:R-:W-:Y:S01]  /*9ff0*/  IMAD.WIDE.U32 R16, R16, -0x2daee0ad, RZ ;  /* 0xd2511f5310107825 */ /* 0x020fe200078e00ff */
[----:B------:R-:W-:Y:S01]  /*a000*/  FMNMX.FTZ R4, R237, R8, !PT ;  /* 0x00000008ed047209 */ /* 0x000fe20007810000 */
[----:B------:R-:W-:Y:S01]  /*a010*/  SHFL.BFLY PT, R19, R0, 0x1, 0x1f ;  /* 0x0c201f0000137f89 */ /* 0x000fe200000e0000 */
[----:B------:R-:W-:Y:S01]  /*a020*/  MOV R14, UR25 ;  /* 0x00000019000e7c02 */ /* 0x000fe20008000f00 */
[----:B------:R-:W-:-:S02]  /*a030*/  IMAD.WIDE.U32 R6, R6, -0x326172a9, RZ ;  /* 0xcd9e8d5706067825 */ /* 0x000fc400078e00ff */
[----:B------:R-:W1:Y:S01]  /*a040*/  SHFL.BFLY PT, R18, R3, 0x2, 0x1f ;  /* 0x0c401f0003127f89 */ /* 0x000e6200000e0000 */
[----:B------:R-:W-:Y:S02]  /*a050*/  FMNMX.FTZ R5, R28, R4, !PT ;  /* 0x000000041c057209 */ /* 0x000fe40007810000 */
[----:B------:R-:W-:Y:S02]  /*a060*/  LOP3.LUT R4, R17, UR31, R14, 0x96, !PT ;  /* 0x0000001f11047c12 */ /* 0x000fe4000f8e960e */
[----:B------:R-:W-:Y:S02]  /*a070*/  LOP3.LUT R14, R7, R133, RZ, 0x3c, !PT ;  /* 0x00000085070e7212 */ /* 0x000fe400078e3cff */
[----:B------:R-:W-:Y:S02]  /*a080*/  FMNMX.FTZ R7, R29, R5, !PT ;  /* 0x000000051d077209 */ /* 0x000fe40007810000 */
[----:B------:R-:W-:Y:S02]  /*a090*/  FSEL R173, R185, -INF , !P6 ;  /* 0xff800000b9ad7808 */ /* 0x000fe40007000000 */
[----:B------:R-:W-:-:S02]  /*a0a0*/  FMNMX.FTZ R7, R30, R7, !PT ;  /* 0x000000071e077209 */ /* 0x000fc40007810000 */
[----:B------:R-:W-:Y:S02]  /*a0b0*/  FSEL R190, R187, -INF , !P4 ;  /* 0xff800000bbbe7808 */ /* 0x000fe40006000000 */
[C---:B------:R-:W-:Y:S02]  /*a0c0*/  ISETP.GE.AND P6, PT, R2.reuse, R11, PT ;  /* 0x0000000b0200720c */ /* 0x040fe40003fc6270 */
[----:B------:R-:W-:Y:S02]  /*a0d0*/  ISETP.GE.AND P4, PT, R2, R12, PT ;  /* 0x0000000c0200720c */ /* 0x000fe40003f86270 */
[----:B------:R-:W-:Y:S01]  /*a0e0*/  FMNMX.FTZ R2, R174, R7, !PT ;  /* 0x00000007ae027209 */ /* 0x000fe20007810000 */
[----:B------:R-:W-:Y:S01]  /*a0f0*/  IMAD.WIDE.U32 R4, R4, -0x326172a9, RZ ;  /* 0xcd9e8d5704047825 */ /* 0x000fe200078e00ff */
[----:B------:R-:W-:Y:S02]  /*a100*/  FSEL R172, R176, -INF , !P5 ;  /* 0xff800000b0ac7808 */ /* 0x000fe40006800000 */
[----:B------:R-:W-:-:S02]  /*a110*/  FMNMX.FTZ R2, R173, R2, !PT ;  /* 0x00000002ad027209 */ /* 0x000fc40007810000 */
[----:B------:R-:W-:Y:S02]  /*a120*/  LOP3.LUT R17, R5, UR5, R6, 0x96, !PT ;  /* 0x0000000505117c12 */ /* 0x000fe4000f8e9606 */
[----:B------:R-:W-:Y:S02]  /*a130*/  FSEL R137, R177, -INF , !P6 ;  /* 0xff800000b1897808 */ /* 0x000fe40007000000 */
[----:B------:R-:W-:Y:S02]  /*a140*/  FMNMX.FTZ R6, R172, R2, !PT ;  /* 0x00000002ac067209 */ /* 0x000fe40007810000 */
[----:B------:R-:W-:Y:S01]  /*a150*/  FMNMX.FTZ R2, R236, R31, !PT ;  /* 0x0000001fec027209 */ /* 0x000fe20007810000 */
[----:B------:R-:W-:Y:S01]  /*a160*/  IMAD.WIDE.U32 R14, R14, -0x2daee0ad, RZ ;  /* 0xd2511f530e0e7825 */ /* 0x000fe200078e00ff */
[----:B-1----:R-:W-:Y:S02]  /*a170*/  FMNMX.FTZ R134, R3, R18, !PT ;  /* 0x0000001203867209 */ /* 0x002fe40007810000 */
[----:B------:R-:W-:Y:S01]  /*a180*/  FMNMX.FTZ R135, R0, R19, !PT ;  /* 0x0000001300877209 */ /* 0x000fe20007810000 */
[----:B------:R-:W-:Y:S01]  /*a190*/  IMAD R3, R21, -0x326172a9, RZ ;  /* 0xcd9e8d5715037824 */ /* 0x000fe200078e02ff */
[----:B------:R-:W-:-:S02]  /*a1a0*/  FMNMX.FTZ R0, R137, R6, !PT ;  /* 0x0000000689007209 */ /* 0x000fc40007810000 */
[----:B------:R-:W-:Y:S02]  /*a1b0*/  FMNMX.FTZ R2, R34, R2, !PT ;  /* 0x0000000222027209 */ /* 0x000fe40007810000 */
[--C-:B------:R-:W-:Y:S02]  /*a1c0*/  LOP3.LUT R7, R183, UR4, R16.reuse, 0x96, !PT ;  /* 0x00000004b7077c12 */ /* 0x100fe4000f8e9610 */
[----:B------:R-:W-:Y:S02]  /*a1d0*/  LOP3.LUT R32, R15, UR4, R16, 0x96, !PT ;  /* 0x000000040f207c12 */ /* 0x000fe4000f8e9610 */
[----:B------:R-:W-:Y:S01]  /*a1e0*/  LOP3.LUT R3, R5, UR5, R3, 0x96, !PT ;  /* 0x0000000505037c12 */ /* 0x000fe2000f8e9603 */
[----:B------:R-:W1:Y:S01]  /*a1f0*/  SHFL.BFLY PT, R15, R0, 0x2, 0x1f ;  /* 0x0c401f00000f7f89 */ /* 0x000e6200000e0000 */
[----:B------:R-:W-:Y:S01]  /*a200*/  FMNMX.FTZ R5, R35, R2, !PT ;  /* 0x0000000223057209 */ /* 0x000fe20007810000 */
[----:B------:R-:W-:Y:S01]  /*a210*/  UIADD3 UR4, UR24, 0x3c6ef372, URZ ;  /* 0x3c6ef37218047890 */ /* 0x000fe2000fffe03f */
[----:B------:R-:W-:-:S04]  /*a220*/  IMAD.WIDE.U32 R138, R7, -0x326172a9, RZ ;  /* 0xcd9e8d57078a7825 */ /* 0x000fc800078e00ff */
[C---:B------:R-:W-:Y:S01]  /*a230*/  FMUL.FTZ R21, R135.reuse, UR30 ;  /* 0x0000001e87157c20 */ /* 0x040fe20008410000 */
[----:B------:R-:W-:Y:S02]  /*a240*/  FMNMX.FTZ R5, R132, R5, !PT ;  /* 0x0000000584057209 */ /* 0x000fe40007810000 */
[----:B------:R-:W-:Y:S02]  /*a250*/  FSETP.NEU.FTZ.AND P6, PT, R135, -INF , PT ;  /* 0xff8000008700780b */ /* 0x000fe40003fdd000 */
[----:B------:R-:W-:Y:S02]  /*a260*/  FMNMX.FTZ R5, R188, R5, !PT ;  /* 0x00000005bc057209 */ /* 0x000fe40007810000 */
[----:B------:R-:W-:Y:S02]  /*a270*/  LOP3.LUT R18, R139, UR4, R4, 0x96, !PT ;  /* 0x000000048b127c12 */ /* 0x000fe4000f8e9604 */
[----:B------:R-:W-:Y:S02]  /*a280*/  FSEL R21, R21, RZ, P6 ;  /* 0x000000ff15157208 */ /* 0x000fe40003000000 */
[----:B------:R-:W-:-:S02]  /*a290*/  FSEL R175, R178, -INF , !P1 ;  /* 0xff800000b2af7808 */ /* 0x000fc40004800000 */
[----:B------:R-:W-:Y:S01]  /*a2a0*/  FMNMX.FTZ R136, R190, R5, !PT ;  /* 0x00000005be887209 */ /* 0x000fe20007810000 */
[----:B------:R-:W-:-:S04]  /*a2b0*/  IMAD.WIDE.U32 R2, R3, -0x2daee0ad, RZ ;  /* 0xd2511f5303027825 */ /* 0x000fc800078e00ff */
[----:B------:R-:W-:Y:S01]  /*a2c0*/  FFMA.FTZ R13, R13, UR30, -R21 ;  /* 0x0000001e0d0d7c23 */ /* 0x000fe20008010815 */
[----:B------:R-:W-:Y:S01]  /*a2d0*/  FSEL R189, R179, -INF , !P4 ;  /* 0xff800000b3bd7808 */ /* 0x000fe20006000000 */
[----:B------:R-:W-:Y:S01]  /*a2e0*/  IMAD.WIDE.U32 R18, R18, -0x2daee0ad, RZ ;  /* 0xd2511f5312127825 */ /* 0x000fe200078e00ff */
[----:B------:R-:W-:Y:S01]  /*a2f0*/  FMNMX.FTZ R136, R175, R136, !PT ;  /* 0x00000088af887209 */ /* 0x000fe20007810000 */
[----:B------:R3:W-:Y:S03]  /*a300*/  MUFU.EX2 R240, R13 ;  /* 0x0000000d00f07308 */ /* 0x0007e60000000800 */
[----:B------:R-:W-:Y:S02]  /*a310*/  FMNMX.FTZ R136, R189, R136, !PT ;  /* 0x00000088bd887209 */ /* 0x000fe40007810000 */
[----:B-1----:R-:W-:Y:S01]  /*a320*/  FMNMX.FTZ R0, R0, R15, !PT ;  /* 0x0000000f00007209 */ /* 0x002fe20007810000 */
[----:B------:R-:W-:Y:S01]  /*a330*/  UIADD3 UR5, UR25, 0x76cf5d0a, URZ ;  /* 0x76cf5d0a19057890 */ /* 0x000fe2000fffe03f */
[----:B---3--:R-:W-:-:S05]  /*a340*/  LOP3.LUT R13, R19, UR22, R2, 0x96, !PT ;  /* 0x00000016130d7c12 */ /* 0x008fca000f8e9602 */
[----:B------:R-:W-:Y:S02]  /*a350*/  IMAD.WIDE.U32 R198, R13, -0x326172a9, RZ ;  /* 0xcd9e8d570dc67825 */ /* 0x000fe400078e00ff */
[----:B------:R-:W1:Y:S01]  /*a360*/  SHFL.BFLY PT, R13, R136, 0x2, 0x1f ;  /* 0x0c401f00880d7f89 */ /* 0x000e6200000e0000 */
[----:B------:R-:W-:-:S03]  /*a370*/  LOP3.LUT R3, R3, UR5, R182, 0x96, !PT ;  /* 0x0000000503037c12 */ /* 0x000fc6000f8e96b6 */
[----:B------:R-:W3:Y:S01]  /*a380*/  SHFL.BFLY PT, R133, R0, 0x1, 0x1f ;  /* 0x0c201f0000857f89 */ /* 0x000ee200000e0000 */
[----:B------:R-:W-:-:S04]  /*a390*/  IMAD.WIDE.U32 R6, R32, -0x326172a9, RZ ;  /* 0xcd9e8d5720067825 */ /* 0x000fc800078e00ff */
[----:B------:R-:W-:Y:S01]  /*a3a0*/  IMAD.WIDE.U32 R16, R17, -0x2daee0ad, RZ ;  /* 0xd2511f5311107825 */ /* 0x000fe200078e00ff */
[----:B------:R-:W-:-:S03]  /*a3b0*/  LOP3.LUT R5, R7, UR4, R4, 0x96, !PT ;  /* 0x0000000407057c12 */ /* 0x000fc6000f8e9604 */
[----:B------:R-:W-:Y:S01]  /*a3c0*/  IMAD.WIDE.U32 R2, R3, -0x326172a9, RZ ;  /* 0xcd9e8d5703027825 */ /* 0x000fe200078e00ff */
[----:B------:R-:W-:-:S04]  /*a3d0*/  LOP3.LUT R14, R17, UR5, R14, 0x96, !PT ;  /* 0x00000005110e7c12 */ /* 0x000fc8000f8e960e */
[----:B------:R-:W-:Y:S02]  /*a3e0*/  LOP3.LUT R4, R3, UR23, R138, 0x96, !PT ;  /* 0x0000001703047c12 */ /* 0x000fe4000f8e968a */
[----:B------:R-:W-:Y:S01]  /*a3f0*/  LOP3.LUT R7, R199, UR12, R2, 0x96, !PT ;  /* 0x0000000cc7077c12 */ /* 0x000fe2000f8e9602 */
[----:B------:R-:W-:Y:S01]  /*a400*/  IMAD.WIDE.U32 R2, R5, -0x2daee0ad, RZ ;  /* 0xd2511f5305027825 */ /* 0x000fe200078e00ff */
[----:B------:R-:W4:Y:S03]  /*a410*/  SHFL.BFLY PT, R33, R134, 0x1, 0x1f ;  /* 0x0c201f0086217f89 */ /* 0x000f2600000e0000 */
[----:B------:R-:W-:Y:S01]  /*a420*/  IMAD.WIDE.U32 R14, R14, -0x326172a9, RZ ;  /* 0xcd9e8d570e0e7825 */ /* 0x000fe200078e00ff */
[----:B------:R-:W-:-:S03]  /*a430*/  LOP3.LUT R16, R3, UR22, R16, 0x96, !PT ;  /* 0x0000001603107c12 */ /* 0x000fc6000f8e9610 */
[----:B------:R-:W-:Y:S01]  /*a440*/  IMAD.WIDE.U32 R4, R4, -0x2daee0ad, RZ ;  /* 0xd2511f5304047825 */ /* 0x000fe200078e00ff */
[----:B-1----:R-:W-:-:S03]  /*a450*/  FMNMX.FTZ R136, R136, R13, !PT ;  /* 0x0000000d88887209 */ /* 0x002fc60007810000 */
[----:B------:R-:W-:Y:S01]  /*a460*/  IMAD.WIDE.U32 R196, R7, -0x2daee0ad, RZ ;  /* 0xd2511f5307c47825 */ /* 0x000fe200078e00ff */
[----:B------:R-:W-:Y:S02]  /*a470*/  LOP3.LUT R6, R15, UR23, R6, 0x96, !PT ;  /* 0x000000170f067c12 */ /* 0x000fe4000f8e9606 */
[----:B------:R-:W-:Y:S02]  /*a480*/  LOP3.LUT R18, R5, UR11, R18, 0x96, !PT ;  /* 0x0000000b05127c12 */ /* 0x000fe4000f8e9612 */
[----:B------:R-:W-:Y:S01]  /*a490*/  LOP3.LUT R3, R197, UR10, R4, 0x96, !PT ;  /* 0x0000000ac5037c12 */ /* 0x000fe2000f8e9604 */
[----:B------:R-:W-:Y:S01]  /*a4a0*/  IMAD.WIDE.U32 R4, R16, -0x326172a9, RZ ;  /* 0xcd9e8d5710047825 */ /* 0x000fe200078e00ff */
[----:B---3--:R-:W-:Y:S01]  /*a4b0*/  FMNMX.FTZ R133, R0, R133, !PT ;  /* 0x0000008500857209 */ /* 0x008fe20007810000 */
[----:B------:R-:W1:Y:S02]  /*a4c0*/  SHFL.BFLY PT, R16, R136, 0x1, 0x1f ;  /* 0x0c201f0088107f89 */ /* 0x000e6400000e0000 */
[----:B------:R-:W-:Y:S01]  /*a4d0*/  IMAD.WIDE.U32 R6, R6, -0x2daee0ad, RZ ;  /* 0xd2511f5306067825 */ /* 0x000fe200078e00ff */
[----:B------:R-:W-:-:S03]  /*a4e0*/  LOP3.LUT R14, R5, UR12, R14, 0x96, !PT ;  /* 0x0000000c050e7c12 */ /* 0x000fc6000f8e960e */
[C---:B------:R-:W-:Y:S01]  /*a4f0*/  FMUL.FTZ R0, R133.reuse, UR30 ;  /* 0x0000001e85007c20 */ /* 0x040fe20008410000 */
[----:B------:R-:W-:Y:S01]  /*a500*/  FSETP.NEU.FTZ.AND P4, PT, R133, -INF , PT ;  /* 0xff8000008500780b */ /* 0x000fe20003f9d000 */
[----:B------:R-:W-:Y:S01]  /*a510*/  UIADD3 UR4, UR24, -0x4ab325aa, URZ ;  /* 0xb54cda5618047890 */ /* 0x000fe2000fffe03f */
[----:B------:R-:W-:Y:S01]  /*a520*/  LOP3.LUT R7, R7, UR11, R2, 0x96, !PT ;  /* 0x0000000b07077c12 */ /* 0x000fe2000f8e9602 */
[----:B------:R-:W-:Y:S01]  /*a530*/  IMAD.WIDE.U32 R184, R18, -0x326172a9, RZ ;  /* 0xcd9e8d5712b87825 */ /* 0x000fe200078e00ff */
[----:B------:R-:W-:-:S03]  /*a540*/  FSEL R0, R0, RZ, P4 ;  /* 0x000000ff00007208 */ /* 0x000fc60002000000 */
[----:B------:R-:W-:-:S04]  /*a550*/  IMAD.WIDE.U32 R2, R3, -0x326172a9, RZ ;  /* 0xcd9e8d5703027825 */ /* 0x000fc800078e00ff */
[----:B------:R-:W-:Y:S01]  /*a560*/  IMAD.WIDE.U32 R138, R14, -0x2daee0ad, RZ ;  /* 0xd2511f530e8a7825 */ /* 0x000fe200078e00ff */
[----:B------:R-:W-:-:S03]  /*a570*/  LOP3.LUT R5, R3, UR4, R184, 0x96, !PT ;  /* 0x0000000403057c12 */ /* 0x000fc6000f8e96b8 */
[----:B------:R-:W-:Y:S01]  /*a580*/  FFMA.FTZ R8, R8, UR30, -R0 ;  /* 0x0000001e08087c23 */ /* 0x000fe20008010800 */
[C---:B------:R-:W-:Y:S02]  /*a590*/  LOP3.LUT R13, R2.reuse, 0xffff, RZ, 0xc0, !PT ;  /* 0x0000ffff020d7812 */ /* 0x040fe400078ec0ff */
[----:B------:R-:W-:Y:S02]  /*a5a0*/  LOP3.LUT R15, R2, 0xff, RZ, 0xc0, !PT ;  /* 0x000000ff020f7812 */ /* 0x000fe400078ec0ff */
[--C-:B------:R-:W-:Y:S02]  /*a5b0*/  SHF.R.U32.HI R3, RZ, 0x10, R2.reuse ;  /* 0x00000010ff037819 */ /* 0x100fe40000011602 */
[----:B------:R-:W-:Y:S02]  /*a5c0*/  SHF.R.U32.HI R14, RZ, 0x18, R2 ;  /* 0x00000018ff0e7819 */ /* 0x000fe40000011602 */
[----:B------:R-:W-:Y:S01]  /*a5d0*/  LOP3.LUT R2, R139, UR10, R6, 0x96, !PT ;  /* 0x0000000a8b027c12 */ /* 0x000fe2000f8e9606 */
[----:B------:R3:W-:Y:S01]  /*a5e0*/  MUFU.EX2 R200, R8 ;  /* 0x0000000800c87308 */ /* 0x0007e20000000800 */
[--C-:B------:R-:W-:Y:S01]  /*a5f0*/  FFMA.FTZ R20, R20, UR30, -R21.reuse ;  /* 0x0000001e14147c23 */ /* 0x100fe20008010815 */
[----:B----4-:R-:W-:Y:S01]  /*a600*/  FMNMX.FTZ R134, R134, R33, !PT ;  /* 0x0000002186867209 */ /* 0x010fe20007810000 */
[----:B------:R-:W-:Y:S01]  /*a610*/  FFMA.FTZ R22, R22, UR30, -R21 ;  /* 0x0000001e16167c23 */ /* 0x000fe20008010815 */
[----:B------:R-:W-:Y:S01]  /*a620*/  IMAD.WIDE.U32 R6, R7, -0x326172a9, RZ ;  /* 0xcd9e8d5707067825 */ /* 0x000fe200078e00ff */
[----:B-1----:R-:W-:-:S03]  /*a630*/  FMNMX.FTZ R136, R136, R16, !PT ;  /* 0x0000001088887209 */ /* 0x002fc60007810000 */
[----:B------:R1:W-:Y:S01]  /*a640*/  MUFU.EX2 R227, R20 ;  /* 0x0000001400e37308 */ /* 0x0003e20000000800 */
[----:B------:R-:W-:Y:S02]  /*a650*/  LOP3.LUT R176, R7, UR29, R4, 0x96, !PT ;  /* 0x0000001d07b07c12 */ /* 0x000fe4000f8e9604 */
[----:B------:R-:W-:Y:S02]  /*a660*/  FSETP.NEU.FTZ.AND P5, PT, R134, -INF , PT ;  /* 0xff8000008600780b */ /* 0x000fe40003fbd000 */
[----:B---3--:R-:W-:Y:S01]  /*a670*/  LOP3.LUT R8, R3, 0xff, RZ, 0xc0, !PT ;  /* 0x000000ff03087812 */ /* 0x008fe200078ec0ff */
[----:B------:R-:W-:Y:S02]  /*a680*/  IMAD.WIDE.U32 R2, R2, -0x326172a9, RZ ;  /* 0xcd9e8d5702027825 */ /* 0x000fe400078e00ff */
[----:B------:R3:W-:Y:S01]  /*a690*/  MUFU.EX2 R226, R22 ;  /* 0x0000001600e27308 */ /* 0x0007e20000000800 */
[----:B------:R-:W-:Y:S02]  /*a6a0*/  SHF.R.U32.HI R13, RZ, 0x8, R13 ;  /* 0x00000008ff0d7819 */ /* 0x000fe4000001160d */
[----:B------:R-:W-:-:S02]  /*a6b0*/  LOP3.LUT R4, R3, UR4, R6, 0x96, !PT ;  /* 0x0000000403047c12 */ /* 0x000fc4000f8e9606 */
[----:B-1----:R-:W-:Y:S02]  /*a6c0*/  PRMT R20, R8, 0x5410, R14 ;  /* 0x0000541008147816 */ /* 0x002fe4000000000e */
[----:B------:R-:W-:Y:S01]  /*a6d0*/  LOP3.LUT R14, R2, 0xffff, RZ, 0xc0, !PT ;  /* 0x0000ffff020e7812 */ /* 0x000fe200078ec0ff */
[----:B------:R-:W-:Y:S01]  /*a6e0*/  FFMA.FTZ R3, R29, UR30, -R0 ;  /* 0x0000001e1d037c23 */ /* 0x000fe20008010800 */
[----:B------:R-:W-:Y:S01]  /*a6f0*/  FFMA.FTZ R24, R24, UR30, -R21 ;  /* 0x0000001e18187c23 */ /* 0x000fe20008010815 */
[----:B------:R-:W-:Y:S01]  /*a700*/  LOP3.LUT R18, R2, 0xff, RZ, 0xc0, !PT ;  /* 0x000000ff02127812 */ /* 0x000fe200078ec0ff */
[----:B------:R-:W-:Y:S01]  /*a710*/  FMUL.FTZ R8, R136, UR30 ;  /* 0x0000001e88087c20 */ /* 0x000fe20008410000 */
[----:B---3--:R-:W-:Y:S01]  /*a720*/  FMUL.FTZ R22, R134, UR30 ;  /* 0x0000001e86167c20 */ /* 0x008fe20008410000 */
[--C-:B------:R-:W-:Y:S01]  /*a730*/  SHF.R.U32.HI R17, RZ, 0x10, R2.reuse ;  /* 0x00000010ff117819 */ /* 0x100fe20000011602 */
[----:B------:R1:W-:Y:S01]  /*a740*/  MUFU.EX2 R197, R3 ;  /* 0x0000000300c57308 */ /* 0x0003e20000000800 */
[----:B------:R-:W-:-:S02]  /*a750*/  SHF.R.U32.HI R16, RZ, 0x18, R2 ;  /* 0x00000018ff107819 */ /* 0x000fc40000011602 */
[----:B------:R-:W-:Y:S02]  /*a760*/  FSEL R22, R22, RZ, P5 ;  /* 0x000000ff16167208 */ /* 0x000fe40002800000 */
[----:B------:R-:W-:Y:S02]  /*a770*/  FSETP.NEU.FTZ.AND P1, PT, R136, -INF , PT ;  /* 0xff8000008800780b */ /* 0x000fe40003f3d000 */
[----:B------:R-:W-:Y:S01]  /*a780*/  SHF.R.U32.HI R2, RZ, 0x10, R5 ;  /* 0x00000010ff027819 */ /* 0x000fe20000011605 */
[----:B------:R-:W3:Y:S01]  /*a790*/  MUFU.EX2 R225, R24 ;  /* 0x0000001800e17308 */ /* 0x000ee20000000800 */
[----:B------:R-:W-:Y:S01]  /*a7a0*/  PRMT R19, R15, 0x5410, R13 ;  /* 0x000054100f137816 */ /* 0x000fe2000000000d */
[----:B------:R-:W-:Y:S01]  /*a7b0*/  FFMA.FTZ R26, R26, UR30, -R22 ;  /* 0x0000001e1a1a7c23 */ /* 0x000fe20008010816 */
[C---:B------:R-:W-:Y:S02]  /*a7c0*/  LOP3.LUT R6, R5.reuse, 0xffff, RZ, 0xc0, !PT ;  /* 0x0000ffff05067812 */ /* 0x040fe400078ec0ff */
[----:B------:R-:W-:-:S02]  /*a7d0*/  LOP3.LUT R15, R5, 0xff, RZ, 0xc0, !PT ;  /* 0x000000ff050f7812 */ /* 0x000fc400078ec0ff */
[----:B------:R-:W-:Y:S01]  /*a7e0*/  SHF.R.U32.HI R13, RZ, 0x18, R5 ;  /* 0x00000018ff0d7819 */ /* 0x000fe20000011605 */
[----:B-1----:R-:W-:Y:S01]  /*a7f0*/  FFMA.FTZ R3, R30, UR30, -R0 ;  /* 0x0000001e1e037c23 */ /* 0x002fe20008010800 */
[----:B------:R-:W-:Y:S01]  /*a800*/  FSEL R8, R8, RZ, P1 ;  /* 0x000000ff08087208 */ /* 0x000fe20000800000 */
[--C-:B------:R-:W-:Y:S01]  /*a810*/  FFMA.FTZ R25, R25, UR30, -R22.reuse ;  /* 0x0000001e19197c23 */ /* 0x100fe20008010816 */
[----:B------:R-:W-:Y:S01]  /*a820*/  LOP3.LUT R5, R2, 0xff, RZ, 0xc0, !PT ;  /* 0x000000ff02057812 */ /* 0x000fe200078ec0ff */
[----:B------:R-:W-:Y:S01]  /*a830*/  FFMA.FTZ R27, R27, UR30, -R22 ;  /* 0x0000001e1b1b7c23 */ /* 0x000fe20008010816 */
[----:B------:R1:W-:Y:S01]  /*a840*/  MUFU.EX2 R191, R3 ;  /* 0x0000000300bf7308 */ /* 0x0003e20000000800 */
[----:B------:R-:W-:Y:S02]  /*a850*/  LOP3.LUT R2, R17, 0xff, RZ, 0xc0, !PT ;  /* 0x000000ff11027812 */ /* 0x000fe400078ec0ff */
[----:B------:R-:W-:Y:S01]  /*a860*/  SHF.R.U32.HI R7, RZ, 0x8, R6 ;  /* 0x00000008ff077819 */ /* 0x000fe20000011606 */
[----:B------:R-:W-:Y:S01]  /*a870*/  FFMA.FTZ R6, R31, UR30, -R8 ;  /* 0x0000001e1f067c23 */ /* 0x000fe20008010808 */
[----:B------:R-:W-:-:S03]  /*a880*/  FFMA.FTZ R23, R23, UR30, -R22 ;  /* 0x0000001e17177c23 */ /* 0x000fc60008010816 */
[----:B------:R4:W-:Y:S01]  /*a890*/  MUFU.EX2 R202, R26 ;  /* 0x0000001a00ca7308 */ /* 0x0009e20000000800 */
[----:B------:R-:W-:Y:S02]  /*a8a0*/  PRMT R15, R15, 0x5410, R7 ;  /* 0x000054100f0f7816 */ /* 0x000fe40000000007 */
[----:B-1----:R-:W-:-:S05]  /*a8b0*/  SHF.R.U32.HI R3, RZ, 0x8, R14 ;  /* 0x00000008ff037819 */ /* 0x002fca000001160e */
[----:B------:R1:W-:Y:S01]  /*a8c0*/  MUFU.EX2 R203, R25 ;  /* 0x0000001900cb7308 */ /* 0x0003e20000000800 */
[----:B--2---:R-:W-:Y:S02]  /*a8d0*/  PRMT R181, R181, 0x7054, R181 ;  /* 0x00007054b5b57816 */ /* 0x004fe400000000b5 */
[----:B----4-:R-:W-:-:S05]  /*a8e0*/  PRMT R26, R2, 0x5410, R16 ;  /* 0x00005410021a7816 */ /* 0x010fca0000000010 */
[----:B------:R-:W2:Y:S01]  /*a8f0*/  MUFU.EX2 R201, R27 ;  /* 0x0000001b00c97308 */ /* 0x000ea20000000800 */
[----:B------:R-:W-:Y:S02]  /*a900*/  LOP3.LUT R2, R4, 0xffff, RZ, 0xc0, !PT ;  /* 0x0000ffff04027812 */ /* 0x000fe400078ec0ff */
[--C-:B------:R-:W-:Y:S02]  /*a910*/  SHF.R.U32.HI R7, RZ, 0x18, R4.reuse ;  /* 0x00000018ff077819 */ /* 0x100fe40000011604 */
[----:B-1----:R-:W-:Y:S02]  /*a920*/  PRMT R25, R18, 0x5410, R3 ;  /* 0x0000541012197816 */ /* 0x002fe40000000003 */
[----:B------:R-:W-:Y:S01]  /*a930*/  SHF.R.U32.HI R3, RZ, 0x10, R4 ;  /* 0x00000010ff037819 */ /* 0x000fe20000011604 */
[----:B------:R1:W-:Y:S01]  /*a940*/  MUFU.EX2 R187, R6 ;  /* 0x0000000600bb7308 */ /* 0x0003e20000000800 */
[----:B------:R-:W-:Y:S01]  /*a950*/  FFMA.FTZ R28, R28, UR30, -R0 ;  /* 0x0000001e1c1c7c23 */ /* 0x000fe20008010800 */
[----:B------:R-:W-:Y:S01]  /*a960*/  PRMT R17, R5, 0x5410, R13 ;  /* 0x0000541005117816 */ /* 0x000fe2000000000d */
[----:B------:R-:W-:Y:S01]  /*a970*/  FFMA.FTZ R5, R34, UR30, -R8 ;  /* 0x0000001e22057c23 */ /* 0x000fe20008010808 */
[----:B------:R-:W-:-:S04]  /*a980*/  HSET2.LE.AND R18, R19, R181, PT ;  /* 0x000000b513127233 */ /* 0x000fc80003803000 */
[----:B------:R-:W4:Y:S01]  /*a990*/  MUFU.EX2 R224, R23 ;  /* 0x0000001700e07308 */ /* 0x000f220000000800 */
[----:B-1----:R-:W-:Y:S02]  /*a9a0*/  SHF.R.U32.HI R6, RZ, 0x8, R2 ;  /* 0x00000008ff067819 */ /* 0x002fe40000011602 */
[----:B------:R-:W-:Y:S01]  /*a9b0*/  LOP3.LUT R2, R3, 0xff, RZ, 0xc0, !PT ;  /* 0x000000ff03027812 */ /* 0x000fe200078ec0ff */
[----:B------:R-:W-:-:S04]  /*a9c0*/  FFMA.FTZ R3, R35, UR30, -R8 ;  /* 0x0000001e23037c23 */ /* 0x000fc80008010808 */
[----:B------:R1:W5:Y:S01]  /*a9d0*/  MUFU.EX2 R199, R28 ;  /* 0x0000001c00c77308 */ /* 0x0003620000000800 */
[----:B------:R-:W-:Y:S02]  /*a9e0*/  PRMT R24, R2, 0x5410, R7 ;  /* 0x0000541002187816 */ /* 0x000fe40000000007 */
[----:B---3--:R-:W-:-:S05]  /*a9f0*/  F2FP.BF16.F32.PACK_AB R2, R225, R226 ;  /* 0x000000e2e102723e */ /* 0x008fca00000010ff */
[----:B------:R3:W-:Y:S01]  /*aa00*/  MUFU.EX2 R184, R3 ;  /* 0x0000000300b87308 */ /* 0x0007e20000000800 */
[----:B------:R-:W-:Y:S02]  /*aa10*/  LOP3.LUT R13, R4, 0xff, RZ, 0xc0, !PT ;  /* 0x000000ff040d7812 */ /* 0x000fe400078ec0ff */
[----:B------:R-:W-:Y:S02]  /*aa20*/  FSEL R4, R134, RZ, P5 ;  /* 0x000000ff86047208 */ /* 0x000fe40002800000 */
[----:B------:R-:W-:Y:S02]  /*aa30*/  LOP3.LUT R18, R18, R2, RZ, 0xc0, !PT ;  /* 0x0000000212127212 */ /* 0x000fe400078ec0ff */
[----:B------:R-:W-:Y:S01]  /*aa40*/  HSET2.LE.AND R2, R20, R181, PT ;  /* 0x000000b514027233 */ /* 0x000fe20003803000 */
[----:B------:R2:W5:Y:S01]  /*aa50*/  MUFU.EX2 R186, R5 ;  /* 0x0000000500ba7308 */ /* 0x0005620000000800 */
[----:B-1----:R-:W1:Y:S01]  /*aa60*/  LDSM.16.MT88.4 R28, [R209+0xa000] ;  /* 0x00a00000d11c783b */ /* 0x002e620000004200 */
[----:B---3--:R-:W-:-:S06]  /*aa70*/  FFMA.FTZ R3, R132, UR30, -R8 ;  /* 0x0000001e84037c23 */ /* 0x008fcc0008010808 */
[----:B------:R3:W-:Y:S01]  /*aa80*/  MUFU.EX2 R139, R3 ;  /* 0x00000003008b7308 */ /* 0x0007e20000000800 */
[----:B--2---:R-:W-:Y:S01]  /*aa90*/  FSEL R5, R135, RZ, P6 ;  /* 0x000000ff87057208 */ /* 0x004fe20003000000 */
[----:B------:R-:W-:Y:S01]  /*aaa0*/  FADD.FTZ R7, R238, -R4 ;  /* 0x80000004ee077221 */ /* 0x000fe20000010000 */
[----:B------:R-:W-:Y:S02]  /*aab0*/  PRMT R14, R13, 0x5410, R6 ;  /* 0x000054100d0e7816 */ /* 0x000fe40000000006 */
[----:B------:R-:W-:Y:S01]  /*aac0*/  FSEL R4, R136, RZ, P1 ;  /* 0x000000ff88047208 */ /* 0x000fe20000800000 */
[----:B------:R-:W-:Y:S01]  /*aad0*/  FADD.FTZ R6, R239, -R5 ;  /* 0x80000005ef067221 */ /* 0x000fe20000010000 */
[----:B------:R-:W-:Y:S02]  /*aae0*/  FSEL R5, R133, RZ, P4 ;  /* 0x000000ff85057208 */ /* 0x000fe40002000000 */
[----:B---3--:R-:W-:-:S04]  /*aaf0*/  F2FP.BF16.F32.PACK_AB R3, R201, R202 ;  /* 0x000000cac903723e */ /* 0x008fc800000010ff */
[----:B------:R-:W-:Y:S02]  /*ab00*/  LOP3.LUT R19, R2, R3, RZ, 0xc0, !PT ;  /* 0x0000000302137212 */ /* 0x000fe400078ec0ff */
[--C-:B------:R-:W-:Y:S02]  /*ab10*/  HSET2.LE.AND R2, R17, R181.reuse, PT ;  /* 0x000000b511027233 */ /* 0x100fe40003803000 */
[----:B----4-:R-:W-:Y:S01]  /*ab20*/  F2FP.BF16.F32.PACK_AB R3, R203, R224 ;  /* 0x000000e0cb03723e */ /* 0x010fe200000010ff */
[----:B------:R-:W-:Y:S01]  /*ab30*/  FADD.FTZ R23, R236, -R4 ;  /* 0x80000004ec177221 */ /* 0x000fe20000010000 */
[----:B------:R-:W-:Y:S01]  /*ab40*/  FADD.FTZ R13, R237, -R5 ;  /* 0x80000005ed0d7221 */ /* 0x000fe20000010000 */
[----:B------:R-:W-:Y:S01]  /*ab50*/  FMUL.FTZ R6, R6, UR30 ;  /* 0x0000001e06067c20 */ /* 0x000fe20008410000 */
[----:B------:R-:W-:Y:S01]  /*ab60*/  HSET2.LE.AND R4, R15, R181, PT ;  /* 0x000000b50f047233 */ /* 0x000fe20003803000 */
[----:B------:R-:W-:Y:S01]  /*ab70*/  FMUL.FTZ R7, R7, UR30 ;  /* 0x0000001e07077c20 */ /* 0x000fe20008410000 */
[----:B------:R-:W-:-:S02]  /*ab80*/  LOP3.LUT R17, R2, R3, RZ, 0xc0, !PT ;  /* 0x0000000302117212 */ /* 0x000fc400078ec0ff */
[----:B------:R-:W-:Y:S02]  /*ab90*/  F2FP.BF16.F32.PACK_AB R5, R227, R240 ;  /* 0x000000f0e305723e */ /* 0x000fe400000010ff */
[--C-:B------:R-:W-:Y:S02]  /*aba0*/  HSET2.LE.AND R2, R14, R181.reuse, PT ;  /* 0x000000b50e027233 */ /* 0x100fe40003803000 */
[----:B-----5:R-:W-:Y:S01]  /*abb0*/  F2FP.BF16.F32.PACK_AB R3, R199, R200 ;  /* 0x000000c8c703723e */ /* 0x020fe200000010ff */
[----:B------:R2:W3:Y:S01]  /*abc0*/  MUFU.EX2 R20, R6 ;  /* 0x0000000600147308 */ /* 0x0004e20000000800 */
[----:B------:R-:W-:Y:S02]  /*abd0*/  LOP3.LUT R16, R4, R5, RZ, 0xc0, !PT ;  /* 0x0000000504107212 */ /* 0x000fe400078ec0ff */
[----:B------:R-:W-:Y:S02]  /*abe0*/  LOP3.LUT R4, R2, R3, RZ, 0xc0, !PT ;  /* 0x0000000302047212 */ /* 0x000fe400078ec0ff */
[----:B------:R-:W-:-:S03]  /*abf0*/  HSET2.LE.AND R2, R24, R181, PT ;  /* 0x000000b518027233 */ /* 0x000fc60003803000 */
[----:B------:R-:W4:Y:S01]  /*ac00*/  MUFU.EX2 R15, R7 ;  /* 0x00000007000f7308 */ /* 0x000f220000000800 */
[----:B------:R-:W-:-:S04]  /*ac10*/  F2FP.BF16.F32.PACK_AB R3, R186, R187 ;  /* 0x000000bbba03723e */ /* 0x000fc800000010ff */
[----:B------:R-:W-:Y:S02]  /*ac20*/  LOP3.LUT R5, R2, R3, RZ, 0xc0, !PT ;  /* 0x0000000302057212 */ /* 0x000fe400078ec0ff */
[--C-:B------:R-:W-:Y:S02]  /*ac30*/  HSET2.LE.AND R3, R26, R181.reuse, PT ;  /* 0x000000b51a037233 */ /* 0x100fe40003803000 */
[----:B--2---:R-:W-:Y:S02]  /*ac40*/  HSET2.LE.AND R6, R25, R181, PT ;  /* 0x000000b519067233 */ /* 0x004fe40003803000 */
[----:B------:R-:W2:Y:S01]  /*ac50*/  LDSM.16.MT88.4 R24, [R211+0xa000] ;  /* 0x00a00000d318783b */ /* 0x000ea20000004200 */
[----:B------:R-:W-:Y:S01]  /*ac60*/  FMUL.FTZ R13, R13, UR30 ;  /* 0x0000001e0d0d7c20 */ /* 0x000fe20008410000 */
[-C--:B---3--:R-:W-:Y:S01]  /*ac70*/  FMUL.FTZ R144, R144, R20.reuse ;  /* 0x0000001490907220 */ /* 0x088fe20000410000 */
[----:B------:R-:W-:Y:S02]  /*ac80*/  FMUL.FTZ R145, R145, R20 ;  /* 0x0000001491917220 */ /* 0x000fe40000410000 */
[----:B------:R3:W5:Y:S01]  /*ac90*/  MUFU.EX2 R14, R13 ;  /* 0x0000000d000e7308 */ /* 0x0007620000000800 */
[-C--:B----4-:R-:W-:Y:S01]  /*aca0*/  FMUL.FTZ R146, R146, R15.reuse ;  /* 0x0000000f92927220 */ /* 0x090fe20000410000 */
[----:B------:R-:W-:-:S07]  /*acb0*/  FMUL.FTZ R147, R147, R15 ;  /* 0x0000000f93937220 */ /* 0x000fce0000410000 */
[----:B-1----:R-:W-:Y:S01]  /*acc0*/  HMMA.16816.F32.BF16 R32, R16, R28, R144 ;  /* 0x0000001c1020723c */ /* 0x002fe20000041890 */
[----:B---3--:R-:W-:-:S06]  /*acd0*/  FMUL.FTZ R13, R23, UR30 ;  /* 0x0000001e170d7c20 */ /* 0x008fcc0008410000 */
[----:B------:R-:W1:Y:S01]  /*ace0*/  MUFU.EX2 R13, R13 ;  /* 0x0000000d000d7308 */ /* 0x000e620000000800 */
[----:B------:R-:W-:Y:S02]  /*acf0*/  F2FP.BF16.F32.PACK_AB R7, R191, R197 ;  /* 0x000000c5bf07723e */ /* 0x000fe400000010ff */
[----:B------:R-:W-:Y:S01]  /*ad00*/  F2FP.BF16.F32.PACK_AB R2, R139, R184 ;  /* 0x000000b88b02723e */ /* 0x000fe200000010ff */
[-C--:B-----5:R-:W-:Y:S01]  /*ad10*/  FMUL.FTZ R140, R140, R14.reuse ;  /* 0x0000000e8c8c7220 */ /* 0x0a0fe20000410000 */
[----:B------:R-:W-:Y:S01]  /*ad20*/  LOP3.LUT R6, R6, R7, RZ, 0xc0, !PT ;  /* 0x0000000706067212 */ /* 0x000fe200078ec0ff */
[----:B------:R-:W-:Y:S01]  /*ad30*/  FMUL.FTZ R141, R141, R14 ;  /* 0x0000000e8d8d7220 */ /* 0x000fe20000410000 */
[----:B------:R-:W-:Y:S01]  /*ad40*/  LOP3.LUT R7, R3, R2, RZ, 0xc0, !PT ;  /* 0x0000000203077212 */ /* 0x000fe200078ec0ff */
[-C--:B------:R-:W-:Y:S01]  /*ad50*/  FMUL.FTZ R152, R152, R20.reuse ;  /* 0x0000001498987220 */ /* 0x080fe20000410000 */
[----:B------:R-:W-:Y:S01]  /*ad60*/  FMUL.FTZ R153, R153, R20 ;  /* 0x0000001499997220 */ /* 0x000fe20000410000 */
[-C--:B------:R-:W-:Y:S01]  /*ad70*/  FMUL.FTZ R154, R154, R15.reuse ;  /* 0x0000000f9a9a7220 */ /* 0x080fe20000410000 */
[-C--:B------:R-:W-:Y:S01]  /*ad80*/  FMUL.FTZ R148, R148, R14.reuse ;  /* 0x0000000e94947220 */ /* 0x080fe20000410000 */
[----:B------:R-:W-:Y:S01]  /*ad90*/  FMUL.FTZ R149, R149, R14 ;  /* 0x0000000e95957220 */ /* 0x000fe20000410000 */
[-C--:B------:R-:W-:Y:S01]  /*ada0*/  FMUL.FTZ R155, R155, R15.reuse ;  /* 0x0000000f9b9b7220 */ /* 0x080fe20000410000 */
[-C--:B------:R-:W-:Y:S01]  /*adb0*/  FMUL.FTZ R36, R36, R20.reuse ;  /* 0x0000001424247220 */ /* 0x080fe20000410000 */
[----:B------:R-:W-:Y:S01]  /*adc0*/  FMUL.FTZ R37, R37, R20 ;  /* 0x0000001425257220 */ /* 0x000fe20000410000 */
[----:B------:R-:W-:Y:S01]  /*add0*/  FMUL.FTZ R38, R38, R15 ;  /* 0x0000000f26267220 */ /* 0x000fe20000410000 */
[-C--:B-1----:R-:W-:Y:S01]  /*ade0*/  FMUL.FTZ R142, R142, R13.reuse ;  /* 0x0000000d8e8e7220 */ /* 0x082fe20000410000 */
[-C--:B------:R-:W-:Y:S01]  /*adf0*/  FMUL.FTZ R143, R143, R13.reuse ;  /* 0x0000000d8f8f7220 */ /* 0x080fe20000410000 */
[-C--:B------:R-:W-:Y:S01]  /*ae00*/  FMUL.FTZ R150, R150, R13.reuse ;  /* 0x0000000d96967220 */ /* 0x080fe20000410000 */
[----:B------:R-:W-:Y:S01]  /*ae10*/  FMUL.FTZ R151, R151, R13 ;  /* 0x0000000d97977220 */ /* 0x000fe20000410000 */
[----:B------:R-:W-:Y:S01]  /*ae20*/  FMUL.FTZ R39, R39, R15 ;  /* 0x0000000f27277220 */ /* 0x000fe20000410000 */
[----:B------:R-:W-:Y:S01]  /*ae30*/  IMAD.MOV.U32 R132, RZ, RZ, R35 ;  /* 0x000000ffff847224 */ /* 0x000fe200078e0023 */
[----:B------:R-:W-:Y:S01]  /*ae40*/  MOV R3, R34 ;  /* 0x0000002200037202 */ /* 0x000fe20000000f00 */
[----:B------:R-:W-:Y:S01]  /*ae50*/  IMAD.MOV.U32 R23, RZ, RZ, R32 ;  /* 0x000000ffff177224 */ /* 0x000fe200078e0020 */
[----:B------:R-:W-:Y:S01]  /*ae60*/  HMMA.16816.F32.BF16 R140, R4, R28, R140 ;  /* 0x0000001c048c723c */ /* 0x000fe2000004188c */
[----:B------:R-:W-:-:S05]  /*ae70*/  IMAD.MOV.U32 R2, RZ, RZ, R33 ;  /* 0x000000ffff027224 */ /* 0x000fca00078e0021 */
[-C--:B------:R-:W-:Y:S06]  /*ae80*/  HMMA.16816.F32.BF16 R148, R4, R30.reuse, R148 ;  /* 0x0000001e0494723c */ /* 0x080fec0000041894 */
[C---:B------:R-:W-:Y:S06]  /*ae90*/  HMMA.16816.F32.BF16 R32, R16.reuse, R30, R152 ;  /* 0x0000001e1020723c */ /* 0x040fec0000041898 */
[----:B--2---:R-:W-:Y:S01]  /*aea0*/  HMMA.16816.F32.BF16 R28, R16, R24, R36 ;  /* 0x00000018101c723c */ /* 0x004fe20000041824 */
        /* <DEDUP_REMOVED lines=8> */
[----:B------:R-:W1:-:S15]  /*af30*/  LDSM.16.MT88.4 R36, [R214+0xa000] ;  /* 0x00a00000d624783b */ /* 0x000e5e0000004200 */
[----:B------:R-:W-:Y:S01]  /*af40*/  MOV R181, R30 ;  /* 0x0000001e00b57202 */ /* 0x000fe20000000f00 */
[----:B------:R-:W-:Y:S01]  /*af50*/  IMAD.MOV.U32 R179, RZ, RZ, R31 ;  /* 0x000000ffffb37224 */ /* 0x000fe200078e001f */
[----:B------:R-:W-:Y:S01]  /*af60*/  MOV R177, R29 ;  /* 0x0000001d00b17202 */ /* 0x000fe20000000f00 */
[----:B------:R-:W-:Y:S02]  /*af70*/  IMAD.MOV.U32 R178, RZ, RZ, R28 ;  /* 0x000000ffffb27224 */ /* 0x000fe400078e001c */
[----:B------:R-:W-:Y:S01]  /*af80*/  HMMA.16816.F32.BF16 R28, R16, R26, R48 ;  /* 0x0000001a101c723c */ /* 0x000fe20000041830 */
[-C--:B------:R-:W-:Y:S01]  /*af90*/  FMUL.FTZ R44, R44, R14.reuse ;  /* 0x0000000e2c2c7220 */ /* 0x080fe20000410000 */
[----:B------:R-:W-:Y:S01]  /*afa0*/  FMUL.FTZ R45, R45, R14 ;  /* 0x0000000e2d2d7220 */ /* 0x000fe20000410000 */
[-C--:B------:R-:W-:Y:S01]  /*afb0*/  FMUL.FTZ R46, R46, R13.reuse ;  /* 0x0000000d2e2e7220 */ /* 0x080fe20000410000 */
[----:B------:R-:W-:Y:S02]  /*afc0*/  FMUL.FTZ R47, R47, R13 ;  /* 0x0000000d2f2f7220 */ /* 0x000fe40000410000 */
[----:B------:R-:W-:Y:S01]  /*afd0*/  HMMA.16816.F32.BF16 R236, R4, R24, R40 ;  /* 0x0000001804ec723c */ /* 0x000fe20000041828 */
[----:B------:R-:W2:Y:S01]  /*afe0*/  LDSM.16.MT88.4 R40, [R213+0xb000] ;  /* 0x00b00000d528783b */ /* 0x000ea20000004200 */
[----:B------:R-:W-:Y:S01]  /*aff0*/  IMAD.MOV.U32 R155, RZ, RZ, R33 ;  /* 0x000000ffff9b7224 */ /* 0x000fe200078e0021 */
[----:B------:R-:W-:Y:S01]  /*b000*/  MOV R154, R34 ;  /* 0x00000022009a7202 */ /* 0x000fe20000000f00 */
[----:B------:R-:W-:-:S02]  /*b010*/  IMAD.MOV.U32 R153, RZ, RZ, R35 ;  /* 0x000000ffff997224 */ /* 0x000fc400078e0023 */
[----:B------:R-:W-:Y:S02]  /*b020*/  IMAD.MOV.U32 R152, RZ, RZ, R32 ;  /* 0x000000ffff987224 */ /* 0x000fe400078e0020 */
[----:B------:R-:W3:Y:S01]  /*b030*/  LDSM.16.MT88.4 R32, [R211+0xb000] ;  /* 0x00b00000d320783b */ /* 0x000ee20000004200 */
[----:B------:R-:W-:Y:S03]  /*b040*/  HMMA.16816.F32.BF16 R232, R4, R26, R44 ;  /* 0x0000001a04e8723c */ /* 0x000fe6000004182c */
[----:B------:R-:W-:Y:S04]  /*b050*/  LDSM.16.MT88.4 R24, [R209+0xb000] ;  /* 0x00b00000d118783b */ /* 0x000fe80000004200 */
[----:B------:R-:W-:Y:S02]  /*b060*/  LDSM.16.MT88.4 R44, [R214+0xb000] ;  /* 0x00b00000d62c783b */ /* 0x000fe40000004200 */
[----:B------:R-:W-:Y:S01]  /*b070*/  IMAD.MOV.U32 R51, RZ, RZ, R29 ;  /* 0x000000ffff337224 */ /* 0x000fe200078e001d */
[----:B------:R-:W-:Y:S01]  /*b080*/  MOV R49, R31 ;  /* 0x0000001f00317202 */ /* 0x000fe20000000f00 */
[----:B------:R-:W-:-:S02]  /*b090*/  IMAD.MOV.U32 R50, RZ, RZ, R30 ;  /* 0x000000ffff327224 */ /* 0x000fc400078e001e */
[----:B------:R-:W-:Y:S02]  /*b0a0*/  IMAD.MOV.U32 R48, RZ, RZ, R28 ;  /* 0x000000ffff307224 */ /* 0x000fe400078e001c */
[----:B------:R-:W4:Y:S01]  /*b0b0*/  LDSM.16.MT88.4 R28, [R213+0xa000] ;  /* 0x00a00000d51c783b */ /* 0x000f220000004200 */
[-C--:B------:R-:W-:Y:S01]  /*b0c0*/  FMUL.FTZ R64, R64, R20.reuse ;  /* 0x0000001440407220 */ /* 0x080fe20000410000 */
[----:B------:R-:W-:Y:S01]  /*b0d0*/  FMUL.FTZ R65, R65, R20 ;  /* 0x0000001441417220 */ /* 0x000fe20000410000 */
        /* <DEDUP_REMOVED lines=16> */
[-C--:B------:R-:W-:Y:S01]  /*b1e0*/  FMUL.FTZ R57, R57, R14.reuse ;  /* 0x0000000e39397220 */ /* 0x080fe20000410000 */
[-C--:B------:R-:W-:Y:S01]  /*b1f0*/  FMUL.FTZ R60, R60, R14.reuse ;  /* 0x0000000e3c3c7220 */ /* 0x080fe20000410000 */
[----:B------:R-:W-:Y:S01]  /*b200*/  FMUL.FTZ R61, R61, R14 ;  /* 0x0000000e3d3d7220 */ /* 0x000fe20000410000 */
[-C--:B------:R-:W-:Y:S01]  /*b210*/  FMUL.FTZ R58, R58, R13.reuse ;  /* 0x0000000d3a3a7220 */ /* 0x080fe20000410000 */
[-C--:B------:R-:W-:Y:S01]  /*b220*/  FMUL.FTZ R59, R59, R13.reuse ;  /* 0x0000000d3b3b7220 */ /* 0x080fe20000410000 */
[----:B------:R-:W-:Y:S01]  /*b230*/  MOV R66, R2 ;  /* 0x0000000200427202 */ /* 0x000fe20000000f00 */
[----:B------:R-:W-:Y:S01]  /*b240*/  FFMA.FTZ R2, R174, UR30, -R0 ;  /* 0x0000001eae027c23 */ /* 0x000fe20008010800 */
        /* <DEDUP_REMOVED lines=34> */
[----:B--2---:R-:W-:Y:S01]  /*b470*/  HMMA.16816.F32.BF16 R144, R4, R42, R128 ;  /* 0x0000002a0490723c */ /* 0x004fe20000041880 */
[----:B------:R-:W-:-:S02]  /*b480*/  IMAD.MOV.U32 R65, RZ, RZ, R180 ;  /* 0x000000ffff417224 */ /* 0x000fc400078e00b4 */
[-C--:B------:R-:W-:Y:S01]  /*b490*/  FMUL.FTZ R52, R52, R20.reuse ;  /* 0x0000001434347220 */ /* 0x080fe20000410000 */
[-C--:B------:R-:W-:Y:S01]  /*b4a0*/  FMUL.FTZ R53, R53, R20.reuse ;  /* 0x0000001435357220 */ /* 0x080fe20000410000 */
[-C--:B------:R-:W-:Y:S01]  /*b4b0*/  FMUL.FTZ R54, R54, R15.reuse ;  /* 0x0000000f36367220 */ /* 0x080fe20000410000 */
[-C--:B------:R-:W-:Y:S01]  /*b4c0*/  FMUL.FTZ R55, R55, R15.reuse ;  /* 0x0000000f37377220 */ /* 0x080fe20000410000 */
[-C--:B---3--:R-:W-:Y:S01]  /*b4d0*/  HMMA.16816.F32.BF16 R156, R4, R34.reuse, R156 ;  /* 0x00000022049c723c */ /* 0x088fe2000004189c */
[----:B------:R-:W-:Y:S02]  /*b4e0*/  IMAD.MOV.U32 R129, RZ, RZ, R181 ;  /* 0x000000ffff817224 */ /* 0x000fe400078e00b5 */
[-C--:B------:R-:W-:Y:S01]  /*b4f0*/  FMUL.FTZ R100, R100, R20.reuse ;  /* 0x0000001464647220 */ /* 0x080fe20000410000 */
[----:B------:R-:W-:Y:S01]  /*b500*/  FMUL.FTZ R101, R101, R20 ;  /* 0x0000001465657220 */ /* 0x000fe20000410000 */
[-C--:B------:R-:W-:Y:S01]  /*b510*/  FMUL.FTZ R102, R102, R15.reuse ;  /* 0x0000000f66667220 */ /* 0x080fe20000410000 */
[----:B------:R-:W-:Y:S01]  /*b520*/  FMUL.FTZ R103, R103, R15 ;  /* 0x0000000f67677220 */ /* 0x000fe20000410000 */
[----:B------:R-:W-:Y:S01]  /*b530*/  HMMA.16816.F32.BF16 R180, R16, R34, R108 ;  /* 0x0000002210b4723c */ /* 0x000fe2000004186c */
[----:B------:R1:W-:Y:S01]  /*b540*/  MUFU.EX2 R34, R2 ;  /* 0x0000000200227308 */ /* 0x0003e20000000800 */
[----:B------:R-:W2:Y:S01]  /*b550*/  LDC.U8 R64, c[0x0][0x388] ;  /* 0x0000e200ff407b82 */ /* 0x000ea20000000000 */
[----:B------:R-:W-:Y:S01]  /*b560*/  IMAD.MOV.U32 R67, RZ, RZ, R3 ;  /* 0x000000ffff437224 */ /* 0x000fe200078e0003 */
[----:B------:R-:W-:-:S02]  /*b570*/  UIADD3 UR4, UR25, 0x646e171e, URZ ;  /* 0x646e171e19047890 */ /* 0x000fc4000fffe03f */
[C---:B------:R-:W-:Y:S01]  /*b580*/  HMMA.16816.F32.BF16 R56, R4.reuse, R36, R56 ;  /* 0x000000240438723c */ /* 0x040fe20000041838 */
[-C--:B------:R-:W-:Y:S01]  /*b590*/  FMUL.FTZ R80, R80, R20.reuse ;  /* 0x0000001450507220 */ /* 0x080fe20000410000 */
[----:B------:R-:W-:Y:S01]  /*b5a0*/  FMUL.FTZ R81, R81, R20 ;  /* 0x0000001451517220 */ /* 0x000fe20000410000 */
[-C--:B------:R-:W-:Y:S01]  /*b5b0*/  FMUL.FTZ R82, R82, R15.reuse ;  /* 0x0000000f52527220 */ /* 0x080fe20000410000 */
[----:B------:R-:W-:Y:S02]  /*b5c0*/  FMUL.FTZ R83, R83, R15 ;  /* 0x0000000f53537220 */ /* 0x000fe40000410000 */
[C---:B------:R-:W-:Y:S06]  /*b5d0*/  HMMA.16816.F32.BF16 R60, R4.reuse, R38, R60 ;  /* 0x00000026043c723c */ /* 0x040fec000004183c */
[----:B----4-:R-:W-:Y:S01]  /*b5e0*/  HMMA.16816.F32.BF16 R72, R4, R28, R72 ;  /* 0x0000001c0448723c */ /* 0x010fe20000041848 */
[----:B-1----:R-:W-:-:S05]  /*b5f0*/  FFMA.FTZ R2, R173, UR30, -R0 ;  /* 0x0000001ead027c23 */ /* 0x002fca0008010800 */
[C---:B------:R-:W-:Y:S01]  /*b600*/  HMMA.16816.F32.BF16 R76, R4.reuse, R30, R76 ;  /* 0x0000001e044c723c */ /* 0x040fe2000004184c */
[----:B------:R1:W-:Y:S05]  /*b610*/  MUFU.EX2 R35, R2 ;  /* 0x0000000200237308 */ /* 0x0003ea0000000800 */
[C---:B------:R-:W-:Y:S06]  /*b620*/  HMMA.16816.F32.BF16 R88, R4.reuse, R24, R88 ;  /* 0x000000180458723c */ /* 0x040fec0000041858 */
[C---:B------:R-:W-:Y:S06]  /*b630*/  HMMA.16816.F32.BF16 R92, R4.reuse, R26, R92 ;  /* 0x0000001a045c723c */ /* 0x040fec000004185c */
[----:B------:R-:W-:Y:S01]  /*b640*/  HMMA.16816.F32.BF16 R104, R4, R32, R104 ;  /* 0x000000200468723c */ /* 0x000fe20000041868 */
[----:B-1----:R-:W-:-:S05]  /*b650*/  IMAD.WIDE.U32 R2, R176, -0x2daee0ad, RZ ;  /* 0xd2511f53b0027825 */ /* 0x002fca00078e00ff */
[C---:B------:R-:W-:Y:S06]  /*b660*/  HMMA.16816.F32.BF16 R116, R4.reuse, R44, R116 ;  /* 0x0000002c0474723c */ /* 0x040fec0000041874 */
[C---:B------:R-:W-:Y:S06]  /*b670*/  HMMA.16816.F32.BF16 R160, R4.reuse, R46, R160 ;  /* 0x0000002e04a0723c */ /* 0x040fec00000418a0 */
[----:B------:R-:W-:Y:S01]  /*b680*/  HMMA.16816.F32.BF16 R124, R4, R40, R124 ;  /* 0x00000028047c723c */ /* 0x000fe2000004187c */
[-C--:B------:R-:W-:Y:S01]  /*b690*/  FMUL.FTZ R84, R84, R20.reuse ;  /* 0x0000001454547220 */ /* 0x080fe20000410000 */
[-C--:B------:R-:W-:Y:S01]  /*b6a0*/  FMUL.FTZ R85, R85, R20.reuse ;  /* 0x0000001455557220 */ /* 0x080fe20000410000 */
[-C--:B------:R-:W-:Y:S01]  /*b6b0*/  FMUL.FTZ R86, R86, R15.reuse ;  /* 0x0000000f56567220 */ /* 0x080fe20000410000 */
[-C--:B------:R-:W-:Y:S01]  /*b6c0*/  FMUL.FTZ R87, R87, R15.reuse ;  /* 0x0000000f57577220 */ /* 0x080fe20000410000 */
[-C--:B------:R-:W-:Y:S01]  /*b6d0*/  FMUL.FTZ R96, R96, R20.reuse ;  /* 0x0000001460607220 */ /* 0x080fe20000410000 */
[C---:B------:R-:W-:Y:S01]  /*b6e0*/  HMMA.16816.F32.BF16 R52, R16.reuse, R36, R52 ;  /* 0x000000241034723c */ /* 0x040fe20000041834 */
[--C-:B------:R-:W-:Y:S01]  /*b6f0*/  FFMA.FTZ R4, R172, UR30, -R0.reuse ;  /* 0x0000001eac047c23 */ /* 0x100fe20008010800 */
[----:B------:R-:W-:Y:S01]  /*b700*/  FFMA.FTZ R0, R137, UR30, -R0 ;  /* 0x0000001e89007c23 */ /* 0x000fe20008010800 */
[----:B------:R-:W-:Y:S01]  /*b710*/  FMUL.FTZ R97, R97, R20 ;  /* 0x0000001461617220 */ /* 0x000fe20000410000 */
[-C--:B------:R-:W-:Y:S01]  /*b720*/  FMUL.FTZ R98, R98, R15.reuse ;  /* 0x0000000f62627220 */ /* 0x080fe20000410000 */
[-C--:B------:R-:W-:Y:S01]  /*b730*/  FMUL.FTZ R99, R99, R15.reuse ;  /* 0x0000000f63637220 */ /* 0x080fe20000410000 */
[C---:B------:R-:W-:Y:S01]  /*b740*/  HMMA.16816.F32.BF16 R100, R16.reuse, R32, R100 ;  /* 0x000000201064723c */ /* 0x040fe20000041864 */
[----:B------:R-:W-:Y:S01]  /*b750*/  MOV R36, R132 ;  /* 0x0000008400247202 */ /* 0x000fe20000000f00 */
[----:B------:R1:W-:Y:S01]  /*b760*/  MUFU.EX2 R33, R0 ;  /* 0x0000000000217308 */ /* 0x0003e20000000800 */
[-C--:B------:R-:W-:Y:S01]  /*b770*/  FMUL.FTZ R112, R112, R20.reuse ;  /* 0x0000001470707220 */ /* 0x080fe20000410000 */
[-C--:B------:R-:W-:Y:S01]  /*b780*/  FMUL.FTZ R113, R113, R20.reuse ;  /* 0x0000001471717220 */ /* 0x080fe20000410000 */
[-C--:B------:R-:W-:Y:S01]  /*b790*/  FMUL.FTZ R114, R114, R15.reuse ;  /* 0x0000000f72727220 */ /* 0x080fe20000410000 */
[C---:B------:R-:W-:Y:S01]  /*b7a0*/  HMMA.16816.F32.BF16 R204, R16.reuse, R30, R80 ;  /* 0x0000001e10cc723c */ /* 0x040fe20000041850 */
[-C--:B------:R-:W-:Y:S01]  /*b7b0*/  FMUL.FTZ R115, R115, R15.reuse ;  /* 0x0000000f73737220 */ /* 0x080fe20000410000 */
[-C--:B------:R-:W-:Y:S01]  /*b7c0*/  FMUL.FTZ R120, R120, R20.reuse ;  /* 0x0000001478787220 */ /* 0x080fe20000410000 */
[----:B------:R-:W-:Y:S01]  /*b7d0*/  FMUL.FTZ R121, R121, R20 ;  /* 0x0000001479797220 */ /* 0x000fe20000410000 */
[----:B------:R3:W-:Y:S01]  /*b7e0*/  MUFU.EX2 R132, R4 ;  /* 0x0000000400847308 */ /* 0x0007e20000000800 */
[-C--:B------:R-:W-:Y:S01]  /*b7f0*/  FMUL.FTZ R122, R122, R15.reuse ;  /* 0x0000000f7a7a7220 */ /* 0x080fe20000410000 */
[----:B------:R-:W-:Y:S01]  /*b800*/  FMUL.FTZ R123, R123, R15 ;  /* 0x0000000f7b7b7220 */ /* 0x000fe20000410000 */
[----:B------:R-:W-:Y:S01]  /*b810*/  HMMA.16816.F32.BF16 R84, R16, R24, R84 ;  /* 0x000000181054723c */ /* 0x000fe20000041854 */
[----:B------:R-:W-:Y:S01]  /*b820*/  FFMA.FTZ R5, R190, UR30, -R8 ;  /* 0x0000001ebe057c23 */ /* 0x000fe20008010808 */
[----:B------:R-:W-:-:S02]  /*b830*/  IMAD.MOV.U32 R37, RZ, RZ, R23 ;  /* 0x000000ffff257224 */ /* 0x000fc400078e0017 */
[-C--:B------:R-:W-:Y:S01]  /*b840*/  FMUL.FTZ R68, R68, R20.reuse ;  /* 0x0000001444447220 */ /* 0x080fe20000410000 */
[-C--:B------:R-:W-:Y:S01]  /*b850*/  FMUL.FTZ R69, R69, R20.reuse ;  /* 0x0000001445457220 */ /* 0x080fe20000410000 */
[-C--:B------:R-:W-:Y:S01]  /*b860*/  FMUL.FTZ R70, R70, R15.reuse ;  /* 0x0000000f46467220 */ /* 0x080fe20000410000 */
[----:B-1----:R-:W-:Y:S01]  /*b870*/  LOP3.LUT R0, R3, UR4, R138, 0x96, !PT ;  /* 0x0000000403007c12 */ /* 0x002fe2000f8e968a */
[-C--:B------:R-:W-:Y:S01]  /*b880*/  FMUL.FTZ R71, R71, R15.reuse ;  /* 0x0000000f47477220 */ /* 0x080fe20000410000 */
[-C--:B------:R-:W-:Y:S01]  /*b890*/  FMUL.FTZ R168, R168, R20.reuse ;  /* 0x00000014a8a87220 */ /* 0x080fe20000410000 */
[----:B------:R-:W-:Y:S01]  /*b8a0*/  FMUL.FTZ R169, R169, R20 ;  /* 0x00000014a9a97220 */ /* 0x000fe20000410000 */
[-C--:B------:R-:W-:Y:S01]  /*b8b0*/  FMUL.FTZ R170, R170, R15.reuse ;  /* 0x0000000faaaa7220 */ /* 0x080fe20000410000 */
[----:B------:R-:W-:Y:S01]  /*b8c0*/  FMUL.FTZ R171, R171, R15 ;  /* 0x0000000fabab7220 */ /* 0x000fe20000410000 */
[----:B------:R-:W-:Y:S01]  /*b8d0*/  HMMA.16816.F32.BF16 R192, R16, R26, R96 ;  /* 0x0000001a10c0723c */ /* 0x000fe20000041860 */
[----:B------:R-:W-:Y:S01]  /*b8e0*/  MOV R130, R179 ;  /* 0x000000b300827202 */ /* 0x000fe20000000f00 */
[----:B---3--:R-:W-:Y:S01]  /*b8f0*/  FFMA.FTZ R4, R188, UR30, -R8 ;  /* 0x0000001ebc047c23 */ /* 0x008fe20008010808 */
[----:B------:R-:W-:Y:S01]  /*b900*/  SHF.R.U32.HI R7, RZ, 0x18, R0 ;  /* 0x00000018ff077819 */ /* 0x000fe20000011600 */
[----:B------:R-:W-:Y:S01]  /*b910*/  IMAD.MOV.U32 R131, RZ, RZ, R178 ;  /* 0x000000ffff837224 */ /* 0x000fe200078e00b2 */
[----:B------:R-:W-:Y:S01]  /*b920*/  LOP3.LUT R24, R2, 0xffff, RZ, 0xc0, !PT ;  /* 0x0000ffff02187812 */ /* 0x000fe200078ec0ff */
[----:B------:R1:W-:Y:S01]  /*b930*/  MUFU.EX2 R31, R4 ;  /* 0x00000004001f7308 */ /* 0x0003e20000000800 */
[C---:B------:R-:W-:Y:S01]  /*b940*/  LOP3.LUT R3, R0.reuse, 0xffff, RZ, 0xc0, !PT ;  /* 0x0000ffff00037812 */ /* 0x040fe200078ec0ff */
[----:B------:R-:W-:Y:S01]  /*b950*/  IMAD.MOV.U32 R128, RZ, RZ, R177 ;  /* 0x000000ffff807224 */ /* 0x000fe200078e00b1 */
[----:B------:R-:W-:Y:S01]  /*b960*/  LOP3.LUT R23, R0, 0xff, RZ, 0xc0, !PT ;  /* 0x000000ff00177812 */ /* 0x000fe200078ec0ff */
[----:B------:R-:W-:Y:S01]  /*b970*/  LDSM.16.MT88.4 R80, [R213+0xa800] ;  /* 0x00a80000d550783b */ /* 0x000fe20000004200 */
[----:B------:R-:W-:-:S02]  /*b980*/  LOP3.LUT R26, R2, 0xff, RZ, 0xc0, !PT ;  /* 0x000000ff021a7812 */ /* 0x000fc400078ec0ff */
[----:B------:R-:W-:Y:S01]  /*b990*/  SHF.R.U32.HI R25, RZ, 0x18, R2 ;  /* 0x00000018ff197819 */ /* 0x000fe20000011602 */
[----:B------:R3:W4:Y:S01]  /*b9a0*/  MUFU.EX2 R30, R5 ;  /* 0x00000005001e7308 */ /* 0x0007220000000800 */
[----:B------:R-:W-:Y:S01]  /*b9b0*/  HMMA.16816.F32.BF16 R112, R16, R44, R112 ;  /* 0x0000002c1070723c */ /* 0x000fe20000041870 */
[----:B--2---:R-:W-:Y:S01]  /*b9c0*/  PRMT R137, R64, 0x7054, R64 ;  /* 0x0000705440897816 */ /* 0x004fe20000000040 */
[----:B------:R-:W-:Y:S04]  /*b9d0*/  LDSM.16.MT88.4 R96, [R209+0xb800] ;  /* 0x00b80000d160783b */ /* 0x000fe80000004200 */
[----:B------:R-:W-:Y:S01]  /*b9e0*/  LDSM.16.MT88.4 R108, [R211+0xb800] ;  /* 0x00b80000d36c783b */ /* 0x000fe20000004200 */
[----:B-1----:R-:W-:Y:S01]  /*b9f0*/  SHF.R.U32.HI R4, RZ, 0x10, R0 ;  /* 0x00000010ff047819 */ /* 0x002fe20000011600 */
[----:B------:R-:W-:-:S03]  /*ba00*/  FFMA.FTZ R0, R175, UR30, -R8 ;  /* 0x0000001eaf007c23 */ /* 0x000fc60008010808 */
[----:B------:R-:W-:Y:S02]  /*ba10*/  LOP3.LUT R6, R4, 0xff, RZ, 0xc0, !PT ;  /* 0x000000ff04067812 */ /* 0x000fe400078ec0ff */
[----:B------:R-:W-:Y:S02]  /*ba20*/  SHF.R.U32.HI R4, RZ, 0x10, R2 ;  /* 0x00000010ff047819 */ /* 0x000fe40000011602 */
[----:B------:R-:W-:Y:S01]  /*ba30*/  PRMT R2, R6, 0x5410, R7 ;  /* 0x0000541006027816 */ /* 0x000fe20000000007 */
[C---:B------:R-:W-:Y:S01]  /*ba40*/  HMMA.16816.F32.BF16 R176, R16.reuse, R46, R120 ;  /* 0x0000002e10b0723c */ /* 0x040fe20000041878 */
[----:B---3--:R-:W-:Y:S02]  /*ba50*/  SHF.R.U32.HI R5, RZ, 0x8, R24 ;  /* 0x00000008ff057819 */ /* 0x008fe40000011618 */
[----:B------:R-:W-:Y:S01]  /*ba60*/  LOP3.LUT R6, R4, 0xff, RZ, 0xc0, !PT ;  /* 0x000000ff04067812 */ /* 0x000fe200078ec0ff */
[----:B------:R1:W-:Y:S01]  /*ba70*/  MUFU.EX2 R32, R0 ;  /* 0x0000000000207308 */ /* 0x0003e20000000800 */
[----:B------:R-:W-:Y:S01]  /*ba80*/  MOV R44, R50 ;  /* 0x00000032002c7202 */ /* 0x000fe20000000f00 */
[----:B------:R-:W-:Y:S01]  /*ba90*/  IMAD.MOV.U32 R45, RZ, RZ, R49 ;  /* 0x000000ffff2d7224 */ /* 0x000fe200078e0031 */
[----:B------:R-:W-:Y:S01]  /*baa0*/  HMMA.16816.F32.BF16 R68, R16, R28, R68 ;  /* 0x0000001c1044723c */ /* 0x000fe20000041844 */
[----:B------:R-:W-:-:S02]  /*bab0*/  IMAD.MOV.U32 R47, RZ, RZ, R51 ;  /* 0x000000ffff2f7224 */ /* 0x000fc400078e0033 */
[----:B------:R-:W-:Y:S01]  /*bac0*/  IMAD.MOV.U32 R46, RZ, RZ, R48 ;  /* 0x000000ffff2e7224 */ /* 0x000fe200078e0030 */
[----:B------:R-:W-:Y:S01]  /*bad0*/  MOV R190, R66 ;  /* 0x0000004200be7202 */ /* 0x000fe20000000f00 */
[----:B------:R-:W2:Y:S01]  /*bae0*/  LDSM.16.MT88.4 R48, [R211+0xa800] ;  /* 0x00a80000d330783b */ /* 0x000ea20000004200 */
[----:B------:R-:W-:Y:S01]  /*baf0*/  HMMA.16816.F32.BF16 R172, R16, R42, R168 ;  /* 0x0000002a10ac723c */ /* 0x000fe200000418a8 */
[----:B------:R-:W-:Y:S01]  /*bb00*/  IMAD.MOV.U32 R28, RZ, RZ, R65 ;  /* 0x000000ffff1c7224 */ /* 0x000fe200078e0041 */
[----:B------:R-:W-:Y:S01]  /*bb10*/  PRMT R5, R26, 0x5410, R5 ;  /* 0x000054101a057816 */ /* 0x000fe20000000005 */
[----:B------:R-:W-:Y:S01]  /*bb20*/  IMAD.MOV.U32 R188, RZ, RZ, R67 ;  /* 0x000000ffffbc7224 */ /* 0x000fe200078e0043 */
[----:B------:R-:W-:Y:S01]  /*bb30*/  PRMT R6, R6, 0x5410, R25 ;  /* 0x0000541006067816 */ /* 0x000fe20000000019 */
[----:B------:R-:W-:Y:S01]  /*bb40*/  IMAD.MOV.U32 R7, RZ, RZ, R153 ;  /* 0x000000ffff077224 */ /* 0x000fe200078e0099 */
[----:B------:R-:W-:Y:S01]  /*bb50*/  LDSM.16.MT88.4 R64, [R214+0xa800] ;  /* 0x00a80000d640783b */ /* 0x000fe20000004200 */
[----:B------:R-:W-:Y:S01]  /*bb60*/  MOV R171, R152 ;  /* 0x0000009800ab7202 */ /* 0x000fe20000000f00 */
[----:B-1----:R-:W-:Y:S01]  /*bb70*/  FFMA.FTZ R0, R189, UR30, -R8 ;  /* 0x0000001ebd007c23 */ /* 0x002fe20008010808 */
[----:B------:R-:W-:Y:S01]  /*bb80*/  MOV R189, R155 ;  /* 0x0000009b00bd7202 */ /* 0x000fe20000000f00 */
[----:B------:R-:W-:Y:S01]  /*bb90*/  IMAD.MOV.U32 R8, RZ, RZ, R154 ;  /* 0x000000ffff087224 */ /* 0x000fe200078e009a */
[----:B------:R-:W-:Y:S04]  /*bba0*/  LDSM.16.MT88.4 R120, [R214+0xb800] ;  /* 0x00b80000d678783b */ /* 0x000fe80000004200 */
[----:B------:R-:W1:Y:S04]  /*bbb0*/  LDSM.16.MT88.4 R152, [R209+0xa800] ;  /* 0x00a80000d198783b */ /* 0x000e680000004200 */
[----:B------:R-:W3:Y:S01]  /*bbc0*/  LDSM.16.MT88.4 R24, [R213+0xb800] ;  /* 0x00b80000d518783b */ /* 0x000ee20000004200 */
[----:B------:R5:W2:Y:S01]  /*bbd0*/  MUFU.EX2 R29, R0 ;  /* 0x00000000001d7308 */ /* 0x000aa20000000800 */
[----:B------:R-:W-:-:S04]  /*bbe0*/  SHF.R.U32.HI R3, RZ, 0x8, R3 ;  /* 0x00000008ff037819 */ /* 0x000fc80000011603 */
[----:B------:R-:W-:Y:S02]  /*bbf0*/  PRMT R3, R23, 0x5410, R3 ;  /* 0x0000541017037816 */ /* 0x000fe40000000003 */
[----:B------:R-:W-:-:S03]  /*bc00*/  HSET2.LE.AND R4, R2, R137, PT ;  /* 0x0000008902047233 */ /* 0x000fc60003803000 */
[----:B------:R-:W-:Y:S02]  /*bc10*/  HSET2.LE.AND R3, R3, R137, PT ;  /* 0x0000008903037233 */ /* 0x000fe40003803000 */
[----:B----4-:R-:W-:Y:S02]  /*bc20*/  F2FP.BF16.F32.PACK_AB R2, R30, R31 ;  /* 0x0000001f1e02723e */ /* 0x010fe400000010ff */
[----:B------:R-:W-:Y:S02]  /*bc30*/  MOV R23, R37 ;  /* 0x0000002500177202 */ /* 0x000fe40000000f00 */
[----:B-----5:R-:W-:Y:S01]  /*bc40*/  F2FP.BF16.F32.PACK_AB R0, R35, R34 ;  /* 0x000000222300723e */ /* 0x020fe200000010ff */
[----:B------:R-:W-:Y:S02]  /*bc50*/  IMAD.MOV.U32 R37, RZ, RZ, R128 ;  /* 0x000000ffff257224 */ /* 0x000fe400078e0080 */
[----:B------:R-:W-:Y:S01]  /*bc60*/  IMAD.MOV.U32 R38, RZ, RZ, R129 ;  /* 0x000000ffff267224 */ /* 0x000fe200078e0081 */
[----:B------:R-:W-:-:S02]  /*bc70*/  LOP3.LUT R128, R3, R0, RZ, 0xc0, !PT ;  /* 0x0000000003807212 */ /* 0x000fc400078ec0ff */
[----:B------:R-:W-:Y:S02]  /*bc80*/  LOP3.LUT R129, R4, R2, RZ, 0xc0, !PT ;  /* 0x0000000204817212 */ /* 0x000fe400078ec0ff */
[--C-:B------:R-:W-:Y:S02]  /*bc90*/  HSET2.LE.AND R0, R5, R137.reuse, PT ;  /* 0x0000008905007233 */ /* 0x100fe40003803000 */
[----:B------:R-:W-:Y:S02]  /*bca0*/  HSET2.LE.AND R3, R6, R137, PT ;  /* 0x0000008906037233 */ /* 0x000fe40003803000 */
[----:B------:R-:W-:Y:S02]  /*bcb0*/  F2FP.BF16.F32.PACK_AB R2, R33, R132 ;  /* 0x000000842102723e */ /* 0x000fe400000010ff */
[----:B--2---:R-:W-:Y:S01]  /*bcc0*/  F2FP.BF16.F32.PACK_AB R4, R29, R32 ;  /* 0x000000201d04723e */ /* 0x004fe200000010ff */
[----:B------:R-:W-:Y:S02]  /*bcd0*/  IMAD.MOV.U32 R138, RZ, RZ, R36 ;  /* 0x000000ffff8a7224 */ /* 0x000fe400078e0024 */
[-C--:B------:R-:W-:Y:S01]  /*bce0*/  FMUL.FTZ R164, R164, R20.reuse ;  /* 0x00000014a4a47220 */ /* 0x080fe20000410000 */
[----:B------:R-:W-:Y:S01]  /*bcf0*/  FMUL.FTZ R165, R165, R20 ;  /* 0x00000014a5a57220 */ /* 0x000fe20000410000 */
[-C--:B------:R-:W-:Y:S01]  /*bd00*/  FMUL.FTZ R166, R166, R15.reuse ;  /* 0x0000000fa6a67220 */ /* 0x080fe20000410000 */
[----:B------:R-:W-:Y:S01]  /*bd10*/  FMUL.FTZ R167, R167, R15 ;  /* 0x0000000fa7a77220 */ /* 0x000fe20000410000 */
[----:B------:R-:W-:Y:S01]  /*bd20*/  MOV R39, R130 ;  /* 0x0000008200277202 */ /* 0x000fe20000000f00 */
[----:B------:R-:W-:Y:S01]  /*bd30*/  IMAD.MOV.U32 R36, RZ, RZ, R131 ;  /* 0x000000ffff247224 */ /* 0x000fe200078e0083 */
[----:B------:R-:W-:-:S02]  /*bd40*/  LOP3.LUT R130, R0, R2, RZ, 0xc0, !PT ;  /* 0x0000000200827212 */ /* 0x000fc400078ec0ff */
[----:B------:R-:W-:Y:S01]  /*bd50*/  LOP3.LUT R131, R3, R4, RZ, 0xc0, !PT ;  /* 0x0000000403837212 */ /* 0x000fe200078ec0ff */
[----:B------:R-:W-:Y:S01]  /*bd60*/  FFMA.FTZ R0, R245, UR30, -R21 ;  /* 0x0000001ef5007c23 */ /* 0x000fe20008010815 */
[----:B------:R-:W-:Y:S01]  /*bd70*/  HMMA.16816.F32.BF16 R164, R16, R40, R164 ;  /* 0x0000002810a4723c */ /* 0x000fe200000418a4 */
[----:B------:R-:W-:Y:S02]  /*bd80*/  LOP3.LUT R2, R185, UR29, R198, 0x96, !PT ;  /* 0x0000001db9027c12 */ /* 0x000fe4000f8e96c6 */
[----:B------:R2:W-:Y:S03]  /*bd90*/  MUFU.EX2 R19, R0 ;  /* 0x0000000000137308 */ /* 0x0005e60000000800 */
[----:B------:R-:W-:Y:S01]  /*bda0*/  HMMA.16816.F32.BF16 R40, R128, R48, R236 ;  /* 0x000000308028723c */ /* 0x000fe200000418ec */
[----:B------:R-:W-:-:S05]  /*bdb0*/  IMAD.WIDE.U32 R2, R2, -0x2daee0ad, RZ ;  /* 0xd2511f5302027825 */ /* 0x000fca00078e00ff */
[C---:B-1----:R-:W-:Y:S01]  /*bdc0*/  HMMA.16816.F32.BF16 R140, R128.reuse, R152, R140 ;  /* 0x00000098808c723c */ /* 0x042fe2000004188c */
[----:B------:R-:W-:Y:S01]  /*bdd0*/  IMAD.MOV.U32 R236, RZ, RZ, R46 ;  /* 0x000000ffffec7224 */ /* 0x000fe200078e002e */
[----:B------:R-:W-:Y:S01]  /*bde0*/  MOV R238, R44 ;  /* 0x0000002c00ee7202 */ /* 0x000fe20000000f00 */
[----:B------:R-:W-:Y:S02]  /*bdf0*/  IMAD.MOV.U32 R237, RZ, RZ, R47 ;  /* 0x000000ffffed7224 */ /* 0x000fe400078e002f */
[----:B------:R-:W-:Y:S01]  /*be00*/  IMAD.MOV.U32 R239, RZ, RZ, R45 ;  /* 0x000000ffffef7224 */ /* 0x000fe200078e002d */
[----:B------:R-:W-:Y:S01]  /*be10*/  HMMA.16816.F32.BF16 R148, R128, R154, R148 ;  /* 0x0000009a8094723c */ /* 0x000fe20000041894 */
[----:B--2---:R-:W-:-:S05]  /*be20*/  FFMA.FTZ R0, R244, UR30, -R21 ;  /* 0x0000001ef4007c23 */ /* 0x004fca0008010815 */
        /* <DEDUP_REMOVED lines=11> */
[----:B---3--:R-:W-:Y:S01]  /*bee0*/  HMMA.16816.F32.BF16 R124, R128, R24, R124 ;  /* 0x00000018807c723c */ /* 0x008fe2000004187c */
[----:B------:R-:W-:-:S05]  /*bef0*/  IMAD.MOV.U32 R235, RZ, RZ, R7 ;  /* 0x000000ffffeb7224 */ /* 0x000fca00078e0007 */
[----:B------:R-:W-:Y:S01]  /*bf00*/  HMMA.16816.F32.BF16 R128, R128, R26, R144 ;  /* 0x0000001a8080723c */ /* 0x000fe20000041890 */
[----:B------:R-:W-:-:S06]  /*bf10*/  FFMA.FTZ R7, R241, UR30, -R21 ;  /* 0x0000001ef1077c23 */ /* 0x000fcc0008010815 */
[----:B------:R-:W-:Y:S02]  /*bf20*/  MOV R144, R23 ;  /* 0x0000001700907202 */ /* 0x000fe40000000f00 */
[----:B------:R1:W-:Y:S01]  /*bf30*/  MUFU.EX2 R23, R0 ;  /* 0x0000000000177308 */ /* 0x0003e20000000800 */
[----:B------:R-:W-:Y:S02]  /*bf40*/  LOP3.LUT R6, R2, 0xff, RZ, 0xc0, !PT ;  /* 0x000000ff02067812 */ /* 0x000fe400078ec0ff */
[--C-:B------:R-:W-:Y:S02]  /*bf50*/  SHF.R.U32.HI R5, RZ, 0x10, R2.reuse ;  /* 0x00000010ff057819 */ /* 0x100fe40000011602 */
[----:B------:R-:W-:Y:S01]  /*bf60*/  SHF.R.U32.HI R4, RZ, 0x18, R2 ;  /* 0x00000018ff047819 */ /* 0x000fe20000011602 */
[----:B-1----:R-:W-:-:S04]  /*bf70*/  FFMA.FTZ R0, R242, UR30, -R21 ;  /* 0x0000001ef2007c23 */ /* 0x002fc80008010815 */
[----:B------:R1:W-:Y:S01]  /*bf80*/  MUFU.EX2 R21, R0 ;  /* 0x0000000000157308 */ /* 0x0003e20000000800 */
[----:B------:R-:W-:Y:S01]  /*bf90*/  MOV R147, R138 ;  /* 0x0000008a00937202 */ /* 0x000fe20000000f00 */
[----:B------:R-:W-:Y:S02]  /*bfa0*/  IMAD.MOV.U32 R138, RZ, RZ, R28 ;  /* 0x000000ffff8a7224 */ /* 0x000fe400078e001c */
[----:B------:R-:W-:-:S04]  /*bfb0*/  IMAD.MOV.U32 R234, RZ, RZ, R8 ;  /* 0x000000ffffea7224 */ /* 0x000fc800078e0008 */
[----:B------:R2:W3:Y:S01]  /*bfc0*/  MUFU.EX2 R28, R7 ;  /* 0x00000007001c7308 */ /* 0x0004e20000000800 */
[----:B-1----:R-:W-:Y:S02]  /*bfd0*/  LOP3.LUT R0, R3, UR4, R196, 0x96, !PT ;  /* 0x0000000403007c12 */ /* 0x002fe4000f8e96c4 */
[----:B------:R-:W-:-:S04]  /*bfe0*/  LOP3.LUT R3, R2, 0xffff, RZ, 0xc0, !PT ;  /* 0x0000ffff02037812 */ /* 0x000fc800078ec0ff */
[----:B------:R-:W-:Y:S01]  /*bff0*/  SHF.R.U32.HI R2, RZ, 0x8, R3 ;  /* 0x00000008ff027819 */ /* 0x000fe20000011603 */
[----:B------:R-:W-:-:S03]  /*c000*/  FFMA.FTZ R3, R250, UR30, -R22 ;  /* 0x0000001efa037c23 */ /* 0x000fc60008010816 */
[----:B------:R-:W-:Y:S01]  /*c010*/  PRMT R16, R6, 0x5410, R2 ;  /* 0x0000541006107816 */ /* 0x000fe20000000002 */
[----:B------:R1:W-:Y:S01]  /*c020*/  MUFU.EX2 R18, R3 ;  /* 0x0000000300127308 */ /* 0x0003e20000000800 */
[----:B------:R-:W-:-:S04]  /*c030*/  LOP3.LUT R2, R5, 0xff, RZ, 0xc0, !PT ;  /* 0x000000ff05027812 */ /* 0x000fc800078ec0ff */
[----:B------:R-:W-:Y:S02]  /*c040*/  PRMT R8, R2, 0x5410, R4 ;  /* 0x0000541002087816 */ /* 0x000fe40000000004 */
[C---:B------:R-:W-:Y:S02]  /*c050*/  LOP3.LUT R2, R0.reuse, 0xffff, RZ, 0xc0, !PT ;  /* 0x0000ffff00027812 */ /* 0x040fe400078ec0ff */
[----:B--2---:R-:W-:Y:S01]  /*c060*/  LOP3.LUT R7, R0, 0xff, RZ, 0xc0, !PT ;  /* 0x000000ff00077812 */ /* 0x004fe200078ec0ff */
[----:B-1----:R-:W-:-:S04]  /*c070*/  FFMA.FTZ R3, R251, UR30, -R22 ;  /* 0x0000001efb037c23 */ /* 0x002fc80008010816 */
[----:B------:R1:W2:Y:S01]  /*c080*/  MUFU.EX2 R17, R3 ;  /* 0x0000000300117308 */ /* 0x0002a20000000800 */
[----:B------:R-:W-:Y:S02]  /*c090*/  SHF.R.U32.HI R6, RZ, 0x18, R0 ;  /* 0x00000018ff067819 */ /* 0x000fe40000011600 */
[----:B------:R-:W-:Y:S01]  /*c0a0*/  SHF.R.U32.HI R4, RZ, 0x8, R2 ;  /* 0x00000008ff047819 */ /* 0x000fe20000011602 */
[--C-:B------:R-:W-:Y:S01]  /*c0b0*/  FFMA.FTZ R5, R252, UR30, -R22.reuse ;  /* 0x0000001efc057c23 */ /* 0x100fe20008010816 */
[----:B------:R-:W-:Y:S01]  /*c0c0*/  FFMA.FTZ R2, R138, UR30, -R22 ;  /* 0x0000001e8a027c23 */ /* 0x000fe20008010816 */
[----:B-1----:R-:W-:-:S04]  /*c0d0*/  SHF.R.U32.HI R3, RZ, 0x10, R0 ;  /* 0x00000010ff037819 */ /* 0x002fc80000011600 */
[----:B------:R-:W-:Y:S02]  /*c0e0*/  LOP3.LUT R0, R3, 0xff, RZ, 0xc0, !PT ;  /* 0x000000ff03007812 */ /* 0x000fe400078ec0ff */
[----:B------:R-:W-:Y:S02]  /*c0f0*/  PRMT R3, R7, 0x5410, R4 ;  /* 0x0000541007037816 */ /* 0x000fe40000000004 */
[----:B------:R-:W-:Y:S01]  /*c100*/  PRMT R6, R0, 0x5410, R6 ;  /* 0x0000541000067816 */ /* 0x000fe20000000006 */
[----:B------:R3:W-:Y:S01]  /*c110*/  MUFU.EX2 R4, R2 ;  /* 0x0000000200047308 */ /* 0x0007e20000000800 */
[----:B------:R-:W-:-:S07]  /*c120*/  HSET2.LE.AND R0, R16, R137, PT ;  /* 0x0000008910007233 */ /* 0x000fce0003803000 */
[----:B------:R-:W1:Y:S01]  /*c130*/  MUFU.EX2 R5, R5 ;  /* 0x0000000500057308 */ /* 0x000e620000000800 */
[----:B---3--:R-:W-:-:S04]  /*c140*/  F2FP.BF16.F32.PACK_AB R2, R28, R21 ;  /* 0x000000151c02723e */ /* 0x008fc800000010ff */
[----:B------:R-:W-:Y:S02]  /*c150*/  LOP3.LUT R170, R0, R2, RZ, 0xc0, !PT ;  /* 0x0000000200aa7212 */ /* 0x000fe400078ec0ff */
[----:B------:R-:W-:Y:S02]  /*c160*/  HSET2.LE.AND R0, R8, R137, PT ;  /* 0x0000008908007233 */ /* 0x000fe40003803000 */
[----:B--2---:R-:W-:Y:S01]  /*c170*/  F2FP.BF16.F32.PACK_AB R2, R17, R18 ;  /* 0x000000121102723e */ /* 0x004fe200000010ff */
[----:B------:R-:W-:-:S03]  /*c180*/  IMAD.MOV.U32 R232, RZ, RZ, R171 ;  /* 0x000000ffffe87224 */ /* 0x000fc600078e00ab */
[----:B------:R-:W-:Y:S02]  /*c190*/  LOP3.LUT R171, R0, R2, RZ, 0xc0, !PT ;  /* 0x0000000200ab7212 */ /* 0x000fe400078ec0ff */
[----:B------:R-:W-:Y:S02]  /*c1a0*/  HSET2.LE.AND R0, R3, R137, PT ;  /* 0x0000008903007233 */ /* 0x000fe40003803000 */
[----:B------:R-:W-:-:S04]  /*c1b0*/  F2FP.BF16.F32.PACK_AB R2, R23, R19 ;  /* 0x000000131702723e */ /* 0x000fc800000010ff */
[----:B------:R-:W-:Y:S02]  /*c1c0*/  LOP3.LUT R168, R0, R2, RZ, 0xc0, !PT ;  /* 0x0000000200a87212 */ /* 0x000fe400078ec0ff */
[----:B------:R-:W-:Y:S02]  /*c1d0*/  HSET2.LE.AND R0, R6, R137, PT ;  /* 0x0000008906007233 */ /* 0x000fe40003803000 */
[----:B-1----:R-:W-:Y:S01]  /*c1e0*/  F2FP.BF16.F32.PACK_AB R2, R4, R5 ;  /* 0x000000050402723e */ /* 0x002fe200000010ff */
[----:B------:R-:W-:Y:S01]  /*c1f0*/  FFMA.FTZ R6, R243, R20, R240 ;  /* 0x00000014f3067223 */ /* 0x000fe200000100f0 */
[----:B------:R-:W-:Y:S02]  /*c200*/  FFMA.FTZ R3, R246, R15, R224 ;  /* 0x0000000ff6037223 */ /* 0x000fe400000100e0 */
[----:B------:R-:W-:Y:S01]  /*c210*/  LOP3.LUT R169, R0, R2, RZ, 0xc0, !PT ;  /* 0x0000000200a97212 */ /* 0x000fe200078ec0ff */
[----:B------:R-:W-:Y:S01]  /*c220*/  FFMA.FTZ R2, R247, R14, R200 ;  /* 0x0000000ef7027223 */ /* 0x000fe200000100c8 */
[----:B------:R-:W-:Y:S01]  /*c230*/  FFMA.FTZ R0, R248, R13, R187 ;  /* 0x0000000df8007223 */ /* 0x000fe200000100bb */
        /* <DEDUP_REMOVED lines=14> */
[----:B------:R-:W-:Y:S02]  /*c320*/  IMAD.MOV.U32 R146, RZ, RZ, R188 ;  /* 0x000000ffff927224 */ /* 0x000fe400078e00bc */
        /* <DEDUP_REMOVED lines=12> */
[----:B------:R-:W-:-:S02]  /*c3f0*/  FADD.FTZ R0, R32, R0 ;  /* 0x0000000020007221 */ /* 0x000fc40000010000 */
[----:B------:R-:W-:Y:S01]  /*c400*/  HMMA.16816.F32.BF16 R36, R168, R48, R36 ;  /* 0x00000030a824723c */ /* 0x000fe20000041824 */
[----:B------:R-:W-:-:S05]  /*c410*/  UMOV UR5, UR31 ;  /* 0x0000001f00057c82 */ /* 0x000fca0008000000 */
[----:B------:R-:W-:Y:S01]  /*c420*/  HMMA.16816.F32.BF16 R52, R168, R64, R52 ;  /* 0x00000040a834723c */ /* 0x000fe20000041834 */
[----:B------:R-:W-:-:S05]  /*c430*/  FADD.FTZ R243, R28, R243 ;  /* 0x000000f31cf37221 */ /* 0x000fca0000010000 */
        /* <DEDUP_REMOVED lines=72> */
[----:B------:R-:W-:Y:S04]  /*c8c0*/  LDSM.16.M88.4 R20, [R212+0x2000] ;  /* 0x00200000d414783b */ /* 0x000fe80000000200 */
[----:B------:R-:W-:Y:S04]  /*c8d0*/  LDSM.16.M88.4 R172, [R222] ;  /* 0x00000000deac783b */ /* 0x000fe80000000200 */
[----:B------:R-:W-:Y:S04]  /*c8e0*/  LDSM.16.M88.4 R176, [R219] ;  /* 0x00000000dbb0783b */ /* 0x000fe80000000200 */
[----:B--2---:R-:W2:Y:S04]  /*c8f0*/  LDSM.16.M88.4 R4, [R210+0x2000] ;  /* 0x00200000d204783b */ /* 0x004ea80000000200 */
[----:B------:R-:W3:Y:S04]  /*c900*/  LDSM.16.M88.4 R24, [R212] ;  /* 0x00000000d418783b */ /* 0x000ee80000000200 */
[----:B------:R-:W0:Y:S01]  /*c910*/  LDGDEPBAR ;  /* 0x00000000000079af */ /* 0x000e220000000000 */
[C---:B-1----:R-:W-:Y:S06]  /*c920*/  HMMA.16816.F32.BF16 R204, R16.reuse, R32, RZ ;  /* 0x0000002010cc723c */ /* 0x042fec00000418ff */
[C---:B------:R-:W-:Y:S06]  /*c930*/  HMMA.16816.F32.BF16 R228, R16.reuse, R34, RZ ;  /* 0x0000002210e4723c */ /* 0x040fec00000418ff */
[-C--:B------:R-:W-:Y:S06]  /*c940*/  HMMA.16816.F32.BF16 R180, R16, R28.reuse, RZ ;  /* 0x0000001c10b4723c */ /* 0x080fec00000418ff */
[C---:B--2---:R-:W-:Y:S06]  /*c950*/  HMMA.16816.F32.BF16 R188, R4.reuse, R28, RZ ;  /* 0x0000001c04bc723c */ /* 0x044fec00000418ff */
[C---:B------:R-:W-:Y:S06]  /*c960*/  HMMA.16816.F32.BF16 R196, R4.reuse, R32, RZ ;  /* 0x0000002004c4723c */ /* 0x040fec00000418ff */
[C---:B------:R-:W-:Y:S01]  /*c970*/  HMMA.16816.F32.BF16 R192, R4.reuse, R34, RZ ;  /* 0x0000002204c0723c */ /* 0x040fe200000418ff */
[----:B------:R-:W-:Y:S05]  /*c980*/  LDSM.16.M88.4 R32, [R216+0x8000] ;  /* 0x00800000d820783b */ /* 0x000fea0000000200 */
[-C--:B------:R-:W-:Y:S01]  /*c990*/  HMMA.16816.F32.BF16 R184, R4, R30.reuse, RZ ;  /* 0x0000001e04b8723c */ /* 0x080fe200000418ff */
[----:B------:R-:W-:Y:S05]  /*c9a0*/  LDSM.16.M88.4 R4, [R218+0x2000] ;  /* 0x00200000da04783b */ /* 0x000fea0000000200 */
[----:B------:R-:W-:Y:S01]  /*c9b0*/  HMMA.16816.F32.BF16 R200, R16, R30, RZ ;  /* 0x0000001e10c8723c */ /* 0x000fe200000418ff */
[----:B------:R-:W1:Y:S04]  /*c9c0*/  LDSM.16.M88.4 R28, [R216+0x8800] ;  /* 0x00880000d81c783b */ /* 0x000e680000000200 */
[----:B------:R-:W2:Y:S01]  /*c9d0*/  LDSM.16.M88.4 R16, [R218] ;  /* 0x00000000da10783b */ /* 0x000ea20000000200 */
[C---:B------:R-:W-:Y:S06]  /*c9e0*/  HMMA.16816.F32.BF16 R232, R20.reuse, R172, R188 ;  /* 0x000000ac14e8723c */ /* 0x040fec00000418bc */
[C---:B------:R-:W-:Y:S06]  /*c9f0*/  HMMA.16816.F32.BF16 R236, R20.reuse, R176, R196 ;  /* 0x000000b014ec723c */ /* 0x040fec00000418c4 */
[C---:B------:R-:W-:Y:S06]  /*ca00*/  HMMA.16816.F32.BF16 R224, R20.reuse, R178, R192 ;  /* 0x000000b214e0723c */ /* 0x040fec00000418c0 */
[----:B------:R-:W-:Y:S01]  /*ca10*/  HMMA.16816.F32.BF16 R196, R20, R174, R184 ;  /* 0x000000ae14c4723c */ /* 0x000fe200000418b8 */
[----:B------:R-:W-:Y:S04]  /*ca20*/  LDSM.16.M88.4 R20, [R217+0x2000] ;  /* 0x00200000d914783b */ /* 0x000fe80000000200 */
[----:B------:R-:W-:Y:S01]  /*ca30*/  LDSM.16.M88.4 R184, [R215] ;  /* 0x00000000d7b8783b */ /* 0x000fe20000000200 */
[C---:B---3--:R-:W-:Y:S06]  /*ca40*/  HMMA.16816.F32.BF16 R192, R24.reuse, R176, R204 ;  /* 0x000000b018c0723c */ /* 0x048fec00000418cc */
[C---:B------:R-:W-:Y:S06]  /*ca50*/  HMMA.16816.F32.BF16 R176, R24.reuse, R178, R228 ;  /* 0x000000b218b0723c */ /* 0x040fec00000418e4 */
[C---:B------:R-:W-:Y:S01]  /*ca60*/  HMMA.16816.F32.BF16 R188, R24.reuse, R172, R180 ;  /* 0x000000ac18bc723c */ /* 0x040fe200000418b4 */
[----:B------:R-:W3:Y:S05]  /*ca70*/  LDSM.16.M88.4 R180, [R215+0x800] ;  /* 0x00080000d7b4783b */ /* 0x000eea0000000200 */
[----:B------:R-:W-:Y:S01]  /*ca80*/  HMMA.16816.F32.BF16 R172, R24, R174, R200 ;  /* 0x000000ae18ac723c */ /* 0x000fe200000418c8 */
[----:B------:R-:W4:Y:S05]  /*ca90*/  LDSM.16.M88.4 R24, [R217] ;  /* 0x00000000d918783b */ /* 0x000f2a0000000200 */
[C---:B-1----:R-:W-:Y:S06]  /*caa0*/  HMMA.16816.F32.BF16 R232, R4.reuse, R28, R232 ;  /* 0x0000001c04e8723c */ /* 0x042fec00000418e8 */
[----:B------:R-:W-:Y:S06]  /*cab0*/  HMMA.16816.F32.BF16 R200, R4, R30, R196 ;  /* 0x0000001e04c8723c */ /* 0x000fec00000418c4 */
[-C--:B--2---:R-:W-:Y:S06]  /*cac0*/  HMMA.16816.F32.BF16 R196, R16, R32.reuse, R192 ;  /* 0x0000002010c4723c */ /* 0x084fec00000418c0 */
[C---:B------:R-:W-:Y:S06]  /*cad0*/  HMMA.16816.F32.BF16 R236, R4.reuse, R32, R236 ;  /* 0x0000002004ec723c */ /* 0x040fec00000418ec */
[-C--:B------:R-:W-:Y:S01]  /*cae0*/  HMMA.16816.F32.BF16 R204, R4, R34.reuse, R224 ;  /* 0x0000002204cc723c */ /* 0x080fe200000418e0 */
[----:B------:R-:W-:Y:S05]  /*caf0*/  LDSM.16.M88.4 R4, [R210+0x6000] ;  /* 0x00600000d204783b */ /* 0x000fea0000000200 */
[C---:B------:R-:W-:Y:S01]  /*cb00*/  HMMA.16816.F32.BF16 R192, R16.reuse, R34, R176 ;  /* 0x0000002210c0723c */ /* 0x040fe200000418b0 */
[----:B------:R-:W-:Y:S05]  /*cb10*/  LDSM.16.M88.4 R176, [R208+0x9000] ;  /* 0x00900000d0b0783b */ /* 0x000fea0000000200 */
[C---:B------:R-:W-:Y:S06]  /*cb20*/  HMMA.16816.F32.BF16 R32, R16.reuse, R28, R188 ;  /* 0x0000001c1020723c */ /* 0x040fec00000418bc */
[----:B------:R-:W-:Y:S01]  /*cb30*/  HMMA.16816.F32.BF16 R28, R16, R30, R172 ;  /* 0x0000001e101c723c */ /* 0x000fe200000418ac */
[----:B------:R-:W1:Y:S04]  /*cb40*/  LDSM.16.M88.4 R172, [R208+0x9800] ;  /* 0x00980000d0ac783b */ /* 0x000e680000000200 */
[----:B------:R-:W2:Y:S01]  /*cb50*/  LDSM.16.M88.4 R16, [R210+0x4000] ;  /* 0x00400000d210783b */ /* 0x000ea20000000200 */
[C---:B---3--:R-:W-:Y:S06]  /*cb60*/  HMMA.16816.F32.BF16 R224, R20.reuse, R180, R232 ;  /* 0x000000b414e0723c */ /* 0x048fec00000418e8 */
[C---:B------:R-:W-:Y:S06]  /*cb70*/  HMMA.16816.F32.BF16 R236, R20.reuse, R184, R236 ;  /* 0x000000b814ec723c */ /* 0x040fec00000418ec */
[C---:B------:R-:W-:Y:S06]  /*cb80*/  HMMA.16816.F32.BF16 R204, R20.reuse, R186, R204 ;  /* 0x000000ba14cc723c */ /* 0x040fec00000418cc */
[----:B------:R-:W-:Y:S06]  /*cb90*/  HMMA.16816.F32.BF16 R200, R20, R182, R200 ;  /* 0x000000b614c8723c */ /* 0x000fec00000418c8 */
[C---:B----4-:R-:W-:Y:S06]  /*cba0*/  HMMA.16816.F32.BF16 R196, R24.reuse, R184, R196 ;  /* 0x000000b818c4723c */ /* 0x050fec00000418c4 */
[C---:B------:R-:W-:Y:S01]  /*cbb0*/  HMMA.16816.F32.BF16 R188, R24.reuse, R186, R192 ;  /* 0x000000ba18bc723c */ /* 0x040fe200000418c0 */
[----:B------:R-:W-:Y:S05]  /*cbc0*/  LDSM.16.M88.4 R184, [R221] ;  /* 0x00000000ddb8783b */ /* 0x000fea0000000200 */
[C---:B------:R-:W-:Y:S01]  /*cbd0*/  HMMA.16816.F32.BF16 R20, R24.reuse, R180, R32 ;  /* 0x000000b41814723c */ /* 0x040fe20000041820 */
[----:B------:R-:W-:Y:S05]  /*cbe0*/  LDSM.16.M88.4 R32, [R212+0x4000] ;  /* 0x00400000d420783b */ /* 0x000fea0000000200 */
[----:B------:R-:W-:Y:S01]  /*cbf0*/  HMMA.16816.F32.BF16 R24, R24, R182, R28 ;  /* 0x000000b61818723c */ /* 0x000fe2000004181c */
[----:B------:R-:W-:Y:S04]  /*cc00*/  LDSM.16.M88.4 R28, [R212+0x6000] ;  /* 0x00600000d41c783b */ /* 0x000fe80000000200 */
[----:B------:R-:W3:Y:S01]  /*cc10*/  LDSM.16.M88.4 R180, [R220] ;  /* 0x00000000dcb4783b */ /* 0x000ee20000000200 */
[C---:B-1----:R-:W-:Y:S06]  /*cc20*/  HMMA.16816.F32.BF16 R224, R4.reuse, R172, R224 ;  /* 0x000000ac04e0723c */ /* 0x042fec00000418e0 */
[C---:B------:R-:W-:Y:S06]  /*cc30*/  HMMA.16816.F32.BF16 R236, R4.reuse, R176, R236 ;  /* 0x000000b004ec723c */ /* 0x040fec00000418ec */
[C---:B------:R-:W-:Y:S06]  /*cc40*/  HMMA.16816.F32.BF16 R204, R4.reuse, R178, R204 ;  /* 0x000000b204cc723c */ /* 0x040fec00000418cc */
[----:B------:R-:W-:Y:S06]  /*cc50*/  HMMA.16816.F32.BF16 R200, R4, R174, R200 ;  /* 0x000000ae04c8723c */ /* 0x000fec00000418c8 */
[C---:B--2---:R-:W-:Y:S06]  /*cc60*/  HMMA.16816.F32.BF16 R192, R16.reuse, R176, R196 ;  /* 0x000000b010c0723c */ /* 0x044fec00000418c4 */
[C---:B------:R-:W-:Y:S01]  /*cc70*/  HMMA.16816.F32.BF16 R188, R16.reuse, R178, R188 ;  /* 0x000000b210bc723c */ /* 0x040fe200000418bc */
[----:B------:R-:W-:Y:S05]  /*cc80*/  LDSM.16.M88.4 R176, [R216+0x9000] ;  /* 0x00900000d8b0783b */ /* 0x000fea0000000200 */
[----:B------:R-:W-:Y:S01]  /*cc90*/  HMMA.16816.F32.BF16 R4, R16, R172, R20 ;  /* 0x000000ac1004723c */ /* 0x000fe20000041814 */
[----:B------:R-:W1:Y:S05]  /*cca0*/  LDSM.16.M88.4 R20, [R218+0x6000] ;  /* 0x00600000da14783b */ /* 0x000e6a0000000200 */
[----:B---3--:R-:W-:Y:S06]  /*ccb0*/  HMMA.16816.F32.BF16 R228, R28, R180, R224 ;  /* 0x000000b41ce4723c */ /* 0x008fec00000418e0 */
[----:B------:R-:W-:Y:S01]  /*ccc0*/  HMMA.16816.F32.BF16 R16, R16, R174, R24 ;  /* 0x000000ae1010723c */ /* 0x000fe20000041818 */
[----:B------:R-:W2:Y:S04]  /*ccd0*/  LDSM.16.M88.4 R172, [R216+0x9800] ;  /* 0x00980000d8ac783b */ /* 0x000ea80000000200 */
[----:B------:R-:W3:Y:S01]  /*cce0*/  LDSM.16.M88.4 R24, [R218+0x4000] ;  /* 0x00400000da18783b */ /* 0x000ee20000000200 */
[C---:B------:R-:W-:Y:S06]  /*ccf0*/  HMMA.16816.F32.BF16 R236, R28.reuse, R184, R236 ;  /* 0x000000b81cec723c */ /* 0x040fec00000418ec */
        /* <DEDUP_REMOVED lines=8> */
[C---:B------:R-:W-:Y:S06]  /*cd80*/  HMMA.16816.F32.BF16 R228, R32.reuse, R184, R192 ;  /* 0x000000b820e4723c */ /* 0x040fec00000418c0 */
[----:B------:R-:W-:Y:S01]  /*cd90*/  HMMA.16816.F32.BF16 R204, R32, R180, R4 ;  /* 0x000000b420cc723c */ /* 0x000fe20000041804 */
[----:B------:R-:W-:Y:S01]  /*cda0*/  LDSM.16.M88.4 R4, [R217+0x6000] ;  /* 0x00600000d904783b */ /* 0x000fe20000000200 */
[----:B------:R-:W-:-:S02]  /*cdb0*/  IMAD.MOV.U32 R192, RZ, RZ, R8 ;  /* 0x000000ffffc07224 */ /* 0x000fc400078e0008 */
[----:B------:R-:W-:Y:S02]  /*cdc0*/  IMAD.MOV.U32 R193, RZ, RZ, R3 ;  /* 0x000000ffffc17224 */ /* 0x000fe400078e0003 */
[----:B------:R-:W-:Y:S01]  /*cdd0*/  HMMA.16816.F32.BF16 R188, R32, R182, R16 ;  /* 0x000000b620bc723c */ /* 0x000fe20000041810 */
[----:B------:R-:W4:Y:S01]  /*cde0*/  LDSM.16.M88.4 R32, [R215+0x1000] ;  /* 0x00100000d720783b */ /* 0x000f220000000200 */
[----:B------:R-:W-:Y:S02]  /*cdf0*/  IMAD.MOV.U32 R194, RZ, RZ, R2 ;  /* 0x000000ffffc27224 */ /* 0x000fe400078e0002 */
[----:B------:R-:W-:Y:S01]  /*ce00*/  IMAD.MOV.U32 R195, RZ, RZ, R0 ;  /* 0x000000ffffc37224 */ /* 0x000fe200078e0000 */
[----:B------:R-:W5:Y:S01]  /*ce10*/  LDSM.16.M88.4 R16, [R217+0x4000] ;  /* 0x00400000d910783b */ /* 0x000f620000000200 */
[----:B-1----:R-:W-:Y:S01]  /*ce20*/  HMMA.16816.F32.BF16 R200, R20, R176, R236 ;  /* 0x000000b014c8723c */ /* 0x002fe200000418ec */
[----:B------:R-:W-:-:S05]  /*ce30*/  DEPBAR.LE SB0, 0x0 ;  /* 0x000080000000791a */ /* 0x000fca0000000000 */
[C---:B------:R-:W-:Y:S06]  /*ce40*/  HMMA.16816.F32.BF16 R196, R20.reuse, R178, R196 ;  /* 0x000000b214c4723c */ /* 0x040fec00000418c4 */
[C---:B--2---:R-:W-:Y:S06]  /*ce50*/  HMMA.16816.F32.BF16 R192, R20.reuse, R172, R192 ;  /* 0x000000ac14c0723c */ /* 0x044fec00000418c0 */
[----:B------:R-:W-:Y:S06]  /*ce60*/  HMMA.16816.F32.BF16 R184, R20, R174, R232 ;  /* 0x000000ae14b8723c */ /* 0x000fec00000418e8 */
[C---:B---3--:R-:W-:Y:S06]  /*ce70*/  HMMA.16816.F32.BF16 R180, R24.reuse, R176, R228 ;  /* 0x000000b018b4723c */ /* 0x048fec00000418e4 */
[C---:B------:R-:W-:Y:S06]  /*ce80*/  HMMA.16816.F32.BF16 R176, R24.reuse, R178, R224 ;  /* 0x000000b218b0723c */ /* 0x040fec00000418e0 */
[C---:B------:R-:W-:Y:S06]  /*ce90*/  HMMA.16816.F32.BF16 R20, R24.reuse, R172, R204 ;  /* 0x000000ac1814723c */ /* 0x040fec00000418cc */
[----:B------:R-:W-:Y:S06]  /*cea0*/  HMMA.16816.F32.BF16 R24, R24, R174, R188 ;  /* 0x000000ae1818723c */ /* 0x000fec00000418bc */
[C---:B----4-:R-:W-:Y:S06]  /*ceb0*/  HMMA.16816.F32.BF16 R200, R4.reuse, R32, R200 ;  /* 0x0000002004c8723c */ /* 0x050fec00000418c8 */
[----:B------:R-:W-:Y:S06]  /*cec0*/  HMMA.16816.F32.BF16 R196, R4, R34, R196 ;  /* 0x0000002204c4723c */ /* 0x000fec00000418c4 */
[C---:B-----5:R-:W-:Y:S06]  /*ced0*/  HMMA.16816.F32.BF16 R180, R16.reuse, R32, R180 ;  /* 0x0000002010b4723c */ /* 0x060fec00000418b4 */
        /* <DEDUP_REMOVED lines=57> */
.L_x_993:
[----:B------:R-:W-:Y:S05]  /*d270*/  BSYNC B0 ;  /* 0x0000000000007941 */ /* 0x000fea0003800000 */
.L_x_992:
[----:B------:R-:W0:Y:S02]  /*d280*/  LDGDEPBAR ;  /* 0x00000000000079af */ /* 0x000e240000000000 */
.L_x_991:
[----:B------:R-:W3:Y:S01]  /*d290*/  LDL R0, [R1+0x34] ;  /* 0x0000340001007983 */ /* 0x000ee20000100800 */
[----:B------:R-:W4:Y:S01]  /*d2a0*/  S2R R2, SR_TID.X ;  /* 0x0000000000027919 */ /* 0x000f220000002100 */
[----:B------:R-:W-:Y:S01]  /*d2b0*/  UIADD3 UR5, UR24, -0x61c88647, URZ ;  /* 0x9e3779b918057890 */ /* 0x000fe2000fffe03f */
[----:B------:R-:W2:Y:S01]  /*d2c0*/  LDC.U8 R224, c[0x0][0x388] ;  /* 0x0000e200ffe07b82 */ /* 0x000ea20000000000 */
[----:B------:R-:W-:Y:S04]  /*d2d0*/  STL.64 [R1+0x58], R218 ;  /* 0x000058da01007387 */ /* 0x000fe80000100a00 */
[----:B------:R-:W-:Y:S04]  /*d2e0*/  STL.64 [R1+0x50], R216 ;  /* 0x000050d801007387 */ /* 0x000fe80000100a00 */
[----:B------:R-:W2:Y:S04]  /*d2f0*/  LDL R252, [R1+0x30] ;  /* 0x0000300001fc7983 */ /* 0x000ea80000100800 */
[----:B-1----:R-:W2:Y:S04]  /*d300*/  LDL R15, [R1+0x38] ;  /* 0x00003800010f7983 */ /* 0x002ea80000100800 */
[----:B------:R-:W2:Y:S01]  /*d310*/  LDL.64 R190, [R1+0x10] ;  /* 0x0000100001be7983 */ /* 0x000ea20000100a00 */
[----:B----4-:R-:W-:-:S05]  /*d320*/  IMAD.SHL.U32 R2, R2, 0x2, RZ ;  /* 0x0000000202027824 */ /* 0x010fca00078e00ff */
[----:B------:R-:W-:Y:S01]  /*d330*/  LOP3.LUT R2, R2, 0x6, RZ, 0xc0, !PT ;  /* 0x0000000602027812 */ /* 0x000fe200078ec0ff */
[----:B------:R-:W-:Y:S01]  /*d340*/  UIADD3 UR4, UR25, -0x4498517b, URZ ;  /* 0xbb67ae8519047890 */ /* 0x000fe2000fffe03f */
[----:B---3--:R-:W-:Y:S02]  /*d350*/  IMAD.MOV.U32 R251, RZ, RZ, R0 ;  /* 0x000000fffffb7224 */ /* 0x008fe400078e0000 */
[----:B------:R-:W-:-:S05]  /*d360*/  IMAD.U32 R0, RZ, RZ, UR31 ;  /* 0x0000001fff007e24 */ /* 0x000fca000f8e00ff */
[----:B------:R-:W-:-:S04]  /*d370*/  LEA R0, R0, R2, 0x5 ;  /* 0x0000000200007211 */ /* 0x000fc800078e28ff */
[CC--:B------:R-:W-:Y:S01]  /*d380*/  ISETP.GE.AND P4, PT, R0.reuse, R9.reuse, PT ;  /* 0x000000090000720c */ /* 0x0c0fe20003f86270 */
[C---:B------:R-:W-:Y:S01]  /*d390*/  VIADD R8, R0.reuse, 0x1 ;  /* 0x0000000100087836 */ /* 0x040fe20000000000 */
[C---:B------:R-:W-:Y:S01]  /*d3a0*/  ISETP.GE.AND P1, PT, R0.reuse, R10, PT ;  /* 0x0000000a0000720c */ /* 0x040fe20003f26270 */
[----:B------:R-:W-:Y:S01]  /*d3b0*/  VIADD R7, R0, 0x8 ;  /* 0x0000000800077836 */ /* 0x000fe20000000000 */
[----:B------:R-:W-:Y:S02]  /*d3c0*/  FSEL R13, R180, -INF , !P4 ;  /* 0xff800000b40d7808 */ /* 0x000fe40006000000 */
[-C--:B------:R-:W-:Y:S01]  /*d3d0*/  ISETP.GE.AND P5, PT, R8, R9.reuse, PT ;  /* 0x000000090800720c */ /* 0x080fe20003fa6270 */
[----:B------:R-:W-:Y:S01]  /*d3e0*/  VIADD R6, R0, 0x9 ;  /* 0x0000000900067836 */ /* 0x000fe20000000000 */
[----:B------:R-:W-:Y:S02]  /*d3f0*/  FSEL R23, R182, -INF , !P1 ;  /* 0xff800000b6177808 */ /* 0x000fe40004800000 */
[----:B------:R-:W-:-:S02]  /*d400*/  ISETP.GE.AND P1, PT, R7, R9, PT ;  /* 0x000000090700720c */ /* 0x000fc40003f26270 */
[----:B------:R-:W-:Y:S02]  /*d410*/  FSEL R20, R181, -INF , !P5 ;  /* 0xff800000b5147808 */ /* 0x000fe40006800000 */
[----:B------:R-:W-:Y:S02]  /*d420*/  FMNMX.FTZ R2, R135, R13, !PT ;  /* 0x0000000d87027209 */ /* 0x000fe40007810000 */
[-C--:B------:R-:W-:Y:S02]  /*d430*/  ISETP.GE.AND P4, PT, R8, R10.reuse, PT ;  /* 0x0000000a0800720c */ /* 0x080fe40003f86270 */
[----:B------:R-:W-:Y:S02]  /*d440*/  FSEL R22, R176, -INF , !P1 ;  /* 0xff800000b0167808 */ /* 0x000fe40004800000 */
[C---:B------:R-:W-:Y:S02]  /*d450*/  ISETP.GE.AND P1, PT, R6.reuse, R10, PT ;  /* 0x0000000a0600720c */ /* 0x040fe40003f26270 */
[----:B------:R-:W-:-:S02]  /*d460*/  ISETP.GE.AND P5, PT, R6, R9, PT ;  /* 0x000000090600720c */ /* 0x000fc40003fa6270 */
[----:B--2---:R-:W-:Y:S02]  /*d470*/  IADD3 R5, R0, 0x10, RZ ;  /* 0x0000001000057810 */ /* 0x004fe40007ffe0ff */
[----:B------:R-:W-:Y:S02]  /*d480*/  FMNMX.FTZ R2, R20, R2, !PT ;  /* 0x0000000214027209 */ /* 0x000fe40007810000 */
[----:B------:R-:W-:Y:S01]  /*d490*/  FSEL R25, R183, -INF , !P4 ;  /* 0xff800000b7197808 */ /* 0x000fe20006000000 */
[----:B------:R-:W-:Y:S01]  /*d4a0*/  VIADD R4, R0, 0x11 ;  /* 0x0000001100047836 */ /* 0x000fe20000000000 */
[----:B------:R-:W-:Y:S02]  /*d4b0*/  ISETP.GE.AND P4, PT, R7, R10, PT ;  /* 0x0000000a0700720c */ /* 0x000fe40003f86270 */
[----:B------:R-:W-:Y:S02]  /*d4c0*/  FSEL R28, R179, -INF , !P1 ;  /* 0xff800000b31c7808 */ /* 0x000fe40004800000 */
[----:B------:R-:W-:-:S02]  /*d4d0*/  FSEL R24, R177, -INF , !P5 ;  /* 0xff800000b1187808 */ /* 0x000fc40006800000 */
[CC--:B------:R-:W-:Y:S02]  /*d4e0*/  ISETP.GE.AND P1, PT, R5.reuse, R9.reuse, PT ;  /* 0x000000090500720c */ /* 0x0c0fe40003f26270 */
[----:B------:R-:W-:Y:S01]  /*d4f0*/  FMNMX.FTZ R14, R22, R2, !PT ;  /* 0x00000002160e7209 */ /* 0x000fe20007810000 */
[----:B------:R-:W-:Y:S01]  /*d500*/  VIADD R3, R0, 0x18 ;  /* 0x0000001800037836 */ /* 0x000fe20000000000 */
[----:B------:R-:W-:Y:S02]  /*d510*/  FSEL R27, R178, -INF , !P4 ;  /* 0xff800000b21b7808 */ /* 0x000fe40006000000 */
[----:B------:R-:W-:Y:S01]  /*d520*/  ISETP.GE.AND P4, PT, R5, R10, PT ;  /* 0x0000000a0500720c */ /* 0x000fe20003f86270 */
[----:B------:R-:W-:Y:S01]  /*d530*/  VIADD R2, R0, 0x19 ;  /* 0x0000001900027836 */ /* 0x000fe20000000000 */
[----:B------:R-:W-:Y:S02]  /*d540*/  ISETP.GE.AND P5, PT, R4, R9, PT ;  /* 0x000000090400720c */ /* 0x000fe40003fa6270 */
[----:B------:R-:W-:-:S02]  /*d550*/  FSEL R241, R172, -INF , !P1 ;  /* 0xff800000acf17808 */ /* 0x000fc40004800000 */
[----:B------:R-:W-:Y:S02]  /*d560*/  FMNMX.FTZ R14, R24, R14, !PT ;  /* 0x0000000e180e7209 */ /* 0x000fe40007810000 */
[----:B------:R-:W-:Y:S02]  /*d570*/  ISETP.GE.AND P1, PT, R4, R10, PT ;  /* 0x0000000a0400720c */ /* 0x000fe40003f26270 */
[----:B------:R-:W-:Y:S02]  /*d580*/  FSEL R245, R174, -INF , !P4 ;  /* 0xff800000aef57808 */ /* 0x000fe40006000000 */
[----:B------:R-:W-:Y:S02]  /*d590*/  FSEL R240, R173, -INF , !P5 ;  /* 0xff800000adf07808 */ /* 0x000fe40006800000 */
[----:B------:R-:W-:Y:S02]  /*d5a0*/  ISETP.GE.AND P4, PT, R3, R9, PT ;  /* 0x000000090300720c */ /* 0x000fe40003f86270 */
[----:B------:R-:W-:-:S02]  /*d5b0*/  FMNMX.FTZ R14, R241, R14, !PT ;  /* 0x0000000ef10e7209 */ /* 0x000fc40007810000 */
[----:B------:R-:W-:Y:S02]  /*d5c0*/  FSEL R250, R175, -INF , !P1 ;  /* 0xff800000affa7808 */ /* 0x000fe40004800000 */
[----:B------:R-:W-:Y:S02]  /*d5d0*/  ISETP.GE.AND P1, PT, R2, R9, PT ;  /* 0x000000090200720c */ /* 0x000fe40003f26270 */
[----:B------:R-:W-:Y:S02]  /*d5e0*/  FSEL R239, R32, -INF , !P4 ;  /* 0xff80000020ef7808 */ /* 0x000fe40006000000 */
[----:B------:R-:W-:Y:S02]  /*d5f0*/  FMNMX.FTZ R14, R240, R14, !PT ;  /* 0x0000000ef00e7209 */ /* 0x000fe40007810000 */
[----:B------:R-:W-:Y:S02]  /*d600*/  ISETP.GE.AND P6, PT, R3, R10, PT ;  /* 0x0000000a0300720c */ /* 0x000fe40003fc6270 */
[----:B------:R-:W-:-:S02]  /*d610*/  FSEL R238, R33, -INF , !P1 ;  /* 0xff80000021ee7808 */ /* 0x000fc40004800000 */
[----:B------:R-:W-:Y:S02]  /*d620*/  ISETP.GE.AND P4, PT, R2, R10, PT ;  /* 0x0000000a0200720c */ /* 0x000fe40003f86270 */
[C---:B------:R-:W-:Y:S02]  /*d630*/  ISETP.GE.AND P5, PT, R0.reuse, R11, PT ;  /* 0x0000000b0000720c */ /* 0x040fe40003fa6270 */
[----:B------:R-:W-:Y:S02]  /*d640*/  ISETP.GE.AND P1, PT, R0, R12, PT ;  /* 0x0000000c0000720c */ /* 0x000fe40003f26270 */
[----:B------:R-:W-:Y:S02]  /*d650*/  FMNMX.FTZ R0, R239, R14, !PT ;  /* 0x0000000eef007209 */ /* 0x000fe40007810000 */
[----:B------:R-:W-:Y:S02]  /*d660*/  FSEL R242, R34, -INF , !P6 ;  /* 0xff80000022f27808 */ /* 0x000fe40007000000 */
[----:B------:R-:W-:-:S02]  /*d670*/  FSEL R244, R35, -INF , !P4 ;  /* 0xff80000023f47808 */ /* 0x000fc40006000000 */
[C---:B------:R-:W-:Y:S02]  /*d680*/  ISETP.GE.AND P6, PT, R8.reuse, R11, PT ;  /* 0x0000000b0800720c */ /* 0x040fe40003fc6270 */
[----:B------:R-:W-:Y:S02]  /*d690*/  ISETP.GE.AND P4, PT, R8, R12, PT ;  /* 0x0000000c0800720c */ /* 0x000fe40003f86270 */
[----:B------:R-:W-:Y:S02]  /*d6a0*/  FMNMX.FTZ R0, R238, R0, !PT ;  /* 0x00000000ee007209 */ /* 0x000fe40007810000 */
[----:B------:R-:W-:Y:S02]  /*d6b0*/  FMNMX.FTZ R8, R134, R23, !PT ;  /* 0x0000001786087209 */ /* 0x000fe40007810000 */
[----:B------:R-:W-:Y:S02]  /*d6c0*/  FSEL R26, R200, -INF , !P5 ;  /* 0xff800000c81a7808 */ /* 0x000fe40006800000 */
[----:B------:R-:W-:-:S02]  /*d6d0*/  FSEL R32, R202, -INF , !P1 ;  /* 0xff800000ca207808 */ /* 0x000fc40004800000 */
[CC--:B------:R-:W-:Y:S02]  /*d6e0*/  ISETP.GE.AND P5, PT, R7.reuse, R11.reuse, PT ;  /* 0x0000000b0700720c */ /* 0x0c0fe40003fa6270 */
[----:B------:R-:W-:Y:S01]  /*d6f0*/  ISETP.GE.AND P1, PT, R7, R12, PT ;  /* 0x0000000c0700720c */ /* 0x000fe20003f26270 */
[----:B------:R-:W1:Y:S01]  /*d700*/  SHFL.BFLY PT, R14, R0, 0x2, 0x1f ;  /* 0x0c401f00000e7f89 */ /* 0x000e6200000e0000 */
[----:B------:R-:W-:Y:S02]  /*d710*/  FMNMX.FTZ R7, R25, R8, !PT ;  /* 0x0000000819077209 */ /* 0x000fe40007810000 */
[----:B------:R-:W-:Y:S02]  /*d720*/  FSEL R30, R201, -INF , !P6 ;  /* 0xff800000c91e7808 */ /* 0x000fe40007000000 */
[----:B------:R-:W-:Y:S02]  /*d730*/  FSEL R35, R203, -INF , !P4 ;  /* 0xff800000cb237808 */ /* 0x000fe40006000000 */
[----:B------:R-:W-:-:S02]  /*d740*/  ISETP.GE.AND P6, PT, R6, R11, PT ;  /* 0x0000000b0600720c */ /* 0x000fc40003fc6270 */
[----:B------:R-:W-:Y:S02]  /*d750*/  ISETP.GE.AND P4, PT, R6, R12, PT ;  /* 0x0000000c0600720c */ /* 0x000fe40003f86270 */
[----:B------:R-:W-:Y:S02]  /*d760*/  FMNMX.FTZ R6, R27, R7, !PT ;  /* 0x000000071b067209 */ /* 0x000fe40007810000 */
[----:B------:R-:W-:Y:S02]  /*d770*/  FSEL R29, R196, -INF , !P5 ;  /* 0xff800000c41d7808 */ /* 0x000fe40006800000 */
[----:B------:R-:W-:Y:S02]  /*d780*/  FMNMX.FTZ R6, R28, R6, !PT ;  /* 0x000000061c067209 */ /* 0x000fe40007810000 */
[----:B------:R-:W-:Y:S02]  /*d790*/  FSEL R132, R198, -INF , !P1 ;  /* 0xff800000c6847808 */ /* 0x000fe40004800000 */
[----:B------:R-:W-:-:S02]  /*d7a0*/  ISETP.GE.AND P5, PT, R5, R11, PT ;  /* 0x0000000b0500720c */ /* 0x000fc40003fa6270 */
[----:B------:R-:W-:Y:S02]  /*d7b0*/  ISETP.GE.AND P1, PT, R5, R12, PT ;  /* 0x0000000c0500720c */ /* 0x000fe40003f26270 */
[----:B------:R-:W-:Y:S02]  /*d7c0*/  FMNMX.FTZ R5, R245, R6, !PT ;  /* 0x00000006f5057209 */ /* 0x000fe40007810000 */
[----:B------:R-:W-:Y:S02]  /*d7d0*/  FSEL R31, R197, -INF , !P6 ;  /* 0xff800000c51f7808 */ /* 0x000fe40007000000 */
[----:B------:R-:W-:Y:S02]  /*d7e0*/  FSEL R137, R199, -INF , !P4 ;  /* 0xff800000c7897808 */ /* 0x000fe40006000000 */
[C---:B------:R-:W-:Y:S02]  /*d7f0*/  ISETP.GE.AND P6, PT, R4.reuse, R11, PT ;  /* 0x0000000b0400720c */ /* 0x040fe40003fc6270 */
[----:B------:R-:W-:-:S02]  /*d800*/  ISETP.GE.AND P4, PT, R4, R12, PT ;  /* 0x0000000c0400720c */ /* 0x000fc40003f86270 */
[----:B------:R-:W-:Y:S02]  /*d810*/  FMNMX.FTZ R4, R250, R5, !PT ;  /* 0x00000005fa047209 */ /* 0x000fe40007810000 */
[----:B------:R-:W-:Y:S02]  /*d820*/  FSEL R175, R192, -INF , !P5 ;  /* 0xff800000c0af7808 */ /* 0x000fe40006800000 */
[----:B------:R-:W-:Y:S02]  /*d830*/  FSEL R188, R194, -INF , !P1 ;  /* 0xff800000c2bc7808 */ /* 0x000fe40004800000 */
[C---:B------:R-:W-:Y:S02]  /*d840*/  ISETP.GE.AND P5, PT, R3.reuse, R11, PT ;  /* 0x0000000b0300720c */ /* 0x040fe40003fa6270 */
[----:B------:R-:W-:Y:S02]  /*d850*/  ISETP.GE.AND P1, PT, R3, R12, PT ;  /* 0x0000000c0300720c */ /* 0x000fe40003f26270 */
[----:B------:R-:W-:-:S02]  /*d860*/  FMNMX.FTZ R3, R242, R4, !PT ;  /* 0x00000004f2037209 */ /* 0x000fc40007810000 */
[----:B-1----:R-:W-:Y:S02]  /*d870*/  FMNMX.FTZ R0, R0, R14, !PT ;  /* 0x0000000e00007209 */ /* 0x002fe40007810000 */
[----:B------:R-:W-:Y:S02]  /*d880*/  FMNMX.FTZ R3, R244, R3, !PT ;  /* 0x00000003f4037209 */ /* 0x000fe40007810000 */
[----:B------:R-:W-:Y:S01]  /*d890*/  IADD3 R6, R252, 0x4, RZ ;  /* 0x00000004fc067810 */ /* 0x000fe20007ffe0ff */
[----:B------:R-:W-:Y:S01]  /*d8a0*/  SHFL.BFLY PT, R19, R0, 0x1, 0x1f ;  /* 0x0c201f0000137f89 */ /* 0x000fe200000e0000 */
[----:B------:R-:W-:Y:S01]  /*d8b0*/  FMNMX.FTZ R4, R133, R26, !PT ;  /* 0x0000001a85047209 */ /* 0x000fe20007810000 */
[----:B------:R-:W-:Y:S02]  /*d8c0*/  IMAD.U32 R8, RZ, RZ, UR25 ;  /* 0x00000019ff087e24 */ /* 0x000fe4000f8e00ff */
[----:B------:R-:W1:Y:S01]  /*d8d0*/  SHFL.BFLY PT, R18, R3, 0x2, 0x1f ;  /* 0x0c401f0003127f89 */ /* 0x000e6200000e0000 */
[----:B------:R-:W-:Y:S01]  /*d8e0*/  IMAD.WIDE.U32 R16, R15, -0x2daee0ad, RZ ;  /* 0xd2511f530f107825 */ /* 0x000fe200078e00ff */
[----:B------:R-:W-:-:S03]  /*d8f0*/  FMNMX.FTZ R5, R30, R4, !PT ;  /* 0x000000041e057209 */ /* 0x000fc60007810000 */
[----:B------:R-:W-:Y:S01]  /*d900*/  IMAD.WIDE.U32 R6, R6, -0x326172a9, RZ ;  /* 0xcd9e8d5706067825 */ /* 0x000fe200078e00ff */
[----:B------:R-:W-:-:S04]  /*d910*/  LOP3.LUT R4, R17, UR31, R8, 0x96, !PT ;  /* 0x0000001f11047c12 */ /* 0x000fc8000f8e9608 */
[----:B------:R-:W-:Y:S02]  /*d920*/  LOP3.LUT R8, R7, R251, RZ, 0x3c, !PT ;  /* 0x000000fb07087212 */ /* 0x000fe400078e3cff */
[----:B------:R-:W-:Y:S02]  /*d930*/  FMNMX.FTZ R7, R29, R5, !PT ;  /* 0x000000051d077209 */ /* 0x000fe40007810000 */
[----:B------:R-:W-:Y:S02]  /*d940*/  FSEL R174, R193, -INF , !P6 ;  /* 0xff800000c1ae7808 */ /* 0x000fe40007000000 */
[----:B------:R-:W-:Y:S02]  /*d950*/  FMNMX.FTZ R7, R31, R7, !PT ;  /* 0x000000071f077209 */ /* 0x000fe40007810000 */
[----:B------:R-:W-:Y:S02]  /*d960*/  FSEL R189, R195, -INF , !P4 ;  /* 0xff800000c3bd7808 */ /* 0x000fe40006000000 */
[----:B------:R-:W-:-:S02]  /*d970*/  ISETP.GE.AND P6, PT, R2, R11, PT ;  /* 0x0000000b0200720c */ /* 0x000fc40003fc6270 */
[----:B------:R-:W-:Y:S02]  /*d980*/  ISETP.GE.AND P4, PT, R2, R12, PT ;  /* 0x0000000c0200720c */ /* 0x000fe40003f86270 */
[----:B------:R-:W-:Y:S01]  /*d990*/  FMNMX.FTZ R2, R175, R7, !PT ;  /* 0x00000007af027209 */ /* 0x000fe20007810000 */
[----:B------:R-:W-:Y:S01]  /*d9a0*/  IMAD.WIDE.U32 R4, R4, -0x326172a9, RZ ;  /* 0xcd9e8d5704047825 */ /* 0x000fe200078e00ff */
[----:B------:R-:W-:Y:S02]  /*d9b0*/  FSEL R173, R184, -INF , !P5 ;  /* 0xff800000b8ad7808 */ /* 0x000fe40006800000 */
[----:B------:R-:W-:Y:S01]  /*d9c0*/  FMNMX.FTZ R2, R174, R2, !PT ;  /* 0x00000002ae027209 */ /* 0x000fe20007810000 */
[----:B------:R-:W-:Y:S01]  /*d9d0*/  IMAD.WIDE.U32 R14, R8, -0x2daee0ad, RZ ;  /* 0xd2511f53080e7825 */ /* 0x000fe200078e00ff */
[----:B------:R-:W-:Y:S02]  /*d9e0*/  LOP3.LUT R17, R5, UR5, R6, 0x96, !PT ;  /* 0x0000000505117c12 */ /* 0x000fe4000f8e9606 */
[----:B-1----:R-:W-:-:S02]  /*d9f0*/  FMNMX.FTZ R8, R3, R18, !PT ;  /* 0x0000001203087209 */ /* 0x002fc40007810000 */
[--C-:B------:R-:W-:Y:S02]  /*da00*/  LOP3.LUT R7, R191, UR4, R16.reuse, 0x96, !PT ;  /* 0x00000004bf077c12 */ /* 0x100fe4000f8e9610 */
[----:B------:R-:W-:Y:S02]  /*da10*/  FSEL R172, R185, -INF , !P6 ;  /* 0xff800000b9ac7808 */ /* 0x000fe40007000000 */
[----:B------:R-:W-:Y:S02]  /*da20*/  FMNMX.FTZ R6, R173, R2, !PT ;  /* 0x00000002ad067209 */ /* 0x000fe40007810000 */
[----:B------:R-:W-:Y:S02]  /*da30*/  FMNMX.FTZ R235, R0, R19, !PT ;  /* 0x0000001300eb7209 */ /* 0x000fe40007810000 */
[----:B------:R-:W-:Y:S01]  /*da40*/  FMNMX.FTZ R2, R136, R32, !PT ;  /* 0x0000002088027209 */ /* 0x000fe20007810000 */
[----:B------:R-:W-:Y:S01]  /*da50*/  IMAD R3, R252, -0x326172a9, RZ ;  /* 0xcd9e8d57fc037824 */ /* 0x000fe200078e02ff */
[----:B------:R-:W-:Y:S01]  /*da60*/  LOP3.LUT R33, R15, UR4, R16, 0x96, !PT ;  /* 0x000000040f217c12 */ /* 0x000fe2000f8e9610 */
[----:B------:R-:W-:Y:S01]  /*da70*/  UIADD3 UR4, UR24, 0x3c6ef372, URZ ;  /* 0x3c6ef37218047890 */ /* 0x000fe2000fffe03f */
[----:B------:R-:W-:Y:S01]  /*da80*/  FMNMX.FTZ R0, R172, R6, !PT ;  /* 0x00000006ac007209 */ /* 0x000fe20007810000 */
[----:B------:R-:W1:Y:S01]  /*da90*/  SHFL.BFLY PT, R34, R8, 0x1, 0x1f ;  /* 0x0c201f0008227f89 */ /* 0x000e6200000e0000 */
[----:B------:R-:W-:Y:S01]  /*daa0*/  IMAD.WIDE.U32 R138, R7, -0x326172a9, RZ ;  /* 0xcd9e8d57078a7825 */ /* 0x000fe200078e00ff */
[----:B------:R-:W-:-:S03]  /*dab0*/  FMNMX.FTZ R2, R35, R2, !PT ;  /* 0x0000000223027209 */ /* 0x000fc60007810000 */
[C---:B------:R-:W-:Y:S01]  /*dac0*/  FMUL.FTZ R21, R235.reuse, UR30 ;  /* 0x0000001eeb157c20 */ /* 0x040fe20008410000 */
[----:B------:R-:W-:Y:S01]  /*dad0*/  FSETP.NEU.FTZ.AND P6, PT, R235, -INF , PT ;  /* 0xff800000eb00780b */ /* 0x000fe20003fdd000 */
[----:B------:R-:W2:Y:S01]  /*dae0*/  SHFL.BFLY PT, R15, R0, 0x2, 0x1f ;  /* 0x0c401f00000f7f89 */ /* 0x000ea200000e0000 */
[----:B------:R-:W-:Y:S02]  /*daf0*/  LOP3.LUT R3, R5, UR5, R3, 0x96, !PT ;  /* 0x0000000505037c12 */ /* 0x000fe4000f8e9603 */
[----:B------:R-:W-:Y:S02]  /*db00*/  FMNMX.FTZ R5, R132, R2, !PT ;  /* 0x0000000284057209 */ /* 0x000fe40007810000 */
[----:B------:R-:W-:Y:S02]  /*db10*/  LOP3.LUT R18, R139, UR4, R4, 0x96, !PT ;  /* 0x000000048b127c12 */ /* 0x000fe4000f8e9604 */
[----:B------:R-:W-:Y:S02]  /*db20*/  FSEL R21, R21, RZ, P6 ;  /* 0x000000ff15157208 */ /* 0x000fe40003000000 */
[----:B------:R-:W-:Y:S01]  /*db30*/  FMNMX.FTZ R5, R137, R5, !PT ;  /* 0x0000000589057209 */ /* 0x000fe20007810000 */
[----:B------:R-:W-:-:S04]  /*db40*/  IMAD.WIDE.U32 R2, R3, -0x2daee0ad, RZ ;  /* 0xd2511f5303027825 */ /* 0x000fc800078e00ff */
[----:B------:R-:W-:Y:S01]  /*db50*/  FFMA.FTZ R13, R13, UR30, -R21 ;  /* 0x0000001e0d0d7c23 */ /* 0x000fe20008010815 */
[----:B------:R-:W-:Y:S01]  /*db60*/  IMAD.WIDE.U32 R18, R18, -0x2daee0ad, RZ ;  /* 0xd2511f5312127825 */ /* 0x000fe200078e00ff */
[----:B------:R-:W-:Y:S02]  /*db70*/  FMNMX.FTZ R5, R188, R5, !PT ;  /* 0x00000005bc057209 */ /* 0x000fe40007810000 */
[----:B------:R3:W-:Y:S01]  /*db80*/  MUFU.EX2 R237, R13 ;  /* 0x0000000d00ed7308 */ /* 0x0007e20000000800 */
[----:B------:R-:W-:Y:S02]  /*db90*/  FSEL R183, R186, -INF , !P1 ;  /* 0xff800000bab77808 */ /* 0x000fe40004800000 */
[----:B------:R-:W-:Y:S02]  /*dba0*/  FSEL R187, R187, -INF , !P4 ;  /* 0xff800000bbbb7808 */ /* 0x000fe40006000000 */
[----:B-1----:R-:W-:Y:S01]  /*dbb0*/  FMNMX.FTZ R234, R8, R34, !PT ;  /* 0x0000002208ea7209 */ /* 0x002fe20007810000 */
[----:B------:R-:W-:Y:S01]  /*dbc0*/  UIADD3 UR5, UR25, 0x76cf5d0a, URZ ;  /* 0x76cf5d0a19057890 */ /* 0x000fe2000fffe03f */
[----:B---3--:R-:W-:-:S02]  /*dbd0*/  LOP3.LUT R13, R19, UR22, R2, 0x96, !PT ;  /* 0x00000016130d7c12 */ /* 0x008fc4000f8e9602 */
[----:B------:R-:W-:-:S04]  /*dbe0*/  FMNMX.FTZ R2, R189, R5, !PT ;  /* 0x00000005bd027209 */ /* 0x000fc80007810000 */
[----:B------:R-:W-:Y:S01]  /*dbf0*/  FMNMX.FTZ R2, R183, R2, !PT ;  /* 0x00000002b7027209 */ /* 0x000fe20007810000 */
[----:B------:R-:W-:-:S03]  /*dc00*/  IMAD.WIDE.U32 R16, R17, -0x2daee0ad, RZ ;  /* 0xd2511f5311107825 */ /* 0x000fc600078e00ff */
[----:B------:R-:W-:Y:S01]  /*dc10*/  FMNMX.FTZ R8, R187, R2, !PT ;  /* 0x00000002bb087209 */ /* 0x000fe20007810000 */
[----:B------:R-:W-:Y:S01]  /*dc20*/  IMAD.WIDE.U32 R196, R13, -0x326172a9, RZ ;  /* 0xcd9e8d570dc47825 */ /* 0x000fe200078e00ff */
[----:B--2---:R-:W-:-:S03]  /*dc30*/  FMNMX.FTZ R0, R0, R15, !PT ;  /* 0x0000000f00007209 */ /* 0x004fc60007810000 */
[----:B------:R-:W1:Y:S01]  /*dc40*/  SHFL.BFLY PT, R13, R8, 0x2, 0x1f ;  /* 0x0c401f00080d7f89 */ /* 0x000e6200000e0000 */
[----:B------:R-:W-:-:S03]  /*dc50*/  LOP3.LUT R14, R17, UR5, R14, 0x96, !PT ;  /* 0x00000005110e7c12 */ /* 0x000fc6000f8e960e */
[----:B------:R-:W2:Y:S01]  /*dc60*/  SHFL.BFLY PT, R17, R0, 0x1, 0x1f ;  /* 0x0c201f0000117f89 */ /* 0x000ea200000e0000 */
[----:B------:R-:W-:Y:S01]  /*dc70*/  LOP3.LUT R3, R3, UR5, R190, 0x96, !PT ;  /* 0x0000000503037c12 */ /* 0x000fe2000f8e96be */
[----:B------:R-:W-:-:S04]  /*dc80*/  IMAD.WIDE.U32 R6, R33, -0x326172a9, RZ ;  /* 0xcd9e8d5721067825 */ /* 0x000fc800078e00ff */
[----:B------:R-:W-:Y:S01]  /*dc90*/  IMAD.WIDE.U32 R2, R3, -0x326172a9, RZ ;  /* 0xcd9e8d5703027825 */ /* 0x000fe200078e00ff */
[----:B------:R-:W-:-:S04]  /*dca0*/  LOP3.LUT R5, R7, UR4, R4, 0x96, !PT ;  /* 0x0000000407057c12 */ /* 0x000fc8000f8e9604 */
[----:B------:R-:W-:Y:S02]  /*dcb0*/  LOP3.LUT R4, R3, UR23, R138, 0x96, !PT ;  /* 0x0000001703047c12 */ /* 0x000fe4000f8e968a */
[----:B------:R-:W-:Y:S01]  /*dcc0*/  LOP3.LUT R7, R197, UR12, R2, 0x96, !PT ;  /* 0x0000000cc5077c12 */ /* 0x000fe2000f8e9602 */
[----:B------:R-:W-:-:S04]  /*dcd0*/  IMAD.WIDE.U32 R2, R5, -0x2daee0ad, RZ ;  /* 0xd2511f5305027825 */ /* 0x000fc800078e00ff */
[----:B------:R-:W-:Y:S01]  /*dce0*/  IMAD.WIDE.U32 R14, R14, -0x326172a9, RZ ;  /* 0xcd9e8d570e0e7825 */ /* 0x000fe200078e00ff */
[----:B-1----:R-:W-:-:S03]  /*dcf0*/  FMNMX.FTZ R8, R8, R13, !PT ;  /* 0x0000000d08087209 */ /* 0x002fc60007810000 */
[----:B------:R-:W-:Y:S01]  /*dd00*/  IMAD.WIDE.U32 R4, R4, -0x2daee0ad, RZ ;  /* 0xd2511f5304047825 */ /* 0x000fe200078e00ff */
[----:B------:R-:W-:Y:S02]  /*dd10*/  LOP3.LUT R16, R3, UR22, R16, 0x96, !PT ;  /* 0x0000001603107c12 */ /* 0x000fe4000f8e9610 */
[----:B--2---:R-:W-:Y:S01]  /*dd20*/  FMNMX.FTZ R233, R0, R17, !PT ;  /* 0x0000001100e97209 */ /* 0x004fe20007810000 */
[----:B------:R-:W-:Y:S01]  /*dd30*/  IMAD.WIDE.U32 R190, R7, -0x2daee0ad, RZ ;  /* 0xd2511f5307be7825 */ /* 0x000fe200078e00ff */
[----:B------:R-:W1:Y:S01]  /*dd40*/  SHFL.BFLY PT, R17, R8, 0x1, 0x1f ;  /* 0x0c201f0008117f89 */ /* 0x000e6200000e0000 */
[----:B------:R-:W-:Y:S02]  /*dd50*/  LOP3.LUT R6, R15, UR23, R6, 0x96, !PT ;  /* 0x000000170f067c12 */ /* 0x000fe4000f8e9606 */
[----:B------:R-:W-:Y:S02]  /*dd60*/  LOP3.LUT R18, R5, UR11, R18, 0x96, !PT ;  /* 0x0000000b05127c12 */ /* 0x000fe4000f8e9612 */
[----:B------:R-:W-:Y:S01]  /*dd70*/  LOP3.LUT R3, R191, UR10, R4, 0x96, !PT ;  /* 0x0000000abf037c12 */ /* 0x000fe2000f8e9604 */
[----:B------:R-:W-:-:S04]  /*dd80*/  IMAD.WIDE.U32 R4, R16, -0x326172a9, RZ ;  /* 0xcd9e8d5710047825 */ /* 0x000fc800078e00ff */
[----:B------:R-:W-:Y:S01]  /*dd90*/  IMAD.WIDE.U32 R6, R6, -0x2daee0ad, RZ ;  /* 0xd2511f5306067825 */ /* 0x000fe200078e00ff */
[----:B------:R-:W-:Y:S01]  /*dda0*/  LOP3.LUT R14, R5, UR12, R14, 0x96, !PT ;  /* 0x0000000c050e7c12 */ /* 0x000fe2000f8e960e */
[----:B------:R-:W-:Y:S02]  /*ddb0*/  UIADD3 UR4, UR24, -0x4ab325aa, URZ ;  /* 0xb54cda5618047890 */ /* 0x000fe4000fffe03f */
[----:B------:R-:W-:Y:S01]  /*ddc0*/  IMAD.WIDE.U32 R180, R18, -0x326172a9, RZ ;  /* 0xcd9e8d5712b47825 */ /* 0x000fe200078e00ff */
[----:B------:R-:W-:-:S03]  /*ddd0*/  LOP3.LUT R7, R7, UR11, R2, 0x96, !PT ;  /* 0x0000000b07077c12 */ /* 0x000fc6000f8e9602 */
[----:B------:R-:W-:-:S04]  /*dde0*/  IMAD.WIDE.U32 R2, R3, -0x326172a9, RZ ;  /* 0xcd9e8d5703027825 */ /* 0x000fc800078e00ff */
[----:B------:R-:W-:Y:S01]  /*ddf0*/  IMAD.WIDE.U32 R138, R14, -0x2daee0ad, RZ ;  /* 0xd2511f530e8a7825 */ /* 0x000fe200078e00ff */
[----:B------:R-:W-:-:S03]  /*de00*/  LOP3.LUT R5, R3, UR4, R180, 0x96, !PT ;  /* 0x0000000403057c12 */ /* 0x000fc6000f8e96b4 */
[--C-:B------:R-:W-:Y:S01]  /*de10*/  FFMA.FTZ R22, R22, UR30, -R21.reuse ;  /* 0x0000001e16167c23 */ /* 0x100fe20008010815 */
[C---:B------:R-:W-:Y:S02]  /*de20*/  LOP3.LUT R3, R2.reuse, 0xffff, RZ, 0xc0, !PT ;  /* 0x0000ffff02037812 */ /* 0x040fe400078ec0ff */
[----:B------:R-:W-:Y:S02]  /*de30*/  LOP3.LUT R16, R2, 0xff, RZ, 0xc0, !PT ;  /* 0x000000ff02107812 */ /* 0x000fe400078ec0ff */
[--C-:B------:R-:W-:Y:S02]  /*de40*/  SHF.R.U32.HI R13, RZ, 0x10, R2.reuse ;  /* 0x00000010ff0d7819 */ /* 0x100fe40000011602 */
[----:B------:R-:W-:Y:S02]  /*de50*/  SHF.R.U32.HI R15, RZ, 0x18, R2 ;  /* 0x00000018ff0f7819 */ /* 0x000fe40000011602 */
[----:B------:R-:W-:Y:S01]  /*de60*/  LOP3.LUT R2, R139, UR10, R6, 0x96, !PT ;  /* 0x0000000a8b027c12 */ /* 0x000fe2000f8e9606 */
[C---:B------:R-:W-:Y:S01]  /*de70*/  FMUL.FTZ R0, R233.reuse, UR30 ;  /* 0x0000001ee9007c20 */ /* 0x040fe20008410000 */
[----:B------:R-:W-:Y:S01]  /*de80*/  FSETP.NEU.FTZ.AND P4, PT, R233, -INF , PT ;  /* 0xff800000e900780b */ /* 0x000fe20003f9d000 */
[----:B------:R-:W-:Y:S01]  /*de90*/  FFMA.FTZ R20, R20, UR30, -R21 ;  /* 0x0000001e14147c23 */ /* 0x000fe20008010815 */
[----:B------:R2:W-:Y:S01]  /*dea0*/  MUFU.EX2 R207, R22 ;  /* 0x0000001600cf7308 */ /* 0x0005e20000000800 */
[----:B------:R-:W-:Y:S01]  /*deb0*/  SHF.R.U32.HI R14, RZ, 0x8, R3 ;  /* 0x00000008ff0e7819 */ /* 0x000fe20000011603 */
[----:B------:R-:W-:Y:S01]  /*dec0*/  IMAD.WIDE.U32 R6, R7, -0x326172a9, RZ ;  /* 0xcd9e8d5707067825 */ /* 0x000fe200078e00ff */
[----:B------:R-:W-:-:S02]  /*ded0*/  LOP3.LUT R13, R13, 0xff, RZ, 0xc0, !PT ;  /* 0x000000ff0d0d7812 */ /* 0x000fc400078ec0ff */
[----:B-1----:R-:W-:Y:S01]  /*dee0*/  FMNMX.FTZ R232, R8, R17, !PT ;  /* 0x0000001108e87209 */ /* 0x002fe20007810000 */
[----:B------:R-:W-:Y:S01]  /*def0*/  IMAD.WIDE.U32 R2, R2, -0x326172a9, RZ ;  /* 0xcd9e8d5702027825 */ /* 0x000fe200078e00ff */
[----:B------:R-:W-:Y:S01]  /*df00*/  FSETP.NEU.FTZ.AND P5, PT, R234, -INF , PT ;  /* 0xff800000ea00780b */ /* 0x000fe20003fbd000 */
[----:B------:R1:W-:Y:S01]  /*df10*/  MUFU.EX2 R236, R20 ;  /* 0x0000001400ec7308 */ /* 0x0003e20000000800 */
[----:B------:R-:W-:Y:S01]  /*df20*/  FSEL R0, R0, RZ, P4 ;  /* 0x000000ff00007208 */ /* 0x000fe20002000000 */
[----:B------:R-:W-:Y:S01]  /*df30*/  FMUL.FTZ R8, R232, UR30 ;  /* 0x0000001ee8087c20 */ /* 0x000fe20008410000 */
[----:B------:R-:W-:Y:S01]  /*df40*/  PRMT R19, R16, 0x5410, R14 ;  /* 0x0000541010137816 */ /* 0x000fe2000000000e */
[----:B--2---:R-:W-:Y:S01]  /*df50*/  FMUL.FTZ R22, R234, UR30 ;  /* 0x0000001eea167c20 */ /* 0x004fe20008410000 */
[----:B------:R-:W-:Y:S02]  /*df60*/  LOP3.LUT R139, R7, UR29, R4, 0x96, !PT ;  /* 0x0000001d078b7c12 */ /* 0x000fe4000f8e9604 */
[----:B------:R-:W-:-:S02]  /*df70*/  LOP3.LUT R18, R2, 0xff, RZ, 0xc0, !PT ;  /* 0x000000ff02127812 */ /* 0x000fc400078ec0ff */
[----:B------:R-:W-:Y:S02]  /*df80*/  FSEL R22, R22, RZ, P5 ;  /* 0x000000ff16167208 */ /* 0x000fe40002800000 */
[--C-:B------:R-:W-:Y:S02]  /*df90*/  SHF.R.U32.HI R17, RZ, 0x10, R2.reuse ;  /* 0x00000010ff117819 */ /* 0x100fe40000011602 */
[----:B-1----:R-:W-:Y:S02]  /*dfa0*/  PRMT R20, R13, 0x5410, R15 ;  /* 0x000054100d147816 */ /* 0x002fe4000000000f */
[----:B------:R-:W-:Y:S02]  /*dfb0*/  LOP3.LUT R15, R2, 0xffff, RZ, 0xc0, !PT ;  /* 0x0000ffff020f7812 */ /* 0x000fe400078ec0ff */
[----:B------:R-:W-:Y:S02]  /*dfc0*/  SHF.R.U32.HI R16, RZ, 0x18, R2 ;  /* 0x00000018ff107819 */ /* 0x000fe40000011602 */
[----:B------:R-:W-:Y:S01]  /*dfd0*/  LOP3.LUT R4, R3, UR4, R6, 0x96, !PT ;  /* 0x0000000403047c12 */ /* 0x000fe2000f8e9606 */
[----:B------:R-:W-:Y:S01]  /*dfe0*/  FFMA.FTZ R3, R31, UR30, -R0 ;  /* 0x0000001e1f037c23 */ /* 0x000fe20008010800 */
[----:B------:R-:W-:-:S02]  /*dff0*/  FSETP.NEU.FTZ.AND P1, PT, R232, -INF , PT ;  /* 0xff800000e800780b */ /* 0x000fc40003f3d000 */
[--C-:B------:R-:W-:Y:S01]  /*e000*/  SHF.R.U32.HI R2, RZ, 0x10, R5.reuse ;  /* 0x00000010ff027819 */ /* 0x100fe20000011605 */
[----:B------:R-:W-:Y:S01]  /*e010*/  FFMA.FTZ R27, R27, UR30, -R22 ;  /* 0x0000001e1b1b7c23 */ /* 0x000fe20008010816 */
[C---:B------:R-:W-:Y:S02]  /*e020*/  LOP3.LUT R6, R5.reuse, 0xffff, RZ, 0xc0, !PT ;  /* 0x0000ffff05067812 */ /* 0x040fe400078ec0ff */
[----:B------:R-:W-:Y:S02]  /*e030*/  LOP3.LUT R14, R5, 0xff, RZ, 0xc0, !PT ;  /* 0x000000ff050e7812 */ /* 0x000fe400078ec0ff */
[----:B------:R-:W-:Y:S01]  /*e040*/  SHF.R.U32.HI R13, RZ, 0x18, R5 ;  /* 0x00000018ff0d7819 */ /* 0x000fe20000011605 */
[----:B------:R-:W-:Y:S01]  /*e050*/  FFMA.FTZ R26, R26, UR30, -R0 ;  /* 0x0000001e1a1a7c23 */ /* 0x000fe20008010800 */
[----:B------:R-:W-:Y:S01]  /*e060*/  FSEL R8, R8, RZ, P1 ;  /* 0x000000ff08087208 */ /* 0x000fe20000800000 */
[----:B------:R1:W-:Y:S01]  /*e070*/  MUFU.EX2 R185, R3 ;  /* 0x0000000300b97308 */ /* 0x0003e20000000800 */
[----:B------:R-:W-:Y:S01]  /*e080*/  LOP3.LUT R5, R2, 0xff, RZ, 0xc0, !PT ;  /* 0x000000ff02057812 */ /* 0x000fe200078ec0ff */
[----:B------:R-:W-:Y:S01]  /*e090*/  FFMA.FTZ R24, R24, UR30, -R21 ;  /* 0x0000001e18187c23 */ /* 0x000fe20008010815 */
[----:B------:R-:W-:-:S02]  /*e0a0*/  LOP3.LUT R2, R17, 0xff, RZ, 0xc0, !PT ;  /* 0x000000ff11027812 */ /* 0x000fc400078ec0ff */
[----:B------:R-:W-:Y:S01]  /*e0b0*/  SHF.R.U32.HI R7, RZ, 0x8, R6 ;  /* 0x00000008ff077819 */ /* 0x000fe20000011606 */
[--C-:B------:R-:W-:Y:S01]  /*e0c0*/  FFMA.FTZ R6, R32, UR30, -R8.reuse ;  /* 0x0000001e20067c23 */ /* 0x100fe20008010808 */
[----:B------:R-:W-:Y:S01]  /*e0d0*/  PRMT R17, R5, 0x5410, R13 ;  /* 0x0000541005117816 */ /* 0x000fe2000000000d */
[----:B------:R2:W-:Y:S01]  /*e0e0*/  MUFU.EX2 R199, R27 ;  /* 0x0000001b00c77308 */ /* 0x0005e20000000800 */
[----:B------:R-:W-:Y:S01]  /*e0f0*/  FFMA.FTZ R5, R35, UR30, -R8 ;  /* 0x0000001e23057c23 */ /* 0x000fe20008010808 */
[----:B------:R-:W-:Y:S01]  /*e100*/  FFMA.FTZ R28, R28, UR30, -R22 ;  /* 0x0000001e1c1c7c23 */ /* 0x000fe20008010816 */
[----:B-1----:R-:W-:-:S05]  /*e110*/  SHF.R.U32.HI R3, RZ, 0x8, R15 ;  /* 0x00000008ff037819 */ /* 0x002fca000001160f */
[----:B------:R1:W-:Y:S01]  /*e120*/  MUFU.EX2 R197, R26 ;  /* 0x0000001a00c57308 */ /* 0x0003e20000000800 */
[----:B------:R-:W-:Y:S01]  /*e130*/  FFMA.FTZ R25, R25, UR30, -R22 ;  /* 0x0000001e19197c23 */ /* 0x000fe20008010816 */
[----:B------:R-:W-:Y:S02]  /*e140*/  PRMT R14, R14, 0x5410, R7 ;  /* 0x000054100e0e7816 */ /* 0x000fe40000000007 */
[----:B--2---:R-:W-:-:S04]  /*e150*/  PRMT R27, R2, 0x5410, R16 ;  /* 0x00005410021b7816 */ /* 0x004fc80000000010 */
[----:B------:R-:W2:Y:S01]  /*e160*/  MUFU.EX2 R206, R24 ;  /* 0x0000001800ce7308 */ /* 0x000ea20000000800 */
[----:B------:R-:W-:Y:S02]  /*e170*/  LOP3.LUT R2, R4, 0xffff, RZ, 0xc0, !PT ;  /* 0x0000ffff04027812 */ /* 0x000fe400078ec0ff */
[--C-:B------:R-:W-:Y:S02]  /*e180*/  SHF.R.U32.HI R7, RZ, 0x18, R4.reuse ;  /* 0x00000018ff077819 */ /* 0x100fe40000011604 */
[----:B-1----:R-:W-:Y:S02]  /*e190*/  PRMT R26, R18, 0x5410, R3 ;  /* 0x00005410121a7816 */ /* 0x002fe40000000003 */
[----:B------:R-:W-:Y:S01]  /*e1a0*/  SHF.R.U32.HI R3, RZ, 0x10, R4 ;  /* 0x00000010ff037819 */ /* 0x000fe20000011604 */
[----:B------:R1:W-:Y:S01]  /*e1b0*/  MUFU.EX2 R184, R6 ;  /* 0x0000000600b87308 */ /* 0x0003e20000000800 */
[----:B------:R-:W-:-:S07]  /*e1c0*/  FFMA.FTZ R23, R23, UR30, -R22 ;  /* 0x0000001e17177c23 */ /* 0x000fce0008010816 */
[----:B------:R3:W-:Y:S01]  /*e1d0*/  MUFU.EX2 R182, R5 ;  /* 0x0000000500b67308 */ /* 0x0007e20000000800 */
[----:B-1----:R-:W-:-:S07]  /*e1e0*/  SHF.R.U32.HI R6, RZ, 0x8, R2 ;  /* 0x00000008ff067819 */ /* 0x002fce0000011602 */
[----:B------:R-:W1:Y:S01]  /*e1f0*/  MUFU.EX2 R198, R28 ;  /* 0x0000001c00c67308 */ /* 0x000e620000000800 */
[----:B------:R-:W-:Y:S02]  /*e200*/  LOP3.LUT R2, R3, 0xff, RZ, 0xc0, !PT ;  /* 0x000000ff03027812 */ /* 0x000fe400078ec0ff */
[----:B---3--:R-:W-:-:S05]  /*e210*/  FSEL R5, R235, RZ, P6 ;  /* 0x000000ffeb057208 */ /* 0x008fca0003000000 */
[----:B------:R3:W-:Y:S01]  /*e220*/  MUFU.EX2 R204, R25 ;  /* 0x0000001900cc7308 */ /* 0x0007e20000000800 */
[----:B------:R-:W-:Y:S01]  /*e230*/  FFMA.FTZ R3, R132, UR30, -R8 ;  /* 0x0000001e84037c23 */ /* 0x000fe20008010808 */
[----:B------:R-:W-:Y:S01]  /*e240*/  FFMA.FTZ R30, R30, UR30, -R0 ;  /* 0x0000001e1e1e7c23 */ /* 0x000fe20008010800 */
[----:B------:R-:W-:-:S05]  /*e250*/  LOP3.LUT R13, R4, 0xff, RZ, 0xc0, !PT ;  /* 0x000000ff040d7812 */ /* 0x000fca00078ec0ff */
[----:B------:R-:W4:Y:S01]  /*e260*/  MUFU.EX2 R205, R23 ;  /* 0x0000001700cd7308 */ /* 0x000f220000000800 */
[----:B------:R-:W-:Y:S02]  /*e270*/  FSEL R4, R234, RZ, P5 ;  /* 0x000000ffea047208 */ /* 0x000fe40002800000 */
[----:B---3--:R-:W-:Y:S01]  /*e280*/  PRMT R25, R2, 0x5410, R7 ;  /* 0x0000541002197816 */ /* 0x008fe20000000007 */
[----:B------:R-:W-:Y:S01]  /*e290*/  FADD.FTZ R7, R135, -R5 ;  /* 0x8000000587077221 */ /* 0x000fe20000010000 */
[----:B------:R-:W-:-:S03]  /*e2a0*/  PRMT R135, R224, 0x7054, R224 ;  /* 0x00007054e0877816 */ /* 0x000fc600000000e0 */
[----:B------:R3:W-:Y:S01]  /*e2b0*/  MUFU.EX2 R180, R3 ;  /* 0x0000000300b47308 */ /* 0x0007e20000000800 */
[----:B--2---:R-:W-:Y:S02]  /*e2c0*/  F2FP.BF16.F32.PACK_AB R2, R206, R207 ;  /* 0x000000cfce02723e */ /* 0x004fe400000010ff */
[----:B------:R-:W-:Y:S02]  /*e2d0*/  HSET2.LE.AND R18, R19, R135, PT ;  /* 0x0000008713127233 */ /* 0x000fe40003803000 */
[----:B------:R-:W-:-:S03]  /*e2e0*/  PRMT R24, R13, 0x5410, R6 ;  /* 0x000054100d187816 */ /* 0x000fc60000000006 */
[----:B------:R-:W2:Y:S01]  /*e2f0*/  MUFU.EX2 R191, R30 ;  /* 0x0000001e00bf7308 */ /* 0x000ea20000000800 */
[----:B------:R-:W-:Y:S01]  /*e300*/  FADD.FTZ R6, R134, -R4 ;  /* 0x8000000486067221 */ /* 0x000fe20000010000 */
[----:B------:R-:W-:Y:S02]  /*e310*/  LOP3.LUT R18, R18, R2, RZ, 0xc0, !PT ;  /* 0x0000000212127212 */ /* 0x000fe400078ec0ff */
[----:B------:R-:W-:Y:S01]  /*e320*/  HSET2.LE.AND R2, R20, R135, PT ;  /* 0x0000008714027233 */ /* 0x000fe20003803000 */
[----:B---3--:R-:W-:-:S04]  /*e330*/  FFMA.FTZ R3, R137, UR30, -R8 ;  /* 0x0000001e89037c23 */ /* 0x008fc80008010808 */
[----:B------:R1:W3:Y:S01]  /*e340*/  MUFU.EX2 R134, R3 ;  /* 0x0000000300867308 */ /* 0x0002e20000000800 */
[----:B------:R-:W-:Y:S02]  /*e350*/  FSEL R4, R232, RZ, P1 ;  /* 0x000000ffe8047208 */ /* 0x000fe40000800000 */
[----:B------:R-:W-:-:S03]  /*e360*/  FSEL R5, R233, RZ, P4 ;  /* 0x000000ffe9057208 */ /* 0x000fc60002000000 */
[----:B------:R-:W-:Y:S01]  /*e370*/  FADD.FTZ R23, R136, -R4 ;  /* 0x8000000488177221 */ /* 0x000fe20000010000 */
[----:B------:R-:W-:Y:S02]  /*e380*/  HSET2.LE.AND R4, R14, R135, PT ;  /* 0x000000870e047233 */ /* 0x000fe40003803000 */
[----:B-1----:R-:W-:-:S04]  /*e390*/  F2FP.BF16.F32.PACK_AB R3, R198, R199 ;  /* 0x000000c7c603723e */ /* 0x002fc800000010ff */
[----:B------:R-:W-:Y:S02]  /*e3a0*/  LOP3.LUT R19, R2, R3, RZ, 0xc0, !PT ;  /* 0x0000000302137212 */ /* 0x000fe400078ec0ff */
[--C-:B------:R-:W-:Y:S02]  /*e3b0*/  HSET2.LE.AND R2, R17, R135.reuse, PT ;  /* 0x0000008711027233 */ /* 0x100fe40003803000 */
[----:B----4-:R-:W-:Y:S01]  /*e3c0*/  F2FP.BF16.F32.PACK_AB R3, R204, R205 ;  /* 0x000000cdcc03723e */ /* 0x010fe200000010ff */
[----:B------:R-:W-:Y:S01]  /*e3d0*/  FADD.FTZ R13, R133, -R5 ;  /* 0x80000005850d7221 */ /* 0x000fe20000010000 */
[----:B------:R-:W-:Y:S02]  /*e3e0*/  F2FP.BF16.F32.PACK_AB R5, R236, R237 ;  /* 0x000000edec05723e */ /* 0x000fe400000010ff */
[----:B------:R-:W-:Y:S02]  /*e3f0*/  LOP3.LUT R17, R2, R3, RZ, 0xc0, !PT ;  /* 0x0000000302117212 */ /* 0x000fe400078ec0ff */
[----:B------:R-:W-:-:S02]  /*e400*/  HSET2.LE.AND R2, R24, R135, PT ;  /* 0x0000008718027233 */ /* 0x000fc40003803000 */
[----:B--2---:R-:W-:Y:S02]  /*e410*/  F2FP.BF16.F32.PACK_AB R3, R191, R197 ;  /* 0x000000c5bf03723e */ /* 0x004fe400000010ff */
[----:B------:R-:W-:Y:S01]  /*e420*/  LOP3.LUT R16, R4, R5, RZ, 0xc0, !PT ;  /* 0x0000000504107212 */ /* 0x000fe200078ec0ff */
[----:B------:R-:W-:Y:S01]  /*e430*/  FFMA.FTZ R29, R29, UR30, -R0 ;  /* 0x0000001e1d1d7c23 */ /* 0x000fe20008010800 */
[----:B------:R-:W-:Y:S01]  /*e440*/  LOP3.LUT R4, R2, R3, RZ, 0xc0, !PT ;  /* 0x0000000302047212 */ /* 0x000fe200078ec0ff */
[----:B------:R-:W-:Y:S01]  /*e450*/  FMUL.FTZ R6, R6, UR30 ;  /* 0x0000001e06067c20 */ /* 0x000fe20008410000 */
[----:B------:R-:W-:Y:S02]  /*e460*/  HSET2.LE.AND R2, R25, R135, PT ;  /* 0x0000008719027233 */ /* 0x000fe40003803000 */
[----:B------:R-:W-:Y:S01]  /*e470*/  F2FP.BF16.F32.PACK_AB R3, R182, R184 ;  /* 0x000000b8b603723e */ /* 0x000fe200000010ff */
[----:B------:R1:W2:Y:S03]  /*e480*/  MUFU.EX2 R186, R29 ;  /* 0x0000001d00ba7308 */ /* 0x0002a60000000800 */
[----:B------:R-:W-:-:S02]  /*e490*/  LOP3.LUT R5, R2, R3, RZ, 0xc0, !PT ;  /* 0x0000000302057212 */ /* 0x000fc400078ec0ff */
[----:B------:R-:W-:-:S03]  /*e4a0*/  HSET2.LE.AND R3, R27, R135, PT ;  /* 0x000000871b037233 */ /* 0x000fc60003803000 */
[----:B------:R4:W-:Y:S01]  /*e4b0*/  MUFU.EX2 R15, R6 ;  /* 0x00000006000f7308 */ /* 0x0009e20000000800 */
[----:B------:R-:W-:Y:S01]  /*e4c0*/  FMUL.FTZ R13, R13, UR30 ;  /* 0x0000001e0d0d7c20 */ /* 0x000fe20008410000 */
[----:B-1----:R-:W1:Y:S01]  /*e4d0*/  LDSM.16.MT88.4 R28, [R209+0xa000] ;  /* 0x00a00000d11c783b */ /* 0x002e620000004200 */
[----:B----4-:R-:W-:-:S03]  /*e4e0*/  HSET2.LE.AND R6, R26, R135, PT ;  /* 0x000000871a067233 */ /* 0x010fc60003803000 */
[----:B------:R-:W4:Y:S02]  /*e4f0*/  LDSM.16.MT88.4 R24, [R211+0xa000] ;  /* 0x00a00000d318783b */ /* 0x000f240000004200 */
[----:B------:R3:W-:Y:S01]  /*e500*/  MUFU.EX2 R14, R13 ;  /* 0x0000000d000e7308 */ /* 0x0007e20000000800 */
[----:B------:R-:W-:-:S07]  /*e510*/  FMUL.FTZ R7, R7, UR30 ;  /* 0x0000001e07077c20 */ /* 0x000fce0008410000 */
[----:B------:R2:W2:Y:S01]  /*e520*/  MUFU.EX2 R20, R7 ;  /* 0x0000000700147308 */ /* 0x0004a20000000800 */
[----:B---3--:R-:W-:-:S07]  /*e530*/  FMUL.FTZ R13, R23, UR30 ;  /* 0x0000001e170d7c20 */ /* 0x008fce0008410000 */
[----:B------:R-:W3:Y:S01]  /*e540*/  MUFU.EX2 R13, R13 ;  /* 0x0000000d000d7308 */ /* 0x000ee20000000800 */
[----:B------:R-:W-:Y:S02]  /*e550*/  F2FP.BF16.F32.PACK_AB R2, R134, R180 ;  /* 0x000000b48602723e */ /* 0x000fe400000010ff */
[----:B--2---:R-:W-:Y:S01]  /*e560*/  F2FP.BF16.F32.PACK_AB R7, R185, R186 ;  /* 0x000000bab907723e */ /* 0x004fe200000010ff */
[-C--:B------:R-:W-:Y:S01]  /*e570*/  FMUL.FTZ R144, R144, R20.reuse ;  /* 0x0000001490907220 */ /* 0x080fe20000410000 */
[----:B------:R-:W-:Y:S01]  /*e580*/  FMUL.FTZ R145, R145, R20 ;  /* 0x0000001491917220 */ /* 0x000fe20000410000 */
[----:B------:R-:W-:Y:S01]  /*e590*/  FMUL.FTZ R146, R146, R15 ;  /* 0x0000000f92927220 */ /* 0x000fe20000410000 */
[----:B------:R-:W-:Y:S01]  /*e5a0*/  LOP3.LUT R6, R6, R7, RZ, 0xc0, !PT ;  /* 0x0000000706067212 */ /* 0x000fe200078ec0ff */
[-C--:B------:R-:W-:Y:S01]  /*e5b0*/  FMUL.FTZ R147, R147, R15.reuse ;  /* 0x0000000f93937220 */ /* 0x080fe20000410000 */
[----:B------:R-:W-:Y:S01]  /*e5c0*/  LOP3.LUT R7, R3, R2, RZ, 0xc0, !PT ;  /* 0x0000000203077212 */ /* 0x000fe200078ec0ff */
[-C--:B------:R-:W-:Y:S01]  /*e5d0*/  FMUL.FTZ R140, R140, R14.reuse ;  /* 0x0000000e8c8c7220 */ /* 0x080fe20000410000 */
[----:B------:R-:W-:Y:S01]  /*e5e0*/  FMUL.FTZ R141, R141, R14 ;  /* 0x0000000e8d8d7220 */ /* 0x000fe20000410000 */
[-C--:B------:R-:W-:Y:S01]  /*e5f0*/  FMUL.FTZ R152, R152, R20.reuse ;  /* 0x0000001498987220 */ /* 0x080fe20000410000 */
[----:B------:R-:W-:Y:S01]  /*e600*/  FMUL.FTZ R153, R153, R20 ;  /* 0x0000001499997220 */ /* 0x000fe20000410000 */
[----:B------:R-:W-:Y:S01]  /*e610*/  FMUL.FTZ R154, R154, R15 ;  /* 0x0000000f9a9a7220 */ /* 0x000fe20000410000 */
[-C--:B------:R-:W-:Y:S01]  /*e620*/  FMUL.FTZ R148, R148, R14.reuse ;  /* 0x0000000e94947220 */ /* 0x080fe20000410000 */
[-C--:B------:R-:W-:Y:S01]  /*e630*/  FMUL.FTZ R149, R149, R14.reuse ;  /* 0x0000000e95957220 */ /* 0x080fe20000410000 */
[-C--:B---3--:R-:W-:Y:S01]  /*e640*/  FMUL.FTZ R142, R142, R13.reuse ;  /* 0x0000000d8e8e7220 */ /* 0x088fe20000410000 */
        /* <DEDUP_REMOVED lines=8> */
[-C--:B-1----:R-:W-:Y:S06]  /*e6d0*/  HMMA.16816.F32.BF16 R32, R16, R28.reuse, R144 ;  /* 0x0000001c1020723c */ /* 0x082fec0000041890 */
[C---:B------:R-:W-:Y:S06]  /*e6e0*/  HMMA.16816.F32.BF16 R140, R4.reuse, R28, R140 ;  /* 0x0000001c048c723c */ /* 0x040fec000004188c */
[-C--:B------:R-:W-:Y:S06]  /*e6f0*/  HMMA.16816.F32.BF16 R148, R4, R30.reuse, R148 ;  /* 0x0000001e0494723c */ /* 0x080fec0000041894 */
[----:B------:R-:W-:Y:S06]  /*e700*/  HMMA.16816.F32.BF16 R216, R16, R30, R152 ;  /* 0x0000001e10d8723c */ /* 0x000fec0000041898 */
[----:B----4-:R-:W-:Y:S01]  /*e710*/  HMMA.16816.F32.BF16 R28, R4, R24, R40 ;  /* 0x00000018041c723c */ /* 0x010fe20000041828 */
        /* <DEDUP_REMOVED lines=10> */
[----:B------:R-:W-:-:S02]  /*e7c0*/  IMAD.MOV.U32 R2, RZ, RZ, R34 ;  /* 0x000000ffff027224 */ /* 0x000fc400078e0022 */
[-C--:B------:R-:W-:Y:S01]  /*e7d0*/  FMUL.FTZ R44, R44, R14.reuse ;  /* 0x0000000e2c2c7220 */ /* 0x080fe20000410000 */
[----:B------:R-:W-:Y:S02]  /*e7e0*/  IMAD.MOV.U32 R133, RZ, RZ, R35 ;  /* 0x000000ffff857224 */ /* 0x000fe400078e0023 */
[----:B------:R-:W-:Y:S01]  /*e7f0*/  FMUL.FTZ R45, R45, R14 ;  /* 0x0000000e2d2d7220 */ /* 0x000fe20000410000 */
[----:B------:R-:W-:Y:S01]  /*e800*/  HMMA.16816.F32.BF16 R32, R16, R24, R36 ;  /* 0x000000181020723c */ /* 0x000fe20000041824 */
[-C--:B------:R-:W-:Y:S01]  /*e810*/  FMUL.FTZ R46, R46, R13.reuse ;  /* 0x0000000d2e2e7220 */ /* 0x080fe20000410000 */
[----:B------:R-:W-:Y:S01]  /*e820*/  FMUL.FTZ R47, R47, R13 ;  /* 0x0000000d2f2f7220 */ /* 0x000fe20000410000 */
[----:B------:R-:W-:Y:S04]  /*e830*/  LDSM.16.MT88.4 R40, [R213+0xb000] ;  /* 0x00b00000d528783b */ /* 0x000fe80000004200 */
[----:B------:R-:W-:Y:S01]  /*e840*/  LDSM.16.MT88.4 R36, [R214+0xa000] ;  /* 0x00a00000d624783b */ /* 0x000fe20000004200 */
[----:B------:R-:W-:Y:S01]  /*e850*/  IMAD.MOV.U32 R153, RZ, RZ, R28 ;  /* 0x000000ffff997224 */ /* 0x000fe200078e001c */
[----:B------:R-:W-:Y:S01]  /*e860*/  MOV R137, R30 ;  /* 0x0000001e00897202 */ /* 0x000fe20000000f00 */
[----:B------:R-:W-:-:S02]  /*e870*/  IMAD.MOV.U32 R152, RZ, RZ, R29 ;  /* 0x000000ffff987224 */ /* 0x000fc400078e001d */
[----:B------:R-:W-:Y:S02]  /*e880*/  IMAD.MOV.U32 R136, RZ, RZ, R31 ;  /* 0x000000ffff887224 */ /* 0x000fe400078e001f */
[----:B------:R-:W-:Y:S10]  /*e890*/  HMMA.16816.F32.BF16 R28, R16, R26, R48 ;  /* 0x0000001a101c723c */ /* 0x000ff40000041830 */
[----:B------:R-:W-:Y:S01]  /*e8a0*/  IMAD.MOV.U32 R176, RZ, RZ, R34 ;  /* 0x000000ffffb07224 */ /* 0x000fe200078e0022 */
[----:B------:R-:W-:Y:S01]  /*e8b0*/  MOV R155, R35 ;  /* 0x00000023009b7202 */ /* 0x000fe20000000f00 */
[----:B------:R-:W-:-:S02]  /*e8c0*/  IMAD.MOV.U32 R132, RZ, RZ, R33 ;  /* 0x000000ffff847224 */ /* 0x000fc400078e0021 */
[----:B------:R-:W-:Y:S02]  /*e8d0*/  IMAD.MOV.U32 R154, RZ, RZ, R32 ;  /* 0x000000ffff9a7224 */ /* 0x000fe400078e0020 */
[----:B------:R-:W-:Y:S08]  /*e8e0*/  LDSM.16.MT88.4 R32, [R211+0xb000] ;  /* 0x00b00000d320783b */ /* 0x000ff00000004200 */
[----:B------:R-:W-:Y:S01]  /*e8f0*/  IMAD.MOV.U32 R51, RZ, RZ, R31 ;  /* 0x000000ffff337224 */ /* 0x000fe200078e001f */
[----:B------:R-:W-:Y:S01]  /*e900*/  MOV R49, R29 ;  /* 0x0000001d00317202 */ /* 0x000fe20000000f00 */
[----:B------:R-:W-:-:S02]  /*e910*/  IMAD.MOV.U32 R50, RZ, RZ, R30 ;  /* 0x000000ffff327224 */ /* 0x000fc400078e001e */
[----:B------:R-:W-:Y:S02]  /*e920*/  IMAD.MOV.U32 R48, RZ, RZ, R28 ;  /* 0x000000ffff307224 */ /* 0x000fe400078e001c */
[----:B------:R-:W1:Y:S01]  /*e930*/  LDSM.16.MT88.4 R28, [R213+0xa000] ;  /* 0x00a00000d51c783b */ /* 0x000e620000004200 */
[C---:B------:R-:W-:Y:S03]  /*e940*/  HMMA.16816.F32.BF16 R228, R4.reuse, R26, R44 ;  /* 0x0000001a04e4723c */ /* 0x040fe6000004182c */
[----:B------:R-:W2:Y:S04]  /*e950*/  LDSM.16.MT88.4 R24, [R209+0xb000] ;  /* 0x00b00000d118783b */ /* 0x000ea80000004200 */
[----:B------:R-:W3:Y:S01]  /*e960*/  LDSM.16.MT88.4 R44, [R214+0xb000] ;  /* 0x00b00000d62c783b */ /* 0x000ee20000004200 */
        /* <DEDUP_REMOVED lines=29> */
[----:B-1----:R-:W-:Y:S01]  /*eb40*/  HMMA.16816.F32.BF16 R72, R4, R28, R72 ;  /* 0x0000001c0448723c */ /* 0x002fe20000041848 */
[-C--:B------:R-:W-:Y:S01]  /*eb50*/  FMUL.FTZ R63, R63, R13.reuse ;  /* 0x0000000d3f3f7220 */ /* 0x080fe20000410000 */
[----:B------:R-:W-:Y:S01]  /*eb60*/  FMUL.FTZ R88, R88, R14 ;  /* 0x0000000e58587220 */ /* 0x000fe20000410000 */
[----:B------:R-:W-:-:S03]  /*eb70*/  FMUL.FTZ R78, R78, R13 ;  /* 0x0000000d4e4e7220 */ /* 0x000fc60000410000 */
[----:B------:R-:W-:Y:S01]  /*eb80*/  HMMA.16816.F32.BF16 R68, R16, R28, R68 ;  /* 0x0000001c1044723c */ /* 0x000fe20000041844 */
[-C--:B------:R-:W-:Y:S01]  /*eb90*/  FMUL.FTZ R79, R79, R13.reuse ;  /* 0x0000000d4f4f7220 */ /* 0x080fe20000410000 */
[-C--:B------:R-:W-:Y:S01]  /*eba0*/  FMUL.FTZ R89, R89, R14.reuse ;  /* 0x0000000e59597220 */ /* 0x080fe20000410000 */
[-C--:B------:R-:W-:Y:S01]  /*ebb0*/  FMUL.FTZ R90, R90, R13.reuse ;  /* 0x0000000d5a5a7220 */ /* 0x080fe20000410000 */
[-C--:B------:R-:W-:Y:S01]  /*ebc0*/  FMUL.FTZ R91, R91, R13.reuse ;  /* 0x0000000d5b5b7220 */ /* 0x080fe20000410000 */
[-C--:B------:R-:W-:Y:S02]  /*ebd0*/  FMUL.FTZ R92, R92, R14.reuse ;  /* 0x0000000e5c5c7220 */ /* 0x080fe40000410000 */
[----:B------:R-:W-:Y:S02]  /*ebe0*/  IMAD.MOV.U32 R28, RZ, RZ, R2 ;  /* 0x000000ffff1c7224 */ /* 0x000fe400078e0002 */
        /* <DEDUP_REMOVED lines=20> */
[----:B------:R-:W-:Y:S01]  /*ed30*/  HMMA.16816.F32.BF16 R144, R4, R42, R128 ;  /* 0x0000002a0490723c */ /* 0x000fe20000041880 */
[-C--:B------:R-:W-:Y:S01]  /*ed40*/  FMUL.FTZ R100, R100, R20.reuse ;  /* 0x0000001464647220 */ /* 0x080fe20000410000 */
[----:B------:R-:W-:Y:S01]  /*ed50*/  FMUL.FTZ R101, R101, R20 ;  /* 0x0000001465657220 */ /* 0x000fe20000410000 */
[----:B------:R-:W-:-:S03]  /*ed60*/  FMUL.FTZ R102, R102, R15 ;  /* 0x0000000f66667220 */ /* 0x000fc60000410000 */
[----:B------:R-:W-:Y:S01]  /*ed70*/  HMMA.16816.F32.BF16 R156, R4, R34, R156 ;  /* 0x00000022049c723c */ /* 0x000fe2000004189c */
[----:B------:R-:W-:Y:S02]  /*ed80*/  IMAD.MOV.U32 R131, RZ, RZ, R176 ;  /* 0x000000ffff837224 */ /* 0x000fe400078e00b0 */
[----:B------:R-:W-:-:S03]  /*ed90*/  FMUL.FTZ R103, R103, R15 ;  /* 0x0000000f67677220 */ /* 0x000fc60000410000 */
[----:B------:R-:W-:Y:S01]  /*eda0*/  HMMA.16816.F32.BF16 R176, R16, R34, R108 ;  /* 0x0000002210b0723c */ /* 0x000fe2000004186c */
[----:B------:R1:W-:Y:S01]  /*edb0*/  MUFU.EX2 R34, R2 ;  /* 0x0000000200227308 */ /* 0x0003e20000000800 */
[----:B------:R-:W-:Y:S01]  /*edc0*/  IMAD.MOV.U32 R129, RZ, RZ, R3 ;  /* 0x000000ffff817224 */ /* 0x000fe200078e0003 */
[----:B------:R-:W-:Y:S01]  /*edd0*/  UIADD3 UR4, UR25, 0x646e171e, URZ ;  /* 0x646e171e19047890 */ /* 0x000fe2000fffe03f */
[-C--:B------:R-:W-:Y:S02]  /*ede0*/  FMUL.FTZ R80, R80, R20.reuse ;  /* 0x0000001450507220 */ /* 0x080fe40000410000 */
[----:B------:R-:W-:Y:S01]  /*edf0*/  HMMA.16816.F32.BF16 R56, R4, R36, R56 ;  /* 0x000000240438723c */ /* 0x000fe20000041838 */
[-C--:B------:R-:W-:Y:S01]  /*ee00*/  FMUL.FTZ R81, R81, R20.reuse ;  /* 0x0000001451517220 */ /* 0x080fe20000410000 */
[-C--:B------:R-:W-:Y:S01]  /*ee10*/  FMUL.FTZ R82, R82, R15.reuse ;  /* 0x0000000f52527220 */ /* 0x080fe20000410000 */
[----:B------:R-:W-:Y:S01]  /*ee20*/  FMUL.FTZ R83, R83, R15 ;  /* 0x0000000f53537220 */ /* 0x000fe20000410000 */
[----:B------:R-:W-:-:S02]  /*ee30*/  FMUL.FTZ R84, R84, R20 ;  /* 0x0000001454547220 */ /* 0x000fc40000410000 */
[----:B------:R-:W-:Y:S01]  /*ee40*/  HMMA.16816.F32.BF16 R60, R4, R38, R60 ;  /* 0x00000026043c723c */ /* 0x000fe2000004183c */
[----:B------:R-:W-:Y:S01]  /*ee50*/  FMUL.FTZ R85, R85, R20 ;  /* 0x0000001455557220 */ /* 0x000fe20000410000 */
[-C--:B------:R-:W-:Y:S01]  /*ee60*/  FMUL.FTZ R86, R86, R15.reuse ;  /* 0x0000000f56567220 */ /* 0x080fe20000410000 */
[----:B------:R-:W-:-:S03]  /*ee70*/  FMUL.FTZ R87, R87, R15 ;  /* 0x0000000f57577220 */ /* 0x000fc60000410000 */
[C---:B------:R-:W-:Y:S01]  /*ee80*/  HMMA.16816.F32.BF16 R76, R4.reuse, R30, R76 ;  /* 0x0000001e044c723c */ /* 0x040fe2000004184c */
[----:B-1----:R-:W-:Y:S01]  /*ee90*/  FFMA.FTZ R2, R174, UR30, -R0 ;  /* 0x0000001eae027c23 */ /* 0x002fe20008010800 */
[----:B------:R-:W-:Y:S01]  /*eea0*/  MOV R130, R132 ;  /* 0x0000008400827202 */ /* 0x000fe20000000f00 */
[-C--:B------:R-:W-:Y:S01]  /*eeb0*/  FMUL.FTZ R96, R96, R20.reuse ;  /* 0x0000001460607220 */ /* 0x080fe20000410000 */
[-C--:B------:R-:W-:Y:S01]  /*eec0*/  FMUL.FTZ R97, R97, R20.reuse ;  /* 0x0000001461617220 */ /* 0x080fe20000410000 */
[----:B------:R1:W4:Y:S01]  /*eed0*/  MUFU.EX2 R35, R2 ;  /* 0x0000000200237308 */ /* 0x0003220000000800 */
[C---:B--2---:R-:W-:Y:S01]  /*eee0*/  HMMA.16816.F32.BF16 R88, R4.reuse, R24, R88 ;  /* 0x000000180458723c */ /* 0x044fe20000041858 */
        /* <DEDUP_REMOVED lines=11> */
[----:B------:R-:W-:Y:S01]  /*efa0*/  HMMA.16816.F32.BF16 R104, R4, R32, R104 ;  /* 0x000000200468723c */ /* 0x000fe20000041868 */
[-C--:B------:R-:W-:Y:S01]  /*efb0*/  FMUL.FTZ R112, R112, R20.reuse ;  /* 0x0000001470707220 */ /* 0x080fe20000410000 */
[----:B------:R-:W-:Y:S01]  /*efc0*/  FMUL.FTZ R113, R113, R20 ;  /* 0x0000001471717220 */ /* 0x000fe20000410000 */
[----:B------:R-:W-:Y:S01]  /*efd0*/  FMUL.FTZ R114, R114, R15 ;  /* 0x0000000f72727220 */ /* 0x000fe20000410000 */
[----:B-1----:R-:W-:-:S04]  /*efe0*/  IMAD.WIDE.U32 R2, R139, -0x2daee0ad, RZ ;  /* 0xd2511f538b027825 */ /* 0x002fc800078e00ff */
[-C--:B------:R-:W-:Y:S01]  /*eff0*/  FMUL.FTZ R115, R115, R15.reuse ;  /* 0x0000000f73737220 */ /* 0x080fe20000410000 */
[C---:B---3--:R-:W-:Y:S01]  /*f000*/  HMMA.16816.F32.BF16 R116, R4.reuse, R44, R116 ;  /* 0x0000002c0474723c */ /* 0x048fe20000041874 */
[-C--:B------:R-:W-:Y:S01]  /*f010*/  FMUL.FTZ R120, R120, R20.reuse ;  /* 0x0000001478787220 */ /* 0x080fe20000410000 */
[----:B------:R-:W-:Y:S01]  /*f020*/  FMUL.FTZ R121, R121, R20 ;  /* 0x0000001479797220 */ /* 0x000fe20000410000 */
[-C--:B------:R-:W-:Y:S01]  /*f030*/  FMUL.FTZ R122, R122, R15.reuse ;  /* 0x0000000f7a7a7220 */ /* 0x080fe20000410000 */
[----:B------:R-:W-:Y:S01]  /*f040*/  FMUL.FTZ R123, R123, R15 ;  /* 0x0000000f7b7b7220 */ /* 0x000fe20000410000 */
[----:B------:R-:W-:Y:S01]  /*f050*/  LDSM.16.MT88.4 R108, [R211+0xb800] ;  /* 0x00b80000d36c783b */ /* 0x000fe20000004200 */
[C---:B------:R-:W-:Y:S06]  /*f060*/  HMMA.16816.F32.BF16 R160, R4.reuse, R46, R160 ;  /* 0x0000002e04a0723c */ /* 0x040fec00000418a0 */
[----:B------:R-:W-:Y:S07]  /*f070*/  HMMA.16816.F32.BF16 R124, R4, R40, R124 ;  /* 0x00000028047c723c */ /* 0x000fee000004187c */
[--C-:B------:R-:W-:Y:S01]  /*f080*/  FFMA.FTZ R4, R173, UR30, -R0.reuse ;  /* 0x0000001ead047c23 */ /* 0x100fe20008010800 */
[----:B------:R-:W-:Y:S01]  /*f090*/  FFMA.FTZ R0, R172, UR30, -R0 ;  /* 0x0000001eac007c23 */ /* 0x000fe20008010800 */
[C---:B------:R-:W-:Y:S02]  /*f0a0*/  HMMA.16816.F32.BF16 R100, R16.reuse, R32, R100 ;  /* 0x000000201064723c */ /* 0x040fe40000041864 */
[----:B------:R1:W-:Y:S04]  /*f0b0*/  MUFU.EX2 R132, R4 ;  /* 0x0000000400847308 */ /* 0x0003e80000000800 */
[C---:B------:R-:W-:Y:S06]  /*f0c0*/  HMMA.16816.F32.BF16 R200, R16.reuse, R30, R80 ;  /* 0x0000001e10c8723c */ /* 0x040fec0000041850 */
[----:B------:R-:W-:Y:S01]  /*f0d0*/  HMMA.16816.F32.BF16 R84, R16, R24, R84 ;  /* 0x000000181054723c */ /* 0x000fe20000041854 */
[----:B------:R2:W-:Y:S01]  /*f0e0*/  MUFU.EX2 R33, R0 ;  /* 0x0000000000217308 */ /* 0x0005e20000000800 */
[--C-:B------:R-:W-:Y:S01]  /*f0f0*/  FFMA.FTZ R5, R189, UR30, -R8.reuse ;  /* 0x0000001ebd057c23 */ /* 0x100fe20008010808 */
[----:B------:R-:W-:Y:S01]  /*f100*/  LDSM.16.MT88.4 R80, [R213+0xa800] ;  /* 0x00a80000d550783b */ /* 0x000fe20000004200 */
[----:B-1----:R-:W-:-:S03]  /*f110*/  FFMA.FTZ R4, R188, UR30, -R8 ;  /* 0x0000001ebc047c23 */ /* 0x002fc60008010808 */
[----:B------:R-:W-:Y:S02]  /*f120*/  LOP3.LUT R24, R2, 0xffff, RZ, 0xc0, !PT ;  /* 0x0000ffff02187812 */ /* 0x000fe400078ec0ff */
[----:B------:R1:W-:Y:S01]  /*f130*/  MUFU.EX2 R31, R4 ;  /* 0x00000004001f7308 */ /* 0x0003e20000000800 */
[----:B------:R-:W-:Y:S02]  /*f140*/  MOV R188, R23 ;  /* 0x0000001700bc7202 */ /* 0x000fe40000000f00 */
[----:B--2---:R-:W-:-:S04]  /*f150*/  LOP3.LUT R0, R3, UR4, R138, 0x96, !PT ;  /* 0x0000000403007c12 */ /* 0x004fc8000f8e968a */
[C---:B------:R-:W-:Y:S02]  /*f160*/  LOP3.LUT R3, R0.reuse, 0xffff, RZ, 0xc0, !PT ;  /* 0x0000ffff00037812 */ /* 0x040fe400078ec0ff */
[----:B------:R-:W-:Y:S02]  /*f170*/  LOP3.LUT R23, R0, 0xff, RZ, 0xc0, !PT ;  /* 0x000000ff00177812 */ /* 0x000fe400078ec0ff */
[--C-:B------:R-:W-:Y:S02]  /*f180*/  SHF.R.U32.HI R7, RZ, 0x18, R0.reuse ;  /* 0x00000018ff077819 */ /* 0x100fe40000011600 */
[----:B-1----:R-:W-:Y:S01]  /*f190*/  SHF.R.U32.HI R4, RZ, 0x10, R0 ;  /* 0x00000010ff047819 */ /* 0x002fe20000011600 */
[----:B------:R-:W-:Y:S01]  /*f1a0*/  FFMA.FTZ R0, R183, UR30, -R8 ;  /* 0x0000001eb7007c23 */ /* 0x000fe20008010808 */
[----:B------:R-:W-:Y:S02]  /*f1b0*/  SHF.R.U32.HI R3, RZ, 0x8, R3 ;  /* 0x00000008ff037819 */ /* 0x000fe40000011603 */
[----:B------:R-:W-:Y:S01]  /*f1c0*/  LOP3.LUT R6, R4, 0xff, RZ, 0xc0, !PT ;  /* 0x000000ff04067812 */ /* 0x000fe200078ec0ff */
[----:B------:R-:W-:Y:S01]  /*f1d0*/  HMMA.16816.F32.BF16 R192, R16, R26, R96 ;  /* 0x0000001a10c0723c */ /* 0x000fe20000041860 */
[--C-:B------:R-:W-:Y:S01]  /*f1e0*/  SHF.R.U32.HI R4, RZ, 0x10, R2.reuse ;  /* 0x00000010ff047819 */ /* 0x100fe20000011602 */
[----:B------:R1:W-:Y:S01]  /*f1f0*/  MUFU.EX2 R32, R0 ;  /* 0x0000000000207308 */ /* 0x0003e20000000800 */
[----:B------:R-:W-:Y:S01]  /*f200*/  SHF.R.U32.HI R25, RZ, 0x18, R2 ;  /* 0x00000018ff197819 */ /* 0x000fe20000011602 */
[----:B------:R-:W-:Y:S01]  /*f210*/  LDSM.16.MT88.4 R96, [R209+0xb800] ;  /* 0x00b80000d160783b */ /* 0x000fe20000004200 */
[----:B------:R-:W-:-:S02]  /*f220*/  PRMT R3, R23, 0x5410, R3 ;  /* 0x0000541017037816 */ /* 0x000fc40000000003 */
[----:B------:R-:W-:Y:S01]  /*f230*/  LOP3.LUT R26, R2, 0xff, RZ, 0xc0, !PT ;  /* 0x000000ff021a7812 */ /* 0x000fe200078ec0ff */
[----:B------:R-:W-:Y:S01]  /*f240*/  FFMA.FTZ R2, R187, UR30, -R8 ;  /* 0x0000001ebb027c23 */ /* 0x000fe20008010808 */
[----:B------:R-:W-:Y:S01]  /*f250*/  MOV R183, R51 ;  /* 0x0000003300b77202 */ /* 0x000fe20000000f00 */
[----:B------:R-:W-:Y:S01]  /*f260*/  IMAD.MOV.U32 R23, RZ, RZ, R50 ;  /* 0x000000ffff177224 */ /* 0x000fe200078e0032 */
[----:B------:R-:W-:Y:S02]  /*f270*/  MOV R8, R48 ;  /* 0x0000003000087202 */ /* 0x000fe40000000f00 */
[----:B-1----:R-:W-:Y:S01]  /*f280*/  PRMT R0, R6, 0x5410, R7 ;  /* 0x0000541006007816 */ /* 0x002fe20000000007 */
[----:B------:R-:W-:Y:S02]  /*f290*/  IMAD.MOV.U32 R7, RZ, RZ, R49 ;  /* 0x000000ffff077224 */ /* 0x000fe400078e0031 */
[----:B------:R-:W1:Y:S01]  /*f2a0*/  LDSM.16.MT88.4 R48, [R211+0xa800] ;  /* 0x00a80000d330783b */ /* 0x000e620000004200 */
[----:B------:R2:W3:Y:S01]  /*f2b0*/  MUFU.EX2 R30, R5 ;  /* 0x00000005001e7308 */ /* 0x0004e20000000800 */
[----:B------:R-:W-:Y:S01]  /*f2c0*/  LOP3.LUT R6, R4, 0xff, RZ, 0xc0, !PT ;  /* 0x000000ff04067812 */ /* 0x000fe200078ec0ff */
[----:B------:R-:W-:Y:S03]  /*f2d0*/  HMMA.16816.F32.BF16 R52, R16, R36, R52 ;  /* 0x000000241034723c */ /* 0x000fe60000041834 */
[----:B------:R-:W-:-:S03]  /*f2e0*/  PRMT R6, R6, 0x5410, R25 ;  /* 0x0000541006067816 */ /* 0x000fc60000000019 */
[----:B------:R3:W3:Y:S01]  /*f2f0*/  MUFU.EX2 R29, R2 ;  /* 0x00000002001d7308 */ /* 0x0006e20000000800 */
[----:B------:R-:W-:Y:S01]  /*f300*/  HMMA.16816.F32.BF16 R224, R16, R38, R64 ;  /* 0x0000002610e0723c */ /* 0x000fe20000041840 */
[----:B------:R-:W-:Y:S01]  /*f310*/  IMAD.MOV.U32 R36, RZ, RZ, R154 ;  /* 0x000000ffff247224 */ /* 0x000fe200078e009a */
[----:B------:R-:W-:Y:S01]  /*f320*/  LDSM.16.MT88.4 R64, [R214+0xa800] ;  /* 0x00a80000d640783b */ /* 0x000fe20000004200 */
[----:B--2---:R-:W-:-:S03]  /*f330*/  SHF.R.U32.HI R5, RZ, 0x8, R24 ;  /* 0x00000008ff057819 */ /* 0x004fc60000011618 */
[C---:B------:R-:W-:Y:S01]  /*f340*/  HMMA.16816.F32.BF16 R112, R16.reuse, R44, R112 ;  /* 0x0000002c1070723c */ /* 0x040fe20000041870 */
[----:B------:R-:W-:Y:S01]  /*f350*/  IMAD.MOV.U32 R39, RZ, RZ, R155 ;  /* 0x000000ffff277224 */ /* 0x000fe200078e009b */
[----:B------:R-:W-:Y:S02]  /*f360*/  PRMT R5, R26, 0x5410, R5 ;  /* 0x000054101a057816 */ /* 0x000fe40000000005 */
[----:B------:R-:W-:Y:S02]  /*f370*/  LDSM.16.MT88.4 R24, [R213+0xb800] ;  /* 0x00b80000d518783b */ /* 0x000fe40000004200 */
[----:B------:R-:W-:Y:S01]  /*f380*/  HMMA.16816.F32.BF16 R172, R16, R46, R120 ;  /* 0x0000002e10ac723c */ /* 0x000fe20000041878 */
[----:B------:R-:W-:Y:S02]  /*f390*/  IMAD.MOV.U32 R44, RZ, RZ, R153 ;  /* 0x000000ffff2c7224 */ /* 0x000fe400078e0099 */
[----:B------:R-:W-:Y:S01]  /*f3a0*/  IMAD.MOV.U32 R45, RZ, RZ, R152 ;  /* 0x000000ffff2d7224 */ /* 0x000fe200078e0098 */
[----:B------:R-:W-:Y:S04]  /*f3b0*/  LDSM.16.MT88.4 R120, [R214+0xb800] ;  /* 0x00b80000d678783b */ /* 0x000fe80000004200 */
[----:B------:R-:W2:Y:S01]  /*f3c0*/  LDSM.16.MT88.4 R152, [R209+0xa800] ;  /* 0x00a80000d198783b */ /* 0x000ea20000004200 */
[----:B------:R-:W-:-:S02]  /*f3d0*/  HSET2.LE.AND R3, R3, R135, PT ;  /* 0x0000008703037233 */ /* 0x000fc40003803000 */
[--C-:B------:R-:W-:Y:S02]  /*f3e0*/  HSET2.LE.AND R4, R0, R135.reuse, PT ;  /* 0x0000008700047233 */ /* 0x100fe40003803000 */
[----:B----4-:R-:W-:Y:S02]  /*f3f0*/  F2FP.BF16.F32.PACK_AB R0, R35, R34 ;  /* 0x000000222300723e */ /* 0x010fe400000010ff */
[----:B---3--:R-:W-:Y:S01]  /*f400*/  F2FP.BF16.F32.PACK_AB R2, R30, R31 ;  /* 0x0000001f1e02723e */ /* 0x008fe200000010ff */
[----:B------:R-:W-:Y:S01]  /*f410*/  IMAD.MOV.U32 R189, RZ, RZ, R129 ;  /* 0x000000ffffbd7224 */ /* 0x000fe200078e0081 */
[----:B------:R-:W-:Y:S02]  /*f420*/  LOP3.LUT R128, R3, R0, RZ, 0xc0, !PT ;  /* 0x0000000003807212 */ /* 0x000fe400078ec0ff */
[----:B------:R-:W-:Y:S02]  /*f430*/  LOP3.LUT R129, R4, R2, RZ, 0xc0, !PT ;  /* 0x0000000204817212 */ /* 0x000fe400078ec0ff */
[----:B------:R-:W-:-:S02]  /*f440*/  HSET2.LE.AND R0, R5, R135, PT ;  /* 0x0000008705007233 */ /* 0x000fc40003803000 */
[----:B------:R-:W-:Y:S01]  /*f450*/  HSET2.LE.AND R3, R6, R135, PT ;  /* 0x0000008706037233 */ /* 0x000fe20003803000 */
[----:B------:R-:W-:Y:S01]  /*f460*/  FMUL.FTZ R164, R164, R20 ;  /* 0x00000014a4a47220 */ /* 0x000fe20000410000 */
[----:B------:R-:W-:Y:S01]  /*f470*/  F2FP.BF16.F32.PACK_AB R2, R33, R132 ;  /* 0x000000842102723e */ /* 0x000fe200000010ff */
[----:B------:R-:W-:Y:S01]  /*f480*/  FMUL.FTZ R165, R165, R20 ;  /* 0x00000014a5a57220 */ /* 0x000fe20000410000 */
[----:B------:R-:W-:Y:S01]  /*f490*/  F2FP.BF16.F32.PACK_AB R4, R29, R32 ;  /* 0x000000201d04723e */ /* 0x000fe200000010ff */
        /* <DEDUP_REMOVED lines=8> */
[----:B------:R-:W-:Y:S01]  /*f520*/  IMAD.MOV.U32 R47, RZ, RZ, R136 ;  /* 0x000000ffff2f7224 */ /* 0x000fe200078e0088 */
[----:B------:R-:W-:-:S02]  /*f530*/  MOV R46, R137 ;  /* 0x00000089002e7202 */ /* 0x000fc40000000f00 */
[----:B------:R-:W-:Y:S01]  /*f540*/  LOP3.LUT R130, R0, R2, RZ, 0xc0, !PT ;  /* 0x0000000200827212 */ /* 0x000fe200078ec0ff */
[----:B------:R-:W-:Y:S01]  /*f550*/  FFMA.FTZ R0, R241, UR30, -R21 ;  /* 0x0000001ef1007c23 */ /* 0x000fe20008010815 */
[----:B------:R-:W-:Y:S01]  /*f560*/  LOP3.LUT R131, R3, R4, RZ, 0xc0, !PT ;  /* 0x0000000403837212 */ /* 0x000fe200078ec0ff */
[----:B------:R-:W-:Y:S01]  /*f570*/  HMMA.16816.F32.BF16 R164, R16, R40, R164 ;  /* 0x0000002810a4723c */ /* 0x000fe200000418a4 */
[----:B------:R-:W-:-:S05]  /*f580*/  LOP3.LUT R2, R181, UR29, R196, 0x96, !PT ;  /* 0x0000001db5027c12 */ /* 0x000fca000f8e96c4 */
[----:B------:R-:W-:Y:S01]  /*f590*/  HMMA.16816.F32.BF16 R136, R16, R42, R168 ;  /* 0x0000002a1088723c */ /* 0x000fe200000418a8 */
[----:B------:R3:W-:Y:S01]  /*f5a0*/  MUFU.EX2 R19, R0 ;  /* 0x0000000000137308 */ /* 0x0007e20000000800 */
[----:B------:R-:W-:-:S04]  /*f5b0*/  IMAD.WIDE.U32 R2, R2, -0x2daee0ad, RZ ;  /* 0xd2511f5302027825 */ /* 0x000fc800078e00ff */
[C---:B-1----:R-:W-:Y:S06]  /*f5c0*/  HMMA.16816.F32.BF16 R40, R128.reuse, R48, R44 ;  /* 0x000000308028723c */ /* 0x042fec000004182c */
[----:B------:R-:W-:Y:S01]  /*f5d0*/  HMMA.16816.F32.BF16 R44, R128, R50, R228 ;  /* 0x00000032802c723c */ /* 0x000fe200000418e4 */
[----:B---3--:R-:W-:-:S06]  /*f5e0*/  FFMA.FTZ R0, R240, UR30, -R21 ;  /* 0x0000001ef0007c23 */ /* 0x008fcc0008010815 */
[----:B------:R-:W-:Y:S02]  /*f5f0*/  IMAD.MOV.U32 R230, RZ, RZ, R23 ;  /* 0x000000ffffe67224 */ /* 0x000fe400078e0017 */
[----:B------:R1:W-:Y:S01]  /*f600*/  MUFU.EX2 R23, R0 ;  /* 0x0000000000177308 */ /* 0x0003e20000000800 */
[----:B------:R-:W-:Y:S01]  /*f610*/  MOV R229, R7 ;  /* 0x0000000700e57202 */ /* 0x000fe20000000f00 */
[--C-:B------:R-:W-:Y:S01]  /*f620*/  FFMA.FTZ R7, R238, UR30, -R21.reuse ;  /* 0x0000001eee077c23 */ /* 0x100fe20008010815 */
[----:B------:R-:W-:Y:S02]  /*f630*/  LOP3.LUT R6, R2, 0xff, RZ, 0xc0, !PT ;  /* 0x000000ff02067812 */ /* 0x000fe400078ec0ff */
[--C-:B------:R-:W-:Y:S02]  /*f640*/  SHF.R.U32.HI R5, RZ, 0x10, R2.reuse ;  /* 0x00000010ff057819 */ /* 0x100fe40000011602 */
[----:B------:R-:W-:Y:S01]  /*f650*/  SHF.R.U32.HI R4, RZ, 0x18, R2 ;  /* 0x00000018ff047819 */ /* 0x000fe20000011602 */
[----:B-1----:R-:W-:-:S04]  /*f660*/  FFMA.FTZ R0, R239, UR30, -R21 ;  /* 0x0000001eef007c23 */ /* 0x002fc80008010815 */
[----:B------:R1:W-:Y:S01]  /*f670*/  MUFU.EX2 R21, R0 ;  /* 0x0000000000157308 */ /* 0x0003e20000000800 */
[C---:B--2---:R-:W-:Y:S06]  /*f680*/  HMMA.16816.F32.BF16 R140, R128.reuse, R152, R140 ;  /* 0x00000098808c723c */ /* 0x044fec000004188c */
[----:B------:R-:W-:Y:S01]  /*f690*/  HMMA.16816.F32.BF16 R148, R128, R154, R148 ;  /* 0x0000009a8094723c */ /* 0x000fe20000041894 */
[----:B-1----:R-:W-:Y:S02]  /*f6a0*/  LOP3.LUT R0, R3, UR4, R190, 0x96, !PT ;  /* 0x0000000403007c12 */ /* 0x002fe4000f8e96be */
[----:B------:R-:W-:-:S03]  /*f6b0*/  LOP3.LUT R3, R2, 0xffff, RZ, 0xc0, !PT ;  /* 0x0000ffff02037812 */ /* 0x000fc600078ec0ff */
[----:B------:R-:W-:Y:S01]  /*f6c0*/  HMMA.16816.F32.BF16 R56, R128, R64, R56 ;  /* 0x000000408038723c */ /* 0x000fe20000041838 */
[----:B------:R-:W-:Y:S01]  /*f6d0*/  SHF.R.U32.HI R2, RZ, 0x8, R3 ;  /* 0x00000008ff027819 */ /* 0x000fe20000011603 */
[----:B------:R-:W-:-:S04]  /*f6e0*/  FFMA.FTZ R3, R242, UR30, -R22 ;  /* 0x0000001ef2037c23 */ /* 0x000fc80008010816 */
[C---:B------:R-:W-:Y:S01]  /*f6f0*/  HMMA.16816.F32.BF16 R60, R128.reuse, R66, R60 ;  /* 0x00000042803c723c */ /* 0x040fe2000004183c */
[----:B------:R-:W-:Y:S01]  /*f700*/  PRMT R16, R6, 0x5410, R2 ;  /* 0x0000541006107816 */ /* 0x000fe20000000002 */
[----:B------:R1:W-:Y:S04]  /*f710*/  MUFU.EX2 R18, R3 ;  /* 0x0000000300127308 */ /* 0x0003e80000000800 */
[----:B------:R-:W-:Y:S01]  /*f720*/  HMMA.16816.F32.BF16 R72, R128, R80, R72 ;  /* 0x000000508048723c */ /* 0x000fe20000041848 */
[----:B------:R-:W-:-:S05]  /*f730*/  LOP3.LUT R2, R5, 0xff, RZ, 0xc0, !PT ;  /* 0x000000ff05027812 */ /* 0x000fca00078ec0ff */
[C---:B------:R-:W-:Y:S06]  /*f740*/  HMMA.16816.F32.BF16 R76, R128.reuse, R82, R76 ;  /* 0x00000052804c723c */ /* 0x040fec000004184c */
[----:B------:R-:W-:Y:S01]  /*f750*/  HMMA.16816.F32.BF16 R88, R128, R96, R88 ;  /* 0x000000608058723c */ /* 0x000fe20000041858 */
[----:B-1----:R-:W-:-:S05]  /*f760*/  FFMA.FTZ R3, R244, UR30, -R22 ;  /* 0x0000001ef4037c23 */ /* 0x002fca0008010816 */
[C---:B------:R-:W-:Y:S06]  /*f770*/  HMMA.16816.F32.BF16 R92, R128.reuse, R98, R92 ;  /* 0x00000062805c723c */ /* 0x040fec000004185c */
[C---:B------:R-:W-:Y:S06]  /*f780*/  HMMA.16816.F32.BF16 R104, R128.reuse, R108, R104 ;  /* 0x0000006c8068723c */ /* 0x040fec0000041868 */
[C---:B------:R-:W-:Y:S06]  /*f790*/  HMMA.16816.F32.BF16 R156, R128.reuse, R110, R156 ;  /* 0x0000006e809c723c */ /* 0x040fec000004189c */
[C---:B------:R-:W-:Y:S06]  /*f7a0*/  HMMA.16816.F32.BF16 R116, R128.reuse, R120, R116 ;  /* 0x000000788074723c */ /* 0x040fec0000041874 */
[C---:B------:R-:W-:Y:S06]  /*f7b0*/  HMMA.16816.F32.BF16 R160, R128.reuse, R122, R160 ;  /* 0x0000007a80a0723c */ /* 0x040fec00000418a0 */
[C---:B------:R-:W-:Y:S06]  /*f7c0*/  HMMA.16816.F32.BF16 R124, R128.reuse, R24, R124 ;  /* 0x00000018807c723c */ /* 0x040fec000004187c */
[----:B------:R-:W-:Y:S01]  /*f7d0*/  HMMA.16816.F32.BF16 R128, R128, R26, R144 ;  /* 0x0000001a8080723c */ /* 0x000fe20000041890 */
[----:B------:R-:W-:-:S06]  /*f7e0*/  IMAD.MOV.U32 R228, RZ, RZ, R8 ;  /* 0x000000ffffe47224 */ /* 0x000fcc00078e0008 */
[----:B------:R-:W-:Y:S02]  /*f7f0*/  IMAD.MOV.U32 R146, RZ, RZ, R28 ;  /* 0x000000ffff927224 */ /* 0x000fe400078e001c */
[----:B------:R1:W2:Y:S01]  /*f800*/  MUFU.EX2 R28, R7 ;  /* 0x00000007001c7308 */ /* 0x0002a20000000800 */
[----:B------:R-:W-:Y:S02]  /*f810*/  PRMT R8, R2, 0x5410, R4 ;  /* 0x0000541002087816 */ /* 0x000fe40000000004 */
[----:B------:R-:W-:-:S05]  /*f820*/  LOP3.LUT R2, R0, 0xffff, RZ, 0xc0, !PT ;  /* 0x0000ffff00027812 */ /* 0x000fca00078ec0ff */
[----:B------:R3:W4:Y:S01]  /*f830*/  MUFU.EX2 R17, R3 ;  /* 0x0000000300117308 */ /* 0x0007220000000800 */
[----:B------:R-:W-:Y:S02]  /*f840*/  SHF.R.U32.HI R6, RZ, 0x18, R0 ;  /* 0x00000018ff067819 */ /* 0x000fe40000011600 */
[----:B------:R-:W-:Y:S01]  /*f850*/  SHF.R.U32.HI R4, RZ, 0x8, R2 ;  /* 0x00000008ff047819 */ /* 0x000fe20000011602 */
[--C-:B------:R-:W-:Y:S01]  /*f860*/  FFMA.FTZ R5, R245, UR30, -R22.reuse ;  /* 0x0000001ef5057c23 */ /* 0x100fe20008010816 */
[----:B------:R-:W-:Y:S01]  /*f870*/  FFMA.FTZ R2, R250, UR30, -R22 ;  /* 0x0000001efa027c23 */ /* 0x000fe20008010816 */
[----:B-1----:R-:W-:Y:S02]  /*f880*/  LOP3.LUT R7, R0, 0xff, RZ, 0xc0, !PT ;  /* 0x000000ff00077812 */ /* 0x002fe400078ec0ff */
[----:B---3--:R-:W-:-:S04]  /*f890*/  SHF.R.U32.HI R3, RZ, 0x10, R0 ;  /* 0x00000010ff037819 */ /* 0x008fc80000011600 */
[----:B------:R-:W-:Y:S02]  /*f8a0*/  LOP3.LUT R0, R3, 0xff, RZ, 0xc0, !PT ;  /* 0x000000ff03007812 */ /* 0x000fe400078ec0ff */
[----:B------:R-:W-:Y:S02]  /*f8b0*/  PRMT R3, R7, 0x5410, R4 ;  /* 0x0000541007037816 */ /* 0x000fe40000000004 */
[----:B------:R-:W-:Y:S01]  /*f8c0*/  PRMT R6, R0, 0x5410, R6 ;  /* 0x0000541000067816 */ /* 0x000fe20000000006 */
[----:B------:R2:W-:Y:S01]  /*f8d0*/  MUFU.EX2 R4, R2 ;  /* 0x0000000200047308 */ /* 0x0005e20000000800 */
[----:B------:R-:W-:-:S07]  /*f8e0*/  HSET2.LE.AND R0, R16, R135, PT ;  /* 0x0000008710007233 */ /* 0x000fce0003803000 */
[----:B------:R-:W1:Y:S01]  /*f8f0*/  MUFU.EX2 R5, R5 ;  /* 0x0000000500057308 */ /* 0x000e620000000800 */
[----:B--2---:R-:W-:-:S04]  /*f900*/  F2FP.BF16.F32.PACK_AB R2, R28, R21 ;  /* 0x000000151c02723e */ /* 0x004fc800000010ff */
[----:B------:R-:W-:Y:S02]  /*f910*/  LOP3.LUT R170, R0, R2, RZ, 0xc0, !PT ;  /* 0x0000000200aa7212 */ /* 0x000fe400078ec0ff */
[----:B------:R-:W-:Y:S02]  /*f920*/  HSET2.LE.AND R0, R8, R135, PT ;  /* 0x0000008708007233 */ /* 0x000fe40003803000 */
[----:B----4-:R-:W-:-:S04]  /*f930*/  F2FP.BF16.F32.PACK_AB R2, R17, R18 ;  /* 0x000000121102723e */ /* 0x010fc800000010ff */
[----:B------:R-:W-:Y:S02]  /*f940*/  LOP3.LUT R171, R0, R2, RZ, 0xc0, !PT ;  /* 0x0000000200ab7212 */ /* 0x000fe400078ec0ff */
[----:B------:R-:W-:Y:S02]  /*f950*/  HSET2.LE.AND R0, R3, R135, PT ;  /* 0x0000008703007233 */ /* 0x000fe40003803000 */
[----:B------:R-:W-:-:S04]  /*f960*/  F2FP.BF16.F32.PACK_AB R2, R23, R19 ;  /* 0x000000131702723e */ /* 0x000fc800000010ff */
[----:B------:R-:W-:Y:S02]  /*f970*/  LOP3.LUT R168, R0, R2, RZ, 0xc0, !PT ;  /* 0x0000000200a87212 */ /* 0x000fe400078ec0ff */
[----:B------:R-:W-:Y:S02]  /*f980*/  HSET2.LE.AND R0, R6, R135, PT ;  /* 0x0000008706007233 */ /* 0x000fe40003803000 */
[----:B-1----:R-:W-:Y:S01]  /*f990*/  F2FP.BF16.F32.PACK_AB R2, R4, R5 ;  /* 0x000000050402723e */ /* 0x002fe200000010ff */
[----:B------:R-:W-:Y:S01]  /*f9a0*/  IMAD.MOV.U32 R145, RZ, RZ, R188 ;  /* 0x000000ffff917224 */ /* 0x000fe200078e00bc */
[----:B------:R-:W-:Y:S02]  /*f9b0*/  MOV R144, R189 ;  /* 0x000000bd00907202 */ /* 0x000fe40000000f00 */
[----:B------:R-:W-:Y:S02]  /*f9c0*/  MOV R147, R133 ;  /* 0x0000008500937202 */ /* 0x000fe40000000f00 */
[----:B------:R-:W-:-:S07]  /*f9d0*/  LOP3.LUT R169, R0, R2, RZ, 0xc0, !PT ;  /* 0x0000000200a97212 */ /* 0x000fce00078ec0ff */
[C---:B------:R-:W-:Y:S06]  /*f9e0*/  HMMA.16816.F32.BF16 R144, R168.reuse, R152, R144 ;  /* 0x00000098a890723c */ /* 0x040fec0000041890 */
[----:B------:R-:W-:Y:S01]  /*f9f0*/  HMMA.16816.F32.BF16 R152, R168, R154, R216 ;  /* 0x0000009aa898723c */ /* 0x000fe200000418d8 */
[----:B------:R1:W5:Y:S04]  /*fa00*/  LDL.LU.64 R218, [R1+0x58] ;  /* 0x0000580001da7983 */ /* 0x0003680000300a00 */
[----:B------:R1:W5:Y:S01]  /*fa10*/  LDL.LU.64 R216, [R1+0x50] ;  /* 0x0000500001d87983 */ /* 0x0003620000300a00 */
[----:B------:R-:W-:Y:S01]  /*fa20*/  FFMA.FTZ R6, R243, R20, R237 ;  /* 0x00000014f3067223 */ /* 0x000fe200000100ed */
[----:B------:R-:W-:Y:S01]  /*fa30*/  FFMA.FTZ R3, R246, R15, R205 ;  /* 0x0000000ff6037223 */ /* 0x000fe200000100cd */
        /* <DEDUP_REMOVED lines=27> */
[----:B------:R-:W-:Y:S02]  /*fbf0*/  FADD.FTZ R0, R32, R0 ;  /* 0x0000000020007221 */ /* 0x000fe40000010000 */
        /* <DEDUP_REMOVED lines=9> */
[----:B------:R-:W-:Y:S01]  /*fc90*/  FADD.FTZ R248, R29, R0 ;  /* 0x000000001df87221 */ /* 0x000fe20000010000 */
[----:B------:R-:W-:-:S04]  /*fca0*/  IMAD.MOV.U32 R134, RZ, RZ, R234 ;  /* 0x000000ffff867224 */ /* 0x000fc800078e00ea */
[----:B------:R-:W-:Y:S01]  /*fcb0*/  HMMA.16816.F32.BF16 R48, R168, R50, R228 ;  /* 0x00000032a830723c */ /* 0x000fe200000418e4 */
[----:B------:R-:W-:-:S05]  /*fcc0*/  IMAD.MOV.U32 R135, RZ, RZ, R235 ;  /* 0x000000ffff877224 */ /* 0x000fca00078e00eb */
[----:B------:R-:W-:Y:S01]  /*fcd0*/  HMMA.16816.F32.BF16 R64, R168, R66, R224 ;  /* 0x00000042a840723c */ /* 0x000fe200000418e0 */
[----:B------:R-:W-:-:S05]  /*fce0*/  IMAD.MOV.U32 R133, RZ, RZ, R233 ;  /* 0x000000ffff857224 */ /* 0x000fca00078e00e9 */
[C---:B------:R-:W-:Y:S06]  /*fcf0*/  HMMA.16816.F32.BF16 R80, R168.reuse, R82, R200 ;  /* 0x00000052a850723c */ /* 0x040fec00000418c8 */
[C---:B------:R-:W-:Y:S06]  /*fd00*/  HMMA.16816.F32.BF16 R96, R168.reuse, R98, R192 ;  /* 0x00000062a860723c */ /* 0x040fec00000418c0 */
[C---:B------:R-:W-:Y:S06]  /*fd10*/  HMMA.16816.F32.BF16 R108, R168.reuse, R110, R176 ;  /* 0x0000006ea86c723c */ /* 0x040fec00000418b0 */
[C---:B------:R-:W-:Y:S06]  /*fd20*/  HMMA.16816.F32.BF16 R120, R168.reuse, R122, R172 ;  /* 0x0000007aa878723c */ /* 0x040fec00000418ac */
[C---:B------:R-:W-:Y:S06]  /*fd30*/  HMMA.16816.F32.BF16 R164, R168.reuse, R24, R164 ;  /* 0x00000018a8a4723c */ /* 0x040fec00000418a4 */
[----:B------:R-:W-:Y:S07]  /*fd40*/  HMMA.16816.F32.BF16 R168, R168, R26, R136 ;  /* 0x0000001aa8a8723c */ /* 0x000fee0000041888 */
[----:B------:R-:W-:Y:S01]  /*fd50*/  MOV R136, R232 ;  /* 0x000000e800887202 */ /* 0x000fe20000000f00 */
[----:B------:R-:W-:-:S01]  /*fd60*/  NOP ;  /* 0x0000000000007918 */ /* 0x000fc20000000000 */
        /* <DEDUP_REMOVED lines=10> */
[----:B------:R-:W-:-:S03]  /*fe10*/  UIADD3 UR6, UR17, -0x5, URZ ;  /* 0xfffffffb11067890 */ /* 0x000fc6000fffe03f */
[----:B------:R-:W4:Y:S01]  /*fe20*/  @!P2 LDC.64 R6, c[0x0][0x220] ;  /* 0x00008800ff06ab82 */ /* 0x000f220000000a00 */
[----:B------:R-:W-:Y:S01]  /*fe30*/  UIMAD UR5, UR4, UR7, UR5 ;  /* 0x00000007040572a4 */ /* 0x000fe2000f8e0205 */
[----:B------:R-:W-:Y:S01]  /*fe40*/  IMAD.U32 R0, RZ, RZ, UR32 ;  /* 0x00000020ff007e24 */ /* 0x000fe2000f8e00ff */
[----:B------:R-:W1:Y:S01]  /*fe50*/  S2R R241, SR_TID.X ;  /* 0x0000000000f17919 */ /* 0x000e620000002100 */
[----:B------:R-:W-:Y:S01]  /*fe60*/  IMAD.U32 R4, RZ, RZ, UR32 ;  /* 0x00000020ff047e24 */ /* 0x000fe2000f8e00ff */
[----:B------:R-:W-:Y:S02]  /*fe70*/  UIADD3 UR5, UR33, UR5, URZ ;  /* 0x0000000521057290 */ /* 0x000fe4000fffe03f */
[----:B------:R-:W-:Y:S01]  /*fe80*/  UISETP.GE.AND UP0, UPT, UR17, 0x6, UPT ;  /* 0x000000061100788c */ /* 0x000fe2000bf06270 */
[----:B------:R-:W4:Y:S03]  /*fe90*/  @!P3 LDC.64 R14, c[0x0][0x220] ;  /* 0x00008800ff0ebb82 */ /* 0x000f260000000a00 */
[----:B------:R-:W-:-:S05]  /*fea0*/  IMAD.U32 R3, RZ, RZ, UR5 ;  /* 0x00000005ff037e24 */ /* 0x000fca000f8e00ff */
[----:B------:R-:W4:Y:S01]  /*feb0*/  @!P2 LDC.64 R18, c[0x0][0x220] ;  /* 0x00008800ff12ab82 */ /* 0x000f220000000a00 */
[----:B------:R-:W-:Y:S01]  /*fec0*/  @P3 STS.128 [R223+0xa000], RZ ;  /* 0x00a000ffdf003388 */ /* 0x000fe20000000c00 */
[----:B-1----:R-:W-:-:S05]  /*fed0*/  IMAD.SHL.U32 R241, R241, 0x2, RZ ;  /* 0x00000002f1f17824 */ /* 0x002fca00078e00ff */
[----:B------:R-:W-:Y:S02]  /*fee0*/  LOP3.LUT R241, R241, 0x6, RZ, 0xc0, !PT ;  /* 0x00000006f1f17812 */ /* 0x000fe400078ec0ff */
[----:B--2---:R-:W-:-:S04]  /*fef0*/  LEA R0, P1, R0, R230, 0x5 ;  /* 0x000000e600007211 */ /* 0x004fc800078228ff */
[----:B------:R-:W-:Y:S02]  /*ff00*/  IADD3 R2, P0, R0, UR19, RZ ;  /* 0x0000001300027c10 */ /* 0x000fe4000ff1e0ff */
[----:B---3--:R-:W-:Y:S02]  /*ff10*/  LEA.HI.X R3, R4, R189, R3, 0x5, P1 ;  /* 0x000000bd04037211 */ /* 0x008fe400008f2c03 */
[C---:B------:R-:W-:Y:S02]  /*ff20*/  @!P3 LEA R16, P5, R0.reuse, R16, 0x1 ;  /* 0x000000100010b211 */ /* 0x040fe400078a08ff */
[----:B----4-:R-:W-:Y:S02]  /*ff30*/  @!P2 LEA R6, P1, R0, R6, 0x1 ;  /* 0x000000060006a211 */ /* 0x010fe400078208ff */
[----:B------:R-:W-:Y:S02]  /*ff40*/  @!P3 LEA R14, P4, R2, R14, 0x1 ;  /* 0x0000000e020eb211 */ /* 0x000fe400078808ff */
        /* <DEDUP_REMOVED lines=8> */
[C-C-:B------:R-:W-:Y:S01]  /*ffd0*/  @!P3 LEA.HI.X R15, R2.reuse, R15, R5.reuse, 0x1, P4 ;  /* 0x0000000f020fb211 */ /* 0x140fe200020f0c05 */
[----:B------:R-:W-:Y:S01]  /*ffe0*/  IMAD.U32 R0, RZ, RZ, UR6 ;  /* 0x00000006ff007e24 */ /* 0x000fe2000f8e00ff */
[----:B------:R-:W-:Y:S01]  /*fff0*/  @!P2 LEA.HI.X R5, R2, R19, R5, 0x1, P0 ;  /* 0x000000130205a211 */ /* 0x000fe200000f0c05 */
[----:B------:R-:W-:Y:S02]  /*10000*/  @P2 STS.128 [R223+0xb000], RZ ;  /* 0x00b000ffdf002388 */ /* 0x000fe40000000c00 */
[----:B------:R-:W-:-:S02]  /*10010*/  IMAD R0, R0, 0x20, R241 ;  /* 0x0000002000007824 */ /* 0x000fc400078e02f1 */
[----:B------:R-:W-:Y:S01]  /*10020*/  @!PT LDS RZ, [RZ] ;  /* 0x00000000fffff984 */ /* 0x000fe20000000800 */
[----:B------:R-:W-:Y:S01]  /*10030*/  @!PT LDS RZ, [RZ] ;  /* 0x00000000fffff984 */ /* 0x000fe20000000800 */
[----:B------:R-:W-:Y:S01]  /*10040*/  @!PT LDS RZ, [RZ] ;  /* 0x00000000fffff984 */ /* 0x000fe20000000800 */
[----:B------:R-:W-:Y:S02]  /*10050*/  @!P2 LDGSTS.E.BYPASS.LTC128B.128 [R223+0xb000], desc[UR20][R6.64+0x80] ;  /* 0x0b00008006dfafae */ /* 0x000fe4000b901d54 */
[C---:B------:R-:W-:Y:S01]  /*10060*/  VIADD R3, R0.reuse, 0x8 ;  /* 0x0000000800037836 */ /* 0x040fe20000000000 */
[CC--:B------:R-:W-:Y:S01]  /*10070*/  ISETP.GE.AND P0, PT, R0.reuse, R9.reuse, PT ;  /* 0x000000090000720c */ /* 0x0c0fe20003f06270 */
[----:B------:R-:W-:Y:S01]  /*10080*/  @P3 STS.128 [R223+0xa800], RZ ;  /* 0x00a800ffdf003388 */ /* 0x000fe20000000c00 */
[----:B------:R-:W-:Y:S02]  /*10090*/  VIADD R2, R0, 0x9 ;  /* 0x0000000900027836 */ /* 0x000fe40000000000 */
[----:B------:R-:W-:Y:S01]  /*100a0*/  ISETP.GE.AND P4, PT, R3, R9, PT ;  /* 0x000000090300720c */ /* 0x000fe20003f86270 */
        /* <DEDUP_REMOVED lines=13> */
[----:B-----5:R-:W-:Y:S04]  /*10180*/  LDSM.16.M88.4 R132, [R219] ;  /* 0x00000000db84783b */ /* 0x020fe80000000200 */
[----:B------:R-:W-:Y:S04]  /*10190*/  LDSM.16.M88.4 R136, [R222] ;  /* 0x00000000de88783b */ /* 0x000fe80000000200 */
[----:B--2---:R-:W2:Y:S04]  /*101a0*/  LDSM.16.M88.4 R4, [R212+0x2000] ;  /* 0x00200000d404783b */ /* 0x004ea80000000200 */
[----:B------:R-:W2:Y:S04]  /*101b0*/  LDSM.16.M88.4 R28, [R212] ;  /* 0x00000000d41c783b */ /* 0x000ea80000000200 */
[----:B------:R-:W-:Y:S04]  /*101c0*/  LDSM.16.M88.4 R180, [R216+0x8000] ;  /* 0x00800000d8b4783b */ /* 0x000fe80000000200 */
[----:B------:R-:W-:Y:S04]  /*101d0*/  LDSM.16.M88.4 R176, [R216+0x8800] ;  /* 0x00880000d8b0783b */ /* 0x000fe80000000200 */
[----:B------:R-:W0:Y:S01]  /*101e0*/  LDGDEPBAR ;  /* 0x00000000000079af */ /* 0x000e220000000000 */
[C---:B-1----:R-:W-:Y:S06]  /*101f0*/  HMMA.16816.F32.BF16 R188, R16.reuse, R24, RZ ;  /* 0x0000001810bc723c */ /* 0x042fec00000418ff */
[C---:B---3--:R-:W-:Y:S06]  /*10200*/  HMMA.16816.F32.BF16 R172, R16.reuse, R32, RZ ;  /* 0x0000002010ac723c */ /* 0x048fec00000418ff */
[C---:B------:R-:W-:Y:S06]  /*10210*/  HMMA.16816.F32.BF16 R184, R16.reuse, R26, RZ ;  /* 0x0000001a10b8723c */ /* 0x040fec00000418ff */
[----:B------:R-:W-:Y:S06]  /*10220*/  HMMA.16816.F32.BF16 R16, R16, R34, RZ ;  /* 0x000000221010723c */ /* 0x000fec00000418ff */
[C---:B----4-:R-:W-:Y:S06]  /*10230*/  HMMA.16816.F32.BF16 R200, R20.reuse, R24, RZ ;  /* 0x0000001814c8723c */ /* 0x050fec00000418ff */
[C---:B------:R-:W-:Y:S01]  /*10240*/  HMMA.16816.F32.BF16 R196, R20.reuse, R26, RZ ;  /* 0x0000001a14c4723c */ /* 0x040fe200000418ff */
[----:B------:R-:W1:Y:S05]  /*10250*/  LDSM.16.M88.4 R24, [R218+0x2000] ;  /* 0x00200000da18783b */ /* 0x000e6a0000000200 */
[C---:B------:R-:W-:Y:S06]  /*10260*/  HMMA.16816.F32.BF16 R192, R20.reuse, R32, RZ ;  /* 0x0000002014c0723c */ /* 0x040fec00000418ff */
[----:B------:R-:W-:Y:S06]  /*10270*/  HMMA.16816.F32.BF16 R204, R20, R34, RZ ;  /* 0x0000002214cc723c */ /* 0x000fec00000418ff */
[C---:B--2---:R-:W-:Y:S06]  /*10280*/  HMMA.16816.F32.BF16 R224, R4.reuse, R132, R188 ;  /* 0x0000008404e0723c */ /* 0x044fec00000418bc */
[C---:B------:R-:W-:Y:S01]  /*10290*/  HMMA.16816.F32.BF16 R188, R4.reuse, R136, R172 ;  /* 0x0000008804bc723c */ /* 0x040fe200000418ac */
[----:B------:R-:W-:Y:S05]  /*102a0*/  LDSM.16.M88.4 R172, [R215] ;  /* 0x00000000d7ac783b */ /* 0x000fea0000000200 */
[C---:B------:R-:W-:Y:S06]  /*102b0*/  HMMA.16816.F32.BF16 R184, R4.reuse, R134, R184 ;  /* 0x0000008604b8723c */ /* 0x040fec00000418b8 */
[----:B------:R-:W-:Y:S01]  /*102c0*/  HMMA.16816.F32.BF16 R20, R4, R138, R16 ;  /* 0x0000008a0414723c */ /* 0x000fe20000041810 */
[----:B------:R-:W2:Y:S04]  /*102d0*/  LDSM.16.M88.4 R16, [R218] ;  /* 0x00000000da10783b */ /* 0x000ea80000000200 */
[----:B------:R-:W3:Y:S01]  /*102e0*/  LDSM.16.M88.4 R4, [R217+0x2000] ;  /* 0x00200000d904783b */ /* 0x000ee20000000200 */
[C---:B------:R-:W-:Y:S06]  /*102f0*/  HMMA.16816.F32.BF16 R32, R28.reuse, R132, R200 ;  /* 0x000000841c20723c */ /* 0x040fec00000418c8 */
[C---:B------:R-:W-:Y:S06]  /*10300*/  HMMA.16816.F32.BF16 R132, R28.reuse, R134, R196 ;  /* 0x000000861c84723c */ /* 0x040fec00000418c4 */
[C---:B------:R-:W-:Y:S06]  /*10310*/  HMMA.16816.F32.BF16 R228, R28.reuse, R136, R192 ;  /* 0x000000881ce4723c */ /* 0x040fec00000418c0 */
[----:B------:R-:W-:Y:S01]  /*10320*/  HMMA.16816.F32.BF16 R136, R28, R138, R204 ;  /* 0x0000008a1c88723c */ /* 0x000fe200000418cc */
[----:B------:R-:W-:Y:S05]  /*10330*/  LDSM.16.M88.4 R28, [R215+0x800] ;  /* 0x00080000d71c783b */ /* 0x000fea0000000200 */
[C---:B-1----:R-:W-:Y:S06]  /*10340*/  HMMA.16816.F32.BF16 R200, R24.reuse, R180, R224 ;  /* 0x000000b418c8723c */ /* 0x042fec00000418e0 */
[C---:B------:R-:W-:Y:S06]  /*10350*/  HMMA.16816.F32.BF16 R204, R24.reuse, R176, R188 ;  /* 0x000000b018cc723c */ /* 0x040fec00000418bc */
[C---:B------:R-:W-:Y:S06]  /*10360*/  HMMA.16816.F32.BF16 R224, R24.reuse, R182, R184 ;  /* 0x000000b618e0723c */ /* 0x040fec00000418b8 */
[----:B------:R-:W-:Y:S01]  /*10370*/  HMMA.16816.F32.BF16 R196, R24, R178, R20 ;  /* 0x000000b218c4723c */ /* 0x000fe20000041814 */
[----:B------:R-:W1:Y:S04]  /*10380*/  LDSM.16.M88.4 R24, [R217] ;  /* 0x00000000d918783b */ /* 0x000e680000000200 */
[----:B------:R-:W-:Y:S01]  /*10390*/  LDSM.16.M88.4 R20, [R210+0x6000] ;  /* 0x00600000d214783b */ /* 0x000fe20000000200 */
[C---:B--2---:R-:W-:Y:S03]  /*103a0*/  HMMA.16816.F32.BF16 R192, R16.reuse, R180, R32 ;  /* 0x000000b410c0723c */ /* 0x044fe60000041820 */
[----:B------:R-:W-:Y:S03]  /*103b0*/  LDSM.16.M88.4 R32, [R208+0x9800] ;  /* 0x00980000d020783b */ /* 0x000fe60000000200 */
[C---:B------:R-:W-:Y:S01]  /*103c0*/  HMMA.16816.F32.BF16 R184, R16.reuse, R182, R132 ;  /* 0x000000b610b8723c */ /* 0x040fe20000041884 */
[----:B------:R-:W-:Y:S05]  /*103d0*/  LDSM.16.M88.4 R132, [R208+0x9000] ;  /* 0x00900000d084783b */ /* 0x000fea0000000200 */
[C---:B------:R-:W-:Y:S06]  /*103e0*/  HMMA.16816.F32.BF16 R180, R16.reuse, R176, R228 ;  /* 0x000000b010b4723c */ /* 0x040fec00000418e4 */
[----:B------:R-:W-:Y:S01]  /*103f0*/  HMMA.16816.F32.BF16 R188, R16, R178, R136 ;  /* 0x000000b210bc723c */ /* 0x000fe20000041888 */
[----:B------:R-:W2:Y:S04]  /*10400*/  LDSM.16.M88.4 R16, [R210+0x4000] ;  /* 0x00400000d210783b */ /* 0x000ea80000000200 */
[----:B------:R-:W-:Y:S01]  /*10410*/  LDSM.16.M88.4 R176, [R221] ;  /* 0x00000000ddb0783b */ /* 0x000fe20000000200 */
[C---:B---3--:R-:W-:Y:S06]  /*10420*/  HMMA.16816.F32.BF16 R200, R4.reuse, R172, R200 ;  /* 0x000000ac04c8723c */ /* 0x048fec00000418c8 */
[----:B------:R-:W-:Y:S06]  /*10430*/  HMMA.16816.F32.BF16 R224, R4, R174, R224 ;  /* 0x000000ae04e0723c */ /* 0x000fec00000418e0 */
[----:B-1----:R-:W-:Y:S06]  /*10440*/  HMMA.16816.F32.BF16 R192, R24, R172, R192 ;  /* 0x000000ac18c0723c */ /* 0x002fec00000418c0 */
[C---:B------:R-:W-:Y:S06]  /*10450*/  HMMA.16816.F32.BF16 R204, R4.reuse, R28, R204 ;  /* 0x0000001c04cc723c */ /* 0x040fec00000418cc */
[----:B------:R-:W-:Y:S01]  /*10460*/  HMMA.16816.F32.BF16 R196, R4, R30, R196 ;  /* 0x0000001e04c4723c */ /* 0x000fe200000418c4 */
[----:B------:R-:W-:Y:S05]  /*10470*/  LDSM.16.M88.4 R4, [R212+0x6000] ;  /* 0x00600000d404783b */ /* 0x000fea0000000200 */
[C---:B------:R-:W-:Y:S01]  /*10480*/  HMMA.16816.F32.BF16 R184, R24.reuse, R174, R184 ;  /* 0x000000ae18b8723c */ /* 0x040fe200000418b8 */
[----:B------:R-:W-:Y:S05]  /*10490*/  LDSM.16.M88.4 R172, [R220] ;  /* 0x00000000dcac783b */ /* 0x000fea0000000200 */
[C---:B------:R-:W-:Y:S06]  /*104a0*/  HMMA.16816.F32.BF16 R136, R24.reuse, R28, R180 ;  /* 0x0000001c1888723c */ /* 0x040fec00000418b4 */
[----:B------:R-:W-:Y:S01]  /*104b0*/  HMMA.16816.F32.BF16 R24, R24, R30, R188 ;  /* 0x0000001e1818723c */ /* 0x000fe200000418bc */
[----:B------:R-:W1:Y:S05]  /*104c0*/  LDSM.16.M88.4 R28, [R212+0x4000] ;  /* 0x00400000d41c783b */ /* 0x000e6a0000000200 */
[-C--:B--2---:R-:W-:Y:S06]  /*104d0*/  HMMA.16816.F32.BF16 R188, R16, R132.reuse, R192 ;  /* 0x0000008410bc723c */ /* 0x084fec00000418c0 */
[C---:B------:R-:W-:Y:S06]  /*104e0*/  HMMA.16816.F32.BF16 R200, R20.reuse, R132, R200 ;  /* 0x0000008414c8723c */ /* 0x040fec00000418c8 */
[C---:B------:R-:W-:Y:S06]  /*104f0*/  HMMA.16816.F32.BF16 R224, R20.reuse, R134, R224 ;  /* 0x0000008614e0723c */ /* 0x040fec00000418e0 */
[C---:B------:R-:W-:Y:S06]  /*10500*/  HMMA.16816.F32.BF16 R204, R20.reuse, R32, R204 ;  /* 0x0000002014cc723c */ /* 0x040fec00000418cc */
[----:B------:R-:W-:Y:S06]  /*10510*/  HMMA.16816.F32.BF16 R196, R20, R34, R196 ;  /* 0x0000002214c4723c */ /* 0x000fec00000418c4 */
[C---:B------:R-:W-:Y:S01]  /*10520*/  HMMA.16816.F32.BF16 R20, R16.reuse, R134, R184 ;  /* 0x000000861014723c */ /* 0x040fe200000418b8 */
[----:B------:R-:W-:Y:S05]  /*10530*/  LDSM.16.M88.4 R132, [R216+0x9800] ;  /* 0x00980000d884783b */ /* 0x000fea0000000200 */
[C---:B------:R-:W-:Y:S01]  /*10540*/  HMMA.16816.F32.BF16 R180, R16.reuse, R32, R136 ;  /* 0x0000002010b4723c */ /* 0x040fe20000041888 */
[----:B------:R-:W-:Y:S05]  /*10550*/  LDSM.16.M88.4 R136, [R216+0x9000] ;  /* 0x00900000d888783b */ /* 0x000fea0000000200 */
[----:B------:R-:W-:Y:S01]  /*10560*/  HMMA.16816.F32.BF16 R32, R16, R34, R24 ;  /* 0x000000221020723c */ /* 0x000fe20000041818 */
[----:B------:R-:W2:Y:S04]  /*10570*/  LDSM.16.M88.4 R24, [R218+0x4000] ;  /* 0x00400000da18783b */ /* 0x000ea80000000200 */
[----:B------:R-:W3:Y:S01]  /*10580*/  LDSM.16.M88.4 R16, [R218+0x6000] ;  /* 0x00600000da10783b */ /* 0x000ee20000000200 */
[-C--:B-1----:R-:W-:Y:S06]  /*10590*/  HMMA.16816.F32.BF16 R184, R28, R176.reuse, R188 ;  /* 0x000000b01cb8723c */ /* 0x082fec00000418bc */
[C---:B------:R-:W-:Y:S06]  /*105a0*/  HMMA.16816.F32.BF16 R200, R4.reuse, R176, R200 ;  /* 0x000000b004c8723c */ /* 0x040fec00000418c8 */
[-C--:B------:R-:W-:Y:S06]  /*105b0*/  HMMA.16816.F32.BF16 R224, R4, R178.reuse, R224 ;  /* 0x000000b204e0723c */ /* 0x080fec00000418e0 */
[----:B------:R-:W-:Y:S01]  /*105c0*/  HMMA.16816.F32.BF16 R176, R28, R178, R20 ;  /* 0x000000b21cb0723c */ /* 0x000fe20000041814 */
[----:B------:R-:W-:Y:S05]  /*105d0*/  LDSM.16.M88.4 R20, [R217+0x6000] ;  /* 0x00600000d914783b */ /* 0x000fea0000000200 */
[C---:B------:R-:W-:Y:S06]  /*105e0*/  HMMA.16816.F32.BF16 R204, R4.reuse, R172, R204 ;  /* 0x000000ac04cc723c */ /* 0x040fec00000418cc */
[----:B------:R-:W-:Y:S01]  /*105f0*/  HMMA.16816.F32.BF16 R192, R4, R174, R196 ;  /* 0x000000ae04c0723c */ /* 0x000fe200000418c4 */
[----:B------:R-:W-:Y:S05]  /*10600*/  LDSM.16.M88.4 R4, [R217+0x4000] ;  /* 0x00400000d904783b */ /* 0x000fea0000000200 */
[C---:B------:R-:W-:Y:S06]  /*10610*/  HMMA.16816.F32.BF16 R180, R28.reuse, R172, R180 ;  /* 0x000000ac1cb4723c */ /* 0x040fec00000418b4 */
[----:B------:R-:W-:Y:S01]  /*10620*/  HMMA.16816.F32.BF16 R172, R28, R174, R32 ;  /* 0x000000ae1cac723c */ /* 0x000fe20000041820 */
[----:B------:R-:W1:Y:S04]  /*10630*/  LDSM.16.M88.4 R28, [R215+0x1000] ;  /* 0x00100000d71c783b */ /* 0x000e680000000200 */
[----:B------:R-:W4:Y:S01]  /*10640*/  LDSM.16.M88.4 R32, [R215+0x1800] ;  /* 0x00180000d720783b */ /* 0x000f220000000200 */
[----:B--2---:R-:W-:Y:S01]  /*10650*/  HMMA.16816.F32.BF16 R184, R24, R136, R184 ;  /* 0x0000008818b8723c */ /* 0x004fe200000418b8 */
[----:B------:R-:W-:-:S05]  /*10660*/  DEPBAR.LE SB0, 0x0 ;  /* 0x000080000000791a */ /* 0x000fca0000000000 */
[C---:B------:R-:W-:Y:S06]  /*10670*/  HMMA.16816.F32.BF16 R176, R24.reuse, R138, R176 ;  /* 0x0000008a18b0723c */ /* 0x040fec00000418b0 */
[C---:B------:R-:W-:Y:S06]  /*10680*/  HMMA.16816.F32.BF16 R180, R24.reuse, R132, R180 ;  /* 0x0000008418b4723c */ /* 0x040fec00000418b4 */
[----:B------:R-:W-:Y:S06]  /*10690*/  HMMA.16816.F32.BF16 R172, R24, R134, R172 ;  /* 0x0000008618ac723c */ /* 0x000fec00000418ac */
[C---:B---3--:R-:W-:Y:S06]  /*106a0*/  HMMA.16816.F32.BF16 R24, R16.reuse, R136, R200 ;  /* 0x000000881018723c */ /* 0x048fec00000418c8 */
[C---:B------:R-:W-:Y:S06]  /*106b0*/  HMMA.16816.F32.BF16 R136, R16.reuse, R138, R224 ;  /* 0x0000008a1088723c */ /* 0x040fec00000418e0 */
[C---:B------:R-:W-:Y:S06]  /*106c0*/  HMMA.16816.F32.BF16 R188, R16.reuse, R132, R204 ;  /* 0x0000008410bc723c */ /* 0x040fec00000418cc */
[----:B------:R-:W-:Y:S06]  /*106d0*/  HMMA.16816.F32.BF16 R192, R16, R134, R192 ;  /* 0x0000008610c0723c */ /* 0x000fec00000418c0 */
[C---:B-1----:R-:W-:Y:S06]  /*106e0*/  HMMA.16816.F32.BF16 R16, R4.reuse, R28, R184 ;  /* 0x0000001c0410723c */ /* 0x042fec00000418b8 */
[----:B------:R-:W-:Y:S06]  /*106f0*/  HMMA.16816.F32.BF16 R176, R4, R30, R176 ;  /* 0x0000001e04b0723c */ /* 0x000fec00000418b0 */
[----:B------:R-:W-:Y:S06]  /*10700*/  HMMA.16816.F32.BF16 R24, R20, R28, R24 ;  /* 0x0000001c1418723c */ /* 0x000fec0000041818 */
[C---:B----4-:R-:W-:Y:S06]  /*10710*/  HMMA.16816.F32.BF16 R180, R4.reuse, R32, R180 ;  /* 0x0000002004b4723c */ /* 0x050fec00000418b4 */
[----:B------:R-:W-:Y:S01]  /*10720*/  HMMA.16816.F32.BF16 R172, R4, R34, R172 ;  /* 0x0000002204ac723c */ /* 0x000fe200000418ac */
[----:B------:R-:W-:-:S05]  /*10730*/  FSEL R14, R16, -INF , !P0 ;  /* 0xff800000100e7808 */ /* 0x000fca0004000000 */
[C---:B------:R-:W-:Y:S01]  /*10740*/  HMMA.16816.F32.BF16 R132, R20.reuse, R30, R136 ;  /* 0x0000001e1484723c */ /* 0x040fe20000041888 */
[----:B------:R-:W-:Y:S01]  /*10750*/  VIADD R4, R0, 0x1 ;  /* 0x0000000100047836 */ /* 0x000fe20000000000 */
[----:B------:R-:W-:Y:S01]  /*10760*/  FSEL R16, R176, -INF , !P4 ;  /* 0xff800000b0107808 */ /* 0x000fe20006000000 */
[----:B------:R-:W-:Y:S01]  /*10770*/  BAR.SYNC.DEFER_BLOCKING 0x0 ;  /* 0x0000000000007b1d */ /* 0x000fe20000010000 */
[-C--:B------:R-:W-:Y:S02]  /*10780*/  ISETP.GE.AND P4, PT, R0, R10.reuse, PT ;  /* 0x0000000a0000720c */ /* 0x080fe40003f86270 */
[C---:B------:R-:W-:Y:S01]  /*10790*/  ISETP.GE.AND P5, PT, R4.reuse, R9, PT ;  /* 0x000000090400720c */ /* 0x040fe20003fa6270 */
[----:B------:R-:W-:Y:S01]  /*107a0*/  HMMA.16816.F32.BF16 R28, R20, R32, R188 ;  /* 0x00000020141c723c */ /* 0x000fe200000418bc */
[----:B------:R-:W-:Y:S02]  /*107b0*/  ISETP.GE.AND P6, PT, R4, R10, PT ;  /* 0x0000000a0400720c */ /* 0x000fe40003fc6270 */
[----:B------:R-:W-:-:S02]  /*107c0*/  FSEL R15, R17, -INF , !P5 ;  /* 0xff800000110f7808 */ /* 0x000fc40006800000 */
[----:B------:R-:W-:Y:S01]  /*107d0*/  ISETP.GE.AND P5, PT, R2, R9, PT ;  /* 0x000000090200720c */ /* 0x000fe20003fa6270 */
[----:B------:R-:W-:Y:S01]  /*107e0*/  HMMA.16816.F32.BF16 R20, R20, R34, R192 ;  /* 0x000000221414723c */ /* 0x000fe200000418c0 */
[----:B------:R-:W-:Y:S02]  /*107f0*/  FSEL R19, R19, -INF , !P6 ;  /* 0xff80000013137808 */ /* 0x000fe40007000000 */
[----:B------:R-:W-:Y:S02]  /*10800*/  FSEL R17, R177, -INF , !P5 ;  /* 0xff800000b1117808 */ /* 0x000fe40006800000 */
[C---:B------:R-:W-:Y:S02]  /*10810*/  ISETP.GE.AND P1, PT, R4.reuse, R11, PT ;  /* 0x0000000b0400720c */ /* 0x040fe40003f26270 */
[----:B------:R-:W-:Y:S01]  /*10820*/  ISETP.GE.AND P0, PT, R4, R12, PT ;  /* 0x0000000c0400720c */ /* 0x000fe20003f06270 */
[----:B------:R-:W-:Y:S01]  /*10830*/  VIADD R4, R0, 0x10 ;  /* 0x0000001000047836 */ /* 0x000fe20000000000 */
[----:B------:R-:W-:-:S02]  /*10840*/  ISETP.GE.AND P5, PT, R3, R10, PT ;  /* 0x0000000a0300720c */ /* 0x000fc40003fa6270 */
[-C--:B------:R-:W-:Y:S02]  /*10850*/  ISETP.GE.AND P6, PT, R0, R11.reuse, PT ;  /* 0x0000000b0000720c */ /* 0x080fe40003fc6270 */
[----:B------:R-:W-:Y:S02]  /*10860*/  FSEL R18, R18, -INF , !P4 ;  /* 0xff80000012127808 */ /* 0x000fe40006000000 */
[----:B------:R-:W-:Y:S02]  /*10870*/  ISETP.GE.AND P4, PT, R2, R10, PT ;  /* 0x0000000a0200720c */ /* 0x000fe40003f86270 */
[----:B------:R-:W-:Y:S02]  /*10880*/  FSEL R32, R178, -INF , !P5 ;  /* 0xff800000b2207808 */ /* 0x000fe40006800000 */
[----:B------:R-:W-:Y:S02]  /*10890*/  FSEL R24, R24, -INF , !P6 ;  /* 0xff80000018187808 */ /* 0x000fe40007000000 */
[----:B------:R-:W-:-:S02]  /*108a0*/  ISETP.GE.AND P5, PT, R3, R11, PT ;  /* 0x0000000b0300720c */ /* 0x000fc40003fa6270 */
[-C--:B------:R-:W-:Y:S01]  /*108b0*/  ISETP.GE.AND P6, PT, R3, R12.reuse, PT ;  /* 0x0000000c0300720c */ /* 0x080fe20003fc6270 */
[----:B------:R-:W-:Y:S01]  /*108c0*/  VIADD R3, R0, 0x11 ;  /* 0x0000001100037836 */ /* 0x000fe20000000000 */
[----:B------:R-:W-:Y:S02]  /*108d0*/  FSEL R34, R27, -INF , !P0 ;  /* 0xff8000001b227808 */ /* 0x000fe40004000000 */
[----:B------:R-:W-:Y:S02]  /*108e0*/  ISETP.GE.AND P0, PT, R4, R9, PT ;  /* 0x000000090400720c */ /* 0x000fe40003f06270 */
[----:B------:R-:W-:Y:S02]  /*108f0*/  FSEL R33, R179, -INF , !P4 ;  /* 0xff800000b3217808 */ /* 0x000fe40006000000 */
[----:B------:R-:W-:Y:S02]  /*10900*/  ISETP.GE.AND P4, PT, R0, R12, PT ;  /* 0x0000000c0000720c */ /* 0x000fe40003f86270 */
[----:B------:R-:W-:-:S02]  /*10910*/  FSEL R191, R180, -INF , !P0 ;  /* 0xff800000b4bf7808 */ /* 0x000fc40004000000 */
[----:B------:R-:W-:Y:S02]  /*10920*/  ISETP.GE.AND P0, PT, R3, R10, PT ;  /* 0x0000000a0300720c */ /* 0x000fe40003f06270 */
[----:B------:R-:W-:Y:S02]  /*10930*/  FSEL R137, R25, -INF , !P1 ;  /* 0xff80000019897808 */ /* 0x000fe40004800000 */
[----:B------:R-:W-:Y:S02]  /*10940*/  FSEL R138, R26, -INF , !P4 ;  /* 0xff8000001a8a7808 */ /* 0x000fe40006000000 */
[CC--:B------:R-:W-:Y:S02]  /*10950*/  ISETP.GE.AND P1, PT, R2.reuse, R11.reuse, PT ;  /* 0x0000000b0200720c */ /* 0x0c0fe40003f26270 */
[----:B------:R-:W-:Y:S01]  /*10960*/  ISETP.GE.AND P4, PT, R2, R12, PT ;  /* 0x0000000c0200720c */ /* 0x000fe20003f86270 */
[C---:B------:R-:W-:Y:S01]  /*10970*/  VIADD R2, R0.reuse, 0x18 ;  /* 0x0000001800027836 */ /* 0x040fe20000000000 */
[----:B------:R-:W-:Y:S01]  /*10980*/  FSEL R203, R183, -INF , !P0 ;  /* 0xff800000b7cb7808 */ /* 0x000fe20004000000 */
[----:B------:R-:W-:Y:S01]  /*10990*/  VIADD R0, R0, 0x19 ;  /* 0x0000001900007836 */ /* 0x000fe20000000000 */
[----:B------:R-:W-:-:S02]  /*109a0*/  ISETP.GE.AND P0, PT, R3, R11, PT ;  /* 0x0000000b0300720c */ /* 0x000fc40003f06270 */
[----:B------:R-:W-:Y:S02]  /*109b0*/  FSEL R25, R132, -INF , !P5 ;  /* 0xff80000084197808 */ /* 0x000fe40006800000 */
[----:B------:R-:W-:Y:S02]  /*109c0*/  FSEL R236, R29, -INF , !P0 ;  /* 0xff8000001dec7808 */ /* 0x000fe40004000000 */
[----:B------:R-:W-:Y:S02]  /*109d0*/  ISETP.GE.AND P0, PT, R0, R11, PT ;  /* 0x0000000b0000720c */ /* 0x000fe40003f06270 */
[----:B------:R-:W-:Y:S02]  /*109e0*/  ISETP.GE.AND P5, PT, R3, R9, PT ;  /* 0x000000090300720c */ /* 0x000fe40003fa6270 */
[----:B------:R-:W-:Y:S02]  /*109f0*/  FSEL R206, R21, -INF , !P0 ;  /* 0xff80000015ce7808 */ /* 0x000fe40004000000 */
[----:B------:R-:W-:-:S02]  /*10a00*/  ISETP.GE.AND P0, PT, R2, R12, PT ;  /* 0x0000000c0200720c */ /* 0x000fc40003f06270 */
[----:B------:R-:W-:Y:S02]  /*10a10*/  FSEL R26, R133, -INF , !P1 ;  /* 0xff800000851a7808 */ /* 0x000fe40004800000 */
[----:B------:R-:W-:Y:S02]  /*10a20*/  FSEL R238, R22, -INF , !P0 ;  /* 0xff80000016ee7808 */ /* 0x000fe40004000000 */
[----:B------:R-:W-:Y:S02]  /*10a30*/  FSEL R35, R135, -INF , !P4 ;  /* 0xff80000087237808 */ /* 0x000fe40006000000 */
[----:B------:R-:W-:Y:S02]  /*10a40*/  FSEL R202, R181, -INF , !P5 ;  /* 0xff800000b5ca7808 */ /* 0x000fe40006800000 */
[----:B------:R-:W-:Y:S02]  /*10a50*/  PLOP3.LUT P0, PT, PT, PT, UP0, 0x80, 0x0 ;  /* 0x000000000000781c */ /* 0x000fe40003f0f008 */
[----:B------:R-:W-:-:S02]  /*10a60*/  ISETP.GE.AND P1, PT, R2, R9, PT ;  /* 0x000000090200720c */ /* 0x000fc40003f26270 */
[C---:B------:R-:W-:Y:S02]  /*10a70*/  ISETP.GE.AND P4, PT, R4.reuse, R10, PT ;  /* 0x0000000a0400720c */ /* 0x040fe40003f86270 */
[----:B------:R-:W-:Y:S02]  /*10a80*/  ISETP.GE.AND P5, PT, R4, R11, PT ;  /* 0x0000000b0400720c */ /* 0x000fe40003fa6270 */
[----:B------:R-:W-:Y:S02]  /*10a90*/  FSEL R204, R182, -INF , !P4 ;  /* 0xff800000b6cc7808 */ /* 0x000fe40006000000 */
[----:B------:R-:W-:Y:S02]  /*10aa0*/  FSEL R200, R172, -INF , !P1 ;  /* 0xff800000acc87808 */ /* 0x000fe40004800000 */
[----:B------:R-:W-:Y:S02]  /*10ab0*/  FSEL R205, R28, -INF , !P5 ;  /* 0xff8000001ccd7808 */ /* 0x000fe40006800000 */
[----:B------:R-:W-:-:S02]  /*10ac0*/  ISETP.GE.AND P4, PT, R4, R12, PT ;  /* 0x0000000c0400720c */ /* 0x000fc40003f86270 */
[----:B------:R-:W-:Y:S02]  /*10ad0*/  ISETP.GE.AND P1, PT, R3, R12, PT ;  /* 0x0000000c0300720c */ /* 0x000fe40003f26270 */
[----:B------:R-:W-:Y:S02]  /*10ae0*/  ISETP.GE.AND P5, PT, R2, R11, PT ;  /* 0x0000000b0200720c */ /* 0x000fe40003fa6270 */
[----:B------:R-:W-:Y:S02]  /*10af0*/  FSEL R27, R134, -INF , !P6 ;  /* 0xff800000861b7808 */ /* 0x000fe40007000000 */
[----:B------:R-:W-:Y:S02]  /*10b00*/  FSEL R207, R20, -INF , !P5 ;  /* 0xff80000014cf7808 */ /* 0x000fe40006800000 */
[----:B------:R-:W-:Y:S02]  /*10b10*/  FSEL R240, R30, -INF , !P4 ;  /* 0xff8000001ef07808 */ /* 0x000fe40006000000 */
[----:B------:R-:W-:-:S02]  /*10b20*/  FSEL R239, R31, -INF , !P1 ;  /* 0xff8000001fef7808 */ /* 0x000fc40004800000 */
[----:B------:R-:W-:Y:S02]  /*10b30*/  ISETP.GE.AND P6, PT, R0, R9, PT ;  /* 0x000000090000720c */ /* 0x000fe40003fc6270 */
[-C--:B------:R-:W-:Y:S02]  /*10b40*/  ISETP.GE.AND P5, PT, R2, R10.reuse, PT ;  /* 0x0000000a0200720c */ /* 0x080fe40003fa6270 */
        /* <DEDUP_REMOVED lines=56> */
.L_x_996:
[----:B------:R-:W-:Y:S05]  /*10ed0*/  BSYNC B0 ;  /* 0x0000000000007941 */ /* 0x000fea0003800000 */
.L_x_995:
[----:B------:R-:W0:Y:S02]  /*10ee0*/  LDGDEPBAR ;  /* 0x00000000000079af */ /* 0x000e240000000000 */
.L_x_994:
[----:B------:R-:W3:Y:S04]  /*10ef0*/  LDL.LU.64 R22, [R1+0x10] ;  /* 0x0000100001167983 */ /* 0x000ee80000300a00 */
[----:B-12---:R-:W2:Y:S01]  /*10f00*/  LDL R5, [R1+0x38] ;  /* 0x0000380001057983 */ /* 0x006ea20000100800 */
[----:B------:R-:W-:Y:S01]  /*10f10*/  FMNMX.FTZ R135, R235, R14, !PT ;  /* 0x0000000eeb877209 */ /* 0x000fe20007810000 */
[----:B------:R-:W-:Y:S01]  /*10f20*/  IMAD.WIDE.U32 R20, R252, -0x326172a9, RZ ;  /* 0xcd9e8d57fc147825 */ /* 0x000fe200078e00ff */
[----:B------:R-:W-:Y:S01]  /*10f30*/  FMNMX.FTZ R0, R234, R18, !PT ;  /* 0x00000012ea007209 */ /* 0x000fe20007810000 */
[----:B------:R-:W-:Y:S01]  /*10f40*/  UIADD3 UR4, UR25, -0x4498517b, URZ ;  /* 0xbb67ae8519047890 */ /* 0x000fe2000fffe03f */
[----:B------:R-:W-:Y:S01]  /*10f50*/  FMNMX.FTZ R135, R15, R135, !PT ;  /* 0x000000870f877209 */ /* 0x000fe20007810000 */
[----:B------:R-:W-:Y:S01]  /*10f60*/  UIADD3 UR7, UR24, -0x61c88647, URZ ;  /* 0x9e3779b918077890 */ /* 0x000fe2000fffe03f */
[----:B------:R-:W-:Y:S01]  /*10f70*/  FMNMX.FTZ R0, R19, R0, !PT ;  /* 0x0000000013007209 */ /* 0x000fe20007810000 */
[----:B------:R-:W-:Y:S01]  /*10f80*/  UIADD3 UR5, UR24, 0x3c6ef372, URZ ;  /* 0x3c6ef37218057890 */ /* 0x000fe2000fffe03f */
[----:B------:R-:W-:Y:S01]  /*10f90*/  FMNMX.FTZ R135, R16, R135, !PT ;  /* 0x0000008710877209 */ /* 0x000fe20007810000 */
[----:B------:R-:W-:Y:S01]  /*10fa0*/  @UP0 UIADD3 UR17, UR17, -0x6, URZ ;  /* 0xfffffffa11110890 */ /* 0x000fe2000fffe03f */
        /* <DEDUP_REMOVED lines=12> */
[----:B------:R-:W1:Y:S03]  /*11070*/  SHFL.BFLY PT, R3, R135, 0x2, 0x1f ;  /* 0x0c401f0087037f89 */ /* 0x000e6600000e0000 */
[----:B------:R-:W-:Y:S01]  /*11080*/  FMNMX.FTZ R2, R137, R2, !PT ;  /* 0x0000000289027209 */ /* 0x000fe20007810000 */
[----:B------:R-:W4:Y:S03]  /*11090*/  SHFL.BFLY PT, R134, R0, 0x2, 0x1f ;  /* 0x0c401f0000867f89 */ /* 0x000f2600000e0000 */
[----:B------:R-:W-:-:S04]  /*110a0*/  FMNMX.FTZ R2, R25, R2, !PT ;  /* 0x0000000219027209 */ /* 0x000fc80007810000 */
[----:B------:R-:W-:-:S04]  /*110b0*/  FMNMX.FTZ R2, R26, R2, !PT ;  /* 0x000000021a027209 */ /* 0x000fc80007810000 */
[----:B------:R-:W-:-:S04]  /*110c0*/  FMNMX.FTZ R2, R205, R2, !PT ;  /* 0x00000002cd027209 */ /* 0x000fc80007810000 */
[----:B------:R-:W-:-:S04]  /*110d0*/  FMNMX.FTZ R2, R236, R2, !PT ;  /* 0x00000002ec027209 */ /* 0x000fc80007810000 */
[----:B------:R-:W-:Y:S02]  /*110e0*/  FMNMX.FTZ R2, R207, R2, !PT ;  /* 0x00000002cf027209 */ /* 0x000fe40007810000 */
[----:B-1----:R-:W-:Y:S02]  /*110f0*/  FMNMX.FTZ R135, R135, R3, !PT ;  /* 0x0000000387877209 */ /* 0x002fe40007810000 */
[----:B------:R-:W-:Y:S02]  /*11100*/  FMNMX.FTZ R3, R232, R138, !PT ;  /* 0x0000008ae8037209 */ /* 0x000fe40007810000 */
[----:B----4-:R-:W-:Y:S01]  /*11110*/  FMNMX.FTZ R134, R0, R134, !PT ;  /* 0x0000008600867209 */ /* 0x010fe20007810000 */
[----:B------:R-:W1:Y:S01]  /*11120*/  SHFL.BFLY PT, R4, R135, 0x1, 0x1f ;  /* 0x0c201f0087047f89 */ /* 0x000e6200000e0000 */
[----:B------:R-:W-:Y:S02]  /*11130*/  FMNMX.FTZ R0, R206, R2, !PT ;  /* 0x00000002ce007209 */ /* 0x000fe40007810000 */
[----:B------:R-:W-:Y:S01]  /*11140*/  FMNMX.FTZ R3, R34, R3, !PT ;  /* 0x0000000322037209 */ /* 0x000fe20007810000 */
[----:B------:R-:W4:Y:S01]  /*11150*/  SHFL.BFLY PT, R7, R134, 0x1, 0x1f ;  /* 0x0c201f0086077f89 */ /* 0x000f2200000e0000 */
[----:B------:R-:W-:-:S02]  /*11160*/  MOV R2, UR25 ;  /* 0x0000001900027c02 */ /* 0x000fc40008000f00 */
[----:B------:R-:W-:Y:S01]  /*11170*/  FMNMX.FTZ R3, R27, R3, !PT ;  /* 0x000000031b037209 */ /* 0x000fe20007810000 */
[----:B------:R-:W5:Y:S03]  /*11180*/  SHFL.BFLY PT, R133, R0, 0x2, 0x1f ;  /* 0x0c401f0000857f89 */ /* 0x000f6600000e0000 */
[----:B------:R-:W-:Y:S02]  /*11190*/  FMNMX.FTZ R3, R35, R3, !PT ;  /* 0x0000000323037209 */ /* 0x000fe40007810000 */
[----:B-1----:R-:W-:Y:S02]  /*111a0*/  FMNMX.FTZ R135, R135, R4, !PT ;  /* 0x0000000487877209 */ /* 0x002fe40007810000 */
[----:B------:R-:W-:Y:S02]  /*111b0*/  LOP3.LUT R4, R21, R251, RZ, 0x3c, !PT ;  /* 0x000000fb15047212 */ /* 0x000fe400078e3cff */
[C---:B------:R-:W-:Y:S01]  /*111c0*/  FSETP.NEU.FTZ.AND P4, PT, R135.reuse, -INF , PT ;  /* 0xff8000008700780b */ /* 0x040fe20003f9d000 */
[----:B------:R-:W-:Y:S01]  /*111d0*/  FMUL.FTZ R13, R135, UR30 ;  /* 0x0000001e870d7c20 */ /* 0x000fe20008410000 */
[----:B----4-:R-:W-:-:S02]  /*111e0*/  FMNMX.FTZ R134, R134, R7, !PT ;  /* 0x0000000786867209 */ /* 0x010fc40007810000 */
[----:B-----5:R-:W-:Y:S02]  /*111f0*/  FMNMX.FTZ R133, R0, R133, !PT ;  /* 0x0000008500857209 */ /* 0x020fe40007810000 */
[----:B------:R-:W-:Y:S01]  /*11200*/  FSEL R13, R13, RZ, P4 ;  /* 0x000000ff0d0d7208 */ /* 0x000fe20002000000 */
[C---:B------:R-:W-:Y:S01]  /*11210*/  FMUL.FTZ R12, R134.reuse, UR30 ;  /* 0x0000001e860c7c20 */ /* 0x040fe20008410000 */
[----:B------:R-:W-:-:S03]  /*11220*/  FSETP.NEU.FTZ.AND P3, PT, R134, -INF , PT ;  /* 0xff8000008600780b */ /* 0x000fc60003f7d000 */
[--C-:B------:R-:W-:Y:S01]  /*11230*/  FFMA.FTZ R15, R15, UR30, -R13.reuse ;  /* 0x0000001e0f0f7c23 */ /* 0x100fe2000801080d */
[--C-:B------:R-:W-:Y:S01]  /*11240*/  FFMA.FTZ R16, R16, UR30, -R13.reuse ;  /* 0x0000001e10107c23 */ /* 0x100fe2000801080d */
[----:B------:R-:W-:Y:S01]  /*11250*/  FFMA.FTZ R14, R14, UR30, -R13 ;  /* 0x0000001e0e0e7c23 */ /* 0x000fe2000801080d */
[----:B------:R-:W-:Y:S01]  /*11260*/  FSEL R12, R12, RZ, P3 ;  /* 0x000000ff0c0c7208 */ /* 0x000fe20001800000 */
[----:B------:R-:W1:Y:S08]  /*11270*/  MUFU.EX2 R172, R15 ;  /* 0x0000000f00ac7308 */ /* 0x000e700000000800 */
[----:B------:R-:W-:Y:S08]  /*11280*/  MUFU.EX2 R29, R16 ;  /* 0x00000010001d7308 */ /* 0x000ff00000000800 */
[----:B------:R4:W-:Y:S01]  /*11290*/  MUFU.EX2 R193, R14 ;  /* 0x0000000e00c17308 */ /* 0x0009e20000000800 */
[----:B---3--:R-:W-:-:S02]  /*112a0*/  MOV R174, R22 ;  /* 0x0000001600ae7202 */ /* 0x008fc40000000f00 */
[----:B------:R-:W3:Y:S01]  /*112b0*/  SHFL.BFLY PT, R22, R133, 0x1, 0x1f ;  /* 0x0c201f0085167f89 */ /* 0x000ee200000e0000 */
[----:B------:R-:W-:Y:S01]  /*112c0*/  MOV R175, R23 ;  /* 0x0000001700af7202 */ /* 0x000fe20000000f00 */
[----:B--2---:R-:W-:-:S04]  /*112d0*/  IMAD.WIDE.U32 R8, R5, -0x2daee0ad, RZ ;  /* 0xd2511f5305087825 */ /* 0x004fc800078e00ff */
[----:B------:R-:W-:Y:S01]  /*112e0*/  IMAD.WIDE.U32 R4, R4, -0x2daee0ad, RZ ;  /* 0xd2511f5304047825 */ /* 0x000fe200078e00ff */
[----:B------:R-:W-:Y:S02]  /*112f0*/  FMNMX.FTZ R4, R240, R3, !PT ;  /* 0x00000003f0047209 */ /* 0x000fe40007810000 */
[----:B------:R-:W-:Y:S02]  /*11300*/  LOP3.LUT R2, R9, UR6, R2, 0x96, !PT ;  /* 0x0000000609027c12 */ /* 0x000fe4000f8e9602 */
[----:B------:R-:W-:Y:S02]  /*11310*/  FMNMX.FTZ R4, R239, R4, !PT ;  /* 0x00000004ef047209 */ /* 0x000fe40007810000 */
[----:B------:R-:W-:Y:S01]  /*11320*/  LOP3.LUT R10, R5, UR4, R8, 0x96, !PT ;  /* 0x00000004050a7c12 */ /* 0x000fe2000f8e9608 */
[----:B------:R-:W-:Y:S01]  /*11330*/  IMAD.WIDE.U32 R2, R2, -0x326172a9, RZ ;  /* 0xcd9e8d5702027825 */ /* 0x000fe200078e00ff */
[----:B------:R-:W-:Y:S02]  /*11340*/  FMNMX.FTZ R6, R238, R4, !PT ;  /* 0x00000004ee067209 */ /* 0x000fe40007810000 */
[----:B------:R-:W-:Y:S01]  /*11350*/  IADD3 R5, R252, 0x4, RZ ;  /* 0x00000004fc057810 */ /* 0x000fe20007ffe0ff */
[----:B------:R-:W-:Y:S01]  /*11360*/  IMAD.WIDE.U32 R10, R10, -0x326172a9, RZ ;  /* 0xcd9e8d570a0a7825 */ /* 0x000fe200078e00ff */
[----:B------:R-:W-:-:S02]  /*11370*/  FMNMX.FTZ R0, R237, R6, !PT ;  /* 0x00000006ed007209 */ /* 0x000fc40007810000 */
[----:B----4-:R-:W-:Y:S01]  /*11380*/  LOP3.LUT R14, R3, UR7, R20, 0x96, !PT ;  /* 0x00000007030e7c12 */ /* 0x010fe2000f8e9614 */
[----:B------:R-:W-:Y:S01]  /*11390*/  IMAD.WIDE.U32 R4, R5, -0x326172a9, RZ ;  /* 0xcd9e8d5705047825 */ /* 0x000fe200078e00ff */
[----:B------:R-:W-:Y:S01]  /*113a0*/  LOP3.LUT R20, R11, UR5, R2, 0x96, !PT ;  /* 0x000000050b147c12 */ /* 0x000fe2000f8e9602 */
[----:B------:R-:W2:Y:S01]  /*113b0*/  SHFL.BFLY PT, R15, R0, 0x2, 0x1f ;  /* 0x0c401f00000f7f89 */ /* 0x000ea200000e0000 */
[----:B---3--:R-:W-:Y:S02]  /*113c0*/  FMNMX.FTZ R133, R133, R22, !PT ;  /* 0x0000001685857209 */ /* 0x008fe40007810000 */
[----:B------:R-:W-:Y:S01]  /*113d0*/  LOP3.LUT R6, R5, R251, RZ, 0x3c, !PT ;  /* 0x000000fb05067212 */ /* 0x000fe200078e3cff */
[----:B------:R-:W-:Y:S01]  /*113e0*/  FFMA.FTZ R5, R17, UR30, -R13 ;  /* 0x0000001e11057c23 */ /* 0x000fe2000801080d */
[----:B------:R-:W-:Y:S01]  /*113f0*/  LOP3.LUT R9, R3, UR7, R4, 0x96, !PT ;  /* 0x0000000703097c12 */ /* 0x000fe2000f8e9604 */
[----:B------:R-:W-:Y:S01]  /*11400*/  FFMA.FTZ R3, R18, UR30, -R12 ;  /* 0x0000001e12037c23 */ /* 0x000fe2000801080c */
[----:B------:R-:W-:Y:S01]  /*11410*/  IMAD.WIDE.U32 R20, R20, -0x2daee0ad, RZ ;  /* 0xd2511f5314147825 */ /* 0x000fe200078e00ff */
[----:B------:R3:W-:Y:S03]  /*11420*/  MUFU.EX2 R31, R5 ;  /* 0x00000005001f7308 */ /* 0x0007e60000000800 */
[C---:B------:R-:W-:Y:S01]  /*11430*/  FMUL.FTZ R18, R133.reuse, UR30 ;  /* 0x0000001e85127c20 */ /* 0x040fe20008410000 */
[----:B------:R-:W-:Y:S01]  /*11440*/  FSETP.NEU.FTZ.AND P2, PT, R133, -INF , PT ;  /* 0xff8000008500780b */ /* 0x000fe20003f5d000 */
[----:B------:R-:W-:-:S03]  /*11450*/  IMAD.WIDE.U32 R6, R6, -0x2daee0ad, RZ ;  /* 0xd2511f5306067825 */ /* 0x000fc600078e00ff */
[----:B------:R-:W-:Y:S02]  /*11460*/  FSEL R18, R18, RZ, P2 ;  /* 0x000000ff12127208 */ /* 0x000fe40001000000 */
[----:B------:R-:W-:Y:S01]  /*11470*/  LOP3.LUT R16, R7, UR4, R8, 0x96, !PT ;  /* 0x0000000407107c12 */ /* 0x000fe2000f8e9608 */
[----:B------:R-:W-:Y:S01]  /*11480*/  UIADD3 UR4, UR25, 0x76cf5d0a, URZ ;  /* 0x76cf5d0a19047890 */ /* 0x000fe2000fffe03f */
[----:B------:R-:W-:Y:S01]  /*11490*/  IMAD.WIDE.U32 R8, R9, -0x2daee0ad, RZ ;  /* 0xd2511f5309087825 */ /* 0x000fe200078e00ff */
[----:B------:R4:W-:Y:S03]  /*114a0*/  MUFU.EX2 R192, R3 ;  /* 0x0000000300c07308 */ /* 0x0009e60000000800 */
[----:B------:R-:W-:Y:S01]  /*114b0*/  IMAD.WIDE.U32 R16, R16, -0x326172a9, RZ ;  /* 0xcd9e8d5710107825 */ /* 0x000fe200078e00ff */
[----:B------:R-:W-:Y:S02]  /*114c0*/  LOP3.LUT R9, R9, UR4, R6, 0x96, !PT ;  /* 0x0000000409097c12 */ /* 0x000fe4000f8e9606 */
[----:B--2---:R-:W-:Y:S01]  /*114d0*/  FMNMX.FTZ R0, R0, R15, !PT ;  /* 0x0000000f00007209 */ /* 0x004fe20007810000 */
[----:B---3--:R-:W-:Y:S01]  /*114e0*/  IMAD.WIDE.U32 R4, R14, -0x2daee0ad, RZ ;  /* 0xd2511f530e047825 */ /* 0x008fe200078e00ff */
[----:B------:R-:W-:-:S03]  /*114f0*/  LOP3.LUT R14, R17, UR5, R2, 0x96, !PT ;  /* 0x00000005110e7c12 */ /* 0x000fc6000f8e9602 */
[----:B------:R-:W-:Y:S01]  /*11500*/  FFMA.FTZ R2, R32, UR30, -R12 ;  /* 0x0000001e20027c23 */ /* 0x000fe2000801080c */
[----:B------:R-:W-:Y:S01]  /*11510*/  UMOV UR5, UR6 ;  /* 0x0000000600057c82 */ /* 0x000fe20008000000 */
[----:B------:R-:W2:Y:S01]  /*11520*/  SHFL.BFLY PT, R136, R0, 0x1, 0x1f ;  /* 0x0c201f0000887f89 */ /* 0x000ea200000e0000 */
[----:B------:R-:W-:Y:S01]  /*11530*/  LOP3.LUT R5, R5, UR4, R174, 0x96, !PT ;  /* 0x0000000405057c12 */ /* 0x000fe2000f8e96ae */
[----:B------:R-:W-:Y:S01]  /*11540*/  IMAD.WIDE.U32 R14, R14, -0x2daee0ad, RZ ;  /* 0xd2511f530e0e7825 */ /* 0x000fe200078e00ff */
[----:B------:R-:W-:Y:S01]  /*11550*/  LOP3.LUT R7, R21, UR22, R4, 0x96, !PT ;  /* 0x0000001615077c12 */ /* 0x000fe2000f8e9604 */
[----:B------:R-:W-:Y:S01]  /*11560*/  MUFU.EX2 R30, R2 ;  /* 0x00000002001e7308 */ /* 0x000fe20000000800 */
[----:B------:R-:W-:Y:S01]  /*11570*/  UIADD3 UR4, UR24, -0x4ab325aa, URZ ;  /* 0xb54cda5618047890 */ /* 0x000fe2000fffe03f */
[----:B----4-:R-:W-:Y:S01]  /*11580*/  FFMA.FTZ R3, R19, UR30, -R12 ;  /* 0x0000001e13037c23 */ /* 0x010fe2000801080c */
[----:B------:R-:W-:Y:S01]  /*11590*/  IMAD.WIDE.U32 R4, R5, -0x326172a9, RZ ;  /* 0xcd9e8d5705047825 */ /* 0x000fe200078e00ff */
[----:B------:R-:W-:-:S03]  /*115a0*/  LOP3.LUT R8, R15, UR22, R8, 0x96, !PT ;  /* 0x000000160f087c12 */ /* 0x000fc6000f8e9608 */
[----:B------:R-:W-:Y:S01]  /*115b0*/  IMAD.WIDE.U32 R178, R7, -0x326172a9, RZ ;  /* 0xcd9e8d5707b27825 */ /* 0x000fe200078e00ff */
[----:B------:R3:W-:Y:S01]  /*115c0*/  MUFU.EX2 R184, R3 ;  /* 0x0000000300b87308 */ /* 0x0007e20000000800 */
[----:B------:R-:W-:Y:S02]  /*115d0*/  LOP3.LUT R6, R5, UR23, R10, 0x96, !PT ;  /* 0x0000001705067c12 */ /* 0x000fe4000f8e960a */
[----:B------:R-:W-:Y:S01]  /*115e0*/  FFMA.FTZ R5, R33, UR30, -R12 ;  /* 0x0000001e21057c23 */ /* 0x000fe2000801080c */
[----:B------:R-:W-:Y:S01]  /*115f0*/  IMAD.WIDE.U32 R188, R8, -0x326172a9, RZ ;  /* 0xcd9e8d5708bc7825 */ /* 0x000fe200078e00ff */
[----:B------:R-:W-:-:S03]  /*11600*/  LOP3.LUT R4, R179, UR12, R4, 0x96, !PT ;  /* 0x0000000cb3047c12 */ /* 0x000fc6000f8e9604 */
[----:B------:R-:W-:Y:S01]  /*11610*/  FFMA.FTZ R8, R24, UR30, -R18 ;  /* 0x0000001e18087c23 */ /* 0x000fe20008010812 */
[----:B------:R-:W-:Y:S01]  /*11620*/  IMAD.WIDE.U32 R6, R6, -0x2daee0ad, RZ ;  /* 0xd2511f5306067825 */ /* 0x000fe200078e00ff */
[----:B------:R4:W-:Y:S03]  /*11630*/  MUFU.EX2 R252, R5 ;  /* 0x0000000500fc7308 */ /* 0x0009e60000000800 */
[----:B------:R-:W-:Y:S01]  /*11640*/  IMAD.WIDE.U32 R180, R4, -0x2daee0ad, RZ ;  /* 0xd2511f5304b47825 */ /* 0x000fe200078e00ff */
[----:B--2---:R-:W-:-:S03]  /*11650*/  FMNMX.FTZ R136, R0, R136, !PT ;  /* 0x0000008800887209 */ /* 0x004fc60007810000 */
[----:B------:R-:W-:Y:S01]  /*11660*/  FFMA.FTZ R0, R25, UR30, -R18 ;  /* 0x0000001e19007c23 */ /* 0x000fe20008010812 */
[----:B------:R-:W-:Y:S01]  /*11670*/  LOP3.LUT R20, R7, UR11, R20, 0x96, !PT ;  /* 0x0000000b07147c12 */ /* 0x000fe2000f8e9614 */
[----:B------:R-:W-:Y:S01]  /*11680*/  FFMA.FTZ R4, R137, UR30, -R18 ;  /* 0x0000001e89047c23 */ /* 0x000fe20008010812 */
[----:B------:R2:W-:Y:S01]  /*11690*/  MUFU.EX2 R251, R8 ;  /* 0x0000000800fb7308 */ /* 0x0005e20000000800 */
[----:B---3--:R-:W-:-:S04]  /*116a0*/  IMAD.WIDE.U32 R2, R9, -0x326172a9, RZ ;  /* 0xcd9e8d5709027825 */ /* 0x008fc800078e00ff */
[C---:B------:R-:W-:Y:S01]  /*116b0*/  FMUL.FTZ R19, R136.reuse, UR30 ;  /* 0x0000001e88137c20 */ /* 0x040fe20008410000 */
[----:B------:R-:W-:Y:S01]  /*116c0*/  FSETP.NEU.FTZ.AND P1, PT, R136, -INF , PT ;  /* 0xff8000008800780b */ /* 0x000fe20003f3d000 */
[----:B------:R-:W-:Y:S01]  /*116d0*/  IMAD.WIDE.U32 R176, R20, -0x326172a9, RZ ;  /* 0xcd9e8d5714b07825 */ /* 0x000fe200078e00ff */
[----:B------:R-:W-:Y:S01]  /*116e0*/  LOP3.LUT R3, R3, UR23, R16, 0x96, !PT ;  /* 0x0000001703037c12 */ /* 0x000fe2000f8e9610 */
[----:B------:R3:W-:Y:S01]  /*116f0*/  MUFU.EX2 R245, R0 ;  /* 0x0000000000f57308 */ /* 0x0007e20000000800 */
[----:B----4-:R-:W-:-:S03]  /*11700*/  LOP3.LUT R5, R189, UR12, R2, 0x96, !PT ;  /* 0x0000000cbd057c12 */ /* 0x010fc6000f8e9602 */
[----:B------:R-:W-:Y:S01]  /*11710*/  IMAD.WIDE.U32 R2, R3, -0x2daee0ad, RZ ;  /* 0xd2511f5303027825 */ /* 0x000fe200078e00ff */
[----:B------:R-:W-:-:S03]  /*11720*/  FSEL R19, R19, RZ, P1 ;  /* 0x000000ff13137208 */ /* 0x000fc60000800000 */
[----:B------:R-:W-:Y:S01]  /*11730*/  IMAD.WIDE.U32 R182, R5, -0x2daee0ad, RZ ;  /* 0xd2511f5305b67825 */ /* 0x000fe200078e00ff */
[----:B------:R-:W-:Y:S01]  /*11740*/  LOP3.LUT R9, R3, UR11, R14, 0x96, !PT ;  /* 0x0000000b03097c12 */ /* 0x000fe2000f8e960e */
[----:B------:R4:W-:Y:S01]  /*11750*/  MUFU.EX2 R250, R4 ;  /* 0x0000000400fa7308 */ /* 0x0009e20000000800 */
[----:B------:R-:W-:Y:S02]  /*11760*/  LOP3.LUT R3, R181, UR10, R6, 0x96, !PT ;  /* 0x0000000ab5037c12 */ /* 0x000fe4000f8e9606 */
[----:B--2---:R-:W-:Y:S02]  /*11770*/  LOP3.LUT R8, R183, UR10, R2, 0x96, !PT ;  /* 0x0000000ab7087c12 */ /* 0x004fe4000f8e9602 */
[----:B------:R-:W-:Y:S01]  /*11780*/  FSEL R5, R134, RZ, P3 ;  /* 0x000000ff86057208 */ /* 0x000fe20001800000 */
[----:B------:R-:W-:Y:S01]  /*11790*/  IMAD.WIDE.U32 R2, R3, -0x326172a9, RZ ;  /* 0xcd9e8d5703027825 */ /* 0x000fe200078e00ff */
[----:B------:R-:W-:-:S03]  /*117a0*/  FSEL R6, R135, RZ, P4 ;  /* 0x000000ff87067208 */ /* 0x000fc60002000000 */
[----:B---3--:R-:W-:Y:S01]  /*117b0*/  FFMA.FTZ R0, R26, UR30, -R18 ;  /* 0x0000001e1a007c23 */ /* 0x008fe20008010812 */
[----:B------:R-:W-:Y:S01]  /*117c0*/  FADD.FTZ R21, R234, -R5 ;  /* 0x80000005ea157221 */ /* 0x000fe20000010000 */
[C---:B------:R-:W-:Y:S02]  /*117d0*/  LOP3.LUT R7, R2.reuse, 0xffff, RZ, 0xc0, !PT ;  /* 0x0000ffff02077812 */ /* 0x040fe400078ec0ff */
[----:B------:R2:W-:Y:S01]  /*117e0*/  MUFU.EX2 R244, R0 ;  /* 0x0000000000f47308 */ /* 0x0005e20000000800 */
[----:B------:R-:W-:Y:S01]  /*117f0*/  LOP3.LUT R14, R2, 0xff, RZ, 0xc0, !PT ;  /* 0x000000ff020e7812 */ /* 0x000fe200078ec0ff */
[----:B------:R-:W-:Y:S01]  /*11800*/  FADD.FTZ R20, R235, -R6 ;  /* 0x80000006eb147221 */ /* 0x000fe20000010000 */
[--C-:B------:R-:W-:Y:S01]  /*11810*/  SHF.R.U32.HI R15, RZ, 0x10, R2.reuse ;  /* 0x00000010ff0f7819 */ /* 0x100fe20000011602 */
[----:B------:R-:W-:Y:S01]  /*11820*/  FFMA.FTZ R6, R27, UR30, -R19 ;  /* 0x0000001e1b067c23 */ /* 0x000fe20008010813 */
[----:B------:R-:W-:Y:S01]  /*11830*/  SHF.R.U32.HI R17, RZ, 0x18, R2 ;  /* 0x00000018ff117819 */ /* 0x000fe20000011602 */
[----:B------:R-:W3:Y:S01]  /*11840*/  LDSM.16.MT88.4 R24, [R209+0xa000] ;  /* 0x00a00000d118783b */ /* 0x000ee20000004200 */
[----:B------:R-:W-:Y:S01]  /*11850*/  FSEL R2, R133, RZ, P2 ;  /* 0x000000ff85027208 */ /* 0x000fe20001000000 */
[----:B------:R5:W-:Y:S01]  /*11860*/  MUFU.EX2 R189, R6 ;  /* 0x0000000600bd7308 */ /* 0x000be20000000800 */
[----:B----4-:R-:W-:-:S02]  /*11870*/  LOP3.LUT R4, R3, UR4, R176, 0x96, !PT ;  /* 0x0000000403047c12 */ /* 0x010fc4000f8e96b0 */
[----:B------:R-:W-:Y:S01]  /*11880*/  FSEL R5, R136, RZ, P1 ;  /* 0x000000ff88057208 */ /* 0x000fe20000800000 */
[----:B------:R-:W-:Y:S01]  /*11890*/  FADD.FTZ R23, R233, -R2 ;  /* 0x80000002e9177221 */ /* 0x000fe20000010000 */
[----:B------:R-:W-:Y:S01]  /*118a0*/  IMAD.WIDE.U32 R2, R8, -0x326172a9, RZ ;  /* 0xcd9e8d5708027825 */ /* 0x000fe200078e00ff */
[----:B------:R-:W-:-:S03]  /*118b0*/  LOP3.LUT R8, R4, 0xff, RZ, 0xc0, !PT ;  /* 0x000000ff04087812 */ /* 0x000fc600078ec0ff */
[----:B------:R-:W-:Y:S01]  /*118c0*/  FADD.FTZ R28, R232, -R5 ;  /* 0x80000005e81c7221 */ /* 0x000fe20000010000 */
[----:B--2---:R-:W-:Y:S01]  /*118d0*/  FFMA.FTZ R0, R138, UR30, -R19 ;  /* 0x0000001e8a007c23 */ /* 0x004fe20008010813 */
[----:B------:R-:W-:Y:S01]  /*118e0*/  IMAD.WIDE.U32 R138, R9, -0x326172a9, RZ ;  /* 0xcd9e8d57098a7825 */ /* 0x000fe200078e00ff */
[C---:B------:R-:W-:Y:S02]  /*118f0*/  LOP3.LUT R9, R2.reuse, 0xffff, RZ, 0xc0, !PT ;  /* 0x0000ffff02097812 */ /* 0x040fe400078ec0ff */
[----:B------:R2:W-:Y:S01]  /*11900*/  MUFU.EX2 R242, R0 ;  /* 0x0000000000f27308 */ /* 0x0005e20000000800 */
[----:B------:R-:W-:Y:S02]  /*11910*/  LOP3.LUT R11, R2, 0xff, RZ, 0xc0, !PT ;  /* 0x000000ff020b7812 */ /* 0x000fe400078ec0ff */
[--C-:B------:R-:W-:Y:S02]  /*11920*/  SHF.R.U32.HI R10, RZ, 0x10, R2.reuse ;  /* 0x00000010ff0a7819 */ /* 0x100fe40000011602 */
[----:B------:R-:W-:-:S02]  /*11930*/  SHF.R.U32.HI R16, RZ, 0x18, R2 ;  /* 0x00000018ff107819 */ /* 0x000fc40000011602 */
[----:B------:R-:W-:Y:S02]  /*11940*/  SHF.R.U32.HI R5, RZ, 0x8, R7 ;  /* 0x00000008ff057819 */ /* 0x000fe40000011607 */
[----:B------:R-:W-:Y:S02]  /*11950*/  LOP3.LUT R2, R4, 0xffff, RZ, 0xc0, !PT ;  /* 0x0000ffff04027812 */ /* 0x000fe400078ec0ff */
[----:B-----5:R-:W-:Y:S02]  /*11960*/  SHF.R.U32.HI R6, RZ, 0x18, R4 ;  /* 0x00000018ff067819 */ /* 0x020fe40000011604 */
[----:B------:R-:W-:Y:S01]  /*11970*/  PRMT R14, R14, 0x5410, R5 ;  /* 0x000054100e0e7816 */ /* 0x000fe20000000005 */
[--C-:B------:R-:W-:Y:S01]  /*11980*/  FFMA.FTZ R5, R35, UR30, -R19.reuse ;  /* 0x0000001e23057c23 */ /* 0x100fe20008010813 */
[----:B------:R-:W-:Y:S01]  /*11990*/  LOP3.LUT R7, R15, 0xff, RZ, 0xc0, !PT ;  /* 0x000000ff0f077812 */ /* 0x000fe200078ec0ff */
[----:B------:R-:W-:Y:S01]  /*119a0*/  FMUL.FTZ R15, R23, UR30 ;  /* 0x0000001e170f7c20 */ /* 0x000fe20008410000 */
[----:B--2---:R-:W-:Y:S01]  /*119b0*/  FFMA.FTZ R0, R34, UR30, -R19 ;  /* 0x0000001e22007c23 */ /* 0x004fe20008010813 */
[----:B------:R-:W-:Y:S01]  /*119c0*/  MUFU.EX2 R183, R5 ;  /* 0x0000000500b77308 */ /* 0x000fe20000000800 */
[----:B------:R-:W-:Y:S01]  /*119d0*/  PRMT R7, R7, 0x5410, R17 ;  /* 0x0000541007077816 */ /* 0x000fe20000000011 */
[----:B------:R-:W-:-:S06]  /*119e0*/  FMUL.FTZ R17, R20, UR30 ;  /* 0x0000001e14117c20 */ /* 0x000fcc0008410000 */
[----:B------:R2:W-:Y:S08]  /*119f0*/  MUFU.EX2 R241, R0 ;  /* 0x0000000000f17308 */ /* 0x0005f00000000800 */
[----:B------:R-:W4:Y:S08]  /*11a00*/  MUFU.EX2 R15, R15 ;  /* 0x0000000f000f7308 */ /* 0x000f300000000800 */
[----:B------:R-:W5:Y:S01]  /*11a10*/  MUFU.EX2 R17, R17 ;  /* 0x0000001100117308 */ /* 0x000f620000000800 */
[----:B--2---:R-:W-:Y:S01]  /*11a20*/  LOP3.LUT R0, R3, UR4, R138, 0x96, !PT ;  /* 0x0000000403007c12 */ /* 0x004fe2000f8e968a */
[----:B------:R-:W-:Y:S01]  /*11a30*/  UIADD3 UR4, UR25, 0x646e171e, URZ ;  /* 0x646e171e19047890 */ /* 0x000fe2000fffe03f */
[----:B-1----:R-:W-:-:S02]  /*11a40*/  MOV R138, R172 ;  /* 0x000000ac008a7202 */ /* 0x002fc40000000f00 */
[----:B------:R-:W1:Y:S01]  /*11a50*/  LDC.U8 R172, c[0x0][0x388] ;  /* 0x0000e200ffac7b82 */ /* 0x000e620000000000 */
[----:B------:R-:W-:Y:S02]  /*11a60*/  SHF.R.U32.HI R3, RZ, 0x10, R4 ;  /* 0x00000010ff037819 */ /* 0x000fe40000011604 */
[----:B------:R-:W-:Y:S01]  /*11a70*/  SHF.R.U32.HI R4, RZ, 0x8, R2 ;  /* 0x00000008ff047819 */ /* 0x000fe20000011602 */
[-C--:B----4-:R-:W-:Y:S01]  /*11a80*/  FMUL.FTZ R140, R140, R15.reuse ;  /* 0x0000000f8c8c7220 */ /* 0x090fe20000410000 */
[----:B------:R-:W-:Y:S01]  /*11a90*/  LOP3.LUT R3, R3, 0xff, RZ, 0xc0, !PT ;  /* 0x000000ff03037812 */ /* 0x000fe200078ec0ff */
[-C--:B------:R-:W-:Y:S01]  /*11aa0*/  FMUL.FTZ R141, R141, R15.reuse ;  /* 0x0000000f8d8d7220 */ /* 0x080fe20000410000 */
[----:B------:R-:W-:Y:S01]  /*11ab0*/  SHF.R.U32.HI R2, RZ, 0x8, R9 ;  /* 0x00000008ff027819 */ /* 0x000fe20000011609 */
[-C--:B------:R-:W-:Y:S01]  /*11ac0*/  FMUL.FTZ R148, R148, R15.reuse ;  /* 0x0000000f94947220 */ /* 0x080fe20000410000 */
[----:B------:R-:W-:Y:S01]  /*11ad0*/  PRMT R9, R8, 0x5410, R4 ;  /* 0x0000541008097816 */ /* 0x000fe20000000004 */
[----:B------:R-:W-:Y:S01]  /*11ae0*/  FMUL.FTZ R149, R149, R15 ;  /* 0x0000000f95957220 */ /* 0x000fe20000410000 */
[----:B------:R-:W-:Y:S01]  /*11af0*/  PRMT R8, R3, 0x5410, R6 ;  /* 0x0000541003087816 */ /* 0x000fe20000000006 */
[-C--:B-----5:R-:W-:Y:S01]  /*11b00*/  FMUL.FTZ R144, R144, R17.reuse ;  /* 0x0000001190907220 */ /* 0x0a0fe20000410000 */
[----:B------:R-:W-:Y:S01]  /*11b10*/  PRMT R22, R11, 0x5410, R2 ;  /* 0x000054100b167816 */ /* 0x000fe20000000002 */
[-C--:B------:R-:W-:Y:S01]  /*11b20*/  FMUL.FTZ R145, R145, R17.reuse ;  /* 0x0000001191917220 */ /* 0x080fe20000410000 */
[----:B------:R-:W-:Y:S01]  /*11b30*/  LOP3.LUT R2, R0, 0xffff, RZ, 0xc0, !PT ;  /* 0x0000ffff00027812 */ /* 0x000fe200078ec0ff */
[-C--:B------:R-:W-:Y:S01]  /*11b40*/  FMUL.FTZ R152, R152, R17.reuse ;  /* 0x0000001198987220 */ /* 0x080fe20000410000 */
[----:B------:R-:W-:Y:S01]  /*11b50*/  LOP3.LUT R6, R0, 0xff, RZ, 0xc0, !PT ;  /* 0x000000ff00067812 */ /* 0x000fe200078ec0ff */
[-C--:B------:R-:W-:Y:S01]  /*11b60*/  FMUL.FTZ R153, R153, R17.reuse ;  /* 0x0000001199997220 */ /* 0x080fe20000410000 */
[--C-:B------:R-:W-:Y:S01]  /*11b70*/  SHF.R.U32.HI R5, RZ, 0x10, R0.reuse ;  /* 0x00000010ff057819 */ /* 0x100fe20000011600 */
[-C--:B------:R-:W-:Y:S01]  /*11b80*/  FMUL.FTZ R36, R36, R17.reuse ;  /* 0x0000001124247220 */ /* 0x080fe20000410000 */
[----:B------:R-:W-:Y:S01]  /*11b90*/  SHF.R.U32.HI R4, RZ, 0x18, R0 ;  /* 0x00000018ff047819 */ /* 0x000fe20000011600 */
[-C--:B------:R-:W-:Y:S01]  /*11ba0*/  FMUL.FTZ R37, R37, R17.reuse ;  /* 0x0000001125257220 */ /* 0x080fe20000410000 */
[----:B------:R-:W-:Y:S01]  /*11bb0*/  LOP3.LUT R3, R10, 0xff, RZ, 0xc0, !PT ;  /* 0x000000ff0a037812 */ /* 0x000fe200078ec0ff */
[----:B------:R-:W-:Y:S01]  /*11bc0*/  FMUL.FTZ R10, R21, UR30 ;  /* 0x0000001e150a7c20 */ /* 0x000fe20008410000 */
[----:B-1----:R-:W-:Y:S01]  /*11bd0*/  PRMT R137, R172, 0x7054, R172 ;  /* 0x00007054ac897816 */ /* 0x002fe200000000ac */
[-C--:B------:R-:W-:Y:S01]  /*11be0*/  FMUL.FTZ R168, R168, R17.reuse ;  /* 0x00000011a8a87220 */ /* 0x080fe20000410000 */
[----:B------:R-:W-:Y:S01]  /*11bf0*/  SHF.R.U32.HI R2, RZ, 0x8, R2 ;  /* 0x00000008ff027819 */ /* 0x000fe20000011602 */
[----:B------:R-:W1:Y:S01]  /*11c00*/  LDSM.16.MT88.4 R172, [R211+0xa000] ;  /* 0x00a00000d3ac783b */ /* 0x000e620000004200 */
[----:B------:R-:W-:Y:S01]  /*11c10*/  PRMT R21, R3, 0x5410, R16 ;  /* 0x0000541003157816 */ /* 0x000fe20000000010 */
[-C--:B------:R-:W-:Y:S01]  /*11c20*/  FMUL.FTZ R169, R169, R17.reuse ;  /* 0x00000011a9a97220 */ /* 0x080fe20000410000 */
[--C-:B------:R-:W-:Y:S01]  /*11c30*/  HSET2.LE.AND R0, R14, R137.reuse, PT ;  /* 0x000000890e007233 */ /* 0x100fe20003803000 */
[----:B------:R-:W-:Y:S01]  /*11c40*/  FMUL.FTZ R14, R28, UR30 ;  /* 0x0000001e1c0e7c20 */ /* 0x000fe20008410000 */
[----:B------:R2:W4:Y:S01]  /*11c50*/  MUFU.EX2 R16, R10 ;  /* 0x0000000a00107308 */ /* 0x0005220000000800 */
[----:B------:R-:W-:Y:S01]  /*11c60*/  LOP3.LUT R3, R5, 0xff, RZ, 0xc0, !PT ;  /* 0x000000ff05037812 */ /* 0x000fe200078ec0ff */
[-C--:B------:R-:W-:Y:S01]  /*11c70*/  FMUL.FTZ R48, R48, R17.reuse ;  /* 0x0000001130307220 */ /* 0x080fe20000410000 */
[--C-:B------:R-:W-:Y:S01]  /*11c80*/  HSET2.LE.AND R5, R8, R137.reuse, PT ;  /* 0x0000008908057233 */ /* 0x100fe20003803000 */
[-C--:B------:R-:W-:Y:S01]  /*11c90*/  FMUL.FTZ R49, R49, R17.reuse ;  /* 0x0000001131317220 */ /* 0x080fe20000410000 */
[----:B------:R-:W-:Y:S01]  /*11ca0*/  PRMT R20, R3, 0x5410, R4 ;  /* 0x0000541003147816 */ /* 0x000fe20000000004 */
[-C--:B------:R-:W-:Y:S01]  /*11cb0*/  FMUL.FTZ R52, R52, R17.reuse ;  /* 0x0000001134347220 */ /* 0x080fe20000410000 */
[--C-:B------:R-:W-:Y:S01]  /*11cc0*/  HSET2.LE.AND R3, R9, R137.reuse, PT ;  /* 0x0000008909037233 */ /* 0x100fe20003803000 */
[----:B------:R-:W5:Y:S01]  /*11cd0*/  MUFU.EX2 R14, R14 ;  /* 0x0000000e000e7308 */ /* 0x000f620000000800 */
[----:B------:R-:W-:Y:S01]  /*11ce0*/  F2FP.BF16.F32.PACK_AB R8, R184, R192 ;  /* 0x000000c0b808723e */ /* 0x000fe200000010ff */
[----:B------:R-:W-:Y:S01]  /*11cf0*/  FMUL.FTZ R53, R53, R17 ;  /* 0x0000001135357220 */ /* 0x000fe20000410000 */
[----:B------:R-:W-:Y:S01]  /*11d00*/  F2FP.BF16.F32.PACK_AB R4, R138, R193 ;  /* 0x000000c18a04723e */ /* 0x000fe200000010ff */
[-C--:B------:R-:W-:Y:S01]  /*11d10*/  FMUL.FTZ R64, R64, R17.reuse ;  /* 0x0000001140407220 */ /* 0x080fe20000410000 */
[----:B------:R-:W-:Y:S01]  /*11d20*/  LOP3.LUT R5, R5, R8, RZ, 0xc0, !PT ;  /* 0x0000000805057212 */ /* 0x000fe200078ec0ff */
[-C--:B------:R-:W-:Y:S01]  /*11d30*/  FMUL.FTZ R65, R65, R17.reuse ;  /* 0x0000001141417220 */ /* 0x080fe20000410000 */
[----:B------:R-:W-:Y:S01]  /*11d40*/  LOP3.LUT R4, R3, R4, RZ, 0xc0, !PT ;  /* 0x0000000403047212 */ /* 0x000fe200078ec0ff */
[----:B------:R-:W-:Y:S01]  /*11d50*/  FMUL.FTZ R68, R68, R17 ;  /* 0x0000001144447220 */ /* 0x000fe20000410000 */
[----:B--2---:R-:W-:Y:S01]  /*11d60*/  PRMT R10, R6, 0x5410, R2 ;  /* 0x00005410060a7816 */ /* 0x004fe20000000002 */
[-C--:B----4-:R-:W-:Y:S01]  /*11d70*/  FMUL.FTZ R146, R146, R16.reuse ;  /* 0x0000001092927220 */ /* 0x090fe20000410000 */
[----:B------:R-:W-:Y:S01]  /*11d80*/  F2FP.BF16.F32.PACK_AB R2, R31, R29 ;  /* 0x0000001d1f02723e */ /* 0x000fe200000010ff */
[-C--:B------:R-:W-:Y:S01]  /*11d90*/  FMUL.FTZ R147, R147, R16.reuse ;  /* 0x0000001093937220 */ /* 0x080fe20000410000 */
[----:B------:R-:W-:Y:S01]  /*11da0*/  F2FP.BF16.F32.PACK_AB R9, R250, R251 ;  /* 0x000000fbfa09723e */ /* 0x000fe200000010ff */
[----:B------:R-:W-:Y:S01]  /*11db0*/  FMUL.FTZ R154, R154, R16 ;  /* 0x000000109a9a7220 */ /* 0x000fe20000410000 */
[----:B------:R-:W-:Y:S01]  /*11dc0*/  LOP3.LUT R6, R0, R2, RZ, 0xc0, !PT ;  /* 0x0000000200067212 */ /* 0x000fe200078ec0ff */
[----:B------:R-:W-:Y:S01]  /*11dd0*/  FMUL.FTZ R155, R155, R16 ;  /* 0x000000109b9b7220 */ /* 0x000fe20000410000 */
[--C-:B------:R-:W-:Y:S01]  /*11de0*/  HSET2.LE.AND R0, R7, R137.reuse, PT ;  /* 0x0000008907007233 */ /* 0x100fe20003803000 */
[----:B-----5:R-:W-:Y:S01]  /*11df0*/  FMUL.FTZ R142, R142, R14 ;  /* 0x0000000e8e8e7220 */ /* 0x020fe20000410000 */
[----:B------:R-:W-:Y:S01]  /*11e00*/  F2FP.BF16.F32.PACK_AB R2, R252, R30 ;  /* 0x0000001efc02723e */ /* 0x000fe200000010ff */
[-C--:B------:R-:W-:Y:S01]  /*11e10*/  FMUL.FTZ R143, R143, R14.reuse ;  /* 0x0000000e8f8f7220 */ /* 0x080fe20000410000 */
[--C-:B------:R-:W-:Y:S01]  /*11e20*/  HSET2.LE.AND R8, R10, R137.reuse, PT ;  /* 0x000000890a087233 */ /* 0x100fe20003803000 */
[----:B------:R-:W-:Y:S01]  /*11e30*/  FMUL.FTZ R150, R150, R14 ;  /* 0x0000000e96967220 */ /* 0x000fe20000410000 */
[----:B------:R-:W-:Y:S01]  /*11e40*/  LOP3.LUT R7, R0, R2, RZ, 0xc0, !PT ;  /* 0x0000000200077212 */ /* 0x000fe200078ec0ff */
[----:B------:R-:W-:Y:S01]  /*11e50*/  FMUL.FTZ R151, R151, R14 ;  /* 0x0000000e97977220 */ /* 0x000fe20000410000 */
[--C-:B------:R-:W-:Y:S01]  /*11e60*/  HSET2.LE.AND R0, R22, R137.reuse, PT ;  /* 0x0000008916007233 */ /* 0x100fe20003803000 */
[-C--:B------:R-:W-:Y:S01]  /*11e70*/  FMUL.FTZ R38, R38, R16.reuse ;  /* 0x0000001026267220 */ /* 0x080fe20000410000 */
[--C-:B------:R-:W-:Y:S01]  /*11e80*/  HSET2.LE.AND R3, R21, R137.reuse, PT ;  /* 0x0000008915037233 */ /* 0x100fe20003803000 */
[-C--:B------:R-:W-:Y:S01]  /*11e90*/  FMUL.FTZ R39, R39, R16.reuse ;  /* 0x0000001027277220 */ /* 0x080fe20000410000 */
[----:B------:R-:W-:Y:S01]  /*11ea0*/  HSET2.LE.AND R20, R20, R137, PT ;  /* 0x0000008914147233 */ /* 0x000fe20003803000 */
[C---:B---3--:R-:W-:Y:S01]  /*11eb0*/  HMMA.16816.F32.BF16 R144, R4.reuse, R24, R144 ;  /* 0x000000180490723c */ /* 0x048fe20000041890 */
[----:B------:R-:W-:Y:S01]  /*11ec0*/  F2FP.BF16.F32.PACK_AB R2, R244, R245 ;  /* 0x000000f5f402723e */ /* 0x000fe200000010ff */
[-C--:B------:R-:W-:Y:S01]  /*11ed0*/  FMUL.FTZ R170, R170, R16.reuse ;  /* 0x00000010aaaa7220 */ /* 0x080fe20000410000 */
[----:B------:R-:W-:Y:S01]  /*11ee0*/  F2FP.BF16.F32.PACK_AB R11, R183, R189 ;  /* 0x000000bdb70b723e */ /* 0x000fe200000010ff */
[----:B------:R-:W-:Y:S01]  /*11ef0*/  FMUL.FTZ R171, R171, R16 ;  /* 0x00000010abab7220 */ /* 0x000fe20000410000 */
[----:B------:R-:W-:Y:S01]  /*11f00*/  F2FP.BF16.F32.PACK_AB R21, R241, R242 ;  /* 0x000000f2f115723e */ /* 0x000fe200000010ff */
[C---:B------:R-:W-:Y:S01]  /*11f10*/  HMMA.16816.F32.BF16 R152, R4.reuse, R26, R152 ;  /* 0x0000001a0498723c */ /* 0x040fe20000041898 */
[----:B------:R-:W-:Y:S01]  /*11f20*/  LOP3.LUT R8, R8, R9, RZ, 0xc0, !PT ;  /* 0x0000000908087212 */ /* 0x000fe200078ec0ff */
[----:B------:R-:W-:Y:S01]  /*11f30*/  FMUL.FTZ R50, R50, R16 ;  /* 0x0000001032327220 */ /* 0x000fe20000410000 */
[----:B------:R-:W-:Y:S01]  /*11f40*/  LOP3.LUT R10, R0, R2, RZ, 0xc0, !PT ;  /* 0x00000002000a7212 */ /* 0x000fe200078ec0ff */
[-C--:B------:R-:W-:Y:S01]  /*11f50*/  FMUL.FTZ R51, R51, R16.reuse ;  /* 0x0000001033337220 */ /* 0x080fe20000410000 */
[----:B------:R-:W-:Y:S01]  /*11f60*/  LOP3.LUT R11, R3, R11, RZ, 0xc0, !PT ;  /* 0x0000000b030b7212 */ /* 0x000fe200078ec0ff */
[----:B-1----:R-:W-:Y:S01]  /*11f70*/  HMMA.16816.F32.BF16 R228, R4, R172, R36 ;  /* 0x000000ac04e4723c */ /* 0x002fe20000041824 */
[----:B------:R-:W-:Y:S01]  /*11f80*/  LOP3.LUT R9, R20, R21, RZ, 0xc0, !PT ;  /* 0x0000001514097212 */ /* 0x000fe200078ec0ff */
[----:B------:R-:W-:Y:S01]  /*11f90*/  LDSM.16.MT88.4 R36, [R214+0xb000] ;  /* 0x00b00000d624783b */ /* 0x000fe20000004200 */
[-C--:B------:R-:W-:Y:S01]  /*11fa0*/  FMUL.FTZ R54, R54, R16.reuse ;  /* 0x0000001036367220 */ /* 0x080fe20000410000 */
[-C--:B------:R-:W-:Y:S01]  /*11fb0*/  FMUL.FTZ R55, R55, R16.reuse ;  /* 0x0000001037377220 */ /* 0x080fe20000410000 */
[-C--:B------:R-:W-:Y:S01]  /*11fc0*/  FMUL.FTZ R69, R69, R17.reuse ;  /* 0x0000001145457220 */ /* 0x080fe20000410000 */
[----:B------:R-:W-:Y:S01]  /*11fd0*/  LDSM.16.MT88.4 R20, [R209+0xb000] ;  /* 0x00b00000d114783b */ /* 0x000fe20000004200 */
[-C--:B------:R-:W-:Y:S01]  /*11fe0*/  FMUL.FTZ R80, R80, R17.reuse ;  /* 0x0000001150507220 */ /* 0x080fe20000410000 */
[C---:B------:R-:W-:Y:S01]  /*11ff0*/  HMMA.16816.F32.BF16 R32, R8.reuse, R24, R140 ;  /* 0x000000180820723c */ /* 0x040fe2000004188c */
[-C--:B------:R-:W-:Y:S01]  /*12000*/  FMUL.FTZ R81, R81, R17.reuse ;  /* 0x0000001151517220 */ /* 0x080fe20000410000 */
[----:B------:R-:W-:Y:S01]  /*12010*/  LDSM.16.MT88.4 R140, [R214+0xa000] ;  /* 0x00a00000d68c783b */ /* 0x000fe20000004200 */
[-C--:B------:R-:W-:Y:S01]  /*12020*/  FMUL.FTZ R66, R66, R16.reuse ;  /* 0x0000001042427220 */ /* 0x080fe20000410000 */
[-C--:B------:R-:W-:Y:S01]  /*12030*/  FMUL.FTZ R67, R67, R16.reuse ;  /* 0x0000001043437220 */ /* 0x080fe20000410000 */
[-C--:B------:R-:W-:Y:S01]  /*12040*/  FMUL.FTZ R70, R70, R16.reuse ;  /* 0x0000001046467220 */ /* 0x080fe20000410000 */
[----:B------:R-:W-:Y:S01]  /*12050*/  HMMA.16816.F32.BF16 R232, R8, R26, R148 ;  /* 0x0000001a08e8723c */ /* 0x000fe20000041894 */
[----:B------:R-:W-:Y:S01]  /*12060*/  LDSM.16.MT88.4 R24, [R213+0xa000] ;  /* 0x00a00000d518783b */ /* 0x000fe20000004200 */
        /* <DEDUP_REMOVED lines=11> */
[----:B------:R-:W1:Y:S01]  /*12120*/  LDSM.16.MT88.4 R28, [R213+0xb000] ;  /* 0x00b00000d51c783b */ /* 0x000e620000004200 */
[----:B------:R-:W-:Y:S01]  /*12130*/  MOV R151, R184 ;  /* 0x000000b800977202 */ /* 0x000fe20000000f00 */
[----:B------:R-:W-:Y:S01]  /*12140*/  FMUL.FTZ R97, R97, R17 ;  /* 0x0000001161617220 */ /* 0x000fe20000410000 */
[-C--:B------:R-:W-:Y:S01]  /*12150*/  FMUL.FTZ R98, R98, R16.reuse ;  /* 0x0000001062627220 */ /* 0x080fe20000410000 */
        /* <DEDUP_REMOVED lines=45> */
[----:B------:R-:W-:Y:S01]  /*12430*/  LOP3.LUT R2, R177, UR29, R178, 0x96, !PT ;  /* 0x0000001db1027c12 */ /* 0x000fe2000f8e96b2 */
[----:B------:R-:W-:Y:S01]  /*12440*/  FMUL.FTZ R47, R47, R14 ;  /* 0x0000000e2f2f7220 */ /* 0x000fe20000410000 */
[----:B------:R-:W-:Y:S01]  /*12450*/  MOV R170, R3 ;  /* 0x0000000300aa7202 */ /* 0x000fe20000000f00 */
[----:B------:R-:W-:Y:S01]  /*12460*/  HMMA.16816.F32.BF16 R64, R4, R142, R64 ;  /* 0x0000008e0440723c */ /* 0x000fe20000041840 */
[----:B------:R-:W-:Y:S01]  /*12470*/  MOV R168, R0 ;  /* 0x0000000000a87202 */ /* 0x000fe20000000f00 */
[----:B------:R-:W-:Y:S01]  /*12480*/  IMAD.WIDE.U32 R2, R2, -0x2daee0ad, RZ ;  /* 0xd2511f5302027825 */ /* 0x000fe200078e00ff */
[----:B------:R-:W-:-:S03]  /*12490*/  MOV R169, R194 ;  /* 0x000000c200a97202 */ /* 0x000fc60000000f00 */
[-C--:B------:R-:W-:Y:S01]  /*124a0*/  FMUL.FTZ R92, R92, R15.reuse ;  /* 0x0000000f5c5c7220 */ /* 0x080fe20000410000 */
[-C--:B------:R-:W-:Y:S01]  /*124b0*/  FMUL.FTZ R93, R93, R15.reuse ;  /* 0x0000000f5d5d7220 */ /* 0x080fe20000410000 */
[C---:B------:R-:W-:Y:S01]  /*124c0*/  HMMA.16816.F32.BF16 R68, R4.reuse, R24, R68 ;  /* 0x000000180444723c */ /* 0x040fe20000041844 */
[----:B------:R-:W-:Y:S01]  /*124d0*/  LOP3.LUT R0, R3, UR4, R180, 0x96, !PT ;  /* 0x0000000403007c12 */ /* 0x000fe2000f8e96b4 */
        /* <DEDUP_REMOVED lines=43> */
[-C--:B------:R-:W-:Y:S01]  /*12790*/  FMUL.FTZ R162, R162, R14.reuse ;  /* 0x0000000ea2a27220 */ /* 0x080fe20000410000 */
[----:B------:R-:W-:-:S02]  /*127a0*/  FMUL.FTZ R163, R163, R14 ;  /* 0x0000000ea3a37220 */ /* 0x000fc40000410000 */
[----:B------:R-:W-:Y:S06]  /*127b0*/  HMMA.16816.F32.BF16 R164, R4, R28, R164 ;  /* 0x0000001c04a4723c */ /* 0x000fec00000418a4 */
[C---:B------:R-:W-:Y:S01]  /*127c0*/  HMMA.16816.F32.BF16 R88, R8.reuse, R20, R88 ;  /* 0x000000140858723c */ /* 0x040fe20000041858 */
[--C-:B------:R-:W-:Y:S01]  /*127d0*/  FFMA.FTZ R4, R191, UR30, -R13.reuse ;  /* 0x0000001ebf047c23 */ /* 0x100fe2000801080d */
[----:B------:R-:W-:Y:S01]  /*127e0*/  LOP3.LUT R5, R2, 0xffff, RZ, 0xc0, !PT ;  /* 0x0000ffff02057812 */ /* 0x000fe200078ec0ff */
[----:B------:R-:W-:Y:S01]  /*127f0*/  FFMA.FTZ R3, R200, UR30, -R13 ;  /* 0x0000001ec8037c23 */ /* 0x000fe2000801080d */
[--C-:B------:R-:W-:Y:S01]  /*12800*/  SHF.R.U32.HI R6, RZ, 0x10, R2.reuse ;  /* 0x00000010ff067819 */ /* 0x100fe20000011602 */
[----:B------:R1:W-:Y:S01]  /*12810*/  MUFU.EX2 R181, R4 ;  /* 0x0000000400b57308 */ /* 0x0003e20000000800 */
[----:B------:R-:W-:Y:S01]  /*12820*/  HMMA.16816.F32.BF16 R56, R8, R140, R56 ;  /* 0x0000008c0838723c */ /* 0x000fe20000041838 */
[----:B------:R-:W-:Y:S01]  /*12830*/  SHF.R.U32.HI R20, RZ, 0x18, R2 ;  /* 0x00000018ff147819 */ /* 0x000fe20000011602 */
[----:B------:R-:W-:Y:S01]  /*12840*/  FFMA.FTZ R21, R203, UR30, -R12 ;  /* 0x0000001ecb157c23 */ /* 0x000fe2000801080c */
[----:B------:R-:W-:-:S02]  /*12850*/  MOV R7, R193 ;  /* 0x000000c100077202 */ /* 0x000fc40000000f00 */
[----:B------:R-:W-:Y:S01]  /*12860*/  LOP3.LUT R6, R6, 0xff, RZ, 0xc0, !PT ;  /* 0x000000ff06067812 */ /* 0x000fe200078ec0ff */
[C---:B------:R-:W-:Y:S01]  /*12870*/  HMMA.16816.F32.BF16 R40, R8.reuse, R172, R40 ;  /* 0x000000ac0828723c */ /* 0x040fe20000041828 */
[----:B------:R2:W-:Y:S01]  /*12880*/  MUFU.EX2 R180, R3 ;  /* 0x0000000300b47308 */ /* 0x0005e20000000800 */
[----:B------:R-:W-:Y:S02]  /*12890*/  MOV R141, R169 ;  /* 0x000000a9008d7202 */ /* 0x000fe40000000f00 */
[----:B------:R-:W3:Y:S01]  /*128a0*/  LDC.U8 R169, c[0x0][0x388] ;  /* 0x0000e200ffa97b82 */ /* 0x000ee20000000000 */
[----:B------:R-:W-:Y:S01]  /*128b0*/  MOV R140, R168 ;  /* 0x000000a8008c7202 */ /* 0x000fe20000000f00 */
[----:B------:R-:W-:Y:S01]  /*128c0*/  HMMA.16816.F32.BF16 R224, R8, R174, R44 ;  /* 0x000000ae08e0723c */ /* 0x000fe2000004182c */
[----:B------:R-:W-:Y:S02]  /*128d0*/  MOV R200, R149 ;  /* 0x0000009500c87202 */ /* 0x000fe40000000f00 */
[----:B------:R-:W-:-:S02]  /*128e0*/  MOV R191, R150 ;  /* 0x0000009600bf7202 */ /* 0x000fc40000000f00 */
[----:B-1----:R-:W-:Y:S01]  /*128f0*/  LOP3.LUT R4, R2, 0xff, RZ, 0xc0, !PT ;  /* 0x000000ff02047812 */ /* 0x002fe200078ec0ff */
[--C-:B------:R-:W-:Y:S01]  /*12900*/  FFMA.FTZ R2, R132, UR30, -R13.reuse ;  /* 0x0000001e84027c23 */ /* 0x100fe2000801080d */
[C---:B------:R-:W-:Y:S01]  /*12910*/  HMMA.16816.F32.BF16 R172, R8.reuse, R22, R92 ;  /* 0x0000001608ac723c */ /* 0x040fe2000004185c */
[----:B------:R-:W-:Y:S01]  /*12920*/  MOV R47, R192 ;  /* 0x000000c0002f7202 */ /* 0x000fe20000000f00 */
[----:B------:R-:W-:Y:S01]  /*12930*/  LDSM.16.MT88.4 R92, [R209+0xb800] ;  /* 0x00b80000d15c783b */ /* 0x000fe20000004200 */
[----:B------:R1:W4:Y:S01]  /*12940*/  MUFU.EX2 R179, R2 ;  /* 0x0000000200b37308 */ /* 0x0003220000000800 */
[--C-:B--2---:R-:W-:Y:S02]  /*12950*/  FFMA.FTZ R3, R190, UR30, -R12.reuse ;  /* 0x0000001ebe037c23 */ /* 0x104fe4000801080c */
[C---:B------:R-:W-:Y:S01]  /*12960*/  HMMA.16816.F32.BF16 R196, R8.reuse, R142, R60 ;  /* 0x0000008e08c4723c */ /* 0x040fe2000004183c */
[----:B------:R-:W-:Y:S01]  /*12970*/  FFMA.FTZ R22, R202, UR30, -R13 ;  /* 0x0000001eca167c23 */ /* 0x000fe2000801080d */
[----:B------:R-:W-:Y:S01]  /*12980*/  FFMA.FTZ R13, R204, UR30, -R12 ;  /* 0x0000001ecc0d7c23 */ /* 0x000fe2000801080c */
[----:B------:R-:W-:Y:S01]  /*12990*/  MOV R204, R138 ;  /* 0x0000008a00cc7202 */ /* 0x000fe20000000f00 */
[----:B------:R-:W-:Y:S01]  /*129a0*/  LDSM.16.MT88.4 R60, [R214+0xa800] ;  /* 0x00a80000d63c783b */ /* 0x000fe20000004200 */
[----:B------:R2:W-:Y:S01]  /*129b0*/  MUFU.EX2 R178, R3 ;  /* 0x0000000300b27308 */ /* 0x0005e20000000800 */
[----:B------:R-:W-:Y:S01]  /*129c0*/  HMMA.16816.F32.BF16 R124, R8, R28, R124 ;  /* 0x0000001c087c723c */ /* 0x000fe2000004187c */
[----:B------:R-:W-:-:S02]  /*129d0*/  MOV R142, R170 ;  /* 0x000000aa008e7202 */ /* 0x000fc40000000f00 */
[----:B------:R-:W-:Y:S02]  /*129e0*/  MOV R143, R171 ;  /* 0x000000ab008f7202 */ /* 0x000fe40000000f00 */
[----:B------:R-:W-:Y:S01]  /*129f0*/  MOV R203, R47 ;  /* 0x0000002f00cb7202 */ /* 0x000fe20000000f00 */
[C---:B------:R-:W-:Y:S01]  /*12a00*/  HMMA.16816.F32.BF16 R28, R8.reuse, R30, R128 ;  /* 0x0000001e081c723c */ /* 0x040fe20000041880 */
[----:B------:R-:W-:Y:S01]  /*12a10*/  MUFU.EX2 R176, R22 ;  /* 0x0000001600b07308 */ /* 0x000fe20000000800 */
[----:B-1----:R-:W-:Y:S01]  /*12a20*/  SHF.R.U32.HI R2, RZ, 0x8, R5 ;  /* 0x00000008ff027819 */ /* 0x002fe20000011605 */
[----:B------:R-:W-:Y:S01]  /*12a30*/  FFMA.FTZ R5, R201, UR30, -R12 ;  /* 0x0000001ec9057c23 */ /* 0x000fe2000801080c */
[----:B------:R-:W-:Y:S01]  /*12a40*/  MOV R201, R7 ;  /* 0x0000000700c97202 */ /* 0x000fe20000000f00 */
[----:B------:R-:W1:Y:S01]  /*12a50*/  LDSM.16.MT88.4 R44, [R211+0xa800] ;  /* 0x00a80000d32c783b */ /* 0x000e620000004200 */
[----:B------:R-:W-:Y:S01]  /*12a60*/  PRMT R2, R4, 0x5410, R2 ;  /* 0x0000541004027816 */ /* 0x000fe20000000002 */
[----:B------:R-:W-:Y:S01]  /*12a70*/  HMMA.16816.F32.BF16 R72, R8, R24, R72 ;  /* 0x000000180848723c */ /* 0x000fe20000041848 */
[C---:B------:R-:W-:Y:S01]  /*12a80*/  LOP3.LUT R12, R0.reuse, 0xff, RZ, 0xc0, !PT ;  /* 0x000000ff000c7812 */ /* 0x040fe200078ec0ff */
[----:B------:R5:W5:Y:S01]  /*12a90*/  MUFU.EX2 R177, R5 ;  /* 0x0000000500b17308 */ /* 0x000b620000000800 */
[----:B--2---:R-:W-:-:S02]  /*12aa0*/  LOP3.LUT R3, R0, 0xffff, RZ, 0xc0, !PT ;  /* 0x0000ffff00037812 */ /* 0x004fc400078ec0ff */
[--C-:B------:R-:W-:Y:S01]  /*12ab0*/  SHF.R.U32.HI R4, RZ, 0x10, R0.reuse ;  /* 0x00000010ff047819 */ /* 0x100fe20000011600 */
[C---:B------:R-:W-:Y:S01]  /*12ac0*/  HMMA.16816.F32.BF16 R192, R8.reuse, R26, R76 ;  /* 0x0000001a08c0723c */ /* 0x040fe2000004184c */
[----:B------:R-:W-:Y:S01]  /*12ad0*/  SHF.R.U32.HI R7, RZ, 0x18, R0 ;  /* 0x00000018ff077819 */ /* 0x000fe20000011600 */
[----:B------:R-:W2:Y:S01]  /*12ae0*/  LDSM.16.MT88.4 R76, [R213+0xa800] ;  /* 0x00a80000d54c783b */ /* 0x000ea20000004200 */
[----:B------:R-:W-:Y:S01]  /*12af0*/  HSET2.LE.AND R2, R2, R137, PT ;  /* 0x0000008902027233 */ /* 0x000fe20003803000 */
[----:B------:R-:W-:Y:S01]  /*12b00*/  MUFU.EX2 R138, R13 ;  /* 0x0000000d008a7308 */ /* 0x000fe20000000800 */
[----:B----4-:R-:W-:Y:S01]  /*12b10*/  F2FP.BF16.F32.PACK_AB R0, R179, R180 ;  /* 0x000000b4b300723e */ /* 0x010fe200000010ff */
[----:B------:R-:W-:Y:S01]  /*12b20*/  HMMA.16816.F32.BF16 R104, R8, R32, R104 ;  /* 0x000000200868723c */ /* 0x000fe20000041868 */
[----:B---3--:R-:W-:Y:S02]  /*12b30*/  PRMT R131, R169, 0x7054, R169 ;  /* 0x00007054a9837816 */ /* 0x008fe400000000a9 */
[----:B------:R-:W-:-:S02]  /*12b40*/  LOP3.LUT R170, R2, R0, RZ, 0xc0, !PT ;  /* 0x0000000002aa7212 */ /* 0x000fc400078ec0ff */
[----:B------:R-:W-:Y:S01]  /*12b50*/  LOP3.LUT R4, R4, 0xff, RZ, 0xc0, !PT ;  /* 0x000000ff04047812 */ /* 0x000fe200078ec0ff */
[C---:B------:R-:W-:Y:S01]  /*12b60*/  HMMA.16816.F32.BF16 R32, R8.reuse, R34, R156 ;  /* 0x000000220820723c */ /* 0x040fe2000004189c */
[----:B-----5:R-:W-:Y:S01]  /*12b70*/  SHF.R.U32.HI R5, RZ, 0x8, R3 ;  /* 0x00000008ff057819 */ /* 0x020fe20000011603 */
[----:B------:R-:W-:Y:S01]  /*12b80*/  LDSM.16.MT88.4 R156, [R211+0xb800] ;  /* 0x00b80000d39c783b */ /* 0x000fe20000004200 */
[----:B------:R-:W-:Y:S01]  /*12b90*/  PRMT R3, R6, 0x5410, R20 ;  /* 0x0000541006037816 */ /* 0x000fe20000000014 */
[----:B------:R-:W-:Y:S01]  /*12ba0*/  FFMA.FTZ R6, R238, UR30, -R19 ;  /* 0x0000001eee067c23 */ /* 0x000fe20008010813 */
[----:B------:R-:W-:Y:S01]  /*12bb0*/  PRMT R5, R12, 0x5410, R5 ;  /* 0x000054100c057816 */ /* 0x000fe20000000005 */
[----:B------:R-:W-:Y:S01]  /*12bc0*/  HMMA.16816.F32.BF16 R116, R8, R36, R116 ;  /* 0x000000240874723c */ /* 0x000fe20000041874 */
[----:B------:R-:W-:Y:S02]  /*12bd0*/  F2FP.BF16.F32.PACK_AB R2, R177, R178 ;  /* 0x000000b2b102723e */ /* 0x000fe400000010ff */
[----:B------:R-:W-:-:S02]  /*12be0*/  HSET2.LE.AND R0, R3, R137, PT ;  /* 0x0000008903007233 */ /* 0x000fc40003803000 */
[----:B------:R-:W3:Y:S01]  /*12bf0*/  MUFU.EX2 R137, R21 ;  /* 0x0000001500897308 */ /* 0x000ee20000000800 */
[----:B------:R-:W-:Y:S01]  /*12c00*/  PRMT R4, R4, 0x5410, R7 ;  /* 0x0000541004047816 */ /* 0x000fe20000000007 */
[----:B------:R-:W-:Y:S01]  /*12c10*/  HMMA.16816.F32.BF16 R24, R8, R38, R160 ;  /* 0x000000260818723c */ /* 0x000fe200000418a0 */
[----:B------:R-:W-:Y:S01]  /*12c20*/  LOP3.LUT R171, R0, R2, RZ, 0xc0, !PT ;  /* 0x0000000200ab7212 */ /* 0x000fe200078ec0ff */
[----:B------:R-:W-:Y:S01]  /*12c30*/  LDSM.16.MT88.4 R160, [R214+0xb800] ;  /* 0x00b80000d6a0783b */ /* 0x000fe20000004200 */
[----:B------:R-:W-:Y:S01]  /*12c40*/  HSET2.LE.AND R0, R5, R131, PT ;  /* 0x0000008305007233 */ /* 0x000fe20003803000 */
[----:B------:R-:W-:Y:S01]  /*12c50*/  FFMA.FTZ R5, R206, UR30, -R18 ;  /* 0x0000001ece057c23 */ /* 0x000fe20008010812 */
[----:B------:R-:W-:Y:S01]  /*12c60*/  F2FP.BF16.F32.PACK_AB R2, R176, R181 ;  /* 0x000000b5b002723e */ /* 0x000fe200000010ff */
[----:B------:R-:W-:Y:S01]  /*12c70*/  MUFU.EX2 R11, R6 ;  /* 0x00000006000b7308 */ /* 0x000fe20000000800 */
[--C-:B------:R-:W-:Y:S01]  /*12c80*/  FFMA.FTZ R9, R240, UR30, -R19.reuse ;  /* 0x0000001ef0097c23 */ /* 0x100fe20008010813 */
[----:B------:R-:W-:Y:S01]  /*12c90*/  FFMA.FTZ R10, R239, UR30, -R19 ;  /* 0x0000001eef0a7c23 */ /* 0x000fe20008010813 */
[----:B------:R-:W-:-:S02]  /*12ca0*/  LOP3.LUT R168, R0, R2, RZ, 0xc0, !PT ;  /* 0x0000000200a87212 */ /* 0x000fc400078ec0ff */
[----:B------:R-:W-:Y:S02]  /*12cb0*/  HSET2.LE.AND R0, R4, R131, PT ;  /* 0x0000008304007233 */ /* 0x000fe40003803000 */
[----:B------:R-:W-:Y:S01]  /*12cc0*/  MOV R202, R148 ;  /* 0x0000009400ca7202 */ /* 0x000fe20000000f00 */
[----:B------:R4:W-:Y:S01]  /*12cd0*/  MUFU.EX2 R13, R5 ;  /* 0x00000005000d7308 */ /* 0x0009e20000000800 */
[----:B---3--:R-:W-:Y:S01]  /*12ce0*/  F2FP.BF16.F32.PACK_AB R2, R137, R138 ;  /* 0x0000008a8902723e */ /* 0x008fe200000010ff */
[----:B------:R-:W-:Y:S01]  /*12cf0*/  LDSM.16.MT88.4 R20, [R213+0xb800] ;  /* 0x00b80000d514783b */ /* 0x000fe20000004200 */
[----:B------:R-:W-:Y:S02]  /*12d00*/  MOV R190, R151 ;  /* 0x0000009700be7202 */ /* 0x000fe40000000f00 */
[----:B------:R-:W-:Y:S01]  /*12d10*/  LOP3.LUT R169, R0, R2, RZ, 0xc0, !PT ;  /* 0x0000000200a97212 */ /* 0x000fe200078ec0ff */
[----:B------:R-:W-:Y:S01]  /*12d20*/  FFMA.FTZ R0, R205, UR30, -R18 ;  /* 0x0000001ecd007c23 */ /* 0x000fe20008010812 */
[----:B------:R-:W-:Y:S01]  /*12d30*/  LOP3.LUT R2, R139, UR29, R188, 0x96, !PT ;  /* 0x0000001d8b027c12 */ /* 0x000fe2000f8e96bc */
[----:B------:R-:W-:Y:S01]  /*12d40*/  MUFU.EX2 R9, R9 ;  /* 0x0000000900097308 */ /* 0x000fe20000000800 */
[----:B------:R-:W3:Y:S03]  /*12d50*/  LDSM.16.MT88.4 R148, [R209+0xa800] ;  /* 0x00a80000d194783b */ /* 0x000ee60000004200 */
[----:B------:R-:W-:Y:S01]  /*12d60*/  IMAD.WIDE.U32 R2, R2, -0x2daee0ad, RZ ;  /* 0xd2511f5302027825 */ /* 0x000fe200078e00ff */
[C---:B-1----:R-:W-:Y:S03]  /*12d70*/  HMMA.16816.F32.BF16 R36, R168.reuse, R44, R228 ;  /* 0x0000002ca824723c */ /* 0x042fe600000418e4 */
[----:B------:R1:W-:Y:S01]  /*12d80*/  MUFU.EX2 R12, R0 ;  /* 0x00000000000c7308 */ /* 0x0003e20000000800 */
[--C-:B------:R-:W-:Y:S01]  /*12d90*/  SHF.R.U32.HI R7, RZ, 0x10, R2.reuse ;  /* 0x00000010ff077819 */ /* 0x100fe20000011602 */
[----:B----4-:R-:W-:Y:S01]  /*12da0*/  FFMA.FTZ R5, R237, UR30, -R19 ;  /* 0x0000001eed057c23 */ /* 0x010fe20008010813 */
[----:B------:R-:W-:Y:S01]  /*12db0*/  LOP3.LUT R8, R2, 0xff, RZ, 0xc0, !PT ;  /* 0x000000ff02087812 */ /* 0x000fe200078ec0ff */
[----:B------:R-:W-:Y:S01]  /*12dc0*/  HMMA.16816.F32.BF16 R48, R168, R46, R48 ;  /* 0x0000002ea830723c */ /* 0x000fe20000041830 */
[----:B------:R-:W-:-:S05]  /*12dd0*/  SHF.R.U32.HI R4, RZ, 0x18, R2 ;  /* 0x00000018ff047819 */ /* 0x000fca0000011602 */
[C---:B------:R-:W-:Y:S06]  /*12de0*/  HMMA.16816.F32.BF16 R52, R168.reuse, R60, R52 ;  /* 0x0000003ca834723c */ /* 0x040fec0000041834 */
[----:B------:R-:W-:Y:S01]  /*12df0*/  HMMA.16816.F32.BF16 R64, R168, R62, R64 ;  /* 0x0000003ea840723c */ /* 0x000fe20000041840 */
[----:B-1----:R-:W-:-:S04]  /*12e00*/  FFMA.FTZ R0, R236, UR30, -R18 ;  /* 0x0000001eec007c23 */ /* 0x002fc80008010812 */
[----:B------:R1:W-:Y:S01]  /*12e10*/  MUFU.EX2 R132, R0 ;  /* 0x0000000000847308 */ /* 0x0003e20000000800 */
[C---:B--2---:R-:W-:Y:S06]  /*12e20*/  HMMA.16816.F32.BF16 R68, R168.reuse, R76, R68 ;  /* 0x0000004ca844723c */ /* 0x044fec0000041844 */
[C---:B------:R-:W-:Y:S06]  /*12e30*/  HMMA.16816.F32.BF16 R80, R168.reuse, R78, R80 ;  /* 0x0000004ea850723c */ /* 0x040fec0000041850 */
[----:B---3--:R-:W-:Y:S01]  /*12e40*/  HMMA.16816.F32.BF16 R144, R168, R148, R144 ;  /* 0x00000094a890723c */ /* 0x008fe20000041890 */
[----:B-1----:R-:W-:-:S05]  /*12e50*/  FFMA.FTZ R0, R207, UR30, -R18 ;  /* 0x0000001ecf007c23 */ /* 0x002fca0008010812 */
[C---:B------:R-:W-:Y:S01]  /*12e60*/  HMMA.16816.F32.BF16 R152, R168.reuse, R150, R152 ;  /* 0x00000096a898723c */ /* 0x040fe20000041898 */
[----:B------:R1:W2:Y:S05]  /*12e70*/  MUFU.EX2 R18, R0 ;  /* 0x0000000000127308 */ /* 0x0002aa0000000800 */
[C---:B------:R-:W-:Y:S06]  /*12e80*/  HMMA.16816.F32.BF16 R84, R168.reuse, R92, R84 ;  /* 0x0000005ca854723c */ /* 0x040fec0000041854 */
[C---:B------:R-:W-:Y:S06]  /*12e90*/  HMMA.16816.F32.BF16 R96, R168.reuse, R94, R96 ;  /* 0x0000005ea860723c */ /* 0x040fec0000041860 */
[----:B------:R-:W-:Y:S01]  /*12ea0*/  HMMA.16816.F32.BF16 R100, R168, R156, R100 ;  /* 0x0000009ca864723c */ /* 0x000fe20000041864 */
[----:B-1----:R-:W-:-:S02]  /*12eb0*/  LOP3.LUT R0, R3, UR4, R182, 0x96, !PT ;  /* 0x0000000403007c12 */ /* 0x002fc4000f8e96b6 */
[----:B------:R-:W-:Y:S02]  /*12ec0*/  LOP3.LUT R3, R2, 0xffff, RZ, 0xc0, !PT ;  /* 0x0000ffff02037812 */ /* 0x000fe400078ec0ff */
[----:B------:R-:W-:Y:S01]  /*12ed0*/  LOP3.LUT R2, R7, 0xff, RZ, 0xc0, !PT ;  /* 0x000000ff07027812 */ /* 0x000fe200078ec0ff */
[C---:B------:R-:W-:Y:S01]  /*12ee0*/  HMMA.16816.F32.BF16 R108, R168.reuse, R158, R108 ;  /* 0x0000009ea86c723c */ /* 0x040fe2000004186c */
[----:B------:R-:W-:Y:S02]  /*12ef0*/  SHF.R.U32.HI R3, RZ, 0x8, R3 ;  /* 0x00000008ff037819 */ /* 0x000fe40000011603 */
[----:B------:R-:W-:Y:S02]  /*12f00*/  PRMT R6, R2, 0x5410, R4 ;  /* 0x0000541002067816 */ /* 0x000fe40000000004 */
[----:B------:R-:W-:Y:S01]  /*12f10*/  LOP3.LUT R2, R0, 0xffff, RZ, 0xc0, !PT ;  /* 0x0000ffff00027812 */ /* 0x000fe200078ec0ff */
[----:B------:R-:W-:Y:S01]  /*12f20*/  HMMA.16816.F32.BF16 R112, R168, R160, R112 ;  /* 0x000000a0a870723c */ /* 0x000fe20000041870 */
[----:B------:R-:W-:-:S02]  /*12f30*/  PRMT R7, R8, 0x5410, R3 ;  /* 0x0000541008077816 */ /* 0x000fc40000000003 */
[----:B------:R-:W-:Y:S01]  /*12f40*/  SHF.R.U32.HI R3, RZ, 0x10, R0 ;  /* 0x00000010ff037819 */ /* 0x000fe20000011600 */
[----:B------:R1:W3:Y:S01]  /*12f50*/  MUFU.EX2 R8, R5 ;  /* 0x0000000500087308 */ /* 0x0002e20000000800 */
[----:B------:R-:W-:Y:S01]  /*12f60*/  LOP3.LUT R4, R0, 0xff, RZ, 0xc0, !PT ;  /* 0x000000ff00047812 */ /* 0x000fe200078ec0ff */
[C---:B------:R-:W-:Y:S06]  /*12f70*/  HMMA.16816.F32.BF16 R120, R168.reuse, R162, R120 ;  /* 0x000000a2a878723c */ /* 0x040fec0000041878 */
[C---:B------:R-:W-:Y:S06]  /*12f80*/  HMMA.16816.F32.BF16 R164, R168.reuse, R20, R164 ;  /* 0x00000014a8a4723c */ /* 0x040fec00000418a4 */
[----:B------:R-:W-:Y:S01]  /*12f90*/  HMMA.16816.F32.BF16 R168, R168, R22, R184 ;  /* 0x00000016a8a8723c */ /* 0x000fe200000418b8 */
[----:B-1----:R-:W-:-:S02]  /*12fa0*/  SHF.R.U32.HI R5, RZ, 0x8, R2 ;  /* 0x00000008ff057819 */ /* 0x002fc40000011602 */
[----:B------:R-:W-:Y:S02]  /*12fb0*/  SHF.R.U32.HI R2, RZ, 0x18, R0 ;  /* 0x00000018ff027819 */ /* 0x000fe40000011600 */
[----:B------:R-:W-:Y:S02]  /*12fc0*/  LOP3.LUT R0, R3, 0xff, RZ, 0xc0, !PT ;  /* 0x000000ff03007812 */ /* 0x000fe400078ec0ff */
[----:B------:R-:W-:Y:S02]  /*12fd0*/  PRMT R4, R4, 0x5410, R5 ;  /* 0x0000541004047816 */ /* 0x000fe40000000005 */
[----:B------:R-:W-:Y:S02]  /*12fe0*/  PRMT R2, R0, 0x5410, R2 ;  /* 0x0000541000027816 */ /* 0x000fe40000000002 */
[--C-:B------:R-:W-:Y:S02]  /*12ff0*/  HSET2.LE.AND R0, R7, R131.reuse, PT ;  /* 0x0000008307007233 */ /* 0x100fe40003803000 */
[----:B------:R-:W1:Y:S01]  /*13000*/  MUFU.EX2 R7, R10 ;  /* 0x0000000a00077308 */ /* 0x000e620000000800 */
[----:B------:R-:W-:-:S02]  /*13010*/  HSET2.LE.AND R5, R2, R131, PT ;  /* 0x0000008302057233 */ /* 0x000fc40003803000 */
[----:B--2---:R-:W-:Y:S02]  /*13020*/  F2FP.BF16.F32.PACK_AB R2, R13, R18 ;  /* 0x000000120d02723e */ /* 0x004fe400000010ff */
[--C-:B------:R-:W-:Y:S02]  /*13030*/  HSET2.LE.AND R3, R6, R131.reuse, PT ;  /* 0x0000008306037233 */ /* 0x100fe40003803000 */
[----:B------:R-:W-:Y:S01]  /*13040*/  LOP3.LUT R130, R0, R2, RZ, 0xc0, !PT ;  /* 0x0000000200827212 */ /* 0x000fe200078ec0ff */
[----:B------:R-:W-:Y:S01]  /*13050*/  FFMA.FTZ R2, R246, R16, R203 ;  /* 0x00000010f6027223 */ /* 0x000fe200000100cb */
[----:B---3--:R-:W-:Y:S02]  /*13060*/  F2FP.BF16.F32.PACK_AB R0, R8, R11 ;  /* 0x0000000b0800723e */ /* 0x008fe400000010ff */
[----:B------:R-:W-:Y:S02]  /*13070*/  HSET2.LE.AND R4, R4, R131, PT ;  /* 0x0000008304047233 */ /* 0x000fe40003803000 */
[----:B------:R-:W-:Y:S01]  /*13080*/  LOP3.LUT R131, R3, R0, RZ, 0xc0, !PT ;  /* 0x0000000003837212 */ /* 0x000fe200078ec0ff */
[----:B------:R-:W-:Y:S01]  /*13090*/  FFMA.FTZ R3, R247, R15, R251 ;  /* 0x0000000ff7037223 */ /* 0x000fe200000100fb */
[----:B------:R-:W-:-:S04]  /*130a0*/  F2FP.BF16.F32.PACK_AB R0, R132, R12 ;  /* 0x0000000c8400723e */ /* 0x000fc800000010ff */
[----:B------:R-:W-:Y:S01]  /*130b0*/  LOP3.LUT R128, R4, R0, RZ, 0xc0, !PT ;  /* 0x0000000004807212 */ /* 0x000fe200078ec0ff */
[----:B------:R-:W-:Y:S01]  /*130c0*/  FFMA.FTZ R4, R243, R17, R201 ;  /* 0x00000011f3047223 */ /* 0x000fe200000100c9 */
[----:B-1----:R-:W-:-:S04]  /*130d0*/  F2FP.BF16.F32.PACK_AB R0, R7, R9 ;  /* 0x000000090700723e */ /* 0x002fc800000010ff */
[----:B------:R-:W-:Y:S01]  /*130e0*/  LOP3.LUT R129, R5, R0, RZ, 0xc0, !PT ;  /* 0x0000000005817212 */ /* 0x000fe200078ec0ff */
        /* <DEDUP_REMOVED lines=30> */
[----:B------:R-:W-:-:S03]  /*132d0*/  FADD.FTZ R248, R8, R0 ;  /* 0x0000000008f87221 */ /* 0x000fc60000010000 */
        /* <DEDUP_REMOVED lines=15> */
[----:B------:R-:W-:-:S15]  /*133d0*/  @P0 BRA `(.L_x_997) ;  /* 0x0000000000040947 */ /* 0x000fde0003800000 */
.L_x_984:
[----:B------:R-:W-:-:S12]  /*133e0*/  UIADD3 UR17, UR5, -0x1, URZ ;  /* 0xffffffff05117890 */ /* 0x000fd8000fffe03f */
.L_x_997:
[----:B------:R-:W-:-:S13]  /*133f0*/  ISETP.LE.AND P0, PT, RZ, UR17, PT ;  /* 0x00000011ff007c0c */ /* 0x000fda000bf03270 */
[----:B------:R-:W-:Y:S05]  /*13400*/  @!P0 BRA `(.L_x_998) ;  /* 0x00000030001c8947 */ /* 0x000fea0003800000 */
[----:B------:R-:W2:Y:S01]  /*13410*/  LDL.64 R6, [R1+0x18] ;  /* 0x0000180001067983 */ /* 0x000ea20000100a00 */
[----:B------:R-:W-:Y:S01]  /*13420*/  ULDC UR4, c[0x0][0x2d0] ;  /* 0x0000b40000047ab9 */ /* 0x000fe20000000800 */
[----:B------:R-:W1:Y:S01]  /*13430*/  LDC.U8 R3, c[0x0][0x388] ;  /* 0x0000e200ff037b82 */ /* 0x000e620000000000 */
[----:B------:R-:W-:Y:S01]  /*13440*/  IMAD.MOV.U32 R137, RZ, RZ, R136 ;  /* 0x000000ffff897224 */ /* 0x000fe200078e0088 */
[----:B------:R-:W3:Y:S01]  /*13450*/  LDL.LU R0, [R1+0x30] ;  /* 0x0000300001007983 */ /* 0x000ee20000300800 */
[----:B------:R-:W-:Y:S01]  /*13460*/  MOV R138, R133 ;  /* 0x00000085008a7202 */ /* 0x000fe20000000f00 */
[----:B------:R-:W-:Y:S01]  /*13470*/  ULDC UR30, c[0x0][0x2d0] ;  /* 0x0000b400001e7ab9 */ /* 0x000fe20000000800 */
[----:B------:R-:W-:Y:S01]  /*13480*/  ULDC.64 UR6, c[0x0][0x248] ;  /* 0x0000920000067ab9 */ /* 0x000fe20000000a00 */
[----:B------:R-:W4:Y:S04]  /*13490*/  LDL.LU R4, [R1+0x34] ;  /* 0x0000340001047983 */ /* 0x000f280000300800 */
[----:B------:R-:W4:Y:S01]  /*134a0*/  LDL.LU R2, [R1+0x38] ;  /* 0x0000380001027983 */ /* 0x000f220000300800 */
[----:B-1----:R-:W-:-:S02]  /*134b0*/  PRMT R242, R3, 0x7054, R3 ;  /* 0x0000705403f27816 */ /* 0x002fc40000000003 */
[----:B------:R-:W-:Y:S02]  /*134c0*/  MOV R3, R134 ;  /* 0x0000008600037202 */ /* 0x000fe40000000f00 */
[----:B--2---:R-:W-:Y:S01]  /*134d0*/  ISETP.GE.AND P3, PT, R6, UR4, PT ;  /* 0x0000000406007c0c */ /* 0x004fe2000bf66270 */
[----:B------:R-:W-:Y:S01]  /*134e0*/  ULDC UR4, c[0x0][0x2ec] ;  /* 0x0000bb0000047ab9 */ /* 0x000fe20000000800 */
[C---:B---3--:R-:W-:Y:S01]  /*134f0*/  IADD3 R244, R0.reuse, 0x4, RZ ;  /* 0x0000000400f47810 */ /* 0x048fe20007ffe0ff */
[----:B------:R-:W-:Y:S01]  /*13500*/  IMAD.WIDE.U32 R250, R0, -0x326172a9, RZ ;  /* 0xcd9e8d5700fa7825 */ /* 0x000fe200078e00ff */
[----:B------:R-:W-:-:S03]  /*13510*/  MOV R0, R135 ;  /* 0x0000008700007202 */ /* 0x000fc60000000f00 */
[----:B------:R-:W-:Y:S01]  /*13520*/  IMAD.WIDE.U32 R244, R244, -0x326172a9, RZ ;  /* 0xcd9e8d57f4f47825 */ /* 0x000fe200078e00ff */
[----:B----4-:R-:W-:-:S05]  /*13530*/  LOP3.LUT R232, R251, R4, RZ, 0x3c, !PT ;  /* 0x00000004fbe87212 */ /* 0x010fca00078e3cff */
[----:B------:R-:W1:Y:S01]  /*13540*/  @!P3 LDC.64 R8, c[0x0][0x220] ;  /* 0x00008800ff08bb82 */ /* 0x000e620000000a00 */
[----:B------:R-:W-:Y:S01]  /*13550*/  LOP3.LUT R236, R245, R4, RZ, 0x3c, !PT ;  /* 0x00000004f5ec7212 */ /* 0x000fe200078e3cff */
[----:B------:R-:W-:-:S06]  /*13560*/  IMAD.WIDE.U32 R224, R2, -0x2daee0ad, RZ ;  /* 0xd2511f5302e07825 */ /* 0x000fcc00078e00ff */
[----:B------:R-:W2:Y:S01]  /*13570*/  @!P3 LDC.64 R6, c[0x0][0x220] ;  /* 0x00008800ff06bb82 */ /* 0x000ea20000000a00 */
[----:B-1----:R-:W-:Y:S04]  /*13580*/  @!P3 STL.64 [R1+0x10], R8 ;  /* 0x000010080100b387 */ /* 0x002fe80000100a00 */
[----:B--2---:R1:W-:Y:S04]  /*13590*/  @!P3 STL.64 [R1+0x8], R6 ;  /* 0x000008060100b387 */ /* 0x0043e80000100a00 */
[----:B-1----:R-:W2:Y:S04]  /*135a0*/  LDL.LU.64 R6, [R1+0x40] ;  /* 0x0000400001067983 */ /* 0x002ea80000300a00 */
[----:B------:R-:W2:Y:S01]  /*135b0*/  LDL.LU.64 R4, [R1+0x48] ;  /* 0x0000480001047983 */ /* 0x000ea20000300a00 */
[----:B------:R-:W-:-:S04]  /*135c0*/  IMAD.WIDE.U32 R232, R232, -0x2daee0ad, RZ ;  /* 0xd2511f53e8e87825 */ /* 0x000fc800078e00ff */
[----:B------:R-:W-:-:S04]  /*135d0*/  IMAD.WIDE.U32 R236, R236, -0x2daee0ad, RZ ;  /* 0xd2511f53ecec7825 */ /* 0x000fc800078e00ff */
[----:B--2---:R-:W-:-:S05]  /*135e0*/  IMAD.MOV.U32 R5, RZ, RZ, R7 ;  /* 0x000000ffff057224 */ /* 0x004fca00078e0007 */
[----:B------:R1:W-:Y:S01]  /*135f0*/  STL.64 [R1], R4 ;  /* 0x0000000401007387 */ /* 0x0003e20000100a00 */
[----:B------:R-:W-:Y:S05]  /*13600*/  BRA `(.L_x_999) ;  /* 0x0000000000c47947 */ /* 0x000fea0003800000 */
.L_x_1001:
        /* <DEDUP_REMOVED lines=15> */
[----:B------:R-:W4:Y:S01]  /*13700*/  @!P2 LDC.64 R178, c[0x0][0x218] ;  /* 0x00008600ffb2ab82 */ /* 0x000f220000000a00 */
[----:B--2---:R-:W-:Y:S04]  /*13710*/  LEA R2, P1, R2, R228, 0x5 ;  /* 0x000000e402027211 */ /* 0x004fe800078228ff */
[----:B-1----:R-:W-:Y:S02]  /*13720*/  @!P3 LEA R176, P6, R2, R176, 0x1 ;  /* 0x000000b002b0b211 */ /* 0x002fe400078c08ff */
[----:B---3--:R-:W-:Y:S02]  /*13730*/  LEA.HI.X R133, R134, R227, R133, 0x5, P1 ;  /* 0x000000e386857211 */ /* 0x008fe400008f2c85 */
        /* <DEDUP_REMOVED lines=8> */
[C---:B----4-:R-:W-:Y:S01]  /*137c0*/  @!P3 LEA R174, P5, R132.reuse, R174, 0x1 ;  /* 0x000000ae84aeb211 */ /* 0x050fe200078a08ff */
[----:B------:R1:W-:Y:S01]  /*137d0*/  @P2 STS.128 [R223+0x9000], RZ ;  /* 0x009000ffdf002388 */ /* 0x0003e20000000c00 */
[----:B------:R-:W-:Y:S02]  /*137e0*/  IADD3.X R135, R133, UR13, RZ, P0, !PT ;  /* 0x0000000d85877c10 */ /* 0x000fe400087fe4ff */
[C---:B------:R-:W-:Y:S01]  /*137f0*/  @!P2 LEA R134, P0, R132.reuse, R178, 0x1 ;  /* 0x000000b28486a211 */ /* 0x040fe200078008ff */
[----:B------:R-:W-:Y:S01]  /*13800*/  @!PT LDS RZ, [RZ] ;  /* 0x00000000fffff984 */ /* 0x000fe20000000800 */
[----:B------:R-:W-:Y:S01]  /*13810*/  @!PT LDS RZ, [RZ] ;  /* 0x00000000fffff984 */ /* 0x000fe20000000800 */
[----:B------:R-:W-:Y:S01]  /*13820*/  @!PT LDS RZ, [RZ] ;  /* 0x00000000fffff984 */ /* 0x000fe20000000800 */
[----:B------:R1:W-:Y:S01]  /*13830*/  @!P2 LDGSTS.E.BYPASS.LTC128B.128 [R223+0x9000], desc[UR20][R172.64+0x80] ;  /* 0x09000080acdfafae */ /* 0x0003e2000b901d54 */
[C-C-:B------:R-:W-:Y:S02]  /*13840*/  @!P3 LEA.HI.X R175, R132.reuse, R175, R135.reuse, 0x1, P5 ;  /* 0x000000af84afb211 */ /* 0x140fe400028f0c87 */
        /* <DEDUP_REMOVED lines=13> */
.L_x_999:
[----:B------:R-:W2:Y:S01]  /*13920*/  LDL.64 R10, [R1] ;  /* 0x00000000010a7983 */ /* 0x000ea20000100a00 */
[----:B------:R-:W-:Y:S01]  /*13930*/  ISETP.GE.AND P2, PT, R249, UR30, PT ;  /* 0x0000001ef9007c0c */ /* 0x000fe2000bf46270 */
[----:B------:R-:W-:Y:S04]  /*13940*/  DEPBAR.LE SB0, 0x0 ;  /* 0x000080000000791a */ /* 0x000fe80000000000 */
[----:B------:R-:W3:Y:S01]  /*13950*/  LDL R7, [R1+0x10] ;  /* 0x0000100001077983 */ /* 0x000ee20000100800 */
[----:B------:R-:W-:Y:S01]  /*13960*/  USHF.R.S32.HI UR8, URZ, 0x1f, UR17 ;  /* 0x0000001f3f087899 */ /* 0x000fe20008011411 */
[----:B-1----:R-:W-:Y:S01]  /*13970*/  IMAD.U32 R4, RZ, RZ, UR17 ;  /* 0x00000011ff047e24 */ /* 0x002fe2000f8e00ff */
[----:B------:R-:W-:Y:S01]  /*13980*/  UIMAD UR5, UR27, UR17, URZ ;  /* 0x000000111b0572a4 */ /* 0x000fe2000f8e023f */
[----:B------:R-:W4:Y:S03]  /*13990*/  LDL R17, [R1+0x14] ;  /* 0x0000140001117983 */ /* 0x000f260000100800 */
[----:B------:R-:W-:Y:S01]  /*139a0*/  UIMAD UR5, UR8, UR28, UR5 ;  /* 0x0000001c080572a4 */ /* 0x000fe2000f8e0205 */
[----:B------:R-:W4:Y:S01]  /*139b0*/  LDL R6, [R1+0x8] ;  /* 0x0000080001067983 */ /* 0x000f220000100800 */
[----:B------:R-:W1:Y:S03]  /*139c0*/  @!P2 LDC.64 R8, c[0x0][0x220] ;  /* 0x00008800ff08ab82 */ /* 0x000e660000000a00 */
[----:B------:R-:W4:Y:S05]  /*139d0*/  LDL R16, [R1+0xc] ;  /* 0x00000c0001107983 */ /* 0x000f2a0000100800 */
[----:B------:R-:W4:Y:S08]  /*139e0*/  @!P2 LDC.64 R14, c[0x0][0x220] ;  /* 0x00008800ff0eab82 */ /* 0x000f300000000a00 */
[----:B------:R-:W-:Y:S06]  /*139f0*/  BAR.SYNC.DEFER_BLOCKING 0x0 ;  /* 0x0000000000007b1d */ /* 0x000fec0000010000 */
[----:B------:R-:W-:Y:S01]  /*13a00*/  @P3 STS.128 [R223+0xa000], RZ ;  /* 0x00a000ffdf003388 */ /* 0x000fe20000000c00 */
[----:B--2---:R-:W-:Y:S04]  /*13a10*/  IMAD.WIDE.U32 R4, R4, UR28, R10 ;  /* 0x0000001c04047c25 */ /* 0x004fe8000f8e000a */
[----:B------:R-:W-:Y:S01]  /*13a20*/  VIADD R5, R5, UR5 ;  /* 0x0000000505057c36 */ /* 0x000fe20008000000 */
[C---:B-1----:R-:W-:Y:S02]  /*13a30*/  @!P2 LEA R8, P1, R4.reuse, R8, 0x1 ;  /* 0x000000080408a211 */ /* 0x042fe400078208ff */
[C---:B---3--:R-:W-:Y:S02]  /*13a40*/  @!P3 LEA R12, P5, R4.reuse, R7, 0x1 ;  /* 0x00000007040cb211 */ /* 0x048fe400078a08ff */
[C-C-:B------:R-:W-:Y:S02]  /*13a50*/  @!P2 LEA.HI.X R9, R4.reuse, R9, R5.reuse, 0x1, P1 ;  /* 0x000000090409a211 */ /* 0x140fe400008f0c05 */
[C---:B----4-:R-:W-:Y:S02]  /*13a60*/  @!P3 LEA.HI.X R13, R4.reuse, R17, R5, 0x1, P5 ;  /* 0x00000011040db211 */ /* 0x050fe400028f0c05 */
[----:B------:R-:W-:Y:S03]  /*13a70*/  IADD3 R2, P0, R4, UR19, RZ ;  /* 0x0000001304027c10 */ /* 0x000fe6000ff1e0ff */
[----:B------:R-:W-:Y:S01]  /*13a80*/  @!PT LDS RZ, [RZ] ;  /* 0x00000000fffff984 */ /* 0x000fe20000000800 */
[----:B------:R-:W-:Y:S01]  /*13a90*/  @!PT LDS RZ, [RZ] ;  /* 0x00000000fffff984 */ /* 0x000fe20000000800 */
[----:B------:R-:W-:Y:S01]  /*13aa0*/  @!PT LDS RZ, [RZ] ;  /* 0x00000000fffff984 */ /* 0x000fe20000000800 */
[----:B------:R-:W-:Y:S01]  /*13ab0*/  @!P3 LDGSTS.E.BYPASS.LTC128B.128 [R223+0xa000], desc[UR20][R12.64] ;  /* 0x0a0000000cdfbfae */ /* 0x000fe2000b901d54 */
[C---:B------:R-:W-:Y:S02]  /*13ac0*/  @!P3 LEA R10, P4, R2.reuse, R6, 0x1 ;  /* 0x00000006020ab211 */ /* 0x040fe400078808ff */
[----:B------:R-:W-:Y:S01]  /*13ad0*/  IADD3.X R7, R5, UR18, RZ, P0, !PT ;  /* 0x0000001205077c10 */ /* 0x000fe200087fe4ff */
[----:B------:R-:W-:Y:S01]  /*13ae0*/  @P2 STS.128 [R223+0xb000], RZ ;  /* 0x00b000ffdf002388 */ /* 0x000fe20000000c00 */
[C---:B------:R-:W-:Y:S02]  /*13af0*/  @!P2 LEA R6, P0, R2.reuse, R14, 0x1 ;  /* 0x0000000e0206a211 */ /* 0x040fe400078008ff */
[C-C-:B------:R-:W-:Y:S01]  /*13b00*/  @!P3 LEA.HI.X R11, R2.reuse, R16, R7.reuse, 0x1, P4 ;  /* 0x00000010020bb211 */ /* 0x140fe200020f0c07 */
[----:B------:R-:W-:Y:S01]  /*13b10*/  @!PT LDS RZ, [RZ] ;  /* 0x00000000fffff984 */ /* 0x000fe20000000800 */
[----:B------:R-:W-:Y:S01]  /*13b20*/  @!PT LDS RZ, [RZ] ;  /* 0x00000000fffff984 */ /* 0x000fe20000000800 */
[----:B------:R-:W-:Y:S01]  /*13b30*/  @!PT LDS RZ, [RZ] ;  /* 0x00000000fffff984 */ /* 0x000fe20000000800 */
[----:B------:R-:W-:Y:S01]  /*13b40*/  @!P2 LDGSTS.E.BYPASS.LTC128B.128 [R223+0xb000], desc[UR20][R8.64+0x80] ;  /* 0x0b00008008dfafae */ /* 0x000fe2000b901d54 */
[----:B------:R-:W-:Y:S02]  /*13b50*/  @!P2 LEA.HI.X R7, R2, R15, R7, 0x1, P0 ;  /* 0x0000000f0207a211 */ /* 0x000fe400000f0c07 */
[----:B------:R-:W-:Y:S01]  /*13b60*/  ISETP.LT.AND P4, PT, RZ, UR17, PT ;  /* 0x00000011ff007c0c */ /* 0x000fe2000bf81270 */
        /* <DEDUP_REMOVED lines=11> */
[----:B------:R-:W1:Y:S04]  /*13c20*/  LDSM.16.M88.4 R16, [R208+0x8000] ;  /* 0x00800000d010783b */ /* 0x000e680000000200 */
[----:B------:R-:W2:Y:S04]  /*13c30*/  LDSM.16.M88.4 R28, [R210+0x2000] ;  /* 0x00200000d21c783b */ /* 0x000ea80000000200 */
[----:B------:R-:W3:Y:S04]  /*13c40*/  LDSM.16.M88.4 R132, [R208+0x8800] ;  /* 0x00880000d084783b */ /* 0x000ee80000000200 */
[----:B------:R-:W0:Y:S04]  /*13c50*/  LDGDEPBAR ;  /* 0x00000000000079af */ /* 0x000e280000000000 */
[----:B------:R-:W-:Y:S04]  /*13c60*/  LDSM.16.M88.4 R172, [R212] ;  /* 0x00000000d4ac783b */ /* 0x000fe80000000200 */
[----:B-----5:R-:W4:Y:S04]  /*13c70*/  LDSM.16.M88.4 R176, [R219] ;  /* 0x00000000dbb0783b */ /* 0x020f280000000200 */
[----:B------:R-:W4:Y:S04]  /*13c80*/  LDSM.16.M88.4 R180, [R212+0x2000] ;  /* 0x00200000d4b4783b */ /* 0x000f280000000200 */
[----:B------:R-:W4:Y:S04]  /*13c90*/  LDSM.16.M88.4 R184, [R222] ;  /* 0x00000000deb8783b */ /* 0x000f280000000200 */
[----:B------:R-:W-:Y:S04]  /*13ca0*/  LDSM.16.M88.4 R188, [R218] ;  /* 0x00000000dabc783b */ /* 0x000fe80000000200 */
[----:B------:R-:W4:Y:S01]  /*13cb0*/  LDSM.16.M88.4 R192, [R216+0x8000] ;  /* 0x00800000d8c0783b */ /* 0x000f220000000200 */
[-C--:B-1----:R-:W-:Y:S03]  /*13cc0*/  HMMA.16816.F32.BF16 R4, R32, R16.reuse, RZ ;  /* 0x000000102004723c */ /* 0x082fe600000418ff */
[----:B------:R-:W1:Y:S04]  /*13cd0*/  LDSM.16.M88.4 R196, [R218+0x2000] ;  /* 0x00200000dac4783b */ /* 0x000e680000000200 */
[----:B------:R-:W-:Y:S01]  /*13ce0*/  LDSM.16.M88.4 R200, [R215] ;  /* 0x00000000d7c8783b */ /* 0x000fe20000000200 */
[C---:B--2---:R-:W-:Y:S03]  /*13cf0*/  HMMA.16816.F32.BF16 R8, R28.reuse, R16, RZ ;  /* 0x000000101c08723c */ /* 0x044fe600000418ff */
[----:B------:R-:W-:Y:S03]  /*13d00*/  LDSM.16.M88.4 R204, [R217+0x2000] ;  /* 0x00200000d9cc783b */ /* 0x000fe60000000200 */
[-C--:B------:R-:W-:Y:S06]  /*13d10*/  HMMA.16816.F32.BF16 R12, R28, R18.reuse, RZ ;  /* 0x000000121c0c723c */ /* 0x080fec00000418ff */
[C---:B------:R-:W-:Y:S06]  /*13d20*/  HMMA.16816.F32.BF16 R16, R32.reuse, R18, RZ ;  /* 0x000000122010723c */ /* 0x040fec00000418ff */
[-C--:B---3--:R-:W-:Y:S06]  /*13d30*/  HMMA.16816.F32.BF16 R20, R32, R132.reuse, RZ ;  /* 0x000000842014723c */ /* 0x088fec00000418ff */
[C---:B------:R-:W-:Y:S06]  /*13d40*/  HMMA.16816.F32.BF16 R24, R28.reuse, R132, RZ ;  /* 0x000000841c18723c */ /* 0x040fec00000418ff */
[-C--:B------:R-:W-:Y:S06]  /*13d50*/  HMMA.16816.F32.BF16 R28, R28, R134.reuse, RZ ;  /* 0x000000861c1c723c */ /* 0x080fec00000418ff */
[----:B------:R-:W-:Y:S01]  /*13d60*/  HMMA.16816.F32.BF16 R32, R32, R134, RZ ;  /* 0x000000862020723c */ /* 0x000fe200000418ff */
[----:B------:R-:W2:Y:S05]  /*13d70*/  LDSM.16.M88.4 R132, [R216+0x8800] ;  /* 0x00880000d884783b */ /* 0x000eaa0000000200 */
[-C--:B----4-:R-:W-:Y:S06]  /*13d80*/  HMMA.16816.F32.BF16 R4, R172, R176.reuse, R4 ;  /* 0x000000b0ac04723c */ /* 0x090fec0000041804 */
[C---:B------:R-:W-:Y:S06]  /*13d90*/  HMMA.16816.F32.BF16 R8, R180.reuse, R176, R8 ;  /* 0x000000b0b408723c */ /* 0x040fec0000041808 */
[-C--:B------:R-:W-:Y:S06]  /*13da0*/  HMMA.16816.F32.BF16 R12, R180, R178.reuse, R12 ;  /* 0x000000b2b40c723c */ /* 0x080fec000004180c */
[C---:B------:R-:W-:Y:S01]  /*13db0*/  HMMA.16816.F32.BF16 R16, R172.reuse, R178, R16 ;  /* 0x000000b2ac10723c */ /* 0x040fe20000041810 */
[----:B------:R-:W3:Y:S05]  /*13dc0*/  LDSM.16.M88.4 R176, [R217] ;  /* 0x00000000d9b0783b */ /* 0x000eea0000000200 */
[-C--:B------:R-:W-:Y:S06]  /*13dd0*/  HMMA.16816.F32.BF16 R20, R172, R184.reuse, R20 ;  /* 0x000000b8ac14723c */ /* 0x080fec0000041814 */
[C---:B------:R-:W-:Y:S06]  /*13de0*/  HMMA.16816.F32.BF16 R24, R180.reuse, R184, R24 ;  /* 0x000000b8b418723c */ /* 0x040fec0000041818 */
[-C--:B------:R-:W-:Y:S01]  /*13df0*/  HMMA.16816.F32.BF16 R28, R180, R186.reuse, R28 ;  /* 0x000000bab41c723c */ /* 0x080fe2000004181c */
[----:B------:R-:W-:Y:S05]  /*13e00*/  LDSM.16.M88.4 R180, [R210+0x4000] ;  /* 0x00400000d2b4783b */ /* 0x000fea0000000200 */
[----:B------:R-:W-:Y:S01]  /*13e10*/  HMMA.16816.F32.BF16 R32, R172, R186, R32 ;  /* 0x000000baac20723c */ /* 0x000fe20000041820 */
[----:B------:R-:W4:Y:S04]  /*13e20*/  LDSM.16.M88.4 R172, [R215+0x800] ;  /* 0x00080000d7ac783b */ /* 0x000f280000000200 */
[----:B------:R-:W4:Y:S01]  /*13e30*/  LDSM.16.M88.4 R184, [R208+0x9000] ;  /* 0x00900000d0b8783b */ /* 0x000f220000000200 */
[-C--:B------:R-:W-:Y:S06]  /*13e40*/  HMMA.16816.F32.BF16 R4, R188, R192.reuse, R4 ;  /* 0x000000c0bc04723c */ /* 0x080fec0000041804 */
[C---:B-1----:R-:W-:Y:S06]  /*13e50*/  HMMA.16816.F32.BF16 R8, R196.reuse, R192, R8 ;  /* 0x000000c0c408723c */ /* 0x042fec0000041808 */
[-C--:B------:R-:W-:Y:S06]  /*13e60*/  HMMA.16816.F32.BF16 R12, R196, R194.reuse, R12 ;  /* 0x000000c2c40c723c */ /* 0x080fec000004180c */
[C---:B------:R-:W-:Y:S01]  /*13e70*/  HMMA.16816.F32.BF16 R16, R188.reuse, R194, R16 ;  /* 0x000000c2bc10723c */ /* 0x040fe20000041810 */
[----:B------:R-:W1:Y:S05]  /*13e80*/  LDSM.16.M88.4 R192, [R210+0x6000] ;  /* 0x00600000d2c0783b */ /* 0x000e6a0000000200 */
[-C--:B--2---:R-:W-:Y:S06]  /*13e90*/  HMMA.16816.F32.BF16 R20, R188, R132.reuse, R20 ;  /* 0x00000084bc14723c */ /* 0x084fec0000041814 */
[C---:B------:R-:W-:Y:S06]  /*13ea0*/  HMMA.16816.F32.BF16 R24, R196.reuse, R132, R24 ;  /* 0x00000084c418723c */ /* 0x040fec0000041818 */
[-C--:B------:R-:W-:Y:S01]  /*13eb0*/  HMMA.16816.F32.BF16 R28, R196, R134.reuse, R28 ;  /* 0x00000086c41c723c */ /* 0x080fe2000004181c */
[----:B------:R-:W-:Y:S05]  /*13ec0*/  LDSM.16.M88.4 R196, [R221] ;  /* 0x00000000ddc4783b */ /* 0x000fea0000000200 */
[----:B------:R-:W-:Y:S01]  /*13ed0*/  HMMA.16816.F32.BF16 R32, R188, R134, R32 ;  /* 0x00000086bc20723c */ /* 0x000fe20000041820 */
[----:B------:R-:W2:Y:S04]  /*13ee0*/  LDSM.16.M88.4 R132, [R208+0x9800] ;  /* 0x00980000d084783b */ /* 0x000ea80000000200 */
[----:B------:R-:W2:Y:S01]  /*13ef0*/  LDSM.16.M88.4 R188, [R212+0x4000] ;  /* 0x00400000d4bc783b */ /* 0x000ea20000000200 */
[-C--:B---3--:R-:W-:Y:S06]  /*13f00*/  HMMA.16816.F32.BF16 R4, R176, R200.reuse, R4 ;  /* 0x000000c8b004723c */ /* 0x088fec0000041804 */
[C---:B------:R-:W-:Y:S06]  /*13f10*/  HMMA.16816.F32.BF16 R8, R204.reuse, R200, R8 ;  /* 0x000000c8cc08723c */ /* 0x040fec0000041808 */
[-C--:B------:R-:W-:Y:S06]  /*13f20*/  HMMA.16816.F32.BF16 R12, R204, R202.reuse, R12 ;  /* 0x000000cacc0c723c */ /* 0x080fec000004180c */
[C---:B------:R-:W-:Y:S01]  /*13f30*/  HMMA.16816.F32.BF16 R16, R176.reuse, R202, R16 ;  /* 0x000000cab010723c */ /* 0x040fe20000041810 */
[----:B------:R-:W3:Y:S05]  /*13f40*/  LDSM.16.M88.4 R200, [R212+0x6000] ;  /* 0x00600000d4c8783b */ /* 0x000eea0000000200 */
[-C--:B----4-:R-:W-:Y:S06]  /*13f50*/  HMMA.16816.F32.BF16 R20, R176, R172.reuse, R20 ;  /* 0x000000acb014723c */ /* 0x090fec0000041814 */
[C---:B------:R-:W-:Y:S06]  /*13f60*/  HMMA.16816.F32.BF16 R24, R204.reuse, R172, R24 ;  /* 0x000000accc18723c */ /* 0x040fec0000041818 */
[-C--:B------:R-:W-:Y:S01]  /*13f70*/  HMMA.16816.F32.BF16 R28, R204, R174.reuse, R28 ;  /* 0x000000aecc1c723c */ /* 0x080fe2000004181c */
[----:B------:R-:W-:Y:S05]  /*13f80*/  LDSM.16.M88.4 R204, [R218+0x6000] ;  /* 0x00600000dacc783b */ /* 0x000fea0000000200 */
[----:B------:R-:W-:Y:S01]  /*13f90*/  HMMA.16816.F32.BF16 R32, R176, R174, R32 ;  /* 0x000000aeb020723c */ /* 0x000fe20000041820 */
[----:B------:R-:W4:Y:S04]  /*13fa0*/  LDSM.16.M88.4 R172, [R220] ;  /* 0x00000000dcac783b */ /* 0x000f280000000200 */
[----:B------:R-:W-:Y:S01]  /*13fb0*/  LDSM.16.M88.4 R176, [R218+0x4000] ;  /* 0x00400000dab0783b */ /* 0x000fe20000000200 */
        /* <DEDUP_REMOVED lines=8> */
[----:B------:R-:W-:Y:S05]  /*14040*/  LDSM.16.M88.4 R192, [R215+0x1000] ;  /* 0x00100000d7c0783b */ /* 0x000fea0000000200 */
[----:B------:R-:W-:Y:S01]  /*14050*/  HMMA.16816.F32.BF16 R32, R180, R134, R32 ;  /* 0x00000086b420723c */ /* 0x000fe20000041820 */
[----:B------:R-:W2:Y:S04]  /*14060*/  LDSM.16.M88.4 R132, [R216+0x9800] ;  /* 0x00980000d884783b */ /* 0x000ea80000000200 */
[----:B------:R-:W2:Y:S01]  /*14070*/  LDSM.16.M88.4 R180, [R217+0x4000] ;  /* 0x00400000d9b4783b */ /* 0x000ea20000000200 */
[-C--:B------:R-:W-:Y:S06]  /*14080*/  HMMA.16816.F32.BF16 R4, R188, R196.reuse, R4 ;  /* 0x000000c4bc04723c */ /* 0x080fec0000041804 */
[C---:B---3--:R-:W-:Y:S06]  /*14090*/  HMMA.16816.F32.BF16 R8, R200.reuse, R196, R8 ;  /* 0x000000c4c808723c */ /* 0x048fec0000041808 */
[-C--:B------:R-:W-:Y:S06]  /*140a0*/  HMMA.16816.F32.BF16 R12, R200, R198.reuse, R12 ;  /* 0x000000c6c80c723c */ /* 0x080fec000004180c */
[C---:B------:R-:W-:Y:S01]  /*140b0*/  HMMA.16816.F32.BF16 R16, R188.reuse, R198, R16 ;  /* 0x000000c6bc10723c */ /* 0x040fe20000041810 */
[----:B------:R-:W3:Y:S05]  /*140c0*/  LDSM.16.M88.4 R196, [R217+0x6000] ;  /* 0x00600000d9c4783b */ /* 0x000eea0000000200 */
[-C--:B----4-:R-:W-:Y:S06]  /*140d0*/  HMMA.16816.F32.BF16 R20, R188, R172.reuse, R20 ;  /* 0x000000acbc14723c */ /* 0x090fec0000041814 */
[C---:B------:R-:W-:Y:S06]  /*140e0*/  HMMA.16816.F32.BF16 R24, R200.reuse, R172, R24 ;  /* 0x000000acc818723c */ /* 0x040fec0000041818 */
[-C--:B------:R-:W-:Y:S06]  /*140f0*/  HMMA.16816.F32.BF16 R28, R200, R174.reuse, R28 ;  /* 0x000000aec81c723c */ /* 0x080fec000004181c */
[----:B------:R-:W-:Y:S01]  /*14100*/  HMMA.16816.F32.BF16 R32, R188, R174, R32 ;  /* 0x000000aebc20723c */ /* 0x000fe20000041820 */
[----:B------:R-:W4:Y:S01]  /*14110*/  LDSM.16.M88.4 R172, [R215+0x1800] ;  /* 0x00180000d7ac783b */ /* 0x000f220000000200 */
[----:B------:R-:W-:Y:S04]  /*14120*/  DEPBAR.LE SB0, 0x0 ;  /* 0x000080000000791a */ /* 0x000fe80000000000 */
[-C--:B-1----:R-:W-:Y:S01]  /*14130*/  HMMA.16816.F32.BF16 R4, R176, R184.reuse, R4 ;  /* 0x000000b8b004723c */ /* 0x082fe20000041804 */
[----:B------:R-:W-:Y:S05]  /*14140*/  BAR.SYNC.DEFER_BLOCKING 0x0 ;  /* 0x0000000000007b1d */ /* 0x000fea0000010000 */
[C---:B------:R-:W-:Y:S06]  /*14150*/  HMMA.16816.F32.BF16 R8, R204.reuse, R184, R8 ;  /* 0x000000b8cc08723c */ /* 0x040fec0000041808 */
[-C--:B------:R-:W-:Y:S06]  /*14160*/  HMMA.16816.F32.BF16 R12, R204, R186.reuse, R12 ;  /* 0x000000bacc0c723c */ /* 0x080fec000004180c */
[C---:B------:R-:W-:Y:S06]  /*14170*/  HMMA.16816.F32.BF16 R16, R176.reuse, R186, R16 ;  /* 0x000000bab010723c */ /* 0x040fec0000041810 */
[-C--:B--2---:R-:W-:Y:S06]  /*14180*/  HMMA.16816.F32.BF16 R20, R176, R132.reuse, R20 ;  /* 0x00000084b014723c */ /* 0x084fec0000041814 */
[C---:B------:R-:W-:Y:S06]  /*14190*/  HMMA.16816.F32.BF16 R24, R204.reuse, R132, R24 ;  /* 0x00000084cc18723c */ /* 0x040fec0000041818 */
[-C--:B------:R-:W-:Y:S06]  /*141a0*/  HMMA.16816.F32.BF16 R28, R204, R134.reuse, R28 ;  /* 0x00000086cc1c723c */ /* 0x080fec000004181c */
[----:B------:R-:W-:Y:S06]  /*141b0*/  HMMA.16816.F32.BF16 R32, R176, R134, R32 ;  /* 0x00000086b020723c */ /* 0x000fec0000041820 */
[-C--:B------:R-:W-:Y:S06]  /*141c0*/  HMMA.16816.F32.BF16 R4, R180, R192.reuse, R4 ;  /* 0x000000c0b404723c */ /* 0x080fec0000041804 */
[C---:B---3--:R-:W-:Y:S06]  /*141d0*/  HMMA.16816.F32.BF16 R8, R196.reuse, R192, R8 ;  /* 0x000000c0c408723c */ /* 0x048fec0000041808 */
[-C--:B------:R-:W-:Y:S06]  /*141e0*/  HMMA.16816.F32.BF16 R12, R196, R194.reuse, R12 ;  /* 0x000000c2c40c723c */ /* 0x080fec000004180c */
[C---:B------:R-:W-:Y:S06]  /*141f0*/  HMMA.16816.F32.BF16 R16, R180.reuse, R194, R16 ;  /* 0x000000c2b410723c */ /* 0x040fec0000041810 */
[----:B------:R-:W-:Y:S01]  /*14200*/  FMNMX.FTZ R136, R4, R0, !PT ;  /* 0x0000000004887209 */ /* 0x000fe20007810000 */
[-C--:B----4-:R-:W-:Y:S04]  /*14210*/  HMMA.16816.F32.BF16 R20, R180, R172.reuse, R20 ;  /* 0x000000acb414723c */ /* 0x090fe80000041814 */
[----:B------:R-:W-:Y:S02]  /*14220*/  FMNMX.FTZ R2, R6, R3, !PT ;  /* 0x0000000306027209 */ /* 0x000fe40007810000 */
[----:B------:R-:W-:Y:S01]  /*14230*/  FMNMX.FTZ R136, R5, R136, !PT ;  /* 0x0000008805887209 */ /* 0x000fe20007810000 */
[C---:B------:R-:W-:Y:S04]  /*14240*/  HMMA.16816.F32.BF16 R24, R196.reuse, R172, R24 ;  /* 0x000000acc418723c */ /* 0x040fe80000041818 */
[----:B------:R-:W-:Y:S02]  /*14250*/  FMNMX.FTZ R2, R7, R2, !PT ;  /* 0x0000000207027209 */ /* 0x000fe40007810000 */
[----:B------:R-:W-:Y:S01]  /*14260*/  FMNMX.FTZ R139, R8, R138, !PT ;  /* 0x0000008a088b7209 */ /* 0x000fe20007810000 */
[-C--:B------:R-:W-:Y:S04]  /*14270*/  HMMA.16816.F32.BF16 R28, R196, R174.reuse, R28 ;  /* 0x000000aec41c723c */ /* 0x080fe8000004181c */
        /* <DEDUP_REMOVED lines=8> */
[----:B------:R-:W-:Y:S09]  /*14300*/  FMNMX.FTZ R2, R23, R2, !PT ;  /* 0x0000000217027209 */ /* 0x000ff20007810000 */
[----:B------:R-:W-:Y:S02]  /*14310*/  FMNMX.FTZ R136, R32, R136, !PT ;  /* 0x0000008820887209 */ /* 0x000fe40007810000 */
[----:B------:R-:W-:Y:S02]  /*14320*/  FMNMX.FTZ R180, R34, R2, !PT ;  /* 0x0000000222b47209 */ /* 0x000fe40007810000 */
[----:B------:R-:W-:Y:S01]  /*14330*/  FMNMX.FTZ R136, R33, R136, !PT ;  /* 0x0000008821887209 */ /* 0x000fe20007810000 */
[----:B------:R-:W-:Y:S06]  /*14340*/  @P4 BRA `(.L_x_1001) ;  /* 0xfffffff000b04947 */ /* 0x000fec000383ffff */
.L_x_1000:
[----:B-1----:R-:W1:Y:S01]  /*14350*/  SHFL.BFLY PT, R135, R136, 0x2, 0x1f ;  /* 0x0c401f0088877f89 */ /* 0x002e6200000e0000 */
[----:B------:R-:W-:Y:S01]  /*14360*/  FMNMX.FTZ R2, R35, R180, !PT ;  /* 0x000000b423027209 */ /* 0x000fe20007810000 */
[----:B------:R-:W-:Y:S01]  /*14370*/  UIADD3 UR5, UR25, -0x4498517b, URZ ;  /* 0xbb67ae8519057890 */ /* 0x000fe2000fffe03f */
[----:B------:R-:W-:Y:S01]  /*14380*/  FMNMX.FTZ R132, R9, R139, !PT ;  /* 0x0000008b09847209 */ /* 0x000fe20007810000 */
[----:B------:R-:W-:Y:S04]  /*14390*/  UIADD3 UR9, UR24, 0x3c6ef372, URZ ;  /* 0x3c6ef37218097890 */ /* 0x000fe8000fffe03f */
[----:B------:R-:W-:Y:S01]  /*143a0*/  LDSM.16.MT88.4 R184, [R211+0xa000] ;  /* 0x00a00000d3b8783b */ /* 0x000fe20000004200 */
[----:B------:R-:W-:Y:S01]  /*143b0*/  UIADD3 UR8, UR24, -0x61c88647, URZ ;  /* 0x9e3779b918087890 */ /* 0x000fe2000fffe03f */
[----:B------:R-:W-:Y:S04]  /*143c0*/  FMNMX.FTZ R132, R12, R132, !PT ;  /* 0x000000840c847209 */ /* 0x000fe80007810000 */
[----:B------:R-:W-:Y:S02]  /*143d0*/  FMNMX.FTZ R132, R13, R132, !PT ;  /* 0x000000840d847209 */ /* 0x000fe40007810000 */
[----:B------:R-:W2:Y:S02]  /*143e0*/  SHFL.BFLY PT, R133, R2, 0x2, 0x1f ;  /* 0x0c401f0002857f89 */ /* 0x000ea400000e0000 */
[----:B------:R-:W-:Y:S04]  /*143f0*/  FMNMX.FTZ R132, R24, R132, !PT ;  /* 0x0000008418847209 */ /* 0x000fe80007810000 */
[----:B------:R-:W-:Y:S04]  /*14400*/  FMNMX.FTZ R132, R25, R132, !PT ;  /* 0x0000008419847209 */ /* 0x000fe80007810000 */
[----:B------:R-:W-:Y:S04]  /*14410*/  FMNMX.FTZ R132, R28, R132, !PT ;  /* 0x000000841c847209 */ /* 0x000fe80007810000 */
[----:B------:R-:W-:Y:S05]  /*14420*/  FMNMX.FTZ R132, R29, R132, !PT ;  /* 0x000000841d847209 */ /* 0x000fea0007810000 */
[----:B------:R-:W3:Y:S01]  /*14430*/  SHFL.BFLY PT, R139, R132, 0x2, 0x1f ;  /* 0x0c401f00848b7f89 */ /* 0x000ee200000e0000 */
[----:B-1----:R-:W-:Y:S02]  /*14440*/  FMNMX.FTZ R135, R136, R135, !PT ;  /* 0x0000008788877209 */ /* 0x002fe40007810000 */
[----:B--2---:R-:W-:Y:S05]  /*14450*/  FMNMX.FTZ R2, R2, R133, !PT ;  /* 0x0000008502027209 */ /* 0x004fea0007810000 */
[----:B------:R-:W1:Y:S01]  /*14460*/  SHFL.BFLY PT, R134, R135, 0x1, 0x1f ;  /* 0x0c201f0087867f89 */ /* 0x000e6200000e0000 */
[----:B------:R-:W-:Y:S07]  /*14470*/  FMNMX.FTZ R133, R10, R137, !PT ;  /* 0x000000890a857209 */ /* 0x000fee0007810000 */
[----:B------:R-:W2:Y:S01]  /*14480*/  SHFL.BFLY PT, R172, R2, 0x1, 0x1f ;  /* 0x0c201f0002ac7f89 */ /* 0x000ea200000e0000 */
[----:B------:R-:W-:Y:S04]  /*14490*/  FMNMX.FTZ R133, R11, R133, !PT ;  /* 0x000000850b857209 */ /* 0x000fe80007810000 */
[----:B------:R-:W-:Y:S04]  /*144a0*/  FMNMX.FTZ R136, R14, R133, !PT ;  /* 0x000000850e887209 */ /* 0x000fe80007810000 */
[----:B------:R-:W-:Y:S04]  /*144b0*/  FMNMX.FTZ R136, R15, R136, !PT ;  /* 0x000000880f887209 */ /* 0x000fe80007810000 */
[----:B------:R-:W-:Y:S02]  /*144c0*/  FMNMX.FTZ R136, R26, R136, !PT ;  /* 0x000000881a887209 */ /* 0x000fe40007810000 */
[----:B---3--:R-:W-:Y:S02]  /*144d0*/  FMNMX.FTZ R133, R132, R139, !PT ;  /* 0x0000008b84857209 */ /* 0x008fe40007810000 */
[----:B-1----:R-:W-:Y:S02]  /*144e0*/  FMNMX.FTZ R135, R135, R134, !PT ;  /* 0x0000008687877209 */ /* 0x002fe40007810000 */
[----:B--2---:R-:W-:Y:S03]  /*144f0*/  FMNMX.FTZ R134, R2, R172, !PT ;  /* 0x000000ac02867209 */ /* 0x004fe60007810000 */
[C---:B------:R-:W-:Y:S01]  /*14500*/  FADD.FTZ R0, -R135.reuse, R0 ;  /* 0x0000000087007221 */ /* 0x040fe20000010100 */
[C---:B------:R-:W-:Y:S01]  /*14510*/  FMUL.FTZ R188, R135.reuse, UR4 ;  /* 0x0000000487bc7c20 */ /* 0x040fe20008410000 */
[----:B------:R-:W-:Y:S02]  /*14520*/  FSETP.NEU.FTZ.AND P0, PT, R135, -INF , PT ;  /* 0xff8000008700780b */ /* 0x000fe40003f1d000 */
[----:B------:R-:W-:Y:S01]  /*14530*/  FMUL.FTZ R2, R0, UR4 ;  /* 0x0000000400027c20 */ /* 0x000fe20008410000 */
[----:B------:R-:W-:Y:S01]  /*14540*/  FADD.FTZ R0, -R134, R3 ;  /* 0x0000000386007221 */ /* 0x000fe20000010100 */
[----:B------:R-:W-:Y:S01]  /*14550*/  FSEL R188, R188, RZ, P0 ;  /* 0x000000ffbcbc7208 */ /* 0x000fe20000000000 */
[----:B------:R-:W-:Y:S01]  /*14560*/  FMUL.FTZ R189, R134, UR4 ;  /* 0x0000000486bd7c20 */ /* 0x000fe20008410000 */
[----:B------:R1:W2:Y:S01]  /*14570*/  MUFU.EX2 R132, R2 ;  /* 0x0000000200847308 */ /* 0x0002a20000000800 */
[----:B------:R-:W-:Y:S01]  /*14580*/  FMUL.FTZ R3, R0, UR4 ;  /* 0x0000000400037c20 */ /* 0x000fe20008410000 */
[----:B------:R-:W-:Y:S01]  /*14590*/  FSETP.NEU.FTZ.AND P0, PT, R134, -INF , PT ;  /* 0xff8000008600780b */ /* 0x000fe20003f1d000 */
[----:B------:R-:W-:Y:S01]  /*145a0*/  FFMA.FTZ R16, R16, UR4, -R188 ;  /* 0x0000000410107c23 */ /* 0x000fe200080108bc */
[----:B------:R-:W-:Y:S01]  /*145b0*/  LOP3.LUT R172, R233, UR5, R224, 0x96, !PT ;  /* 0x00000005e9ac7c12 */ /* 0x000fe2000f8e96e0 */
[--C-:B------:R-:W-:Y:S01]  /*145c0*/  FFMA.FTZ R17, R17, UR4, -R188.reuse ;  /* 0x0000000411117c23 */ /* 0x100fe200080108bc */
[----:B------:R-:W-:Y:S01]  /*145d0*/  FSEL R189, R189, RZ, P0 ;  /* 0x000000ffbdbd7208 */ /* 0x000fe20000000000 */
[--C-:B------:R-:W-:Y:S03]  /*145e0*/  FFMA.FTZ R4, R4, UR4, -R188.reuse ;  /* 0x0000000404047c23 */ /* 0x100fe600080108bc */
[----:B------:R3:W-:Y:S01]  /*145f0*/  MUFU.EX2 R240, R16 ;  /* 0x0000001000f07308 */ /* 0x0007e20000000800 */
[----:B------:R-:W-:Y:S04]  /*14600*/  IMAD.WIDE.U32 R172, R172, -0x326172a9, RZ ;  /* 0xcd9e8d57acac7825 */ /* 0x000fe800078e00ff */
[----:B------:R-:W-:Y:S01]  /*14610*/  FFMA.FTZ R32, R32, UR4, -R188 ;  /* 0x0000000420207c23 */ /* 0x000fe200080108bc */
[--C-:B------:R-:W-:Y:S01]  /*14620*/  FFMA.FTZ R139, R18, UR4, -R189.reuse ;  /* 0x00000004128b7c23 */ /* 0x100fe200080108bd */
[--C-:B------:R-:W-:Y:S01]  /*14630*/  FFMA.FTZ R19, R19, UR4, -R189.reuse ;  /* 0x0000000413137c23 */ /* 0x100fe200080108bd */
[--C-:B------:R-:W-:Y:S01]  /*14640*/  FFMA.FTZ R6, R6, UR4, -R189.reuse ;  /* 0x0000000406067c23 */ /* 0x100fe200080108bd */
[----:B------:R-:W-:Y:S01]  /*14650*/  FFMA.FTZ R7, R7, UR4, -R189 ;  /* 0x0000000407077c23 */ /* 0x000fe200080108bd */
[----:B------:R4:W-:Y:S01]  /*14660*/  MUFU.EX2 R241, R17 ;  /* 0x0000001100f17308 */ /* 0x0009e20000000800 */
[----:B-1----:R-:W-:Y:S01]  /*14670*/  FMNMX.FTZ R2, R27, R136, !PT ;  /* 0x000000881b027209 */ /* 0x002fe20007810000 */
[C---:B--2---:R-:W-:Y:S01]  /*14680*/  FMUL.FTZ R36, R132.reuse, R36 ;  /* 0x0000002484247220 */ /* 0x044fe20000410000 */
[----:B------:R-:W-:Y:S01]  /*14690*/  MOV R136, UR25 ;  /* 0x0000001900887c02 */ /* 0x000fe20008000f00 */
[----:B------:R-:W-:Y:S01]  /*146a0*/  FMUL.FTZ R37, R132, R37 ;  /* 0x0000002584257220 */ /* 0x000fe20000410000 */
[----:B------:R-:W-:Y:S01]  /*146b0*/  FMNMX.FTZ R0, R30, R2, !PT ;  /* 0x000000021e007209 */ /* 0x000fe20007810000 */
[C---:B------:R-:W-:Y:S01]  /*146c0*/  FMUL.FTZ R48, R132.reuse, R48 ;  /* 0x0000003084307220 */ /* 0x040fe20000410000 */
[----:B------:R-:W-:Y:S03]  /*146d0*/  LOP3.LUT R2, R225, UR17, R136, 0x96, !PT ;  /* 0x00000011e1027c12 */ /* 0x000fe6000f8e9688 */
[----:B------:R1:W-:Y:S01]  /*146e0*/  MUFU.EX2 R239, R139 ;  /* 0x0000008b00ef7308 */ /* 0x0003e20000000800 */
[----:B------:R-:W-:Y:S01]  /*146f0*/  FMNMX.FTZ R0, R31, R0, !PT ;  /* 0x000000001f007209 */ /* 0x000fe20007810000 */
[----:B------:R-:W-:Y:S01]  /*14700*/  FMUL.FTZ R49, R132, R49 ;  /* 0x0000003184317220 */ /* 0x000fe20000410000 */
[----:B---3--:R-:W-:Y:S01]  /*14710*/  LOP3.LUT R16, R237, UR5, R224, 0x96, !PT ;  /* 0x00000005ed107c12 */ /* 0x008fe2000f8e96e0 */
[----:B------:R-:W-:Y:S01]  /*14720*/  IMAD.WIDE.U32 R174, R2, -0x326172a9, RZ ;  /* 0xcd9e8d5702ae7825 */ /* 0x000fe200078e00ff */
[----:B------:R-:W-:Y:S01]  /*14730*/  UIADD3 UR5, UR25, 0x76cf5d0a, URZ ;  /* 0x76cf5d0a19057890 */ /* 0x000fe2000fffe03f */
[----:B------:R-:W2:Y:S02]  /*14740*/  SHFL.BFLY PT, R2, R0, 0x2, 0x1f ;  /* 0x0c401f0000027f89 */ /* 0x000ea400000e0000 */
[----:B------:R-:W-:Y:S02]  /*14750*/  FMUL.FTZ R52, R132, R52 ;  /* 0x0000003484347220 */ /* 0x000fe40000410000 */
[----:B------:R3:W-:Y:S01]  /*14760*/  MUFU.EX2 R238, R19 ;  /* 0x0000001300ee7308 */ /* 0x0007e20000000800 */
[----:B------:R-:W-:Y:S01]  /*14770*/  LOP3.LUT R176, R173, UR9, R174, 0x96, !PT ;  /* 0x00000009adb07c12 */ /* 0x000fe2000f8e96ae */
[----:B------:R-:W-:Y:S02]  /*14780*/  IMAD.WIDE.U32 R178, R16, -0x326172a9, RZ ;  /* 0xcd9e8d5710b27825 */ /* 0x000fe400078e00ff */
[----:B------:R-:W5:Y:S01]  /*14790*/  SHFL.BFLY PT, R173, R133, 0x1, 0x1f ;  /* 0x0c201f0085ad7f89 */ /* 0x000f6200000e0000 */
[----:B------:R-:W-:Y:S01]  /*147a0*/  UIADD3 UR17, UR17, -0x1, URZ ;  /* 0xffffffff11117890 */ /* 0x000fe2000fffe03f */
[C---:B------:R-:W-:Y:S01]  /*147b0*/  LOP3.LUT R136, R175.reuse, UR8, R250, 0x96, !PT ;  /* 0x00000008af887c12 */ /* 0x040fe2000f8e96fa */
[----:B------:R-:W-:Y:S01]  /*147c0*/  IMAD.WIDE.U32 R176, R176, -0x2daee0ad, RZ ;  /* 0xd2511f53b0b07825 */ /* 0x000fe200078e00ff */
[----:B------:R-:W-:Y:S02]  /*147d0*/  LOP3.LUT R18, R175, UR8, R244, 0x96, !PT ;  /* 0x00000008af127c12 */ /* 0x000fe4000f8e96f4 */
[----:B------:R5:W-:Y:S01]  /*147e0*/  MUFU.EX2 R235, R4 ;  /* 0x0000000400eb7308 */ /* 0x000be20000000800 */
[----:B------:R-:W-:Y:S01]  /*147f0*/  LOP3.LUT R174, R179, UR9, R174, 0x96, !PT ;  /* 0x00000009b3ae7c12 */ /* 0x000fe2000f8e96ae */
[----:B----4-:R-:W-:Y:S04]  /*14800*/  IMAD.WIDE.U32 R16, R136, -0x2daee0ad, RZ ;  /* 0xd2511f5388107825 */ /* 0x010fe800078e00ff */
[C---:B------:R-:W-:Y:S01]  /*14810*/  FMUL.FTZ R53, R132.reuse, R53 ;  /* 0x0000003584357220 */ /* 0x040fe20000410000 */
[----:B------:R-:W-:Y:S01]  /*14820*/  FMUL.FTZ R64, R132, R64 ;  /* 0x0000004084407220 */ /* 0x000fe20000410000 */
[----:B------:R-:W-:Y:S01]  /*14830*/  IMAD.WIDE.U32 R174, R174, -0x2daee0ad, RZ ;  /* 0xd2511f53aeae7825 */ /* 0x000fe200078e00ff */
[----:B------:R-:W-:Y:S01]  /*14840*/  LOP3.LUT R136, R17, UR5, R232, 0x96, !PT ;  /* 0x0000000511887c12 */ /* 0x000fe2000f8e96e8 */
[----:B------:R-:W-:Y:S01]  /*14850*/  MUFU.EX2 R231, R6 ;  /* 0x0000000600e77308 */ /* 0x000fe20000000800 */
[----:B-1----:R-:W-:Y:S01]  /*14860*/  LOP3.LUT R139, R177, UR22, R16, 0x96, !PT ;  /* 0x00000016b18b7c12 */ /* 0x002fe2000f8e9610 */
[----:B------:R-:W-:Y:S04]  /*14870*/  IMAD.WIDE.U32 R16, R18, -0x2daee0ad, RZ ;  /* 0xd2511f5312107825 */ /* 0x000fe800078e00ff */
[C---:B------:R-:W-:Y:S01]  /*14880*/  FMUL.FTZ R65, R132.reuse, R65 ;  /* 0x0000004184417220 */ /* 0x040fe20000410000 */
[----:B------:R-:W-:Y:S01]  /*14890*/  FMUL.FTZ R68, R132, R68 ;  /* 0x0000004484447220 */ /* 0x000fe20000410000 */
[----:B--2---:R-:W-:Y:S01]  /*148a0*/  FMNMX.FTZ R0, R0, R2, !PT ;  /* 0x0000000200007209 */ /* 0x004fe20007810000 */
[----:B---3--:R-:W-:Y:S01]  /*148b0*/  IMAD.WIDE.U32 R18, R136, -0x326172a9, RZ ;  /* 0xcd9e8d5788127825 */ /* 0x008fe200078e00ff */
[----:B------:R-:W-:Y:S01]  /*148c0*/  LOP3.LUT R17, R17, UR5, R236, 0x96, !PT ;  /* 0x0000000511117c12 */ /* 0x000fe2000f8e96ec */
[----:B------:R1:W-:Y:S01]  /*148d0*/  MUFU.EX2 R230, R7 ;  /* 0x0000000700e67308 */ /* 0x0003e20000000800 */
[----:B------:R-:W-:Y:S01]  /*148e0*/  LOP3.LUT R136, R175, UR22, R16, 0x96, !PT ;  /* 0x00000016af887c12 */ /* 0x000fe2000f8e9610 */
[----:B------:R-:W2:Y:S01]  /*148f0*/  SHFL.BFLY PT, R2, R0, 0x1, 0x1f ;  /* 0x0c201f0000027f89 */ /* 0x000ea200000e0000 */
[----:B------:R-:W-:Y:S01]  /*14900*/  IMAD.WIDE.U32 R198, R139, -0x326172a9, RZ ;  /* 0xcd9e8d578bc67825 */ /* 0x000fe200078e00ff */
[----:B-----5:R-:W-:Y:S01]  /*14910*/  FMNMX.FTZ R133, R133, R173, !PT ;  /* 0x000000ad85857209 */ /* 0x020fe20007810000 */
[----:B------:R-:W-:Y:S01]  /*14920*/  UIADD3 UR5, UR24, -0x4ab325aa, URZ ;  /* 0xb54cda5618057890 */ /* 0x000fe2000fffe03f */
[----:B------:R-:W-:Y:S01]  /*14930*/  LOP3.LUT R172, R19, UR23, R172, 0x96, !PT ;  /* 0x0000001713ac7c12 */ /* 0x000fe2000f8e96ac */
[----:B------:R-:W-:Y:S01]  /*14940*/  IMAD.WIDE.U32 R16, R17, -0x326172a9, RZ ;  /* 0xcd9e8d5711107825 */ /* 0x000fe200078e00ff */
[----:B------:R-:W-:Y:S02]  /*14950*/  LOP3.LUT R19, R199, UR12, R18, 0x96, !PT ;  /* 0x0000000cc7137c12 */ /* 0x000fe4000f8e9612 */
[----:B------:R-:W3:Y:S01]  /*14960*/  MUFU.EX2 R3, R3 ;  /* 0x0000000300037308 */ /* 0x000ee20000000800 */
[C---:B------:R-:W-:Y:S01]  /*14970*/  FMUL.FTZ R190, R133.reuse, UR4 ;  /* 0x0000000485be7c20 */ /* 0x040fe20008410000 */
[----:B------:R-:W-:Y:S01]  /*14980*/  FSETP.NEU.FTZ.AND P0, PT, R133, -INF , PT ;  /* 0xff8000008500780b */ /* 0x000fe20003f1d000 */
[----:B------:R-:W-:Y:S04]  /*14990*/  IMAD.WIDE.U32 R196, R136, -0x326172a9, RZ ;  /* 0xcd9e8d5788c47825 */ /* 0x000fe800078e00ff */
[----:B------:R-:W-:Y:S01]  /*149a0*/  FFMA.FTZ R18, R5, UR4, -R188 ;  /* 0x0000000405127c23 */ /* 0x000fe200080108bc */
[----:B------:R-:W-:Y:S01]  /*149b0*/  LOP3.LUT R136, R17, UR23, R178, 0x96, !PT ;  /* 0x0000001711887c12 */ /* 0x000fe2000f8e96b2 */
[----:B------:R-:W-:Y:S01]  /*149c0*/  IMAD.WIDE.U32 R4, R172, -0x2daee0ad, RZ ;  /* 0xd2511f53ac047825 */ /* 0x000fe200078e00ff */
[----:B------:R-:W-:Y:S01]  /*149d0*/  FSEL R190, R190, RZ, P0 ;  /* 0x000000ffbebe7208 */ /* 0x000fe20000000000 */
[----:B------:R4:W5:Y:S01]  /*149e0*/  MUFU.EX2 R234, R18 ;  /* 0x0000001200ea7308 */ /* 0x0009620000000800 */
[----:B------:R-:W-:Y:S01]  /*149f0*/  LOP3.LUT R17, R197, UR12, R16, 0x96, !PT ;  /* 0x0000000cc5117c12 */ /* 0x000fe2000f8e9610 */
[----:B------:R-:W-:Y:S01]  /*14a00*/  IMAD.WIDE.U32 R200, R19, -0x2daee0ad, RZ ;  /* 0xd2511f5313c87825 */ /* 0x000fe200078e00ff */
[----:B------:R-:W-:Y:S03]  /*14a10*/  LOP3.LUT R176, R5, UR11, R176, 0x96, !PT ;  /* 0x0000000b05b07c12 */ /* 0x000fe6000f8e96b0 */
[--C-:B------:R-:W-:Y:S01]  /*14a20*/  FFMA.FTZ R8, R8, UR4, -R190.reuse ;  /* 0x0000000408087c23 */ /* 0x100fe200080108be */
[----:B------:R-:W-:Y:S01]  /*14a30*/  FFMA.FTZ R9, R9, UR4, -R190 ;  /* 0x0000000409097c23 */ /* 0x000fe200080108be */
[----:B------:R-:W-:Y:S01]  /*14a40*/  LOP3.LUT R16, R201, UR10, R4, 0x96, !PT ;  /* 0x0000000ac9107c12 */ /* 0x000fe2000f8e9604 */
[----:B------:R-:W-:Y:S01]  /*14a50*/  IMAD.WIDE.U32 R4, R136, -0x2daee0ad, RZ ;  /* 0xd2511f5388047825 */ /* 0x000fe200078e00ff */
[----:B--2---:R-:W-:Y:S01]  /*14a60*/  FMNMX.FTZ R136, R0, R2, !PT ;  /* 0x0000000200887209 */ /* 0x004fe20007810000 */
[----:B------:R-:W-:Y:S02]  /*14a70*/  MUFU.EX2 R228, R8 ;  /* 0x0000000800e47308 */ /* 0x000fe40000000800 */
[----:B------:R-:W-:Y:S01]  /*14a80*/  FFMA.FTZ R12, R12, UR4, -R190 ;  /* 0x000000040c0c7c23 */ /* 0x000fe200080108be */
[----:B------:R-:W-:Y:S01]  /*14a90*/  IMAD.WIDE.U32 R202, R17, -0x2daee0ad, RZ ;  /* 0xd2511f5311ca7825 */ /* 0x000fe200078e00ff */
[C---:B------:R-:W-:Y:S03]  /*14aa0*/  FSETP.NEU.FTZ.AND P0, PT, R136.reuse, -INF , PT ;  /* 0xff8000008800780b */ /* 0x040fe60003f1d000 */
[----:B------:R-:W-:Y:S01]  /*14ab0*/  FMUL.FTZ R191, R136, UR4 ;  /* 0x0000000488bf7c20 */ /* 0x000fe20008410000 */
[----:B-1----:R-:W-:Y:S01]  /*14ac0*/  IMAD.WIDE.U32 R6, R16, -0x326172a9, RZ ;  /* 0xcd9e8d5710067825 */ /* 0x002fe200078e00ff */
[----:B------:R-:W-:Y:S01]  /*14ad0*/  LOP3.LUT R4, R203, UR10, R4, 0x96, !PT ;  /* 0x0000000acb047c12 */ /* 0x000fe2000f8e9604 */
[----:B------:R1:W-:Y:S01]  /*14ae0*/  MUFU.EX2 R229, R9 ;  /* 0x0000000900e57308 */ /* 0x0003e20000000800 */
[----:B------:R-:W-:Y:S01]  /*14af0*/  LOP3.LUT R174, R5, UR11, R174, 0x96, !PT ;  /* 0x0000000b05ae7c12 */ /* 0x000fe2000f8e96ae */
[----:B------:R-:W-:Y:S01]  /*14b00*/  IMAD.WIDE.U32 R194, R176, -0x326172a9, RZ ;  /* 0xcd9e8d57b0c27825 */ /* 0x000fe200078e00ff */
[----:B------:R-:W-:Y:S01]  /*14b10*/  FSEL R191, R191, RZ, P0 ;  /* 0x000000ffbfbf7208 */ /* 0x000fe20000000000 */
[----:B------:R-:W2:Y:S01]  /*14b20*/  LDSM.16.MT88.4 R176, [R209+0xa000] ;  /* 0x00a00000d1b0783b */ /* 0x000ea20000004200 */
[----:B------:R-:W-:Y:S01]  /*14b30*/  LOP3.LUT R0, R6, 0xffff, RZ, 0xc0, !PT ;  /* 0x0000ffff06007812 */ /* 0x000fe200078ec0ff */
[----:B------:R-:W-:Y:S01]  /*14b40*/  IMAD.WIDE.U32 R4, R4, -0x326172a9, RZ ;  /* 0xcd9e8d5704047825 */ /* 0x000fe200078e00ff */
[--C-:B------:R-:W-:Y:S03]  /*14b50*/  SHF.R.U32.HI R16, RZ, 0x10, R6.reuse ;  /* 0x00000010ff107819 */ /* 0x100fe60000011606 */
[----:B------:R-:W-:Y:S01]  /*14b60*/  MUFU.EX2 R207, R12 ;  /* 0x0000000c00cf7308 */ /* 0x000fe20000000800 */
[--C-:B------:R-:W-:Y:S01]  /*14b70*/  FFMA.FTZ R10, R10, UR4, -R191.reuse ;  /* 0x000000040a0a7c23 */ /* 0x100fe200080108bf */
[----:B------:R-:W-:Y:S01]  /*14b80*/  IMAD.WIDE.U32 R192, R174, -0x326172a9, RZ ;  /* 0xcd9e8d57aec07825 */ /* 0x000fe200078e00ff */
[----:B----4-:R-:W-:Y:S02]  /*14b90*/  LOP3.LUT R18, R6, 0xff, RZ, 0xc0, !PT ;  /* 0x000000ff06127812 */ /* 0x010fe400078ec0ff */
[----:B------:R-:W-:Y:S01]  /*14ba0*/  SHF.R.U32.HI R17, RZ, 0x18, R6 ;  /* 0x00000018ff117819 */ /* 0x000fe20000011606 */
[--C-:B------:R-:W-:Y:S01]  /*14bb0*/  FFMA.FTZ R11, R11, UR4, -R191.reuse ;  /* 0x000000040b0b7c23 */ /* 0x100fe200080108bf */
[----:B------:R-:W-:Y:S03]  /*14bc0*/  LOP3.LUT R6, R7, UR5, R194, 0x96, !PT ;  /* 0x0000000507067c12 */ /* 0x000fe6000f8e96c2 */
[----:B------:R4:W-:Y:S01]  /*14bd0*/  MUFU.EX2 R227, R10 ;  /* 0x0000000a00e37308 */ /* 0x0009e20000000800 */
[----:B------:R-:W-:Y:S01]  /*14be0*/  SHF.R.U32.HI R2, RZ, 0x10, R4 ;  /* 0x00000010ff027819 */ /* 0x000fe20000011604 */
[----:B------:R-:W-:Y:S01]  /*14bf0*/  FFMA.FTZ R13, R13, UR4, -R190 ;  /* 0x000000040d0d7c23 */ /* 0x000fe200080108be */
[----:B------:R-:W-:Y:S01]  /*14c00*/  SHF.R.U32.HI R7, RZ, 0x8, R0 ;  /* 0x00000008ff077819 */ /* 0x000fe20000011600 */
[--C-:B------:R-:W-:Y:S01]  /*14c10*/  FFMA.FTZ R14, R14, UR4, -R191.reuse ;  /* 0x000000040e0e7c23 */ /* 0x100fe200080108bf */
[----:B------:R-:W-:Y:S01]  /*14c20*/  LOP3.LUT R0, R16, 0xff, RZ, 0xc0, !PT ;  /* 0x000000ff10007812 */ /* 0x000fe200078ec0ff */
[----:B------:R-:W-:Y:S01]  /*14c30*/  FFMA.FTZ R15, R15, UR4, -R191 ;  /* 0x000000040f0f7c23 */ /* 0x000fe200080108bf */
[----:B-1----:R-:W-:Y:S03]  /*14c40*/  SHF.R.U32.HI R9, RZ, 0x18, R4 ;  /* 0x00000018ff097819 */ /* 0x002fe60000011604 */
[----:B------:R-:W-:Y:S01]  /*14c50*/  MUFU.EX2 R226, R11 ;  /* 0x0000000b00e27308 */ /* 0x000fe20000000800 */
[----:B------:R-:W-:Y:S01]  /*14c60*/  LOP3.LUT R8, R4, 0xffff, RZ, 0xc0, !PT ;  /* 0x0000ffff04087812 */ /* 0x000fe200078ec0ff */
[----:B------:R-:W-:Y:S01]  /*14c70*/  FMUL.FTZ R16, R132, R152 ;  /* 0x0000009884107220 */ /* 0x000fe20000410000 */
[----:B------:R-:W-:Y:S01]  /*14c80*/  LOP3.LUT R19, R4, 0xff, RZ, 0xc0, !PT ;  /* 0x000000ff04137812 */ /* 0x000fe200078ec0ff */
[----:B---3--:R-:W-:Y:S01]  /*14c90*/  FMUL.FTZ R38, R3, R38 ;  /* 0x0000002603267220 */ /* 0x008fe20000410000 */
[----:B------:R-:W-:Y:S01]  /*14ca0*/  LOP3.LUT R4, R5, UR5, R192, 0x96, !PT ;  /* 0x0000000505047c12 */ /* 0x000fe2000f8e96c0 */
[C---:B------:R-:W-:Y:S01]  /*14cb0*/  FMUL.FTZ R39, R3.reuse, R39 ;  /* 0x0000002703277220 */ /* 0x040fe20000410000 */
[----:B------:R-:W-:Y:S03]  /*14cc0*/  LOP3.LUT R5, R2, 0xff, RZ, 0xc0, !PT ;  /* 0x000000ff02057812 */ /* 0x000fe600078ec0ff */
[----:B------:R-:W-:Y:S01]  /*14cd0*/  MUFU.EX2 R206, R13 ;  /* 0x0000000d00ce7308 */ /* 0x000fe20000000800 */
[----:B------:R-:W-:Y:S01]  /*14ce0*/  PRMT R17, R0, 0x5410, R17 ;  /* 0x0000541000117816 */ /* 0x000fe20000000011 */
[C---:B------:R-:W-:Y:S01]  /*14cf0*/  FMUL.FTZ R50, R3.reuse, R50 ;  /* 0x0000003203327220 */ /* 0x040fe20000410000 */
[----:B------:R-:W-:Y:S01]  /*14d00*/  LOP3.LUT R2, R6, 0xffff, RZ, 0xc0, !PT ;  /* 0x0000ffff06027812 */ /* 0x000fe200078ec0ff */
[C---:B------:R-:W-:Y:S01]  /*14d10*/  FMUL.FTZ R51, R3.reuse, R51 ;  /* 0x0000003303337220 */ /* 0x040fe20000410000 */
[----:B------:R-:W-:Y:S01]  /*14d20*/  SHF.R.U32.HI R0, RZ, 0x10, R6 ;  /* 0x00000010ff007819 */ /* 0x000fe20000011606 */
[C---:B------:R-:W-:Y:S01]  /*14d30*/  FMUL.FTZ R54, R3.reuse, R54 ;  /* 0x0000003603367220 */ /* 0x040fe20000410000 */
[----:B------:R-:W-:Y:S03]  /*14d40*/  PRMT R18, R18, 0x5410, R7 ;  /* 0x0000541012127816 */ /* 0x000fe60000000007 */
[----:B------:R-:W-:Y:S01]  /*14d50*/  MUFU.EX2 R205, R14 ;  /* 0x0000000e00cd7308 */ /* 0x000fe20000000800 */
[----:B------:R-:W-:Y:S01]  /*14d60*/  SHF.R.U32.HI R8, RZ, 0x8, R8 ;  /* 0x00000008ff087819 */ /* 0x000fe20000011608 */
[C---:B------:R-:W-:Y:S01]  /*14d70*/  FMUL.FTZ R55, R3.reuse, R55 ;  /* 0x0000003703377220 */ /* 0x040fe20000410000 */
[----:B------:R-:W-:Y:S01]  /*14d80*/  LOP3.LUT R7, R6, 0xff, RZ, 0xc0, !PT ;  /* 0x000000ff06077812 */ /* 0x000fe200078ec0ff */
[C---:B------:R-:W-:Y:S01]  /*14d90*/  FMUL.FTZ R66, R3.reuse, R66 ;  /* 0x0000004203427220 */ /* 0x040fe20000410000 */
[----:B------:R-:W-:Y:S01]  /*14da0*/  SHF.R.U32.HI R2, RZ, 0x8, R2 ;  /* 0x00000008ff027819 */ /* 0x000fe20000011602 */
[----:B------:R-:W-:Y:S01]  /*14db0*/  FMUL.FTZ R67, R3, R67 ;  /* 0x0000004303437220 */ /* 0x000fe20000410000 */
[----:B------:R-:W-:Y:S03]  /*14dc0*/  SHF.R.U32.HI R6, RZ, 0x18, R6 ;  /* 0x00000018ff067819 */ /* 0x000fe60000011606 */
[----:B------:R-:W-:Y:S01]  /*14dd0*/  MUFU.EX2 R204, R15 ;  /* 0x0000000f00cc7308 */ /* 0x000fe20000000800 */
[----:B------:R-:W-:Y:S01]  /*14de0*/  LOP3.LUT R0, R0, 0xff, RZ, 0xc0, !PT ;  /* 0x000000ff00007812 */ /* 0x000fe200078ec0ff */
[----:B------:R-:W-:Y:S01]  /*14df0*/  FMUL.FTZ R69, R132, R69 ;  /* 0x0000004584457220 */ /* 0x000fe20000410000 */
[----:B------:R-:W-:Y:S01]  /*14e00*/  PRMT R19, R19, 0x5410, R8 ;  /* 0x0000541013137816 */ /* 0x000fe20000000008 */
[----:B------:R-:W-:Y:S01]  /*14e10*/  FMUL.FTZ R70, R3, R70 ;  /* 0x0000004603467220 */ /* 0x000fe20000410000 */
[----:B------:R-:W-:Y:S01]  /*14e20*/  PRMT R8, R7, 0x5410, R2 ;  /* 0x0000541007087816 */ /* 0x000fe20000000002 */
[C---:B------:R-:W-:Y:S01]  /*14e30*/  FMUL.FTZ R71, R3.reuse, R71 ;  /* 0x0000004703477220 */ /* 0x040fe20000410000 */
[----:B------:R-:W-:Y:S01]  /*14e40*/  PRMT R7, R0, 0x5410, R6 ;  /* 0x0000541000077816 */ /* 0x000fe20000000006 */
[----:B------:R-:W-:Y:S01]  /*14e50*/  FMUL.FTZ R80, R132, R80 ;  /* 0x0000005084507220 */ /* 0x000fe20000410000 */
[----:B------:R-:W-:Y:S01]  /*14e60*/  LOP3.LUT R0, R4, 0xffff, RZ, 0xc0, !PT ;  /* 0x0000ffff04007812 */ /* 0x000fe200078ec0ff */
[----:B------:R-:W-:Y:S01]  /*14e70*/  FMUL.FTZ R81, R132, R81 ;  /* 0x0000005184517220 */ /* 0x000fe20000410000 */
[--C-:B------:R-:W-:Y:S01]  /*14e80*/  SHF.R.U32.HI R2, RZ, 0x10, R4.reuse ;  /* 0x00000010ff027819 */ /* 0x100fe20000011604 */
[----:B------:R-:W-:Y:S01]  /*14e90*/  FMUL.FTZ R82, R3, R82 ;  /* 0x0000005203527220 */ /* 0x000fe20000410000 */
[----:B----4-:R-:W-:Y:S01]  /*14ea0*/  PRMT R10, R5, 0x5410, R9 ;  /* 0x00005410050a7816 */ /* 0x010fe20000000009 */
[C---:B------:R-:W-:Y:S01]  /*14eb0*/  FMUL.FTZ R83, R3.reuse, R83 ;  /* 0x0000005303537220 */ /* 0x040fe20000410000 */
[----:B------:R-:W-:Y:S01]  /*14ec0*/  LOP3.LUT R6, R4, 0xff, RZ, 0xc0, !PT ;  /* 0x000000ff04067812 */ /* 0x000fe200078ec0ff */
[C---:B------:R-:W-:Y:S01]  /*14ed0*/  FMUL.FTZ R84, R132.reuse, R84 ;  /* 0x0000005484547220 */ /* 0x040fe20000410000 */
[----:B------:R-:W-:Y:S01]  /*14ee0*/  SHF.R.U32.HI R5, RZ, 0x18, R4 ;  /* 0x00000018ff057819 */ /* 0x000fe20000011604 */
[----:B------:R-:W-:Y:S01]  /*14ef0*/  FMUL.FTZ R85, R132, R85 ;  /* 0x0000005584557220 */ /* 0x000fe20000410000 */
[--C-:B------:R-:W-:Y:S01]  /*14f00*/  HSET2.LE.AND R174, R18, R242.reuse, PT ;  /* 0x000000f212ae7233 */ /* 0x100fe20003803000 */
[C---:B------:R-:W-:Y:S01]  /*14f10*/  FMUL.FTZ R18, R3.reuse, R154 ;  /* 0x0000009a03127220 */ /* 0x040fe20000410000 */
[----:B------:R-:W-:Y:S01]  /*14f20*/  SHF.R.U32.HI R4, RZ, 0x8, R0 ;  /* 0x00000008ff047819 */ /* 0x000fe20000011600 */
[----:B------:R-:W-:Y:S01]  /*14f30*/  FMUL.FTZ R86, R3, R86 ;  /* 0x0000005603567220 */ /* 0x000fe20000410000 */
[----:B------:R-:W-:Y:S01]  /*14f40*/  F2FP.BF16.F32.PACK_AB R0, R241, R240 ;  /* 0x000000f0f100723e */ /* 0x000fe200000010ff */
[----:B------:R-:W-:Y:S01]  /*14f50*/  FMUL.FTZ R87, R3, R87 ;  /* 0x0000005703577220 */ /* 0x000fe20000410000 */
[----:B------:R-:W-:Y:S01]  /*14f60*/  LOP3.LUT R2, R2, 0xff, RZ, 0xc0, !PT ;  /* 0x000000ff02027812 */ /* 0x000fe200078ec0ff */
[----:B------:R-:W-:Y:S01]  /*14f70*/  FFMA.FTZ R33, R33, UR4, -R188 ;  /* 0x0000000421217c23 */ /* 0x000fe200080108bc */
[----:B------:R-:W-:Y:S01]  /*14f80*/  LOP3.LUT R174, R174, R0, RZ, 0xc0, !PT ;  /* 0x00000000aeae7212 */ /* 0x000fe200078ec0ff */
[----:B------:R-:W-:Y:S01]  /*14f90*/  FADD.FTZ R0, -R136, R137 ;  /* 0x0000008988007221 */ /* 0x000fe20000010100 */
[----:B------:R-:W-:Y:S01]  /*14fa0*/  PRMT R181, R2, 0x5410, R5 ;  /* 0x0000541002b57816 */ /* 0x000fe20000000005 */
[----:B------:R-:W-:Y:S01]  /*14fb0*/  FADD.FTZ R2, -R133, R138 ;  /* 0x0000008a85027221 */ /* 0x000fe20000010100 */
[----:B------:R-:W-:Y:S01]  /*14fc0*/  PRMT R9, R6, 0x5410, R4 ;  /* 0x0000541006097816 */ /* 0x000fe20000000004 */
[----:B------:R-:W-:Y:S01]  /*14fd0*/  FMUL.FTZ R0, R0, UR4 ;  /* 0x0000000400007c20 */ /* 0x000fe20008410000 */
[--C-:B------:R-:W-:Y:S01]  /*14fe0*/  HSET2.LE.AND R4, R17, R242.reuse, PT ;  /* 0x000000f211047233 */ /* 0x100fe20003803000 */
[----:B------:R-:W-:Y:S01]  /*14ff0*/  FMUL.FTZ R2, R2, UR4 ;  /* 0x0000000402027c20 */ /* 0x000fe20008410000 */
[--C-:B------:R-:W-:Y:S01]  /*15000*/  HSET2.LE.AND R6, R7, R242.reuse, PT ;  /* 0x000000f207067233 */ /* 0x100fe20003803000 */
[----:B------:R-:W-:Y:S01]  /*15010*/  FMUL.FTZ R17, R132, R153 ;  /* 0x0000009984117220 */ /* 0x000fe20000410000 */
[--C-:B------:R-:W-:Y:S01]  /*15020*/  HSET2.LE.AND R5, R8, R242.reuse, PT ;  /* 0x000000f208057233 */ /* 0x100fe20003803000 */
[----:B------:R-:W1:Y:S01]  /*15030*/  MUFU.EX2 R0, R0 ;  /* 0x0000000000007308 */ /* 0x000e620000000800 */
[----:B------:R-:W-:Y:S01]  /*15040*/  F2FP.BF16.F32.PACK_AB R175, R238, R239 ;  /* 0x000000efeeaf723e */ /* 0x000fe200000010ff */
[----:B------:R-:W-:Y:S01]  /*15050*/  FMUL.FTZ R96, R132, R96 ;  /* 0x0000006084607220 */ /* 0x000fe20000410000 */
[----:B------:R-:W-:Y:S01]  /*15060*/  F2FP.BF16.F32.PACK_AB R173, R230, R231 ;  /* 0x000000e7e6ad723e */ /* 0x000fe200000010ff */
[----:B------:R-:W-:Y:S01]  /*15070*/  FMUL.FTZ R97, R132, R97 ;  /* 0x0000006184617220 */ /* 0x000fe20000410000 */
[----:B-----5:R-:W-:Y:S01]  /*15080*/  F2FP.BF16.F32.PACK_AB R172, R234, R235 ;  /* 0x000000ebeaac723e */ /* 0x020fe200000010ff */
[C---:B------:R-:W-:Y:S01]  /*15090*/  FMUL.FTZ R98, R3.reuse, R98 ;  /* 0x0000006203627220 */ /* 0x040fe20000410000 */
[----:B------:R-:W-:Y:S03]  /*150a0*/  LOP3.LUT R175, R4, R175, RZ, 0xc0, !PT ;  /* 0x000000af04af7212 */ /* 0x000fe600078ec0ff */
[----:B------:R-:W3:Y:S01]  /*150b0*/  MUFU.EX2 R2, R2 ;  /* 0x0000000200027308 */ /* 0x000ee20000000800 */
[----:B------:R-:W-:Y:S01]  /*150c0*/  LOP3.LUT R173, R6, R173, RZ, 0xc0, !PT ;  /* 0x000000ad06ad7212 */ /* 0x000fe200078ec0ff */
[----:B------:R-:W-:Y:S01]  /*150d0*/  FMUL.FTZ R99, R3, R99 ;  /* 0x0000006303637220 */ /* 0x000fe20000410000 */
[----:B------:R-:W-:Y:S01]  /*150e0*/  LOP3.LUT R172, R5, R172, RZ, 0xc0, !PT ;  /* 0x000000ac05ac7212 */ /* 0x000fe200078ec0ff */
[----:B------:R-:W-:Y:S01]  /*150f0*/  FMUL.FTZ R100, R132, R100 ;  /* 0x0000006484647220 */ /* 0x000fe20000410000 */
[--C-:B------:R-:W-:Y:S01]  /*15100*/  HSET2.LE.AND R6, R19, R242.reuse, PT ;  /* 0x000000f213067233 */ /* 0x100fe20003803000 */
[----:B------:R-:W-:Y:S01]  /*15110*/  FMUL.FTZ R19, R3, R155 ;  /* 0x0000009b03137220 */ /* 0x000fe20000410000 */
[--C-:B------:R-:W-:Y:S03]  /*15120*/  HSET2.LE.AND R7, R10, R242.reuse, PT ;  /* 0x000000f20a077233 */ /* 0x100fe60003803000 */
[----:B------:R4:W-:Y:S01]  /*15130*/  MUFU.EX2 R203, R32 ;  /* 0x0000002000cb7308 */ /* 0x0009e20000000800 */
[--C-:B------:R-:W-:Y:S01]  /*15140*/  HSET2.LE.AND R4, R9, R242.reuse, PT ;  /* 0x000000f209047233 */ /* 0x100fe20003803000 */
[C---:B-1----:R-:W-:Y:S01]  /*15150*/  FMUL.FTZ R10, R0.reuse, R142 ;  /* 0x0000008e000a7220 */ /* 0x042fe20000410000 */
[--C-:B------:R-:W-:Y:S01]  /*15160*/  HSET2.LE.AND R181, R181, R242.reuse, PT ;  /* 0x000000f2b5b57233 */ /* 0x100fe20003803000 */
[C---:B------:R-:W-:Y:S01]  /*15170*/  FMUL.FTZ R11, R0.reuse, R143 ;  /* 0x0000008f000b7220 */ /* 0x040fe20000410000 */
[----:B------:R-:W-:Y:S01]  /*15180*/  F2FP.BF16.F32.PACK_AB R180, R229, R228 ;  /* 0x000000e4e5b4723e */ /* 0x000fe200000010ff */
[----:B------:R-:W-:Y:S01]  /*15190*/  FMUL.FTZ R14, R0, R150 ;  /* 0x00000096000e7220 */ /* 0x000fe20000410000 */
[----:B------:R-:W-:Y:S01]  /*151a0*/  F2FP.BF16.F32.PACK_AB R5, R226, R227 ;  /* 0x000000e3e205723e */ /* 0x000fe200000010ff */
[----:B------:R-:W-:Y:S01]  /*151b0*/  FMUL.FTZ R15, R0, R151 ;  /* 0x00000097000f7220 */ /* 0x000fe20000410000 */
[----:B------:R-:W-:Y:S01]  /*151c0*/  F2FP.BF16.F32.PACK_AB R182, R206, R207 ;  /* 0x000000cfceb6723e */ /* 0x000fe200000010ff */
[----:B---3--:R-:W-:Y:S01]  /*151d0*/  FMUL.FTZ R8, R2, R140 ;  /* 0x0000008c02087220 */ /* 0x008fe20000410000 */
[----:B------:R-:W-:Y:S01]  /*151e0*/  F2FP.BF16.F32.PACK_AB R183, R204, R205 ;  /* 0x000000cdccb7723e */ /* 0x000fe200000010ff */
[----:B------:R-:W-:Y:S01]  /*151f0*/  FMUL.FTZ R9, R2, R141 ;  /* 0x0000008d02097220 */ /* 0x000fe20000410000 */
[----:B------:R-:W-:Y:S01]  /*15200*/  LOP3.LUT R180, R4, R180, RZ, 0xc0, !PT ;  /* 0x000000b404b47212 */ /* 0x000fe200078ec0ff */
[C---:B------:R-:W-:Y:S01]  /*15210*/  FMUL.FTZ R4, R132.reuse, R144 ;  /* 0x0000009084047220 */ /* 0x040fe20000410000 */
[----:B------:R-:W-:Y:S01]  /*15220*/  LOP3.LUT R181, R181, R5, RZ, 0xc0, !PT ;  /* 0x00000005b5b57212 */ /* 0x000fe200078ec0ff */
[----:B------:R-:W-:Y:S01]  /*15230*/  FMUL.FTZ R5, R132, R145 ;  /* 0x0000009184057220 */ /* 0x000fe20000410000 */
[----:B------:R-:W-:Y:S01]  /*15240*/  LOP3.LUT R182, R6, R182, RZ, 0xc0, !PT ;  /* 0x000000b606b67212 */ /* 0x000fe200078ec0ff */
[----:B------:R-:W-:Y:S01]  /*15250*/  FMUL.FTZ R6, R3, R146 ;  /* 0x0000009203067220 */ /* 0x000fe20000410000 */
[----:B------:R-:W-:Y:S01]  /*15260*/  LOP3.LUT R183, R7, R183, RZ, 0xc0, !PT ;  /* 0x000000b707b77212 */ /* 0x000fe200078ec0ff */
[----:B------:R-:W-:Y:S01]  /*15270*/  FMUL.FTZ R7, R3, R147 ;  /* 0x0000009303077220 */ /* 0x000fe20000410000 */
[----:B------:R-:W1:Y:S01]  /*15280*/  LDSM.16.MT88.4 R140, [R214+0xa000] ;  /* 0x00a00000d68c783b */ /* 0x000e620000004200 */
[C---:B------:R-:W-:Y:S01]  /*15290*/  FMUL.FTZ R12, R2.reuse, R148 ;  /* 0x00000094020c7220 */ /* 0x040fe20000410000 */
[C---:B------:R-:W-:Y:S01]  /*152a0*/  FMUL.FTZ R13, R2.reuse, R149 ;  /* 0x00000095020d7220 */ /* 0x040fe20000410000 */
[C---:B----4-:R-:W-:Y:S01]  /*152b0*/  FMUL.FTZ R32, R2.reuse, R156 ;  /* 0x0000009c02207220 */ /* 0x050fe20000410000 */
[C---:B------:R-:W-:Y:S01]  /*152c0*/  FMUL.FTZ R40, R2.reuse, R40 ;  /* 0x0000002802287220 */ /* 0x040fe20000410000 */
[----:B------:R-:W-:Y:S01]  /*152d0*/  FMUL.FTZ R41, R2, R41 ;  /* 0x0000002902297220 */ /* 0x000fe20000410000 */
[-C--:B--2---:R-:W-:Y:S01]  /*152e0*/  HMMA.16816.F32.BF16 R4, R172, R176.reuse, R4 ;  /* 0x000000b0ac04723c */ /* 0x084fe20000041804 */
[----:B------:R-:W-:Y:S01]  /*152f0*/  UIADD3 UR5, UR25, 0x646e171e, URZ ;  /* 0x646e171e19057890 */ /* 0x000fe2000fffe03f */
[----:B------:R-:W2:Y:S03]  /*15300*/  LDSM.16.MT88.4 R144, [R213+0xa000] ;  /* 0x00a00000d590783b */ /* 0x000ea60000004200 */
[C---:B------:R-:W-:Y:S01]  /*15310*/  FMUL.FTZ R42, R0.reuse, R42 ;  /* 0x0000002a002a7220 */ /* 0x040fe20000410000 */
[C---:B------:R-:W-:Y:S04]  /*15320*/  HMMA.16816.F32.BF16 R8, R180.reuse, R176, R8 ;  /* 0x000000b0b408723c */ /* 0x040fe80000041808 */
[----:B------:R-:W3:Y:S01]  /*15330*/  LDSM.16.MT88.4 R148, [R209+0xb000] ;  /* 0x00b00000d194783b */ /* 0x000ee20000004200 */
[----:B------:R-:W-:Y:S01]  /*15340*/  FMUL.FTZ R43, R0, R43 ;  /* 0x0000002b002b7220 */ /* 0x000fe20000410000 */
[-C--:B------:R-:W-:Y:S05]  /*15350*/  HMMA.16816.F32.BF16 R12, R180, R178.reuse, R12 ;  /* 0x000000b2b40c723c */ /* 0x080fea000004180c */
[C---:B------:R-:W-:Y:S01]  /*15360*/  FMUL.FTZ R44, R2.reuse, R44 ;  /* 0x0000002c022c7220 */ /* 0x040fe20000410000 */
[C---:B------:R-:W-:Y:S05]  /*15370*/  HMMA.16816.F32.BF16 R16, R172.reuse, R178, R16 ;  /* 0x000000b2ac10723c */ /* 0x040fea0000041810 */
[----:B------:R-:W-:Y:S01]  /*15380*/  FMUL.FTZ R45, R2, R45 ;  /* 0x0000002d022d7220 */ /* 0x000fe20000410000 */
[-C--:B------:R-:W-:Y:S05]  /*15390*/  HMMA.16816.F32.BF16 R36, R172, R184.reuse, R36 ;  /* 0x000000b8ac24723c */ /* 0x080fea0000041824 */
[C---:B------:R-:W-:Y:S01]  /*153a0*/  FMUL.FTZ R46, R0.reuse, R46 ;  /* 0x0000002e002e7220 */ /* 0x040fe20000410000 */
[C---:B------:R-:W-:Y:S05]  /*153b0*/  HMMA.16816.F32.BF16 R40, R180.reuse, R184, R40 ;  /* 0x000000b8b428723c */ /* 0x040fea0000041828 */
[----:B------:R-:W-:Y:S01]  /*153c0*/  FMUL.FTZ R47, R0, R47 ;  /* 0x0000002f002f7220 */ /* 0x000fe20000410000 */
[C---:B------:R-:W-:Y:S01]  /*153d0*/  FMUL.FTZ R56, R2.reuse, R56 ;  /* 0x0000003802387220 */ /* 0x040fe20000410000 */
[----:B------:R-:W-:Y:S01]  /*153e0*/  FMUL.FTZ R57, R2, R57 ;  /* 0x0000003902397220 */ /* 0x000fe20000410000 */
[C---:B------:R-:W-:Y:S03]  /*153f0*/  FMUL.FTZ R58, R0.reuse, R58 ;  /* 0x0000003a003a7220 */ /* 0x040fe60000410000 */
[----:B------:R-:W-:Y:S01]  /*15400*/  FMUL.FTZ R59, R0, R59 ;  /* 0x0000003b003b7220 */ /* 0x000fe20000410000 */
[-C--:B------:R-:W-:Y:S03]  /*15410*/  HMMA.16816.F32.BF16 R44, R180, R186.reuse, R44 ;  /* 0x000000bab42c723c */ /* 0x080fe6000004182c */
[C---:B------:R-:W-:Y:S01]  /*15420*/  FMUL.FTZ R60, R2.reuse, R60 ;  /* 0x0000003c023c7220 */ /* 0x040fe20000410000 */
[----:B------:R-:W-:Y:S01]  /*15430*/  FMUL.FTZ R61, R2, R61 ;  /* 0x0000003d023d7220 */ /* 0x000fe20000410000 */
[C---:B------:R-:W-:Y:S01]  /*15440*/  FMUL.FTZ R62, R0.reuse, R62 ;  /* 0x0000003e003e7220 */ /* 0x040fe20000410000 */
[C---:B------:R-:W-:Y:S05]  /*15450*/  HMMA.16816.F32.BF16 R48, R172.reuse, R186, R48 ;  /* 0x000000baac30723c */ /* 0x040fea0000041830 */
[----:B------:R-:W-:Y:S01]  /*15460*/  FMUL.FTZ R63, R0, R63 ;  /* 0x0000003f003f7220 */ /* 0x000fe20000410000 */
[-C--:B-1----:R-:W-:Y:S05]  /*15470*/  HMMA.16816.F32.BF16 R52, R172, R140.reuse, R52 ;  /* 0x0000008cac34723c */ /* 0x082fea0000041834 */
[C---:B------:R-:W-:Y:S01]  /*15480*/  FMUL.FTZ R72, R2.reuse, R72 ;  /* 0x0000004802487220 */ /* 0x040fe20000410000 */
[C---:B------:R-:W-:Y:S05]  /*15490*/  HMMA.16816.F32.BF16 R56, R180.reuse, R140, R56 ;  /* 0x0000008cb438723c */ /* 0x040fea0000041838 */
[----:B------:R-:W-:Y:S01]  /*154a0*/  FMUL.FTZ R73, R2, R73 ;  /* 0x0000004902497220 */ /* 0x000fe20000410000 */
[-C--:B------:R-:W-:Y:S05]  /*154b0*/  HMMA.16816.F32.BF16 R60, R180, R142.reuse, R60 ;  /* 0x0000008eb43c723c */ /* 0x080fea000004183c */
[C---:B------:R-:W-:Y:S01]  /*154c0*/  FMUL.FTZ R74, R0.reuse, R74 ;  /* 0x0000004a004a7220 */ /* 0x040fe20000410000 */
[C---:B------:R-:W-:Y:S01]  /*154d0*/  HMMA.16816.F32.BF16 R64, R172.reuse, R142, R64 ;  /* 0x0000008eac40723c */ /* 0x040fe20000041840 */
[----:B------:R-:W1:Y:S04]  /*154e0*/  LDSM.16.MT88.4 R140, [R211+0xb000] ;  /* 0x00b00000d38c783b */ /* 0x000e680000004200 */
[----:B------:R-:W-:Y:S01]  /*154f0*/  FMUL.FTZ R75, R0, R75 ;  /* 0x0000004b004b7220 */ /* 0x000fe20000410000 */
[-C--:B--2---:R-:W-:Y:S05]  /*15500*/  HMMA.16816.F32.BF16 R68, R172, R144.reuse, R68 ;  /* 0x00000090ac44723c */ /* 0x084fea0000041844 */
[C---:B------:R-:W-:Y:S01]  /*15510*/  FMUL.FTZ R76, R2.reuse, R76 ;  /* 0x0000004c024c7220 */ /* 0x040fe20000410000 */
[C---:B------:R-:W-:Y:S05]  /*15520*/  HMMA.16816.F32.BF16 R72, R180.reuse, R144, R72 ;  /* 0x00000090b448723c */ /* 0x040fea0000041848 */
[----:B------:R-:W-:Y:S01]  /*15530*/  FMUL.FTZ R77, R2, R77 ;  /* 0x0000004d024d7220 */ /* 0x000fe20000410000 */
[C---:B------:R-:W-:Y:S01]  /*15540*/  FMUL.FTZ R78, R0.reuse, R78 ;  /* 0x0000004e004e7220 */ /* 0x040fe20000410000 */
[----:B------:R-:W-:Y:S01]  /*15550*/  FMUL.FTZ R79, R0, R79 ;  /* 0x0000004f004f7220 */ /* 0x000fe20000410000 */
[C---:B------:R-:W-:Y:S03]  /*15560*/  FMUL.FTZ R88, R2.reuse, R88 ;  /* 0x0000005802587220 */ /* 0x040fe60000410000 */
[----:B------:R-:W-:Y:S01]  /*15570*/  FMUL.FTZ R89, R2, R89 ;  /* 0x0000005902597220 */ /* 0x000fe20000410000 */
[C---:B------:R-:W-:Y:S01]  /*15580*/  FMUL.FTZ R90, R0.reuse, R90 ;  /* 0x0000005a005a7220 */ /* 0x040fe20000410000 */
[----:B------:R-:W-:Y:S01]  /*15590*/  FMUL.FTZ R91, R0, R91 ;  /* 0x0000005b005b7220 */ /* 0x000fe20000410000 */
[-C--:B------:R-:W-:Y:S03]  /*155a0*/  HMMA.16816.F32.BF16 R76, R180, R146.reuse, R76 ;  /* 0x00000092b44c723c */ /* 0x080fe6000004184c */
[C---:B------:R-:W-:Y:S01]  /*155b0*/  FMUL.FTZ R92, R2.reuse, R92 ;  /* 0x0000005c025c7220 */ /* 0x040fe20000410000 */
[----:B------:R-:W-:Y:S01]  /*155c0*/  FMUL.FTZ R93, R2, R93 ;  /* 0x0000005d025d7220 */ /* 0x000fe20000410000 */
[C---:B------:R-:W-:Y:S01]  /*155d0*/  FMUL.FTZ R94, R0.reuse, R94 ;  /* 0x0000005e005e7220 */ /* 0x040fe20000410000 */
[C---:B------:R-:W-:Y:S01]  /*155e0*/  HMMA.16816.F32.BF16 R80, R172.reuse, R146, R80 ;  /* 0x00000092ac50723c */ /* 0x040fe20000041850 */
[----:B------:R-:W2:Y:S04]  /*155f0*/  LDSM.16.MT88.4 R144, [R214+0xb000] ;  /* 0x00b00000d690783b */ /* 0x000ea80000004200 */
[----:B------:R-:W-:Y:S01]  /*15600*/  FMUL.FTZ R95, R0, R95 ;  /* 0x0000005f005f7220 */ /* 0x000fe20000410000 */
[-C--:B---3--:R-:W-:Y:S05]  /*15610*/  HMMA.16816.F32.BF16 R84, R172, R148.reuse, R84 ;  /* 0x00000094ac54723c */ /* 0x088fea0000041854 */
[----:B------:R-:W-:Y:S01]  /*15620*/  LOP3.LUT R138, R195, UR29, R198, 0x96, !PT ;  /* 0x0000001dc38a7c12 */ /* 0x000fe2000f8e96c6 */
[C---:B------:R-:W-:Y:S05]  /*15630*/  HMMA.16816.F32.BF16 R88, R180.reuse, R148, R88 ;  /* 0x00000094b458723c */ /* 0x040fea0000041858 */
[----:B------:R-:W-:Y:S01]  /*15640*/  IMAD.WIDE.U32 R138, R138, -0x2daee0ad, RZ ;  /* 0xd2511f538a8a7825 */ /* 0x000fe200078e00ff */
[-C--:B------:R-:W-:Y:S05]  /*15650*/  HMMA.16816.F32.BF16 R92, R180, R150.reuse, R92 ;  /* 0x00000096b45c723c */ /* 0x080fea000004185c */
[----:B------:R-:W-:Y:S01]  /*15660*/  LOP3.LUT R137, R193, UR29, R196, 0x96, !PT ;  /* 0x0000001dc1897c12 */ /* 0x000fe2000f8e96c4 */
[C---:B------:R-:W-:Y:S05]  /*15670*/  HMMA.16816.F32.BF16 R96, R172.reuse, R150, R96 ;  /* 0x00000096ac60723c */ /* 0x040fea0000041860 */
[----:B------:R-:W-:Y:S01]  /*15680*/  LOP3.LUT R153, R138, 0xffff, RZ, 0xc0, !PT ;  /* 0x0000ffff8a997812 */ /* 0x000fe200078ec0ff */
[----:B------:R-:W-:Y:S01]  /*15690*/  FFMA.FTZ R20, R20, UR4, -R188 ;  /* 0x0000000414147c23 */ /* 0x000fe200080108bc */
[----:B------:R-:W-:Y:S01]  /*156a0*/  SHF.R.U32.HI R155, RZ, 0x10, R138 ;  /* 0x00000010ff9b7819 */ /* 0x000fe2000001168a */
[----:B------:R-:W-:Y:S02]  /*156b0*/  FMUL.FTZ R101, R132, R101 ;  /* 0x0000006584657220 */ /* 0x000fe40000410000 */
[----:B------:R-:W-:Y:S01]  /*156c0*/  MUFU.EX2 R198, R20 ;  /* 0x0000001400c67308 */ /* 0x000fe20000000800 */
[----:B------:R-:W-:Y:S01]  /*156d0*/  LOP3.LUT R154, R138, 0xff, RZ, 0xc0, !PT ;  /* 0x000000ff8a9a7812 */ /* 0x000fe200078ec0ff */
[----:B------:R-:W-:Y:S01]  /*156e0*/  FMUL.FTZ R102, R3, R102 ;  /* 0x0000006603667220 */ /* 0x000fe20000410000 */
[----:B------:R-:W-:Y:S01]  /*156f0*/  LOP3.LUT R148, R139, UR5, R200, 0x96, !PT ;  /* 0x000000058b947c12 */ /* 0x000fe2000f8e96c8 */
[----:B------:R-:W-:Y:S01]  /*15700*/  FMUL.FTZ R103, R3, R103 ;  /* 0x0000006703677220 */ /* 0x000fe20000410000 */
[----:B------:R-:W-:Y:S01]  /*15710*/  SHF.R.U32.HI R176, RZ, 0x18, R138 ;  /* 0x00000018ffb07819 */ /* 0x000fe2000001168a */
[----:B------:R-:W-:Y:S04]  /*15720*/  IMAD.WIDE.U32 R138, R137, -0x2daee0ad, RZ ;  /* 0xd2511f53898a7825 */ /* 0x000fe800078e00ff */
[C---:B------:R-:W-:Y:S01]  /*15730*/  FMUL.FTZ R104, R2.reuse, R104 ;  /* 0x0000006802687220 */ /* 0x040fe20000410000 */
[----:B------:R-:W-:Y:S01]  /*15740*/  FMUL.FTZ R105, R2, R105 ;  /* 0x0000006902697220 */ /* 0x000fe20000410000 */
[C---:B------:R-:W-:Y:S01]  /*15750*/  FMUL.FTZ R106, R0.reuse, R106 ;  /* 0x0000006a006a7220 */ /* 0x040fe20000410000 */
[-C--:B-1----:R-:W-:Y:S03]  /*15760*/  HMMA.16816.F32.BF16 R100, R172, R140.reuse, R100 ;  /* 0x0000008cac64723c */ /* 0x082fe60000041864 */
[----:B------:R-:W-:Y:S01]  /*15770*/  LOP3.LUT R137, R139, UR5, R202, 0x96, !PT ;  /* 0x000000058b897c12 */ /* 0x000fe2000f8e96ca */
[----:B------:R-:W-:Y:S01]  /*15780*/  FMUL.FTZ R107, R0, R107 ;  /* 0x0000006b006b7220 */ /* 0x000fe20000410000 */
[----:B------:R1:W3:Y:S01]  /*15790*/  MUFU.EX2 R202, R33 ;  /* 0x0000002100ca7308 */ /* 0x0002e20000000800 */
[--C-:B------:R-:W-:Y:S01]  /*157a0*/  FFMA.FTZ R149, R34, UR4, -R189.reuse ;  /* 0x0000000422957c23 */ /* 0x100fe200080108bd */
[--C-:B------:R-:W-:Y:S01]  /*157b0*/  FFMA.FTZ R150, R35, UR4, -R189.reuse ;  /* 0x0000000423967c23 */ /* 0x100fe200080108bd */
[C---:B------:R-:W-:Y:S03]  /*157c0*/  FMUL.FTZ R34, R0.reuse, R158 ;  /* 0x0000009e00227220 */ /* 0x040fe60000410000 */
[C---:B------:R-:W-:Y:S04]  /*157d0*/  HMMA.16816.F32.BF16 R104, R180.reuse, R140, R104 ;  /* 0x0000008cb468723c */ /* 0x040fe80000041868 */
[----:B------:R4:W-:Y:S01]  /*157e0*/  MUFU.EX2 R200, R150 ;  /* 0x0000009600c87308 */ /* 0x0009e20000000800 */
[----:B------:R-:W-:Y:S01]  /*157f0*/  FMUL.FTZ R35, R0, R159 ;  /* 0x0000009f00237220 */ /* 0x000fe20000410000 */
[----:B------:R-:W-:Y:S01]  /*15800*/  SHF.R.U32.HI R151, RZ, 0x10, R138 ;  /* 0x00000010ff977819 */ /* 0x000fe2000001168a */
[C---:B------:R-:W-:Y:S01]  /*15810*/  FMUL.FTZ R108, R132.reuse, R108 ;  /* 0x0000006c846c7220 */ /* 0x040fe20000410000 */
[----:B------:R-:W-:Y:S03]  /*15820*/  FMUL.FTZ R109, R132, R109 ;  /* 0x0000006d846d7220 */ /* 0x000fe60000410000 */
[C---:B------:R-:W-:Y:S03]  /*15830*/  FMUL.FTZ R110, R3.reuse, R110 ;  /* 0x0000006e036e7220 */ /* 0x040fe60000410000 */
[----:B------:R-:W5:Y:S01]  /*15840*/  MUFU.EX2 R201, R149 ;  /* 0x0000009500c97308 */ /* 0x000f620000000800 */
[----:B-1----:R-:W-:Y:S01]  /*15850*/  FMUL.FTZ R33, R2, R157 ;  /* 0x0000009d02217220 */ /* 0x002fe20000410000 */
[----:B------:R-:W-:Y:S01]  /*15860*/  FMUL.FTZ R111, R3, R111 ;  /* 0x0000006f036f7220 */ /* 0x000fe20000410000 */
[----:B------:R-:W-:Y:S01]  /*15870*/  LDSM.16.MT88.4 R156, [R211+0xa800] ;  /* 0x00a80000d39c783b */ /* 0x000fe20000004200 */
[----:B------:R-:W-:Y:S01]  /*15880*/  LOP3.LUT R141, R138, 0xffff, RZ, 0xc0, !PT ;  /* 0x0000ffff8a8d7812 */ /* 0x000fe200078ec0ff */
[----:B------:R-:W-:Y:S01]  /*15890*/  FFMA.FTZ R188, R21, UR4, -R188 ;  /* 0x0000000415bc7c23 */ /* 0x000fe200080108bc */
[----:B------:R-:W-:Y:S01]  /*158a0*/  SHF.R.U32.HI R140, RZ, 0x18, R138 ;  /* 0x00000018ff8c7819 */ /* 0x000fe2000001168a */
[--C-:B------:R-:W-:Y:S01]  /*158b0*/  FFMA.FTZ R22, R22, UR4, -R189.reuse ;  /* 0x0000000416167c23 */ /* 0x100fe200080108bd */
[-C--:B------:R-:W-:Y:S02]  /*158c0*/  HMMA.16816.F32.BF16 R32, R180, R142.reuse, R32 ;  /* 0x0000008eb420723c */ /* 0x080fe40000041820 */
[----:B------:R-:W1:Y:S01]  /*158d0*/  MUFU.EX2 R199, R188 ;  /* 0x000000bc00c77308 */ /* 0x000e620000000800 */
[----:B------:R-:W-:Y:S01]  /*158e0*/  LOP3.LUT R20, R151, 0xff, RZ, 0xc0, !PT ;  /* 0x000000ff97147812 */ /* 0x000fe200078ec0ff */
[----:B------:R-:W-:Y:S01]  /*158f0*/  FFMA.FTZ R189, R23, UR4, -R189 ;  /* 0x0000000417bd7c23 */ /* 0x000fe200080108bd */
[----:B------:R-:W-:Y:S01]  /*15900*/  SHF.R.U32.HI R21, RZ, 0x8, R141 ;  /* 0x00000008ff157819 */ /* 0x000fe2000001168d */
[C---:B------:R-:W-:Y:S06]  /*15910*/  HMMA.16816.F32.BF16 R108, R172.reuse, R142, R108 ;  /* 0x0000008eac6c723c */ /* 0x040fec000004186c */
[----:B------:R3:W-:Y:S01]  /*15920*/  MUFU.EX2 R196, R22 ;  /* 0x0000001600c47308 */ /* 0x0007e20000000800 */
[----:B------:R-:W-:Y:S01]  /*15930*/  PRMT R185, R20, 0x5410, R140 ;  /* 0x0000541014b97816 */ /* 0x000fe2000000008c */
[--C-:B------:R-:W-:Y:S03]  /*15940*/  FFMA.FTZ R28, R28, UR4, -R190.reuse ;  /* 0x000000041c1c7c23 */ /* 0x100fe600080108be */
[----:B------:R-:W-:Y:S01]  /*15950*/  LOP3.LUT R152, R138, 0xff, RZ, 0xc0, !PT ;  /* 0x000000ff8a987812 */ /* 0x000fe200078ec0ff */
[----:B------:R-:W5:Y:S01]  /*15960*/  LDSM.16.MT88.4 R140, [R213+0xb000] ;  /* 0x00b00000d58c783b */ /* 0x000f620000004200 */
[----:B------:R-:W-:Y:S03]  /*15970*/  SHF.R.U32.HI R139, RZ, 0x8, R153 ;  /* 0x00000008ff8b7819 */ /* 0x000fe60000011699 */
[----:B------:R-:W1:Y:S01]  /*15980*/  MUFU.EX2 R197, R189 ;  /* 0x000000bd00c57308 */ /* 0x000e620000000800 */
[----:B------:R-:W-:Y:S01]  /*15990*/  LOP3.LUT R138, R155, 0xff, RZ, 0xc0, !PT ;  /* 0x000000ff9b8a7812 */ /* 0x000fe200078ec0ff */
[----:B------:R-:W-:Y:S01]  /*159a0*/  FFMA.FTZ R24, R24, UR4, -R190 ;  /* 0x0000000418187c23 */ /* 0x000fe200080108be */
[----:B------:R-:W-:Y:S01]  /*159b0*/  LOP3.LUT R20, R148, 0xffff, RZ, 0xc0, !PT ;  /* 0x0000ffff94147812 */ /* 0x000fe200078ec0ff */
[----:B------:R-:W-:Y:S01]  /*159c0*/  FMUL.FTZ R112, R132, R112 ;  /* 0x0000007084707220 */ /* 0x000fe20000410000 */
[----:B------:R-:W-:Y:S01]  /*159d0*/  PRMT R154, R154, 0x5410, R139 ;  /* 0x000054109a9a7816 */ /* 0x000fe2000000008b */
[----:B------:R-:W-:Y:S01]  /*159e0*/  FMUL.FTZ R113, R132, R113 ;  /* 0x0000007184717220 */ /* 0x000fe20000410000 */
[----:B------:R-:W-:Y:S03]  /*159f0*/  PRMT R151, R138, 0x5410, R176 ;  /* 0x000054108a977816 */ /* 0x000fe600000000b0 */
[----:B------:R1:W-:Y:S01]  /*15a00*/  MUFU.EX2 R189, R28 ;  /* 0x0000001c00bd7308 */ /* 0x0003e20000000800 */
[----:B------:R-:W-:Y:S01]  /*15a10*/  SHF.R.U32.HI R138, RZ, 0x8, R20 ;  /* 0x00000008ff8a7819 */ /* 0x000fe20000011614 */
[C---:B------:R-:W-:Y:S01]  /*15a20*/  FMUL.FTZ R114, R3.reuse, R114 ;  /* 0x0000007203727220 */ /* 0x040fe20000410000 */
[----:B------:R-:W-:Y:S01]  /*15a30*/  LOP3.LUT R139, R148, 0xff, RZ, 0xc0, !PT ;  /* 0x000000ff948b7812 */ /* 0x000fe200078ec0ff */
[----:B------:R-:W-:Y:S01]  /*15a40*/  FMUL.FTZ R115, R3, R115 ;  /* 0x0000007303737220 */ /* 0x000fe20000410000 */
[----:B------:R-:W-:Y:S01]  /*15a50*/  FFMA.FTZ R26, R26, UR4, -R191 ;  /* 0x000000041a1a7c23 */ /* 0x000fe200080108bf */
[C---:B------:R-:W-:Y:S01]  /*15a60*/  FMUL.FTZ R116, R2.reuse, R116 ;  /* 0x0000007402747220 */ /* 0x040fe20000410000 */
[----:B----4-:R-:W-:Y:S01]  /*15a70*/  PRMT R150, R139, 0x5410, R138 ;  /* 0x000054108b967816 */ /* 0x010fe2000000008a */
[----:B------:R-:W-:Y:S02]  /*15a80*/  FFMA.FTZ R138, R25, UR4, -R190 ;  /* 0x00000004198a7c23 */ /* 0x000fe400080108be */
[----:B------:R4:W-:Y:S01]  /*15a90*/  MUFU.EX2 R195, R24 ;  /* 0x0000001800c37308 */ /* 0x0009e20000000800 */
[----:B------:R-:W-:Y:S01]  /*15aa0*/  FMUL.FTZ R117, R2, R117 ;  /* 0x0000007502757220 */ /* 0x000fe20000410000 */
[-C--:B--2---:R-:W-:Y:S03]  /*15ab0*/  HMMA.16816.F32.BF16 R112, R172, R144.reuse, R112 ;  /* 0x00000090ac70723c */ /* 0x084fe60000041870 */
[C---:B------:R-:W-:Y:S01]  /*15ac0*/  FMUL.FTZ R118, R0.reuse, R118 ;  /* 0x0000007600767220 */ /* 0x040fe20000410000 */
[----:B------:R-:W-:Y:S01]  /*15ad0*/  FMUL.FTZ R119, R0, R119 ;  /* 0x0000007700777220 */ /* 0x000fe20000410000 */
[----:B------:R-:W-:Y:S03]  /*15ae0*/  PRMT R184, R152, 0x5410, R21 ;  /* 0x0000541098b87816 */ /* 0x000fe60000000015 */
[----:B------:R-:W2:Y:S03]  /*15af0*/  MUFU.EX2 R194, R138 ;  /* 0x0000008a00c27308 */ /* 0x000ea60000000800 */
[C---:B------:R-:W-:Y:S01]  /*15b00*/  FMUL.FTZ R20, R2.reuse, R160 ;  /* 0x000000a002147220 */ /* 0x040fe20000410000 */
[----:B------:R-:W-:Y:S01]  /*15b10*/  FMUL.FTZ R21, R2, R161 ;  /* 0x000000a102157220 */ /* 0x000fe20000410000 */
[C---:B------:R-:W-:Y:S05]  /*15b20*/  HMMA.16816.F32.BF16 R116, R180.reuse, R144, R116 ;  /* 0x00000090b474723c */ /* 0x040fea0000041874 */
[----:B------:R5:W-:Y:S01]  /*15b30*/  MUFU.EX2 R192, R26 ;  /* 0x0000001a00c07308 */ /* 0x000be20000000800 */
[C---:B---3--:R-:W-:Y:S01]  /*15b40*/  FMUL.FTZ R22, R0.reuse, R162 ;  /* 0x000000a200167220 */ /* 0x048fe20000410000 */
[----:B------:R-:W-:Y:S01]  /*15b50*/  FMUL.FTZ R23, R0, R163 ;  /* 0x000000a300177220 */ /* 0x000fe20000410000 */
[--C-:B-1----:R-:W-:Y:S03]  /*15b60*/  HSET2.LE.AND R28, R154, R242.reuse, PT ;  /* 0x000000f29a1c7233 */ /* 0x102fe60003803000 */
[C---:B------:R-:W-:Y:S01]  /*15b70*/  FMUL.FTZ R120, R132.reuse, R120 ;  /* 0x0000007884787220 */ /* 0x040fe20000410000 */
[----:B------:R-:W1:Y:S01]  /*15b80*/  LDSM.16.MT88.4 R152, [R209+0xa800] ;  /* 0x00a80000d198783b */ /* 0x000e620000004200 */
[----:B------:R-:W-:Y:S01]  /*15b90*/  FMUL.FTZ R121, R132, R121 ;  /* 0x0000007984797220 */ /* 0x000fe20000410000 */
[-C--:B------:R-:W-:Y:S03]  /*15ba0*/  HMMA.16816.F32.BF16 R20, R180, R146.reuse, R20 ;  /* 0x00000092b414723c */ /* 0x080fe60000041814 */
[C---:B------:R-:W-:Y:S01]  /*15bb0*/  FMUL.FTZ R122, R3.reuse, R122 ;  /* 0x0000007a037a7220 */ /* 0x040fe20000410000 */
[----:B------:R-:W-:Y:S01]  /*15bc0*/  FMUL.FTZ R123, R3, R123 ;  /* 0x0000007b037b7220 */ /* 0x000fe20000410000 */
[----:B------:R-:W-:Y:S01]  /*15bd0*/  SHF.R.U32.HI R25, RZ, 0x10, R148 ;  /* 0x00000010ff197819 */ /* 0x000fe20000011694 */
[--C-:B------:R-:W-:Y:S01]  /*15be0*/  FFMA.FTZ R30, R30, UR4, -R191.reuse ;  /* 0x000000041e1e7c23 */ /* 0x100fe200080108bf */
[----:B----4-:R-:W-:Y:S01]  /*15bf0*/  LOP3.LUT R24, R137, 0xffff, RZ, 0xc0, !PT ;  /* 0x0000ffff89187812 */ /* 0x010fe200078ec0ff */
[----:B------:R-:W-:Y:S01]  /*15c00*/  FFMA.FTZ R149, R27, UR4, -R191 ;  /* 0x000000041b957c23 */ /* 0x000fe200080108bf */
[----:B------:R-:W3:Y:S01]  /*15c10*/  LDSM.16.MT88.4 R160, [R214+0xa800] ;  /* 0x00a80000d6a0783b */ /* 0x000ee20000004200 */
[----:B------:R4:W-:Y:S01]  /*15c20*/  MUFU.EX2 R188, R30 ;  /* 0x0000001e00bc7308 */ /* 0x0009e20000000800 */
[C---:B------:R-:W-:Y:S04]  /*15c30*/  HMMA.16816.F32.BF16 R120, R172.reuse, R146, R120 ;  /* 0x00000092ac78723c */ /* 0x040fe80000041878 */
[----:B------:R-:W-:Y:S01]  /*15c40*/  LOP3.LUT R145, R137, 0xff, RZ, 0xc0, !PT ;  /* 0x000000ff89917812 */ /* 0x000fe200078ec0ff */
[C---:B-----5:R-:W-:Y:S01]  /*15c50*/  FMUL.FTZ R26, R3.reuse, R166 ;  /* 0x000000a6031a7220 */ /* 0x060fe20000410000 */
[--C-:B------:R-:W-:Y:S01]  /*15c60*/  SHF.R.U32.HI R138, RZ, 0x10, R137.reuse ;  /* 0x00000010ff8a7819 */ /* 0x100fe20000011689 */
[----:B------:R-:W-:Y:S01]  /*15c70*/  FMUL.FTZ R27, R3, R167 ;  /* 0x000000a7031b7220 */ /* 0x000fe20000410000 */
[----:B------:R-:W-:Y:S01]  /*15c80*/  SHF.R.U32.HI R144, RZ, 0x18, R137 ;  /* 0x00000018ff907819 */ /* 0x000fe20000011689 */
[----:B------:R-:W5:Y:S02]  /*15c90*/  MUFU.EX2 R193, R149 ;  /* 0x0000009500c17308 */ /* 0x000f640000000800 */
[----:B------:R-:W-:Y:S01]  /*15ca0*/  LOP3.LUT R139, R25, 0xff, RZ, 0xc0, !PT ;  /* 0x000000ff198b7812 */ /* 0x000fe200078ec0ff */
[C---:B------:R-:W-:Y:S01]  /*15cb0*/  FMUL.FTZ R25, R132.reuse, R165 ;  /* 0x000000a584197220 */ /* 0x040fe20000410000 */
[----:B------:R-:W-:Y:S01]  /*15cc0*/  SHF.R.U32.HI R137, RZ, 0x8, R24 ;  /* 0x00000008ff897819 */ /* 0x000fe20000011618 */
[----:B------:R-:W-:Y:S01]  /*15cd0*/  FMUL.FTZ R24, R132, R164 ;  /* 0x000000a484187220 */ /* 0x000fe20000410000 */
[----:B------:R-:W-:Y:S01]  /*15ce0*/  FFMA.FTZ R191, R31, UR4, -R191 ;  /* 0x000000041fbf7c23 */ /* 0x000fe200080108bf */
[----:B------:R-:W-:Y:S01]  /*15cf0*/  FFMA.FTZ R190, R29, UR4, -R190 ;  /* 0x000000041dbe7c23 */ /* 0x000fe200080108be */
[C---:B------:R-:W-:Y:S01]  /*15d00*/  FMUL.FTZ R124, R2.reuse, R124 ;  /* 0x0000007c027c7220 */ /* 0x040fe20000410000 */
[----:B------:R-:W-:Y:S01]  /*15d10*/  FMUL.FTZ R125, R2, R125 ;  /* 0x0000007d027d7220 */ /* 0x000fe20000410000 */
[C---:B------:R-:W-:Y:S01]  /*15d20*/  FMUL.FTZ R126, R0.reuse, R126 ;  /* 0x0000007e007e7220 */ /* 0x040fe20000410000 */
[----:B------:R-:W-:Y:S01]  /*15d30*/  FMUL.FTZ R127, R0, R127 ;  /* 0x0000007f007f7220 */ /* 0x000fe20000410000 */
[-C--:B------:R-:W-:Y:S01]  /*15d40*/  HMMA.16816.F32.BF16 R24, R172, R140.reuse, R24 ;  /* 0x0000008cac18723c */ /* 0x080fe20000041818 */
[----:B------:R-:W3:Y:S01]  /*15d50*/  MUFU.EX2 R190, R190 ;  /* 0x000000be00be7308 */ /* 0x000ee20000000800 */
[----:B------:R-:W3:Y:S01]  /*15d60*/  LDSM.16.MT88.4 R164, [R213+0xa800] ;  /* 0x00a80000d5a4783b */ /* 0x000ee20000004200 */
[----:B------:R-:W-:Y:S01]  /*15d70*/  SHF.R.U32.HI R148, RZ, 0x18, R148 ;  /* 0x00000018ff947819 */ /* 0x000fe20000011694 */
[C---:B------:R-:W-:Y:S01]  /*15d80*/  FMUL.FTZ R128, R2.reuse, R128 ;  /* 0x0000008002807220 */ /* 0x040fe20000410000 */
[----:B------:R-:W-:Y:S01]  /*15d90*/  FMUL.FTZ R129, R2, R129 ;  /* 0x0000008102817220 */ /* 0x000fe20000410000 */
[C---:B------:R-:W-:Y:S05]  /*15da0*/  HMMA.16816.F32.BF16 R124, R180.reuse, R140, R124 ;  /* 0x0000008cb47c723c */ /* 0x040fea000004187c */
[----:B------:R-:W3:Y:S01]  /*15db0*/  MUFU.EX2 R191, R191 ;  /* 0x000000bf00bf7308 */ /* 0x000ee20000000800 */
[C---:B------:R-:W-:Y:S01]  /*15dc0*/  FMUL.FTZ R130, R0.reuse, R130 ;  /* 0x0000008200827220 */ /* 0x040fe20000410000 */
[----:B------:R-:W-:Y:S01]  /*15dd0*/  FMUL.FTZ R131, R0, R131 ;  /* 0x0000008300837220 */ /* 0x000fe20000410000 */
[--C-:B------:R-:W-:Y:S03]  /*15de0*/  HSET2.LE.AND R29, R151, R242.reuse, PT ;  /* 0x000000f2971d7233 */ /* 0x100fe60003803000 */
[C---:B----4-:R-:W-:Y:S01]  /*15df0*/  FMUL.FTZ R30, R3.reuse, R170 ;  /* 0x000000aa031e7220 */ /* 0x050fe20000410000 */
[----:B------:R-:W-:Y:S01]  /*15e00*/  F2FP.BF16.F32.PACK_AB R178, R202, R203 ;  /* 0x000000cbcab2723e */ /* 0x000fe200000010ff */
[C---:B------:R-:W-:Y:S01]  /*15e10*/  FMUL.FTZ R31, R3.reuse, R171 ;  /* 0x000000ab031f7220 */ /* 0x040fe20000410000 */
[-C--:B------:R-:W-:Y:S01]  /*15e20*/  HMMA.16816.F32.BF16 R128, R180, R142.reuse, R128 ;  /* 0x0000008eb480723c */ /* 0x080fe20000041880 */
[----:B------:R-:W-:Y:S02]  /*15e30*/  LDSM.16.MT88.4 R180, [R211+0xb800] ;  /* 0x00b80000d3b4783b */ /* 0x000fe40000004200 */
[----:B------:R-:W-:Y:S01]  /*15e40*/  F2FP.BF16.F32.PACK_AB R179, R200, R201 ;  /* 0x000000c9c8b3723e */ /* 0x000fe200000010ff */
[----:B------:R-:W-:Y:S01]  /*15e50*/  FFMA.FTZ R3, R3, R246, R231 ;  /* 0x000000f603037223 */ /* 0x000fe200000100e7 */
[----:B------:R-:W-:Y:S01]  /*15e60*/  LOP3.LUT R138, R138, 0xff, RZ, 0xc0, !PT ;  /* 0x000000ff8a8a7812 */ /* 0x000fe200078ec0ff */
[----:B------:R-:W-:Y:S01]  /*15e70*/  FFMA.FTZ R2, R2, R247, R228 ;  /* 0x000000f702027223 */ /* 0x000fe200000100e4 */
[----:B------:R-:W-:Y:S01]  /*15e80*/  PRMT R148, R139, 0x5410, R148 ;  /* 0x000054108b947816 */ /* 0x000fe20000000094 */
[----:B------:R-:W-:Y:S03]  /*15e90*/  FFMA.FTZ R0, R0, R248, R227 ;  /* 0x000000f800007223 */ /* 0x000fe600000100e3 */
[----:B------:R-:W-:Y:S01]  /*15ea0*/  PRMT R139, R145, 0x5410, R137 ;  /* 0x00005410918b7816 */ /* 0x000fe20000000089 */
[----:B------:R-:W-:Y:S01]  /*15eb0*/  FADD.FTZ R3, R230, R3 ;  /* 0x00000003e6037221 */ /* 0x000fe20000010000 */
[----:B------:R-:W-:Y:S01]  /*15ec0*/  LOP3.LUT R178, R28, R178, RZ, 0xc0, !PT ;  /* 0x000000b21cb27212 */ /* 0x000fe200078ec0ff */
[C---:B------:R-:W-:Y:S01]  /*15ed0*/  FMUL.FTZ R28, R132.reuse, R168 ;  /* 0x000000a8841c7220 */ /* 0x040fe20000410000 */
[----:B------:R-:W-:Y:S01]  /*15ee0*/  LOP3.LUT R179, R29, R179, RZ, 0xc0, !PT ;  /* 0x000000b31db37212 */ /* 0x000fe200078ec0ff */
[----:B------:R-:W-:Y:S01]  /*15ef0*/  FMUL.FTZ R29, R132, R169 ;  /* 0x000000a9841d7220 */ /* 0x000fe20000410000 */
[----:B------:R-:W-:Y:S01]  /*15f00*/  PRMT R144, R138, 0x5410, R144 ;  /* 0x000054108a907816 */ /* 0x000fe20000000090 */
[----:B------:R-:W-:Y:S01]  /*15f10*/  FFMA.FTZ R132, R132, R243, R235 ;  /* 0x000000f384847223 */ /* 0x000fe200000100eb */
[--C-:B------:R-:W-:Y:S01]  /*15f20*/  HSET2.LE.AND R137, R150, R242.reuse, PT ;  /* 0x000000f296897233 */ /* 0x100fe20003803000 */
[----:B------:R-:W-:Y:S01]  /*15f30*/  FADD.FTZ R0, R226, R0 ;  /* 0x00000000e2007221 */ /* 0x000fe20000010000 */
[--C-:B------:R-:W-:Y:S01]  /*15f40*/  HSET2.LE.AND R138, R148, R242.reuse, PT ;  /* 0x000000f2948a7233 */ /* 0x100fe20003803000 */
[----:B------:R-:W-:Y:S01]  /*15f50*/  FADD.FTZ R132, R234, R132 ;  /* 0x00000084ea847221 */ /* 0x000fe20000010000 */
[----:B------:R-:W-:Y:S01]  /*15f60*/  HMMA.16816.F32.BF16 R28, R172, R142, R28 ;  /* 0x0000008eac1c723c */ /* 0x000fe2000004181c */
[----:B------:R-:W4:Y:S03]  /*15f70*/  LDSM.16.MT88.4 R172, [R209+0xb800] ;  /* 0x00b80000d1ac783b */ /* 0x000f260000004200 */
[----:B------:R-:W-:Y:S01]  /*15f80*/  F2FP.BF16.F32.PACK_AB R176, R199, R198 ;  /* 0x000000c6c7b0723e */ /* 0x000fe200000010ff */
[----:B------:R-:W-:Y:S01]  /*15f90*/  FADD.FTZ R3, R239, R3 ;  /* 0x00000003ef037221 */ /* 0x000fe20000010000 */
[----:B------:R-:W-:Y:S01]  /*15fa0*/  F2FP.BF16.F32.PACK_AB R177, R197, R196 ;  /* 0x000000c4c5b1723e */ /* 0x000fe200000010ff */
[----:B------:R-:W-:Y:S01]  /*15fb0*/  FADD.FTZ R0, R205, R0 ;  /* 0x00000000cd007221 */ /* 0x000fe20000010000 */
[--C-:B------:R-:W-:Y:S03]  /*15fc0*/  HSET2.LE.AND R139, R139, R242.reuse, PT ;  /* 0x000000f28b8b7233 */ /* 0x100fe60003803000 */
[----:B--2---:R-:W-:Y:S01]  /*15fd0*/  F2FP.BF16.F32.PACK_AB R168, R194, R195 ;  /* 0x000000c3c2a8723e */ /* 0x004fe200000010ff */
[----:B------:R-:W-:Y:S01]  /*15fe0*/  FADD.FTZ R3, R238, R3 ;  /* 0x00000003ee037221 */ /* 0x000fe20000010000 */
[----:B------:R-:W-:Y:S02]  /*15ff0*/  LOP3.LUT R176, R137, R176, RZ, 0xc0, !PT ;  /* 0x000000b089b07212 */ /* 0x000fe400078ec0ff */
[----:B------:R-:W-:Y:S02]  /*16000*/  LOP3.LUT R177, R138, R177, RZ, 0xc0, !PT ;  /* 0x000000b18ab17212 */ /* 0x000fe400078ec0ff */
[--C-:B------:R-:W-:Y:S02]  /*16010*/  HSET2.LE.AND R170, R184, R242.reuse, PT ;  /* 0x000000f2b8aa7233 */ /* 0x100fe40003803000 */
[--C-:B------:R-:W-:Y:S02]  /*16020*/  HSET2.LE.AND R171, R185, R242.reuse, PT ;  /* 0x000000f2b9ab7233 */ /* 0x100fe40003803000 */
[----:B------:R-:W-:Y:S01]  /*16030*/  HSET2.LE.AND R169, R144, R242, PT ;  /* 0x000000f290a97233 */ /* 0x000fe20003803000 */
[----:B------:R-:W2:Y:S01]  /*16040*/  LDSM.16.MT88.4 R184, [R214+0xb800] ;  /* 0x00b80000d6b8783b */ /* 0x000ea20000004200 */
[-C--:B-1----:R-:W-:Y:S05]  /*16050*/  HMMA.16816.F32.BF16 R144, R176, R152.reuse, R4 ;  /* 0x00000098b090723c */ /* 0x082fea0000041804 */
[----:B------:R-:W-:Y:S02]  /*16060*/  LOP3.LUT R168, R139, R168, RZ, 0xc0, !PT ;  /* 0x000000a88ba87212 */ /* 0x000fe400078ec0ff */
[----:B-----5:R-:W-:Y:S01]  /*16070*/  F2FP.BF16.F32.PACK_AB R137, R193, R192 ;  /* 0x000000c0c189723e */ /* 0x020fe200000010ff */
[----:B------:R-:W1:Y:S03]  /*16080*/  LDSM.16.MT88.4 R4, [R213+0xb800] ;  /* 0x00b80000d504783b */ /* 0x000e660000004200 */
[----:B---3--:R-:W-:Y:S02]  /*16090*/  F2FP.BF16.F32.PACK_AB R138, R190, R189 ;  /* 0x000000bdbe8a723e */ /* 0x008fe400000010ff */
[----:B------:R-:W-:Y:S02]  /*160a0*/  F2FP.BF16.F32.PACK_AB R139, R191, R188 ;  /* 0x000000bcbf8b723e */ /* 0x000fe400000010ff */
[----:B------:R-:W-:Y:S02]  /*160b0*/  LOP3.LUT R169, R169, R137, RZ, 0xc0, !PT ;  /* 0x00000089a9a97212 */ /* 0x000fe400078ec0ff */
[----:B------:R-:W-:Y:S02]  /*160c0*/  LOP3.LUT R170, R170, R138, RZ, 0xc0, !PT ;  /* 0x0000008aaaaa7212 */ /* 0x000fe400078ec0ff */
[----:B------:R-:W-:Y:S02]  /*160d0*/  LOP3.LUT R171, R171, R139, RZ, 0xc0, !PT ;  /* 0x0000008babab7212 */ /* 0x000fe400078ec0ff */
[----:B------:R-:W-:Y:S02]  /*160e0*/  MOV R137, R136 ;  /* 0x0000008800897202 */ /* 0x000fe40000000f00 */
[----:B------:R-:W-:Y:S03]  /*160f0*/  MOV R138, R133 ;  /* 0x00000085008a7202 */ /* 0x000fe60000000f00 */
[C---:B------:R-:W-:Y:S06]  /*16100*/  HMMA.16816.F32.BF16 R140, R168.reuse, R152, R8 ;  /* 0x00000098a88c723c */ /* 0x040fec0000041808 */
        /* <DEDUP_REMOVED lines=8> */
[-C--:B------:R-:W-:Y:S06]  /*16190*/  HMMA.16816.F32.BF16 R44, R168, R158.reuse, R44 ;  /* 0x0000009ea82c723c */ /* 0x080fec000004182c */
[C---:B------:R-:W-:Y:S06]  /*161a0*/  HMMA.16816.F32.BF16 R48, R176.reuse, R158, R48 ;  /* 0x0000009eb030723c */ /* 0x040fec0000041830 */
        /* <DEDUP_REMOVED lines=8> */
[-C--:B----4-:R-:W-:Y:S06]  /*16230*/  HMMA.16816.F32.BF16 R84, R176, R172.reuse, R84 ;  /* 0x000000acb054723c */ /* 0x090fec0000041854 */
[C---:B------:R-:W-:Y:S06]  /*16240*/  HMMA.16816.F32.BF16 R88, R168.reuse, R172, R88 ;  /* 0x000000aca858723c */ /* 0x040fec0000041858 */
[-C--:B------:R-:W-:Y:S06]  /*16250*/  HMMA.16816.F32.BF16 R92, R168, R174.reuse, R92 ;  /* 0x000000aea85c723c */ /* 0x080fec000004185c */
[C---:B------:R-:W-:Y:S06]  /*16260*/  HMMA.16816.F32.BF16 R96, R176.reuse, R174, R96 ;  /* 0x000000aeb060723c */ /* 0x040fec0000041860 */
[-C--:B------:R-:W-:Y:S06]  /*16270*/  HMMA.16816.F32.BF16 R100, R176, R180.reuse, R100 ;  /* 0x000000b4b064723c */ /* 0x080fec0000041864 */
[C---:B------:R-:W-:Y:S06]  /*16280*/  HMMA.16816.F32.BF16 R104, R168.reuse, R180, R104 ;  /* 0x000000b4a868723c */ /* 0x040fec0000041868 */
[-C--:B------:R-:W-:Y:S06]  /*16290*/  HMMA.16816.F32.BF16 R156, R168, R182.reuse, R32 ;  /* 0x000000b6a89c723c */ /* 0x080fec0000041820 */
[C---:B------:R-:W-:Y:S06]  /*162a0*/  HMMA.16816.F32.BF16 R108, R176.reuse, R182, R108 ;  /* 0x000000b6b06c723c */ /* 0x040fec000004186c */
[-C--:B--2---:R-:W-:Y:S06]  /*162b0*/  HMMA.16816.F32.BF16 R112, R176, R184.reuse, R112 ;  /* 0x000000b8b070723c */ /* 0x084fec0000041870 */
[C---:B------:R-:W-:Y:S06]  /*162c0*/  HMMA.16816.F32.BF16 R116, R168.reuse, R184, R116 ;  /* 0x000000b8a874723c */ /* 0x040fec0000041874 */
[-C--:B------:R-:W-:Y:S06]  /*162d0*/  HMMA.16816.F32.BF16 R160, R168, R186.reuse, R20 ;  /* 0x000000baa8a0723c */ /* 0x080fec0000041814 */
[C---:B------:R-:W-:Y:S06]  /*162e0*/  HMMA.16816.F32.BF16 R120, R176.reuse, R186, R120 ;  /* 0x000000bab078723c */ /* 0x040fec0000041878 */
[-C--:B-1----:R-:W-:Y:S06]  /*162f0*/  HMMA.16816.F32.BF16 R164, R176, R4.reuse, R24 ;  /* 0x00000004b0a4723c */ /* 0x082fec0000041818 */
[C---:B------:R-:W-:Y:S06]  /*16300*/  HMMA.16816.F32.BF16 R124, R168.reuse, R4, R124 ;  /* 0x00000004a87c723c */ /* 0x040fec000004187c */
[-C--:B------:R-:W-:Y:S05]  /*16310*/  HMMA.16816.F32.BF16 R128, R168, R6.reuse, R128 ;  /* 0x00000006a880723c */ /* 0x080fea0000041880 */
        /* <DEDUP_REMOVED lines=19> */
[----:B------:R-:W-:Y:S01]  /*16450*/  MOV R0, R135 ;  /* 0x0000008700007202 */ /* 0x000fe20000000f00 */
[----:B------:R-:W-:Y:S01]  /*16460*/  FADD.FTZ R247, R190, R2 ;  /* 0x00000002bef77221 */ /* 0x000fe20000010000 */
[----:B------:R-:W-:Y:S06]  /*16470*/  @P4 BRA `(.L_x_999) ;  /* 0xffffffd400284947 */ /* 0x000fec000383ffff */
.L_x_998:
[----:B------:R-:W1:Y:S01]  /*16480*/  SHFL.BFLY PT, R2, R243, 0x2, 0x1f ;  /* 0x0c401f00f3027f89 */ /* 0x000e6200000e0000 */
[----:B------:R-:W-:Y:S01]  /*16490*/  ULDC UR4, c[0x0][0x38c] ;  /* 0x0000e30000047ab9 */ /* 0x000fe20000000800 */
[----:B------:R-:W-:Y:S01]  /*164a0*/  UMOV UR5, 0x400 ;  /* 0x0000040000057882 */ /* 0x000fe20000000000 */
[----:B------:R-:W-:Y:S01]  /*164b0*/  UISETP.NE.AND UP0, UPT, UR15, -0x1, UPT ;  /* 0xffffffff0f00788c */ /* 0x000fe2000bf05270 */
[----:B------:R-:W2:Y:S04]  /*164c0*/  SHFL.BFLY PT, R0, R246, 0x2, 0x1f ;  /* 0x0c401f00f6007f89 */ /* 0x000ea800000e0000 */
[----:B------:R-:W3:Y:S04]  /*164d0*/  SHFL.BFLY PT, R5, R247, 0x2, 0x1f ;  /* 0x0c401f00f7057f89 */ /* 0x000ee800000e0000 */
[----:B------:R-:W-:Y:S01]  /*164e0*/  SHFL.BFLY PT, R4, R248, 0x2, 0x1f ;  /* 0x0c401f00f8047f89 */ /* 0x000fe200000e0000 */
[----:B------:R-:W4:Y:S01]  /*164f0*/  S2R R175, SR_TID.X ;  /* 0x0000000000af7919 */ /* 0x000f220000002100 */
[----:B-1----:R-:W-:Y:S01]  /*16500*/  FADD.FTZ R2, R2, R243 ;  /* 0x000000f302027221 */ /* 0x002fe20000010000 */
[----:B--2---:R-:W-:-:S04]  /*16510*/  FADD.FTZ R0, R0, R246 ;  /* 0x000000f600007221 */ /* 0x004fc80000010000 */
[----:B------:R-:W1:Y:S01]  /*16520*/  SHFL.BFLY PT, R132, R2, 0x1, 0x1f ;  /* 0x0c201f0002847f89 */ /* 0x000e6200000e0000 */
[----:B---3--:R-:W-:-:S03]  /*16530*/  FADD.FTZ R5, R5, R247 ;  /* 0x000000f705057221 */ /* 0x008fc60000010000 */
[----:B------:R-:W2:Y:S04]  /*16540*/  SHFL.BFLY PT, R3, R0, 0x1, 0x1f ;  /* 0x0c201f0000037f89 */ /* 0x000ea800000e0000 */
[----:B------:R-:W3:Y:S01]  /*16550*/  SHFL.BFLY PT, R6, R5, 0x1, 0x1f ;  /* 0x0c201f0005067f89 */ /* 0x000ee200000e0000 */
[----:B----4-:R-:W-:-:S04]  /*16560*/  SHF.R.S32.HI R174, RZ, 0x1f, R175 ;  /* 0x0000001fffae7819 */ /* 0x010fc800000114af */
[-C--:B------:R-:W-:Y:S01]  /*16570*/  LEA.HI R8, R174, R175.reuse, RZ, 0x2 ;  /* 0x000000afae087211 */ /* 0x080fe200078f10ff */
[----:B-1----:R-:W-:Y:S01]  /*16580*/  FADD.FTZ R132, R2, R132 ;  /* 0x0000008402847221 */ /* 0x002fe20000010000 */
[----:B------:R-:W-:Y:S01]  /*16590*/  FADD.FTZ R2, R4, R248 ;  /* 0x000000f804027221 */ /* 0x000fe20000010000 */
[----:B------:R-:W-:Y:S01]  /*165a0*/  LEA.HI R174, R174, R175, RZ, 0x5 ;  /* 0x000000afaeae7211 */ /* 0x000fe200078f28ff */
[----:B--2---:R-:W-:Y:S02]  /*165b0*/  FADD.FTZ R137, R0, R3 ;  /* 0x0000000300897221 */ /* 0x004fe40000010000 */
[----:B------:R-:W-:Y:S01]  /*165c0*/  FSETP.NE.FTZ.AND P6, PT, R132, RZ, PT ;  /* 0x000000ff8400720b */ /* 0x000fe20003fd5000 */
[----:B------:R-:W1:Y:S01]  /*165d0*/  SHFL.BFLY PT, R7, R2, 0x1, 0x1f ;  /* 0x0c201f0002077f89 */ /* 0x000e6200000e0000 */
[----:B------:R-:W-:Y:S01]  /*165e0*/  MOV R0, 0x3f800000 ;  /* 0x3f80000000007802 */ /* 0x000fe20000000f00 */
[----:B---3--:R-:W-:Y:S01]  /*165f0*/  FADD.FTZ R138, R5, R6 ;  /* 0x00000006058a7221 */ /* 0x008fe20000010000 */
[----:B------:R-:W-:-:S02]  /*16600*/  LOP3.LUT R5, R8, 0x3ffffffc, RZ, 0xc0, !PT ;  /* 0x3ffffffc08057812 */ /* 0x000fc400078ec0ff */
[----:B------:R-:W-:Y:S02]  /*16610*/  FSETP.NE.FTZ.AND P0, PT, R137, RZ, PT ;  /* 0x000000ff8900720b */ /* 0x000fe40003f15000 */
[----:B------:R-:W-:Y:S02]  /*16620*/  FSETP.NE.FTZ.AND P5, PT, R138, RZ, PT ;  /* 0x000000ff8a00720b */ /* 0x000fe40003fb5000 */
[----:B------:R-:W-:Y:S02]  /*16630*/  SHF.R.S32.HI R6, RZ, 0x5, R174 ;  /* 0x00000005ff067819 */ /* 0x000fe400000114ae */
[----:B------:R-:W-:Y:S01]  /*16640*/  IADD3 R5, -R5, R175, RZ ;  /* 0x000000af05057210 */ /* 0x000fe20007ffe1ff */
[----:B------:R-:W2:Y:S01]  /*16650*/  @P6 MUFU.RCP R0, R132 ;  /* 0x0000008400006308 */ /* 0x000ea20000001000 */
[----:B------:R-:W-:Y:S02]  /*16660*/  MOV R4, 0x3f800000 ;  /* 0x3f80000000047802 */ /* 0x000fe40000000f00 */
[----:B------:R-:W-:-:S02]  /*16670*/  LEA R172, R6, R5, 0x9 ;  /* 0x0000000506ac7211 */ /* 0x000fc400078e48ff */
[--C-:B------:R-:W-:Y:S02]  /*16680*/  SHF.R.S32.HI R3, RZ, 0x2, R8.reuse ;  /* 0x00000002ff037819 */ /* 0x100fe40000011408 */
[----:B------:R-:W-:Y:S01]  /*16690*/  SHF.R.S32.HI R25, RZ, 0x1f, R8 ;  /* 0x0000001fff197819 */ /* 0x000fe20000011408 */
[----:B------:R-:W3:Y:S01]  /*166a0*/  @P0 MUFU.RCP R4, R137 ;  /* 0x0000008900040308 */ /* 0x000ee20000001000 */
[----:B------:R-:W-:Y:S02]  /*166b0*/  P2R R173, PR, RZ, 0x40 ;  /* 0x00000040ffad7803 */ /* 0x000fe40000000000 */
[----:B------:R-:W-:Y:S01]  /*166c0*/  LEA.HI R25, R25, R3, RZ, 0x3 ;  /* 0x0000000319197211 */ /* 0x000fe200078f18ff */
[----:B-1----:R-:W-:Y:S01]  /*166d0*/  FADD.FTZ R139, R2, R7 ;  /* 0x00000007028b7221 */ /* 0x002fe20000010000 */
[----:B------:R-:W-:Y:S02]  /*166e0*/  MOV R2, 0x3f800000 ;  /* 0x3f80000000027802 */ /* 0x000fe40000000f00 */
[----:B------:R-:W-:-:S02]  /*166f0*/  LOP3.LUT R25, R25, 0xfffffff8, RZ, 0xc0, !PT ;  /* 0xfffffff819197812 */ /* 0x000fc400078ec0ff */
[----:B------:R-:W-:Y:S01]  /*16700*/  FSETP.NE.FTZ.AND P4, PT, R139, RZ, PT ;  /* 0x000000ff8b00720b */ /* 0x000fe20003f95000 */
[----:B--2---:R-:W-:Y:S01]  /*16710*/  FMUL.FTZ R0, R0, UR4 ;  /* 0x0000000400007c20 */ /* 0x004fe20008410000 */
[----:B------:R-:W1:Y:S01]  /*16720*/  @P5 MUFU.RCP R2, R138 ;  /* 0x0000008a00025308 */ /* 0x000e620000001000 */
[----:B------:R-:W-:Y:S02]  /*16730*/  IADD3 R25, R3, -R25, RZ ;  /* 0x8000001903197210 */ /* 0x000fe40007ffe0ff */
        /* <DEDUP_REMOVED lines=33> */
[----:B---3--:R-:W-:Y:S01]  /*16950*/  FMUL.FTZ R3, R4, UR4 ;  /* 0x0000000404037c20 */ /* 0x008fe20008410000 */
[----:B-1----:R-:W-:Y:S01]  /*16960*/  FMUL.FTZ R2, R2, UR4 ;  /* 0x0000000402027c20 */ /* 0x002fe20008410000 */
[----:B------:R-:W-:-:S02]  /*16970*/  R2P PR, R25, 0x6 ;  /* 0x0000000619007804 */ /* 0x000fc40000000000 */
[----:B------:R-:W-:Y:S01]  /*16980*/  FMUL.FTZ R146, R3, R146 ;  /* 0x0000009203927220 */ /* 0x000fe20000410000 */
        /* <DEDUP_REMOVED lines=17> */
[----:B-1----:R-:W-:Y:S01]  /*16aa0*/  FMUL.FTZ R0, R0, UR4 ;  /* 0x0000000400007c20 */ /* 0x002fe20008410000 */
[----:B------:R-:W1:Y:S01]  /*16ab0*/  S2UR UR4, SR_CgaCtaId ;  /* 0x00000000000479c3 */ /* 0x000e620000008800 */
        /* <DEDUP_REMOVED lines=34> */
[C---:B------:R-:W-:Y:S01]  /*16ce0*/  SHF.L.U32 R0, R25.reuse, 0x6, RZ ;  /* 0x0000000619007819 */ /* 0x040fe200000006ff */
        /* <DEDUP_REMOVED lines=14> */
[----:B------:R-:W-:Y:S01]  /*16dd0*/  LOP3.LUT R0, R0, 0x1c0, RZ, 0xc0, !PT ;  /* 0x000001c000007812 */ /* 0x000fe200078ec0ff */
[----:B-1----:R-:W-:Y:S01]  /*16de0*/  ULEA UR4, UR4, UR5, 0x18 ;  /* 0x0000000504047291 */ /* 0x002fe2000f8ec03f */
[----:B------:R-:W-:Y:S01]  /*16df0*/  LOP3.LUT R2, R25, 0x1, RZ, 0xc0, !PT ;  /* 0x0000000119027812 */ /* 0x000fe200078ec0ff */
[C---:B------:R-:W-:Y:S01]  /*16e00*/  FMUL.FTZ R4, R3.reuse, R147 ;  /* 0x0000009303047220 */ /* 0x040fe20000410000 */
[----:B------:R-:W-:Y:S01]  /*16e10*/  LEA.HI R0, R0, R0, RZ, 0x1d ;  /* 0x0000000000007211 */ /* 0x000fe200078fe8ff */
[C---:B------:R-:W-:Y:S01]  /*16e20*/  FMUL.FTZ R54, R3.reuse, R54 ;  /* 0x0000003603367220 */ /* 0x040fe20000410000 */
[----:B------:R-:W-:Y:S01]  /*16e30*/  ISETP.NE.U32.AND P3, PT, R2, 0x1, PT ;  /* 0x000000010200780c */ /* 0x000fe20003f65070 */
[C---:B------:R-:W-:Y:S01]  /*16e40*/  FMUL.FTZ R20, R3.reuse, R55 ;  /* 0x0000003703147220 */ /* 0x040fe20000410000 */
[----:B------:R-:W-:Y:S01]  /*16e50*/  LEA R0, R172, R0, 0x1 ;  /* 0x00000000ac007211 */ /* 0x000fe200078e08ff */
[C---:B------:R-:W-:Y:S01]  /*16e60*/  FMUL.FTZ R154, R3.reuse, R154 ;  /* 0x0000009a039a7220 */ /* 0x040fe20000410000 */
[C---:B------:R-:W-:Y:S01]  /*16e70*/  FMUL.FTZ R6, R3.reuse, R155 ;  /* 0x0000009b03067220 */ /* 0x040fe20000410000 */
[C---:B------:R-:W-:Y:S01]  /*16e80*/  FMUL.FTZ R38, R3.reuse, R38 ;  /* 0x0000002603267220 */ /* 0x040fe20000410000 */
[----:B------:R-:W-:Y:S01]  /*16e90*/  LEA R0, R0, UR4, 0x1 ;  /* 0x0000000400007c11 */ /* 0x000fe2000f8e08ff */
        /* <DEDUP_REMOVED lines=26> */
[----:B------:R-:W-:Y:S01]  /*17040*/  @UP0 ULDC.64 UR4, c[0x0][0x298] ;  /* 0x0000a60000040ab9 */ /* 0x000fe20000000a00 */
[----:B------:R-:W-:Y:S01]  /*17050*/  F2FP.BF16.F32.PACK_AB R4, R4, R146 ;  /* 0x000000920404723e */ /* 0x000fe200000010ff */
[----:B------:R-:W-:Y:S01]  /*17060*/  @UP0 UIMAD.WIDE.U32 UR8, UR15, UR4, URZ ;  /* 0x000000040f0802a5 */ /* 0x000fe2000f8e003f */
[C---:B------:R-:W-:Y:S01]  /*17070*/  IADD3 R2, R0.reuse, -0x10, RZ ;  /* 0xfffffff000027810 */ /* 0x040fe20007ffe0ff */
[----:B------:R1:W-:Y:S01]  /*17080*/  STS [R0], R5 ;  /* 0x0000000500007388 */ /* 0x0003e20000000800 */
[----:B------:R-:W-:Y:S01]  /*17090*/  F2FP.BF16.F32.PACK_AB R3, R153, R152 ;  /* 0x000000989903723e */ /* 0x000fe200000010ff */
[----:B------:R-:W-:Y:S01]  /*170a0*/  @UP0 UIMAD UR6, UR15, UR5, UR9 ;  /* 0x000000050f0602a4 */ /* 0x000fe2000f8e0209 */
[----:B------:R-:W-:Y:S01]  /*170b0*/  @P3 IADD3 R2, R0, 0x10, RZ ;  /* 0x0000001000023810 */ /* 0x000fe20007ffe0ff */
[----:B------:R-:W-:Y:S01]  /*170c0*/  STS [R0+0x400], R4 ;  /* 0x0004000400007388 */ /* 0x000fe20000000800 */
[----:B------:R-:W-:-:S02]  /*170d0*/  F2FP.BF16.F32.PACK_AB R20, R20, R54 ;  /* 0x000000361414723e */ /* 0x000fc400000010ff */
[----:B------:R-:W-:Y:S01]  /*170e0*/  MOV R54, 0x20 ;  /* 0x0000002000367802 */ /* 0x000fe20000000f00 */
[----:B------:R2:W-:Y:S01]  /*170f0*/  STS [R2], R3 ;  /* 0x0000000302007388 */ /* 0x0005e20000000800 */
[----:B------:R-:W-:Y:S02]  /*17100*/  F2FP.BF16.F32.PACK_AB R6, R6, R154 ;  /* 0x0000009a0606723e */ /* 0x000fe400000010ff */
[----:B------:R-:W-:Y:S02]  /*17110*/  F2FP.BF16.F32.PACK_AB R8, R8, R140 ;  /* 0x0000008c0808723e */ /* 0x000fe400000010ff */
[----:B------:R-:W-:Y:S01]  /*17120*/  F2FP.BF16.F32.PACK_AB R7, R7, R142 ;  /* 0x0000008e0707723e */ /* 0x000fe200000010ff */
[----:B------:R-:W-:Y:S01]  /*17130*/  STS [R2+0x400], R6 ;  /* 0x0004000602007388 */ /* 0x000fe20000000800 */
[----:B------:R-:W-:Y:S02]  /*17140*/  F2FP.BF16.F32.PACK_AB R9, R9, R148 ;  /* 0x000000940909723e */ /* 0x000fe400000010ff */
[----:B------:R-:W-:Y:S01]  /*17150*/  F2FP.BF16.F32.PACK_AB R12, R12, R150 ;  /* 0x000000960c0c723e */ /* 0x000fe200000010ff */
[----:B------:R3:W-:Y:S01]  /*17160*/  STS [R0+0x2000], R8 ;  /* 0x0020000800007388 */ /* 0x0007e20000000800 */
[----:B------:R-:W-:-:S02]  /*17170*/  F2FP.BF16.F32.PACK_AB R11, R11, R14 ;  /* 0x0000000e0b0b723e */ /* 0x000fc400000010ff */
[----:B------:R-:W-:Y:S01]  /*17180*/  F2FP.BF16.F32.PACK_AB R10, R10, R38 ;  /* 0x000000260a0a723e */ /* 0x000fe200000010ff */
[----:B------:R4:W-:Y:S01]  /*17190*/  STS [R0+0x2400], R7 ;  /* 0x0024000700007388 */ /* 0x0009e20000000800 */
[----:B------:R-:W-:Y:S02]  /*171a0*/  F2FP.BF16.F32.PACK_AB R15, R15, R13 ;  /* 0x0000000d0f0f723e */ /* 0x000fe400000010ff */
[----:B-1----:R-:W-:Y:S01]  /*171b0*/  MOV R5, 0x40 ;  /* 0x0000004000057802 */ /* 0x002fe20000000f00 */
[----:B------:R-:W-:Y:S01]  /*171c0*/  STS [R2+0x2000], R9 ;  /* 0x0020000902007388 */ /* 0x000fe20000000800 */
[----:B------:R-:W-:Y:S02]  /*171d0*/  F2FP.BF16.F32.PACK_AB R14, R18, R21 ;  /* 0x00000015120e723e */ /* 0x000fe400000010ff */
[----:B------:R-:W-:Y:S01]  /*171e0*/  SEL R5, R5, 0xffffffc0, !P2 ;  /* 0xffffffc005057807 */ /* 0x000fe20005000000 */
[----:B------:R-:W-:Y:S01]  /*171f0*/  STS [R2+0x2400], R12 ;  /* 0x0024000c02007388 */ /* 0x000fe20000000800 */
[----:B------:R-:W-:-:S02]  /*17200*/  F2FP.BF16.F32.PACK_AB R13, R51, R50 ;  /* 0x00000032330d723e */ /* 0x000fc400000010ff */
[----:B--2---:R-:W-:Y:S02]  /*17210*/  SEL R3, R54, 0xffffffe0, !P1 ;  /* 0xffffffe036037807 */ /* 0x004fe40004800000 */
[----:B------:R-:W-:Y:S02]  /*17220*/  F2FP.BF16.F32.PACK_AB R16, R16, R42 ;  /* 0x0000002a1010723e */ /* 0x000fe400000010ff */
[----:B------:R-:W-:Y:S02]  /*17230*/  IADD3 R4, R0, R3, RZ ;  /* 0x0000000300047210 */ /* 0x000fe40007ffe0ff */
[----:B------:R-:W-:Y:S02]  /*17240*/  IADD3 R3, R3, R2, RZ ;  /* 0x0000000203037210 */ /* 0x000fe40007ffe0ff */
[----:B------:R-:W-:Y:S01]  /*17250*/  F2FP.BF16.F32.PACK_AB R23, R23, R17 ;  /* 0x000000111717723e */ /* 0x000fe200000010ff */
[----:B------:R-:W-:Y:S01]  /*17260*/  STS [R4], R11 ;  /* 0x0000000b04007388 */ /* 0x000fe20000000800 */
[----:B------:R-:W-:-:S02]  /*17270*/  F2FP.BF16.F32.PACK_AB R22, R22, R46 ;  /* 0x0000002e1616723e */ /* 0x000fc400000010ff */
[----:B------:R-:W-:Y:S01]  /*17280*/  F2FP.BF16.F32.PACK_AB R21, R27, R31 ;  /* 0x0000001f1b15723e */ /* 0x000fe200000010ff */
[----:B------:R-:W-:Y:S01]  /*17290*/  STS [R4+0x400], R10 ;  /* 0x0004000a04007388 */ /* 0x000fe20000000800 */
[----:B---3--:R-:W-:Y:S02]  /*172a0*/  IADD3 R8, R0, R5, RZ ;  /* 0x0000000500087210 */ /* 0x008fe40007ffe0ff */
[----:B------:R-:W-:Y:S01]  /*172b0*/  F2FP.BF16.F32.PACK_AB R18, R65, R64 ;  /* 0x000000404112723e */ /* 0x000fe200000010ff */
[----:B------:R-:W-:Y:S01]  /*172c0*/  STS [R3], R14 ;  /* 0x0000000e03007388 */ /* 0x000fe20000000800 */
[----:B------:R-:W-:Y:S02]  /*172d0*/  F2FP.BF16.F32.PACK_AB R17, R67, R66 ;  /* 0x000000424311723e */ /* 0x000fe400000010ff */
[----:B----4-:R-:W-:Y:S01]  /*172e0*/  IADD3 R7, R5, R2, RZ ;  /* 0x0000000205077210 */ /* 0x010fe20007ffe0ff */
[----:B------:R-:W-:Y:S01]  /*172f0*/  STS [R3+0x400], R13 ;  /* 0x0004000d03007388 */ /* 0x000fe20000000800 */
[----:B------:R-:W-:-:S02]  /*17300*/  F2FP.BF16.F32.PACK_AB R19, R19, R56 ;  /* 0x000000381313723e */ /* 0x000fc400000010ff */
[----:B------:R-:W-:Y:S01]  /*17310*/  F2FP.BF16.F32.PACK_AB R24, R24, R58 ;  /* 0x0000003a1818723e */ /* 0x000fe200000010ff */
[----:B------:R1:W-:Y:S01]  /*17320*/  STS [R4+0x2000], R15 ;  /* 0x0020000f04007388 */ /* 0x0003e20000000800 */
[----:B------:R-:W-:Y:S02]  /*17330*/  F2FP.BF16.F32.PACK_AB R53, R53, R60 ;  /* 0x0000003c3535723e */ /* 0x000fe400000010ff */
[----:B------:R-:W-:Y:S01]  /*17340*/  F2FP.BF16.F32.PACK_AB R52, R52, R62 ;  /* 0x0000003e3434723e */ /* 0x000fe200000010ff */
[----:B------:R-:W-:Y:S01]  /*17350*/  STS [R4+0x2400], R16 ;  /* 0x0024001004007388 */ /* 0x000fe20000000800 */
[----:B------:R-:W-:Y:S02]  /*17360*/  F2FP.BF16.F32.PACK_AB R51, R69, R68 ;  /* 0x000000444533723e */ /* 0x000fe400000010ff */
[----:B------:R-:W-:Y:S01]  /*17370*/  F2FP.BF16.F32.PACK_AB R50, R71, R70 ;  /* 0x000000464732723e */ /* 0x000fe200000010ff */
[----:B------:R-:W-:Y:S01]  /*17380*/  STS [R3+0x2000], R23 ;  /* 0x0020001703007388 */ /* 0x000fe20000000800 */
[----:B------:R-:W-:-:S02]  /*17390*/  IADD3 R6, R4, R5, RZ ;  /* 0x0000000504067210 */ /* 0x000fc40007ffe0ff */
[----:B------:R-:W-:Y:S01]  /*173a0*/  F2FP.BF16.F32.PACK_AB R47, R81, R80 ;  /* 0x00000050512f723e */ /* 0x000fe200000010ff */
[----:B------:R-:W-:Y:S01]  /*173b0*/  STS [R3+0x2400], R22 ;  /* 0x0024001603007388 */ /* 0x000fe20000000800 */
[----:B------:R-:W-:Y:S02]  /*173c0*/  F2FP.BF16.F32.PACK_AB R46, R83, R82 ;  /* 0x00000052532e723e */ /* 0x000fe400000010ff */
[----:B------:R-:W-:Y:S01]  /*173d0*/  IADD3 R5, R3, R5, RZ ;  /* 0x0000000503057210 */ /* 0x000fe20007ffe0ff */
[----:B------:R-:W-:Y:S01]  /*173e0*/  STS [R8], R21 ;  /* 0x0000001508007388 */ /* 0x000fe20000000800 */
[----:B------:R-:W-:Y:S02]  /*173f0*/  F2FP.BF16.F32.PACK_AB R49, R49, R72 ;  /* 0x000000483131723e */ /* 0x000fe400000010ff */
[----:B------:R-:W-:Y:S01]  /*17400*/  F2FP.BF16.F32.PACK_AB R48, R48, R74 ;  /* 0x0000004a3030723e */ /* 0x000fe200000010ff */
[----:B------:R-:W-:Y:S01]  /*17410*/  STS [R8+0x400], R20 ;  /* 0x0004001408007388 */ /* 0x000fe20000000800 */
[----:B------:R-:W-:-:S02]  /*17420*/  F2FP.BF16.F32.PACK_AB R45, R45, R76 ;  /* 0x0000004c2d2d723e */ /* 0x000fc400000010ff */
[----:B------:R-:W-:Y:S01]  /*17430*/  F2FP.BF16.F32.PACK_AB R44, R44, R78 ;  /* 0x0000004e2c2c723e */ /* 0x000fe200000010ff */
[----:B------:R-:W-:Y:S01]  /*17440*/  STS [R7], R18 ;  /* 0x0000001207007388 */ /* 0x000fe20000000800 */
[----:B------:R-:W-:Y:S02]  /*17450*/  F2FP.BF16.F32.PACK_AB R43, R85, R84 ;  /* 0x00000054552b723e */ /* 0x000fe400000010ff */
[----:B------:R-:W-:Y:S01]  /*17460*/  F2FP.BF16.F32.PACK_AB R42, R87, R86 ;  /* 0x00000056572a723e */ /* 0x000fe200000010ff */
[----:B------:R2:W-:Y:S01]  /*17470*/  STS [R7+0x400], R17 ;  /* 0x0004001107007388 */ /* 0x0005e20000000800 */
        /* <DEDUP_REMOVED lines=25> */
[----:B------:R-:W-:Y:S01]  /*17610*/  PLOP3.LUT P1, PT, PT, PT, UP0, 0x80, 0x0 ;  /* 0x000000000000781c */ /* 0x000fe20003f2f008 */
[----:B------:R-:W-:Y:S01]  /*17620*/  STS [R6+0x2000], R49 ;  /* 0x0020003106007388 */ /* 0x000fe20000000800 */
[----:B-1----:R-:W-:Y:S02]  /*17630*/  F2FP.BF16.F32.PACK_AB R15, R117, R116 ;  /* 0x00000074750f723e */ /* 0x002fe400000010ff */
        /* <DEDUP_REMOVED lines=9> */
[----:B--2---:R-:W-:Y:S01]  /*176d0*/  F2FP.BF16.F32.PACK_AB R17, R129, R128 ;  /* 0x000000808111723e */ /* 0x004fe200000010ff */
[----:B------:R-:W-:Y:S01]  /*176e0*/  STS [R0+0x4000], R43 ;  /* 0x0040002b00007388 */ /* 0x000fe20000000800 */
[----:B------:R-:W-:-:S03]  /*176f0*/  F2FP.BF16.F32.PACK_AB R16, R131, R130 ;  /* 0x000000828310723e */ /* 0x000fc600000010ff */
[----:B------:R-:W-:Y:S04]  /*17700*/  STS [R0+0x4400], R42 ;  /* 0x0044002a00007388 */ /* 0x000fe80000000800 */
[----:B------:R-:W-:Y:S04]  /*17710*/  STS [R2+0x4000], R39 ;  /* 0x0040002702007388 */ /* 0x000fe80000000800 */
[----:B------:R-:W-:Y:S04]  /*17720*/  STS [R2+0x4400], R38 ;  /* 0x0044002602007388 */ /* 0x000fe80000000800 */
        /* <DEDUP_REMOVED lines=8> */
[----:B-1----:R-:W-:-:S03]  /*177b0*/  F2FP.BF16.F32.PACK_AB R0, R171, R170 ;  /* 0x000000aaab00723e */ /* 0x002fc600000010ff */
[----:B------:R-:W-:Y:S04]  /*177c0*/  STS [R4+0x6000], R33 ;  /* 0x0060002104007388 */ /* 0x000fe80000000800 */
[----:B------:R1:W-:Y:S01]  /*177d0*/  STS [R4+0x6400], R32 ;  /* 0x0064002004007388 */ /* 0x0003e20000000800 */
[----:B--2---:R-:W-:-:S03]  /*177e0*/  F2FP.BF16.F32.PACK_AB R2, R169, R168 ;  /* 0x000000a8a902723e */ /* 0x004fc600000010ff */
[----:B------:R-:W-:Y:S04]  /*177f0*/  STS [R3+0x6000], R29 ;  /* 0x0060001d03007388 */ /* 0x000fe80000000800 */
[----:B------:R2:W-:Y:S04]  /*17800*/  STS [R3+0x6400], R28 ;  /* 0x0064001c03007388 */ /* 0x0005e80000000800 */
[----:B------:R3:W-:Y:S04]  /*17810*/  STS [R8+0x4000], R27 ;  /* 0x0040001b08007388 */ /* 0x0007e80000000800 */
[----:B------:R3:W-:Y:S01]  /*17820*/  STS [R8+0x4400], R26 ;  /* 0x0044001a08007388 */ /* 0x0007e20000000800 */
[----:B------:R-:W4:Y:S03]  /*17830*/  S2R R18, SR_TID.X ;  /* 0x0000000000127919 */ /* 0x000f260000002100 */
[----:B------:R3:W-:Y:S01]  /*17840*/  STS [R7+0x4000], R25 ;  /* 0x0040001907007388 */ /* 0x0007e20000000800 */
[----:B-1----:R-:W-:-:S02]  /*17850*/  F2FP.BF16.F32.PACK_AB R4, R125, R124 ;  /* 0x0000007c7d04723e */ /* 0x002fc400000010ff */
[----:B--2---:R-:W-:Y:S01]  /*17860*/  F2FP.BF16.F32.PACK_AB R3, R127, R126 ;  /* 0x0000007e7f03723e */ /* 0x004fe200000010ff */
        /* <DEDUP_REMOVED lines=8> */
.L_x_1002:
[----:B------:R-:W-:Y:S01]  /*178f0*/  ULDC.U8 UR4, c[0x0][0x3d9] ;  /* 0x0000f64000047ab9 */ /* 0x000fe20000000000 */
[----:B------:R-:W-:Y:S01]  /*17900*/  STS [R7+0x4400], R13 ;  /* 0x0044000d07007388 */ /* 0x000fe20000000800 */
[----:B------:R-:W-:Y:S01]  /*17910*/  ISETP.NE.AND P2, PT, RZ, UR4, PT ;  /* 0x00000004ff007c0c */ /* 0x000fe2000bf45270 */
[----:B------:R-:W-:Y:S02]  /*17920*/  ULDC.U8 UR7, c[0x0][0x3d8] ;  /* 0x0000f60000077ab9 */ /* 0x000fe40000000000 */
[----:B------:R1:W-:Y:S01]  /*17930*/  STS [R8+0x6000], R15 ;  /* 0x0060000f08007388 */ /* 0x0003e20000000800 */
[----:B------:R-:W-:-:S03]  /*17940*/  ISETP.NE.AND P3, PT, RZ, UR7, PT ;  /* 0x00000007ff007c0c */ /* 0x000fc6000bf65270 */
[----:B------:R3:W-:Y:S01]  /*17950*/  STS [R8+0x6400], R14 ;  /* 0x0064000e08007388 */ /* 0x0007e20000000800 */
[----:B------:R-:W-:-:S03]  /*17960*/  ISETP.EQ.AND P3, PT, RZ, UR4, P3 ;  /* 0x00000004ff007c0c */ /* 0x000fc60009f62270 */
[----:B------:R-:W-:Y:S04]  /*17970*/  STS [R7+0x6000], R12 ;  /* 0x0060000c07007388 */ /* 0x000fe80000000800 */
[----:B------:R2:W-:Y:S04]  /*17980*/  STS [R7+0x6400], R11 ;  /* 0x0064000b07007388 */ /* 0x0005e80000000800 */
[----:B------:R4:W-:Y:S02]  /*17990*/  STS [R6+0x4000], R10 ;  /* 0x0040000a06007388 */ /* 0x0009e40000000800 */
[----:B------:R-:W-:-:S02]  /*179a0*/  @!P3 PLOP3.LUT P1, PT, PT, PT, PT, 0x8, 0x0 ;  /* 0x000000000000b81c */ /* 0x000fc40003f2e170 */
[----:B------:R4:W-:Y:S04]  /*179b0*/  STS [R6+0x4400], R9 ;  /* 0x0044000906007388 */ /* 0x0009e80000000800 */
[----:B------:R-:W-:Y:S01]  /*179c0*/  STS [R5+0x4000], R2 ;  /* 0x0040000205007388 */ /* 0x000fe20000000800 */
[----:B-1----:R-:W1:Y:S03]  /*179d0*/  @P6 LDC R15, c[0x0][0x2e8] ;  /* 0x0000ba00ff0f6b82 */ /* 0x002e660000000800 */
[----:B------:R4:W-:Y:S01]  /*179e0*/  STS [R5+0x4400], R0 ;  /* 0x0044000005007388 */ /* 0x0009e20000000800 */
[----:B---3--:R3:W1:Y:S03]  /*179f0*/  @P0 MUFU.LG2 R8, R137 ;  /* 0x0000008900080308 */ /* 0x0086660000000c00 */
[----:B------:R3:W-:Y:S04]  /*17a00*/  STS [R6+0x6400], R3 ;  /* 0x0064000306007388 */ /* 0x0007e80000000800 */
[----:B------:R3:W-:Y:S01]  /*17a10*/  STS [R6+0x6000], R4 ;  /* 0x0060000406007388 */ /* 0x0007e20000000800 */
[----:B--2---:R-:W2:Y:S03]  /*17a20*/  @P0 LDC R11, c[0x0][0x2e8] ;  /* 0x0000ba00ff0b0b82 */ /* 0x004ea60000000800 */
[----:B------:R-:W-:Y:S01]  /*17a30*/  STS [R5+0x6000], R17 ;  /* 0x0060001105007388 */ /* 0x000fe20000000800 */
[----:B----4-:R-:W-:-:S03]  /*17a40*/  SHF.R.S32.HI R10, RZ, 0x1f, R18 ;  /* 0x0000001fff0a7819 */ /* 0x010fc60000011412 */
[----:B------:R4:W-:Y:S01]  /*17a50*/  STS [R5+0x6400], R16 ;  /* 0x0064001005007388 */ /* 0x0009e20000000800 */
[----:B------:R-:W-:Y:S01]  /*17a60*/  LEA.HI R10, R10, R18, RZ, 0x3 ;  /* 0x000000120a0a7211 */ /* 0x000fe200078f18ff */
[----:B------:R1:W1:Y:S01]  /*17a70*/  @P6 MUFU.LG2 R9, R132 ;  /* 0x0000008400096308 */ /* 0x0002620000000c00 */
[----:B------:R-:W1:Y:S02]  /*17a80*/  S2R R7, SR_CTAID.Y ;  /* 0x0000000000077919 */ /* 0x000e640000002600 */
[----:B------:R-:W-:Y:S01]  /*17a90*/  SHF.R.S32.HI R10, RZ, 0x3, R10 ;  /* 0x00000003ff0a7819 */ /* 0x000fe2000001140a */
[----:B------:R-:W1:Y:S01]  /*17aa0*/  S2R R28, SR_CTAID.Z ;  /* 0x00000000001c7919 */ /* 0x000e620000002700 */
[----:B------:R-:W-:Y:S01]  /*17ab0*/  LOP3.LUT R0, R174, 0xffffffe0, RZ, 0xc0, !PT ;  /* 0xffffffe0ae007812 */ /* 0x000fe200078ec0ff */
[----:B------:R-:W1:Y:S01]  /*17ac0*/  S2R R20, SR_CTAID.X ;  /* 0x0000000000147919 */ /* 0x000e620000002500 */
[----:B---3--:R-:W3:Y:S03]  /*17ad0*/  @P2 LDC.64 R2, c[0x0][0x2c0] ;  /* 0x0000b000ff022b82 */ /* 0x008ee60000000a00 */
[----:B------:R-:W-:-:S02]  /*17ae0*/  IMAD.IADD R0, R175, 0x1, -R0 ;  /* 0x00000001af007824 */ /* 0x000fc400078e0a00 */
[----:B------:R-:W-:-:S03]  /*17af0*/  VIADD R6, R10, 0x10 ;  /* 0x000000100a067836 */ /* 0x000fc60000000000 */
[----:B------:R-:W-:Y:S01]  /*17b00*/  LOP3.LUT P6, RZ, R0, 0x3, RZ, 0xc0, !PT ;  /* 0x0000000300ff7812 */ /* 0x000fe200078cc0ff */
[----:B------:R-:W-:Y:S01]  /*17b10*/  @P2 IMAD.MOV.U32 R4, RZ, RZ, 0x1 ;  /* 0x00000001ff042424 */ /* 0x000fe200078e00ff */
[----:B----4-:R-:W4:Y:S01]  /*17b20*/  @P2 LDC R5, c[0x0][0x2c0] ;  /* 0x0000b000ff052b82 */ /* 0x010f220000000800 */
[----:B------:R1:W1:Y:S01]  /*17b30*/  @P5 MUFU.LG2 R16, R138 ;  /* 0x0000008a00105308 */ /* 0x0002620000000c00 */
[----:B---3--:R-:W-:Y:S01]  /*17b40*/  @P2 IMAD R0, R3, R2, RZ ;  /* 0x0000000203002224 */ /* 0x008fe200078e02ff */
[----:B------:R-:W-:Y:S01]  /*17b50*/  @!P3 CS2R R2, SRZ ;  /* 0x000000000002b805 */ /* 0x000fe2000001ff00 */
[----:B-12---:R-:W-:Y:S07]  /*17b60*/  @!P3 BRA `(.L_x_1003) ;  /* 0x000000000020b947 */ /* 0x006fee0003800000 */
[----:B------:R-:W1:Y:S01]  /*17b70*/  S2UR UR4, SR_CTAID.Y ;  /* 0x00000000000479c3 */ /* 0x000e620000002600 */
[----:B------:R-:W-:Y:S01]  /*17b80*/  ULDC UR5, c[0x0][0x2c4] ;  /* 0x0000b10000057ab9 */ /* 0x000fe20000000800 */
[----:B------:R-:W-:Y:S01]  /*17b90*/  PLOP3.LUT P1, PT, PT, PT, PT, 0x80, 0x0 ;  /* 0x000000000000781c */ /* 0x000fe20003f2f070 */
[----:B-1----:R-:W-:-:S04]  /*17ba0*/  UIMAD UR4, UR4, UR5, URZ ;  /* 0x00000005040472a4 */ /* 0x002fc8000f8e023f */
[----:B------:R-:W-:-:S04]  /*17bb0*/  USEL UR15, UR4, UR15, !UP0 ;  /* 0x0000000f040f7287 */ /* 0x000fc8000c000000 */
[----:B------:R-:W-:Y:S02]  /*17bc0*/  USHF.R.S32.HI UR4, URZ, 0x1f, UR15 ;  /* 0x0000001f3f047899 */ /* 0x000fe4000801140f */
[----:B------:R-:W-:-:S04]  /*17bd0*/  IMAD.U32 R2, RZ, RZ, UR15 ;  /* 0x0000000fff027e24 */ /* 0x000fc8000f8e00ff */
[----:B------:R-:W-:Y:S02]  /*17be0*/  MOV R3, UR4 ;  /* 0x0000000400037c02 */ /* 0x000fe40008000f00 */
.L_x_1003:
[----:B------:R-:W-:Y:S05]  /*17bf0*/  @P2 BRA `(.L_x_1004) ;  /* 0x0000000000182947 */ /* 0x000fea0003800000 */
[----:B------:R-:W1:Y:S01]  /*17c00*/  LDC R0, c[0x0][0x2c4] ;  /* 0x0000b100ff007b82 */ /* 0x000e620000000800 */
[----:B------:R-:W-:Y:S02]  /*17c10*/  ISETP.NE.AND P2, PT, RZ, UR7, PT ;  /* 0x00000007ff007c0c */ /* 0x000fe4000bf45270 */
[----:B----4-:R-:W-:-:S05]  /*17c20*/  MOV R5, 0x1 ;  /* 0x0000000100057802 */ /* 0x010fca0000000f00 */
[----:B------:R-:W2:Y:S08]  /*17c30*/  LDC R4, c[0x0][0x270] ;  /* 0x00009c00ff047b82 */ /* 0x000eb00000000800 */
[----:B-1----:R-:W2:Y:S02]  /*17c40*/  @P2 LDC R0, c[0x0][0x2e4] ;  /* 0x0000b900ff002b82 */ /* 0x002ea40000000800 */
[----:B--2---:R-:W-:-:S07]  /*17c50*/  IMAD R4, R0, R4, RZ ;  /* 0x0000000400047224 */ /* 0x004fce00078e02ff */
.L_x_1004:
[----:B------:R-:W-:Y:S01]  /*17c60*/  BAR.SYNC.DEFER_BLOCKING 0x0 ;  /* 0x0000000000007b1d */ /* 0x000fe20000010000 */
[----:B------:R-:W-:Y:S01]  /*17c70*/  ISETP.NE.AND P2, PT, R173, RZ, PT ;  /* 0x000000ffad00720c */ /* 0x000fe20003f45270 */
[----:B------:R-:W-:Y:S01]  /*17c80*/  IMAD R4, R7, R4, RZ ;  /* 0x0000000407047224 */ /* 0x000fe200078e02ff */
[----:B------:R-:W-:Y:S01]  /*17c90*/  ISETP.GE.AND P3, PT, R6, UR14, PT ;  /* 0x0000000e06007c0c */ /* 0x000fe2000bf66270 */
[C---:B------:R-:W-:Y:S01]  /*17ca0*/  VIADD R6, R10.reuse, 0x30 ;  /* 0x000000300a067836 */ /* 0x040fe20000000000 */
[----:B------:R-:W-:-:S03]  /*17cb0*/  IADD3 R7, R10, 0x20, RZ ;  /* 0x000000200a077810 */ /* 0x000fc60007ffe0ff */
[----:B------:R-:W1:Y:S01]  /*17cc0*/  @P5 LDC R14, c[0x0][0x2e8] ;  /* 0x0000ba00ff0e5b82 */ /* 0x000e620000000800 */
[----:B------:R-:W2:Y:S01]  /*17cd0*/  @P4 MUFU.LG2 R12, R139 ;  /* 0x0000008b000c4308 */ /* 0x000ea20000000c00 */
[----:B------:R-:W-:Y:S01]  /*17ce0*/  SEL R4, R4, RZ, !P1 ;  /* 0x000000ff04047207 */ /* 0x000fe20004800000 */
[----:B------:R-:W-:Y:S01]  /*17cf0*/  @P0 FMUL.FTZ R8, R8, 0.69314718246459960938 ;  /* 0x3f31721808080820 */ /* 0x000fe20000410000 */
[----:B------:R-:W-:Y:S01]  /*17d00*/  ISETP.GE.AND P1, PT, R6, UR14, PT ;  /* 0x0000000e06007c0c */ /* 0x000fe2000bf26270 */
[----:B----4-:R-:W-:Y:S01]  /*17d10*/  IMAD R6, R20, R5, RZ ;  /* 0x0000000514067224 */ /* 0x010fe200078e02ff */
[----:B------:R-:W-:Y:S01]  /*17d20*/  MOV R22, 0x7f800000 ;  /* 0x7f80000000167802 */ /* 0x000fe20000000f00 */
[----:B------:R-:W-:Y:S01]  /*17d30*/  IMAD.MOV.U32 R23, RZ, RZ, 0x7f800000 ;  /* 0x7f800000ff177424 */ /* 0x000fe200078e00ff */
[----:B------:R-:W3:Y:S01]  /*17d40*/  @P4 LDC R13, c[0x0][0x2e8] ;  /* 0x0000ba00ff0d4b82 */ /* 0x000ee20000000800 */
[----:B------:R-:W-:Y:S01]  /*17d50*/  @P2 FMUL.FTZ R9, R9, 0.69314718246459960938 ;  /* 0x3f31721809092820 */ /* 0x000fe20000410000 */
[----:B------:R-:W-:-:S02]  /*17d60*/  IMAD R0, R28, R0, R4 ;  /* 0x000000001c007224 */ /* 0x000fc400078e0204 */
[----:B------:R-:W-:Y:S01]  /*17d70*/  @P0 FFMA.FTZ R23, R134, R11, R8 ;  /* 0x0000000b86170223 */ /* 0x000fe20000010008 */
[----:B------:R-:W-:Y:S01]  /*17d80*/  IADD3 R4, R10, 0x40, RZ ;  /* 0x000000400a047810 */ /* 0x000fe20007ffe0ff */
[----:B------:R-:W-:Y:S01]  /*17d90*/  @P2 FFMA.FTZ R22, R135, R15, R9 ;  /* 0x0000000f87162223 */ /* 0x000fe20000010009 */
[----:B------:R-:W-:Y:S01]  /*17da0*/  ISETP.GE.AND P2, PT, R7, UR14, PT ;  /* 0x0000000e07007c0c */ /* 0x000fe2000bf46270 */
[----:B------:R-:W-:Y:S01]  /*17db0*/  @P5 FMUL.FTZ R8, R16, 0.69314718246459960938 ;  /* 0x3f31721810085820 */ /* 0x000fe20000410000 */
[----:B------:R-:W-:Y:S01]  /*17dc0*/  SHF.L.U32 R6, R6, 0x7, RZ ;  /* 0x0000000706067819 */ /* 0x000fe200000006ff */
[----:B------:R-:W-:Y:S01]  /*17dd0*/  IMAD.MOV.U32 R20, RZ, RZ, 0x7f800000 ;  /* 0x7f800000ff147424 */ /* 0x000fe200078e00ff */
[----:B------:R4:W4:Y:S01]  /*17de0*/  LDS.128 R24, [R223+0x3800] ;  /* 0x00380000df187984 */ /* 0x0009220000000c00 */
[----:B--2---:R-:W-:Y:S01]  /*17df0*/  @P4 FMUL.FTZ R7, R12, 0.69314718246459960938 ;  /* 0x3f3172180c074820 */ /* 0x004fe20000410000 */
[----:B------:R-:W-:Y:S01]  /*17e00*/  MOV R19, 0x7f800000 ;  /* 0x7f80000000137802 */ /* 0x000fe20000000f00 */
[----:B------:R-:W-:Y:S01]  /*17e10*/  BSSY B0, `(.L_x_1005) ;  /* 0x000003f000007945 */ /* 0x000fe20003800000 */
[----:B------:R-:W-:Y:S01]  /*17e20*/  ISETP.GE.AND P0, PT, R4, UR14, PT ;  /* 0x0000000e04007c0c */ /* 0x000fe2000bf06270 */
[----:B-1----:R-:W-:Y:S01]  /*17e30*/  @P5 FFMA.FTZ R19, R133, R14, R8 ;  /* 0x0000000e85135223 */ /* 0x002fe20000010008 */
[----:B------:R-:W-:Y:S01]  /*17e40*/  SHF.R.S32.HI R4, RZ, 0x1f, R6 ;  /* 0x0000001fff047819 */ /* 0x000fe20000011406 */
[----:B---3--:R-:W-:Y:S01]  /*17e50*/  @P4 FFMA.FTZ R20, R136, R13, R7 ;  /* 0x0000000d88144223 */ /* 0x008fe20000010007 */
[----:B------:R-:W-:-:S02]  /*17e60*/  IADD3 R6, P5, P4, R6, R2, R0 ;  /* 0x0000000206067210 */ /* 0x000fc40007cbe000 */
[----:B------:R-:W-:-:S04]  /*17e70*/  SHF.R.S32.HI R0, RZ, 0x1f, R0 ;  /* 0x0000001fff007819 */ /* 0x000fc80000011400 */
[----:B------:R-:W-:Y:S01]  /*17e80*/  IADD3.X R4, R4, R3, R0, P5, P4 ;  /* 0x0000000304047210 */ /* 0x000fe20002fe8400 */
[----:B----4-:R-:W-:Y:S06]  /*17e90*/  @P6 BRA `(.L_x_1006) ;  /* 0x0000000000d86947 */ /* 0x010fec0003800000 */
        /* <DEDUP_REMOVED lines=54> */
.L_x_1006:
[----:B------:R-:W-:Y:S05]  /*18200*/  BSYNC B0 ;  /* 0x0000000000007941 */ /* 0x000fea0003800000 */
.L_x_1005:
[----:B------:R-:W3:Y:S01]  /*18210*/  LDL.64 R30, [R1+0x18] ;  /* 0x00001800011e7983 */ /* 0x000ee20000100a00 */
[----:B------:R-:W-:Y:S01]  /*18220*/  VIADD R0, R10, 0x50 ;  /* 0x000000500a007836 */ /* 0x000fe20000000000 */
[----:B--2---:R-:W-:Y:S01]  /*18230*/  SHF.R.S32.HI R4, RZ, 0x1f, R28 ;  /* 0x0000001fff047819 */ /* 0x004fe2000001141c */
[----:B------:R-:W-:Y:S01]  /*18240*/  ULDC.64 UR4, c[0x0][0x2a0] ;  /* 0x0000a80000047ab9 */ /* 0x000fe20000000a00 */
[----:B------:R1:W2:Y:S01]  /*18250*/  LDS.128 R20, [R223] ;  /* 0x00000000df147984 */ /* 0x0002a20000000c00 */
[--C-:B------:R-:W-:Y:S01]  /*18260*/  SHF.R.S32.HI R11, RZ, 0x1f, R10.reuse ;  /* 0x0000001fff0b7819 */ /* 0x100fe2000001140a */
[----:B------:R-:W-:Y:S01]  /*18270*/  IMAD.U32 R6, RZ, RZ, UR16 ;  /* 0x00000010ff067e24 */ /* 0x000fe2000f8e00ff */
[----:B------:R-:W-:Y:S01]  /*18280*/  ISETP.GE.AND P5, PT, R0, UR14, PT ;  /* 0x0000000e00007c0c */ /* 0x000fe2000bfa6270 */
[----:B------:R1:W4:Y:S01]  /*18290*/  LDS.128 R16, [R223+0x4000] ;  /* 0x00400000df107984 */ /* 0x0003220000000c00 */
[----:B------:R-:W-:Y:S01]  /*182a0*/  IMAD R0, R4, UR4, RZ ;  /* 0x0000000404007c24 */ /* 0x000fe2000f8e02ff */
[----:B------:R-:W-:Y:S01]  /*182b0*/  BSSY B0, `(.L_x_1007) ;  /* 0x0000019000007945 */ /* 0x000fe20003800000 */
[----:B------:R-:W-:Y:S01]  /*182c0*/  IMAD.WIDE R6, R6, 0x80, R10 ;  /* 0x0000008006067825 */ /* 0x000fe200078e020a */
[----:B------:R-:W-:-:S03]  /*182d0*/  IADD3 R14, R10, 0x60, RZ ;  /* 0x000000600a0e7810 */ /* 0x000fc60007ffe0ff */
[----:B------:R-:W-:Y:S01]  /*182e0*/  IMAD R0, R28, UR5, R0 ;  /* 0x000000051c007c24 */ /* 0x000fe2000f8e0200 */
[----:B---3--:R-:W-:Y:S02]  /*182f0*/  SHF.R.S32.HI R3, RZ, 0x1f, R30 ;  /* 0x0000001fff037819 */ /* 0x008fe4000001141e */
[----:B------:R-:W-:-:S04]  /*18300*/  IADD3 R2, P4, R30, UR8, RZ ;  /* 0x000000081e027c10 */ /* 0x000fc8000ff9e0ff */
[----:B------:R-:W-:Y:S02]  /*18310*/  IADD3.X R3, R3, UR6, RZ, P4, !PT ;  /* 0x0000000603037c10 */ /* 0x000fe4000a7fe4ff */
[----:B------:R-:W-:Y:S01]  /*18320*/  ISETP.GE.AND P4, PT, R10, UR14, PT ;  /* 0x0000000e0a007c0c */ /* 0x000fe2000bf86270 */
[----:B------:R-:W-:-:S04]  /*18330*/  IMAD.WIDE.U32 R12, R28, UR4, R2 ;  /* 0x000000041c0c7c25 */ /* 0x000fc8000f8e0002 */
[----:B------:R-:W-:-:S08]  /*18340*/  IMAD.IADD R9, R13, 0x1, R0 ;  /* 0x000000010d097824 */ /* 0x000fd000078e0200 */
[----:B-12-4-:R-:W-:Y:S05]  /*18350*/  @P4 BRA `(.L_x_1008) ;  /* 0x0000000000384947 */ /* 0x016fea0003800000 */
        /* <DEDUP_REMOVED lines=11> */
[----:B------:R-:W-:-:S09]  /*18410*/  ISETP.GE.AND P4, PT, R249, UR4, PT ;  /* 0x00000004f9007c0c */ /* 0x000fd2000bf86270 */
[----:B------:R1:W-:Y:S04]  /*18420*/  @!P6 STG.E.128 desc[UR20][R2.64], R20 ;  /* 0x000000140200e986 */ /* 0x0003e8000c101d14 */
[----:B------:R1:W-:Y:S02]  /*18430*/  @!P4 STG.E.128 desc[UR20][R2.64+0x80], R16 ;  /* 0x000080100200c986 */ /* 0x0003e4000c101d14 */
.L_x_1008:
[----:B------:R-:W-:Y:S05]  /*18440*/  BSYNC B0 ;  /* 0x0000000000007941 */ /* 0x000fea0003800000 */
.L_x_1007:
[----:B-1----:R1:W2:Y:S01]  /*18450*/  LDS.128 R20, [R223+0x800] ;  /* 0x00080000df147984 */ /* 0x0022a20000000c00 */
[----:B------:R-:W-:Y:S01]  /*18460*/  BSSY B0, `(.L_x_1009) ;  /* 0x0000016000007945 */ /* 0x000fe20003800000 */
[----:B------:R-:W-:Y:S02]  /*18470*/  ISETP.GE.AND P4, PT, R14, UR14, PT ;  /* 0x0000000e0e007c0c */ /* 0x000fe4000bf86270 */
[----:B------:R1:W3:Y:S01]  /*18480*/  LDS.128 R16, [R223+0x4800] ;  /* 0x00480000df107984 */ /* 0x0002e20000000c00 */
        /* <DEDUP_REMOVED lines=17> */
[----:B--2---:R4:W-:Y:S04]  /*185a0*/  @!P6 STG.E.128 desc[UR20][R2.64], R20 ;  /* 0x000000140200e986 */ /* 0x0049e8000c101d14 */
[----:B---3--:R4:W-:Y:S02]  /*185b0*/  @!P3 STG.E.128 desc[UR20][R2.64+0x80], R16 ;  /* 0x000080100200b986 */ /* 0x0089e4000c101d14 */
.L_x_1010:
[----:B------:R-:W-:Y:S05]  /*185c0*/  BSYNC B0 ;  /* 0x0000000000007941 */ /* 0x000fea0003800000 */
.L_x_1009:
[----:B--2-4-:R2:W4:Y:S01]  /*185d0*/  LDS.128 R20, [R223+0x1000] ;  /* 0x00100000df147984 */ /* 0x0145220000000c00 */
[----:B------:R-:W-:Y:S01]  /*185e0*/  BSSY B0, `(.L_x_1011) ;  /* 0x0000015000007945 */ /* 0x000fe20003800000 */
[----:B------:R-:W-:Y:S02]  /*185f0*/  ISETP.GE.AND P3, PT, R10, UR14, PT ;  /* 0x0000000e0a007c0c */ /* 0x000fe4000bf66270 */
[----:B---3--:R2:W3:Y:S01]  /*18600*/  LDS.128 R16, [R223+0x5000] ;  /* 0x00500000df107984 */ /* 0x0084e20000000c00 */
        /* <DEDUP_REMOVED lines=16> */
[----:B----4-:R4:W-:Y:S04]  /*18710*/  @!P6 STG.E.128 desc[UR20][R2.64], R20 ;  /* 0x000000140200e986 */ /* 0x0109e8000c101d14 */
[----:B---3--:R4:W-:Y:S02]  /*18720*/  @!P2 STG.E.128 desc[UR20][R2.64+0x80], R16 ;  /* 0x000080100200a986 */ /* 0x0089e4000c101d14 */
.L_x_1012:
[----:B------:R-:W-:Y:S05]  /*18730*/  BSYNC B0 ;  /* 0x0000000000007941 */ /* 0x000fea0003800000 */
.L_x_1011:
[----:B----4-:R4:W1:Y:S01]  /*18740*/  LDS.128 R20, [R223+0x1800] ;  /* 0x00180000df147984 */ /* 0x0108620000000c00 */
[----:B------:R-:W-:Y:S03]  /*18750*/  BSSY B0, `(.L_x_1013) ;  /* 0x0000014000007945 */ /* 0x000fe60003800000 */
[----:B---3--:R4:W3:Y:S01]  /*18760*/  LDS.128 R16, [R223+0x5800] ;  /* 0x00580000df107984 */ /* 0x0088e20000000c00 */
[----:B------:R-:W-:Y:S05]  /*18770*/  @P1 BRA `(.L_x_1014) ;  /* 0x0000000000441947 */ /* 0x000fea0003800000 */
[----:B------:R-:W-:Y:S01]  /*18780*/  IADD3 R0, P1, R6, 0x30, RZ ;  /* 0x0000003006007810 */ /* 0x000fe20007f3e0ff */
[----:B------:R-:W-:Y:S01]  /*18790*/  ULDC.64 UR4, c[0x0][0x298] ;  /* 0x0000a60000047ab9 */ /* 0x000fe20000000a00 */
[----:B------:R-:W-:Y:S01]  /*187a0*/  MOV R3, R9 ;  /* 0x0000000900037202 */ /* 0x000fe20000000f00 */
[----:B------:R-:W-:Y:S02]  /*187b0*/  ULDC UR6, c[0x0][0x2d0] ;  /* 0x0000b40000067ab9 */ /* 0x000fe40000000800 */
[----:B------:R-:W-:Y:S01]  /*187c0*/  IMAD.X R2, RZ, RZ, R7, P1 ;  /* 0x000000ffff027224 */ /* 0x000fe200008e0607 */
[----:B------:R-:W-:Y:S02]  /*187d0*/  ISETP.GE.AND P2, PT, R30, UR6, PT ;  /* 0x000000061e007c0c */ /* 0x000fe4000bf46270 */
[----:B------:R-:W-:Y:S01]  /*187e0*/  ISETP.GE.AND P1, PT, R249, UR6, PT ;  /* 0x00000006f9007c0c */ /* 0x000fe2000bf26270 */
        /* <DEDUP_REMOVED lines=9> */
[----:B---3--:R1:W-:Y:S02]  /*18880*/  @!P1 STG.E.128 desc[UR20][R2.64+0x80], R16 ;  /* 0x0000801002009986 */ /* 0x0083e4000c101d14 */
.L_x_1014:
[----:B------:R-:W-:Y:S05]  /*18890*/  BSYNC B0 ;  /* 0x0000000000007941 */ /* 0x000fea0003800000 */
.L_x_1013:
[----:B-1----:R1:W1:Y:S01]  /*188a0*/  LDS.128 R20, [R223+0x2000] ;  /* 0x00200000df147984 */ /* 0x0022620000000c00 */
[----:B------:R-:W-:Y:S03]  /*188b0*/  BSSY B0, `(.L_x_1015) ;  /* 0x0000014000007945 */ /* 0x000fe60003800000 */
[----:B---3--:R3:W1:Y:S01]  /*188c0*/  LDS.128 R16, [R223+0x6000] ;  /* 0x00600000df107984 */ /* 0x0086620000000c00 */
        /* <DEDUP_REMOVED lines=18> */
.L_x_1016:
[----:B------:R-:W-:Y:S05]  /*189f0*/  BSYNC B0 ;  /* 0x0000000000007941 */ /* 0x000fea0003800000 */
.L_x_1015:
        /* <DEDUP_REMOVED lines=21> */
.L_x_1018:
[----:B------:R-:W-:Y:S05]  /*18b50*/  BSYNC B0 ;  /* 0x0000000000007941 */ /* 0x000fea0003800000 */
.L_x_1017:
        /* <DEDUP_REMOVED lines=21> */
.L_x_1020:
[----:B------:R-:W-:Y:S05]  /*18cb0*/  BSYNC B0 ;  /* 0x0000000000007941 */ /* 0x000fea0003800000 */
.L_x_1019:
        /* <DEDUP_REMOVED lines=21> */
.L_x_954:
[----:B------:R-:W-:Y:S01]  /*18e10*/  ULDC.U8 UR6, c[0x0][0x3d9] ;  /* 0x0000f64000067ab9 */ /* 0x000fe20000000000 */
[----:B------:R-:W-:Y:S01]  /*18e20*/  UISETP.NE.AND UP0, UPT, UR15, -0x1, UPT ;  /* 0xffffffff0f00788c */ /* 0x000fe2000bf05270 */
[----:B------:R-:W-:Y:S01]  /*18e30*/  LEA.HI R8, R13, R101, RZ, 0x3 ;  /* 0x000000650d087211 */ /* 0x000fe200078f18ff */
[----:B------:R-:W-:Y:S01]  /*18e40*/  UISETP.NE.AND UP3, UPT, UR6, URZ, UPT ;  /* 0x0000003f0600728c */ /* 0x000fe2000bf65270 */
[----:B------:R-:W-:Y:S01]  /*18e50*/  IMAD.U32 R6, RZ, RZ, UR16 ;  /* 0x00000010ff067e24 */ /* 0x000fe2000f8e00ff */
[----:B------:R-:W-:Y:S01]  /*18e60*/  UIADD3 UR23, -UR19, UR23, URZ ;  /* 0x0000001713177290 */ /* 0x000fe2000fffe13f */
[----:B------:R-:W-:Y:S01]  /*18e70*/  LOP3.LUT R0, R8, 0xfffffff8, RZ, 0xc0, !PT ;  /* 0xfffffff808007812 */ /* 0x000fe200078ec0ff */
[----:B------:R-:W-:Y:S01]  /*18e80*/  BSSY B0, `(.L_x_1021) ;  /* 0x000004e000007945 */ /* 0x000fe20003800000 */
[----:B------:R-:W-:-:S03]  /*18e90*/  SHF.R.S32.HI R8, RZ, 0x3, R8 ;  /* 0x00000003ff087819 */ /* 0x000fc60000011408 */
[----:B------:R-:W-:Y:S01]  /*18ea0*/  IMAD.IADD R0, R101, 0x1, -R0 ;  /* 0x0000000165007824 */ /* 0x000fe200078e0a00 */
[----:B------:R-:W-:Y:S01]  /*18eb0*/  @!UP0 USHF.R.S32.HI UR14, URZ, 0x1f, UR11 ;  /* 0x0000001f3f0e8899 */ /* 0x000fe2000801140b */
[----:B------:R-:W-:Y:S01]  /*18ec0*/  ISETP.GE.AND P4, PT, R8, UR23, PT ;  /* 0x0000001708007c0c */ /* 0x000fe2000bf86270 */
[----:B------:R-:W-:Y:S01]  /*18ed0*/  @UP3 ULDC.64 UR4, c[0x0][0x2c0] ;  /* 0x0000b00000043ab9 */ /* 0x000fe20000000a00 */
[----:B------:R-:W-:Y:S01]  /*18ee0*/  @UP0 ULDC.64 UR8, c[0x0][0x298] ;  /* 0x0000a60000080ab9 */ /* 0x000fe20000000a00 */
[----:B------:R-:W-:Y:S01]  /*18ef0*/  @UP3 UIMAD UR10, UR5, UR4, URZ ;  /* 0x00000004050a32a4 */ /* 0x000fe2000f8e023f */
[----:B------:R-:W-:Y:S01]  /*18f00*/  IMAD.SHL.U32 R14, R0, 0x8, RZ ;  /* 0x00000008000e7824 */ /* 0x000fe200078e00ff */
[----:B------:R-:W-:Y:S01]  /*18f10*/  @UP0 UIMAD.WIDE.U32 UR12, UR15, UR8, URZ ;  /* 0x000000080f0c02a5 */ /* 0x000fe2000f8e003f */
[--C-:B------:R-:W-:Y:S01]  /*18f20*/  SHF.R.S32.HI R9, RZ, 0x1f, R8.reuse ;  /* 0x0000001fff097819 */ /* 0x100fe20000011408 */
[----:B------:R-:W-:Y:S01]  /*18f30*/  @!UP0 ULDC.64 UR4, c[0x0][0x290] ;  /* 0x0000a40000048ab9 */ /* 0x000fe20000000a00 */
[----:B------:R-:W-:Y:S01]  /*18f40*/  USHF.R.S32.HI UR8, URZ, 0x1f, UR26 ;  /* 0x0000001f3f087899 */ /* 0x000fe2000801141a */
[C---:B------:R-:W-:Y:S01]  /*18f50*/  VIADD R17, R8.reuse, 0x10 ;  /* 0x0000001008117836 */ /* 0x040fe20000000000 */
[----:B------:R-:W-:Y:S01]  /*18f60*/  @!UP0 UIMAD UR14, UR14, UR4, URZ ;  /* 0x000000040e0e82a4 */ /* 0x000fe2000f8e023f */
[C---:B------:R-:W-:Y:S01]  /*18f70*/  VIADD R20, R8.reuse, 0x30 ;  /* 0x0000003008147836 */ /* 0x040fe20000000000 */
[----:B------:R-:W-:Y:S01]  /*18f80*/  @!UP0 UIMAD.WIDE.U32 UR24, UR11, UR4, URZ ;  /* 0x000000040b1882a5 */ /* 0x000fe2000f8e003f */
[----:B------:R-:W-:Y:S01]  /*18f90*/  IADD3 R18, R8, 0x20, RZ ;  /* 0x0000002008127810 */ /* 0x000fe20007ffe0ff */
[----:B------:R-:W-:Y:S01]  /*18fa0*/  @!UP0 UIMAD UR14, UR11, UR5, UR14 ;  /* 0x000000050b0e82a4 */ /* 0x000fe2000f8e020e */
[----:B------:R-:W-:Y:S01]  /*18fb0*/  ISETP.NE.AND P1, PT, R0, RZ, PT ;  /* 0x000000ff0000720c */ /* 0x000fe20003f25270 */
[----:B------:R-:W-:Y:S01]  /*18fc0*/  @UP0 UIMAD UR9, UR15, UR9, UR13 ;  /* 0x000000090f0902a4 */ /* 0x000fe2000f8e020d */
[----:B------:R-:W-:Y:S01]  /*18fd0*/  ISETP.GE.AND P3, PT, R18, UR23, PT ;  /* 0x0000001712007c0c */ /* 0x000fe2000bf66270 */
[----:B------:R-:W-:Y:S01]  /*18fe0*/  @!UP0 UIADD3 UR9, UR25, UR14, URZ ;  /* 0x0000000e19098290 */ /* 0x000fe2000fffe03f */
[----:B------:R-:W-:Y:S01]  /*18ff0*/  ISETP.GE.AND P2, PT, R20, UR23, PT ;  /* 0x0000001714007c0c */ /* 0x000fe2000bf46270 */
[----:B------:R-:W-:Y:S01]  /*19000*/  ULDC.U8 UR13, c[0x0][0x3d8] ;  /* 0x0000f600000d7ab9 */ /* 0x000fe20000000000 */
[----:B------:R-:W-:Y:S01]  /*19010*/  @!UP0 UMOV UR12, UR24 ;  /* 0x00000018000c8c82 */ /* 0x000fe20008000000 */
[----:B------:R-:W-:Y:S01]  /*19020*/  UISETP.NE.AND UP0, UPT, UR13, URZ, !UP3 ;  /* 0x0000003f0d00728c */ /* 0x000fe2000df05270 */
[----:B------:R-:W-:Y:S01]  /*19030*/  IADD3 R2, P0, R14, UR12, RZ ;  /* 0x0000000c0e027c10 */ /* 0x000fe2000ff1e0ff */
[----:B------:R-:W-:Y:S01]  /*19040*/  UISETP.NE.AND UP2, UPT, UR13, URZ, UPT ;  /* 0x0000003f0d00728c */ /* 0x000fe2000bf45270 */
[----:B------:R-:W-:Y:S01]  /*19050*/  IMAD.WIDE R6, R6, 0x80, R8 ;  /* 0x0000008006067825 */ /* 0x000fe200078e0208 */
[----:B------:R-:W-:Y:S01]  /*19060*/  ULDC.64 UR4, c[0x0][0x2a0] ;  /* 0x0000a80000047ab9 */ /* 0x000fe20000000a00 */
[----:B------:R-:W-:Y:S01]  /*19070*/  LEA.HI.X.SX32 R3, R14, UR9, 0x1, P0 ;  /* 0x000000090e037c11 */ /* 0x000fe200080f0eff */
[----:B------:R-:W-:Y:S01]  /*19080*/  UISETP.EQ.AND UP2, UPT, UR6, URZ, UP2 ;  /* 0x0000003f0600728c */ /* 0x000fe20009742270 */
[----:B------:R-:W-:Y:S01]  /*19090*/  IMAD.U32 R12, RZ, RZ, UR4 ;  /* 0x00000004ff0c7e24 */ /* 0x000fe2000f8e00ff */
[----:B------:R-:W-:Y:S01]  /*190a0*/  UIMAD UR8, UR8, UR4, URZ ;  /* 0x00000004080872a4 */ /* 0x000fe2000f8e023f */
[----:B------:R-:W-:Y:S01]  /*190b0*/  ISETP.GE.AND P0, PT, R17, UR23, PT ;  /* 0x0000001711007c0c */ /* 0x000fe2000bf06270 */
[----:B------:R-:W-:Y:S01]  /*190c0*/  UISETP.NE.OR UP1, UPT, UR15, -0x1, !UP2 ;  /* 0xffffffff0f00788c */ /* 0x000fe2000d725670 */
[----:B------:R-:W-:Y:S01]  /*190d0*/  IMAD.WIDE.U32 R12, R12, UR26, R2 ;  /* 0x0000001a0c0c7c25 */ /* 0x000fe2000f8e0002 */
[----:B------:R-:W-:Y:S01]  /*190e0*/  @!UP3 ULDC UR4, c[0x0][0x2c4] ;  /* 0x0000b1000004bab9 */ /* 0x000fe20000000800 */
[----:B------:R-:W-:Y:S01]  /*190f0*/  @UP0 ULDC UR4, c[0x0][0x2e4] ;  /* 0x0000b90000040ab9 */ /* 0x000fe20000000800 */
[----:B------:R-:W-:Y:S01]  /*19100*/  @UP3 UMOV UR9, 0x1 ;  /* 0x0000000100093882 */ /* 0x000fe20000000000 */
[----:B------:R-:W-:Y:S01]  /*19110*/  @!UP3 UIMAD UR9, UR4, UR7, URZ ;  /* 0x000000070409b2a4 */ /* 0x000fe2000f8e023f */
[----:B------:R-:W-:Y:S01]  /*19120*/  VIADD R22, R8, 0x40 ;  /* 0x0000004008167836 */ /* 0x000fe20000000000 */
[----:B------:R-:W-:Y:S01]  /*19130*/  UIMAD UR5, UR26, UR5, UR8 ;  /* 0x000000051a0572a4 */ /* 0x000fe2000f8e0208 */
[----:B------:R-:W-:Y:S01]  /*19140*/  IADD3 R15, R14, 0x40, RZ ;  /* 0x000000400e0f7810 */ /* 0x000fe20007ffe0ff */
[----:B------:R-:W-:Y:S01]  /*19150*/  UIMAD UR9, UR11, UR9, URZ ;  /* 0x000000090b0972a4 */ /* 0x000fe2000f8e023f */
[----:B------:R-:W-:Y:S01]  /*19160*/  @UP2 ULDC UR8, c[0x0][0x2c4] ;  /* 0x0000b10000082ab9 */ /* 0x000fe20000000800 */
[----:B------:R-:W-:Y:S01]  /*19170*/  @UP3 ULDC UR6, c[0x0][0x2c0] ;  /* 0x0000b00000063ab9 */ /* 0x000fe20000000800 */
[----:B------:R-:W-:Y:S01]  /*19180*/  @!UP1 UIMAD UR15, UR11, UR8, URZ ;  /* 0x000000080b0f92a4 */ /* 0x000fe2000f8e023f */
[----:B------:R-:W-:Y:S01]  /*19190*/  VIADD R11, R13, UR5 ;  /* 0x000000050d0b7c36 */ /* 0x000fe20008000000 */
[----:B------:R-:W-:Y:S01]  /*191a0*/  USEL UR9, UR9, URZ, !UP2 ;  /* 0x0000003f09097287 */ /* 0x000fe2000d000000 */
[----:B------:R-:W-:Y:S01]  /*191b0*/  @!UP3 UMOV UR6, 0x1 ;  /* 0x000000010006b882 */ /* 0x000fe20000000000 */
[----:B------:R-:W-:Y:S01]  /*191c0*/  @!UP3 UMOV UR10, UR4 ;  /* 0x00000004000abc82 */ /* 0x000fe20008000000 */
[----:B------:R-:W-:-:S02]  /*191d0*/  UIMAD UR8, UR19, UR6, URZ ;  /* 0x00000006130872a4 */ /* 0x000fc4000f8e023f */
[----:B------:R-:W-:Y:S01]  /*191e0*/  UIMAD UR10, UR26, UR10, UR9 ;  /* 0x0000000a1a0a72a4 */ /* 0x000fe2000f8e0209 */
[----:B------:R-:W-:Y:S01]  /*191f0*/  @!UP2 UMOV UR12, URZ ;  /* 0x0000003f000cac82 */ /* 0x000fe20008000000 */
[----:B------:R-:W-:Y:S01]  /*19200*/  @UP2 UMOV UR12, UR15 ;  /* 0x0000000f000c2c82 */ /* 0x000fe20008000000 */
[----:B------:R-:W-:Y:S01]  /*19210*/  @!UP2 UMOV UR13, URZ ;  /* 0x0000003f000dac82 */ /* 0x000fe20008000000 */
[----:B------:R-:W-:Y:S02]  /*19220*/  USHF.R.S32.HI UR7, URZ, 0x1f, UR8 ;  /* 0x0000001f3f077899 */ /* 0x000fe40008011408 */
[----:B------:R-:W-:Y:S02]  /*19230*/  @UP2 USHF.R.S32.HI UR13, URZ, 0x1f, UR15 ;  /* 0x0000001f3f0d2899 */ /* 0x000fe4000801140f */
        /* <DEDUP_REMOVED lines=18> */
.L_x_1022:
[----:B------:R-:W-:Y:S05]  /*19360*/  BSYNC B0 ;  /* 0x0000000000007941 */ /* 0x000fea0003800000 */
.L_x_1021:
        /* <DEDUP_REMOVED lines=9> */
[----:B--2---:R-:W-:Y:S01]  /*19400*/  IMAD.X R2, RZ, RZ, R7, P0 ;  /* 0x000000ffff027224 */ /* 0x004fe200000e0607 */
        /* <DEDUP_REMOVED lines=11> */
.L_x_1024:
[----:B------:R-:W-:Y:S05]  /*194c0*/  BSYNC B0 ;  /* 0x0000000000007941 */ /* 0x000fea0003800000 */
.L_x_1023:
        /* <DEDUP_REMOVED lines=9> */
[----:B--23--:R-:W-:Y:S01]  /*19560*/  IMAD.X R2, RZ, RZ, R7, P3 ;  /* 0x000000ffff027224 */ /* 0x00cfe200018e0607 */
        /* <DEDUP_REMOVED lines=11> */
.L_x_1026:
[----:B------:R-:W-:Y:S05]  /*19620*/  BSYNC B0 ;  /* 0x0000000000007941 */ /* 0x000fea0003800000 */
.L_x_1025:
        /* <DEDUP_REMOVED lines=9> */
[----:B--234-:R-:W-:Y:S01]  /*196c0*/  IMAD.X R2, RZ, RZ, R7, P2 ;  /* 0x000000ffff027224 */ /* 0x01cfe200010e0607 */
        /* <DEDUP_REMOVED lines=11> */
.L_x_1028:
[----:B------:R-:W-:Y:S05]  /*19780*/  BSYNC B0 ;  /* 0x0000000000007941 */ /* 0x000fea0003800000 */
.L_x_1027:
        /* <DEDUP_REMOVED lines=20> */
.L_x_1030:
[----:B------:R-:W-:Y:S05]  /*198d0*/  BSYNC B0 ;  /* 0x0000000000007941 */ /* 0x000fea0003800000 */
.L_x_1029:
        /* <DEDUP_REMOVED lines=20> */
.L_x_1032:
[----:B------:R-:W-:Y:S05]  /*19a20*/  BSYNC B0 ;  /* 0x0000000000007941 */ /* 0x000fea0003800000 */
.L_x_1031:
        /* <DEDUP_REMOVED lines=20> */
.L_x_1034:
[----:B------:R-:W-:Y:S05]  /*19b70*/  BSYNC B0 ;  /* 0x0000000000007941 */ /* 0x000fea0003800000 */
.L_x_1033:
[----:B------:R-:W-:Y:S01]  /*19b80*/  BSSY B0, `(.L_x_1035) ;  /* 0x0000014000007945 */ /* 0x000fe20003800000 */
[----:B------:R-:W-:-:S03]  /*19b90*/  ISETP.GE.OR P6, PT, R18, UR23, P1 ;  /* 0x0000001712007c0c */ /* 0x000fc60008fc6670 */
[----:B------:R-:W-:Y:S10]  /*19ba0*/  @P2 BRA `(.L_x_1036) ;  /* 0x0000000000442947 */ /* 0x000ff40003800000 */
[----:B------:R-:W-:Y:S01]  /*19bb0*/  IADD3 R0, P2, R6, 0x70, RZ ;  /* 0x0000007006007810 */ /* 0x000fe20007f5e0ff */
[----:B------:R-:W-:Y:S01]  /*19bc0*/  ULDC.64 UR4, c[0x0][0x298] ;  /* 0x0000a60000047ab9 */ /* 0x000fe20000000a00 */
[----:B--234-:R-:W-:Y:S01]  /*19bd0*/  MOV R3, R11 ;  /* 0x0000000b00037202 */ /* 0x01cfe20000000f00 */
        /* <DEDUP_REMOVED lines=14> */
.L_x_1036:
[----:B------:R-:W-:Y:S05]  /*19cc0*/  BSYNC B0 ;  /* 0x0000000000007941 */ /* 0x000fea0003800000 */
.L_x_1035:
[----:B------:R-:W-:Y:S04]  /*19cd0*/  BSSY B0, `(.L_x_1037) ;  /* 0x000000a000007945 */ /* 0x000fe80003800000 */
[----:B------:R-:W-:Y:S05]  /*19ce0*/  @P5 BRA `(.L_x_1038) ;  /* 0x0000000000205947 */ /* 0x000fea0003800000 */
[----:B------:R-:W-:Y:S01]  /*19cf0*/  IMAD R0, R8, UR6, RZ ;  /* 0x0000000608007c24 */ /* 0x000fe2000f8e02ff */
[----:B------:R-:W-:-:S04]  /*19d00*/  ULDC.64 UR4, c[0x0][0x2b0] ;  /* 0x0000ac0000047ab9 */ /* 0x000fc80000000a00 */
[----:B--234-:R-:W-:-:S04]  /*19d10*/  IADD3 R3, P2, R0, UR8, RZ ;  /* 0x0000000800037c10 */ /* 0x01cfc8000ff5e0ff */
[----:B------:R-:W-:Y:S02]  /*19d20*/  LEA.HI.X.SX32 R0, R0, UR7, 0x1, P2 ;  /* 0x0000000700007c11 */ /* 0x000fe400090f0eff */
[----:B------:R-:W-:-:S04]  /*19d30*/  LEA R2, P2, R3, UR4, 0x2 ;  /* 0x0000000403027c11 */ /* 0x000fc8000f8410ff */
[----:B------:R-:W-:Y:S01]  /*19d40*/  LEA.HI.X R3, R3, UR5, R0, 0x2, P2 ;  /* 0x0000000503037c11 */ /* 0x000fe200090f1400 */
[----:B------:R-:W-:-:S05]  /*19d50*/  IMAD.MOV.U32 R0, RZ, RZ, 0x7f800000 ;  /* 0x7f800000ff007424 */ /* 0x000fca00078e00ff */
[----:B------:R2:W-:Y:S03]  /*19d60*/  STG.E desc[UR20][R2.64], R0 ;  /* 0x0000000002007986 */ /* 0x0005e6000c101914 */
.L_x_1038:
[----:B------:R-:W-:Y:S05]  /*19d70*/  BSYNC B0 ;  /* 0x0000000000007941 */ /* 0x000fea0003800000 */
.L_x_1037:
[----:B------:R-:W-:Y:S01]  /*19d80*/  BSSY B0, `(.L_x_1039) ;  /* 0x000000f000007945 */ /* 0x000fe20003800000 */
[----:B------:R-:W-:Y:S02]  /*19d90*/  ISETP.GE.OR P5, PT, R20, UR23, P1 ;  /* 0x0000001714007c0c */ /* 0x000fe40008fa6670 */
[----:B------:R-:W-:Y:S02]  /*19da0*/  ISETP.GE.OR P4, PT, R22, UR23, P1 ;  /* 0x0000001716007c0c */ /* 0x000fe40008f86670 */
[----:B------:R-:W-:Y:S02]  /*19db0*/  ISETP.GE.OR P3, PT, R21, UR23, P1 ;  /* 0x0000001715007c0c */ /* 0x000fe40008f66670 */
[----:B------:R-:W-:Y:S02]  /*19dc0*/  ISETP.GE.OR P2, PT, R19, UR23, P1 ;  /* 0x0000001713007c0c */ /* 0x000fe40008f46670 */
[----:B------:R-:W-:Y:S01]  /*19dd0*/  ISETP.GE.OR P1, PT, R16, UR23, P1 ;  /* 0x0000001710007c0c */ /* 0x000fe20008f26670 */
[----:B------:R-:W-:-:S12]  /*19de0*/  @P0 BRA `(.L_x_1040) ;  /* 0x0000000000200947 */ /* 0x000fd80003800000 */
[----:B--2---:R-:W-:Y:S01]  /*19df0*/  IMAD R0, R17, UR6, RZ ;  /* 0x0000000611007c24 */ /* 0x004fe2000f8e02ff */
[----:B------:R-:W-:-:S04]  /*19e00*/  ULDC.64 UR4, c[0x0][0x2b0] ;  /* 0x0000ac0000047ab9 */ /* 0x000fc80000000a00 */
[----:B---34-:R-:W-:-:S04]  /*19e10*/  IADD3 R3, P0, R0, UR8, RZ ;  /* 0x0000000800037c10 */ /* 0x018fc8000ff1e0ff */
[----:B------:R-:W-:Y:S02]  /*19e20*/  LEA.HI.X.SX32 R0, R0, UR7, 0x1, P0 ;  /* 0x0000000700007c11 */ /* 0x000fe400080f0eff */
[----:B------:R-:W-:-:S04]  /*19e30*/  LEA R2, P0, R3, UR4, 0x2 ;  /* 0x0000000403027c11 */ /* 0x000fc8000f8010ff */
[----:B------:R-:W-:Y:S01]  /*19e40*/  LEA.HI.X R3, R3, UR5, R0, 0x2, P0 ;  /* 0x0000000503037c11 */ /* 0x000fe200080f1400 */
[----:B------:R-:W-:-:S05]  /*19e50*/  IMAD.MOV.U32 R0, RZ, RZ, 0x7f800000 ;  /* 0x7f800000ff007424 */ /* 0x000fca00078e00ff */
[----:B------:R2:W-:Y:S03]  /*19e60*/  STG.E desc[UR20][R2.64], R0 ;  /* 0x0000000002007986 */ /* 0x0005e6000c101914 */
.L_x_1040:
[----:B------:R-:W-:Y:S05]  /*19e70*/  BSYNC B0 ;  /* 0x0000000000007941 */ /* 0x000fea0003800000 */
.L_x_1039:
[----:B------:R-:W-:Y:S04]  /*19e80*/  BSSY B0, `(.L_x_1041) ;  /* 0x000000a000007945 */ /* 0x000fe80003800000 */
[----:B------:R-:W-:Y:S05]  /*19e90*/  @P6 BRA `(.L_x_1042) ;  /* 0x0000000000206947 */ /* 0x000fea0003800000 */
        /* <DEDUP_REMOVED lines=8> */
.L_x_1042:
[----:B------:R-:W-:Y:S05]  /*19f20*/  BSYNC B0 ;  /* 0x0000000000007941 */ /* 0x000fea0003800000 */
.L_x_1041:
        /* <DEDUP_REMOVED lines=10> */
.L_x_1044:
[----:B------:R-:W-:Y:S05]  /*19fd0*/  BSYNC B0 ;  /* 0x0000000000007941 */ /* 0x000fea0003800000 */
.L_x_1043:
        /* <DEDUP_REMOVED lines=10> */
.L_x_1046:
[----:B------:R-:W-:Y:S05]  /*1a080*/  BSYNC B0 ;  /* 0x0000000000007941 */ /* 0x000fea0003800000 */
.L_x_1045:
        /* <DEDUP_REMOVED lines=10> */
.L_x_1048:
[----:B------:R-:W-:Y:S05]  /*1a130*/  BSYNC B0 ;  /* 0x0000000000007941 */ /* 0x000fea0003800000 */
.L_x_1047:
        /* <DEDUP_REMOVED lines=10> */
.L_x_1050:
[----:B------:R-:W-:Y:S05]  /*1a1e0*/  BSYNC B0 ;  /* 0x0000000000007941 */ /* 0x000fea0003800000 */
.L_x_1049:
[----:B------:R-:W-:Y:S05]  /*1a1f0*/  @P1 EXIT ;  /* 0x000000000000194d */ /* 0x000fea0003800000 */
[----:B--2---:R-:W-:Y:S01]  /*1a200*/  IMAD R0, R16, UR6, RZ ;  /* 0x0000000610007c24 */ /* 0x004fe2000f8e02ff */
[----:B------:R-:W-:-:S04]  /*1a210*/  ULDC.64 UR4, c[0x0][0x2b0] ;  /* 0x0000ac0000047ab9 */ /* 0x000fc80000000a00 */
[----:B---34-:R-:W-:-:S04]  /*1a220*/  IADD3 R3, P0, R0, UR8, RZ ;  /* 0x0000000800037c10 */ /* 0x018fc8000ff1e0ff */
[----:B------:R-:W-:Y:S02]  /*1a230*/  LEA.HI.X.SX32 R0, R0, UR7, 0x1, P0 ;  /* 0x0000000700007c11 */ /* 0x000fe400080f0eff */
[----:B------:R-:W-:-:S04]  /*1a240*/  LEA R2, P0, R3, UR4, 0x2 ;  /* 0x0000000403027c11 */ /* 0x000fc8000f8010ff */
[----:B------:R-:W-:Y:S01]  /*1a250*/  LEA.HI.X R3, R3, UR5, R0, 0x2, P0 ;  /* 0x0000000503037c11 */ /* 0x000fe200080f1400 */
[----:B------:R-:W-:-:S05]  /*1a260*/  IMAD.MOV.U32 R0, RZ, RZ, 0x7f800000 ;  /* 0x7f800000ff007424 */ /* 0x000fca00078e00ff */
[----:B------:R-:W-:Y:S01]  /*1a270*/  STG.E desc[UR20][R2.64], R0 ;  /* 0x0000000002007986 */ /* 0x000fe2000c101914 */
[----:B------:R-:W-:Y:S05]  /*1a280*/  EXIT ;  /* 0x000000000000794d */ /* 0x000fea0003800000 */
.L_x_1051:
        /* <DEDUP_REMOVED lines=15> */
.L_x_1753:


//--------------------- .text._ZN5flash16flash_fwd_kernelI23Flash_fwd_kernel_traitsILi128ELi128ELi32ELi4ELb0ELb0EN7cutlass10bfloat16_tE19Flash_kernel_traitsILi128ELi128ELi32ELi4ES3_EELb1ELb1ELb0ELb0ELb1ELb1ELb0ELb0EEEvNS_16Flash_fwd_paramsE --------------------------
	.section	.text._ZN5flash16flash_fwd_kernelI23Flash_fwd_kernel_traitsILi128ELi128ELi32ELi4ELb0ELb0EN7cutlass10bfloat16_tE19Flash_kernel_traitsILi128ELi128ELi32ELi4ES3_EELb1ELb1ELb0ELb0ELb1ELb1ELb0ELb0EEEvNS_16Flash_fwd_paramsE,"ax",@progbits
	.align	128
        .global         _ZN5flash16flash_fwd_kernelI23Flash_fwd_kernel_traitsILi128ELi128ELi32ELi4ELb0ELb0EN7cutlass10bfloat16_tE19Flash_kernel_traitsILi128ELi128ELi32ELi4ES3_EELb1ELb1ELb0ELb0ELb1ELb1ELb0ELb0EEEvNS_16Flash_fwd_paramsE
        .type           _ZN5flash16flash_fwd_kernelI23Flash_fwd_kernel_traitsILi128ELi128ELi32ELi4ELb0ELb0EN7cutlass10bfloat16_tE19Flash_kernel_traitsILi128ELi128ELi32ELi4ES3_EELb1ELb1ELb0ELb0ELb1ELb1ELb0ELb0EEEvNS_16Flash_fwd_paramsE,@function
        .size           _ZN5flash16flash_fwd_kernelI23Flash_fwd_kernel_traitsILi128ELi128ELi32ELi4ELb0ELb0EN7cutlass10bfloat16_tE19Flash_kernel_traitsILi128ELi128ELi32ELi4ES3_EELb1ELb1ELb0ELb0ELb1ELb1ELb0ELb0EEEvNS_16Flash_fwd_paramsE,(.L_x_1754 - _ZN5flash16flash_fwd_kernelI23Flash_fwd_kernel_traitsILi128ELi128ELi32ELi4ELb0ELb0EN7cutlass10bfloat16_tE19Flash_kernel_traitsILi128ELi128ELi32ELi4ES3_EELb1ELb1ELb0ELb0ELb1ELb1ELb0ELb0EEEvNS_16Flash_fwd_paramsE)
        .other          _ZN5flash16flash_fwd_kernelI23Flash_fwd_kernel_traitsILi128ELi128ELi32ELi4ELb0ELb0EN7cutlass10bfloat16_tE19Flash_kernel_traitsILi128ELi128ELi32ELi4ES3_EELb1ELb1ELb0ELb0ELb1ELb1ELb0ELb0EEEvNS_16Flash_fwd_paramsE,@"STO_CUDA_ENTRY STV_DEFAULT"
_ZN5flash16flash_fwd_kernelI23Flash_fwd_kernel_traitsILi128ELi128ELi32ELi4ELb0ELb0EN7cutlass10bfloat16_tE19Flash_kernel_traitsILi128ELi128ELi32ELi4ES3_EELb1ELb1ELb0ELb0ELb1ELb1ELb0ELb0EEEvNS_16Flash_fwd_paramsE:
.text._ZN5flash16flash_fwd_kernelI23Flash_fwd_kernel_traitsILi128ELi128ELi32ELi4ELb0ELb0EN7cutlass10bfloat16_tE19Flash_kernel_traitsILi128ELi128ELi32ELi4ES3_EELb1ELb1ELb0ELb0ELb1ELb1ELb0ELb0EEEvNS_16Flash_fwd_paramsE:
        /* <DEDUP_REMOVED lines=11> */
[----:B------:R-:W-:Y:S01]  /*00b0*/  ULDC UR25, c[0x0][0x2c4] ;  /* 0x0000b10000197ab9 */ /* 0x000fe20000000800 */
[----:B-1----:R-:W-:-:S04]  /*00c0*/  VIADD R1, R1, 0xffffffa8 ;  /* 0xffffffa801017836 */ /* 0x002fc80000000000 */
[----:B------:R2:W5:Y:S01]  /*00d0*/  @P3 LDG.E.64 R4, desc[UR20][R2.64] ;  /* 0x0000001402043981 */ /* 0x000562000c1e1b00 */
[----:B------:R-:W-:Y:S08]  /*00e0*/  S2UR UR18, SR_CTAID.X ;  /* 0x00000000001279c3 */ /* 0x000ff00000002500 */
[----:B------:R-:W-:Y:S08]  /*00f0*/  S2UR UR16, SR_CTAID.Y ;  /* 0x00000000001079c3 */ /* 0x000ff00000002600 */
[----:B------:R-:W1:Y:S01]  /*0100*/  S2UR UR14, SR_CTAID.Z ;  /* 0x00000000000e79c3 */ /* 0x000e620000002700 */
[----:B--2---:R-:W-:Y:S01]  /*0110*/  @P3 IMAD.MOV.U32 R2, RZ, RZ, R8 ;  /* 0x000000ffff023224 */ /* 0x004fe200078e0008 */
[----:B---3--:R-:W-:-:S06]  /*0120*/  @P3 MOV R3, R9 ;  /* 0x0000000900033202 */ /* 0x008fcc0000000f00 */
[----:B------:R-:W2:Y:S01]  /*0130*/  @P3 LDC R0, c[0x0][0x3b0] ;  /* 0x0000ec00ff003b82 */ /* 0x000ea20000000800 */
[----:B------:R-:W2:Y:S01]  /*0140*/  @P3 LDG.E.64 R2, desc[UR20][R2.64] ;  /* 0x0000001402023981 */ /* 0x000ea2000c1e1b00 */
[----:B------:R-:W-:-:S04]  /*0150*/  UISETP.NE.U32.AND UP0, UPT, UR6, URZ, UPT ;  /* 0x0000003f0600728c */ /* 0x000fc8000bf05070 */
[----:B------:R-:W-:Y:S02]  /*0160*/  UISETP.NE.AND.EX UP0, UPT, UR7, URZ, UPT, UP0 ;  /* 0x0000003f0700728c */ /* 0x000fe4000bf05300 */
[----:B-1----:R-:W-:-:S04]  /*0170*/  ULOP3.LUT UR4, UR14, UR18, UR16, 0xfe, !UPT ;  /* 0x000000120e047292 */ /* 0x002fc8000f8efe10 */
[----:B------:R-:W-:Y:S02]  /*0180*/  PLOP3.LUT P1, PT, PT, PT, UP0, 0x80, 0x0 ;  /* 0x000000000000781c */ /* 0x000fe40003f2f008 */
[----:B----4-:R-:W-:Y:S01]  /*0190*/  LOP3.LUT P4, RZ, R92, UR4, RZ, 0xfc, !PT ;  /* 0x000000045cff7c12 */ /* 0x010fe2000f88fcff */
[----:B------:R-:W-:Y:S02]  /*01a0*/  ULDC.64 UR4, c[0x0][0x308] ;  /* 0x0000c20000047ab9 */ /* 0x000fe40000000a00 */
[----:B------:R-:W-:Y:S01]  /*01b0*/  @UP0 ULDC.64 UR6, c[0x0][0x300] ;  /* 0x0000c00000060ab9 */ /* 0x000fe20000000a00 */
[----:B------:R-:W-:Y:S02]  /*01c0*/  UISETP.NE.U32.AND UP2, UPT, UR4, URZ, UPT ;  /* 0x0000003f0400728c */ /* 0x000fe4000bf45070 */
[----:B------:R-:W-:Y:S02]  /*01d0*/  @UP0 UIMAD.WIDE UR6, UR16, 0x4, UR6 ;  /* 0x00000004100608a5 */ /* 0x000fe4000f8e0206 */
[----:B------:R-:W-:-:S04]  /*01e0*/  UISETP.NE.AND.EX UP2, UPT, UR5, URZ, UPT, UP2 ;  /* 0x0000003f0500728c */ /* 0x000fc8000bf45320 */
[----:B------:R-:W-:Y:S01]  /*01f0*/  MOV R6, UR6 ;  /* 0x0000000600067c02 */ /* 0x000fe20008000f00 */
[----:B------:R-:W-:Y:S01]  /*0200*/  IMAD.U32 R7, RZ, RZ, UR7 ;  /* 0x00000007ff077e24 */ /* 0x000fe2000f8e00ff */
[----:B------:R-:W1:Y:S01]  /*0210*/  @!P4 LDC.64 R10, c[0x0][0x3b8] ;  /* 0x0000ee00ff0acb82 */ /* 0x000e620000000a00 */
[----:B------:R-:W-:-:S04]  /*0220*/  PLOP3.LUT P0, PT, PT, PT, UP2, 0x80, 0x0 ;  /* 0x000000000000781c */ /* 0x000fc80003f0f028 */
[----:B------:R-:W-:Y:S02]  /*0230*/  @UP2 ULDC.64 UR4, c[0x0][0x308] ;  /* 0x0000c20000042ab9 */ /* 0x000fe40000000a00 */
[----:B------:R-:W-:Y:S01]  /*0240*/  @UP2 UIMAD.WIDE UR4, UR16, 0x4, UR4 ;  /* 0x00000004100428a5 */ /* 0x000fe2000f8e0204 */
[----:B-----5:R-:W-:Y:S02]  /*0250*/  @P3 R2UR UR22, R4 ;  /* 0x00000000041632ca */ /* 0x020fe400000e0000 */
[----:B------:R-:W-:-:S11]  /*0260*/  @P3 R2UR UR23, R5 ;  /* 0x00000000051732ca */ /* 0x000fd600000e0000 */
[----:B------:R-:W-:Y:S02]  /*0270*/  IMAD.U32 R4, RZ, RZ, UR22 ;  /* 0x00000016ff047e24 */ /* 0x000fe4000f8e00ff */
[----:B------:R-:W-:-:S05]  /*0280*/  IMAD.U32 R5, RZ, RZ, UR23 ;  /* 0x00000017ff057e24 */ /* 0x000fca000f8e00ff */
[----:B-1----:R1:W-:Y:S01]  /*0290*/  @!P4 STG.E.64 desc[UR20][R10.64], R4 ;  /* 0x000000040a00c986 */ /* 0x0023e2000c101b14 */
[----:B--2---:R-:W-:Y:S01]  /*02a0*/  @P3 IADD3 R8, P2, R2, R0, RZ ;  /* 0x0000000002083210 */ /* 0x004fe20007f5e0ff */
[----:B------:R-:W-:-:S04]  /*02b0*/  IMAD.U32 R2, RZ, RZ, UR4 ;  /* 0x00000004ff027e24 */ /* 0x000fc8000f8e00ff */
[----:B------:R-:W-:Y:S02]  /*02c0*/  @P3 IMAD.X R9, RZ, RZ, R3, P2 ;  /* 0x000000ffff093224 */ /* 0x000fe400010e0603 */
[----:B------:R-:W-:Y:S01]  /*02d0*/  IMAD.U32 R3, RZ, RZ, UR5 ;  /* 0x00000005ff037e24 */ /* 0x000fe2000f8e00ff */
[----:B------:R-:W-:Y:S01]  /*02e0*/  USHF.L.U32 UR26, UR18, 0x7, URZ ;  /* 0x00000007121a7899 */ /* 0x000fe2000800063f */
[----:B------:R-:W-:Y:S01]  /*02f0*/  UMOV UR7, URZ ;  /* 0x0000003f00077c82 */ /* 0x000fe20008000000 */
[----:B------:R-:W-:Y:S01]  /*0300*/  @!UP2 ULDC.64 UR4, c[0x0][0x318] ;  /* 0x0000c6000004aab9 */ /* 0x000fe20000000a00 */
[----:B-1----:R-:W-:Y:S01]  /*0310*/  @!P4 MOV R4, R8 ;  /* 0x000000080004c202 */ /* 0x002fe20000000f00 */
[----:B------:R-:W-:-:S05]  /*0320*/  @!P4 IMAD.MOV.U32 R5, RZ, RZ, R9 ;  /* 0x000000ffff05c224 */ /* 0x000fca00078e0009 */
[----:B------:R1:W-:Y:S04]  /*0330*/  @!P4 STG.E.64 desc[UR20][R10.64+0x8], R4 ;  /* 0x000008040a00c986 */ /* 0x0003e8000c101b14 */
[----:B------:R-:W2:Y:S04]  /*0340*/  @P1 LDG.E R6, desc[UR20][R6.64] ;  /* 0x0000001406061981 */ /* 0x000ea8000c1e1900 */
[----:B------:R-:W3:Y:S01]  /*0350*/  @P0 LDG.E R0, desc[UR20][R2.64] ;  /* 0x0000001402000981 */ /* 0x000ee2000c1e1900 */
[----:B------:R-:W-:Y:S02]  /*0360*/  UISETP.GE.AND UP1, UPT, UR26, UR25, UPT ;  /* 0x000000191a00728c */ /* 0x000fe4000bf26270 */
[----:B------:R-:W-:-:S04]  /*0370*/  @!UP2 UISETP.NE.U32.AND UP0, UPT, UR4, URZ, UPT ;  /* 0x0000003f0400a28c */ /* 0x000fc8000bf05070 */
[----:B------:R-:W-:-:S03]  /*0380*/  @!UP2 UISETP.NE.AND.EX UP0, UPT, UR5, URZ, UPT, UP0 ;  /* 0x0000003f0500a28c */ /* 0x000fc6000bf05300 */
[----:B------:R-:W-:Y:S02]  /*0390*/  @!UP2 ULDC.64 UR4, c[0x0][0x2c8] ;  /* 0x0000b2000004aab9 */ /* 0x000fe40000000a00 */
[----:B------:R-:W-:Y:S01]  /*03a0*/  @!UP2 USEL UR5, UR5, URZ, UP0 ;  /* 0x0000003f0505a287 */ /* 0x000fe20008000000 */
[----:B--2---:R-:W-:Y:S02]  /*03b0*/  @P1 R2UR UR7, R6 ;  /* 0x00000000060712ca */ /* 0x004fe400000e0000 */
[----:B---3--:R-:W-:Y:S02]  /*03c0*/  @P0 R2UR UR19, R0 ;  /* 0x00000000001302ca */ /* 0x008fe400000e0000 */
[----:B------:R-:W-:-:S11]  /*03d0*/  PLOP3.LUT P0, PT, PT, PT, UP1, 0x80, 0x0 ;  /* 0x000000000000781c */ /* 0x000fd60003f0f018 */
[----:B------:R-:W-:Y:S02]  /*03e0*/  @UP2 UIADD3 UR19, UR19, -UR7, URZ ;  /* 0x8000000713132290 */ /* 0x000fe4000fffe03f */
[----:B------:R-:W-:Y:S01]  /*03f0*/  @!UP2 UIADD3 UR19, UR5, UR4, -UR7 ;  /* 0x000000040513a290 */ /* 0x000fe2000fffe807 */
[----:B-1----:R-:W-:Y:S11]  /*0400*/  @P0 EXIT ;  /* 0x000000000000094d */ /* 0x002ff60003800000 */
[----:B------:R-:W-:Y:S01]  /*0410*/  UIADD3 UR5, UR26, 0x9f, URZ ;  /* 0x0000009f1a057890 */ /* 0x000fe2000fffe03f */
[----:B------:R-:W-:Y:S01]  /*0420*/  SHF.R.S32.HI R10, RZ, 0x1f, R92 ;  /* 0x0000001fff0a7819 */ /* 0x000fe2000001145c */
[----:B------:R-:W-:Y:S01]  /*0430*/  ULDC UR24, c[0x0][0x398] ;  /* 0x0000e60000187ab9 */ /* 0x000fe20000000800 */
[----:B------:R-:W-:Y:S02]  /*0440*/  UIADD3 UR8, UR19, 0x1f, URZ ;  /* 0x0000001f13087890 */ /* 0x000fe4000fffe03f */
[----:B------:R-:W-:Y:S01]  /*0450*/  UIADD3 UR5, UR19, -UR25, UR5 ;  /* 0x8000001913057290 */ /* 0x000fe2000fffe005 */
[----:B------:R-:W-:Y:S01]  /*0460*/  LEA.HI R20, R10, R92, RZ, 0x5 ;  /* 0x0000005c0a147211 */ /* 0x000fe200078f28ff */
[----:B------:R-:W-:Y:S02]  /*0470*/  USHF.R.S32.HI UR6, URZ, 0x1f, UR8 ;  /* 0x0000001f3f067899 */ /* 0x000fe40008011408 */
[----:B------:R-:W-:Y:S01]  /*0480*/  UIADD3 UR5, UR5, UR24, URZ ;  /* 0x0000001805057290 */ /* 0x000fe2000fffe03f */
[----:B------:R-:W-:Y:S01]  /*0490*/  LOP3.LUT R0, R20, 0xffffffe0, RZ, 0xc0, !PT ;  /* 0xffffffe014007812 */ /* 0x000fe200078ec0ff */
[----:B------:R-:W-:-:S02]  /*04a0*/  ULEA.HI UR6, UR6, UR8, URZ, 0x5 ;  /* 0x0000000806067291 */ /* 0x000fc4000f8f283f */
[----:B------:R-:W-:Y:S02]  /*04b0*/  USHF.R.S32.HI UR4, URZ, 0x1f, UR5 ;  /* 0x0000001f3f047899 */ /* 0x000fe40008011405 */
[----:B------:R-:W-:Y:S02]  /*04c0*/  IMAD.IADD R88, R92, 0x1, -R0 ;  /* 0x000000015c587824 */ /* 0x000fe400078e0a00 */
[----:B------:R-:W-:Y:S02]  /*04d0*/  ULEA.HI UR4, UR4, UR5, URZ, 0x5 ;  /* 0x0000000504047291 */ /* 0x000fe4000f8f283f */
[----:B------:R-:W-:Y:S01]  /*04e0*/  USHF.R.S32.HI UR5, URZ, 0x5, UR6 ;  /* 0x000000053f057899 */ /* 0x000fe20008011406 */
[----:B------:R-:W-:Y:S01]  /*04f0*/  SHF.R.S32.HI R0, RZ, 0x1f, R88 ;  /* 0x0000001fff007819 */ /* 0x000fe20000011458 */
[----:B------:R-:W-:Y:S01]  /*0500*/  USHF.R.S32.HI UR32, URZ, 0x5, UR4 ;  /* 0x000000053f207899 */ /* 0x000fe20008011404 */
[----:B------:R-:W-:-:S03]  /*0510*/  ULDC UR6, c[0x0][0x270] ;  /* 0x00009c0000067ab9 */ /* 0x000fc60000000800 */
[----:B------:R-:W-:Y:S02]  /*0520*/  UISETP.LT.AND UP0, UPT, UR5, UR32, UPT ;  /* 0x000000200500728c */ /* 0x000fe4000bf01270 */
[----:B------:R-:W-:Y:S02]  /*0530*/  UIMAD UR4, UR16, UR6, UR14 ;  /* 0x00000006100472a4 */ /* 0x000fe4000f8e020e */
[----:B------:R-:W-:Y:S02]  /*0540*/  USEL UR32, UR5, UR32, UP0 ;  /* 0x0000002005207287 */ /* 0x000fe40008000000 */
[----:B------:R-:W-:Y:S02]  /*0550*/  USHF.L.U32 UR5, UR4, 0x5, URZ ;  /* 0x0000000504057899 */ /* 0x000fe4000800063f */
[----:B------:R-:W-:Y:S02]  /*0560*/  UISETP.GE.AND UP0, UPT, UR32, 0x1, UPT ;  /* 0x000000012000788c */ /* 0x000fe4000bf06270 */
[----:B------:R-:W-:-:S02]  /*0570*/  USHF.R.S32.HI UR4, URZ, 0x1f, UR5 ;  /* 0x0000001f3f047899 */ /* 0x000fc40008011405 */
[----:B------:R-:W-:Y:S02]  /*0580*/  IADD3 R95, P2, P1, R8, UR5, R88 ;  /* 0x00000005085f7c10 */ /* 0x000fe4000f95e058 */
[----:B------:R-:W-:Y:S02]  /*0590*/  PLOP3.LUT P0, PT, PT, PT, UP0, 0x80, 0x0 ;  /* 0x000000000000781c */ /* 0x000fe40003f0f008 */
[----:B------:R-:W-:Y:S01]  /*05a0*/  IADD3.X R91, R9, UR4, R0, P2, P1 ;  /* 0x00000004095b7c10 */ /* 0x000fe200097e2400 */
[----:B------:R1:W-:Y:S10]  /*05b0*/  STL [R1+0x20], R95 ;  /* 0x0000205f01007387 */ /* 0x0003f40000100800 */
[----:B------:R-:W-:Y:S05]  /*05c0*/  @!P0 BRA `(.L_x_1052) ;  /* 0x0000012000dc8947 */ /* 0x000fea0003800000 */
[----:B------:R-:W2:Y:S01]  /*05d0*/  LDC R22, c[0x0][0x278] ;  /* 0x00009e00ff167b82 */ /* 0x000ea20000000800 */
[CC--:B------:R-:W-:Y:S01]  /*05e0*/  LEA.HI R19, R10.reuse, R92.reuse, RZ, 0x3 ;  /* 0x0000005c0a137211 */ /* 0x0c0fe200078f18ff */
[----:B------:R-:W-:Y:S01]  /*05f0*/  IMAD.U32 R16, RZ, RZ, UR18 ;  /* 0x00000012ff107e24 */ /* 0x000fe2000f8e00ff */
[----:B------:R-:W-:Y:S01]  /*0600*/  LEA.HI R7, R10, R92, RZ, 0x4 ;  /* 0x0000005c0a077211 */ /* 0x000fe200078f20ff */
[----:B------:R-:W-:Y:S01]  /*0610*/  IMAD.U32 R3, RZ, RZ, UR7 ;  /* 0x00000007ff037e24 */ /* 0x000fe2000f8e00ff */
[----:B------:R-:W-:Y:S01]  /*0620*/  SHF.R.S32.HI R4, RZ, 0x3, R19 ;  /* 0x00000003ff047819 */ /* 0x000fe20000011413 */
[----:B------:R-:W3:Y:S01]  /*0630*/  S2R R23, SR_CTAID.Z ;  /* 0x0000000000177919 */ /* 0x000ee20000002700 */
[----:B------:R-:W-:Y:S01]  /*0640*/  SHF.R.S32.HI R12, RZ, 0x4, R7 ;  /* 0x00000004ff0c7819 */ /* 0x000fe20000011407 */
[----:B------:R-:W-:Y:S01]  /*0650*/  ULDC.64 UR8, c[0x0][0x250] ;  /* 0x0000940000087ab9 */ /* 0x000fe20000000a00 */
[--C-:B------:R-:W-:Y:S01]  /*0660*/  SHF.R.S32.HI R5, RZ, 0x1f, R4.reuse ;  /* 0x0000001fff057819 */ /* 0x100fe20000011404 */
[----:B------:R-:W-:Y:S01]  /*0670*/  USHF.R.S32.HI UR15, URZ, 0x1f, UR16 ;  /* 0x0000001f3f0f7899 */ /* 0x000fe20008011410 */
[----:B------:R-:W-:Y:S01]  /*0680*/  IADD3 R8, P0, R4, UR7, RZ ;  /* 0x0000000704087c10 */ /* 0x000fe2000ff1e0ff */
[----:B------:R-:W-:Y:S01]  /*0690*/  ULDC.64 UR10, c[0x0][0x248] ;  /* 0x00009200000a7ab9 */ /* 0x000fe20000000a00 */
[----:B------:R-:W-:Y:S01]  /*06a0*/  LEA.HI R13, R7, R12, RZ, 0x1 ;  /* 0x0000000c070d7211 */ /* 0x000fe200078f08ff */
[----:B------:R-:W-:Y:S01]  /*06b0*/  IMAD.WIDE R16, R16, 0x80, R4 ;  /* 0x0000008010107825 */ /* 0x000fe200078e0204 */
[----:B------:R-:W-:Y:S01]  /*06c0*/  LEA.HI.X.SX32 R6, R3, R5, 0x1, P0 ;  /* 0x0000000503067211 */ /* 0x000fe200000f0eff */
[----:B------:R-:W-:Y:S01]  /*06d0*/  ULDC.64 UR4, c[0x0][0x228] ;  /* 0x00008a0000047ab9 */ /* 0x000fe20000000a00 */
[----:B------:R-:W-:Y:S01]  /*06e0*/  LEA.HI R3, R10, R92, RZ, 0x6 ;  /* 0x0000005c0a037211 */ /* 0x000fe200078f30ff */
[----:B------:R-:W-:Y:S01]  /*06f0*/  UIMAD UR6, UR15, UR4, URZ ;  /* 0x000000040f0672a4 */ /* 0x000fe2000f8e023f */
[----:B------:R-:W4:Y:S01]  /*0700*/  S2UR UR17, SR_CgaCtaId ;  /* 0x00000000001179c3 */ /* 0x000f220000008800 */
[----:B------:R-:W-:Y:S01]  /*0710*/  USHF.R.S32.HI UR12, URZ, 0x1f, UR14 ;  /* 0x0000001f3f0c7899 */ /* 0x000fe2000801140e */
[----:B------:R-:W-:Y:S01]  /*0720*/  SHF.R.S32.HI R93, RZ, 0x5, R20 ;  /* 0x00000005ff5d7819 */ /* 0x000fe20000011414 */
[----:B------:R-:W-:Y:S01]  /*0730*/  IMAD.SHL.U32 R3, R3, 0x8, RZ ;  /* 0x0000000803037824 */ /* 0x000fe200078e00ff */
[----:B------:R-:W-:Y:S01]  /*0740*/  UIMAD UR5, UR16, UR5, UR6 ;  /* 0x00000005100572a4 */ /* 0x000fe2000f8e0206 */
[----:B--2---:R-:W-:Y:S01]  /*0750*/  IABS R0, R22 ;  /* 0x0000001600007213 */ /* 0x004fe20000000000 */
[----:B------:R-:W-:Y:S01]  /*0760*/  UIADD3 UR27, UR32, -0x1, URZ ;  /* 0xffffffff201b7890 */ /* 0x000fe2000fffe03f */
[----:B------:R-:W-:Y:S01]  /*0770*/  IMAD.WIDE.U32 R238, R95, -0x2daee0ad, RZ ;  /* 0xd2511f535fee7825 */ /* 0x000fe200078e00ff */
[----:B------:R-:W-:Y:S01]  /*0780*/  ULDC.64 UR6, c[0x0][0x230] ;  /* 0x00008c0000067ab9 */ /* 0x000fe20000000a00 */
[----:B------:R-:W-:-:S02]  /*0790*/  UISETP.NE.AND UP0, UPT, UR32, 0x1, UPT ;  /* 0x000000012000788c */ /* 0x000fc4000bf05270 */
[----:B------:R-:W-:Y:S01]  /*07a0*/  IMAD.MOV.U32 R21, RZ, RZ, R0 ;  /* 0x000000ffff157224 */ /* 0x000fe200078e0000 */
[----:B------:R-:W-:Y:S01]  /*07b0*/  LOP3.LUT R0, R19, 0xfffffff8, RZ, 0xc0, !PT ;  /* 0xfffffff813007812 */ /* 0x000fe200078ec0ff */
[----:B------:R-:W-:Y:S02]  /*07c0*/  USHF.R.S32.HI UR30, URZ, 0x1f, UR27 ;  /* 0x0000001f3f1e7899 */ /* 0x000fe4000801141b */
[----:B------:R-:W2:Y:S01]  /*07d0*/  I2F.RP R9, R21 ;  /* 0x0000001500097306 */ /* 0x000ea20000209400 */
[----:B------:R-:W-:Y:S01]  /*07e0*/  UIMAD.WIDE.U32 UR34, UR27, UR8, URZ ;  /* 0x000000081b2272a5 */ /* 0x000fe2000f8e003f */
[----:B------:R-:W-:Y:S02]  /*07f0*/  IMAD.IADD R29, R92, 0x1, -R0 ;  /* 0x000000015c1d7824 */ /* 0x000fe400078e0a00 */
[----:B------:R-:W-:Y:S02]  /*0800*/  IMAD.SHL.U32 R0, R4, 0x40, RZ ;  /* 0x0000004004007824 */ /* 0x000fe400078e00ff */
[----:B------:R-:W-:-:S03]  /*0810*/  IMAD.SHL.U32 R2, R29, 0x8, RZ ;  /* 0x000000081d027824 */ /* 0x000fc600078e00ff */
[----:B------:R-:W-:-:S04]  /*0820*/  LOP3.LUT R0, R0, 0x1c0, RZ, 0xc0, !PT ;  /* 0x000001c000007812 */ /* 0x000fc800078ec0ff */
[----:B------:R-:W-:Y:S01]  /*0830*/  SHF.R.U32.HI R11, RZ, 0x3, R0 ;  /* 0x00000003ff0b7819 */ /* 0x000fe20000011600 */
[----:B--2---:R-:W2:Y:S01]  /*0840*/  MUFU.RCP R9, R9 ;  /* 0x0000000900097308 */ /* 0x004ea20000001000 */
[----:B------:R-:W-:-:S04]  /*0850*/  LOP3.LUT R0, R0, 0x38, R2, 0xf8, !PT ;  /* 0x0000003800007812 */ /* 0x000fc800078ef802 */
[----:B------:R-:W-:Y:S02]  /*0860*/  LOP3.LUT R4, R0, R11, RZ, 0x3c, !PT ;  /* 0x0000000b00047212 */ /* 0x000fe400078e3cff */
[----:B------:R-:W-:Y:S01]  /*0870*/  LOP3.LUT R0, R13, 0xfffffffe, RZ, 0xc0, !PT ;  /* 0xfffffffe0d007812 */ /* 0x000fe200078ec0ff */
[----:B------:R-:W-:Y:S01]  /*0880*/  IMAD.SHL.U32 R13, R29, 0x40, RZ ;  /* 0x000000401d0d7824 */ /* 0x000fe200078e00ff */
[----:B------:R-:W-:Y:S02]  /*0890*/  LOP3.LUT R223, R4, 0x7ffffe00, R3, 0xf8, !PT ;  /* 0x7ffffe0004df7812 */ /* 0x000fe400078ef803 */
[----:B------:R-:W-:Y:S01]  /*08a0*/  SHF.R.S32.HI R3, RZ, 0x1f, R2 ;  /* 0x0000001fff037819 */ /* 0x000fe20000011402 */
[----:B------:R-:W-:Y:S01]  /*08b0*/  IMAD.IADD R18, R12, 0x1, -R0 ;  /* 0x000000010c127824 */ /* 0x000fe200078e0a00 */
[----:B------:R-:W-:Y:S01]  /*08c0*/  LOP3.LUT R0, R7, 0xfffffff0, RZ, 0xc0, !PT ;  /* 0xfffffff007007812 */ /* 0x000fe200078ec0ff */
[----:B------:R-:W-:Y:S01]  /*08d0*/  IMAD.U32 R7, RZ, RZ, UR4 ;  /* 0x00000004ff077e24 */ /* 0x000fe2000f8e00ff */
[----:B------:R-:W-:Y:S01]  /*08e0*/  LOP3.LUT R13, R13, 0x1c0, RZ, 0xc0, !PT ;  /* 0x000001c00d0d7812 */ /* 0x000fe200078ec0ff */
[----:B------:R-:W-:-:S04]  /*08f0*/  IMAD.WIDE.U32 R10, R8, UR10, R2 ;  /* 0x0000000a080a7c25 */ /* 0x000fc8000f8e0002 */
[----:B------:R-:W-:Y:S02]  /*0900*/  IMAD.IADD R12, R92, 0x1, -R0 ;  /* 0x000000015c0c7824 */ /* 0x000fe400078e0a00 */
[----:B--2---:R-:W-:Y:S02]  /*0910*/  VIADD R4, R9, 0xffffffe ;  /* 0x0ffffffe09047836 */ /* 0x004fe40000000000 */
[----:B------:R-:W-:Y:S01]  /*0920*/  IMAD R0, R6, UR8, RZ ;  /* 0x0000000806007c24 */ /* 0x000fe2000f8e02ff */
[----:B------:R-:W-:Y:S01]  /*0930*/  SHF.R.S32.HI R9, RZ, 0x1f, R12 ;  /* 0x0000001fff097819 */ /* 0x000fe2000001140c */
[----:B------:R2:W5:Y:S01]  /*0940*/  F2I.FTZ.U32.TRUNC.NTZ R5, R4 ;  /* 0x0000000400057305 */ /* 0x000562000021f000 */
[----:B------:R-:W-:Y:S02]  /*0950*/  IMAD.SHL.U32 R92, R92, 0x2, RZ ;  /* 0x000000025c5c7824 */ /* 0x000fe400078e00ff */
[----:B------:R-:W-:Y:S01]  /*0960*/  LEA.HI R15, R9, R12, RZ, 0x3 ;  /* 0x0000000c090f7211 */ /* 0x000fe200078f18ff */
[----:B------:R-:W-:-:S02]  /*0970*/  IMAD R14, R8, UR9, R0 ;  /* 0x00000009080e7c24 */ /* 0x000fc4000f8e0200 */
[----:B------:R-:W-:Y:S02]  /*0980*/  LOP3.LUT R251, R92, 0x6, RZ, 0xc0, !PT ;  /* 0x000000065cfb7812 */ /* 0x000fe400078ec0ff */
[----:B------:R-:W-:-:S05]  /*0990*/  LOP3.LUT R0, R15, 0xfffffff8, RZ, 0xc0, !PT ;  /* 0xfffffff80f007812 */ /* 0x000fca00078ec0ff */
[----:B------:R-:W-:Y:S02]  /*09a0*/  IMAD.IADD R30, R12, 0x1, -R0 ;  /* 0x000000010c1e7824 */ /* 0x000fe400078e0a00 */
[----:B--2---:R-:W-:Y:S02]  /*09b0*/  IMAD R4, R6, UR10, RZ ;  /* 0x0000000a06047c24 */ /* 0x004fe4000f8e02ff */
[----:B------:R-:W-:-:S04]  /*09c0*/  IMAD.WIDE.U32 R6, R7, UR16, R2 ;  /* 0x0000001007067c25 */ /* 0x000fc8000f8e0002 */
[C---:B------:R-:W-:Y:S02]  /*09d0*/  IMAD R4, R8.reuse, UR11, R4 ;  /* 0x0000000b08047c24 */ /* 0x040fe4000f8e0204 */
[----:B------:R-:W-:Y:S01]  /*09e0*/  IMAD.WIDE.U32 R8, R8, UR8, R2 ;  /* 0x0000000808087c25 */ /* 0x000fe2000f8e0002 */
[----:B------:R-:W-:Y:S02]  /*09f0*/  LOP3.LUT R2, R13, 0x8, R19, 0xf8, !PT ;  /* 0x000000080d027812 */ /* 0x000fe400078ef813 */
[----:B------:R-:W-:Y:S01]  /*0a00*/  SHF.R.U32.HI R13, RZ, 0x3, R13 ;  /* 0x00000003ff0d7819 */ /* 0x000fe2000001160d */
[----:B-----5:R-:W-:Y:S02]  /*0a10*/  IMAD.MOV R0, RZ, RZ, -R5 ;  /* 0x000000ffff007224 */ /* 0x020fe400078e0a05 */
[----:B------:R-:W-:Y:S01]  /*0a20*/  VIADD R3, R7, UR5 ;  /* 0x0000000507037c36 */ /* 0x000fe20008000000 */
[----:B------:R-:W-:Y:S01]  /*0a30*/  LOP3.LUT R13, R2, R13, RZ, 0x3c, !PT ;  /* 0x0000000d020d7212 */ /* 0x000fe200078e3cff */
[----:B------:R-:W-:Y:S01]  /*0a40*/  IMAD.IADD R7, R11, 0x1, R4 ;  /* 0x000000010b077824 */ /* 0x000fe200078e0204 */
[----:B------:R-:W-:Y:S01]  /*0a50*/  ULDC.64 UR4, c[0x0][0x258] ;  /* 0x0000960000047ab9 */ /* 0x000fe20000000a00 */
[----:B------:R-:W-:Y:S01]  /*0a60*/  IMAD.MOV.U32 R2, RZ, RZ, R6 ;  /* 0x000000ffff027224 */ /* 0x000fe200078e0006 */
[----:B------:R-:W-:Y:S01]  /*0a70*/  UIMAD UR12, UR12, UR4, URZ ;  /* 0x000000040c0c72a4 */ /* 0x000fe2000f8e023f */
[----:B------:R-:W-:Y:S01]  /*0a80*/  IMAD.MOV.U32 R6, RZ, RZ, R10 ;  /* 0x000000ffff067224 */ /* 0x000fe200078e000a */
[----:B---3--:R-:W-:Y:S01]  /*0a90*/  IABS R10, R23 ;  /* 0x00000017000a7213 */ /* 0x008fe20000000000 */
[----:B------:R-:W-:Y:S01]  /*0aa0*/  IMAD R0, R0, R21, RZ ;  /* 0x0000001500007224 */ /* 0x000fe200078e02ff */
[----:B------:R-:W-:Y:S01]  /*0ab0*/  UIMAD UR12, UR14, UR5, UR12 ;  /* 0x000000050e0c72a4 */ /* 0x000fe2000f8e020c */
[----:B------:R-:W-:-:S02]  /*0ac0*/  IMAD.MOV.U32 R4, RZ, RZ, RZ ;  /* 0x000000ffff047224 */ /* 0x000fc400078e00ff */
[----:B------:R-:W-:Y:S02]  /*0ad0*/  IMAD.IADD R9, R9, 0x1, R14 ;  /* 0x0000000109097824 */ /* 0x000fe400078e020e */
[----:B------:R-:W-:-:S04]  /*0ae0*/  IMAD.HI.U32 R4, R5, R0, R4 ;  /* 0x0000000005047227 */ /* 0x000fc800078e0004 */
[----:B------:R-:W-:Y:S02]  /*0af0*/  IMAD.MOV.U32 R5, RZ, RZ, R10 ;  /* 0x000000ffff057224 */ /* 0x000fe400078e000a */
[----:B------:R-:W-:Y:S01]  /*0b00*/  IMAD.U32 R0, RZ, RZ, UR4 ;  /* 0x00000004ff007e24 */ /* 0x000fe2000f8e00ff */
[----:B------:R-:W-:Y:S01]  /*0b10*/  ULDC.64 UR4, c[0x0][0x238] ;  /* 0x00008e0000047ab9 */ /* 0x000fe20000000a00 */
[----:B------:R-:W-:-:S04]  /*0b20*/  IMAD.HI.U32 R12, R4, R5, RZ ;  /* 0x00000005040c7227 */ /* 0x000fc800078e00ff */
[----:B------:R-:W-:-:S04]  /*0b30*/  IMAD.WIDE.U32 R2, R0, UR14, R2 ;  /* 0x0000000e00027c25 */ /* 0x000fc8000f8e0002 */
[----:B------:R-:W-:Y:S02]  /*0b40*/  IMAD.MOV R0, RZ, RZ, -R12 ;  /* 0x000000ffff007224 */ /* 0x000fe400078e0a0c */
[----:B------:R-:W-:Y:S01]  /*0b50*/  IMAD.U32 R4, RZ, RZ, UR6 ;  /* 0x00000006ff047e24 */ /* 0x000fe2000f8e00ff */
[----:B------:R-:W-:Y:S01]  /*0b60*/  UIMAD UR6, UR15, UR6, URZ ;  /* 0x000000060f0672a4 */ /* 0x000fe2000f8e023f */
[C---:B------:R-:W-:Y:S02]  /*0b70*/  IMAD R0, R21.reuse, R0, R5 ;  /* 0x0000000015007224 */ /* 0x040fe400078e0205 */
[----:B------:R-:W-:Y:S01]  /*0b80*/  IMAD.WIDE.U32 R6, R4, UR16, R6 ;  /* 0x0000001004067c25 */ /* 0x000fe2000f8e0006 */
[----:B------:R-:W-:Y:S02]  /*0b90*/  UIMAD UR7, UR16, UR7, UR6 ;  /* 0x00000007100772a4 */ /* 0x000fe4000f8e0206 */
[----:B------:R-:W-:Y:S01]  /*0ba0*/  ISETP.GT.U32.AND P2, PT, R21, R0, PT ;  /* 0x000000001500720c */ /* 0x000fe20003f44070 */
[----:B------:R-:W-:Y:S01]  /*0bb0*/  IMAD.U32 R4, RZ, RZ, UR4 ;  /* 0x00000004ff047e24 */ /* 0x000fe2000f8e00ff */
[----:B------:R-:W-:Y:S01]  /*0bc0*/  UIMAD UR4, UR15, UR4, URZ ;  /* 0x000000040f0472a4 */ /* 0x000fe2000f8e023f */
[----:B------:R-:W-:Y:S01]  /*0bd0*/  VIADD R3, R3, UR12 ;  /* 0x0000000c03037c36 */ /* 0x000fe20008000000 */
[----:B------:R-:W-:Y:S01]  /*0be0*/  ULDC.64 UR12, c[0x0][0x240] ;  /* 0x00009000000c7ab9 */ /* 0x000fe20000000a00 */
[----:B------:R-:W-:Y:S01]  /*0bf0*/  IMAD.WIDE.U32 R8, R4, UR16, R8 ;  /* 0x0000001004087c25 */ /* 0x000fe2000f8e0008 */
[----:B------:R-:W-:-:S02]  /*0c00*/  UIMAD UR16, UR16, UR5, UR4 ;  /* 0x00000005101072a4 */ /* 0x000fc4000f8e0204 */
[----:B------:R-:W-:Y:S01]  /*0c10*/  USHF.L.U32 UR4, UR12, 0x5, URZ ;  /* 0x000000050c047899 */ /* 0x000fe2000800063f */
[----:B------:R-:W-:Y:S01]  /*0c20*/  IMAD R4, R17, UR12, RZ ;  /* 0x0000000c11047c24 */ /* 0x000fe2000f8e02ff */
[----:B------:R-:W-:Y:S01]  /*0c30*/  USHF.L.U64.HI UR29, UR12, 0x5, UR13 ;  /* 0x000000050c1d7899 */ /* 0x000fe2000801020d */
[C---:B------:R-:W-:Y:S01]  /*0c40*/  IMAD.WIDE.U32 R2, R16.reuse, UR12, R2 ;  /* 0x0000000c10027c25 */ /* 0x040fe2000f8e0002 */
[----:B------:R-:W-:Y:S02]  /*0c50*/  UMOV UR5, 0x400 ;  /* 0x0000040000057882 */ /* 0x000fe40000000000 */
[----:B----4-:R-:W-:Y:S01]  /*0c60*/  ULEA UR5, UR17, UR5, 0x18 ;  /* 0x0000000511057291 */ /* 0x010fe2000f8ec03f */
[----:B------:R-:W-:Y:S01]  /*0c70*/  IMAD R4, R16, UR13, R4 ;  /* 0x0000000d10047c24 */ /* 0x000fe2000f8e0204 */
[----:B------:R-:W-:Y:S01]  /*0c80*/  USHF.L.U32 UR17, UR10, 0x5, URZ ;  /* 0x000000050a117899 */ /* 0x000fe2000800063f */
[----:B------:R-:W-:Y:S01]  /*0c90*/  VIADD R11, R7, UR7 ;  /* 0x00000007070b7c36 */ /* 0x000fe20008000000 */
[----:B------:R-:W-:Y:S01]  /*0ca0*/  ULDC.64 UR6, c[0x0][0x210] ;  /* 0x0000840000067ab9 */ /* 0x000fe20000000a00 */
[----:B------:R-:W-:Y:S01]  /*0cb0*/  IMAD.MOV.U32 R10, RZ, RZ, R6 ;  /* 0x000000ffff0a7224 */ /* 0x000fe200078e0006 */
[----:B------:R-:W-:Y:S01]  /*0cc0*/  LEA R6, P0, R2, UR6, 0x1 ;  /* 0x0000000602067c11 */ /* 0x000fe2000f8008ff */
[----:B------:R-:W-:Y:S01]  /*0cd0*/  IMAD.IADD R3, R3, 0x1, R4 ;  /* 0x0000000103037824 */ /* 0x000fe200078e0204 */
[----:B------:R-:W-:Y:S01]  /*0ce0*/  LEA R223, R223, UR5, 0x1 ;  /* 0x00000005dfdf7c11 */ /* 0x000fe2000f8e08ff */
[----:B------:R-:W-:Y:S01]  /*0cf0*/  @!P2 IMAD.IADD R0, R0, 0x1, -R21 ;  /* 0x000000010000a824 */ /* 0x000fe200078e0a15 */
[----:B------:R-:W-:Y:S01]  /*0d00*/  ULDC.64 UR12, c[0x0][0x268] ;  /* 0x00009a00000c7ab9 */ /* 0x000fe20000000a00 */
[----:B------:R-:W-:Y:S01]  /*0d10*/  @!P2 VIADD R12, R12, 0x1 ;  /* 0x000000010c0ca836 */ /* 0x000fe20000000000 */
[----:B------:R-:W-:Y:S01]  /*0d20*/  LEA.HI.X R7, R2, UR7, R3, 0x1, P0 ;  /* 0x0000000702077c11 */ /* 0x000fe200080f0c03 */
[----:B------:R-:W-:Y:S01]  /*0d30*/  VIADD R9, R9, UR16 ;  /* 0x0000001009097c36 */ /* 0x000fe20008000000 */
[----:B------:R-:W-:Y:S01]  /*0d40*/  IADD3 R4, P0, R6, UR4, RZ ;  /* 0x0000000406047c10 */ /* 0x000fe2000ff1e0ff */
[----:B------:R-:W-:Y:S01]  /*0d50*/  USHF.L.U64.HI UR16, UR10, 0x5, UR11 ;  /* 0x000000050a107899 */ /* 0x000fe2000801020b */
[----:B------:R-:W-:Y:S01]  /*0d60*/  ISETP.GE.U32.AND P3, PT, R0, R21, PT ;  /* 0x000000150000720c */ /* 0x000fe20003f66070 */
[----:B------:R-:W-:Y:S01]  /*0d70*/  @!PT LDS RZ, [RZ] ;  /* 0x00000000fffff984 */ /* 0x000fe20000000800 */
[----:B------:R-:W-:Y:S01]  /*0d80*/  @!PT LDS RZ, [RZ] ;  /* 0x00000000fffff984 */ /* 0x000fe20000000800 */
[----:B------:R-:W-:Y:S01]  /*0d90*/  @!PT LDS RZ, [RZ] ;  /* 0x00000000fffff984 */ /* 0x000fe20000000800 */
[----:B------:R-:W-:Y:S01]  /*0da0*/  LDGSTS.E.BYPASS.LTC128B.128 [R223], desc[UR20][R6.64] ;  /* 0x0000000006df7fae */ /* 0x000fe2000b901d54 */
[----:B------:R-:W-:Y:S01]  /*0db0*/  IADD3.X R5, R7, UR29, RZ, P0, !PT ;  /* 0x0000001d07057c10 */ /* 0x000fe200087fe4ff */
[----:B------:R-:W-:Y:S01]  /*0dc0*/  UIMAD UR28, UR16, UR27, URZ ;  /* 0x0000001b101c72a4 */ /* 0x000fe2000f8e023f */
[----:B------:R-:W-:Y:S01]  /*0dd0*/  LOP3.LUT R0, R22, UR14, RZ, 0x3c, !PT ;  /* 0x0000000e16007c12 */ /* 0x000fe2000f8e3cff */
[----:B------:R2:W-:Y:S01]  /*0de0*/  LDGSTS.E.BYPASS.LTC128B.128 [R223+0x4000], desc[UR20][R6.64+0x80] ;  /* 0x0400008006df7fae */ /* 0x0005e2000b901d54 */
[----:B------:R-:W-:Y:S01]  /*0df0*/  IADD3 R2, P0, R4, UR4, RZ ;  /* 0x0000000404027c10 */ /* 0x000fe2000ff1e0ff */
[----:B------:R-:W-:Y:S01]  /*0e00*/  ULDC.64 UR14, c[0x0][0x260] ;  /* 0x00009800000e7ab9 */ /* 0x000fe20000000a00 */
[----:B------:R-:W-:Y:S01]  /*0e10*/  ISETP.GE.AND P1, PT, R0, RZ, PT ;  /* 0x000000ff0000720c */ /* 0x000fe20003f26270 */
[----:B------:R-:W-:Y:S01]  /*0e20*/  LDGSTS.E.BYPASS.LTC128B.128 [R223+0x800], desc[UR20][R4.64] ;  /* 0x0080000004df7fae */ /* 0x000fe2000b901d54 */
[----:B------:R-:W-:Y:S01]  /*0e30*/  IADD3.X R3, R5, UR29, RZ, P0, !PT ;  /* 0x0000001d05037c10 */ /* 0x000fe200087fe4ff */
[----:B------:R-:W-:Y:S01]  /*0e40*/  UIMAD UR28, UR30, UR17, UR28 ;  /* 0x000000111e1c72a4 */ /* 0x000fe2000f8e021c */
[----:B------:R-:W-:Y:S01]  /*0e50*/  ISETP.NE.AND P0, PT, R22, RZ, PT ;  /* 0x000000ff1600720c */ /* 0x000fe20003f05270 */
[----:B------:R-:W-:Y:S01]  /*0e60*/  @P3 VIADD R12, R12, 0x1 ;  /* 0x000000010c0c3836 */ /* 0x000fe20000000000 */
[----:B------:R3:W-:Y:S01]  /*0e70*/  LDGSTS.E.BYPASS.LTC128B.128 [R223+0x4800], desc[UR20][R4.64+0x80] ;  /* 0x0480008004df7fae */ /* 0x0007e2000b901d54 */
[----:B------:R-:W-:-:S02]  /*0e80*/  ULDC.64 UR6, c[0x0][0x218] ;  /* 0x0000860000067ab9 */ /* 0x000fc40000000a00 */
[----:B------:R-:W-:Y:S01]  /*0e90*/  IMAD.MOV.U32 R0, RZ, RZ, R12 ;  /* 0x000000ffff007224 */ /* 0x000fe200078e000c */
[----:B------:R-:W-:Y:S03]  /*0ea0*/  LDGSTS.E.BYPASS.LTC128B.128 [R223+0x1000], desc[UR20][R2.64] ;  /* 0x0100000002df7fae */ /* 0x000fe6000b901d54 */
[----:B------:R-:W-:Y:S01]  /*0eb0*/  @!P1 IMAD.MOV R0, RZ, RZ, -R0 ;  /* 0x000000ffff009224 */ /* 0x000fe200078e0a00 */
[----:B------:R4:W-:Y:S03]  /*0ec0*/  LDGSTS.E.BYPASS.LTC128B.128 [R223+0x5000], desc[UR20][R2.64+0x80] ;  /* 0x0500008002df7fae */ /* 0x0009e6000b901d54 */
[----:B------:R-:W-:-:S04]  /*0ed0*/  @!P0 LOP3.LUT R0, RZ, R22, RZ, 0x33, !PT ;  /* 0x00000016ff008212 */ /* 0x000fc800078e33ff */
[----:B------:R-:W-:Y:S01]  /*0ee0*/  SHF.R.S32.HI R12, RZ, 0x1f, R0 ;  /* 0x0000001fff0c7819 */ /* 0x000fe20000011400 */
[----:B------:R-:W-:-:S04]  /*0ef0*/  IMAD.WIDE.U32 R24, R0, UR14, R10 ;  /* 0x0000000e00187c25 */ /* 0x000fc8000f8e000a */
[----:B--2---:R-:W-:Y:S01]  /*0f00*/  IMAD R6, R12, UR14, RZ ;  /* 0x0000000e0c067c24 */ /* 0x004fe2000f8e02ff */
[----:B------:R-:W-:Y:S01]  /*0f10*/  UIMAD UR14, UR30, UR8, URZ ;  /* 0x000000081e0e72a4 */ /* 0x000fe2000f8e023f */
[----:B------:R-:W-:Y:S01]  /*0f20*/  IMAD.MOV.U32 R96, RZ, RZ, R24 ;  /* 0x000000ffff607224 */ /* 0x000fe200078e0018 */
[----:B------:R-:W-:Y:S01]  /*0f30*/  STL.64 [R1+0x18], R24 ;  /* 0x0000181801007387 */ /* 0x000fe20000100a00 */
[C---:B------:R-:W-:Y:S01]  /*0f40*/  IMAD R6, R0.reuse, UR15, R6 ;  /* 0x0000000f00067c24 */ /* 0x040fe2000f8e0206 */
[----:B------:R-:W-:Y:S01]  /*0f50*/  UIMAD UR14, UR27, UR9, UR14 ;  /* 0x000000091b0e72a4 */ /* 0x000fe2000f8e020e */
[----:B------:R-:W-:Y:S01]  /*0f60*/  IMAD.WIDE.U32 R16, R0, UR12, R8 ;  /* 0x0000000c00107c25 */ /* 0x000fe2000f8e0008 */
[----:B---3--:R-:W-:Y:S02]  /*0f70*/  IADD3 R4, P2, R2, UR4, RZ ;  /* 0x0000000402047c10 */ /* 0x008fe4000ff5e0ff */
[----:B------:R-:W-:Y:S01]  /*0f80*/  UIADD3 UR14, UR35, UR14, URZ ;  /* 0x0000000e230e7290 */ /* 0x000fe2000fffe03f */
[----:B------:R-:W-:Y:S01]  /*0f90*/  IMAD.IADD R97, R25, 0x1, R6 ;  /* 0x0000000119617824 */ /* 0x000fe200078e0206 */
[----:B------:R-:W-:Y:S01]  /*0fa0*/  IADD3.X R5, R3, UR29, RZ, P2, !PT ;  /* 0x0000001d03057c10 */ /* 0x000fe200097fe4ff */
[----:B------:R-:W-:-:S02]  /*0fb0*/  IMAD.U32 R8, RZ, RZ, UR34 ;  /* 0x00000022ff087e24 */ /* 0x000fc4000f8e00ff */
[----:B------:R-:W-:Y:S01]  /*0fc0*/  IMAD.U32 R9, RZ, RZ, UR35 ;  /* 0x00000023ff097e24 */ /* 0x000fe2000f8e00ff */
[----:B----4-:R-:W-:Y:S01]  /*0fd0*/  IADD3 R2, P1, R4, UR4, RZ ;  /* 0x0000000404027c10 */ /* 0x010fe2000ff3e0ff */
[----:B------:R-:W-:Y:S03]  /*0fe0*/  LDGSTS.E.BYPASS.LTC128B.128 [R223+0x1800], desc[UR20][R4.64] ;  /* 0x0180000004df7fae */ /* 0x000fe6000b901d54 */
[----:B------:R-:W-:Y:S01]  /*0ff0*/  IADD3.X R3, R5, UR29, RZ, P1, !PT ;  /* 0x0000001d05037c10 */ /* 0x000fe20008ffe4ff */
[----:B------:R2:W-:Y:S04]  /*1000*/  LDGSTS.E.BYPASS.LTC128B.128 [R223+0x5800], desc[UR20][R4.64+0x80] ;  /* 0x0580008004df7fae */ /* 0x0005e8000b901d54 */
[----:B------:R-:W-:Y:S04]  /*1010*/  LDGSTS.E.BYPASS.LTC128B.128 [R223+0x2000], desc[UR20][R2.64] ;  /* 0x0200000002df7fae */ /* 0x000fe8000b901d54 */
[----:B------:R3:W-:Y:S04]  /*1020*/  LDGSTS.E.BYPASS.LTC128B.128 [R223+0x6000], desc[UR20][R2.64+0x80] ;  /* 0x0600008002df7fae */ /* 0x0007e8000b901d54 */
[----:B------:R-:W-:Y:S04]  /*1030*/  STL.64 [R1+0x10], R96 ;  /* 0x0000106001007387 */ /* 0x000fe80000100a00 */
[----:B------:R-:W-:Y:S01]  /*1040*/  STL.64 [R1+0x48], R16 ;  /* 0x0000481001007387 */ /* 0x000fe20000100a00 */
[----:B--2---:R-:W-:-:S04]  /*1050*/  IADD3 R4, P0, R2, UR4, RZ ;  /* 0x0000000402047c10 */ /* 0x004fc8000ff1e0ff */
[----:B------:R-:W-:Y:S02]  /*1060*/  IADD3.X R5, R3, UR29, RZ, P0, !PT ;  /* 0x0000001d03057c10 */ /* 0x000fe400087fe4ff */
[----:B---3--:R-:W-:-:S03]  /*1070*/  IADD3 R2, P0, R4, UR4, RZ ;  /* 0x0000000404027c10 */ /* 0x008fc6000ff1e0ff */
[----:B------:R-:W-:Y:S01]  /*1080*/  LDGSTS.E.BYPASS.LTC128B.128 [R223+0x2800], desc[UR20][R4.64] ;  /* 0x0280000004df7fae */ /* 0x000fe2000b901d54 */
[----:B------:R-:W-:-:S03]  /*1090*/  IADD3.X R3, R5, UR29, RZ, P0, !PT ;  /* 0x0000001d05037c10 */ /* 0x000fc600087fe4ff */
[----:B------:R2:W-:Y:S01]  /*10a0*/  LDGSTS.E.BYPASS.LTC128B.128 [R223+0x6800], desc[UR20][R4.64+0x80] ;  /* 0x0680008004df7fae */ /* 0x0005e2000b901d54 */
[----:B------:R-:W-:Y:S01]  /*10b0*/  IADD3 R6, P0, R2, UR4, RZ ;  /* 0x0000000402067c10 */ /* 0x000fe2000ff1e0ff */
[----:B------:R-:W-:Y:S02]  /*10c0*/  UIADD3 UR4, UR5, 0x8000, URZ ;  /* 0x0000800005047890 */ /* 0x000fe4000fffe03f */
[----:B------:R-:W-:Y:S01]  /*10d0*/  LDGSTS.E.BYPASS.LTC128B.128 [R223+0x3000], desc[UR20][R2.64] ;  /* 0x0300000002df7fae */ /* 0x000fe2000b901d54 */
[----:B------:R-:W-:-:S03]  /*10e0*/  IADD3.X R7, R3, UR29, RZ, P0, !PT ;  /* 0x0000001d03077c10 */ /* 0x000fc600087fe4ff */
[----:B------:R3:W-:Y:S04]  /*10f0*/  LDGSTS.E.BYPASS.LTC128B.128 [R223+0x7000], desc[UR20][R2.64+0x80] ;  /* 0x0700008002df7fae */ /* 0x0007e8000b901d54 */
[----:B------:R-:W-:Y:S04]  /*1100*/  LDGSTS.E.BYPASS.LTC128B.128 [R223+0x3800], desc[UR20][R6.64] ;  /* 0x0380000006df7fae */ /* 0x000fe8000b901d54 */
[----:B------:R-:W-:Y:S01]  /*1110*/  LDGSTS.E.BYPASS.LTC128B.128 [R223+0x7800], desc[UR20][R6.64+0x80] ;  /* 0x0780008006df7fae */ /* 0x000fe2000b901d54 */
[----:B--2---:R-:W-:-:S04]  /*1120*/  IMAD.U32 R4, RZ, RZ, UR27 ;  /* 0x0000001bff047e24 */ /* 0x004fc8000f8e00ff */
[----:B------:R-:W-:-:S04]  /*1130*/  IMAD.WIDE.U32 R4, R4, UR17, R96 ;  /* 0x0000001104047c25 */ /* 0x000fc8000f8e0060 */
[----:B---3--:R-:W-:Y:S01]  /*1140*/  IMAD R3, R12, UR12, RZ ;  /* 0x0000000c0c037c24 */ /* 0x008fe2000f8e02ff */
[----:B------:R-:W-:Y:S01]  /*1150*/  LEA R2, P0, R4, UR6, 0x1 ;  /* 0x0000000604027c11 */ /* 0x000fe2000f8008ff */
[----:B------:R-:W-:Y:S01]  /*1160*/  VIADD R10, R5, UR28 ;  /* 0x0000001c050a7c36 */ /* 0x000fe20008000000 */
[----:B------:R-:W-:Y:S01]  /*1170*/  USHF.L.U64.HI UR12, UR8, 0x5, UR9 ;  /* 0x00000005080c7899 */ /* 0x000fe20008010209 */
[----:B------:R-:W-:Y:S01]  /*1180*/  IMAD R5, R0, UR13, R3 ;  /* 0x0000000d00057c24 */ /* 0x000fe2000f8e0203 */
[----:B------:R-:W-:Y:S01]  /*1190*/  USHF.L.U32 UR13, UR8, 0x5, URZ ;  /* 0x00000005080d7899 */ /* 0x000fe2000800063f */
[----:B------:R-:W-:Y:S01]  /*11a0*/  IMAD.U32 R0, RZ, RZ, UR14 ;  /* 0x0000000eff007e24 */ /* 0x000fe2000f8e00ff */
[----:B------:R-:W-:Y:S01]  /*11b0*/  LEA.HI.X R3, R4, UR7, R10, 0x1, P0 ;  /* 0x0000000704037c11 */ /* 0x000fe200080f0c0a */
[----:B------:R-:W-:Y:S01]  /*11c0*/  IMAD.IADD R11, R17, 0x1, R5 ;  /* 0x00000001110b7824 */ /* 0x000fe200078e0205 */
[----:B------:R-:W-:Y:S01]  /*11d0*/  IADD3 R4, P1, R2, UR17, RZ ;  /* 0x0000001102047c10 */ /* 0x000fe2000ff3e0ff */
[----:B------:R-:W-:Y:S01]  /*11e0*/  ULDC.64 UR14, c[0x0][0x220] ;  /* 0x00008800000e7ab9 */ /* 0x000fe20000000a00 */
[----:B------:R-:W-:Y:S01]  /*11f0*/  LEA R9, P0, R8, R16, 0x5 ;  /* 0x0000001008097211 */ /* 0x000fe200078028ff */
[----:B------:R-:W-:Y:S01]  /*1200*/  LDGSTS.E.BYPASS.LTC128B.128 [R223+0x8000], desc[UR20][R2.64] ;  /* 0x0800000002df7fae */ /* 0x000fe2000b901d54 */
[----:B------:R-:W-:-:S02]  /*1210*/  IADD3.X R5, R3, UR16, RZ, P1, !PT ;  /* 0x0000001003057c10 */ /* 0x000fc40008ffe4ff */
[----:B------:R-:W-:Y:S01]  /*1220*/  LEA.HI.X R8, R8, R11, R0, 0x5, P0 ;  /* 0x0000000b08087211 */ /* 0x000fe200000f2c00 */
[----:B------:R2:W-:Y:S01]  /*1230*/  LDGSTS.E.BYPASS.LTC128B.128 [R223+0x9000], desc[UR20][R2.64+0x80] ;  /* 0x0900008002df7fae */ /* 0x0005e2000b901d54 */
[C---:B------:R-:W-:Y:S01]  /*1240*/  IMAD.SHL.U32 R0, R30.reuse, 0x40, RZ ;  /* 0x000000401e007824 */ /* 0x040fe200078e00ff */
[C---:B------:R-:W-:Y:S02]  /*1250*/  LEA R240, P0, R9.reuse, UR14, 0x1 ;  /* 0x0000000e09f07c11 */ /* 0x040fe4000f8008ff */
[----:B------:R-:W-:Y:S01]  /*1260*/  LDGSTS.E.BYPASS.LTC128B.128 [R223+0x8800], desc[UR20][R4.64] ;  /* 0x0880000004df7fae */ /* 0x000fe2000b901d54 */
[----:B------:R-:W-:Y:S02]  /*1270*/  LOP3.LUT P1, RZ, R30, 0x2, RZ, 0xc0, !PT ;  /* 0x000000021eff7812 */ /* 0x000fe4000782c0ff */
[----:B------:R-:W-:Y:S01]  /*1280*/  LOP3.LUT R0, R0, 0x1c0, RZ, 0xc0, !PT ;  /* 0x000001c000007812 */ /* 0x000fe200078ec0ff */
[----:B------:R3:W-:Y:S01]  /*1290*/  LDGSTS.E.BYPASS.LTC128B.128 [R223+0x9800], desc[UR20][R4.64+0x80] ;  /* 0x0980008004df7fae */ /* 0x0007e2000b901d54 */
[----:B------:R-:W-:-:S03]  /*12a0*/  LEA.HI.X R241, R9, UR15, R8, 0x1, P0 ;  /* 0x0000000f09f17c11 */ /* 0x000fc600080f0c08 */
[----:B------:R-:W0:Y:S04]  /*12b0*/  LDGDEPBAR ;  /* 0x00000000000079af */ /* 0x000e280000000000 */
[----:B------:R-:W-:Y:S01]  /*12c0*/  STL [R1+0x24], R11 ;  /* 0x0000240b01007387 */ /* 0x000fe20000100800 */
[----:B--2---:R-:W-:Y:S02]  /*12d0*/  IMAD.SHL.U32 R2, R18, 0x8, RZ ;  /* 0x0000000812027824 */ /* 0x004fe400078e00ff */
[----:B------:R-:W-:-:S03]  /*12e0*/  IMAD.SHL.U32 R3, R15, 0x40, RZ ;  /* 0x000000400f037824 */ /* 0x000fc600078e00ff */
[----:B------:R-:W-:Y:S02]  /*12f0*/  LOP3.LUT R2, R0, 0x8, R2, 0xf8, !PT ;  /* 0x0000000800027812 */ /* 0x000fe400078ef802 */
[----:B------:R-:W-:Y:S01]  /*1300*/  SHF.R.U32.HI R0, RZ, 0x3, R0 ;  /* 0x00000003ff007819 */ /* 0x000fe20000011600 */
[----:B------:R-:W-:-:S04]  /*1310*/  DEPBAR.LE SB0, 0x0 ;  /* 0x000080000000791a */ /* 0x000fc80000000000 */
[----:B------:R-:W-:Y:S01]  /*1320*/  BAR.SYNC.DEFER_BLOCKING 0x0 ;  /* 0x0000000000007b1d */ /* 0x000fe20000010000 */
[----:B------:R-:W-:Y:S01]  /*1330*/  LOP3.LUT R90, R3, 0xfffffe00, RZ, 0xc0, !PT ;  /* 0xfffffe00035a7812 */ /* 0x000fe200078ec0ff */
[----:B------:R-:W-:Y:S01]  /*1340*/  IMAD.MOV.U32 R3, RZ, RZ, 0x20 ;  /* 0x00000020ff037424 */ /* 0x000fe200078e00ff */
[----:B------:R-:W-:Y:S01]  /*1350*/  LOP3.LUT R89, R2, R0, RZ, 0x3c, !PT ;  /* 0x0000000002597212 */ /* 0x000fe200078e3cff */
[----:B------:R-:W-:Y:S01]  /*1360*/  IMAD R0, R18, 0x200, R13 ;  /* 0x0000020012007824 */ /* 0x000fe200078e020d */
[----:B---3--:R-:W-:Y:S01]  /*1370*/  IADD3 R4, P0, R240, UR13, RZ ;  /* 0x0000000df0047c10 */ /* 0x008fe2000ff1e0ff */
[----:B------:R-:W-:Y:S01]  /*1380*/  IMAD R2, R93, 0x400, R90 ;  /* 0x000004005d027824 */ /* 0x000fe200078e025a */
[----:B------:R-:W-:Y:S02]  /*1390*/  SEL R3, R3, 0xffffffe0, !P1 ;  /* 0xffffffe003037807 */ /* 0x000fe40004800000 */
[----:B------:R-:W-:Y:S01]  /*13a0*/  IADD3.X R5, R241, UR12, RZ, P0, !PT ;  /* 0x0000000cf1057c10 */ /* 0x000fe200087fe4ff */
[----:B------:R-:W-:Y:S01]  /*13b0*/  IMAD.IADD R2, R2, 0x1, R89 ;  /* 0x0000000102027824 */ /* 0x000fe200078e0259 */
[----:B------:R-:W-:-:S02]  /*13c0*/  LEA R28, R0, UR5, 0x1 ;  /* 0x00000005001c7c11 */ /* 0x000fc4000f8e08ff */
[----:B------:R-:W-:Y:S02]  /*13d0*/  LOP3.LUT P0, RZ, R29, 0x2, RZ, 0xc0, !PT ;  /* 0x000000021dff7812 */ /* 0x000fe4000780c0ff */
[----:B------:R-:W-:Y:S01]  /*13e0*/  LEA R209, R2, UR5, 0x1 ;  /* 0x0000000502d17c11 */ /* 0x000fe2000f8e08ff */
[----:B------:R-:W-:Y:S01]  /*13f0*/  IMAD.MOV.U32 R2, RZ, RZ, 0x40 ;  /* 0x00000040ff027424 */ /* 0x000fe200078e00ff */
[----:B------:R-:W-:Y:S01]  /*1400*/  LEA R218, R0, UR4, 0x1 ;  /* 0x0000000400da7c11 */ /* 0x000fe2000f8e08ff */
[----:B------:R-:W-:Y:S01]  /*1410*/  UMOV UR4, UR27 ;  /* 0x0000001b00047c82 */ /* 0x000fe20008000000 */
[----:B------:R-:W-:Y:S01]  /*1420*/  LOP3.LUT P1, RZ, R30, 0x4, RZ, 0xc0, !PT ;  /* 0x000000041eff7812 */ /* 0x000fe2000782c0ff */
[----:B------:R-:W-:Y:S02]  /*1430*/  IMAD.IADD R211, R209, 0x1, R3 ;  /* 0x00000001d1d37824 */ /* 0x000fe400078e0203 */
[----:B------:R-:W-:Y:S01]  /*1440*/  VIADD R219, R218, 0x20 ;  /* 0x00000020dadb7836 */ /* 0x000fe20000000000 */
[----:B------:R-:W-:Y:S01]  /*1450*/  SEL R0, R2, 0xffffffc0, !P1 ;  /* 0xffffffc002007807 */ /* 0x000fe20004800000 */
[----:B------:R-:W-:Y:S01]  /*1460*/  @!PT LDS RZ, [RZ] ;  /* 0x00000000fffff984 */ /* 0x000fe20000000800 */
[----:B------:R-:W-:Y:S01]  /*1470*/  @!PT LDS RZ, [RZ] ;  /* 0x00000000fffff984 */ /* 0x000fe20000000800 */
[----:B------:R-:W-:Y:S01]  /*1480*/  @!PT LDS RZ, [RZ] ;  /* 0x00000000fffff984 */ /* 0x000fe20000000800 */
[----:B------:R-:W-:Y:S02]  /*1490*/  LDGSTS.E.BYPASS.LTC128B.128 [R223+0xa000], desc[UR20][R240.64] ;  /* 0x0a000000f0df7fae */ /* 0x000fe4000b901d54 */
[----:B------:R-:W-:Y:S01]  /*14a0*/  @P0 VIADD R219, R218, 0xffffffe0 ;  /* 0xffffffe0dadb0836 */ /* 0x000fe20000000000 */
[----:B------:R-:W-:Y:S01]  /*14b0*/  LOP3.LUT P0, RZ, R29, 0x4, RZ, 0xc0, !PT ;  /* 0x000000041dff7812 */ /* 0x000fe2000780c0ff */
[----:B------:R-:W-:Y:S01]  /*14c0*/  LDGSTS.E.BYPASS.LTC128B.128 [R223+0xb000], desc[UR20][R240.64+0x80] ;  /* 0x0b000080f0df7fae */ /* 0x000fe2000b901d54 */
[----:B------:R-:W-:-:S02]  /*14d0*/  IMAD.IADD R217, R209, 0x1, R0 ;  /* 0x00000001d1d97824 */ /* 0x000fc400078e0200 */
[----:B------:R-:W-:Y:S01]  /*14e0*/  SEL R2, R2, 0xffffffc0, !P0 ;  /* 0xffffffc002027807 */ /* 0x000fe20004000000 */
[----:B------:R-:W-:Y:S01]  /*14f0*/  LDGSTS.E.BYPASS.LTC128B.128 [R223+0xa800], desc[UR20][R4.64] ;  /* 0x0a80000004df7fae */ /* 0x000fe2000b901d54 */
[----:B------:R-:W-:-:S03]  /*1500*/  IMAD.IADD R215, R211, 0x1, R0 ;  /* 0x00000001d3d77824 */ /* 0x000fc600078e0200 */
[----:B------:R2:W-:Y:S01]  /*1510*/  LDGSTS.E.BYPASS.LTC128B.128 [R223+0xb800], desc[UR20][R4.64+0x80] ;  /* 0x0b80008004df7fae */ /* 0x0005e2000b901d54 */
[----:B------:R-:W-:Y:S02]  /*1520*/  IMAD.IADD R216, R218, 0x1, R2 ;  /* 0x00000001dad87824 */ /* 0x000fe400078e0202 */
[----:B------:R-:W-:Y:S01]  /*1530*/  IMAD.IADD R214, R2, 0x1, R219 ;  /* 0x0000000102d67824 */ /* 0x000fe200078e02db */
[----:B------:R-:W-:Y:S01]  /*1540*/  LDSM.16.M88.4 R8, [R209+0x2000] ;  /* 0x00200000d108783b */ /* 0x000fe20000000200 */
[----:B------:R-:W-:-:S03]  /*1550*/  SHF.R.S32.HI R2, RZ, 0x1f, R88 ;  /* 0x0000001fff027819 */ /* 0x000fc60000011458 */
[----:B------:R-:W3:Y:S01]  /*1560*/  LDSM.16.M88.4 R24, [R28+0x8800] ;  /* 0x008800001c18783b */ /* 0x000ee20000000200 */
[----:B------:R-:W-:-:S03]  /*1570*/  LEA.HI R2, R2, R88, RZ, 0x2 ;  /* 0x0000005802027211 */ /* 0x000fc600078f10ff */
[----:B------:R-:W4:Y:S01]  /*1580*/  LDSM.16.M88.4 R20, [R28+0x8000] ;  /* 0x008000001c14783b */ /* 0x000f220000000200 */
[----:B------:R-:W-:-:S03]  /*1590*/  SHF.R.S32.HI R2, RZ, 0x2, R2 ;  /* 0x00000002ff027819 */ /* 0x000fc60000011402 */
[----:B------:R-:W5:Y:S04]  /*15a0*/  LDSM.16.M88.4 R12, [R209] ;  /* 0x00000000d10c783b */ /* 0x000f680000000200 */
[----:B------:R-:W-:Y:S04]  /*15b0*/  LDSM.16.M88.4 R40, [R219+0x800] ;  /* 0x00080000db28783b */ /* 0x000fe80000000200 */
[----:B------:R-:W-:Y:S04]  /*15c0*/  LDSM.16.M88.4 R32, [R219] ;  /* 0x00000000db20783b */ /* 0x000fe80000000200 */
[----:B--2---:R-:W2:Y:S04]  /*15d0*/  LDSM.16.M88.4 R4, [R211+0x2000] ;  /* 0x00200000d304783b */ /* 0x004ea80000000200 */
[----:B------:R-:W1:Y:S04]  /*15e0*/  LDSM.16.M88.4 R16, [R211] ;  /* 0x00000000d310783b */ /* 0x000e680000000200 */
[----:B------:R-:W-:Y:S04]  /*15f0*/  LDSM.16.M88.4 R36, [R216] ;  /* 0x00000000d824783b */ /* 0x000fe80000000200 */
[----:B------:R-:W-:Y:S04]  /*1600*/  LDSM.16.M88.4 R64, [R216+0x800] ;  /* 0x00080000d840783b */ /* 0x000fe80000000200 */
[----:B------:R-:W0:Y:S01]  /*1610*/  LDGDEPBAR ;  /* 0x00000000000079af */ /* 0x000e220000000000 */
[C---:B---3--:R-:W-:Y:S06]  /*1620*/  HMMA.16816.F32.BF16 R52, R8.reuse, R24, RZ ;  /* 0x000000180834723c */ /* 0x048fec00000418ff */
[C---:B----4-:R-:W-:Y:S06]  /*1630*/  HMMA.16816.F32.BF16 R56, R8.reuse, R20, RZ ;  /* 0x000000140838723c */ /* 0x050fec00000418ff */
[C---:B------:R-:W-:Y:S06]  /*1640*/  HMMA.16816.F32.BF16 R48, R8.reuse, R22, RZ ;  /* 0x000000160830723c */ /* 0x040fec00000418ff */
[----:B------:R-:W-:Y:S01]  /*1650*/  HMMA.16816.F32.BF16 R44, R8, R26, RZ ;  /* 0x0000001a082c723c */ /* 0x000fe200000418ff */
[----:B------:R-:W3:Y:S05]  /*1660*/  LDSM.16.M88.4 R8, [R217+0x2000] ;  /* 0x00200000d908783b */ /* 0x000eea0000000200 */
[C---:B-----5:R-:W-:Y:S06]  /*1670*/  HMMA.16816.F32.BF16 R68, R12.reuse, R20, RZ ;  /* 0x000000140c44723c */ /* 0x060fec00000418ff */
[C---:B------:R-:W-:Y:S01]  /*1680*/  HMMA.16816.F32.BF16 R60, R12.reuse, R22, RZ ;  /* 0x000000160c3c723c */ /* 0x040fe200000418ff */
[----:B------:R-:W4:Y:S05]  /*1690*/  LDSM.16.M88.4 R20, [R217] ;  /* 0x00000000d914783b */ /* 0x000f2a0000000200 */
[C---:B------:R-:W-:Y:S06]  /*16a0*/  HMMA.16816.F32.BF16 R72, R12.reuse, R24, RZ ;  /* 0x000000180c48723c */ /* 0x040fec00000418ff */
[----:B------:R-:W-:Y:S01]  /*16b0*/  HMMA.16816.F32.BF16 R84, R12, R26, RZ ;  /* 0x0000001a0c54723c */ /* 0x000fe200000418ff */
[----:B------:R-:W-:Y:S05]  /*16c0*/  LDSM.16.M88.4 R24, [R215] ;  /* 0x00000000d718783b */ /* 0x000fea0000000200 */
[C---:B--2---:R-:W-:Y:S06]  /*16d0*/  HMMA.16816.F32.BF16 R76, R4.reuse, R40, R52 ;  /* 0x00000028044c723c */ /* 0x044fec0000041834 */
[C---:B------:R-:W-:Y:S01]  /*16e0*/  HMMA.16816.F32.BF16 R80, R4.reuse, R32, R56 ;  /* 0x000000200450723c */ /* 0x040fe20000041838 */
[----:B------:R-:W-:Y:S05]  /*16f0*/  LDSM.16.M88.4 R56, [R214+0x800] ;  /* 0x00080000d638783b */ /* 0x000fea0000000200 */
[C---:B------:R-:W-:Y:S06]  /*1700*/  HMMA.16816.F32.BF16 R52, R4.reuse, R34, R48 ;  /* 0x000000220434723c */ /* 0x040fec0000041830 */
[----:B------:R-:W-:Y:S01]  /*1710*/  HMMA.16816.F32.BF16 R48, R4, R42, R44 ;  /* 0x0000002a0430723c */ /* 0x000fe2000004182c */
[----:B------:R-:W-:Y:S05]  /*1720*/  LDSM.16.M88.4 R4, [R215+0x2000] ;  /* 0x00200000d704783b */ /* 0x000fea0000000200 */
[C---:B-1----:R-:W-:Y:S06]  /*1730*/  HMMA.16816.F32.BF16 R44, R16.reuse, R32, R68 ;  /* 0x00000020102c723c */ /* 0x042fec0000041844 */
[C---:B------:R-:W-:Y:S01]  /*1740*/  HMMA.16816.F32.BF16 R12, R16.reuse, R34, R60 ;  /* 0x00000022100c723c */ /* 0x040fe2000004183c */
[----:B------:R-:W1:Y:S05]  /*1750*/  LDSM.16.M88.4 R32, [R214] ;  /* 0x00000000d620783b */ /* 0x000e6a0000000200 */
[C---:B------:R-:W-:Y:S06]  /*1760*/  HMMA.16816.F32.BF16 R68, R16.reuse, R40, R72 ;  /* 0x000000281044723c */ /* 0x040fec0000041848 */
[----:B------:R-:W-:Y:S06]  /*1770*/  HMMA.16816.F32.BF16 R60, R16, R42, R84 ;  /* 0x0000002a103c723c */ /* 0x000fec0000041854 */
[C---:B---3--:R-:W-:Y:S06]  /*1780*/  HMMA.16816.F32.BF16 R72, R8.reuse, R36, R80 ;  /* 0x000000240848723c */ /* 0x048fec0000041850 */
[C---:B------:R-:W-:Y:S06]  /*1790*/  HMMA.16816.F32.BF16 R40, R8.reuse, R38, R52 ;  /* 0x000000260828723c */ /* 0x040fec0000041834 */
[C---:B------:R-:W-:Y:S06]  /*17a0*/  HMMA.16816.F32.BF16 R76, R8.reuse, R64, R76 ;  /* 0x00000040084c723c */ /* 0x040fec000004184c */
[----:B------:R-:W-:Y:S01]  /*17b0*/  HMMA.16816.F32.BF16 R52, R8, R66, R48 ;  /* 0x000000420834723c */ /* 0x000fe20000041830 */
[----:B------:R-:W-:Y:S04]  /*17c0*/  LDSM.16.M88.4 R8, [R209+0x6000] ;  /* 0x00600000d108783b */ /* 0x000fe80000000200 */
[----:B------:R-:W-:Y:S01]  /*17d0*/  LDSM.16.M88.4 R48, [R28+0x9800] ;  /* 0x009800001c30783b */ /* 0x000fe20000000200 */
[C---:B----4-:R-:W-:Y:S06]  /*17e0*/  HMMA.16816.F32.BF16 R44, R20.reuse, R36, R44 ;  /* 0x00000024142c723c */ /* 0x050fec000004182c */
[C---:B------:R-:W-:Y:S01]  /*17f0*/  HMMA.16816.F32.BF16 R16, R20.reuse, R38, R12 ;  /* 0x000000261410723c */ /* 0x040fe2000004180c */
[----:B------:R2:W3:Y:S04]  /*1800*/  LDSM.16.M88.4 R36, [R28+0x9000] ;  /* 0x009000001c24783b */ /* 0x0004e80000000200 */
[----:B------:R-:W4:Y:S01]  /*1810*/  LDSM.16.M88.4 R12, [R209+0x4000] ;  /* 0x00400000d10c783b */ /* 0x000f220000000200 */
[C---:B------:R-:W-:Y:S06]  /*1820*/  HMMA.16816.F32.BF16 R80, R20.reuse, R64, R68 ;  /* 0x000000401450723c */ /* 0x040fec0000041844 */
[----:B------:R-:W-:Y:S01]  /*1830*/  HMMA.16816.F32.BF16 R60, R20, R66, R60 ;  /* 0x00000042143c723c */ /* 0x000fe2000004183c */
[----:B------:R-:W-:Y:S05]  /*1840*/  LDSM.16.M88.4 R20, [R211+0x4000] ;  /* 0x00400000d314783b */ /* 0x000fea0000000200 */
[C---:B-1----:R-:W-:Y:S06]  /*1850*/  HMMA.16816.F32.BF16 R68, R4.reuse, R32, R72 ;  /* 0x000000200444723c */ /* 0x042fec0000041848 */
[C---:B------:R-:W-:Y:S01]  /*1860*/  HMMA.16816.F32.BF16 R64, R4.reuse, R34, R40 ;  /* 0x000000220440723c */ /* 0x040fe20000041828 */
[----:B------:R-:W-:Y:S05]  /*1870*/  LDSM.16.M88.4 R40, [R219+0x1000] ;  /* 0x00100000db28783b */ /* 0x000fea0000000200 */
[C---:B------:R-:W-:Y:S06]  /*1880*/  HMMA.16816.F32.BF16 R72, R4.reuse, R56, R76 ;  /* 0x000000380448723c */ /* 0x040fec000004184c */
[----:B------:R-:W-:Y:S01]  /*1890*/  HMMA.16816.F32.BF16 R52, R4, R58, R52 ;  /* 0x0000003a0434723c */ /* 0x000fe20000041834 */
[----:B------:R-:W1:Y:S05]  /*18a0*/  LDSM.16.M88.4 R4, [R211+0x6000] ;  /* 0x00600000d304783b */ /* 0x000e6a0000000200 */
[C---:B--2---:R-:W-:Y:S01]  /*18b0*/  HMMA.16816.F32.BF16 R28, R24.reuse, R32, R44 ;  /* 0x00000020181c723c */ /* 0x044fe2000004182c */
[----:B------:R-:W2:Y:S05]  /*18c0*/  LDSM.16.M88.4 R44, [R219+0x1800] ;  /* 0x00180000db2c783b */ /* 0x000eaa0000000200 */
[C---:B------:R-:W-:Y:S06]  /*18d0*/  HMMA.16816.F32.BF16 R80, R24.reuse, R56, R80 ;  /* 0x000000381850723c */ /* 0x040fec0000041850 */
[C---:B------:R-:W-:Y:S01]  /*18e0*/  HMMA.16816.F32.BF16 R76, R24.reuse, R34, R16 ;  /* 0x00000022184c723c */ /* 0x040fe20000041810 */
[----:B------:R-:W-:Y:S04]  /*18f0*/  LDSM.16.M88.4 R16, [R217+0x6000] ;  /* 0x00600000d910783b */ /* 0x000fe80000000200 */
[----:B------:R-:W5:Y:S01]  /*1900*/  LDSM.16.M88.4 R32, [R216+0x1000] ;  /* 0x00100000d820783b */ /* 0x000f620000000200 */
[----:B------:R-:W-:Y:S06]  /*1910*/  HMMA.16816.F32.BF16 R56, R24, R58, R60 ;  /* 0x0000003a1838723c */ /* 0x000fec000004183c */
[C---:B---3--:R-:W-:Y:S06]  /*1920*/  HMMA.16816.F32.BF16 R68, R8.reuse, R36, R68 ;  /* 0x000000240844723c */ /* 0x048fec0000041844 */
[C---:B------:R-:W-:Y:S06]  /*1930*/  HMMA.16816.F32.BF16 R64, R8.reuse, R38, R64 ;  /* 0x000000260840723c */ /* 0x040fec0000041840 */
[C---:B------:R-:W-:Y:S06]  /*1940*/  HMMA.16816.F32.BF16 R60, R8.reuse, R48, R72 ;  /* 0x00000030083c723c */ /* 0x040fec0000041848 */
[----:B------:R-:W-:Y:S06]  /*1950*/  HMMA.16816.F32.BF16 R24, R8, R50, R52 ;  /* 0x000000320818723c */ /* 0x000fec0000041834 */
[C---:B----4-:R-:W-:Y:S01]  /*1960*/  HMMA.16816.F32.BF16 R8, R12.reuse, R36, R28 ;  /* 0x000000240c08723c */ /* 0x050fe2000004181c */
[----:B------:R-:W3:Y:S05]  /*1970*/  LDSM.16.M88.4 R28, [R216+0x1800] ;  /* 0x00180000d81c783b */ /* 0x000eea0000000200 */
[C---:B------:R-:W-:Y:S06]  /*1980*/  HMMA.16816.F32.BF16 R80, R12.reuse, R48, R80 ;  /* 0x000000300c50723c */ /* 0x040fec0000041850 */
[C---:B------:R-:W-:Y:S01]  /*1990*/  HMMA.16816.F32.BF16 R52, R12.reuse, R38, R76 ;  /* 0x000000260c34723c */ /* 0x040fe2000004184c */
[----:B------:R-:W-:Y:S05]  /*19a0*/  LDSM.16.M88.4 R36, [R214+0x1800] ;  /* 0x00180000d624783b */ /* 0x000fea0000000200 */
[----:B------:R-:W-:Y:S01]  /*19b0*/  HMMA.16816.F32.BF16 R56, R12, R50, R56 ;  /* 0x000000320c38723c */ /* 0x000fe20000041838 */
[----:B------:R-:W4:Y:S05]  /*19c0*/  LDSM.16.M88.4 R12, [R217+0x4000] ;  /* 0x00400000d90c783b */ /* 0x000f2a0000000200 */
[C---:B-1----:R-:W-:Y:S06]  /*19d0*/  HMMA.16816.F32.BF16 R76, R4.reuse, R40, R68 ;  /* 0x00000028044c723c */ /* 0x042fec0000041844 */
[C---:B------:R-:W-:Y:S06]  /*19e0*/  HMMA.16816.F32.BF16 R72, R4.reuse, R42, R64 ;  /* 0x0000002a0448723c */ /* 0x040fec0000041840 */
[C---:B--2---:R-:W-:Y:S06]  /*19f0*/  HMMA.16816.F32.BF16 R68, R4.reuse, R44, R60 ;  /* 0x0000002c0444723c */ /* 0x044fec000004183c */
[----:B------:R-:W-:Y:S01]  /*1a00*/  HMMA.16816.F32.BF16 R64, R4, R46, R24 ;  /* 0x0000002e0440723c */ /* 0x000fe20000041818 */
[----:B------:R-:W-:Y:S04]  /*1a10*/  LDSM.16.M88.4 R4, [R215+0x6000] ;  /* 0x00600000d704783b */ /* 0x000fe80000000200 */
[----:B------:R-:W1:Y:S01]  /*1a20*/  LDSM.16.M88.4 R24, [R214+0x1000] ;  /* 0x00100000d618783b */ /* 0x000e620000000200 */
[C---:B------:R-:W-:Y:S06]  /*1a30*/  HMMA.16816.F32.BF16 R48, R20.reuse, R44, R80 ;  /* 0x0000002c1430723c */ /* 0x040fec0000041850 */
[----:B------:R-:W-:Y:S01]  /*1a40*/  HMMA.16816.F32.BF16 R60, R20, R40, R8 ;  /* 0x00000028143c723c */ /* 0x000fe20000041808 */
[----:B------:R-:W2:Y:S01]  /*1a50*/  LDSM.16.M88.4 R8, [R215+0x4000] ;  /* 0x00400000d708783b */ /* 0x000ea20000000200 */
[----:B------:R-:W-:-:S04]  /*1a60*/  DEPBAR.LE SB0, 0x0 ;  /* 0x000080000000791a */ /* 0x000fc80000000000 */
[C---:B------:R-:W-:Y:S06]  /*1a70*/  HMMA.16816.F32.BF16 R52, R20.reuse, R42, R52 ;  /* 0x0000002a1434723c */ /* 0x040fec0000041834 */
[----:B------:R-:W-:Y:S06]  /*1a80*/  HMMA.16816.F32.BF16 R20, R20, R46, R56 ;  /* 0x0000002e1414723c */ /* 0x000fec0000041838 */
[C---:B-----5:R-:W-:Y:S06]  /*1a90*/  HMMA.16816.F32.BF16 R40, R16.reuse, R32, R76 ;  /* 0x000000201028723c */ /* 0x060fec000004184c */
[C---:B------:R-:W-:Y:S06]  /*1aa0*/  HMMA.16816.F32.BF16 R44, R16.reuse, R34, R72 ;  /* 0x00000022102c723c */ /* 0x040fec0000041848 */
[C---:B---3--:R-:W-:Y:S06]  /*1ab0*/  HMMA.16816.F32.BF16 R68, R16.reuse, R28, R68 ;  /* 0x0000001c1044723c */ /* 0x048fec0000041844 */
[----:B------:R-:W-:Y:S06]  /*1ac0*/  HMMA.16816.F32.BF16 R56, R16, R30, R64 ;  /* 0x0000001e1038723c */ /* 0x000fec0000041840 */
[C---:B----4-:R-:W-:Y:S06]  /*1ad0*/  HMMA.16816.F32.BF16 R16, R12.reuse, R28, R48 ;  /* 0x0000001c0c10723c */ /* 0x050fec0000041830 */
[C---:B------:R-:W-:Y:S06]  /*1ae0*/  HMMA.16816.F32.BF16 R60, R12.reuse, R32, R60 ;  /* 0x000000200c3c723c */ /* 0x040fec000004183c */
[C---:B------:R-:W-:Y:S06]  /*1af0*/  HMMA.16816.F32.BF16 R52, R12.reuse, R34, R52 ;  /* 0x000000220c34723c */ /* 0x040fec0000041834 */
[----:B------:R-:W-:Y:S06]  /*1b00*/  HMMA.16816.F32.BF16 R32, R12, R30, R20 ;  /* 0x0000001e0c20723c */ /* 0x000fec0000041814 */
[----:B-1----:R-:W-:Y:S01]  /*1b10*/  HMMA.16816.F32.BF16 R28, R4, R24, R40 ;  /* 0x00000018041c723c */ /* 0x002fe20000041828 */
[----:B------:R-:W-:-:S02]  /*1b20*/  IMAD.U32 R21, RZ, RZ, UR19 ;  /* 0x00000013ff157e24 */ /* 0x000fc4000f8e00ff */
[----:B------:R-:W-:-:S03]  /*1b30*/  IMAD.U32 R20, RZ, RZ, UR23 ;  /* 0x00000017ff147e24 */ /* 0x000fc6000f8e00ff */
[C---:B------:R-:W-:Y:S06]  /*1b40*/  HMMA.16816.F32.BF16 R44, R4.reuse, R26, R44 ;  /* 0x0000001a042c723c */ /* 0x040fec000004182c */
[C---:B------:R-:W-:Y:S06]  /*1b50*/  HMMA.16816.F32.BF16 R40, R4.reuse, R36, R68 ;  /* 0x000000240428723c */ /* 0x040fec0000041844 */
[----:B------:R-:W-:Y:S06]  /*1b60*/  HMMA.16816.F32.BF16 R48, R4, R38, R56 ;  /* 0x000000260430723c */ /* 0x000fec0000041838 */
[----:B--2---:R-:W-:Y:S01]  /*1b70*/  HMMA.16816.F32.BF16 R56, R8, R36, R16 ;  /* 0x000000240838723c */ /* 0x004fe20000041810 */
[----:B------:R-:W-:Y:S01]  /*1b80*/  LEA R4, R93, UR26, 0x4 ;  /* 0x0000001a5d047c11 */ /* 0x000fe2000f8e20ff */
[----:B------:R-:W-:-:S03]  /*1b90*/  IMAD.U32 R5, RZ, RZ, UR25 ;  /* 0x00000019ff057e24 */ /* 0x000fc6000f8e00ff */
[----:B------:R-:W-:Y:S01]  /*1ba0*/  IADD3 R4, R4, 0x1, R2 ;  /* 0x0000000104047810 */ /* 0x000fe20007ffe002 */
[----:B------:R-:W-:Y:S01]  /*1bb0*/  IMAD.U32 R2, RZ, RZ, UR4 ;  /* 0x00000004ff027e24 */ /* 0x000fe2000f8e00ff */
[----:B------:R-:W-:Y:S02]  /*1bc0*/  HMMA.16816.F32.BF16 R60, R8, R24, R60 ;  /* 0x00000018083c723c */ /* 0x000fe4000004183c */
[----:B------:R-:W-:Y:S01]  /*1bd0*/  IADD3 R4, -R5, UR19, R4 ;  /* 0x0000001305047c10 */ /* 0x000fe2000fffe104 */
[----:B------:R-:W-:-:S03]  /*1be0*/  IMAD R2, R2, 0x20, R251 ;  /* 0x0000002002027824 */ /* 0x000fc600078e02fb */
[C---:B------:R-:W-:Y:S01]  /*1bf0*/  HMMA.16816.F32.BF16 R52, R8.reuse, R26, R52 ;  /* 0x0000001a0834723c */ /* 0x040fe20000041834 */
[----:B------:R-:W-:Y:S02]  /*1c00*/  VIADD R13, R4, UR24 ;  /* 0x00000018040d7c36 */ /* 0x000fe40008000000 */
[C---:B------:R-:W-:Y:S02]  /*1c10*/  VIADD R16, R2.reuse, 0x1 ;  /* 0x0000000102107836 */ /* 0x040fe40000000000 */
[----:B------:R-:W-:Y:S01]  /*1c20*/  VIADD R6, R2, 0x11 ;  /* 0x0000001102067836 */ /* 0x000fe20000000000 */
[C-C-:B------:R-:W-:Y:S01]  /*1c30*/  VIADDMNMX R15, R13.reuse, 0x48, R21.reuse, PT ;  /* 0x000000480d0f7846 */ /* 0x140fe20003800115 */
[----:B------:R-:W-:Y:S01]  /*1c40*/  HMMA.16816.F32.BF16 R64, R8, R38, R32 ;  /* 0x000000260840723c */ /* 0x000fe20000041820 */
[----:B------:R-:W-:Y:S01]  /*1c50*/  VIADDMNMX R14, R13, 0x40, R21, PT ;  /* 0x000000400d0e7846 */ /* 0x000fe20003800115 */
[----:B------:R-:W-:Y:S01]  /*1c60*/  IMAD.U32 R4, RZ, RZ, UR18 ;  /* 0x00000012ff047e24 */ /* 0x000fe2000f8e00ff */
[-C--:B------:R-:W-:Y:S01]  /*1c70*/  ISETP.GE.AND P0, PT, R16, R15.reuse, PT ;  /* 0x0000000f1000720c */ /* 0x080fe20003f06270 */
[C---:B------:R-:W-:Y:S01]  /*1c80*/  VIADD R7, R2.reuse, 0x10 ;  /* 0x0000001002077836 */ /* 0x040fe20000000000 */
[-C--:B------:R-:W-:Y:S01]  /*1c90*/  ISETP.GE.AND P3, PT, R2, R14.reuse, PT ;  /* 0x0000000e0200720c */ /* 0x080fe20003f66270 */
[----:B------:R-:W-:Y:S01]  /*1ca0*/  IMAD R94, R4, 0x8, R93 ;  /* 0x00000008045e7824 */ /* 0x000fe200078e025d */
[----:B------:R-:W-:Y:S01]  /*1cb0*/  ISETP.GE.AND P2, PT, R16, R14, PT ;  /* 0x0000000e1000720c */ /* 0x000fe20003f46270 */
[C---:B------:R-:W-:Y:S01]  /*1cc0*/  VIADD R8, R2.reuse, 0x9 ;  /* 0x0000000902087836 */ /* 0x040fe20000000000 */
[----:B------:R-:W-:Y:S01]  /*1cd0*/  FSEL R34, R31, -INF , !P0 ;  /* 0xff8000001f227808 */ /* 0x000fe20004000000 */
[----:B------:R-:W-:Y:S01]  /*1ce0*/  VIADD R9, R2, 0x8 ;  /* 0x0000000802097836 */ /* 0x000fe20000000000 */
[----:B------:R-:W-:Y:S01]  /*1cf0*/  FSEL R25, R28, -INF , !P3 ;  /* 0xff8000001c197808 */ /* 0x000fe20005800000 */
[----:B------:R-:W-:Y:S01]  /*1d00*/  VIADD R22, R2, 0x19 ;  /* 0x0000001902167836 */ /* 0x000fe20000000000 */
[----:B------:R-:W-:Y:S01]  /*1d10*/  BAR.SYNC.DEFER_BLOCKING 0x0 ;  /* 0x0000000000007b1d */ /* 0x000fe20000010000 */
[----:B------:R-:W-:Y:S01]  /*1d20*/  ISETP.GE.AND P0, PT, R8, R15, PT ;  /* 0x0000000f0800720c */ /* 0x000fe20003f06270 */
[----:B------:R-:W-:Y:S01]  /*1d30*/  VIADD R12, R2, 0x18 ;  /* 0x00000018020c7836 */ /* 0x000fe20000000000 */
[----:B------:R-:W-:-:S02]  /*1d40*/  FSEL R26, R29, -INF , !P2 ;  /* 0xff8000001d1a7808 */ /* 0x000fc40005000000 */
[-C--:B------:R-:W-:Y:S02]  /*1d50*/  ISETP.GE.AND P3, PT, R9, R14.reuse, PT ;  /* 0x0000000e0900720c */ /* 0x080fe40003f66270 */
[----:B------:R-:W-:Y:S01]  /*1d60*/  FSEL R31, R47, -INF , !P0 ;  /* 0xff8000002f1f7808 */ /* 0x000fe20004000000 */
[----:B------:R1:W-:Y:S01]  /*1d70*/  STL [R1+0x40], R94 ;  /* 0x0000405e01007387 */ /* 0x0003e20000100800 */
[----:B------:R-:W-:Y:S02]  /*1d80*/  ISETP.GE.AND P0, PT, R6, R15, PT ;  /* 0x0000000f0600720c */ /* 0x000fe40003f06270 */
[----:B------:R-:W-:Y:S02]  /*1d90*/  ISETP.GE.AND P2, PT, R8, R14, PT ;  /* 0x0000000e0800720c */ /* 0x000fe40003f46270 */
[----:B------:R-:W-:Y:S02]  /*1da0*/  FSEL R28, R44, -INF , !P3 ;  /* 0xff8000002c1c7808 */ /* 0x000fe40005800000 */
[----:B------:R-:W-:-:S02]  /*1db0*/  FMNMX.FTZ R4, R25, R26, !PT ;  /* 0x0000001a19047209 */ /* 0x000fc40007810000 */
[-C--:B------:R-:W-:Y:S02]  /*1dc0*/  ISETP.GE.AND P1, PT, R2, R15.reuse, PT ;  /* 0x0000000f0200720c */ /* 0x080fe40003f26270 */
[----:B------:R-:W-:Y:S02]  /*1dd0*/  FSEL R47, R43, -INF , !P0 ;  /* 0xff8000002b2f7808 */ /* 0x000fe40004000000 */
[----:B------:R-:W-:Y:S02]  /*1de0*/  FSEL R27, R45, -INF , !P2 ;  /* 0xff8000002d1b7808 */ /* 0x000fe40005000000 */
[----:B------:R-:W-:Y:S02]  /*1df0*/  ISETP.GE.AND P3, PT, R7, R14, PT ;  /* 0x0000000e0700720c */ /* 0x000fe40003f66270 */
[----:B------:R-:W-:Y:S02]  /*1e00*/  FMNMX.FTZ R4, R28, R4, !PT ;  /* 0x000000041c047209 */ /* 0x000fe40007810000 */
[----:B------:R-:W-:-:S02]  /*1e10*/  ISETP.GE.AND P0, PT, R22, R15, PT ;  /* 0x0000000f1600720c */ /* 0x000fc40003f06270 */
[----:B------:R-:W-:Y:S02]  /*1e20*/  FSEL R30, R30, -INF , !P1 ;  /* 0xff8000001e1e7808 */ /* 0x000fe40004800000 */
[----:B------:R-:W-:Y:S02]  /*1e30*/  ISETP.GE.AND P1, PT, R9, R15, PT ;  /* 0x0000000f0900720c */ /* 0x000fe40003f26270 */
[----:B------:R-:W-:Y:S02]  /*1e40*/  ISETP.GE.AND P2, PT, R6, R14, PT ;  /* 0x0000000e0600720c */ /* 0x000fe40003f46270 */
[----:B------:R-:W-:Y:S02]  /*1e50*/  FSEL R35, R40, -INF , !P3 ;  /* 0xff80000028237808 */ /* 0x000fe40005800000 */
[----:B------:R-:W-:Y:S02]  /*1e60*/  FMNMX.FTZ R5, R27, R4, !PT ;  /* 0x000000041b057209 */ /* 0x000fe40007810000 */
[----:B------:R-:W-:-:S02]  /*1e70*/  FSEL R51, R51, -INF , !P0 ;  /* 0xff80000033337808 */ /* 0x000fc40004000000 */
[----:B------:R-:W-:Y:S02]  /*1e80*/  PLOP3.LUT P0, PT, PT, PT, UP0, 0x80, 0x0 ;  /* 0x000000000000781c */ /* 0x000fe40003f0f008 */
[----:B------:R-:W-:Y:S02]  /*1e90*/  FSEL R29, R46, -INF , !P1 ;  /* 0xff8000002e1d7808 */ /* 0x000fe40004800000 */
[----:B------:R-:W-:Y:S02]  /*1ea0*/  FSEL R36, R41, -INF , !P2 ;  /* 0xff80000029247808 */ /* 0x000fe40005000000 */
[----:B------:R-:W-:Y:S02]  /*1eb0*/  ISETP.GE.AND P3, PT, R12, R14, PT ;  /* 0x0000000e0c00720c */ /* 0x000fe40003f66270 */
[----:B------:R-:W-:Y:S02]  /*1ec0*/  FMNMX.FTZ R4, R30, R34, !PT ;  /* 0x000000221e047209 */ /* 0x000fe40007810000 */
[----:B------:R-:W-:-:S02]  /*1ed0*/  FMNMX.FTZ R5, R35, R5, !PT ;  /* 0x0000000523057209 */ /* 0x000fc40007810000 */
[----:B------:R-:W-:Y:S02]  /*1ee0*/  ISETP.GE.AND P1, PT, R7, R15, PT ;  /* 0x0000000f0700720c */ /* 0x000fe40003f26270 */
[----:B------:R-:W-:Y:S02]  /*1ef0*/  ISETP.GE.AND P2, PT, R22, R14, PT ;  /* 0x0000000e1600720c */ /* 0x000fe40003f46270 */
[----:B------:R-:W-:Y:S02]  /*1f00*/  FSEL R37, R48, -INF , !P3 ;  /* 0xff80000030257808 */ /* 0x000fe40005800000 */
[----:B------:R-:W-:Y:S02]  /*1f10*/  FMNMX.FTZ R4, R29, R4, !PT ;  /* 0x000000041d047209 */ /* 0x000fe40007810000 */
[----:B------:R-:W-:Y:S02]  /*1f20*/  FMNMX.FTZ R5, R36, R5, !PT ;  /* 0x0000000524057209 */ /* 0x000fe40007810000 */
[----:B------:R-:W-:-:S02]  /*1f30*/  FSEL R45, R42, -INF , !P1 ;  /* 0xff8000002a2d7808 */ /* 0x000fc40004800000 */
[----:B------:R-:W-:Y:S02]  /*1f40*/  ISETP.GE.AND P1, PT, R12, R15, PT ;  /* 0x0000000f0c00720c */ /* 0x000fe40003f26270 */
[----:B------:R-:W-:Y:S02]  /*1f50*/  FSEL R39, R49, -INF , !P2 ;  /* 0xff80000031277808 */ /* 0x000fe40005000000 */
[----:B------:R-:W-:Y:S02]  /*1f60*/  FMNMX.FTZ R4, R31, R4, !PT ;  /* 0x000000041f047209 */ /* 0x000fe40007810000 */
[----:B------:R-:W-:Y:S02]  /*1f70*/  FMNMX.FTZ R5, R37, R5, !PT ;  /* 0x0000000525057209 */ /* 0x000fe40007810000 */
[----:B------:R-:W-:Y:S02]  /*1f80*/  FSEL R50, R50, -INF , !P1 ;  /* 0xff80000032327808 */ /* 0x000fe40004800000 */
[----:B------:R-:W-:-:S02]  /*1f90*/  FMNMX.FTZ R19, R45, R4, !PT ;  /* 0x000000042d137209 */ /* 0x000fc40007810000 */
[----:B------:R-:W-:Y:S01]  /*1fa0*/  FMNMX.FTZ R17, R39, R5, !PT ;  /* 0x0000000527117209 */ /* 0x000fe20007810000 */
[----:B-1----:R-:W-:Y:S06]  /*1fb0*/  @!P0 BRA `(.L_x_1053) ;  /* 0x00000000005c8947 */ /* 0x002fec0003800000 */
[----:B------:R-:W-:-:S04]  /*1fc0*/  UIADD3 UR24, UR32, -0x2, URZ ;  /* 0xfffffffe20187890 */ /* 0x000fc8000fffe03f */
[----:B------:R-:W-:Y:S02]  /*1fd0*/  USHF.R.S32.HI UR15, URZ, 0x1f, UR24 ;  /* 0x0000001f3f0f7899 */ /* 0x000fe40008011418 */
[----:B------:R-:W-:Y:S01]  /*1fe0*/  UIMAD UR14, UR16, UR24, URZ ;  /* 0x00000018100e72a4 */ /* 0x000fe2000f8e023f */
[----:B------:R-:W-:Y:S01]  /*1ff0*/  IMAD.U32 R4, RZ, RZ, UR24 ;  /* 0x00000018ff047e24 */ /* 0x000fe2000f8e00ff */
[----:B------:R-:W-:Y:S02]  /*2000*/  USHF.L.U32 UR24, UR10, 0x4, URZ ;  /* 0x000000040a187899 */ /* 0x000fe4000800063f */
[----:B------:R-:W-:Y:S01]  /*2010*/  UIMAD UR14, UR15, UR17, UR14 ;  /* 0x000000110f0e72a4 */ /* 0x000fe2000f8e020e */
[----:B------:R-:W-:Y:S01]  /*2020*/  IMAD.WIDE.U32 R10, R4, UR17, R96 ;  /* 0x00000011040a7c25 */ /* 0x000fe2000f8e0060 */
[----:B------:R-:W-:-:S04]  /*2030*/  USHF.L.U64.HI UR15, UR10, 0x4, UR11 ;  /* 0x000000040a0f7899 */ /* 0x000fc8000801020b */
[----:B------:R-:W-:Y:S01]  /*2040*/  VIADD R5, R11, UR14 ;  /* 0x0000000e0b057c36 */ /* 0x000fe20008000000 */
[C---:B------:R-:W-:Y:S01]  /*2050*/  LEA R4, P0, R10.reuse, UR6, 0x1 ;  /* 0x000000060a047c11 */ /* 0x040fe2000f8008ff */
[----:B------:R-:W-:Y:S01]  /*2060*/  IMAD.U32 R18, RZ, RZ, UR15 ;  /* 0x0000000fff127e24 */ /* 0x000fe2000f8e00ff */
[----:B------:R-:W-:Y:S02]  /*2070*/  MOV R11, UR24 ;  /* 0x00000018000b7c02 */ /* 0x000fe40008000f00 */
[----:B------:R-:W-:Y:S02]  /*2080*/  LEA.HI.X R5, R10, UR7, R5, 0x1, P0 ;  /* 0x000000070a057c11 */ /* 0x000fe400080f0c05 */
[----:B------:R-:W-:-:S03]  /*2090*/  LEA R10, P0, R11, R4, 0x1 ;  /* 0x000000040b0a7211 */ /* 0x000fc600078008ff */
[----:B------:R-:W-:Y:S01]  /*20a0*/  @!PT LDS RZ, [RZ] ;  /* 0x00000000fffff984 */ /* 0x000fe20000000800 */
[----:B------:R-:W-:Y:S01]  /*20b0*/  @!PT LDS RZ, [RZ] ;  /* 0x00000000fffff984 */ /* 0x000fe20000000800 */
[----:B------:R-:W-:Y:S01]  /*20c0*/  @!PT LDS RZ, [RZ] ;  /* 0x00000000fffff984 */ /* 0x000fe20000000800 */
[----:B------:R1:W-:Y:S01]  /*20d0*/  LDGSTS.E.BYPASS.LTC128B.128 [R223+0x8000], desc[UR20][R4.64] ;  /* 0x0800000004df7fae */ /* 0x0003e2000b901d54 */
[----:B------:R-:W-:-:S03]  /*20e0*/  LEA.HI.X R11, R11, R5, R18, 0x1, P0 ;  /* 0x000000050b0b7211 */ /* 0x000fc600000f0c12 */
[----:B------:R1:W-:Y:S04]  /*20f0*/  LDGSTS.E.BYPASS.LTC128B.128 [R223+0x9000], desc[UR20][R4.64+0x80] ;  /* 0x0900008004df7fae */ /* 0x0003e8000b901d54 */
[----:B------:R1:W-:Y:S04]  /*2100*/  LDGSTS.E.BYPASS.LTC128B.128 [R223+0x8800], desc[UR20][R10.64] ;  /* 0x088000000adf7fae */ /* 0x0003e8000b901d54 */
[----:B------:R1:W-:Y:S04]  /*2110*/  LDGSTS.E.BYPASS.LTC128B.128 [R223+0x9800], desc[UR20][R10.64+0x80] ;  /* 0x098000800adf7fae */ /* 0x0003e8000b901d54 */
[----:B------:R-:W0:Y:S02]  /*2120*/  LDGDEPBAR ;  /* 0x00000000000079af */ /* 0x000e240000000000 */
.L_x_1053:
[----:B------:R-:W2:Y:S01]  /*2130*/  SHFL.BFLY PT, R23, R17, 0x2, 0x1f ;  /* 0x0c401f0011177f89 */ /* 0x000ea200000e0000 */
[----:B-1----:R-:W-:Y:S01]  /*2140*/  VIADD R10, R94, 0x4 ;  /* 0x000000045e0a7836 */ /* 0x002fe20000000000 */
[----:B------:R-:W-:Y:S01]  /*2150*/  LOP3.LUT R5, R239, UR4, R20, 0x96, !PT ;  /* 0x00000004ef057c12 */ /* 0x000fe2000f8e9614 */
[----:B------:R-:W-:Y:S01]  /*2160*/  UIADD3 UR30, UR22, -0x61c88647, URZ ;  /* 0x9e3779b9161e7890 */ /* 0x000fe2000fffe03f */
[----:B------:R-:W-:Y:S01]  /*2170*/  FMNMX.FTZ R4, R47, R19, !PT ;  /* 0x000000132f047209 */ /* 0x000fe20007810000 */
[----:B------:R-:W-:Y:S01]  /*2180*/  UIADD3 UR27, UR23, 0x76cf5d0a, URZ ;  /* 0x76cf5d0a171b7890 */ /* 0x000fe2000fffe03f */
[----:B------:R-:W-:Y:S01]  /*2190*/  LOP3.LUT R42, R91, UR22, RZ, 0x3c, !PT ;  /* 0x000000165b2a7c12 */ /* 0x000fe2000f8e3cff */
[----:B------:R1:W-:Y:S01]  /*21a0*/  STL [R1+0x50], R10 ;  /* 0x0000500a01007387 */ /* 0x0003e20000100800 */
[----:B------:R-:W-:Y:S01]  /*21b0*/  IMAD.WIDE.U32 R32, R5, -0x326172a9, RZ ;  /* 0xcd9e8d5705207825 */ /* 0x000fe200078e00ff */
[----:B------:R-:W-:Y:S01]  /*21c0*/  FMNMX.FTZ R4, R50, R4, !PT ;  /* 0x0000000432047209 */ /* 0x000fe20007810000 */
[----:B------:R-:W-:Y:S01]  /*21d0*/  UIADD3 UR29, UR23, -0x4498517b, URZ ;  /* 0xbb67ae85171d7890 */ /* 0x000fe2000fffe03f */
[----:B------:R-:W-:Y:S01]  /*21e0*/  STL [R1+0x44], R42 ;  /* 0x0000442a01007387 */ /* 0x000fe20000100800 */
[----:B------:R-:W-:Y:S01]  /*21f0*/  UIADD3 UR28, UR22, 0x3c6ef372, URZ ;  /* 0x3c6ef372161c7890 */ /* 0x000fe2000fffe03f */
[----:B------:R-:W-:Y:S01]  /*2200*/  FMNMX.FTZ R20, R51, R4, !PT ;  /* 0x0000000433147209 */ /* 0x000fe20007810000 */
[----:B------:R-:W-:Y:S01]  /*2210*/  UIADD3 UR25, UR23, 0x32370b8f, URZ ;  /* 0x32370b8f17197890 */ /* 0x000fe2000fffe03f */
[----:B------:R-:W-:Y:S01]  /*2220*/  IMAD.WIDE.U32 R40, R94, -0x326172a9, RZ ;  /* 0xcd9e8d575e287825 */ /* 0x000fe200078e00ff */
[----:B------:R-:W-:Y:S01]  /*2230*/  ULDC UR33, c[0x0][0x2ec] ;  /* 0x0000bb0000217ab9 */ /* 0x000fe20000000800 */
[----:B------:R-:W-:Y:S01]  /*2240*/  UIADD3 UR26, UR22, -0x255992d5, URZ ;  /* 0xdaa66d2b161a7890 */ /* 0x000fe2000fffe03f */
[----:B------:R-:W3:Y:S01]  /*2250*/  SHFL.BFLY PT, R24, R20, 0x2, 0x1f ;  /* 0x0c401f0014187f89 */ /* 0x000ee200000e0000 */
[----:B------:R-:W-:-:S02]  /*2260*/  UIADD3 UR24, UR22, 0x78dde6e4, URZ ;  /* 0x78dde6e416187890 */ /* 0x000fc4000fffe03f */
[----:B------:R-:W-:Y:S02]  /*2270*/  UIADD3 UR14, UR23, -0x56f99767, URZ ;  /* 0xa9066899170e7890 */ /* 0x000fe4000fffe03f */
[----:B------:R-:W-:Y:S02]  /*2280*/  UIADD3 UR15, UR22, 0x1715609d, URZ ;  /* 0x1715609d160f7890 */ /* 0x000fe4000fffe03f */
[----:B------:R-:W-:Y:S02]  /*2290*/  UIADD3 UR31, UR22, -0x4ab325aa, URZ ;  /* 0xb54cda56161f7890 */ /* 0x000fe4000fffe03f */
[----:B------:R-:W-:Y:S01]  /*22a0*/  UISETP.GE.AND UP0, UPT, UR32, 0x2, UPT ;  /* 0x000000022000788c */ /* 0x000fe2000bf06270 */
[----:B------:R-:W-:Y:S01]  /*22b0*/  ULDC UR36, c[0x0][0x250] ;  /* 0x0000940000247ab9 */ /* 0x000fe20000000800 */
[----:B------:R-:W-:Y:S01]  /*22c0*/  USHF.L.U64.HI UR34, UR8, 0x4, UR9 ;  /* 0x0000000408227899 */ /* 0x000fe20008010209 */
[----:B-1----:R-:W-:Y:S01]  /*22d0*/  IMAD.WIDE.U32 R10, R10, -0x326172a9, RZ ;  /* 0xcd9e8d570a0a7825 */ /* 0x002fe200078e00ff */
[----:B------:R-:W-:-:S04]  /*22e0*/  USHF.L.U32 UR35, UR36, 0x4, URZ ;  /* 0x0000000424237899 */ /* 0x000fc8000800063f */
[----:B------:R1:W-:Y:S01]  /*22f0*/  STL.64 [R1+0x30], R10 ;  /* 0x0000300a01007387 */ /* 0x0003e20000100a00 */
[----:B------:R-:W-:-:S03]  /*2300*/  LOP3.LUT R242, R11, R42, RZ, 0x3c, !PT ;  /* 0x0000002a0bf27212 */ /* 0x000fc600078e3cff */
[----:B------:R-:W-:Y:S02]  /*2310*/  STL.64 [R1+0x38], R40 ;  /* 0x0000382801007387 */ /* 0x000fe40000100a00 */
[----:B------:R-:W-:-:S05]  /*2320*/  IMAD.WIDE.U32 R4, R242, -0x2daee0ad, RZ ;  /* 0xd2511f53f2047825 */ /* 0x000fca00078e00ff */
[----:B------:R-:W-:Y:S02]  /*2330*/  LOP3.LUT R5, R5, UR29, R238, 0x96, !PT ;  /* 0x0000001d05057c12 */ /* 0x000fe4000f8e96ee */
[----:B-1----:R-:W-:Y:S02]  /*2340*/  LOP3.LUT R10, R33, UR30, R10, 0x96, !PT ;  /* 0x0000001e210a7c12 */ /* 0x002fe4000f8e960a */
[----:B------:R-:W-:Y:S02]  /*2350*/  VIADDMNMX R11, R13, 0x8, R21, PT ;  /* 0x000000080d0b7846 */ /* 0x000fe40003800115 */
[----:B------:R-:W-:Y:S01]  /*2360*/  LOP3.LUT R33, R33, UR30, R40, 0x96, !PT ;  /* 0x0000001e21217c12 */ /* 0x000fe2000f8e9628 */
[----:B------:R-:W-:Y:S01]  /*2370*/  IMAD.WIDE.U32 R18, R10, -0x2daee0ad, RZ ;  /* 0xd2511f530a127825 */ /* 0x000fe200078e00ff */
[----:B------:R-:W-:Y:S01]  /*2380*/  VIMNMX R10, R13, UR19, PT ;  /* 0x000000130d0a7c48 */ /* 0x000fe2000bfe0100 */
[----:B------:R-:W-:Y:S01]  /*2390*/  UIADD3 UR19, UR23, -0x126145ec, URZ ;  /* 0xed9eba1417137890 */ /* 0x000fe2000fffe03f */
[----:B------:R-:W-:-:S02]  /*23a0*/  ISETP.GE.AND P4, PT, R8, R11, PT ;  /* 0x0000000b0800720c */ /* 0x000fc40003f86270 */
[----:B------:R-:W-:Y:S02]  /*23b0*/  LOP3.LUT R19, R19, UR27, R4, 0x96, !PT ;  /* 0x0000001b13137c12 */ /* 0x000fe4000f8e9604 */
[----:B--2---:R-:W-:Y:S02]  /*23c0*/  FMNMX.FTZ R4, R17, R23, !PT ;  /* 0x0000001711047209 */ /* 0x004fe40007810000 */
[-C--:B------:R-:W-:Y:S02]  /*23d0*/  ISETP.GE.AND P2, PT, R8, R10.reuse, PT ;  /* 0x0000000a0800720c */ /* 0x080fe40003f46270 */
[CC--:B------:R-:W-:Y:S01]  /*23e0*/  ISETP.GE.AND P3, PT, R16.reuse, R10.reuse, PT ;  /* 0x0000000a1000720c */ /* 0x0c0fe20003f66270 */
[----:B------:R-:W1:Y:S01]  /*23f0*/  SHFL.BFLY PT, R8, R4, 0x1, 0x1f ;  /* 0x0c201f0004087f89 */ /* 0x000e6200000e0000 */
[----:B------:R-:W-:Y:S01]  /*2400*/  ISETP.GE.AND P1, PT, R16, R11, PT ;  /* 0x0000000b1000720c */ /* 0x000fe20003f26270 */
[----:B------:R-:W-:Y:S01]  /*2410*/  IMAD.WIDE.U32 R16, R5, -0x326172a9, RZ ;  /* 0xcd9e8d5705107825 */ /* 0x000fe200078e00ff */
[----:B------:R-:W-:-:S02]  /*2420*/  ISETP.GE.AND P6, PT, R9, R10, PT ;  /* 0x0000000a0900720c */ /* 0x000fc40003fc6270 */
[----:B------:R-:W-:Y:S02]  /*2430*/  FSEL R44, R61, -INF , !P3 ;  /* 0xff8000003d2c7808 */ /* 0x000fe40005800000 */
[C---:B------:R-:W-:Y:S02]  /*2440*/  ISETP.GE.AND P0, PT, R7.reuse, R10, PT ;  /* 0x0000000a0700720c */ /* 0x040fe40003f06270 */
[----:B------:R-:W-:Y:S02]  /*2450*/  ISETP.GE.AND P3, PT, R7, R11, PT ;  /* 0x0000000b0700720c */ /* 0x000fe40003f66270 */
[----:B------:R-:W-:Y:S02]  /*2460*/  LOP3.LUT R5, R17, UR28, R32, 0x96, !PT ;  /* 0x0000001c11057c12 */ /* 0x000fe4000f8e9620 */
[----:B---3--:R-:W-:Y:S02]  /*2470*/  FMNMX.FTZ R7, R20, R24, !PT ;  /* 0x0000001814077209 */ /* 0x008fe40007810000 */
[----:B------:R-:W-:Y:S01]  /*2480*/  FSEL R46, R52, -INF , !P6 ;  /* 0xff800000342e7808 */ /* 0x000fe20007000000 */
[----:B------:R-:W-:Y:S01]  /*2490*/  IMAD.WIDE.U32 R20, R5, -0x2daee0ad, RZ ;  /* 0xd2511f5305147825 */ /* 0x000fe200078e00ff */
[----:B------:R-:W-:Y:S01]  /*24a0*/  ISETP.GE.AND P6, PT, R2, R10, PT ;  /* 0x0000000a0200720c */ /* 0x000fe20003fc6270 */
[----:B------:R-:W2:Y:S01]  /*24b0*/  SHFL.BFLY PT, R13, R7, 0x1, 0x1f ;  /* 0x0c201f00070d7f89 */ /* 0x000ea200000e0000 */
[----:B------:R-:W-:-:S02]  /*24c0*/  FSEL R220, R56, -INF , !P0 ;  /* 0xff80000038dc7808 */ /* 0x000fc40004000000 */
[----:B------:R-:W-:Y:S02]  /*24d0*/  FSEL R38, R60, -INF , !P6 ;  /* 0xff8000003c267808 */ /* 0x000fe40007000000 */
[-C--:B------:R-:W-:Y:S02]  /*24e0*/  ISETP.GE.AND P6, PT, R2, R11.reuse, PT ;  /* 0x0000000b0200720c */ /* 0x080fe40003fc6270 */
[----:B------:R-:W-:Y:S02]  /*24f0*/  LOP3.LUT R2, R21, UR25, R18, 0x96, !PT ;  /* 0x0000001915027c12 */ /* 0x000fe4000f8e9612 */
[----:B-1----:R-:W-:Y:S01]  /*2500*/  FMNMX.FTZ R133, R4, R8, !PT ;  /* 0x0000000804857209 */ /* 0x002fe20007810000 */
[----:B------:R-:W-:Y:S01]  /*2510*/  IMAD.WIDE.U32 R4, R19, -0x326172a9, RZ ;  /* 0xcd9e8d5713047825 */ /* 0x000fe200078e00ff */
[----:B------:R-:W-:Y:S02]  /*2520*/  ISETP.GE.AND P5, PT, R9, R11, PT ;  /* 0x0000000b0900720c */ /* 0x000fe40003fa6270 */
[----:B------:R-:W-:Y:S01]  /*2530*/  FSETP.NEU.FTZ.AND P0, PT, R133, -INF , PT ;  /* 0xff8000008500780b */ /* 0x000fe20003f1d000 */
[----:B------:R-:W-:-:S04]  /*2540*/  IMAD.WIDE.U32 R18, R2, -0x326172a9, RZ ;  /* 0xcd9e8d5702127825 */ /* 0x000fc800078e00ff */
[----:B------:R-:W-:Y:S01]  /*2550*/  FMUL.FTZ R2, R133, UR33 ;  /* 0x0000002185027c20 */ /* 0x000fe20008410000 */
[----:B------:R-:W-:Y:S02]  /*2560*/  LOP3.LUT R5, R5, UR26, R16, 0x96, !PT ;  /* 0x0000001a05057c12 */ /* 0x000fe4000f8e9610 */
[----:B------:R-:W-:Y:S02]  /*2570*/  FSEL R92, R63, -INF , !P1 ;  /* 0xff8000003f5c7808 */ /* 0x000fe40004800000 */
[----:B------:R-:W-:Y:S02]  /*2580*/  FSEL R8, R2, RZ, P0 ;  /* 0x000000ff02087208 */ /* 0x000fe40000000000 */
[----:B------:R-:W-:Y:S02]  /*2590*/  FSEL R48, R53, -INF , !P2 ;  /* 0xff80000035307808 */ /* 0x000fe40005000000 */
[C---:B------:R-:W-:Y:S01]  /*25a0*/  ISETP.GE.AND P1, PT, R6.reuse, R10, PT ;  /* 0x0000000a0600720c */ /* 0x040fe20003f26270 */
[----:B------:R-:W-:Y:S01]  /*25b0*/  FFMA.FTZ R2, R25, UR33, -R8 ;  /* 0x0000002119027c23 */ /* 0x000fe20008010808 */
[----:B------:R-:W-:-:S02]  /*25c0*/  ISETP.GE.AND P2, PT, R6, R11, PT ;  /* 0x0000000b0600720c */ /* 0x000fc40003f46270 */
[----:B------:R-:W-:Y:S01]  /*25d0*/  LOP3.LUT R9, R41, R42, RZ, 0x3c, !PT ;  /* 0x0000002a29097212 */ /* 0x000fe200078e3cff */
[----:B------:R1:W-:Y:S01]  /*25e0*/  MUFU.EX2 R250, R2 ;  /* 0x0000000200fa7308 */ /* 0x0003e20000000800 */
[----:B------:R-:W-:Y:S01]  /*25f0*/  LOP3.LUT R6, R19, UR24, R4, 0x96, !PT ;  /* 0x0000001813067c12 */ /* 0x000fe2000f8e9604 */
[----:B------:R-:W-:Y:S01]  /*2600*/  IMAD.WIDE.U32 R4, R5, -0x2daee0ad, RZ ;  /* 0xd2511f5305047825 */ /* 0x000fe200078e00ff */
[----:B--2---:R-:W-:Y:S02]  /*2610*/  FMNMX.FTZ R134, R7, R13, !PT ;  /* 0x0000000d07867209 */ /* 0x004fe40007810000 */
[----:B------:R-:W-:Y:S01]  /*2620*/  FSEL R49, R62, -INF , !P6 ;  /* 0xff8000003e317808 */ /* 0x000fe20007000000 */
[----:B------:R-:W-:Y:S01]  /*2630*/  IMAD.WIDE.U32 R94, R9, -0x2daee0ad, RZ ;  /* 0xd2511f53095e7825 */ /* 0x000fe200078e00ff */
[----:B------:R-:W-:-:S03]  /*2640*/  FSETP.NEU.FTZ.AND P0, PT, R134, -INF , PT ;  /* 0xff8000008600780b */ /* 0x000fc60003f1d000 */
[----:B------:R-:W-:Y:S01]  /*2650*/  FMUL.FTZ R9, R134, UR33 ;  /* 0x0000002186097c20 */ /* 0x000fe20008410000 */
[----:B------:R-:W-:Y:S01]  /*2660*/  FSEL R221, R57, -INF , !P1 ;  /* 0xff80000039dd7808 */ /* 0x000fe20004800000 */
[----:B------:R-:W-:Y:S01]  /*2670*/  IMAD.WIDE.U32 R24, R6, -0x2daee0ad, RZ ;  /* 0xd2511f5306187825 */ /* 0x000fe200078e00ff */
[----:B------:R-:W-:Y:S01]  /*2680*/  LOP3.LUT R6, R5, UR19, R20, 0x96, !PT ;  /* 0x0000001305067c12 */ /* 0x000fe2000f8e9614 */
[----:B------:R-:W-:Y:S01]  /*2690*/  STL.64 [R1+0x28], R94 ;  /* 0x0000285e01007387 */ /* 0x000fe20000100a00 */
[----:B------:R-:W2:Y:S01]  /*26a0*/  LDC.U8 R20, c[0x0][0x388] ;  /* 0x0000e200ff147b82 */ /* 0x000ea20000000000 */
[----:B------:R-:W-:Y:S02]  /*26b0*/  LOP3.LUT R7, R95, UR29, R238, 0x96, !PT ;  /* 0x0000001d5f077c12 */ /* 0x000fe4000f8e96ee */
[----:B------:R-:W-:Y:S01]  /*26c0*/  LOP3.LUT R4, R25, UR14, R4, 0x96, !PT ;  /* 0x0000000e19047c12 */ /* 0x000fe2000f8e9604 */
[----:B-1----:R-:W-:Y:S01]  /*26d0*/  FFMA.FTZ R2, R26, UR33, -R8 ;  /* 0x000000211a027c23 */ /* 0x002fe20008010808 */
[C---:B------:R-:W-:Y:S01]  /*26e0*/  ISETP.GE.AND P6, PT, R12.reuse, R10, PT ;  /* 0x0000000a0c00720c */ /* 0x040fe20003fc6270 */
[----:B------:R-:W-:Y:S01]  /*26f0*/  IMAD.WIDE.U32 R244, R7, -0x326172a9, RZ ;  /* 0xcd9e8d5707f47825 */ /* 0x000fe200078e00ff */
[----:B------:R-:W-:Y:S01]  /*2700*/  ISETP.GE.AND P1, PT, R12, R11, PT ;  /* 0x0000000b0c00720c */ /* 0x000fe20003f26270 */
[----:B------:R1:W-:Y:S01]  /*2710*/  MUFU.EX2 R249, R2 ;  /* 0x0000000200f97308 */ /* 0x0003e20000000800 */
[----:B------:R-:W-:Y:S01]  /*2720*/  FSEL R9, R9, RZ, P0 ;  /* 0x000000ff09097208 */ /* 0x000fe20000000000 */
[----:B------:R-:W-:-:S04]  /*2730*/  IMAD.WIDE.U32 R6, R6, -0x326172a9, RZ ;  /* 0xcd9e8d5706067825 */ /* 0x000fc800078e00ff */
[----:B------:R-:W-:Y:S01]  /*2740*/  FFMA.FTZ R12, R27, UR33, -R8 ;  /* 0x000000211b0c7c23 */ /* 0x000fe20008010808 */
[----:B------:R-:W-:Y:S01]  /*2750*/  FSEL R139, R64, -INF , !P6 ;  /* 0xff800000408b7808 */ /* 0x000fe20007000000 */
[----:B------:R-:W-:Y:S01]  /*2760*/  IMAD.WIDE.U32 R4, R4, -0x326172a9, RZ ;  /* 0xcd9e8d5704047825 */ /* 0x000fe200078e00ff */
[----:B------:R-:W-:Y:S01]  /*2770*/  LOP3.LUT R18, R7, UR15, R18, 0x96, !PT ;  /* 0x0000000f07127c12 */ /* 0x000fe2000f8e9612 */
[----:B------:R3:W-:Y:S02]  /*2780*/  MUFU.EX2 R243, R12 ;  /* 0x0000000c00f37308 */ /* 0x0007e40000000800 */
[----:B------:R-:W-:Y:S01]  /*2790*/  FFMA.FTZ R7, R30, UR33, -R9 ;  /* 0x000000211e077c23 */ /* 0x000fe20008010809 */
[----:B------:R-:W-:Y:S02]  /*27a0*/  ISETP.GE.AND P6, PT, R22, R10, PT ;  /* 0x0000000a1600720c */ /* 0x000fe40003fc6270 */
[----:B------:R-:W-:Y:S02]  /*27b0*/  LOP3.LUT R6, R5, UR31, R6, 0x96, !PT ;  /* 0x0000001f05067c12 */ /* 0x000fe4000f8e9606 */
[----:B------:R-:W-:Y:S01]  /*27c0*/  LOP3.LUT R5, R4, 0xffff, RZ, 0xc0, !PT ;  /* 0x0000ffff04057812 */ /* 0x000fe200078ec0ff */
[----:B------:R4:W-:Y:S01]  /*27d0*/  MUFU.EX2 R236, R7 ;  /* 0x0000000700ec7308 */ /* 0x0009e20000000800 */
[----:B-1----:R-:W-:Y:S01]  /*27e0*/  FFMA.FTZ R2, R28, UR33, -R8 ;  /* 0x000000211c027c23 */ /* 0x002fe20008010808 */
[----:B------:R-:W-:Y:S01]  /*27f0*/  LOP3.LUT R17, R4, 0xff, RZ, 0xc0, !PT ;  /* 0x000000ff04117812 */ /* 0x000fe200078ec0ff */
[----:B--2---:R-:W-:Y:S01]  /*2800*/  IMAD R222, R20, 0x10000, R20 ;  /* 0x0001000014de7824 */ /* 0x004fe200078e0214 */
[----:B------:R-:W-:-:S02]  /*2810*/  SHF.R.U32.HI R5, RZ, 0x8, R5 ;  /* 0x00000008ff057819 */ /* 0x000fc40000011605 */
[--C-:B------:R-:W-:Y:S02]  /*2820*/  SHF.R.U32.HI R16, RZ, 0x18, R4.reuse ;  /* 0x00000018ff107819 */ /* 0x100fe40000011604 */
[----:B------:R1:W2:Y:S01]  /*2830*/  MUFU.EX2 R248, R2 ;  /* 0x0000000200f87308 */ /* 0x0002a20000000800 */
[----:B---3--:R-:W-:Y:S02]  /*2840*/  SHF.R.U32.HI R12, RZ, 0x10, R4 ;  /* 0x00000010ff0c7819 */ /* 0x008fe40000011604 */
[C---:B------:R-:W-:Y:S02]  /*2850*/  LOP3.LUT R4, R6.reuse, 0xffff, RZ, 0xc0, !PT ;  /* 0x0000ffff06047812 */ /* 0x040fe400078ec0ff */
[----:B------:R-:W-:Y:S02]  /*2860*/  PRMT R5, R17, 0x5410, R5 ;  /* 0x0000541011057816 */ /* 0x000fe40000000005 */
[----:B------:R-:W-:Y:S01]  /*2870*/  LOP3.LUT R13, R6, 0xff, RZ, 0xc0, !PT ;  /* 0x000000ff060d7812 */ /* 0x000fe200078ec0ff */
[----:B----4-:R-:W-:Y:S01]  /*2880*/  FFMA.FTZ R7, R29, UR33, -R9 ;  /* 0x000000211d077c23 */ /* 0x010fe20008010809 */
[----:B------:R-:W-:-:S02]  /*2890*/  SHF.R.U32.HI R4, RZ, 0x8, R4 ;  /* 0x00000008ff047819 */ /* 0x000fc40000011604 */
[----:B------:R-:W-:Y:S01]  /*28a0*/  LOP3.LUT R12, R12, 0xff, RZ, 0xc0, !PT ;  /* 0x000000ff0c0c7812 */ /* 0x000fe200078ec0ff */
[----:B------:R3:W-:Y:S01]  /*28b0*/  MUFU.EX2 R237, R7 ;  /* 0x0000000700ed7308 */ /* 0x0007e20000000800 */
[----:B------:R-:W-:Y:S02]  /*28c0*/  PRMT R13, R13, 0x5410, R4 ;  /* 0x000054100d0d7816 */ /* 0x000fe40000000004 */
[----:B------:R-:W-:Y:S02]  /*28d0*/  FMNMX.FTZ R4, R38, R44, !PT ;  /* 0x0000002c26047209 */ /* 0x000fe40007810000 */
[----:B-1----:R-:W-:Y:S02]  /*28e0*/  LOP3.LUT R2, R89, R90, RZ, 0xfc, !PT ;  /* 0x0000005a59027212 */ /* 0x002fe400078efcff */
[----:B------:R-:W-:Y:S02]  /*28f0*/  FSEL R132, R65, -INF , !P6 ;  /* 0xff80000041847808 */ /* 0x000fe40007000000 */
[----:B------:R-:W-:Y:S01]  /*2900*/  LEA R208, R2, UR5, 0x1 ;  /* 0x0000000502d07c11 */ /* 0x000fe2000f8e08ff */
[----:B------:R-:W-:Y:S01]  /*2910*/  FFMA.FTZ R2, R31, UR33, -R9 ;  /* 0x000000211f027c23 */ /* 0x000fe20008010809 */
[----:B------:R-:W-:Y:S01]  /*2920*/  FSEL R26, R54, -INF , !P5 ;  /* 0xff800000361a7808 */ /* 0x000fe20006800000 */
[----:B------:R-:W-:Y:S01]  /*2930*/  UIADD3 UR5, UR23, 0x646e171e, URZ ;  /* 0x646e171e17057890 */ /* 0x000fe2000fffe03f */
[----:B------:R-:W-:Y:S01]  /*2940*/  FSEL R27, R55, -INF , !P4 ;  /* 0xff800000371b7808 */ /* 0x000fe20006000000 */
[--C-:B------:R-:W-:Y:S01]  /*2950*/  IMAD.IADD R210, R3, 0x1, R208.reuse ;  /* 0x0000000103d27824 */ /* 0x100fe200078e02d0 */
[----:B------:R1:W-:Y:S01]  /*2960*/  MUFU.EX2 R235, R2 ;  /* 0x0000000200eb7308 */ /* 0x0003e20000000800 */
[----:B------:R-:W-:Y:S01]  /*2970*/  IMAD.IADD R213, R0, 0x1, R208 ;  /* 0x0000000100d57824 */ /* 0x000fe200078e02d0 */
[----:B---3--:R-:W-:Y:S01]  /*2980*/  PRMT R7, R12, 0x5410, R16 ;  /* 0x000054100c077816 */ /* 0x008fe20000000010 */
[----:B------:R-:W-:Y:S01]  /*2990*/  IMAD.IADD R212, R0, 0x1, R210 ;  /* 0x0000000100d47824 */ /* 0x000fe200078e02d2 */
[--C-:B------:R-:W-:Y:S01]  /*29a0*/  SHF.R.U32.HI R0, RZ, 0x10, R6.reuse ;  /* 0x00000010ff007819 */ /* 0x100fe20000011606 */
[----:B------:R-:W3:Y:S01]  /*29b0*/  LDSM.16.MT88.4 R68, [R208+0xa000] ;  /* 0x00a00000d044783b */ /* 0x000ee20000004200 */
[----:B------:R-:W-:-:S02]  /*29c0*/  SHF.R.U32.HI R6, RZ, 0x18, R6 ;  /* 0x00000018ff067819 */ /* 0x000fc40000011606 */
[----:B------:R-:W-:Y:S01]  /*29d0*/  LOP3.LUT R3, R0, 0xff, RZ, 0xc0, !PT ;  /* 0x000000ff00037812 */ /* 0x000fe200078ec0ff */
[----:B------:R-:W4:Y:S01]  /*29e0*/  LDSM.16.MT88.4 R128, [R210+0xa000] ;  /* 0x00a00000d280783b */ /* 0x000f220000004200 */
[--C-:B------:R-:W-:Y:S02]  /*29f0*/  HSET2.LE.AND R0, R5, R222.reuse, PT ;  /* 0x000000de05007233 */ /* 0x100fe40003803000 */
[----:B------:R-:W-:Y:S01]  /*2a00*/  PRMT R5, R3, 0x5410, R6 ;  /* 0x0000541003057816 */ /* 0x000fe20000000006 */
[----:B------:R-:W-:Y:S01]  /*2a10*/  LDSM.16.MT88.4 R120, [R213+0xa000] ;  /* 0x00a00000d578783b */ /* 0x000fe20000004200 */
[--C-:B------:R-:W-:Y:S02]  /*2a20*/  HSET2.LE.AND R3, R13, R222.reuse, PT ;  /* 0x000000de0d037233 */ /* 0x100fe40003803000 */
[----:B------:R-:W-:Y:S01]  /*2a30*/  FSEL R137, R58, -INF , !P3 ;  /* 0xff8000003a897808 */ /* 0x000fe20005800000 */
[----:B-1----:R-:W-:Y:S01]  /*2a40*/  FFMA.FTZ R2, R34, UR33, -R9 ;  /* 0x0000002122027c23 */ /* 0x002fe20008010809 */
[----:B------:R-:W-:Y:S01]  /*2a50*/  HSET2.LE.AND R5, R5, R222, PT ;  /* 0x000000de05057233 */ /* 0x000fe20003803000 */
[----:B------:R-:W-:Y:S01]  /*2a60*/  LDSM.16.MT88.4 R84, [R212+0xa000] ;  /* 0x00a00000d454783b */ /* 0x000fe20000004200 */
[----:B------:R-:W-:Y:S01]  /*2a70*/  FSEL R138, R59, -INF , !P2 ;  /* 0xff8000003b8a7808 */ /* 0x000fe20005000000 */
[----:B------:R2:W1:Y:S01]  /*2a80*/  MUFU.EX2 R234, R2 ;  /* 0x0000000200ea7308 */ /* 0x0004620000000800 */
[----:B------:R-:W-:Y:S01]  /*2a90*/  LOP3.LUT R93, R245, UR28, R32, 0x96, !PT ;  /* 0x0000001cf55d7c12 */ /* 0x000fe2000f8e9620 */
[----:B------:R-:W-:Y:S01]  /*2aa0*/  LDSM.16.MT88.4 R100, [R208+0xb000] ;  /* 0x00b00000d064783b */ /* 0x000fe20000004200 */
[----:B------:R-:W-:-:S02]  /*2ab0*/  ISETP.GE.AND P0, PT, R22, R11, PT ;  /* 0x0000000b1600720c */ /* 0x000fc40003f06270 */
[----:B------:R-:W-:Y:S01]  /*2ac0*/  FSEL R32, R66, -INF , !P1 ;  /* 0xff80000042207808 */ /* 0x000fe20004800000 */
[----:B------:R-:W-:Y:S01]  /*2ad0*/  LDSM.16.MT88.4 R108, [R210+0xb000] ;  /* 0x00b00000d26c783b */ /* 0x000fe20000004200 */
[----:B------:R-:W-:-:S03]  /*2ae0*/  FSEL R34, R67, -INF , !P0 ;  /* 0xff80000043227808 */ /* 0x000fc60004000000 */
[----:B------:R-:W-:Y:S04]  /*2af0*/  LDSM.16.MT88.4 R96, [R213+0xb000] ;  /* 0x00b00000d560783b */ /* 0x000fe80000004200 */
[----:B------:R-:W-:Y:S01]  /*2b00*/  LDSM.16.MT88.4 R80, [R212+0xb000] ;  /* 0x00b00000d450783b */ /* 0x000fe20000004200 */
[----:B--2---:R-:W-:-:S03]  /*2b10*/  F2FP.BF16.F32.PACK_AB R2, R243, R248 ;  /* 0x000000f8f302723e */ /* 0x004fc600000010ff */
[----:B------:R-:W-:Y:S01]  /*2b20*/  LDSM.16.MT88.4 R152, [R208+0xa800] ;  /* 0x00a80000d098783b */ /* 0x000fe20000004200 */
[----:B-1----:R-:W-:Y:S02]  /*2b30*/  F2FP.BF16.F32.PACK_AB R12, R234, R236 ;  /* 0x000000ecea0c723e */ /* 0x002fe400000010ff */
[----:B------:R-:W-:Y:S01]  /*2b40*/  LOP3.LUT R6, R0, R2, RZ, 0xc0, !PT ;  /* 0x0000000200067212 */ /* 0x000fe200078ec0ff */
[----:B------:R-:W-:Y:S01]  /*2b50*/  LDSM.16.MT88.4 R172, [R210+0xa800] ;  /* 0x00a80000d2ac783b */ /* 0x000fe20000004200 */
[----:B------:R-:W-:Y:S02]  /*2b60*/  FMNMX.FTZ R2, R46, R4, !PT ;  /* 0x000000042e027209 */ /* 0x000fe40007810000 */
[----:B------:R-:W-:Y:S01]  /*2b70*/  HSET2.LE.AND R0, R7, R222, PT ;  /* 0x000000de07007233 */ /* 0x000fe20003803000 */
[----:B------:R-:W-:Y:S01]  /*2b80*/  LDSM.16.MT88.4 R64, [R213+0xa800] ;  /* 0x00a80000d540783b */ /* 0x000fe20000004200 */
[----:B------:R-:W-:Y:S02]  /*2b90*/  FMNMX.FTZ R13, R48, R2, !PT ;  /* 0x00000002300d7209 */ /* 0x000fe40007810000 */
[----:B------:R-:W-:Y:S01]  /*2ba0*/  F2FP.BF16.F32.PACK_AB R2, R235, R237 ;  /* 0x000000edeb02723e */ /* 0x000fe200000010ff */
[----:B------:R-:W-:Y:S01]  /*2bb0*/  LDSM.16.MT88.4 R180, [R212+0xa800] ;  /* 0x00a80000d4b4783b */ /* 0x000fe20000004200 */
[----:B------:R-:W-:-:S02]  /*2bc0*/  LOP3.LUT R5, R5, R12, RZ, 0xc0, !PT ;  /* 0x0000000c05057212 */ /* 0x000fc400078ec0ff */
[----:B------:R-:W-:Y:S01]  /*2bd0*/  LOP3.LUT R7, R0, R2, RZ, 0xc0, !PT ;  /* 0x0000000200077212 */ /* 0x000fe200078ec0ff */
[----:B------:R-:W-:Y:S01]  /*2be0*/  LDSM.16.MT88.4 R176, [R208+0xb800] ;  /* 0x00b80000d0b0783b */ /* 0x000fe20000004200 */
[----:B------:R-:W-:Y:S02]  /*2bf0*/  FMNMX.FTZ R0, R220, R13, !PT ;  /* 0x0000000ddc007209 */ /* 0x000fe40007810000 */
[----:B------:R-:W-:Y:S01]  /*2c00*/  FMNMX.FTZ R13, R49, R92, !PT ;  /* 0x0000005c310d7209 */ /* 0x000fe20007810000 */
[----:B------:R-:W-:Y:S01]  /*2c10*/  LDSM.16.MT88.4 R188, [R210+0xb800] ;  /* 0x00b80000d2bc783b */ /* 0x000fe20000004200 */
[----:B------:R-:W-:Y:S02]  /*2c20*/  FMNMX.FTZ R0, R221, R0, !PT ;  /* 0x00000000dd007209 */ /* 0x000fe40007810000 */
[----:B------:R-:W-:Y:S01]  /*2c30*/  FMNMX.FTZ R16, R26, R13, !PT ;  /* 0x0000000d1a107209 */ /* 0x000fe20007810000 */
[----:B------:R-:W-:Y:S01]  /*2c40*/  FFMA.FTZ R13, R35, UR33, -R8 ;  /* 0x00000021230d7c23 */ /* 0x000fe20008010808 */
[----:B------:R-:W-:Y:S01]  /*2c50*/  FMNMX.FTZ R0, R139, R0, !PT ;  /* 0x000000008b007209 */ /* 0x000fe20007810000 */
[----:B------:R-:W-:Y:S01]  /*2c60*/  LDSM.16.MT88.4 R200, [R213+0xb800] ;  /* 0x00b80000d5c8783b */ /* 0x000fe20000004200 */
[----:B------:R-:W-:Y:S01]  /*2c70*/  F2FP.BF16.F32.PACK_AB R4, R249, R250 ;  /* 0x000000faf904723e */ /* 0x000fe200000010ff */
[----:B------:R1:W-:Y:S01]  /*2c80*/  MUFU.EX2 R233, R13 ;  /* 0x0000000d00e97308 */ /* 0x0003e20000000800 */
[----:B------:R-:W-:Y:S01]  /*2c90*/  FMNMX.FTZ R12, R132, R0, !PT ;  /* 0x00000000840c7209 */ /* 0x000fe20007810000 */
[----:B------:R-:W-:Y:S01]  /*2ca0*/  LDSM.16.MT88.4 R196, [R212+0xb800] ;  /* 0x00b80000d4c4783b */ /* 0x000fe20000004200 */
[----:B------:R-:W-:-:S02]  /*2cb0*/  FMNMX.FTZ R16, R27, R16, !PT ;  /* 0x000000101b107209 */ /* 0x000fc40007810000 */
[----:B------:R-:W-:Y:S01]  /*2cc0*/  LOP3.LUT R4, R3, R4, RZ, 0xc0, !PT ;  /* 0x0000000403047212 */ /* 0x000fe200078ec0ff */
[----:B------:R-:W2:Y:S01]  /*2cd0*/  SHFL.BFLY PT, R17, R12, 0x2, 0x1f ;  /* 0x0c401f000c117f89 */ /* 0x000ea200000e0000 */
[----:B------:R-:W-:Y:S01]  /*2ce0*/  IMAD.WIDE.U32 R2, R18, -0x2daee0ad, RZ ;  /* 0xd2511f5312027825 */ /* 0x000fe200078e00ff */
[----:B------:R-:W-:-:S04]  /*2cf0*/  FMNMX.FTZ R16, R137, R16, !PT ;  /* 0x0000001089107209 */ /* 0x000fc80007810000 */
[----:B------:R-:W-:Y:S01]  /*2d00*/  LOP3.LUT R0, R3, UR5, R24, 0x96, !PT ;  /* 0x0000000503007c12 */ /* 0x000fe2000f8e9618 */
[C---:B---3--:R-:W-:Y:S01]  /*2d10*/  HMMA.16816.F32.BF16 R140, R4.reuse, R68, RZ ;  /* 0x00000044048c723c */ /* 0x048fe200000418ff */
[----:B------:R-:W-:Y:S02]  /*2d20*/  FMNMX.FTZ R16, R138, R16, !PT ;  /* 0x000000108a107209 */ /* 0x000fe40007810000 */
[----:B------:R-:W-:Y:S01]  /*2d30*/  LOP3.LUT R20, R2, 0xffff, RZ, 0xc0, !PT ;  /* 0x0000ffff02147812 */ /* 0x000fe200078ec0ff */
[--C-:B-1----:R-:W-:Y:S01]  /*2d40*/  FFMA.FTZ R13, R36, UR33, -R8.reuse ;  /* 0x00000021240d7c23 */ /* 0x102fe20008010808 */
[----:B------:R-:W-:Y:S01]  /*2d50*/  LOP3.LUT R25, R2, 0xff, RZ, 0xc0, !PT ;  /* 0x000000ff02197812 */ /* 0x000fe200078ec0ff */
[----:B------:R-:W-:Y:S01]  /*2d60*/  FFMA.FTZ R3, R37, UR33, -R8 ;  /* 0x0000002125037c23 */ /* 0x000fe20008010808 */
[--C-:B------:R-:W-:Y:S01]  /*2d70*/  SHF.R.U32.HI R21, RZ, 0x10, R2.reuse ;  /* 0x00000010ff157819 */ /* 0x100fe20000011602 */
[----:B------:R1:W3:Y:S01]  /*2d80*/  MUFU.EX2 R231, R13 ;  /* 0x0000000d00e77308 */ /* 0x0002e20000000800 */
[----:B------:R-:W-:Y:S01]  /*2d90*/  SHF.R.U32.HI R24, RZ, 0x18, R2 ;  /* 0x00000018ff187819 */ /* 0x000fe20000011602 */
[----:B------:R-:W-:Y:S01]  /*2da0*/  FFMA.FTZ R8, R39, UR33, -R8 ;  /* 0x0000002127087c23 */ /* 0x000fe20008010808 */
[----:B------:R-:W-:Y:S01]  /*2db0*/  LOP3.LUT R19, R0, 0xff, RZ, 0xc0, !PT ;  /* 0x000000ff00137812 */ /* 0x000fe200078ec0ff */
[----:B----4-:R-:W-:Y:S01]  /*2dc0*/  HMMA.16816.F32.BF16 R40, R4, R128, RZ ;  /* 0x000000800428723c */ /* 0x010fe200000418ff */
[----:B------:R-:W-:-:S03]  /*2dd0*/  SHF.R.U32.HI R18, RZ, 0x18, R0 ;  /* 0x00000018ff127819 */ /* 0x000fc60000011600 */
[----:B------:R4:W-:Y:S01]  /*2de0*/  MUFU.EX2 R247, R3 ;  /* 0x0000000300f77308 */ /* 0x0009e20000000800 */
[----:B--2---:R-:W-:Y:S01]  /*2df0*/  FMNMX.FTZ R2, R12, R17, !PT ;  /* 0x000000110c027209 */ /* 0x004fe20007810000 */
[C---:B------:R-:W-:Y:S01]  /*2e00*/  HMMA.16816.F32.BF16 R56, R4.reuse, R120, RZ ;  /* 0x000000780438723c */ /* 0x040fe200000418ff */
[----:B------:R-:W-:Y:S02]  /*2e10*/  LOP3.LUT R12, R0, 0xffff, RZ, 0xc0, !PT ;  /* 0x0000ffff000c7812 */ /* 0x000fe400078ec0ff */
[----:B------:R-:W-:Y:S01]  /*2e20*/  SHF.R.U32.HI R17, RZ, 0x8, R20 ;  /* 0x00000008ff117819 */ /* 0x000fe20000011614 */
[----:B------:R-:W2:Y:S02]  /*2e30*/  SHFL.BFLY PT, R23, R2, 0x1, 0x1f ;  /* 0x0c201f0002177f89 */ /* 0x000ea400000e0000 */
[----:B------:R5:W-:Y:S01]  /*2e40*/  MUFU.EX2 R232, R8 ;  /* 0x0000000800e87308 */ /* 0x000be20000000800 */
[----:B-1----:R-:W-:Y:S01]  /*2e50*/  FMNMX.FTZ R13, R32, R16, !PT ;  /* 0x00000010200d7209 */ /* 0x002fe20007810000 */
[----:B------:R-:W-:Y:S01]  /*2e60*/  HMMA.16816.F32.BF16 R72, R4, R84, RZ ;  /* 0x000000540448723c */ /* 0x000fe200000418ff */
[----:B------:R-:W-:-:S02]  /*2e70*/  SHF.R.U32.HI R16, RZ, 0x10, R0 ;  /* 0x00000010ff107819 */ /* 0x000fc40000011600 */
[----:B------:R-:W-:Y:S02]  /*2e80*/  PRMT R17, R25, 0x5410, R17 ;  /* 0x0000541019117816 */ /* 0x000fe40000000011 */
[----:B------:R-:W-:Y:S01]  /*2e90*/  LOP3.LUT R0, R16, 0xff, RZ, 0xc0, !PT ;  /* 0x000000ff10007812 */ /* 0x000fe200078ec0ff */
[----:B------:R-:W-:Y:S01]  /*2ea0*/  HMMA.16816.F32.BF16 R88, R4, R100, RZ ;  /* 0x000000640458723c */ /* 0x000fe200000418ff */
[----:B----4-:R-:W-:Y:S02]  /*2eb0*/  FMNMX.FTZ R3, R34, R13, !PT ;  /* 0x0000000d22037209 */ /* 0x010fe40007810000 */
[----:B------:R-:W-:-:S03]  /*2ec0*/  LOP3.LUT R13, R21, 0xff, RZ, 0xc0, !PT ;  /* 0x000000ff150d7812 */ /* 0x000fc600078ec0ff */
[----:B------:R-:W1:Y:S01]  /*2ed0*/  SHFL.BFLY PT, R22, R3, 0x2, 0x1f ;  /* 0x0c401f0003167f89 */ /* 0x000e6200000e0000 */
[----:B------:R-:W-:Y:S01]  /*2ee0*/  PRMT R16, R13, 0x5410, R24 ;  /* 0x000054100d107816 */ /* 0x000fe20000000018 */
[----:B------:R-:W-:Y:S01]  /*2ef0*/  HMMA.16816.F32.BF16 R104, R4, R108, RZ ;  /* 0x0000006c0468723c */ /* 0x000fe200000418ff */
[----:B-----5:R-:W-:-:S04]  /*2f00*/  FFMA.FTZ R8, R45, UR33, -R9 ;  /* 0x000000212d087c23 */ /* 0x020fc80008010809 */
[----:B------:R4:W-:Y:S01]  /*2f10*/  MUFU.EX2 R230, R8 ;  /* 0x0000000800e67308 */ /* 0x0009e20000000800 */
[----:B--2---:R-:W-:Y:S01]  /*2f20*/  FMNMX.FTZ R136, R2, R23, !PT ;  /* 0x0000001702887209 */ /* 0x004fe20007810000 */
[----:B------:R-:W-:Y:S01]  /*2f30*/  FFMA.FTZ R2, R51, UR33, -R9 ;  /* 0x0000002133027c23 */ /* 0x000fe20008010809 */
[----:B------:R-:W-:Y:S02]  /*2f40*/  HMMA.16816.F32.BF16 R112, R4, R96, RZ ;  /* 0x000000600470723c */ /* 0x000fe400000418ff */
[----:B------:R-:W-:-:S03]  /*2f50*/  FSETP.NEU.FTZ.AND P0, PT, R136, -INF , PT ;  /* 0xff8000008800780b */ /* 0x000fc60003f1d000 */
[----:B------:R3:W-:Y:S01]  /*2f60*/  MUFU.EX2 R246, R2 ;  /* 0x0000000200f67308 */ /* 0x0007e20000000800 */
[C---:B------:R-:W-:Y:S06]  /*2f70*/  HMMA.16816.F32.BF16 R164, R4.reuse, R80, RZ ;  /* 0x0000005004a4723c */ /* 0x040fec00000418ff */
[----:B------:R-:W-:Y:S01]  /*2f80*/  HMMA.16816.F32.BF16 R148, R4, R70, RZ ;  /* 0x000000460494723c */ /* 0x000fe200000418ff */
[----:B----4-:R-:W-:Y:S01]  /*2f90*/  SHF.R.U32.HI R8, RZ, 0x8, R12 ;  /* 0x00000008ff087819 */ /* 0x010fe2000001160c */
[----:B------:R-:W-:Y:S01]  /*2fa0*/  FFMA.FTZ R12, R47, UR33, -R9 ;  /* 0x000000212f0c7c23 */ /* 0x000fe20008010809 */
[----:B-1----:R-:W-:-:S03]  /*2fb0*/  FMNMX.FTZ R13, R3, R22, !PT ;  /* 0x00000016030d7209 */ /* 0x002fc60007810000 */
[----:B------:R-:W-:Y:S01]  /*2fc0*/  HMMA.16816.F32.BF16 R28, R4, R130, RZ ;  /* 0x00000082041c723c */ /* 0x000fe200000418ff */
[----:B------:R1:W2:Y:S01]  /*2fd0*/  MUFU.EX2 R229, R12 ;  /* 0x0000000c00e57308 */ /* 0x0002a20000000800 */
[----:B---3--:R-:W-:-:S04]  /*2fe0*/  F2FP.BF16.F32.PACK_AB R2, R231, R233 ;  /* 0x000000e9e702723e */ /* 0x008fc800000010ff */
[C---:B------:R-:W-:Y:S06]  /*2ff0*/  HMMA.16816.F32.BF16 R60, R4.reuse, R122, RZ ;  /* 0x0000007a043c723c */ /* 0x040fec00000418ff */
[----:B------:R-:W-:Y:S01]  /*3000*/  HMMA.16816.F32.BF16 R76, R4, R86, RZ ;  /* 0x00000056044c723c */ /* 0x000fe200000418ff */
[----:B-1----:R-:W-:-:S05]  /*3010*/  PRMT R12, R19, 0x5410, R8 ;  /* 0x00005410130c7816 */ /* 0x002fca0000000008 */
[C---:B------:R-:W-:Y:S01]  /*3020*/  HMMA.16816.F32.BF16 R52, R4.reuse, R102, RZ ;  /* 0x000000660434723c */ /* 0x040fe200000418ff */
[----:B------:R-:W-:Y:S01]  /*3030*/  PRMT R8, R0, 0x5410, R18 ;  /* 0x0000541000087816 */ /* 0x000fe20000000012 */
[----:B------:R-:W-:Y:S01]  /*3040*/  FFMA.FTZ R0, R50, UR33, -R9 ;  /* 0x0000002132007c23 */ /* 0x000fe20008010809 */
[--C-:B------:R-:W-:Y:S01]  /*3050*/  HSET2.LE.AND R9, R17, R222.reuse, PT ;  /* 0x000000de11097233 */ /* 0x100fe20003803000 */
[----:B------:R-:W-:Y:S02]  /*3060*/  IMAD.WIDE.U32 R18, R93, -0x2daee0ad, RZ ;  /* 0xd2511f535d127825 */ /* 0x000fe400078e00ff */
[----:B------:R1:W3:Y:S01]  /*3070*/  MUFU.EX2 R228, R0 ;  /* 0x0000000000e47308 */ /* 0x0002e20000000800 */
[----:B------:R-:W-:Y:S01]  /*3080*/  HSET2.LE.AND R3, R8, R222, PT ;  /* 0x000000de08037233 */ /* 0x000fe20003803000 */
[----:B------:R-:W-:Y:S01]  /*3090*/  HMMA.16816.F32.BF16 R156, R4, R110, RZ ;  /* 0x0000006e049c723c */ /* 0x000fe200000418ff */
[----:B--2---:R-:W-:-:S04]  /*30a0*/  F2FP.BF16.F32.PACK_AB R8, R229, R230 ;  /* 0x000000e6e508723e */ /* 0x004fc800000010ff */
[----:B------:R-:W-:Y:S01]  /*30b0*/  LOP3.LUT R125, R3, R8, RZ, 0xc0, !PT ;  /* 0x00000008037d7212 */ /* 0x000fe200078ec0ff */
[----:B------:R-:W-:Y:S01]  /*30c0*/  FMUL.FTZ R3, R136, UR33 ;  /* 0x0000002188037c20 */ /* 0x000fe20008410000 */
[----:B------:R-:W2:Y:S01]  /*30d0*/  SHFL.BFLY PT, R8, R13, 0x1, 0x1f ;  /* 0x0c201f000d087f89 */ /* 0x000ea200000e0000 */
[----:B------:R-:W-:Y:S03]  /*30e0*/  HMMA.16816.F32.BF16 R116, R4, R98, RZ ;  /* 0x000000620474723c */ /* 0x000fe600000418ff */
[----:B------:R-:W-:-:S03]  /*30f0*/  FSEL R3, R3, RZ, P0 ;  /* 0x000000ff03037208 */ /* 0x000fc60000000000 */
[----:B------:R-:W-:Y:S01]  /*3100*/  HMMA.16816.F32.BF16 R144, R4, R82, RZ ;  /* 0x000000520490723c */ /* 0x000fe200000418ff */
[----:B-1----:R-:W-:Y:S02]  /*3110*/  HSET2.LE.AND R0, R12, R222, PT ;  /* 0x000000de0c007233 */ /* 0x002fe40003803000 */
[----:B------:R-:W-:-:S03]  /*3120*/  F2FP.BF16.F32.PACK_AB R12, R232, R247 ;  /* 0x000000f7e80c723e */ /* 0x000fc600000010ff */
[----:B------:R-:W-:Y:S01]  /*3130*/  LOP3.LUT R124, R0, R2, RZ, 0xc0, !PT ;  /* 0x00000002007c7212 */ /* 0x000fe200078ec0ff */
[--C-:B------:R-:W-:Y:S01]  /*3140*/  FFMA.FTZ R4, R44, UR33, -R3.reuse ;  /* 0x000000212c047c23 */ /* 0x100fe20008010803 */
[----:B------:R-:W-:Y:S01]  /*3150*/  HSET2.LE.AND R0, R16, R222, PT ;  /* 0x000000de10007233 */ /* 0x000fe20003803000 */
[----:B------:R-:W-:Y:S01]  /*3160*/  IMAD.WIDE.U32 R16, R33, -0x2daee0ad, RZ ;  /* 0xd2511f5321107825 */ /* 0x000fe200078e00ff */
[----:B---3--:R-:W-:Y:S01]  /*3170*/  F2FP.BF16.F32.PACK_AB R2, R246, R228 ;  /* 0x000000e4f602723e */ /* 0x008fe200000010ff */
[----:B------:R-:W-:Y:S01]  /*3180*/  MUFU.EX2 R33, R4 ;  /* 0x0000000400217308 */ /* 0x000fe20000000800 */
[----:B------:R-:W-:Y:S02]  /*3190*/  LOP3.LUT R126, R9, R12, RZ, 0xc0, !PT ;  /* 0x0000000c097e7212 */ /* 0x000fe400078ec0ff */
[----:B------:R-:W-:Y:S01]  /*31a0*/  LOP3.LUT R127, R0, R2, RZ, 0xc0, !PT ;  /* 0x00000002007f7212 */ /* 0x000fe200078ec0ff */
[----:B------:R-:W-:Y:S01]  /*31b0*/  FFMA.FTZ R0, R38, UR33, -R3 ;  /* 0x0000002126007c23 */ /* 0x000fe20008010803 */
[----:B------:R-:W-:-:S02]  /*31c0*/  LOP3.LUT R2, R17, UR27, R94, 0x96, !PT ;  /* 0x0000001b11027c12 */ /* 0x000fc4000f8e965e */
[----:B--2---:R-:W-:Y:S01]  /*31d0*/  FMNMX.FTZ R135, R13, R8, !PT ;  /* 0x000000080d877209 */ /* 0x004fe20007810000 */
[----:B------:R1:W-:Y:S02]  /*31e0*/  MUFU.EX2 R35, R0 ;  /* 0x0000000000237308 */ /* 0x0003e40000000800 */
[----:B------:R-:W-:Y:S01]  /*31f0*/  IMAD.WIDE.U32 R6, R2, -0x326172a9, RZ ;  /* 0xcd9e8d5702067825 */ /* 0x000fe200078e00ff */
[----:B------:R-:W-:Y:S01]  /*3200*/  FSETP.NEU.FTZ.AND P0, PT, R135, -INF , PT ;  /* 0xff8000008700780b */ /* 0x000fe20003f1d000 */
[----:B------:R-:W-:Y:S03]  /*3210*/  HMMA.16816.F32.BF16 R140, R124, R152, R140 ;  /* 0x000000987c8c723c */ /* 0x000fe6000004188c */
[----:B------:R-:W-:-:S03]  /*3220*/  LOP3.LUT R2, R7, UR26, R244, 0x96, !PT ;  /* 0x0000001a07027c12 */ /* 0x000fc6000f8e96f4 */
[C---:B------:R-:W-:Y:S06]  /*3230*/  HMMA.16816.F32.BF16 R40, R124.reuse, R172, R40 ;  /* 0x000000ac7c28723c */ /* 0x040fec0000041828 */
[----:B------:R-:W-:Y:S01]  /*3240*/  HMMA.16816.F32.BF16 R56, R124, R64, R56 ;  /* 0x000000407c38723c */ /* 0x000fe20000041838 */
[----:B-1----:R-:W-:-:S05]  /*3250*/  LOP3.LUT R0, R19, UR25, R16, 0x96, !PT ;  /* 0x0000001913007c12 */ /* 0x002fca000f8e9610 */
[----:B------:R-:W-:-:S04]  /*3260*/  IMAD.WIDE.U32 R160, R0, -0x326172a9, RZ ;  /* 0xcd9e8d5700a07825 */ /* 0x000fc800078e00ff */
[----:B------:R-:W-:Y:S01]  /*3270*/  FFMA.FTZ R0, R46, UR33, -R3 ;  /* 0x000000212e007c23 */ /* 0x000fe20008010803 */
[----:B------:R-:W-:Y:S03]  /*3280*/  HMMA.16816.F32.BF16 R72, R124, R180, R72 ;  /* 0x000000b47c48723c */ /* 0x000fe60000041848 */
[----:B------:R1:W-:Y:S01]  /*3290*/  MUFU.EX2 R25, R0 ;  /* 0x0000000000197308 */ /* 0x0003e20000000800 */
[----:B------:R-:W-:Y:S01]  /*32a0*/  LOP3.LUT R4, R161, UR24, R6, 0x96, !PT ;  /* 0x00000018a1047c12 */ /* 0x000fe2000f8e9606 */
[----:B------:R-:W-:-:S04]  /*32b0*/  IMAD.WIDE.U32 R6, R2, -0x2daee0ad, RZ ;  /* 0xd2511f5302067825 */ /* 0x000fc800078e00ff */
[----:B------:R-:W-:Y:S01]  /*32c0*/  FFMA.FTZ R2, R48, UR33, -R3 ;  /* 0x0000002130027c23 */ /* 0x000fe20008010803 */
[C---:B------:R-:W-:Y:S01]  /*32d0*/  HMMA.16816.F32.BF16 R88, R124.reuse, R176, R88 ;  /* 0x000000b07c58723c */ /* 0x040fe20000041858 */
[----:B------:R-:W-:Y:S02]  /*32e0*/  IMAD.WIDE.U32 R16, R4, -0x2daee0ad, RZ ;  /* 0xd2511f5304107825 */ /* 0x000fe400078e00ff */
[----:B------:R2:W3:Y:S03]  /*32f0*/  MUFU.EX2 R24, R2 ;  /* 0x0000000200187308 */ /* 0x0004e60000000800 */
[C---:B------:R-:W-:Y:S06]  /*3300*/  HMMA.16816.F32.BF16 R104, R124.reuse, R188, R104 ;  /* 0x000000bc7c68723c */ /* 0x040fec0000041868 */
[----:B------:R-:W-:Y:S01]  /*3310*/  HMMA.16816.F32.BF16 R112, R124, R200, R112 ;  /* 0x000000c87c70723c */ /* 0x000fe20000041870 */
[----:B-1----:R-:W-:-:S05]  /*3320*/  FMUL.FTZ R0, R135, UR33 ;  /* 0x0000002187007c20 */ /* 0x002fca0008410000 */
[----:B------:R-:W-:Y:S01]  /*3330*/  FSEL R0, R0, RZ, P0 ;  /* 0x000000ff00007208 */ /* 0x000fe20000000000 */
[C---:B------:R-:W-:Y:S01]  /*3340*/  HMMA.16816.F32.BF16 R164, R124.reuse, R196, R164 ;  /* 0x000000c47ca4723c */ /* 0x040fe200000418a4 */
[----:B------:R-:W-:Y:S02]  /*3350*/  PLOP3.LUT P0, PT, PT, PT, UP0, 0x80, 0x0 ;  /* 0x000000000000781c */ /* 0x000fe40003f0f008 */
[----:B--2---:R-:W-:Y:S01]  /*3360*/  LOP3.LUT R2, R17, UR14, R6, 0x96, !PT ;  /* 0x0000000e11027c12 */ /* 0x004fe2000f8e9606 */
[----:B------:R-:W-:Y:S01]  /*3370*/  FFMA.FTZ R4, R49, UR33, -R0 ;  /* 0x0000002131047c23 */ /* 0x000fe20008010800 */
[----:B------:R-:W-:Y:S01]  /*3380*/  LOP3.LUT R6, R7, UR19, R18, 0x96, !PT ;  /* 0x0000001307067c12 */ /* 0x000fe2000f8e9612 */
[----:B------:R-:W-:Y:S02]  /*3390*/  HMMA.16816.F32.BF16 R148, R124, R154, R148 ;  /* 0x0000009a7c94723c */ /* 0x000fe40000041894 */
[----:B------:R1:W-:Y:S02]  /*33a0*/  MUFU.EX2 R23, R4 ;  /* 0x0000000400177308 */ /* 0x0003e40000000800 */
[----:B------:R-:W-:-:S02]  /*33b0*/  IMAD.WIDE.U32 R12, R6, -0x326172a9, RZ ;  /* 0xcd9e8d57060c7825 */ /* 0x000fc400078e00ff */
[C---:B------:R-:W-:Y:S06]  /*33c0*/  HMMA.16816.F32.BF16 R44, R124.reuse, R174, R28 ;  /* 0x000000ae7c2c723c */ /* 0x040fec000004181c */
[C---:B------:R-:W-:Y:S06]  /*33d0*/  HMMA.16816.F32.BF16 R60, R124.reuse, R66, R60 ;  /* 0x000000427c3c723c */ /* 0x040fec000004183c */
[----:B------:R-:W-:Y:S01]  /*33e0*/  HMMA.16816.F32.BF16 R76, R124, R182, R76 ;  /* 0x000000b67c4c723c */ /* 0x000fe2000004184c */
[----:B-1----:R-:W-:-:S04]  /*33f0*/  IMAD.WIDE.U32 R4, R2, -0x326172a9, RZ ;  /* 0xcd9e8d5702047825 */ /* 0x002fc800078e00ff */
[----:B------:R-:W-:-:S04]  /*3400*/  FFMA.FTZ R2, R26, UR33, -R0 ;  /* 0x000000211a027c23 */ /* 0x000fc80008010800 */
[----:B------:R1:W-:Y:S01]  /*3410*/  MUFU.EX2 R22, R2 ;  /* 0x0000000200167308 */ /* 0x0003e20000000800 */
[C---:B------:R-:W-:Y:S01]  /*3420*/  LOP3.LUT R6, R4.reuse, 0xffff, RZ, 0xc0, !PT ;  /* 0x0000ffff04067812 */ /* 0x040fe200078ec0ff */
[C---:B------:R-:W-:Y:S01]  /*3430*/  HMMA.16816.F32.BF16 R156, R124.reuse, R190, R156 ;  /* 0x000000be7c9c723c */ /* 0x040fe2000004189c */
[----:B------:R-:W-:Y:S02]  /*3440*/  LOP3.LUT R8, R4, 0xff, RZ, 0xc0, !PT ;  /* 0x000000ff04087812 */ /* 0x000fe400078ec0ff */
[----:B------:R-:W-:Y:S02]  /*3450*/  SHF.R.U32.HI R9, RZ, 0x18, R4 ;  /* 0x00000018ff097819 */ /* 0x000fe40000011604 */
[----:B------:R-:W-:Y:S01]  /*3460*/  SHF.R.U32.HI R6, RZ, 0x8, R6 ;  /* 0x00000008ff067819 */ /* 0x000fe20000011606 */
[----:B------:R-:W-:Y:S03]  /*3470*/  HMMA.16816.F32.BF16 R116, R124, R202, R116 ;  /* 0x000000ca7c74723c */ /* 0x000fe60000041874 */
[----:B------:R-:W-:-:S02]  /*3480*/  PRMT R6, R8, 0x5410, R6 ;  /* 0x0000541008067816 */ /* 0x000fc40000000006 */
[----:B-1----:R-:W-:Y:S01]  /*3490*/  SHF.R.U32.HI R2, RZ, 0x10, R4 ;  /* 0x00000010ff027819 */ /* 0x002fe20000011604 */
[----:B------:R-:W-:-:S03]  /*34a0*/  FFMA.FTZ R4, R27, UR33, -R0 ;  /* 0x000000211b047c23 */ /* 0x000fc60008010800 */
[----:B------:R-:W-:Y:S01]  /*34b0*/  LOP3.LUT R7, R2, 0xff, RZ, 0xc0, !PT ;  /* 0x000000ff02077812 */ /* 0x000fe200078ec0ff */
[----:B------:R1:W2:Y:S01]  /*34c0*/  MUFU.EX2 R21, R4 ;  /* 0x0000000400157308 */ /* 0x0002a20000000800 */
[----:B------:R-:W-:Y:S01]  /*34d0*/  LOP3.LUT R2, R5, UR31, R12, 0x96, !PT ;  /* 0x0000001f05027c12 */ /* 0x000fe2000f8e960c */
[----:B------:R-:W-:Y:S01]  /*34e0*/  FFMA.FTZ R5, R92, UR33, -R0 ;  /* 0x000000215c057c23 */ /* 0x000fe20008010800 */
[----:B------:R-:W-:Y:S01]  /*34f0*/  PRMT R9, R7, 0x5410, R9 ;  /* 0x0000541007097816 */ /* 0x000fe20000000009 */
[C---:B------:R-:W-:Y:S01]  /*3500*/  HMMA.16816.F32.BF16 R92, R124.reuse, R178, R52 ;  /* 0x000000b27c5c723c */ /* 0x040fe20000041834 */
[----:B------:R-:W-:Y:S02]  /*3510*/  SHF.R.U32.HI R7, RZ, 0x10, R2 ;  /* 0x00000010ff077819 */ /* 0x000fe40000011602 */
[C---:B------:R-:W-:Y:S01]  /*3520*/  LOP3.LUT R8, R2.reuse, 0xff, RZ, 0xc0, !PT ;  /* 0x000000ff02087812 */ /* 0x040fe200078ec0ff */
[----:B------:R4:W5:Y:S01]  /*3530*/  MUFU.EX2 R20, R5 ;  /* 0x0000000500147308 */ /* 0x0009620000000800 */
[----:B------:R-:W-:Y:S01]  /*3540*/  LOP3.LUT R7, R7, 0xff, RZ, 0xc0, !PT ;  /* 0x000000ff07077812 */ /* 0x000fe200078ec0ff */
[----:B------:R-:W-:Y:S01]  /*3550*/  HMMA.16816.F32.BF16 R124, R124, R198, R144 ;  /* 0x000000c67c7c723c */ /* 0x000fe20000041890 */
[----:B-1----:R-:W-:-:S04]  /*3560*/  LOP3.LUT R4, R2, 0xffff, RZ, 0xc0, !PT ;  /* 0x0000ffff02047812 */ /* 0x002fc800078ec0ff */
[----:B------:R-:W-:Y:S02]  /*3570*/  SHF.R.U32.HI R4, RZ, 0x8, R4 ;  /* 0x00000008ff047819 */ /* 0x000fe40000011604 */
[----:B----4-:R-:W-:Y:S02]  /*3580*/  SHF.R.U32.HI R5, RZ, 0x18, R2 ;  /* 0x00000018ff057819 */ /* 0x010fe40000011602 */
[----:B------:R-:W-:Y:S02]  /*3590*/  HSET2.LE.AND R2, R6, R222, PT ;  /* 0x000000de06027233 */ /* 0x000fe40003803000 */
[----:B------:R-:W-:Y:S02]  /*35a0*/  PRMT R4, R8, 0x5410, R4 ;  /* 0x0000541008047816 */ /* 0x000fe40000000004 */
[----:B---3--:R-:W-:Y:S02]  /*35b0*/  F2FP.BF16.F32.PACK_AB R6, R24, R25 ;  /* 0x000000191806723e */ /* 0x008fe400000010ff */
[----:B------:R-:W-:-:S02]  /*35c0*/  PRMT R8, R7, 0x5410, R5 ;  /* 0x0000541007087816 */ /* 0x000fc40000000005 */
[----:B------:R-:W-:Y:S02]  /*35d0*/  LOP3.LUT R6, R2, R6, RZ, 0xc0, !PT ;  /* 0x0000000602067212 */ /* 0x000fe400078ec0ff */
[--C-:B------:R-:W-:Y:S02]  /*35e0*/  HSET2.LE.AND R4, R4, R222.reuse, PT ;  /* 0x000000de04047233 */ /* 0x100fe40003803000 */
[--C-:B------:R-:W-:Y:S02]  /*35f0*/  HSET2.LE.AND R2, R9, R222.reuse, PT ;  /* 0x000000de09027233 */ /* 0x100fe40003803000 */
[----:B------:R-:W-:Y:S02]  /*3600*/  F2FP.BF16.F32.PACK_AB R5, R33, R35 ;  /* 0x000000232105723e */ /* 0x000fe400000010ff */
[----:B------:R-:W-:Y:S02]  /*3610*/  HSET2.LE.AND R8, R8, R222, PT ;  /* 0x000000de08087233 */ /* 0x000fe40003803000 */
[----:B--2---:R-:W-:-:S02]  /*3620*/  F2FP.BF16.F32.PACK_AB R7, R21, R22 ;  /* 0x000000161507723e */ /* 0x004fc400000010ff */
[----:B-----5:R-:W-:Y:S02]  /*3630*/  F2FP.BF16.F32.PACK_AB R9, R20, R23 ;  /* 0x000000171409723e */ /* 0x020fe400000010ff */
[----:B------:R-:W-:Y:S02]  /*3640*/  LOP3.LUT R4, R4, R5, RZ, 0xc0, !PT ;  /* 0x0000000504047212 */ /* 0x000fe400078ec0ff */
[----:B------:R-:W-:Y:S01]  /*3650*/  LOP3.LUT R7, R2, R7, RZ, 0xc0, !PT ;  /* 0x0000000702077212 */ /* 0x000fe200078ec0ff */
[----:B------:R-:W-:Y:S01]  /*3660*/  FFMA.FTZ R2, R220, UR33, -R3 ;  /* 0x00000021dc027c23 */ /* 0x000fe20008010803 */
[----:B------:R-:W-:Y:S01]  /*3670*/  LOP3.LUT R5, R8, R9, RZ, 0xc0, !PT ;  /* 0x0000000908057212 */ /* 0x000fe200078ec0ff */
[----:B------:R-:W-:Y:S01]  /*3680*/  VIADD R220, R219, 0x1800 ;  /* 0x00001800dbdc7836 */ /* 0x000fe20000000000 */
[----:B------:R-:W-:Y:S01]  /*3690*/  LOP3.LUT R8, R13, UR15, R160, 0x96, !PT ;  /* 0x0000000f0d087c12 */ /* 0x000fe2000f8e96a0 */
[----:B------:R1:W-:Y:S04]  /*36a0*/  MUFU.EX2 R18, R2 ;  /* 0x0000000200127308 */ /* 0x0003e80000000800 */
[C---:B------:R-:W-:Y:S06]  /*36b0*/  HMMA.16816.F32.BF16 R144, R4.reuse, R68, RZ ;  /* 0x000000440490723c */ /* 0x040fec00000418ff */
        /* <DEDUP_REMOVED lines=14> */
[----:B------:R-:W-:Y:S07]  /*37a0*/  HMMA.16816.F32.BF16 R224, R4, R82, RZ ;  /* 0x0000005204e0723c */ /* 0x000fee00000418ff */
[----:B------:R-:W-:-:S04]  /*37b0*/  IMAD.WIDE.U32 R4, R8, -0x2daee0ad, RZ ;  /* 0xd2511f5308047825 */ /* 0x000fc800078e00ff */
[--C-:B------:R-:W-:Y:S01]  /*37c0*/  FFMA.FTZ R6, R221, UR33, -R3.reuse ;  /* 0x00000021dd067c23 */ /* 0x100fe20008010803 */
[----:B------:R-:W-:Y:S01]  /*37d0*/  VIADD R221, R219, 0x1000 ;  /* 0x00001000dbdd7836 */ /* 0x000fe20000000000 */
[----:B-1----:R-:W-:Y:S02]  /*37e0*/  LOP3.LUT R2, R5, UR5, R16, 0x96, !PT ;  /* 0x0000000505027c12 */ /* 0x002fe4000f8e9610 */
[----:B------:R1:W-:Y:S01]  /*37f0*/  MUFU.EX2 R19, R6 ;  /* 0x0000000600137308 */ /* 0x0003e20000000800 */
[C---:B------:R-:W-:Y:S02]  /*3800*/  LOP3.LUT R5, R4.reuse, 0xffff, RZ, 0xc0, !PT ;  /* 0x0000ffff04057812 */ /* 0x040fe400078ec0ff */
[----:B------:R-:W-:Y:S02]  /*3810*/  LOP3.LUT R9, R4, 0xff, RZ, 0xc0, !PT ;  /* 0x000000ff04097812 */ /* 0x000fe400078ec0ff */
[--C-:B------:R-:W-:Y:S02]  /*3820*/  SHF.R.U32.HI R8, RZ, 0x10, R4.reuse ;  /* 0x00000010ff087819 */ /* 0x100fe40000011604 */
[----:B------:R-:W-:Y:S01]  /*3830*/  SHF.R.U32.HI R7, RZ, 0x18, R4 ;  /* 0x00000018ff077819 */ /* 0x000fe20000011604 */
[----:B------:R-:W-:-:S04]  /*3840*/  FFMA.FTZ R4, R139, UR33, -R3 ;  /* 0x000000218b047c23 */ /* 0x000fc80008010803 */
[----:B------:R2:W-:Y:S01]  /*3850*/  MUFU.EX2 R17, R4 ;  /* 0x0000000400117308 */ /* 0x0005e20000000800 */
[----:B-1----:R-:W-:Y:S02]  /*3860*/  SHF.R.U32.HI R6, RZ, 0x8, R5 ;  /* 0x00000008ff067819 */ /* 0x002fe40000011605 */
[----:B------:R-:W-:Y:S02]  /*3870*/  LOP3.LUT R5, R8, 0xff, RZ, 0xc0, !PT ;  /* 0x000000ff08057812 */ /* 0x000fe400078ec0ff */
[----:B------:R-:W-:Y:S02]  /*3880*/  PRMT R9, R9, 0x5410, R6 ;  /* 0x0000541009097816 */ /* 0x000fe40000000006 */
[----:B------:R-:W-:Y:S01]  /*3890*/  PRMT R7, R5, 0x5410, R7 ;  /* 0x0000541005077816 */ /* 0x000fe20000000007 */
[----:B------:R-:W-:-:S04]  /*38a0*/  FFMA.FTZ R5, R32, UR33, -R0 ;  /* 0x0000002120057c23 */ /* 0x000fc80008010800 */
[----:B------:R-:W-:Y:S01]  /*38b0*/  MUFU.EX2 R13, R5 ;  /* 0x00000005000d7308 */ /* 0x000fe20000000800 */
[----:B--2---:R-:W-:Y:S01]  /*38c0*/  FFMA.FTZ R4, R132, UR33, -R3 ;  /* 0x0000002184047c23 */ /* 0x004fe20008010803 */
[----:B------:R-:W-:-:S06]  /*38d0*/  LOP3.LUT R3, R2, 0xffff, RZ, 0xc0, !PT ;  /* 0x0000ffff02037812 */ /* 0x000fcc00078ec0ff */
[----:B------:R1:W2:Y:S02]  /*38e0*/  MUFU.EX2 R16, R4 ;  /* 0x0000000400107308 */ /* 0x0002a40000000800 */
[----:B-1----:R-:W-:Y:S02]  /*38f0*/  SHF.R.U32.HI R4, RZ, 0x8, R3 ;  /* 0x00000008ff047819 */ /* 0x002fe40000011603 */
[----:B------:R-:W-:-:S04]  /*3900*/  LOP3.LUT R3, R2, 0xff, RZ, 0xc0, !PT ;  /* 0x000000ff02037812 */ /* 0x000fc800078ec0ff */
[----:B------:R-:W-:Y:S01]  /*3910*/  PRMT R6, R3, 0x5410, R4 ;  /* 0x0000541003067816 */ /* 0x000fe20000000004 */
[----:B------:R-:W-:Y:S01]  /*3920*/  FFMA.FTZ R3, R34, UR33, -R0 ;  /* 0x0000002122037c23 */ /* 0x000fe20008010800 */
[----:B------:R-:W-:-:S03]  /*3930*/  SHF.R.U32.HI R4, RZ, 0x10, R2 ;  /* 0x00000010ff047819 */ /* 0x000fc60000011602 */
[----:B------:R1:W3:Y:S02]  /*3940*/  MUFU.EX2 R12, R3 ;  /* 0x00000003000c7308 */ /* 0x0002e40000000800 */
[----:B-1----:R-:W-:Y:S02]  /*3950*/  SHF.R.U32.HI R3, RZ, 0x18, R2 ;  /* 0x00000018ff037819 */ /* 0x002fe40000011602 */
[----:B------:R-:W-:Y:S01]  /*3960*/  LOP3.LUT R2, R4, 0xff, RZ, 0xc0, !PT ;  /* 0x000000ff04027812 */ /* 0x000fe200078ec0ff */
[----:B------:R-:W-:-:S03]  /*3970*/  FFMA.FTZ R4, R137, UR33, -R0 ;  /* 0x0000002189047c23 */ /* 0x000fc60008010800 */
[----:B------:R-:W-:Y:S01]  /*3980*/  PRMT R5, R2, 0x5410, R3 ;  /* 0x0000541002057816 */ /* 0x000fe20000000003 */
[----:B------:R-:W-:Y:S01]  /*3990*/  FFMA.FTZ R2, R138, UR33, -R0 ;  /* 0x000000218a027c23 */ /* 0x000fe20008010800 */
[----:B------:R1:W-:Y:S01]  /*39a0*/  MUFU.EX2 R8, R4 ;  /* 0x0000000400087308 */ /* 0x0003e20000000800 */
[--C-:B------:R-:W-:Y:S02]  /*39b0*/  HSET2.LE.AND R0, R9, R222.reuse, PT ;  /* 0x000000de09007233 */ /* 0x100fe40003803000 */
[--C-:B------:R-:W-:Y:S02]  /*39c0*/  HSET2.LE.AND R3, R7, R222.reuse, PT ;  /* 0x000000de07037233 */ /* 0x100fe40003803000 */
[--C-:B------:R-:W-:Y:S02]  /*39d0*/  HSET2.LE.AND R5, R5, R222.reuse, PT ;  /* 0x000000de05057233 */ /* 0x100fe40003803000 */
[----:B-1----:R-:W-:Y:S01]  /*39e0*/  HSET2.LE.AND R4, R6, R222, PT ;  /* 0x000000de06047233 */ /* 0x002fe20003803000 */
[----:B------:R-:W-:Y:S01]  /*39f0*/  VIADD R222, R219, 0x800 ;  /* 0x00000800dbde7836 */ /* 0x000fe20000000000 */
[----:B------:R2:W1:Y:S02]  /*3a00*/  MUFU.EX2 R6, R2 ;  /* 0x0000000200067308 */ /* 0x0004640000000800 */
[----:B--2---:R-:W-:-:S04]  /*3a10*/  F2FP.BF16.F32.PACK_AB R2, R16, R17 ;  /* 0x000000111002723e */ /* 0x004fc800000010ff */
[----:B------:R-:W-:Y:S01]  /*3a20*/  LOP3.LUT R130, R0, R2, RZ, 0xc0, !PT ;  /* 0x0000000200827212 */ /* 0x000fe200078ec0ff */
[----:B------:R-:W-:Y:S01]  /*3a30*/  FADD.FTZ R2, R35, R33 ;  /* 0x0000002123027221 */ /* 0x000fe20000010000 */
[----:B---3--:R-:W-:-:S03]  /*3a40*/  F2FP.BF16.F32.PACK_AB R0, R12, R13 ;  /* 0x0000000d0c00723e */ /* 0x008fc600000010ff */
        /* <DEDUP_REMOVED lines=8> */
[----:B-1----:R-:W-:Y:S01]  /*3ad0*/  F2FP.BF16.F32.PACK_AB R0, R6, R8 ;  /* 0x000000080600723e */ /* 0x002fe200000010ff */
[----:B------:R-:W-:-:S02]  /*3ae0*/  FADD.FTZ R3, R243, R3 ;  /* 0x00000003f3037221 */ /* 0x000fc40000010000 */
[----:B------:R-:W-:Y:S01]  /*3af0*/  FADD.FTZ R4, R19, R2 ;  /* 0x0000000213047221 */ /* 0x000fe20000010000 */
[----:B------:R-:W-:Y:S01]  /*3b00*/  LOP3.LUT R129, R5, R0, RZ, 0xc0, !PT ;  /* 0x0000000005817212 */ /* 0x000fe200078ec0ff */
        /* <DEDUP_REMOVED lines=18> */
[----:B------:R-:W-:Y:S01]  /*3c30*/  HMMA.16816.F32.BF16 R64, R128, R66, R120 ;  /* 0x000000428040723c */ /* 0x000fe20000041878 */
[----:B------:R-:W-:Y:S01]  /*3c40*/  FADD.FTZ R13, R13, R2 ;  /* 0x000000020d0d7221 */ /* 0x000fe20000010000 */
[----:B------:R-:W-:-:S03]  /*3c50*/  FADD.FTZ R0, R228, R0 ;  /* 0x00000000e4007221 */ /* 0x000fc60000010000 */
[----:B------:R-:W-:Y:S01]  /*3c60*/  FADD.FTZ R248, R12, R13 ;  /* 0x0000000d0cf87221 */ /* 0x000fe20000010000 */
        /* <DEDUP_REMOVED lines=16> */
[----:B------:R-:W-:-:S04]  /*3d70*/  DEPBAR.LE SB0, 0x0 ;  /* 0x000080000000791a */ /* 0x000fc80000000000 */
[----:B------:R-:W-:Y:S01]  /*3d80*/  IMAD.U32 R3, RZ, RZ, UR35 ;  /* 0x00000023ff037e24 */ /* 0x000fe2000f8e00ff */
[----:B------:R-:W-:Y:S01]  /*3d90*/  USHF.L.U32 UR8, UR36, 0x6, URZ ;  /* 0x0000000624087899 */ /* 0x000fe2000800063f */
[----:B------:R-:W-:Y:S01]  /*3da0*/  IMAD.U32 R4, RZ, RZ, UR35 ;  /* 0x00000023ff047e24 */ /* 0x000fe2000f8e00ff */
[----:B------:R-:W-:Y:S01]  /*3db0*/  USHF.L.U64.HI UR36, UR36, 0x6, UR9 ;  /* 0x0000000624247899 */ /* 0x000fe20008010209 */
[----:B------:R-:W-:Y:S01]  /*3dc0*/  IMAD.U32 R0, RZ, RZ, UR34 ;  /* 0x00000022ff007e24 */ /* 0x000fe2000f8e00ff */
[----:B------:R-:W-:Y:S01]  /*3dd0*/  BAR.SYNC.DEFER_BLOCKING 0x0 ;  /* 0x0000000000007b1d */ /* 0x000fe20000010000 */
[----:B------:R-:W-:Y:S01]  /*3de0*/  LEA R3, P0, R3, R240, 0x1 ;  /* 0x000000f003037211 */ /* 0x000fe200078008ff */
[----:B------:R-:W-:Y:S01]  /*3df0*/  UIADD3 UR4, UR32, -0x2, URZ ;  /* 0xfffffffe20047890 */ /* 0x000fe2000fffe03f */
[----:B------:R-:W-:Y:S01]  /*3e00*/  IADD3 R2, P1, R240, -UR8, RZ ;  /* 0x80000008f0027c10 */ /* 0x000fe2000ff3e0ff */
[----:B------:R-:W-:Y:S01]  /*3e10*/  UISETP.NE.AND UP0, UPT, UR32, 0x2, UPT ;  /* 0x000000022000788c */ /* 0x000fe2000bf05270 */
[----:B------:R-:W-:-:S02]  /*3e20*/  LEA.HI.X R0, R4, R241, R0, 0x1, P0 ;  /* 0x000000f104007211 */ /* 0x000fc400000f0c00 */
[----:B------:R-:W-:Y:S02]  /*3e30*/  IADD3 R236, P0, R3, -UR8, RZ ;  /* 0x8000000803ec7c10 */ /* 0x000fe4000ff1e0ff */
[----:B------:R-:W-:Y:S02]  /*3e40*/  IADD3.X R3, R241, ~UR36, RZ, P1, !PT ;  /* 0x80000024f1037c10 */ /* 0x000fe40008ffe4ff */
[----:B------:R-:W-:Y:S01]  /*3e50*/  IADD3.X R237, R0, ~UR36, RZ, P0, !PT ;  /* 0x8000002400ed7c10 */ /* 0x000fe200087fe4ff */
[----:B------:R-:W-:-:S04]  /*3e60*/  IMAD.U32 R0, RZ, RZ, UR4 ;  /* 0x00000004ff007e24 */ /* 0x000fc8000f8e00ff */
[----:B------:R-:W-:-:S04]  /*3e70*/  IMAD R0, R0, 0x20, R251 ;  /* 0x0000002000007824 */ /* 0x000fc800078e02fb */
[C---:B------:R-:W-:Y:S01]  /*3e80*/  VIADD R9, R0.reuse, 0x18 ;  /* 0x0000001800097836 */ /* 0x040fe20000000000 */
[C---:B------:R-:W-:Y:S01]  /*3e90*/  ISETP.GE.AND P0, PT, R0.reuse, R10, PT ;  /* 0x0000000a0000720c */ /* 0x040fe20003f06270 */
[C---:B------:R-:W-:Y:S01]  /*3ea0*/  VIADD R12, R0.reuse, 0x11 ;  /* 0x00000011000c7836 */ /* 0x040fe20000000000 */
[----:B------:R-:W-:Y:S01]  /*3eb0*/  @!PT LDS RZ, [RZ] ;  /* 0x00000000fffff984 */ /* 0x000fe20000000800 */
[----:B------:R-:W-:Y:S01]  /*3ec0*/  @!PT LDS RZ, [RZ] ;  /* 0x00000000fffff984 */ /* 0x000fe20000000800 */
[----:B------:R-:W-:Y:S01]  /*3ed0*/  @!PT LDS RZ, [RZ] ;  /* 0x00000000fffff984 */ /* 0x000fe20000000800 */
[----:B------:R-:W-:Y:S01]  /*3ee0*/  LDGSTS.E.BYPASS.LTC128B.128 [R223+0xa000], desc[UR20][R2.64] ;  /* 0x0a00000002df7fae */ /* 0x000fe2000b901d54 */
[----:B------:R-:W-:-:S03]  /*3ef0*/  VIADD R8, R0, 0x19 ;  /* 0x0000001900087836 */ /* 0x000fc60000000000 */
[----:B------:R1:W-:Y:S04]  /*3f00*/  LDGSTS.E.BYPASS.LTC128B.128 [R223+0xb000], desc[UR20][R2.64+0x80] ;  /* 0x0b00008002df7fae */ /* 0x0003e8000b901d54 */
[----:B------:R2:W-:Y:S04]  /*3f10*/  LDGSTS.E.BYPASS.LTC128B.128 [R223+0xa800], desc[UR20][R236.64] ;  /* 0x0a800000ecdf7fae */ /* 0x0005e8000b901d54 */
[----:B------:R2:W-:Y:S04]  /*3f20*/  LDGSTS.E.BYPASS.LTC128B.128 [R223+0xb800], desc[UR20][R236.64+0x80] ;  /* 0x0b800080ecdf7fae */ /* 0x0005e8000b901d54 */
[----:B------:R-:W-:Y:S04]  /*3f30*/  LDSM.16.M88.4 R20, [R209] ;  /* 0x00000000d114783b */ /* 0x000fe80000000200 */
[----:B------:R-:W3:Y:S04]  /*3f40*/  LDSM.16.M88.4 R32, [R218] ;  /* 0x00000000da20783b */ /* 0x000ee80000000200 */
[----:B------:R-:W4:Y:S04]  /*3f50*/  LDSM.16.M88.4 R28, [R218+0x800] ;  /* 0x00080000da1c783b */ /* 0x000f280000000200 */
[----:B------:R-:W5:Y:S04]  /*3f60*/  LDSM.16.M88.4 R16, [R209+0x2000] ;  /* 0x00200000d110783b */ /* 0x000f680000000200 */
[----:B------:R-:W-:Y:S04]  /*3f70*/  LDSM.16.M88.4 R4, [R211] ;  /* 0x00000000d304783b */ /* 0x000fe80000000200 */
[----:B------:R-:W1:Y:S04]  /*3f80*/  LDSM.16.M88.4 R172, [R219] ;  /* 0x00000000dbac783b */ /* 0x000e680000000200 */
[----:B------:R-:W2:Y:S04]  /*3f90*/  LDSM.16.M88.4 R176, [R222] ;  /* 0x00000000deb0783b */ /* 0x000ea80000000200 */
[----:B------:R-:W2:Y:S04]  /*3fa0*/  LDSM.16.M88.4 R24, [R211+0x2000] ;  /* 0x00200000d318783b */ /* 0x000ea80000000200 */
[----:B------:R-:W0:Y:S01]  /*3fb0*/  LDGDEPBAR ;  /* 0x00000000000079af */ /* 0x000e220000000000 */
[C---:B---3--:R-:W-:Y:S06]  /*3fc0*/  HMMA.16816.F32.BF16 R196, R20.reuse, R32, RZ ;  /* 0x0000002014c4723c */ /* 0x048fec00000418ff */
[C---:B----4-:R-:W-:Y:S06]  /*3fd0*/  HMMA.16816.F32.BF16 R188, R20.reuse, R28, RZ ;  /* 0x0000001c14bc723c */ /* 0x050fec00000418ff */
[C---:B------:R-:W-:Y:S06]  /*3fe0*/  HMMA.16816.F32.BF16 R192, R20.reuse, R34, RZ ;  /* 0x0000002214c0723c */ /* 0x040fec00000418ff */
[----:B------:R-:W-:Y:S06]  /*3ff0*/  HMMA.16816.F32.BF16 R184, R20, R30, RZ ;  /* 0x0000001e14b8723c */ /* 0x000fec00000418ff */
[C---:B-----5:R-:W-:Y:S06]  /*4000*/  HMMA.16816.F32.BF16 R180, R16.reuse, R32, RZ ;  /* 0x0000002010b4723c */ /* 0x060fec00000418ff */
[C---:B------:R-:W-:Y:S06]  /*4010*/  HMMA.16816.F32.BF16 R20, R16.reuse, R28, RZ ;  /* 0x0000001c1014723c */ /* 0x040fec00000418ff */
[C---:B------:R-:W-:Y:S01]  /*4020*/  HMMA.16816.F32.BF16 R200, R16.reuse, R34, RZ ;  /* 0x0000002210c8723c */ /* 0x040fe200000418ff */
[----:B------:R-:W-:Y:S05]  /*4030*/  LDSM.16.M88.4 R32, [R216] ;  /* 0x00000000d820783b */ /* 0x000fea0000000200 */
[----:B------:R-:W-:Y:S01]  /*4040*/  HMMA.16816.F32.BF16 R204, R16, R30, RZ ;  /* 0x0000001e10cc723c */ /* 0x000fe200000418ff */
[----:B------:R-:W-:Y:S04]  /*4050*/  LDSM.16.M88.4 R16, [R217] ;  /* 0x00000000d910783b */ /* 0x000fe80000000200 */
[----:B------:R-:W3:Y:S01]  /*4060*/  LDSM.16.M88.4 R28, [R216+0x800] ;  /* 0x00080000d81c783b */ /* 0x000ee20000000200 */
[C---:B-1----:R-:W-:Y:S06]  /*4070*/  HMMA.16816.F32.BF16 R232, R4.reuse, R172, R196 ;  /* 0x000000ac04e8723c */ /* 0x042fec00000418c4 */
[C---:B--2---:R-:W-:Y:S06]  /*4080*/  HMMA.16816.F32.BF16 R196, R4.reuse, R176, R188 ;  /* 0x000000b004c4723c */ /* 0x044fec00000418bc */
[C---:B------:R-:W-:Y:S06]  /*4090*/  HMMA.16816.F32.BF16 R228, R4.reuse, R174, R192 ;  /* 0x000000ae04e4723c */ /* 0x040fec00000418c0 */
[----:B------:R-:W-:Y:S01]  /*40a0*/  HMMA.16816.F32.BF16 R224, R4, R178, R184 ;  /* 0x000000b204e0723c */ /* 0x000fe200000418b8 */
[----:B------:R-:W1:Y:S05]  /*40b0*/  LDSM.16.M88.4 R4, [R217+0x2000] ;  /* 0x00200000d904783b */ /* 0x000e6a0000000200 */
[C---:B------:R-:W-:Y:S06]  /*40c0*/  HMMA.16816.F32.BF16 R192, R24.reuse, R172, R180 ;  /* 0x000000ac18c0723c */ /* 0x040fec00000418b4 */
[C---:B------:R-:W-:Y:S01]  /*40d0*/  HMMA.16816.F32.BF16 R188, R24.reuse, R176, R20 ;  /* 0x000000b018bc723c */ /* 0x040fe20000041814 */
[----:B------:R-:W-:Y:S05]  /*40e0*/  LDSM.16.M88.4 R20, [R215] ;  /* 0x00000000d714783b */ /* 0x000fea0000000200 */
[C---:B------:R-:W-:Y:S01]  /*40f0*/  HMMA.16816.F32.BF16 R180, R24.reuse, R174, R200 ;  /* 0x000000ae18b4723c */ /* 0x040fe200000418c8 */
[----:B------:R-:W-:Y:S05]  /*4100*/  LDSM.16.M88.4 R172, [R214] ;  /* 0x00000000d6ac783b */ /* 0x000fea0000000200 */
[----:B------:R-:W-:Y:S01]  /*4110*/  HMMA.16816.F32.BF16 R176, R24, R178, R204 ;  /* 0x000000b218b0723c */ /* 0x000fe200000418cc */
[----:B------:R-:W2:Y:S05]  /*4120*/  LDSM.16.M88.4 R24, [R214+0x800] ;  /* 0x00080000d618783b */ /* 0x000eaa0000000200 */
[C---:B---3--:R-:W-:Y:S06]  /*4130*/  HMMA.16816.F32.BF16 R200, R16.reuse, R28, R196 ;  /* 0x0000001c10c8723c */ /* 0x048fec00000418c4 */
[C---:B------:R-:W-:Y:S06]  /*4140*/  HMMA.16816.F32.BF16 R184, R16.reuse, R32, R232 ;  /* 0x0000002010b8723c */ /* 0x040fec00000418e8 */
[C---:B------:R-:W-:Y:S06]  /*4150*/  HMMA.16816.F32.BF16 R196, R16.reuse, R34, R228 ;  /* 0x0000002210c4723c */ /* 0x040fec00000418e4 */
[----:B------:R-:W-:Y:S06]  /*4160*/  HMMA.16816.F32.BF16 R16, R16, R30, R224 ;  /* 0x0000001e1010723c */ /* 0x000fec00000418e0 */
[C---:B-1----:R-:W-:Y:S06]  /*4170*/  HMMA.16816.F32.BF16 R228, R4.reuse, R34, R180 ;  /* 0x0000002204e4723c */ /* 0x042fec00000418b4 */
[C---:B------:R-:W-:Y:S01]  /*4180*/  HMMA.16816.F32.BF16 R232, R4.reuse, R32, R192 ;  /* 0x0000002004e8723c */ /* 0x040fe200000418c0 */
[----:B------:R-:W-:Y:S05]  /*4190*/  LDSM.16.M88.4 R32, [R218+0x1000] ;  /* 0x00100000da20783b */ /* 0x000fea0000000200 */
[C---:B------:R-:W-:Y:S06]  /*41a0*/  HMMA.16816.F32.BF16 R224, R4.reuse, R28, R188 ;  /* 0x0000001c04e0723c */ /* 0x040fec00000418bc */
[----:B------:R-:W-:Y:S01]  /*41b0*/  HMMA.16816.F32.BF16 R180, R4, R30, R176 ;  /* 0x0000001e04b4723c */ /* 0x000fe200000418b0 */
[----:B------:R-:W1:Y:S04]  /*41c0*/  LDSM.16.M88.4 R4, [R215+0x2000] ;  /* 0x00200000d704783b */ /* 0x000e680000000200 */
[----:B------:R-:W-:Y:S01]  /*41d0*/  LDSM.16.M88.4 R28, [R218+0x1800] ;  /* 0x00180000da1c783b */ /* 0x000fe20000000200 */
[C---:B--2---:R-:W-:Y:S03]  /*41e0*/  HMMA.16816.F32.BF16 R176, R20.reuse, R26, R16 ;  /* 0x0000001a14b0723c */ /* 0x044fe60000041810 */
[----:B------:R-:W2:Y:S03]  /*41f0*/  LDSM.16.M88.4 R16, [R209+0x4000] ;  /* 0x00400000d110783b */ /* 0x000ea60000000200 */
[C---:B------:R-:W-:Y:S06]  /*4200*/  HMMA.16816.F32.BF16 R192, R20.reuse, R172, R184 ;  /* 0x000000ac14c0723c */ /* 0x040fec00000418b8 */
[C---:B------:R-:W-:Y:S06]  /*4210*/  HMMA.16816.F32.BF16 R188, R20.reuse, R174, R196 ;  /* 0x000000ae14bc723c */ /* 0x040fec00000418c4 */
[----:B------:R-:W-:Y:S01]  /*4220*/  HMMA.16816.F32.BF16 R184, R20, R24, R200 ;  /* 0x0000001814b8723c */ /* 0x000fe200000418c8 */
[----:B------:R-:W-:Y:S05]  /*4230*/  LDSM.16.M88.4 R20, [R211+0x4000] ;  /* 0x00400000d314783b */ /* 0x000fea0000000200 */
[C---:B-1----:R-:W-:Y:S06]  /*4240*/  HMMA.16816.F32.BF16 R232, R4.reuse, R172, R232 ;  /* 0x000000ac04e8723c */ /* 0x042fec00000418e8 */
[C---:B------:R-:W-:Y:S01]  /*4250*/  HMMA.16816.F32.BF16 R228, R4.reuse, R174, R228 ;  /* 0x000000ae04e4723c */ /* 0x040fe200000418e4 */
[----:B------:R-:W-:Y:S05]  /*4260*/  LDSM.16.M88.4 R172, [R220] ;  /* 0x00000000dcac783b */ /* 0x000fea0000000200 */
[C---:B------:R-:W-:Y:S06]  /*4270*/  HMMA.16816.F32.BF16 R224, R4.reuse, R24, R224 ;  /* 0x0000001804e0723c */ /* 0x040fec00000418e0 */
[----:B------:R-:W-:Y:S01]  /*4280*/  HMMA.16816.F32.BF16 R180, R4, R26, R180 ;  /* 0x0000001a04b4723c */ /* 0x000fe200000418b4 */
[----:B------:R-:W1:Y:S04]  /*4290*/  LDSM.16.M88.4 R4, [R209+0x6000] ;  /* 0x00600000d104783b */ /* 0x000e680000000200 */
[----:B------:R-:W3:Y:S01]  /*42a0*/  LDSM.16.M88.4 R24, [R221] ;  /* 0x00000000dd18783b */ /* 0x000ee20000000200 */
[C---:B--2---:R-:W-:Y:S06]  /*42b0*/  HMMA.16816.F32.BF16 R176, R16.reuse, R30, R176 ;  /* 0x0000001e10b0723c */ /* 0x044fec00000418b0 */
[C---:B------:R-:W-:Y:S06]  /*42c0*/  HMMA.16816.F32.BF16 R204, R16.reuse, R32, R192 ;  /* 0x0000002010cc723c */ /* 0x040fec00000418c0 */
[C---:B------:R-:W-:Y:S06]  /*42d0*/  HMMA.16816.F32.BF16 R200, R16.reuse, R34, R188 ;  /* 0x0000002210c8723c */ /* 0x040fec00000418bc */
[-C--:B------:R-:W-:Y:S01]  /*42e0*/  HMMA.16816.F32.BF16 R196, R16, R28.reuse, R184 ;  /* 0x0000001c10c4723c */ /* 0x080fe200000418b8 */
[----:B------:R-:W2:Y:S05]  /*42f0*/  LDSM.16.M88.4 R16, [R211+0x6000] ;  /* 0x00600000d310783b */ /* 0x000eaa0000000200 */
[C---:B-1----:R-:W-:Y:S06]  /*4300*/  HMMA.16816.F32.BF16 R224, R4.reuse, R28, R224 ;  /* 0x0000001c04e0723c */ /* 0x042fec00000418e0 */
[C---:B------:R-:W-:Y:S06]  /*4310*/  HMMA.16816.F32.BF16 R192, R4.reuse, R30, R180 ;  /* 0x0000001e04c0723c */ /* 0x040fec00000418b4 */
[C---:B------:R-:W-:Y:S06]  /*4320*/  HMMA.16816.F32.BF16 R232, R4.reuse, R32, R232 ;  /* 0x0000002004e8723c */ /* 0x040fec00000418e8 */
[----:B------:R-:W-:Y:S01]  /*4330*/  HMMA.16816.F32.BF16 R228, R4, R34, R228 ;  /* 0x0000002204e4723c */ /* 0x000fe200000418e4 */
[----:B------:R-:W-:Y:S04]  /*4340*/  LDSM.16.M88.4 R4, [R217+0x4000] ;  /* 0x00400000d904783b */ /* 0x000fe80000000200 */
[----:B------:R-:W-:Y:S01]  /*4350*/  LDSM.16.M88.4 R32, [R216+0x1800] ;  /* 0x00180000d820783b */ /* 0x000fe20000000200 */
[C---:B------:R-:W-:Y:S03]  /*4360*/  HMMA.16816.F32.BF16 R28, R20.reuse, R174, R176 ;  /* 0x000000ae141c723c */ /* 0x040fe600000418b0 */
[----:B------:R-:W1:Y:S03]  /*4370*/  LDSM.16.M88.4 R176, [R216+0x1000] ;  /* 0x00100000d8b0783b */ /* 0x000e660000000200 */
[C---:B---3--:R-:W-:Y:S06]  /*4380*/  HMMA.16816.F32.BF16 R188, R20.reuse, R24, R204 ;  /* 0x0000001814bc723c */ /* 0x048fec00000418cc */
[C---:B------:R-:W-:Y:S06]  /*4390*/  HMMA.16816.F32.BF16 R184, R20.reuse, R26, R200 ;  /* 0x0000001a14b8723c */ /* 0x040fec00000418c8 */
[----:B------:R-:W-:Y:S01]  /*43a0*/  HMMA.16816.F32.BF16 R180, R20, R172, R196 ;  /* 0x000000ac14b4723c */ /* 0x000fe200000418c4 */
[----:B------:R-:W3:Y:S05]  /*43b0*/  LDSM.16.M88.4 R20, [R217+0x6000] ;  /* 0x00600000d914783b */ /* 0x000eea0000000200 */
[C---:B--2---:R-:W-:Y:S06]  /*43c0*/  HMMA.16816.F32.BF16 R200, R16.reuse, R174, R192 ;  /* 0x000000ae10c8723c */ /* 0x044fec00000418c0 */
[C---:B------:R-:W-:Y:S06]  /*43d0*/  HMMA.16816.F32.BF16 R232, R16.reuse, R24, R232 ;  /* 0x0000001810e8723c */ /* 0x040fec00000418e8 */
[C---:B------:R-:W-:Y:S01]  /*43e0*/  HMMA.16816.F32.BF16 R228, R16.reuse, R26, R228 ;  /* 0x0000001a10e4723c */ /* 0x040fe200000418e4 */
[----:B------:R-:W-:Y:S05]  /*43f0*/  LDSM.16.M88.4 R24, [R214+0x1000] ;  /* 0x00100000d618783b */ /* 0x000fea0000000200 */
[----:B------:R-:W-:Y:S01]  /*4400*/  HMMA.16816.F32.BF16 R224, R16, R172, R224 ;  /* 0x000000ac10e0723c */ /* 0x000fe200000418e0 */
[----:B------:R-:W-:Y:S05]  /*4410*/  LDSM.16.M88.4 R16, [R215+0x6000] ;  /* 0x00600000d710783b */ /* 0x000fea0000000200 */
[C---:B-1----:R-:W-:Y:S06]  /*4420*/  HMMA.16816.F32.BF16 R196, R4.reuse, R176, R188 ;  /* 0x000000b004c4723c */ /* 0x042fec00000418bc */
[C---:B------:R-:W-:Y:S06]  /*4430*/  HMMA.16816.F32.BF16 R192, R4.reuse, R178, R184 ;  /* 0x000000b204c0723c */ /* 0x040fec00000418b8 */
[C---:B------:R-:W-:Y:S06]  /*4440*/  HMMA.16816.F32.BF16 R188, R4.reuse, R32, R180 ;  /* 0x0000002004bc723c */ /* 0x040fec00000418b4 */
[----:B------:R-:W-:Y:S01]  /*4450*/  HMMA.16816.F32.BF16 R184, R4, R34, R28 ;  /* 0x0000002204b8723c */ /* 0x000fe2000004181c */
[----:B------:R-:W1:Y:S04]  /*4460*/  LDSM.16.M88.4 R4, [R215+0x4000] ;  /* 0x00400000d704783b */ /* 0x000e680000000200 */
[----:B------:R-:W2:Y:S01]  /*4470*/  LDSM.16.M88.4 R28, [R214+0x1800] ;  /* 0x00180000d61c783b */ /* 0x000ea20000000200 */
[----:B---3--:R-:W-:Y:S01]  /*4480*/  HMMA.16816.F32.BF16 R172, R20, R32, R224 ;  /* 0x0000002014ac723c */ /* 0x008fe200000418e0 */
[----:B------:R-:W-:-:S05]  /*4490*/  DEPBAR.LE SB0, 0x0 ;  /* 0x000080000000791a */ /* 0x000fca0000000000 */
[C---:B------:R-:W-:Y:S06]  /*44a0*/  HMMA.16816.F32.BF16 R200, R20.reuse, R34, R200 ;  /* 0x0000002214c8723c */ /* 0x040fec00000418c8 */
[C---:B------:R-:W-:Y:S06]  /*44b0*/  HMMA.16816.F32.BF16 R180, R20.reuse, R176, R232 ;  /* 0x000000b014b4723c */ /* 0x040fec00000418e8 */
[----:B------:R-:W-:Y:S06]  /*44c0*/  HMMA.16816.F32.BF16 R176, R20, R178, R228 ;  /* 0x000000b214b0723c */ /* 0x000fec00000418e4 */
[C---:B-1----:R-:W-:Y:S06]  /*44d0*/  HMMA.16816.F32.BF16 R32, R4.reuse, R24, R196 ;  /* 0x000000180420723c */ /* 0x042fec00000418c4 */
[C---:B------:R-:W-:Y:S06]  /*44e0*/  HMMA.16816.F32.BF16 R192, R4.reuse, R26, R192 ;  /* 0x0000001a04c0723c */ /* 0x040fec00000418c0 */
[C---:B--2---:R-:W-:Y:S06]  /*44f0*/  HMMA.16816.F32.BF16 R188, R4.reuse, R28, R188 ;  /* 0x0000001c04bc723c */ /* 0x044fec00000418bc */
[----:B------:R-:W-:Y:S06]  /*4500*/  HMMA.16816.F32.BF16 R184, R4, R30, R184 ;  /* 0x0000001e04b8723c */ /* 0x000fec00000418b8 */
[----:B------:R-:W-:Y:S01]  /*4510*/  FSEL R20, R32, -INF , !P0 ;  /* 0xff80000020147808 */ /* 0x000fe20004000000 */
[C---:B------:R-:W-:Y:S01]  /*4520*/  VIADD R7, R0.reuse, 0x1 ;  /* 0x0000000100077836 */ /* 0x040fe20000000000 */
[C---:B------:R-:W-:Y:S01]  /*4530*/  HMMA.16816.F32.BF16 R180, R16.reuse, R24, R180 ;  /* 0x0000001810b4723c */ /* 0x040fe200000418b4 */
[----:B------:R-:W-:Y:S01]  /*4540*/  VIADD R6, R0, 0x8 ;  /* 0x0000000800067836 */ /* 0x000fe20000000000 */
[----:B------:R-:W-:Y:S01]  /*4550*/  FMNMX.FTZ R2, R136, R20, !PT ;  /* 0x0000001488027209 */ /* 0x000fe20007810000 */
[C---:B------:R-:W-:Y:S01]  /*4560*/  VIADD R4, R0.reuse, 0x10 ;  /* 0x0000001000047836 */ /* 0x040fe20000000000 */
[----:B------:R-:W-:Y:S01]  /*4570*/  BAR.SYNC.DEFER_BLOCKING 0x0 ;  /* 0x0000000000007b1d */ /* 0x000fe20000010000 */
[-C--:B------:R-:W-:Y:S01]  /*4580*/  ISETP.GE.AND P1, PT, R7, R10.reuse, PT ;  /* 0x0000000a0700720c */ /* 0x080fe20003f26270 */
[----:B------:R-:W-:Y:S01]  /*4590*/  VIADD R5, R0, 0x9 ;  /* 0x0000000900057836 */ /* 0x000fe20000000000 */
[----:B------:R-:W-:Y:S01]  /*45a0*/  ISETP.GE.AND P0, PT, R6, R10, PT ;  /* 0x0000000a0600720c */ /* 0x000fe20003f06270 */
[----:B------:R-:W-:Y:S01]  /*45b0*/  HMMA.16816.F32.BF16 R196, R16, R26, R176 ;  /* 0x0000001a10c4723c */ /* 0x000fe200000418b0 */
[----:B------:R-:W-:-:S02]  /*45c0*/  FSEL R22, R33, -INF , !P1 ;  /* 0xff80000021167808 */ /* 0x000fc40004800000 */
[----:B------:R-:W-:Y:S02]  /*45d0*/  FSEL R25, R192, -INF , !P0 ;  /* 0xff800000c0197808 */ /* 0x000fe40004000000 */
[-C--:B------:R-:W-:Y:S01]  /*45e0*/  ISETP.GE.AND P0, PT, R4, R10.reuse, PT ;  /* 0x0000000a0400720c */ /* 0x080fe20003f06270 */
[C---:B------:R-:W-:Y:S01]  /*45f0*/  HMMA.16816.F32.BF16 R176, R16.reuse, R28, R172 ;  /* 0x0000001c10b0723c */ /* 0x040fe200000418ac */
[----:B------:R-:W-:Y:S02]  /*4600*/  ISETP.GE.AND P1, PT, R5, R10, PT ;  /* 0x0000000a0500720c */ /* 0x000fe40003f26270 */
[----:B------:R-:W-:Y:S02]  /*4610*/  FMNMX.FTZ R2, R22, R2, !PT ;  /* 0x0000000216027209 */ /* 0x000fe40007810000 */
[----:B------:R-:W-:Y:S01]  /*4620*/  FSEL R252, R188, -INF , !P0 ;  /* 0xff800000bcfc7808 */ /* 0x000fe20004000000 */
[----:B------:R-:W-:Y:S01]  /*4630*/  HMMA.16816.F32.BF16 R172, R16, R30, R200 ;  /* 0x0000001e10ac723c */ /* 0x000fe200000418c8 */
[----:B------:R-:W-:-:S02]  /*4640*/  FSEL R32, R193, -INF , !P1 ;  /* 0xff800000c1207808 */ /* 0x000fc40004800000 */
[----:B------:R-:W-:Y:S02]  /*4650*/  FMNMX.FTZ R2, R25, R2, !PT ;  /* 0x0000000219027209 */ /* 0x000fe40007810000 */
[-C--:B------:R-:W-:Y:S02]  /*4660*/  ISETP.GE.AND P0, PT, R9, R10.reuse, PT ;  /* 0x0000000a0900720c */ /* 0x080fe40003f06270 */
[----:B------:R-:W-:Y:S02]  /*4670*/  ISETP.GE.AND P1, PT, R12, R10, PT ;  /* 0x0000000a0c00720c */ /* 0x000fe40003f26270 */
[----:B------:R-:W-:Y:S02]  /*4680*/  FMNMX.FTZ R2, R32, R2, !PT ;  /* 0x0000000220027209 */ /* 0x000fe40007810000 */
[----:B------:R-:W-:Y:S02]  /*4690*/  FSEL R228, R184, -INF , !P0 ;  /* 0xff800000b8e47808 */ /* 0x000fe40004000000 */
[----:B------:R-:W-:-:S02]  /*46a0*/  PLOP3.LUT P0, PT, PT, PT, UP0, 0x80, 0x0 ;  /* 0x000000000000781c */ /* 0x000fc40003f0f008 */
[----:B------:R-:W-:Y:S02]  /*46b0*/  FSEL R229, R189, -INF , !P1 ;  /* 0xff800000bde57808 */ /* 0x000fe40004800000 */
[----:B------:R-:W-:Y:S02]  /*46c0*/  FMNMX.FTZ R2, R252, R2, !PT ;  /* 0x00000002fc027209 */ /* 0x000fe40007810000 */
[----:B------:R-:W-:Y:S02]  /*46d0*/  ISETP.GE.AND P1, PT, R8, R10, PT ;  /* 0x0000000a0800720c */ /* 0x000fe40003f26270 */
[----:B------:R-:W-:Y:S02]  /*46e0*/  FMNMX.FTZ R2, R229, R2, !PT ;  /* 0x00000002e5027209 */ /* 0x000fe40007810000 */
[----:B------:R-:W-:Y:S02]  /*46f0*/  FSEL R192, R185, -INF , !P1 ;  /* 0xff800000b9c07808 */ /* 0x000fe40004800000 */
        /* <DEDUP_REMOVED lines=14> */
[----:B--2---:R-:W-:-:S04]  /*47e0*/  LEA R3, P0, R3, R250, 0x5 ;  /* 0x000000fa03037211 */ /* 0x004fc800078028ff */
[----:B------:R-:W-:Y:S02]  /*47f0*/  LEA R2, P1, R3, UR6, 0x1 ;  /* 0x0000000603027c11 */ /* 0x000fe4000f8208ff */
[----:B---3--:R-:W-:Y:S02]  /*4800*/  LEA.HI.X R17, R17, R139, R16, 0x5, P0 ;  /* 0x0000008b11117211 */ /* 0x008fe400000f2c10 */
[----:B------:R-:W-:Y:S02]  /*4810*/  IADD3 R16, P0, R2, UR17, RZ ;  /* 0x0000001102107c10 */ /* 0x000fe4000ff1e0ff */
[----:B------:R-:W-:-:S04]  /*4820*/  LEA.HI.X R3, R3, UR7, R17, 0x1, P1 ;  /* 0x0000000703037c11 */ /* 0x000fc800088f0c11 */
[----:B------:R-:W-:Y:S01]  /*4830*/  IADD3.X R17, R3, UR16, RZ, P0, !PT ;  /* 0x0000001003117c10 */ /* 0x000fe200087fe4ff */
[----:B------:R-:W-:Y:S01]  /*4840*/  @!PT LDS RZ, [RZ] ;  /* 0x00000000fffff984 */ /* 0x000fe20000000800 */
[----:B------:R-:W-:Y:S01]  /*4850*/  @!PT LDS RZ, [RZ] ;  /* 0x00000000fffff984 */ /* 0x000fe20000000800 */
[----:B------:R-:W-:Y:S01]  /*4860*/  @!PT LDS RZ, [RZ] ;  /* 0x00000000fffff984 */ /* 0x000fe20000000800 */
[----:B------:R1:W-:Y:S04]  /*4870*/  LDGSTS.E.BYPASS.LTC128B.128 [R223+0x8000], desc[UR20][R2.64] ;  /* 0x0800000002df7fae */ /* 0x0003e8000b901d54 */
[----:B------:R1:W-:Y:S04]  /*4880*/  LDGSTS.E.BYPASS.LTC128B.128 [R223+0x9000], desc[UR20][R2.64+0x80] ;  /* 0x0900008002df7fae */ /* 0x0003e8000b901d54 */
[----:B------:R1:W-:Y:S04]  /*4890*/  LDGSTS.E.BYPASS.LTC128B.128 [R223+0x8800], desc[UR20][R16.64] ;  /* 0x0880000010df7fae */ /* 0x0003e8000b901d54 */
[----:B------:R1:W-:Y:S04]  /*48a0*/  LDGSTS.E.BYPASS.LTC128B.128 [R223+0x9800], desc[UR20][R16.64+0x80] ;  /* 0x0980008010df7fae */ /* 0x0003e8000b901d54 */
[----:B------:R-:W0:Y:S02]  /*48b0*/  LDGDEPBAR ;  /* 0x00000000000079af */ /* 0x000e240000000000 */
.L_x_1055:
[----:B------:R-:W2:Y:S04]  /*48c0*/  LDL.LU.64 R138, [R1+0x28] ;  /* 0x00002800018a7983 */ /* 0x000ea80000300a00 */
[----:B------:R-:W3:Y:S04]  /*48d0*/  LDL.LU.64 R188, [R1+0x30] ;  /* 0x0000300001bc7983 */ /* 0x000ee80000300a00 */
[----:B------:R-:W4:Y:S01]  /*48e0*/  LDL.LU.64 R184, [R1+0x38] ;  /* 0x0000380001b87983 */ /* 0x000f220000300a00 */
[-C--:B------:R-:W-:Y:S01]  /*48f0*/  ISETP.GE.AND P1, PT, R0, R11.reuse, PT ;  /* 0x0000000b0000720c */ /* 0x080fe20003f26270 */
[----:B------:R-:W-:Y:S01]  /*4900*/  IMAD.WIDE.U32 R18, R242, -0x2daee0ad, RZ ;  /* 0xd2511f53f2127825 */ /* 0x000fe200078e00ff */
[----:B------:R-:W-:Y:S01]  /*4910*/  ISETP.GE.AND P0, PT, R7, R11, PT ;  /* 0x0000000b0700720c */ /* 0x000fe20003f06270 */
[----:B-1----:R-:W1:Y:S01]  /*4920*/  SHFL.BFLY PT, R3, R13, 0x2, 0x1f ;  /* 0x0c401f000d037f89 */ /* 0x002e6200000e0000 */
[----:B------:R-:W-:Y:S01]  /*4930*/  FSEL R17, R34, -INF , !P1 ;  /* 0xff80000022117808 */ /* 0x000fe20004800000 */
[----:B------:R-:W-:Y:S01]  /*4940*/  UISETP.GE.AND UP0, UPT, UR32, 0x3, UPT ;  /* 0x000000032000788c */ /* 0x000fe2000bf06270 */
[----:B------:R-:W-:-:S02]  /*4950*/  FSEL R24, R35, -INF , !P0 ;  /* 0xff80000023187808 */ /* 0x000fc40004000000 */
[----:B------:R-:W-:Y:S02]  /*4960*/  ISETP.GE.AND P1, PT, R6, R11, PT ;  /* 0x0000000b0600720c */ /* 0x000fe40003f26270 */
[----:B------:R-:W-:Y:S02]  /*4970*/  FMNMX.FTZ R2, R135, R17, !PT ;  /* 0x0000001187027209 */ /* 0x000fe40007810000 */
        /* <DEDUP_REMOVED lines=10> */
[-C--:B------:R-:W-:Y:S02]  /*4a20*/  ISETP.GE.AND P1, PT, R9, R11.reuse, PT ;  /* 0x0000000b0900720c */ /* 0x080fe40003f26270 */
[----:B------:R-:W-:Y:S01]  /*4a30*/  FSEL R207, R191, -INF , !P2 ;  /* 0xff800000bfcf7808 */ /* 0x000fe20005000000 */
[----:B------:R-:W-:Y:S01]  /*4a40*/  SHFL.BFLY PT, R23, R13, 0x1, 0x1f ;  /* 0x0c201f000d177f89 */ /* 0x000fe200000e0000 */
[----:B------:R-:W-:Y:S01]  /*4a50*/  FMNMX.FTZ R3, R206, R2, !PT ;  /* 0x00000002ce037209 */ /* 0x000fe20007810000 */
[----:B------:R-:W-:Y:S01]  /*4a60*/  IMAD.U32 R2, RZ, RZ, UR23 ;  /* 0x00000017ff027e24 */ /* 0x000fe2000f8e00ff */
[----:B------:R-:W-:Y:S02]  /*4a70*/  ISETP.GE.AND P0, PT, R8, R11, PT ;  /* 0x0000000b0800720c */ /* 0x000fe40003f06270 */
[----:B------:R-:W-:Y:S02]  /*4a80*/  FSEL R250, R186, -INF , !P1 ;  /* 0xff800000bafa7808 */ /* 0x000fe40004800000 */
[----:B------:R-:W-:-:S02]  /*4a90*/  FMNMX.FTZ R3, R207, R3, !PT ;  /* 0x00000003cf037209 */ /* 0x000fc40007810000 */
[----:B------:R-:W-:Y:S02]  /*4aa0*/  FSEL R251, R187, -INF , !P0 ;  /* 0xff800000bbfb7808 */ /* 0x000fe40004000000 */
[----:B------:R-:W-:Y:S02]  /*4ab0*/  FMNMX.FTZ R3, R250, R3, !PT ;  /* 0x00000003fa037209 */ /* 0x000fe40007810000 */
[-C--:B------:R-:W-:Y:S02]  /*4ac0*/  ISETP.GE.AND P1, PT, R0, R14.reuse, PT ;  /* 0x0000000e0000720c */ /* 0x080fe40003f26270 */
[----:B------:R-:W-:Y:S02]  /*4ad0*/  FMNMX.FTZ R3, R251, R3, !PT ;  /* 0x00000003fb037209 */ /* 0x000fe40007810000 */
[----:B------:R-:W-:Y:S02]  /*4ae0*/  ISETP.GE.AND P0, PT, R7, R14, PT ;  /* 0x0000000e0700720c */ /* 0x000fe40003f06270 */
[----:B------:R-:W-:Y:S01]  /*4af0*/  FSEL R21, R180, -INF , !P1 ;  /* 0xff800000b4157808 */ /* 0x000fe20004800000 */
[----:B------:R-:W1:Y:S01]  /*4b00*/  SHFL.BFLY PT, R16, R3, 0x2, 0x1f ;  /* 0x0c401f0003107f89 */ /* 0x000e6200000e0000 */
[----:B------:R-:W-:-:S02]  /*4b10*/  LOP3.LUT R35, R239, UR4, R2, 0x96, !PT ;  /* 0x00000004ef237c12 */ /* 0x000fc4000f8e9602 */
[-C--:B------:R-:W-:Y:S02]  /*4b20*/  ISETP.GE.AND P2, PT, R6, R14.reuse, PT ;  /* 0x0000000e0600720c */ /* 0x080fe40003f46270 */
[----:B------:R-:W-:Y:S02]  /*4b30*/  FSEL R30, R181, -INF , !P0 ;  /* 0xff800000b51e7808 */ /* 0x000fe40004000000 */
        /* <DEDUP_REMOVED lines=8> */
[----:B------:R-:W-:Y:S02]  /*4bc0*/  FSEL R176, R176, -INF , !P0 ;  /* 0xff800000b0b07808 */ /* 0x000fe40004000000 */
[----:B------:R-:W-:-:S02]  /*4bd0*/  FMNMX.FTZ R2, R33, R2, !PT ;  /* 0x0000000221027209 */ /* 0x000fc40007810000 */
[----:B------:R-:W-:Y:S02]  /*4be0*/  ISETP.GE.AND P0, PT, R0, R15, PT ;  /* 0x0000000f0000720c */ /* 0x000fe40003f06270 */
[----:B------:R-:W-:Y:S02]  /*4bf0*/  ISETP.GE.AND P1, PT, R9, R14, PT ;  /* 0x0000000e0900720c */ /* 0x000fe40003f26270 */
[----:B------:R-:W-:Y:S02]  /*4c00*/  FSEL R177, R177, -INF , !P2 ;  /* 0xff800000b1b17808 */ /* 0x000fe40005000000 */
[----:B------:R-:W-:Y:S02]  /*4c10*/  FMNMX.FTZ R2, R176, R2, !PT ;  /* 0x00000002b0027209 */ /* 0x000fe40007810000 */
[----:B------:R-:W-:Y:S02]  /*4c20*/  LOP3.LUT R132, R19, UR29, R238, 0x96, !PT ;  /* 0x0000001d13847c12 */ /* 0x000fe4000f8e96ee */
[----:B------:R-:W-:-:S02]  /*4c30*/  FSEL R19, R182, -INF , !P0 ;  /* 0xff800000b6137808 */ /* 0x000fc40004000000 */
[-C--:B------:R-:W-:Y:S02]  /*4c40*/  ISETP.GE.AND P2, PT, R7, R15.reuse, PT ;  /* 0x0000000f0700720c */ /* 0x080fe40003f46270 */
[----:B------:R-:W-:Y:S02]  /*4c50*/  ISETP.GE.AND P3, PT, R8, R14, PT ;  /* 0x0000000e0800720c */ /* 0x000fe40003f66270 */
[----:B------:R-:W-:Y:S02]  /*4c60*/  FSEL R172, R172, -INF , !P1 ;  /* 0xff800000acac7808 */ /* 0x000fe40004800000 */
[----:B------:R-:W-:Y:S02]  /*4c70*/  FMNMX.FTZ R2, R177, R2, !PT ;  /* 0x00000002b1027209 */ /* 0x000fe40007810000 */
[----:B------:R-:W-:Y:S02]  /*4c80*/  ISETP.GE.AND P0, PT, R5, R15, PT ;  /* 0x0000000f0500720c */ /* 0x000fe40003f06270 */
[----:B------:R-:W-:-:S02]  /*4c90*/  FMNMX.FTZ R5, R134, R19, !PT ;  /* 0x0000001386057209 */ /* 0x000fc40007810000 */
[----:B------:R-:W-:Y:S02]  /*4ca0*/  FSEL R31, R183, -INF , !P2 ;  /* 0xff800000b71f7808 */ /* 0x000fe40005000000 */
[----:B-1----:R-:W-:Y:S02]  /*4cb0*/  FMNMX.FTZ R0, R3, R16, !PT ;  /* 0x0000001003007209 */ /* 0x002fe40007810000 */
[----:B------:R-:W-:Y:S02]  /*4cc0*/  FSEL R173, R173, -INF , !P3 ;  /* 0xff800000adad7808 */ /* 0x000fe40005800000 */
[----:B------:R-:W-:Y:S02]  /*4cd0*/  FMNMX.FTZ R2, R172, R2, !PT ;  /* 0x00000002ac027209 */ /* 0x000fe40007810000 */
[----:B------:R-:W-:Y:S02]  /*4ce0*/  ISETP.GE.AND P1, PT, R6, R15, PT ;  /* 0x0000000f0600720c */ /* 0x000fe40003f26270 */
[----:B------:R-:W-:-:S02]  /*4cf0*/  FMNMX.FTZ R3, R31, R5, !PT ;  /* 0x000000051f037209 */ /* 0x000fc40007810000 */
[----:B------:R-:W-:Y:S01]  /*4d00*/  FMNMX.FTZ R2, R173, R2, !PT ;  /* 0x00000002ad027209 */ /* 0x000fe20007810000 */
[----:B------:R-:W1:Y:S01]  /*4d10*/  SHFL.BFLY PT, R5, R0, 0x1, 0x1f ;  /* 0x0c201f0000057f89 */ /* 0x000e6200000e0000 */
[----:B------:R-:W-:Y:S02]  /*4d20*/  FSEL R29, R198, -INF , !P1 ;  /* 0xff800000c61d7808 */ /* 0x000fe40004800000 */
[----:B------:R-:W-:Y:S01]  /*4d30*/  ISETP.GE.AND P2, PT, R4, R15, PT ;  /* 0x0000000f0400720c */ /* 0x000fe20003f46270 */
[----:B------:R-:W5:Y:S01]  /*4d40*/  SHFL.BFLY PT, R16, R2, 0x2, 0x1f ;  /* 0x0c401f0002107f89 */ /* 0x000f6200000e0000 */
[----:B------:R-:W-:Y:S02]  /*4d50*/  FSEL R26, R199, -INF , !P0 ;  /* 0xff800000c71a7808 */ /* 0x000fe40004000000 */
[----:B------:R-:W-:Y:S02]  /*4d60*/  FMNMX.FTZ R3, R29, R3, !PT ;  /* 0x000000031d037209 */ /* 0x000fe40007810000 */
[----:B------:R-:W-:-:S02]  /*4d70*/  FMNMX.FTZ R243, R13, R23, !PT ;  /* 0x000000170df37209 */ /* 0x000fc40007810000 */
[----:B------:R-:W-:Y:S01]  /*4d80*/  ISETP.GE.AND P1, PT, R12, R15, PT ;  /* 0x0000000f0c00720c */ /* 0x000fe20003f26270 */
[----:B------:R-:W-:Y:S01]  /*4d90*/  IMAD.WIDE.U32 R12, R35, -0x326172a9, RZ ;  /* 0xcd9e8d57230c7825 */ /* 0x000fe200078e00ff */
[----:B------:R-:W-:-:S03]  /*4da0*/  FSEL R137, R178, -INF , !P2 ;  /* 0xff800000b2897808 */ /* 0x000fc60005000000 */
[----:B------:R-:W-:Y:S01]  /*4db0*/  FMUL.FTZ R23, R243, UR33 ;  /* 0x00000021f3177c20 */ /* 0x000fe20008410000 */
[----:B------:R-:W-:Y:S02]  /*4dc0*/  FMNMX.FTZ R3, R26, R3, !PT ;  /* 0x000000031a037209 */ /* 0x000fe40007810000 */
[----:B------:R-:W-:Y:S02]  /*4dd0*/  ISETP.GE.AND P0, PT, R9, R15, PT ;  /* 0x0000000f0900720c */ /* 0x000fe40003f06270 */
[----:B------:R-:W-:Y:S02]  /*4de0*/  FSEL R179, R179, -INF , !P1 ;  /* 0xff800000b3b37808 */ /* 0x000fe40004800000 */
[----:B------:R-:W-:Y:S02]  /*4df0*/  FMNMX.FTZ R3, R137, R3, !PT ;  /* 0x0000000389037209 */ /* 0x000fe40007810000 */
[----:B------:R-:W-:Y:S02]  /*4e00*/  FSETP.NEU.FTZ.AND P3, PT, R243, -INF , PT ;  /* 0xff800000f300780b */ /* 0x000fe40003f7d000 */
[----:B------:R-:W-:-:S02]  /*4e10*/  ISETP.GE.AND P1, PT, R8, R15, PT ;  /* 0x0000000f0800720c */ /* 0x000fc40003f26270 */
[----:B------:R-:W-:Y:S02]  /*4e20*/  FSEL R180, R174, -INF , !P0 ;  /* 0xff800000aeb47808 */ /* 0x000fe40004000000 */
[----:B------:R-:W-:Y:S02]  /*4e30*/  FMNMX.FTZ R3, R179, R3, !PT ;  /* 0x00000003b3037209 */ /* 0x000fe40007810000 */
[----:B------:R-:W-:Y:S02]  /*4e40*/  FSEL R23, R23, RZ, P3 ;  /* 0x000000ff17177208 */ /* 0x000fe40001800000 */
[----:B------:R-:W-:Y:S02]  /*4e50*/  FSEL R178, R175, -INF , !P1 ;  /* 0xff800000afb27808 */ /* 0x000fe40004800000 */
[----:B------:R-:W-:Y:S01]  /*4e60*/  FMNMX.FTZ R3, R180, R3, !PT ;  /* 0x00000003b4037209 */ /* 0x000fe20007810000 */
[--C-:B------:R-:W-:Y:S01]  /*4e70*/  FFMA.FTZ R20, R20, UR33, -R23.reuse ;  /* 0x0000002114147c23 */ /* 0x100fe20008010817 */
[----:B-1----:R-:W-:Y:S01]  /*4e80*/  FMNMX.FTZ R242, R0, R5, !PT ;  /* 0x0000000500f27209 */ /* 0x002fe20007810000 */
[----:B------:R-:W-:Y:S01]  /*4e90*/  FFMA.FTZ R22, R22, UR33, -R23 ;  /* 0x0000002116167c23 */ /* 0x000fe20008010817 */
[----:B------:R-:W-:Y:S01]  /*4ea0*/  FMNMX.FTZ R0, R178, R3, !PT ;  /* 0x00000003b2007209 */ /* 0x000fe20007810000 */
[----:B------:R1:W-:Y:S01]  /*4eb0*/  MUFU.EX2 R193, R20 ;  /* 0x0000001400c17308 */ /* 0x0003e20000000800 */
[----:B-----5:R-:W-:Y:S01]  /*4ec0*/  FMNMX.FTZ R16, R2, R16, !PT ;  /* 0x0000001002107209 */ /* 0x020fe20007810000 */
[----:B------:R-:W-:Y:S01]  /*4ed0*/  IMAD.WIDE.U32 R2, R132, -0x326172a9, RZ ;  /* 0xcd9e8d5784027825 */ /* 0x000fe200078e00ff */
[----:B------:R-:W-:-:S03]  /*4ee0*/  FSETP.NEU.FTZ.AND P2, PT, R242, -INF , PT ;  /* 0xff800000f200780b */ /* 0x000fc60003f5d000 */
[--C-:B------:R-:W-:Y:S01]  /*4ef0*/  FFMA.FTZ R25, R25, UR33, -R23.reuse ;  /* 0x0000002119197c23 */ /* 0x100fe20008010817 */
[----:B------:R-:W-:Y:S01]  /*4f00*/  LOP3.LUT R6, R245, UR28, R12, 0x96, !PT ;  /* 0x0000001cf5067c12 */ /* 0x000fe2000f8e960c */
[----:B------:R-:W5:Y:S01]  /*4f10*/  SHFL.BFLY PT, R35, R16, 0x1, 0x1f ;  /* 0x0c201f0010237f89 */ /* 0x000f6200000e0000 */
[----:B------:R-:W-:Y:S01]  /*4f20*/  FFMA.FTZ R32, R32, UR33, -R23 ;  /* 0x0000002120207c23 */ /* 0x000fe20008010817 */
[----:B------:R5:W2:Y:S02]  /*4f30*/  MUFU.EX2 R187, R22 ;  /* 0x0000001600bb7308 */ /* 0x000aa40000000800 */
[----:B------:R-:W-:-:S06]  /*4f40*/  IMAD.WIDE.U32 R6, R6, -0x2daee0ad, RZ ;  /* 0xd2511f5306067825 */ /* 0x000fcc00078e00ff */
[----:B------:R-:W-:Y:S01]  /*4f50*/  MUFU.EX2 R194, R25 ;  /* 0x0000001900c27308 */ /* 0x000fe20000000800 */
[----:B-1----:R-:W1:Y:S01]  /*4f60*/  SHFL.BFLY PT, R20, R0, 0x2, 0x1f ;  /* 0x0c401f0000147f89 */ /* 0x002e6200000e0000 */
[----:B-----5:R-:W-:-:S05]  /*4f70*/  FMUL.FTZ R22, R242, UR33 ;  /* 0x00000021f2167c20 */ /* 0x020fca0008410000 */
[----:B------:R-:W-:Y:S02]  /*4f80*/  FSEL R22, R22, RZ, P2 ;  /* 0x000000ff16167208 */ /* 0x000fe40001000000 */
[----:B------:R-:W-:-:S03]  /*4f90*/  FMNMX.FTZ R239, R16, R35, !PT ;  /* 0x0000002310ef7209 */ /* 0x000fc60007810000 */
[--C-:B------:R-:W-:Y:S01]  /*4fa0*/  FFMA.FTZ R24, R24, UR33, -R22.reuse ;  /* 0x0000002118187c23 */ /* 0x100fe20008010816 */
[--C-:B------:R-:W-:Y:S01]  /*4fb0*/  FFMA.FTZ R17, R17, UR33, -R22.reuse ;  /* 0x0000002111117c23 */ /* 0x100fe20008010816 */
[----:B------:R-:W-:Y:S01]  /*4fc0*/  FSETP.NEU.FTZ.AND P1, PT, R239, -INF , PT ;  /* 0xff800000ef00780b */ /* 0x000fe20003f3d000 */
[--C-:B------:R-:W-:Y:S01]  /*4fd0*/  FFMA.FTZ R28, R28, UR33, -R22.reuse ;  /* 0x000000211c1c7c23 */ /* 0x100fe20008010816 */
[----:B------:R5:W-:Y:S01]  /*4fe0*/  MUFU.EX2 R204, R24 ;  /* 0x0000001800cc7308 */ /* 0x000be20000000800 */
[----:B------:R-:W-:-:S07]  /*4ff0*/  FFMA.FTZ R27, R27, UR33, -R22 ;  /* 0x000000211b1b7c23 */ /* 0x000fce0008010816 */
[----:B------:R5:W5:Y:S08]  /*5000*/  MUFU.EX2 R205, R17 ;  /* 0x0000001100cd7308 */ /* 0x000b700000000800 */
[----:B------:R-:W-:Y:S08]  /*5010*/  MUFU.EX2 R199, R28 ;  /* 0x0000001c00c77308 */ /* 0x000ff00000000800 */
[----:B------:R-:W-:Y:S01]  /*5020*/  MUFU.EX2 R198, R27 ;  /* 0x0000001b00c67308 */ /* 0x000fe20000000800 */
[----:B---3--:R-:W-:-:S02]  /*5030*/  LOP3.LUT R5, R13, UR30, R188, 0x96, !PT ;  /* 0x0000001e0d057c12 */ /* 0x008fc4000f8e96bc */
[----:B----4-:R-:W-:Y:S01]  /*5040*/  LOP3.LUT R4, R13, UR30, R184, 0x96, !PT ;  /* 0x0000001e0d047c12 */ /* 0x010fe2000f8e96b8 */
[----:B------:R-:W3:Y:S04]  /*5050*/  LDC.U8 R185, c[0x0][0x388] ;  /* 0x0000e200ffb97b82 */ /* 0x000ee80000000000 */
[----:B------:R-:W-:Y:S01]  /*5060*/  MUFU.EX2 R184, R32 ;  /* 0x0000002000b87308 */ /* 0x000fe20000000800 */
[----:B------:R-:W-:Y:S01]  /*5070*/  IMAD.WIDE.U32 R8, R4, -0x2daee0ad, RZ ;  /* 0xd2511f5304087825 */ /* 0x000fe200078e00ff */
[----:B------:R-:W-:-:S03]  /*5080*/  LOP3.LUT R4, R3, UR28, R12, 0x96, !PT ;  /* 0x0000001c03047c12 */ /* 0x000fc6000f8e960c */
[----:B------:R-:W-:Y:S01]  /*5090*/  IMAD.WIDE.U32 R12, R5, -0x2daee0ad, RZ ;  /* 0xd2511f53050c7825 */ /* 0x000fe200078e00ff */
[----:B--2---:R-:W-:Y:S02]  /*50a0*/  LOP3.LUT R3, R9, UR27, R138, 0x96, !PT ;  /* 0x0000001b09037c12 */ /* 0x004fe4000f8e968a */
[----:B------:R-:W-:Y:S01]  /*50b0*/  LOP3.LUT R8, R7, UR25, R8, 0x96, !PT ;  /* 0x0000001907087c12 */ /* 0x000fe2000f8e9608 */
[----:B------:R-:W-:Y:S01]  /*50c0*/  IMAD.WIDE.U32 R4, R4, -0x2daee0ad, RZ ;  /* 0xd2511f5304047825 */ /* 0x000fe200078e00ff */
[----:B------:R-:W-:Y:S02]  /*50d0*/  LOP3.LUT R18, R13, UR27, R18, 0x96, !PT ;  /* 0x0000001b0d127c12 */ /* 0x000fe4000f8e9612 */
[----:B-1----:R-:W-:Y:S01]  /*50e0*/  FMNMX.FTZ R7, R0, R20, !PT ;  /* 0x0000001400077209 */ /* 0x002fe20007810000 */
[----:B------:R-:W-:Y:S01]  /*50f0*/  IMAD.WIDE.U32 R138, R3, -0x326172a9, RZ ;  /* 0xcd9e8d57038a7825 */ /* 0x000fe200078e00ff */
[----:B------:R-:W-:-:S03]  /*5100*/  LOP3.LUT R12, R5, UR25, R12, 0x96, !PT ;  /* 0x00000019050c7c12 */ /* 0x000fc6000f8e960c */
[----:B-----5:R-:W-:Y:S01]  /*5110*/  IMAD.WIDE.U32 R24, R18, -0x326172a9, RZ ;  /* 0xcd9e8d5712187825 */ /* 0x020fe200078e00ff */
[----:B------:R-:W-:-:S03]  /*5120*/  LOP3.LUT R17, R139, UR26, R244, 0x96, !PT ;  /* 0x0000001a8b117c12 */ /* 0x000fc6000f8e96f4 */
[----:B------:R-:W-:Y:S01]  /*5130*/  IMAD.WIDE.U32 R12, R12, -0x326172a9, RZ ;  /* 0xcd9e8d570c0c7825 */ /* 0x000fe200078e00ff */
[----:B------:R-:W-:Y:S02]  /*5140*/  LOP3.LUT R2, R25, UR26, R2, 0x96, !PT ;  /* 0x0000001a19027c12 */ /* 0x000fe4000f8e9602 */
[----:B---3--:R-:W-:Y:S01]  /*5150*/  PRMT R245, R185, 0x7054, R185 ;  /* 0x00007054b9f57816 */ /* 0x008fe200000000b9 */
[----:B------:R-:W-:Y:S01]  /*5160*/  IMAD.WIDE.U32 R8, R8, -0x326172a9, RZ ;  /* 0xcd9e8d5708087825 */ /* 0x000fe200078e00ff */
[----:B------:R-:W-:Y:S02]  /*5170*/  LOP3.LUT R0, R13, UR24, R24, 0x96, !PT ;  /* 0x000000180d007c12 */ /* 0x000fe4000f8e9618 */
[----:B------:R-:W1:Y:S01]  /*5180*/  SHFL.BFLY PT, R13, R7, 0x1, 0x1f ;  /* 0x0c201f00070d7f89 */ /* 0x000e6200000e0000 */
[----:B------:R-:W-:Y:S01]  /*5190*/  IMAD.WIDE.U32 R16, R17, -0x2daee0ad, RZ ;  /* 0xd2511f5311107825 */ /* 0x000fe200078e00ff */
[----:B------:R-:W-:-:S03]  /*51a0*/  LOP3.LUT R3, R9, UR24, R138, 0x96, !PT ;  /* 0x0000001809037c12 */ /* 0x000fc6000f8e968a */
[----:B------:R-:W-:Y:S01]  /*51b0*/  FMUL.FTZ R9, R239, UR33 ;  /* 0x00000021ef097c20 */ /* 0x000fe20008410000 */
[----:B------:R-:W-:Y:S01]  /*51c0*/  IMAD.WIDE.U32 R138, R0, -0x2daee0ad, RZ ;  /* 0xd2511f53008a7825 */ /* 0x000fe200078e00ff */
[----:B------:R-:W-:-:S03]  /*51d0*/  LOP3.LUT R17, R17, UR19, R6, 0x96, !PT ;  /* 0x0000001311117c12 */ /* 0x000fc6000f8e9606 */
[----:B------:R-:W-:Y:S01]  /*51e0*/  FSEL R9, R9, RZ, P1 ;  /* 0x000000ff09097208 */ /* 0x000fe20000800000 */
[----:B------:R-:W-:-:S04]  /*51f0*/  IMAD.WIDE.U32 R182, R3, -0x2daee0ad, RZ ;  /* 0xd2511f5303b67825 */ /* 0x000fc800078e00ff */
[----:B------:R-:W-:-:S04]  /*5200*/  IMAD.WIDE.U32 R2, R2, -0x2daee0ad, RZ ;  /* 0xd2511f5302027825 */ /* 0x000fc800078e00ff */
[--C-:B------:R-:W-:Y:S01]  /*5210*/  FFMA.FTZ R21, R21, UR33, -R9.reuse ;  /* 0x0000002115157c23 */ /* 0x100fe20008010809 */
[----:B------:R-:W-:Y:S01]  /*5220*/  LOP3.LUT R0, R183, UR14, R16, 0x96, !PT ;  /* 0x0000000eb7007c12 */ /* 0x000fe2000f8e9610 */
[----:B------:R-:W-:Y:S01]  /*5230*/  FFMA.FTZ R30, R30, UR33, -R9 ;  /* 0x000000211e1e7c23 */ /* 0x000fe20008010809 */
[----:B------:R-:W-:Y:S01]  /*5240*/  IMAD.WIDE.U32 R16, R17, -0x326172a9, RZ ;  /* 0xcd9e8d5711107825 */ /* 0x000fe200078e00ff */
[----:B------:R-:W-:Y:S01]  /*5250*/  LOP3.LUT R20, R3, UR19, R4, 0x96, !PT ;  /* 0x0000001303147c12 */ /* 0x000fe2000f8e9604 */
[----:B------:R2:W-:Y:S01]  /*5260*/  MUFU.EX2 R197, R21 ;  /* 0x0000001500c57308 */ /* 0x0005e20000000800 */
[----:B------:R-:W-:Y:S01]  /*5270*/  LOP3.LUT R4, R139, UR14, R2, 0x96, !PT ;  /* 0x0000000e8b047c12 */ /* 0x000fe2000f8e9602 */
[----:B------:R-:W-:Y:S01]  /*5280*/  IMAD.WIDE.U32 R2, R0, -0x326172a9, RZ ;  /* 0xcd9e8d5700027825 */ /* 0x000fe200078e00ff */
[----:B------:R-:W-:-:S03]  /*5290*/  LOP3.LUT R244, R17, UR15, R8, 0x96, !PT ;  /* 0x0000000f11f47c12 */ /* 0x000fc6000f8e9608 */
[--C-:B------:R-:W-:Y:S01]  /*52a0*/  FFMA.FTZ R34, R34, UR33, -R9.reuse ;  /* 0x0000002122227c23 */ /* 0x100fe20008010809 */
[----:B-1----:R-:W-:Y:S01]  /*52b0*/  FMNMX.FTZ R238, R7, R13, !PT ;  /* 0x0000000d07ee7209 */ /* 0x002fe20007810000 */
[----:B------:R-:W-:Y:S01]  /*52c0*/  IMAD.WIDE.U32 R4, R4, -0x326172a9, RZ ;  /* 0xcd9e8d5704047825 */ /* 0x000fe200078e00ff */
[----:B------:R-:W-:Y:S01]  /*52d0*/  LOP3.LUT R6, R3, UR31, R16, 0x96, !PT ;  /* 0x0000001f03067c12 */ /* 0x000fe2000f8e9610 */
[----:B------:R1:W-:Y:S01]  /*52e0*/  MUFU.EX2 R196, R30 ;  /* 0x0000001e00c47308 */ /* 0x0003e20000000800 */
[----:B------:R-:W-:Y:S01]  /*52f0*/  LOP3.LUT R3, R2, 0xffff, RZ, 0xc0, !PT ;  /* 0x0000ffff02037812 */ /* 0x000fe200078ec0ff */
[----:B------:R-:W-:Y:S01]  /*5300*/  FMUL.FTZ R8, R238, UR33 ;  /* 0x00000021ee087c20 */ /* 0x000fe20008410000 */
[----:B------:R-:W-:Y:S01]  /*5310*/  LOP3.LUT R17, R2, 0xff, RZ, 0xc0, !PT ;  /* 0x000000ff02117812 */ /* 0x000fe200078ec0ff */
[----:B------:R-:W-:Y:S01]  /*5320*/  FFMA.FTZ R33, R33, UR33, -R9 ;  /* 0x0000002121217c23 */ /* 0x000fe20008010809 */
[----:B------:R-:W-:Y:S02]  /*5330*/  SHF.R.U32.HI R13, RZ, 0x10, R2 ;  /* 0x00000010ff0d7819 */ /* 0x000fe40000011602 */
[----:B------:R-:W-:Y:S01]  /*5340*/  LOP3.LUT R7, R4, 0xff, RZ, 0xc0, !PT ;  /* 0x000000ff04077812 */ /* 0x000fe200078ec0ff */
[----:B------:R-:W-:Y:S01]  /*5350*/  MUFU.EX2 R191, R34 ;  /* 0x0000002200bf7308 */ /* 0x000fe20000000800 */
[----:B--2---:R-:W-:Y:S01]  /*5360*/  IMAD.WIDE.U32 R20, R20, -0x326172a9, RZ ;  /* 0xcd9e8d5714147825 */ /* 0x004fe200078e00ff */
[----:B------:R-:W-:-:S02]  /*5370*/  SHF.R.U32.HI R16, RZ, 0x10, R4 ;  /* 0x00000010ff107819 */ /* 0x000fc40000011604 */
[----:B------:R-:W-:Y:S02]  /*5380*/  FSETP.NEU.FTZ.AND P0, PT, R238, -INF , PT ;  /* 0xff800000ee00780b */ /* 0x000fe40003f1d000 */
[----:B------:R-:W-:Y:S02]  /*5390*/  LOP3.LUT R139, R21, UR15, R12, 0x96, !PT ;  /* 0x0000000f158b7c12 */ /* 0x000fe4000f8e960c */
[----:B------:R-:W-:Y:S01]  /*53a0*/  SHF.R.U32.HI R12, RZ, 0x18, R2 ;  /* 0x00000018ff0c7819 */ /* 0x000fe20000011602 */
[----:B------:R-:W-:Y:S01]  /*53b0*/  MUFU.EX2 R190, R33 ;  /* 0x0000002100be7308 */ /* 0x000fe20000000800 */
[----:B------:R-:W-:Y:S02]  /*53c0*/  LOP3.LUT R2, R4, 0xffff, RZ, 0xc0, !PT ;  /* 0x0000ffff04027812 */ /* 0x000fe400078ec0ff */
[----:B------:R-:W-:Y:S02]  /*53d0*/  LOP3.LUT R0, R5, UR31, R20, 0x96, !PT ;  /* 0x0000001f05007c12 */ /* 0x000fe4000f8e9614 */
[----:B------:R-:W-:-:S02]  /*53e0*/  SHF.R.U32.HI R2, RZ, 0x8, R2 ;  /* 0x00000008ff027819 */ /* 0x000fc40000011602 */
[----:B------:R-:W-:Y:S02]  /*53f0*/  SHF.R.U32.HI R5, RZ, 0x8, R3 ;  /* 0x00000008ff057819 */ /* 0x000fe40000011603 */
[----:B------:R-:W-:Y:S02]  /*5400*/  LOP3.LUT R3, R13, 0xff, RZ, 0xc0, !PT ;  /* 0x000000ff0d037812 */ /* 0x000fe400078ec0ff */
[----:B------:R-:W-:Y:S02]  /*5410*/  PRMT R32, R7, 0x5410, R2 ;  /* 0x0000541007207816 */ /* 0x000fe40000000002 */
[----:B------:R-:W-:Y:S02]  /*5420*/  SHF.R.U32.HI R13, RZ, 0x18, R4 ;  /* 0x00000018ff0d7819 */ /* 0x000fe40000011604 */
[----:B------:R-:W-:Y:S02]  /*5430*/  SHF.R.U32.HI R2, RZ, 0x10, R6 ;  /* 0x00000010ff027819 */ /* 0x000fe40000011606 */
[----:B------:R-:W-:-:S02]  /*5440*/  LOP3.LUT R4, R6, 0xffff, RZ, 0xc0, !PT ;  /* 0x0000ffff06047812 */ /* 0x000fc400078ec0ff */
[----:B------:R-:W-:Y:S02]  /*5450*/  PRMT R18, R3, 0x5410, R12 ;  /* 0x0000541003127816 */ /* 0x000fe4000000000c */
[----:B------:R-:W-:Y:S02]  /*5460*/  LOP3.LUT R3, R2, 0xff, RZ, 0xc0, !PT ;  /* 0x000000ff02037812 */ /* 0x000fe400078ec0ff */
[----:B------:R-:W-:Y:S02]  /*5470*/  LOP3.LUT R7, R6, 0xff, RZ, 0xc0, !PT ;  /* 0x000000ff06077812 */ /* 0x000fe400078ec0ff */
[----:B------:R-:W-:Y:S02]  /*5480*/  SHF.R.U32.HI R4, RZ, 0x8, R4 ;  /* 0x00000008ff047819 */ /* 0x000fe40000011604 */
[----:B------:R-:W-:Y:S02]  /*5490*/  FSEL R2, R243, RZ, P3 ;  /* 0x000000fff3027208 */ /* 0x000fe40001800000 */
[----:B-1----:R-:W-:-:S02]  /*54a0*/  PRMT R30, R17, 0x5410, R5 ;  /* 0x00005410111e7816 */ /* 0x002fc40000000005 */
[----:B------:R-:W-:Y:S02]  /*54b0*/  LOP3.LUT R5, R16, 0xff, RZ, 0xc0, !PT ;  /* 0x000000ff10057812 */ /* 0x000fe400078ec0ff */
[----:B------:R-:W-:Y:S02]  /*54c0*/  SHF.R.U32.HI R6, RZ, 0x18, R6 ;  /* 0x00000018ff067819 */ /* 0x000fe40000011606 */
[----:B------:R-:W-:Y:S01]  /*54d0*/  PRMT R16, R7, 0x5410, R4 ;  /* 0x0000541007107816 */ /* 0x000fe20000000004 */
[----:B------:R-:W-:Y:S01]  /*54e0*/  FADD.FTZ R7, R136, -R2 ;  /* 0x8000000288077221 */ /* 0x000fe20000010000 */
[----:B------:R-:W-:Y:S02]  /*54f0*/  LOP3.LUT R2, R0, 0xffff, RZ, 0xc0, !PT ;  /* 0x0000ffff00027812 */ /* 0x000fe400078ec0ff */
[----:B------:R-:W-:Y:S01]  /*5500*/  PRMT R28, R5, 0x5410, R13 ;  /* 0x00005410051c7816 */ /* 0x000fe2000000000d */
[----:B------:R-:W-:Y:S01]  /*5510*/  FMUL.FTZ R7, R7, UR33 ;  /* 0x0000002107077c20 */ /* 0x000fe20008410000 */
[----:B------:R-:W-:-:S02]  /*5520*/  PRMT R13, R3, 0x5410, R6 ;  /* 0x00005410030d7816 */ /* 0x000fc40000000006 */
[----:B------:R-:W-:Y:S01]  /*5530*/  SHF.R.U32.HI R3, RZ, 0x10, R0 ;  /* 0x00000010ff037819 */ /* 0x000fe20000011600 */
[----:B------:R1:W2:Y:S01]  /*5540*/  MUFU.EX2 R21, R7 ;  /* 0x0000000700157308 */ /* 0x0002a20000000800 */
[----:B------:R-:W-:Y:S02]  /*5550*/  FSEL R8, R8, RZ, P0 ;  /* 0x000000ff08087208 */ /* 0x000fe40000000000 */
[----:B------:R-:W-:Y:S02]  /*5560*/  SHF.R.U32.HI R4, RZ, 0x8, R2 ;  /* 0x00000008ff047819 */ /* 0x000fe40000011602 */
[----:B------:R-:W-:Y:S01]  /*5570*/  FSEL R2, R242, RZ, P2 ;  /* 0x000000fff2027208 */ /* 0x000fe20001000000 */
[----:B------:R-:W-:Y:S01]  /*5580*/  FFMA.FTZ R19, R19, UR33, -R8 ;  /* 0x0000002113137c23 */ /* 0x000fe20008010808 */
[----:B------:R-:W-:Y:S01]  /*5590*/  SHF.R.U32.HI R5, RZ, 0x18, R0 ;  /* 0x00000018ff057819 */ /* 0x000fe20000011600 */
[----:B------:R-:W-:Y:S01]  /*55a0*/  FFMA.FTZ R31, R31, UR33, -R8 ;  /* 0x000000211f1f7c23 */ /* 0x000fe20008010808 */
[----:B------:R-:W-:Y:S01]  /*55b0*/  LOP3.LUT R3, R3, 0xff, RZ, 0xc0, !PT ;  /* 0x000000ff03037812 */ /* 0x000fe200078ec0ff */
[----:B------:R-:W-:Y:S01]  /*55c0*/  FADD.FTZ R2, R135, -R2 ;  /* 0x8000000287027221 */ /* 0x000fe20000010000 */
[----:B------:R-:W-:Y:S01]  /*55d0*/  LOP3.LUT R6, R0, 0xff, RZ, 0xc0, !PT ;  /* 0x000000ff00067812 */ /* 0x000fe200078ec0ff */
[----:B------:R-:W-:Y:S01]  /*55e0*/  MUFU.EX2 R189, R19 ;  /* 0x0000001300bd7308 */ /* 0x000fe20000000800 */
[----:B------:R-:W-:Y:S01]  /*55f0*/  FSEL R0, R239, RZ, P1 ;  /* 0x000000ffef007208 */ /* 0x000fe20000800000 */
[----:B------:R-:W-:Y:S01]  /*5600*/  FMUL.FTZ R20, R2, UR33 ;  /* 0x0000002102147c20 */ /* 0x000fe20008410000 */
[----:B------:R-:W-:Y:S01]  /*5610*/  PRMT R12, R3, 0x5410, R5 ;  /* 0x00005410030c7816 */ /* 0x000fe20000000005 */
[----:B------:R-:W-:Y:S01]  /*5620*/  FFMA.FTZ R26, R26, UR33, -R8 ;  /* 0x000000211a1a7c23 */ /* 0x000fe20008010808 */
[----:B------:R-:W-:Y:S01]  /*5630*/  FSEL R3, R238, RZ, P0 ;  /* 0x000000ffee037208 */ /* 0x000fe20000000000 */
[----:B------:R-:W-:Y:S01]  /*5640*/  FADD.FTZ R2, R133, -R0 ;  /* 0x8000000085027221 */ /* 0x000fe20000010000 */
[--C-:B------:R-:W-:Y:S01]  /*5650*/  HSET2.LE.AND R0, R16, R245.reuse, PT ;  /* 0x000000f510007233 */ /* 0x100fe20003803000 */
[----:B------:R-:W3:Y:S01]  /*5660*/  MUFU.EX2 R188, R31 ;  /* 0x0000001f00bc7308 */ /* 0x000ee20000000800 */
[----:B------:R-:W-:Y:S01]  /*5670*/  PRMT R4, R6, 0x5410, R4 ;  /* 0x0000541006047816 */ /* 0x000fe20000000004 */
[----:B-1----:R-:W-:Y:S01]  /*5680*/  FADD.FTZ R7, R134, -R3 ;  /* 0x8000000386077221 */ /* 0x002fe20000010000 */
[--C-:B------:R-:W-:Y:S01]  /*5690*/  HSET2.LE.AND R3, R13, R245.reuse, PT ;  /* 0x000000f50d037233 */ /* 0x100fe20003803000 */
[----:B------:R-:W-:Y:S01]  /*56a0*/  FMUL.FTZ R13, R2, UR33 ;  /* 0x00000021020d7c20 */ /* 0x000fe20008410000 */
[----:B------:R-:W-:Y:S01]  /*56b0*/  F2FP.BF16.F32.PACK_AB R2, R187, R193 ;  /* 0x000000c1bb02723e */ /* 0x000fe200000010ff */
[----:B------:R-:W-:Y:S01]  /*56c0*/  FFMA.FTZ R29, R29, UR33, -R8 ;  /* 0x000000211d1d7c23 */ /* 0x000fe20008010808 */
[--C-:B------:R-:W-:Y:S01]  /*56d0*/  HSET2.LE.AND R5, R4, R245.reuse, PT ;  /* 0x000000f504057233 */ /* 0x100fe20003803000 */
[----:B------:R1:W-:Y:S01]  /*56e0*/  MUFU.EX2 R181, R26 ;  /* 0x0000001a00b57308 */ /* 0x0003e20000000800 */
[----:B------:R-:W-:Y:S01]  /*56f0*/  LOP3.LUT R16, R0, R2, RZ, 0xc0, !PT ;  /* 0x0000000200107212 */ /* 0x000fe200078ec0ff */
[----:B------:R-:W-:Y:S01]  /*5700*/  FMUL.FTZ R2, R7, UR33 ;  /* 0x0000002107027c20 */ /* 0x000fe20008410000 */
[----:B------:R-:W-:Y:S01]  /*5710*/  F2FP.BF16.F32.PACK_AB R4, R204, R205 ;  /* 0x000000cdcc04723e */ /* 0x000fe200000010ff */
[-C--:B--2---:R-:W-:Y:S01]  /*5720*/  FMUL.FTZ R144, R144, R21.reuse ;  /* 0x0000001590907220 */ /* 0x084fe20000410000 */
[--C-:B------:R-:W-:Y:S01]  /*5730*/  HSET2.LE.AND R0, R12, R245.reuse, PT ;  /* 0x000000f50c007233 */ /* 0x100fe20003803000 */
[----:B------:R-:W-:Y:S01]  /*5740*/  FMUL.FTZ R145, R145, R21 ;  /* 0x0000001591917220 */ /* 0x000fe20000410000 */
[----:B------:R-:W-:Y:S01]  /*5750*/  F2FP.BF16.F32.PACK_AB R6, R196, R197 ;  /* 0x000000c5c406723e */ /* 0x000fe200000010ff */
[----:B------:R3:W2:Y:S01]  /*5760*/  MUFU.EX2 R12, R2 ;  /* 0x00000002000c7308 */ /* 0x0006a20000000800 */
[----:B------:R-:W-:Y:S01]  /*5770*/  LOP3.LUT R17, R3, R4, RZ, 0xc0, !PT ;  /* 0x0000000403117212 */ /* 0x000fe200078ec0ff */
[-C--:B------:R-:W-:Y:S01]  /*5780*/  FMUL.FTZ R152, R152, R21.reuse ;  /* 0x0000001598987220 */ /* 0x080fe20000410000 */
[----:B------:R-:W-:Y:S01]  /*5790*/  LOP3.LUT R4, R5, R6, RZ, 0xc0, !PT ;  /* 0x0000000605047212 */ /* 0x000fe200078ec0ff */
[-C--:B------:R-:W-:Y:S01]  /*57a0*/  FMUL.FTZ R153, R153, R21.reuse ;  /* 0x0000001599997220 */ /* 0x080fe20000410000 */
[--C-:B------:R-:W-:Y:S01]  /*57b0*/  HSET2.LE.AND R3, R30, R245.reuse, PT ;  /* 0x000000f51e037233 */ /* 0x100fe20003803000 */
[-C--:B------:R-:W-:Y:S01]  /*57c0*/  FMUL.FTZ R36, R36, R21.reuse ;  /* 0x0000001524247220 */ /* 0x080fe20000410000 */
[--C-:B------:R-:W-:Y:S01]  /*57d0*/  HSET2.LE.AND R7, R18, R245.reuse, PT ;  /* 0x000000f512077233 */ /* 0x100fe20003803000 */
[----:B------:R-:W4:Y:S01]  /*57e0*/  MUFU.EX2 R183, R29 ;  /* 0x0000001d00b77308 */ /* 0x000f220000000800 */
[----:B-1----:R-:W1:Y:S01]  /*57f0*/  LDSM.16.MT88.4 R24, [R208+0xa000] ;  /* 0x00a00000d018783b */ /* 0x002e620000004200 */
[----:B------:R-:W-:Y:S01]  /*5800*/  F2FP.BF16.F32.PACK_AB R6, R184, R194 ;  /* 0x000000c2b806723e */ /* 0x000fe200000010ff */
[----:B------:R-:W-:Y:S01]  /*5810*/  FMUL.FTZ R37, R37, R21 ;  /* 0x0000001525257220 */ /* 0x000fe20000410000 */
[----:B------:R-:W-:Y:S01]  /*5820*/  F2FP.BF16.F32.PACK_AB R19, R198, R199 ;  /* 0x000000c7c613723e */ /* 0x000fe200000010ff */
[----:B------:R-:W-:Y:S01]  /*5830*/  LDSM.16.MT88.4 R132, [R213+0xa000] ;  /* 0x00a00000d584783b */ /* 0x000fe20000004200 */
[----:B------:R-:W-:Y:S01]  /*5840*/  LOP3.LUT R18, R3, R6, RZ, 0xc0, !PT ;  /* 0x0000000603127212 */ /* 0x000fe200078ec0ff */
[----:B------:R-:W-:Y:S01]  /*5850*/  FMUL.FTZ R48, R48, R21 ;  /* 0x0000001530307220 */ /* 0x000fe20000410000 */
[----:B------:R-:W5:Y:S01]  /*5860*/  MUFU.EX2 R20, R20 ;  /* 0x0000001400147308 */ /* 0x000f620000000800 */
[----:B---3--:R-:W-:Y:S01]  /*5870*/  F2FP.BF16.F32.PACK_AB R2, R188, R189 ;  /* 0x000000bdbc02723e */ /* 0x008fe200000010ff */
[-C--:B--2---:R-:W-:Y:S01]  /*5880*/  FMUL.FTZ R142, R142, R12.reuse ;  /* 0x0000000c8e8e7220 */ /* 0x084fe20000410000 */
[----:B------:R-:W-:Y:S01]  /*5890*/  LOP3.LUT R19, R7, R19, RZ, 0xc0, !PT ;  /* 0x0000001307137212 */ /* 0x000fe200078ec0ff */
[----:B------:R-:W-:Y:S01]  /*58a0*/  FMUL.FTZ R143, R143, R12 ;  /* 0x0000000c8f8f7220 */ /* 0x000fe20000410000 */
[----:B------:R-:W-:Y:S01]  /*58b0*/  LOP3.LUT R5, R0, R2, RZ, 0xc0, !PT ;  /* 0x0000000200057212 */ /* 0x000fe200078ec0ff */
[-C--:B------:R-:W-:Y:S01]  /*58c0*/  FMUL.FTZ R150, R150, R12.reuse ;  /* 0x0000000c96967220 */ /* 0x080fe20000410000 */
[--C-:B------:R-:W-:Y:S01]  /*58d0*/  HSET2.LE.AND R0, R32, R245.reuse, PT ;  /* 0x000000f520007233 */ /* 0x100fe20003803000 */
[----:B------:R-:W2:Y:S01]  /*58e0*/  MUFU.EX2 R13, R13 ;  /* 0x0000000d000d7308 */ /* 0x000ea20000000800 */
[----:B------:R-:W3:Y:S01]  /*58f0*/  LDSM.16.MT88.4 R32, [R210+0xa000] ;  /* 0x00a00000d220783b */ /* 0x000ee20000004200 */
[----:B------:R-:W-:Y:S01]  /*5900*/  HSET2.LE.AND R3, R28, R245, PT ;  /* 0x000000f51c037233 */ /* 0x000fe20003803000 */
[-C--:B------:R-:W-:Y:S01]  /*5910*/  FMUL.FTZ R151, R151, R12.reuse ;  /* 0x0000000c97977220 */ /* 0x080fe20000410000 */
[----:B------:R-:W-:Y:S01]  /*5920*/  F2FP.BF16.F32.PACK_AB R2, R190, R191 ;  /* 0x000000bfbe02723e */ /* 0x000fe200000010ff */
[-C--:B------:R-:W-:Y:S01]  /*5930*/  FMUL.FTZ R42, R42, R12.reuse ;  /* 0x0000000c2a2a7220 */ /* 0x080fe20000410000 */
[----:B----4-:R-:W-:Y:S01]  /*5940*/  F2FP.BF16.F32.PACK_AB R7, R181, R183 ;  /* 0x000000b7b507723e */ /* 0x010fe200000010ff */
[----:B------:R-:W-:Y:S01]  /*5950*/  FMUL.FTZ R43, R43, R12 ;  /* 0x0000000c2b2b7220 */ /* 0x000fe20000410000 */
[----:B------:R-:W-:Y:S01]  /*5960*/  LOP3.LUT R6, R0, R2, RZ, 0xc0, !PT ;  /* 0x0000000200067212 */ /* 0x000fe200078ec0ff */
[-C--:B-----5:R-:W-:Y:S01]  /*5970*/  FMUL.FTZ R146, R146, R20.reuse ;  /* 0x0000001492927220 */ /* 0x0a0fe20000410000 */
[-C--:B------:R-:W-:Y:S01]  /*5980*/  FMUL.FTZ R147, R147, R20.reuse ;  /* 0x0000001493937220 */ /* 0x080fe20000410000 */
[----:B------:R-:W-:Y:S01]  /*5990*/  LOP3.LUT R7, R3, R7, RZ, 0xc0, !PT ;  /* 0x0000000703077212 */ /* 0x000fe200078ec0ff */
[-C--:B------:R-:W-:Y:S01]  /*59a0*/  FMUL.FTZ R154, R154, R20.reuse ;  /* 0x000000149a9a7220 */ /* 0x080fe20000410000 */
[-C--:B------:R-:W-:Y:S01]  /*59b0*/  FMUL.FTZ R155, R155, R20.reuse ;  /* 0x000000149b9b7220 */ /* 0x080fe20000410000 */
[-C--:B------:R-:W-:Y:S01]  /*59c0*/  FMUL.FTZ R38, R38, R20.reuse ;  /* 0x0000001426267220 */ /* 0x080fe20000410000 */
[----:B------:R-:W-:Y:S01]  /*59d0*/  FMUL.FTZ R39, R39, R20 ;  /* 0x0000001427277220 */ /* 0x000fe20000410000 */
[-C--:B------:R-:W-:Y:S01]  /*59e0*/  FMUL.FTZ R46, R46, R12.reuse ;  /* 0x0000000c2e2e7220 */ /* 0x080fe20000410000 */
        /* <DEDUP_REMOVED lines=8> */
[-C--:B-1----:R-:W-:Y:S01]  /*5a70*/  HMMA.16816.F32.BF16 R200, R16, R24.reuse, R144 ;  /* 0x0000001810c8723c */ /* 0x082fe20000041890 */
        /* <DEDUP_REMOVED lines=23> */
[-C--:B---3--:R-:W-:Y:S01]  /*5bf0*/  HMMA.16816.F32.BF16 R24, R16, R32.reuse, R36 ;  /* 0x000000201018723c */ /* 0x088fe20000041824 */
[----:B------:R-:W-:Y:S01]  /*5c00*/  LDSM.16.MT88.4 R36, [R212+0xb000] ;  /* 0x00b00000d424783b */ /* 0x000fe20000004200 */
[-C--:B------:R-:W-:Y:S01]  /*5c10*/  FMUL.FTZ R91, R91, R12.reuse ;  /* 0x0000000c5b5b7220 */ /* 0x080fe20000410000 */
[-C--:B------:R-:W-:Y:S01]  /*5c20*/  FMUL.FTZ R92, R92, R13.reuse ;  /* 0x0000000d5c5c7220 */ /* 0x080fe20000410000 */
[-C--:B------:R-:W-:Y:S01]  /*5c30*/  FMUL.FTZ R93, R93, R13.reuse ;  /* 0x0000000d5d5d7220 */ /* 0x080fe20000410000 */
[-C--:B------:R-:W-:Y:S01]  /*5c40*/  FMUL.FTZ R94, R94, R12.reuse ;  /* 0x0000000c5e5e7220 */ /* 0x080fe20000410000 */
[C---:B------:R-:W-:Y:S01]  /*5c50*/  HMMA.16816.F32.BF16 R232, R4.reuse, R32, R40 ;  /* 0x0000002004e8723c */ /* 0x040fe20000041828 */
[----:B------:R-:W-:Y:S01]  /*5c60*/  LDSM.16.MT88.4 R40, [R210+0xb000] ;  /* 0x00b00000d228783b */ /* 0x000fe20000004200 */
[-C--:B------:R-:W-:Y:S01]  /*5c70*/  FMUL.FTZ R95, R95, R12.reuse ;  /* 0x0000000c5f5f7220 */ /* 0x080fe20000410000 */
[-C--:B------:R-:W-:Y:S01]  /*5c80*/  FMUL.FTZ R104, R104, R13.reuse ;  /* 0x0000000d68687220 */ /* 0x080fe20000410000 */
[-C--:B------:R-:W-:Y:S01]  /*5c90*/  FMUL.FTZ R105, R105, R13.reuse ;  /* 0x0000000d69697220 */ /* 0x080fe20000410000 */
[-C--:B------:R-:W-:Y:S01]  /*5ca0*/  FMUL.FTZ R106, R106, R12.reuse ;  /* 0x0000000c6a6a7220 */ /* 0x080fe20000410000 */
[----:B------:R-:W-:Y:S01]  /*5cb0*/  HMMA.16816.F32.BF16 R224, R4, R34, R44 ;  /* 0x0000002204e0723c */ /* 0x000fe2000004182c */
[----:B------:R-:W-:Y:S01]  /*5cc0*/  LDSM.16.MT88.4 R44, [R213+0xb000] ;  /* 0x00b00000d52c783b */ /* 0x000fe20000004200 */
[----:B------:R-:W-:Y:S01]  /*5cd0*/  FMUL.FTZ R107, R107, R12 ;  /* 0x0000000c6b6b7220 */ /* 0x000fe20000410000 */
[-C--:B------:R-:W-:Y:S01]  /*5ce0*/  FMUL.FTZ R156, R156, R13.reuse ;  /* 0x0000000d9c9c7220 */ /* 0x080fe20000410000 */
[-C--:B------:R-:W-:Y:S01]  /*5cf0*/  FMUL.FTZ R157, R157, R13.reuse ;  /* 0x0000000d9d9d7220 */ /* 0x080fe20000410000 */
[----:B------:R-:W-:Y:S01]  /*5d00*/  FMUL.FTZ R112, R112, R13 ;  /* 0x0000000d70707220 */ /* 0x000fe20000410000 */
[----:B------:R-:W-:Y:S01]  /*5d10*/  MOV R175, R30 ;  /* 0x0000001e00af7202 */ /* 0x000fe20000000f00 */
[----:B------:R-:W-:Y:S01]  /*5d20*/  IMAD.MOV.U32 R174, RZ, RZ, R31 ;  /* 0x000000ffffae7224 */ /* 0x000fe200078e001f */
[----:B------:R-:W-:Y:S01]  /*5d30*/  MOV R136, R29 ;  /* 0x0000001d00887202 */ /* 0x000fe20000000f00 */
[----:B------:R-:W-:-:S02]  /*5d40*/  IMAD.MOV.U32 R152, RZ, RZ, R28 ;  /* 0x000000ffff987224 */ /* 0x000fc400078e001c */
[-C--:B------:R-:W-:Y:S01]  /*5d50*/  FMUL.FTZ R158, R158, R12.reuse ;  /* 0x0000000c9e9e7220 */ /* 0x080fe20000410000 */
[----:B------:R-:W1:Y:S01]  /*5d60*/  LDSM.16.MT88.4 R28, [R212+0xa000] ;  /* 0x00a00000d41c783b */ /* 0x000e620000004200 */
[----:B------:R-:W-:Y:S01]  /*5d70*/  IMAD.MOV.U32 R186, RZ, RZ, R24 ;  /* 0x000000ffffba7224 */ /* 0x000fe200078e0018 */
[----:B------:R-:W-:Y:S01]  /*5d80*/  MOV R155, R25 ;  /* 0x00000019009b7202 */ /* 0x000fe20000000f00 */
[----:B------:R-:W-:Y:S01]  /*5d90*/  IMAD.MOV.U32 R154, RZ, RZ, R26 ;  /* 0x000000ffff9a7224 */ /* 0x000fe200078e001a */
        /* <DEDUP_REMOVED lines=21> */
[----:B------:R-:W-:Y:S01]  /*5ef0*/  IMAD.MOV.U32 R0, RZ, RZ, R203 ;  /* 0x000000ffff007224 */ /* 0x000fe200078e00cb */
[----:B------:R-:W-:Y:S01]  /*5f00*/  MOV R3, R201 ;  /* 0x000000c900037202 */ /* 0x000fe20000000f00 */
[----:B------:R-:W-:Y:S01]  /*5f10*/  IMAD.MOV.U32 R2, RZ, RZ, R202 ;  /* 0x000000ffff027224 */ /* 0x000fe200078e00ca */
        /* <DEDUP_REMOVED lines=11> */
[----:B------:R-:W-:Y:S01]  /*5fd0*/  FMUL.FTZ R85, R85, R21 ;  /* 0x0000001555557220 */ /* 0x000fe20000410000 */
[----:B-1----:R-:W-:Y:S01]  /*5fe0*/  HMMA.16816.F32.BF16 R72, R4, R28, R72 ;  /* 0x0000001c0448723c */ /* 0x002fe20000041848 */
[-C--:B------:R-:W-:Y:S01]  /*5ff0*/  FMUL.FTZ R86, R86, R20.reuse ;  /* 0x0000001456567220 */ /* 0x080fe20000410000 */
[----:B------:R-:W-:Y:S01]  /*6000*/  FMUL.FTZ R87, R87, R20 ;  /* 0x0000001457577220 */ /* 0x000fe20000410000 */
[----:B------:R-:W-:-:S02]  /*6010*/  IMAD.MOV.U32 R185, RZ, RZ, R200 ;  /* 0x000000ffffb97224 */ /* 0x000fc400078e00c8 */
[-C--:B------:R-:W-:Y:S01]  /*6020*/  FMUL.FTZ R80, R80, R21.reuse ;  /* 0x0000001550507220 */ /* 0x080fe20000410000 */
[----:B------:R-:W-:Y:S01]  /*6030*/  IMAD.MOV.U32 R32, RZ, RZ, R194 ;  /* 0x000000ffff207224 */ /* 0x000fe200078e00c2 */
        /* <DEDUP_REMOVED lines=39> */
[----:B------:R-:W-:Y:S01]  /*62b0*/  FMUL.FTZ R129, R129, R21 ;  /* 0x0000001581817220 */ /* 0x000fe20000410000 */
[-C--:B------:R-:W-:Y:S01]  /*62c0*/  FMUL.FTZ R130, R130, R20.reuse ;  /* 0x0000001482827220 */ /* 0x080fe20000410000 */
[----:B------:R-:W-:Y:S01]  /*62d0*/  FMUL.FTZ R131, R131, R20 ;  /* 0x0000001483837220 */ /* 0x000fe20000410000 */
[----:B------:R-:W-:Y:S01]  /*62e0*/  HMMA.16816.F32.BF16 R164, R4, R36, R164 ;  /* 0x0000002404a4723c */ /* 0x000fe200000418a4 */
[----:B------:R-:W-:-:S05]  /*62f0*/  PLOP3.LUT P0, PT, PT, PT, UP0, 0x80, 0x0 ;  /* 0x000000000000781c */ /* 0x000fca0003f0f008 */
[----:B------:R-:W-:Y:S06]  /*6300*/  HMMA.16816.F32.BF16 R144, R4, R38, R124 ;  /* 0x000000260490723c */ /* 0x000fec000004187c */
[C---:B------:R-:W-:Y:S01]  /*6310*/  HMMA.16816.F32.BF16 R200, R16.reuse, R134, R64 ;  /* 0x0000008610c8723c */ /* 0x040fe20000041840 */
[----:B------:R-:W-:Y:S01]  /*6320*/  MOV R127, R229 ;  /* 0x000000e5007f7202 */ /* 0x000fe20000000f00 */
[----:B------:R-:W-:Y:S01]  /*6330*/  IMAD.MOV.U32 R5, RZ, RZ, R228 ;  /* 0x000000ffff057224 */ /* 0x000fe200078e00e4 */
[----:B------:R-:W-:Y:S01]  /*6340*/  MOV R7, R187 ;  /* 0x000000bb00077202 */ /* 0x000fe20000000f00 */
[----:B------:R-:W-:Y:S01]  /*6350*/  IMAD.MOV.U32 R125, RZ, RZ, R155 ;  /* 0x000000ffff7d7224 */ /* 0x000fe200078e009b */
[----:B------:R-:W-:Y:S01]  /*6360*/  MOV R155, R3 ;  /* 0x00000003009b7202 */ /* 0x000fe20000000f00 */
[----:B------:R-:W-:Y:S01]  /*6370*/  HMMA.16816.F32.BF16 R228, R16, R34, R48 ;  /* 0x0000002210e4723c */ /* 0x000fe20000041830 */
[----:B------:R-:W-:-:S02]  /*6380*/  IMAD.MOV.U32 R126, RZ, RZ, R2 ;  /* 0x000000ffff7e7224 */ /* 0x000fc400078e0002 */
[----:B------:R-:W-:Y:S01]  /*6390*/  FFMA.FTZ R4, R177, UR33, -R9 ;  /* 0x00000021b1047c23 */ /* 0x000fe20008010809 */
[----:B------:R-:W-:Y:S01]  /*63a0*/  IMAD.WIDE.U32 R2, R139, -0x2daee0ad, RZ ;  /* 0xd2511f538b027825 */ /* 0x000fe200078e00ff */
[----:B------:R-:W-:Y:S01]  /*63b0*/  MOV R124, R186 ;  /* 0x000000ba007c7202 */ /* 0x000fe20000000f00 */
[C---:B------:R-:W-:Y:S02]  /*63c0*/  HMMA.16816.F32.BF16 R52, R16.reuse, R132, R52 ;  /* 0x000000841034723c */ /* 0x040fe40000041834 */
[----:B------:R-:W-:Y:S01]  /*63d0*/  IMAD.MOV.U32 R51, RZ, RZ, R153 ;  /* 0x000000ffff337224 */ /* 0x000fe200078e0099 */
[----:B------:R-:W-:Y:S01]  /*63e0*/  MOV R49, R192 ;  /* 0x000000c000317202 */ /* 0x000fe20000000f00 */
[----:B------:R-:W-:Y:S01]  /*63f0*/  IMAD.MOV.U32 R67, RZ, RZ, R32 ;  /* 0x000000ffff437224 */ /* 0x000fe200078e0020 */
[----:B------:R-:W-:Y:S01]  /*6400*/  MOV R153, R0 ;  /* 0x0000000000997202 */ /* 0x000fe20000000f00 */
[----:B------:R-:W-:Y:S01]  /*6410*/  FFMA.FTZ R0, R176, UR33, -R9 ;  /* 0x00000021b0007c23 */ /* 0x000fe20008010809 */
[C---:B------:R-:W-:Y:S01]  /*6420*/  HMMA.16816.F32.BF16 R84, R16.reuse, R24, R84 ;  /* 0x000000181054723c */ /* 0x040fe20000041854 */
[----:B------:R-:W-:Y:S01]  /*6430*/  IMAD.MOV.U32 R66, RZ, RZ, R49 ;  /* 0x000000ffff427224 */ /* 0x000fe200078e0031 */
[----:B------:R-:W-:Y:S01]  /*6440*/  MOV R49, R5 ;  /* 0x0000000500317202 */ /* 0x000fe20000000f00 */
[----:B------:R1:W-:Y:S01]  /*6450*/  MUFU.EX2 R33, R0 ;  /* 0x0000000000217308 */ /* 0x0003e20000000800 */
[----:B------:R-:W-:Y:S01]  /*6460*/  MOV R132, R7 ;  /* 0x0000000700847202 */ /* 0x000fe20000000f00 */
[----:B------:R-:W-:Y:S01]  /*6470*/  IMAD.MOV.U32 R48, RZ, RZ, R184 ;  /* 0x000000ffff307224 */ /* 0x000fe200078e00b8 */
[----:B------:R-:W-:Y:S01]  /*6480*/  LOP3.LUT R5, R2, 0xff, RZ, 0xc0, !PT ;  /* 0x000000ff02057812 */ /* 0x000fe200078ec0ff */
[----:B------:R-:W-:Y:S01]  /*6490*/  IMAD.MOV.U32 R6, RZ, RZ, R193 ;  /* 0x000000ffff067224 */ /* 0x000fe200078e00c1 */
[--C-:B------:R-:W-:Y:S01]  /*64a0*/  SHF.R.U32.HI R7, RZ, 0x10, R2.reuse ;  /* 0x00000010ff077819 */ /* 0x100fe20000011602 */
[C---:B------:R-:W-:Y:S01]  /*64b0*/  HMMA.16816.F32.BF16 R192, R16.reuse, R30, R80 ;  /* 0x0000001e10c0723c */ /* 0x040fe20000041850 */
[----:B------:R-:W-:Y:S01]  /*64c0*/  SHF.R.U32.HI R25, RZ, 0x18, R2 ;  /* 0x00000018ff197819 */ /* 0x000fe20000011602 */
[----:B------:R2:W3:Y:S01]  /*64d0*/  MUFU.EX2 R35, R4 ;  /* 0x0000000400237308 */ /* 0x0004e20000000800 */
[----:B------:R-:W-:Y:S01]  /*64e0*/  MOV R177, R48 ;  /* 0x0000003000b17202 */ /* 0x000fe20000000f00 */
[----:B------:R-:W-:Y:S01]  /*64f0*/  IMAD.MOV.U32 R48, RZ, RZ, R6 ;  /* 0x000000ffff307224 */ /* 0x000fe200078e0006 */
[----:B------:R-:W-:Y:S01]  /*6500*/  MOV R50, R154 ;  /* 0x0000009a00327202 */ /* 0x000fe20000000f00 */
[----:B------:R-:W-:Y:S01]  /*6510*/  HMMA.16816.F32.BF16 R160, R16, R44, R160 ;  /* 0x0000002c10a0723c */ /* 0x000fe200000418a0 */
[----:B------:R-:W-:-:S02]  /*6520*/  IMAD.MOV.U32 R65, RZ, RZ, R51 ;  /* 0x000000ffff417224 */ /* 0x000fc400078e0033 */
[----:B------:R-:W-:Y:S01]  /*6530*/  FFMA.FTZ R6, R173, UR33, -R9 ;  /* 0x00000021ad067c23 */ /* 0x000fe20008010809 */
[----:B------:R-:W-:Y:S01]  /*6540*/  MOV R64, R50 ;  /* 0x0000003200407202 */ /* 0x000fe20000000f00 */
[----:B------:R-:W-:Y:S01]  /*6550*/  IMAD.MOV.U32 R154, RZ, RZ, R185 ;  /* 0x000000ffff9a7224 */ /* 0x000fe200078e00b9 */
[----:B-1----:R-:W-:Y:S01]  /*6560*/  LOP3.LUT R0, R3, UR5, R138, 0x96, !PT ;  /* 0x0000000503007c12 */ /* 0x002fe2000f8e968a */
[----:B------:R1:W-:Y:S01]  /*6570*/  MUFU.EX2 R31, R6 ;  /* 0x00000006001f7308 */ /* 0x0003e20000000800 */
[----:B------:R-:W-:Y:S01]  /*6580*/  LOP3.LUT R3, R2, 0xffff, RZ, 0xc0, !PT ;  /* 0x0000ffff02037812 */ /* 0x000fe200078ec0ff */
[----:B------:R-:W-:Y:S01]  /*6590*/  FFMA.FTZ R2, R172, UR33, -R9 ;  /* 0x00000021ac027c23 */ /* 0x000fe20008010809 */
[----:B------:R-:W-:Y:S01]  /*65a0*/  MOV R45, R48 ;  /* 0x00000030002d7202 */ /* 0x000fe20000000f00 */
[----:B------:R-:W-:Y:S01]  /*65b0*/  HMMA.16816.F32.BF16 R68, R16, R28, R68 ;  /* 0x0000001c1044723c */ /* 0x000fe20000041844 */
[----:B------:R-:W-:Y:S01]  /*65c0*/  SHF.R.U32.HI R3, RZ, 0x8, R3 ;  /* 0x00000008ff037819 */ /* 0x000fe20000011603 */
[----:B------:R-:W-:-:S02]  /*65d0*/  IMAD.MOV.U32 R83, RZ, RZ, R125 ;  /* 0x000000ffff537224 */ /* 0x000fc400078e007d */
[----:B--2---:R-:W-:Y:S01]  /*65e0*/  FFMA.FTZ R4, R179, UR33, -R8 ;  /* 0x00000021b3047c23 */ /* 0x004fe20008010808 */
[----:B------:R2:W-:Y:S01]  /*65f0*/  MUFU.EX2 R34, R2 ;  /* 0x0000000200227308 */ /* 0x0005e20000000800 */
[----:B------:R-:W-:Y:S01]  /*6600*/  PRMT R24, R5, 0x5410, R3 ;  /* 0x0000541005187816 */ /* 0x000fe20000000003 */
[C---:B------:R-:W-:Y:S01]  /*6610*/  HMMA.16816.F32.BF16 R184, R16.reuse, R26, R96 ;  /* 0x0000001a10b8723c */ /* 0x040fe20000041860 */
[C---:B------:R-:W-:Y:S01]  /*6620*/  LOP3.LUT R3, R0.reuse, 0xffff, RZ, 0xc0, !PT ;  /* 0x0000ffff00037812 */ /* 0x040fe200078ec0ff */
[----:B------:R-:W-:Y:S01]  /*6630*/  IMAD.MOV.U32 R81, RZ, RZ, R153 ;  /* 0x000000ffff517224 */ /* 0x000fe200078e0099 */
[----:B------:R-:W-:Y:S01]  /*6640*/  LOP3.LUT R5, R0, 0xff, RZ, 0xc0, !PT ;  /* 0x000000ff00057812 */ /* 0x000fe200078ec0ff */
[----:B------:R-:W-:Y:S01]  /*6650*/  IMAD.MOV.U32 R9, RZ, RZ, R174 ;  /* 0x000000ffff097224 */ /* 0x000fe200078e00ae */
[----:B------:R-:W-:Y:S01]  /*6660*/  SHF.R.U32.HI R3, RZ, 0x8, R3 ;  /* 0x00000008ff037819 */ /* 0x000fe20000011603 */
[----:B------:R3:W-:Y:S01]  /*6670*/  MUFU.EX2 R30, R4 ;  /* 0x00000004001e7308 */ /* 0x0007e20000000800 */
[----:B------:R-:W-:Y:S01]  /*6680*/  MOV R133, R175 ;  /* 0x000000af00857202 */ /* 0x000fe20000000f00 */
[----:B-1----:R-:W-:Y:S01]  /*6690*/  FFMA.FTZ R6, R178, UR33, -R8 ;  /* 0x00000021b2067c23 */ /* 0x002fe20008010808 */
[----:B------:R-:W-:Y:S01]  /*66a0*/  MOV R179, R66 ;  /* 0x0000004200b37202 */ /* 0x000fe20000000f00 */
[----:B------:R-:W-:Y:S01]  /*66b0*/  IMAD.MOV.U32 R99, RZ, RZ, R155 ;  /* 0x000000ffff637224 */ /* 0x000fe200078e009b */
[----:B------:R-:W-:Y:S01]  /*66c0*/  PRMT R3, R5, 0x5410, R3 ;  /* 0x0000541005037816 */ /* 0x000fe20000000003 */
[----:B------:R-:W-:Y:S01]  /*66d0*/  IMAD.MOV.U32 R97, RZ, RZ, R136 ;  /* 0x000000ffff617224 */ /* 0x000fe200078e0088 */
[----:B------:R-:W-:Y:S01]  /*66e0*/  MOV R66, R124 ;  /* 0x0000007c00427202 */ /* 0x000fe20000000f00 */
[----:B------:R-:W-:Y:S01]  /*66f0*/  MUFU.EX2 R28, R6 ;  /* 0x00000006001c7308 */ /* 0x000fe20000000800 */
[----:B--2---:R-:W-:Y:S01]  /*6700*/  FFMA.FTZ R2, R137, UR33, -R8 ;  /* 0x0000002189027c23 */ /* 0x004fe20008010808 */
[----:B------:R-:W-:Y:S01]  /*6710*/  MOV R80, R126 ;  /* 0x0000007e00507202 */ /* 0x000fe20000000f00 */
[----:B------:R-:W-:Y:S01]  /*6720*/  HMMA.16816.F32.BF16 R100, R16, R40, R100 ;  /* 0x000000281064723c */ /* 0x000fe20000041864 */
[----:B------:R-:W-:Y:S01]  /*6730*/  MOV R82, R154 ;  /* 0x0000009a00527202 */ /* 0x000fe20000000f00 */
[----:B------:R-:W-:Y:S01]  /*6740*/  IMAD.MOV.U32 R176, RZ, RZ, R127 ;  /* 0x000000ffffb07224 */ /* 0x000fe200078e007f */
[----:B------:R-:W-:-:S02]  /*6750*/  MOV R98, R152 ;  /* 0x0000009800627202 */ /* 0x000fc40000000f00 */
[----:B------:R1:W2:Y:S01]  /*6760*/  MUFU.EX2 R32, R2 ;  /* 0x0000000200207308 */ /* 0x0002a20000000800 */
[----:B------:R-:W-:Y:S01]  /*6770*/  LOP3.LUT R5, R7, 0xff, RZ, 0xc0, !PT ;  /* 0x000000ff07057812 */ /* 0x000fe200078ec0ff */
[C---:B------:R-:W-:Y:S01]  /*6780*/  HMMA.16816.F32.BF16 R172, R16.reuse, R42, R108 ;  /* 0x0000002a10ac723c */ /* 0x040fe2000004186c */
[----:B------:R-:W-:Y:S01]  /*6790*/  MOV R178, R132 ;  /* 0x0000008400b27202 */ /* 0x000fe20000000f00 */
[----:B------:R-:W-:Y:S01]  /*67a0*/  LDSM.16.MT88.4 R152, [R208+0xa800] ;  /* 0x00a80000d098783b */ /* 0x000fe20000004200 */
[----:B------:R-:W-:Y:S02]  /*67b0*/  PRMT R5, R5, 0x5410, R25 ;  /* 0x0000541005057816 */ /* 0x000fe40000000019 */
[----:B------:R-:W-:Y:S01]  /*67c0*/  HSET2.LE.AND R3, R3, R245, PT ;  /* 0x000000f503037233 */ /* 0x000fe20003803000 */
[----:B------:R-:W-:Y:S01]  /*67d0*/  HMMA.16816.F32.BF16 R136, R16, R46, R120 ;  /* 0x0000002e1088723c */ /* 0x000fe20000041878 */
[----:B------:R-:W-:Y:S01]  /*67e0*/  LDSM.16.MT88.4 R108, [R210+0xb800] ;  /* 0x00b80000d26c783b */ /* 0x000fe20000004200 */
[----:B---3--:R-:W-:-:S03]  /*67f0*/  F2FP.BF16.F32.PACK_AB R4, R35, R33 ;  /* 0x000000212304723e */ /* 0x008fc600000010ff */
[----:B------:R-:W-:Y:S01]  /*6800*/  LDSM.16.MT88.4 R120, [R213+0xb800] ;  /* 0x00b80000d578783b */ /* 0x000fe20000004200 */
[----:B------:R-:W-:Y:S01]  /*6810*/  HMMA.16816.F32.BF16 R168, R16, R36, R168 ;  /* 0x0000002410a8723c */ /* 0x000fe200000418a8 */
[----:B------:R-:W-:Y:S01]  /*6820*/  LOP3.LUT R124, R3, R4, RZ, 0xc0, !PT ;  /* 0x00000004037c7212 */ /* 0x000fe200078ec0ff */
[----:B------:R-:W-:Y:S01]  /*6830*/  FFMA.FTZ R4, R176, UR33, -R23 ;  /* 0x00000021b0047c23 */ /* 0x000fe20008010817 */
[--C-:B-1----:R-:W-:Y:S02]  /*6840*/  SHF.R.U32.HI R2, RZ, 0x10, R0.reuse ;  /* 0x00000010ff027819 */ /* 0x102fe40000011600 */
[----:B------:R-:W-:Y:S01]  /*6850*/  SHF.R.U32.HI R0, RZ, 0x18, R0 ;  /* 0x00000018ff007819 */ /* 0x000fe20000011600 */
[----:B------:R-:W-:Y:S01]  /*6860*/  MUFU.EX2 R176, R4 ;  /* 0x0000000400b07308 */ /* 0x000fe20000000800 */
[----:B------:R-:W-:Y:S01]  /*6870*/  LOP3.LUT R2, R2, 0xff, RZ, 0xc0, !PT ;  /* 0x000000ff02027812 */ /* 0x000fe200078ec0ff */
[----:B------:R-:W-:Y:S01]  /*6880*/  IMAD.MOV.U32 R36, RZ, RZ, R66 ;  /* 0x000000ffff247224 */ /* 0x000fe200078e0042 */
[----:B------:R-:W-:-:S02]  /*6890*/  MOV R37, R83 ;  /* 0x0000005300257202 */ /* 0x000fc40000000f00 */
[----:B------:R-:W-:Y:S01]  /*68a0*/  PRMT R2, R2, 0x5410, R0 ;  /* 0x0000541002027816 */ /* 0x000fe20000000000 */
[----:B------:R-:W-:Y:S01]  /*68b0*/  FFMA.FTZ R0, R180, UR33, -R8 ;  /* 0x00000021b4007c23 */ /* 0x000fe20008010808 */
[----:B------:R-:W-:Y:S02]  /*68c0*/  IMAD.MOV.U32 R180, RZ, RZ, R67 ;  /* 0x000000ffffb47224 */ /* 0x000fe400078e0043 */
[----:B------:R-:W-:Y:S01]  /*68d0*/  IMAD.MOV.U32 R67, RZ, RZ, R49 ;  /* 0x000000ffff437224 */ /* 0x000fe200078e0031 */
[----:B------:R1:W3:Y:S01]  /*68e0*/  MUFU.EX2 R29, R0 ;  /* 0x00000000001d7308 */ /* 0x0002e20000000800 */
[----:B------:R-:W4:Y:S01]  /*68f0*/  LDSM.16.MT88.4 R48, [R210+0xa800] ;  /* 0x00a80000d230783b */ /* 0x000f220000004200 */
[----:B------:R-:W-:Y:S02]  /*6900*/  IMAD.MOV.U32 R8, RZ, RZ, R133 ;  /* 0x000000ffff087224 */ /* 0x000fe400078e0085 */
[----:B------:R-:W-:Y:S07]  /*6910*/  HMMA.16816.F32.BF16 R132, R16, R38, R128 ;  /* 0x000000261084723c */ /* 0x000fee0000041880 */
[----:B------:R-:W-:Y:S01]  /*6920*/  MOV R131, R97 ;  /* 0x0000006100837202 */ /* 0x000fe20000000f00 */
[----:B------:R-:W-:Y:S01]  /*6930*/  IMAD.MOV.U32 R130, RZ, RZ, R98 ;  /* 0x000000ffff827224 */ /* 0x000fe200078e0062 */
[----:B------:R-:W-:Y:S01]  /*6940*/  MOV R18, R99 ;  /* 0x0000006300127202 */ /* 0x000fe20000000f00 */
[----:B------:R-:W-:Y:S01]  /*6950*/  IMAD.MOV.U32 R128, RZ, RZ, R80 ;  /* 0x000000ffff807224 */ /* 0x000fe200078e0050 */
[----:B------:R-:W-:Y:S01]  /*6960*/  MOV R129, R81 ;  /* 0x0000005100817202 */ /* 0x000fe20000000f00 */
[----:B------:R-:W-:Y:S01]  /*6970*/  IMAD.MOV.U32 R17, RZ, RZ, R82 ;  /* 0x000000ffff117224 */ /* 0x000fe200078e0052 */
[----:B-1----:R-:W-:Y:S01]  /*6980*/  HSET2.LE.AND R0, R2, R245, PT ;  /* 0x000000f502007233 */ /* 0x002fe20003803000 */
[----:B------:R-:W-:Y:S01]  /*6990*/  IMAD.MOV.U32 R38, RZ, RZ, R64 ;  /* 0x000000ffff267224 */ /* 0x000fe200078e0040 */
[----:B--2---:R-:W-:Y:S01]  /*69a0*/  F2FP.BF16.F32.PACK_AB R2, R30, R32 ;  /* 0x000000201e02723e */ /* 0x004fe200000010ff */
[----:B------:R-:W-:Y:S01]  /*69b0*/  LDSM.16.MT88.4 R80, [R212+0xa800] ;  /* 0x00a80000d450783b */ /* 0x000fe20000004200 */
[----:B------:R-:W-:-:S02]  /*69c0*/  MOV R39, R65 ;  /* 0x0000004100277202 */ /* 0x000fc40000000f00 */
[----:B------:R-:W-:Y:S01]  /*69d0*/  LOP3.LUT R125, R0, R2, RZ, 0xc0, !PT ;  /* 0x00000002007d7212 */ /* 0x000fe200078ec0ff */
[----:B------:R-:W-:Y:S01]  /*69e0*/  LDSM.16.MT88.4 R96, [R208+0xb800] ;  /* 0x00b80000d060783b */ /* 0x000fe20000004200 */
[----:B------:R-:W-:Y:S02]  /*69f0*/  HSET2.LE.AND R0, R24, R245, PT ;  /* 0x000000f518007233 */ /* 0x000fe40003803000 */
[----:B------:R-:W-:Y:S01]  /*6a00*/  MOV R19, R67 ;  /* 0x0000004300137202 */ /* 0x000fe20000000f00 */
[----:B------:R-:W-:Y:S01]  /*6a10*/  LDSM.16.MT88.4 R24, [R212+0xb800] ;  /* 0x00b80000d418783b */ /* 0x000fe20000004200 */
[----:B------:R-:W-:-:S03]  /*6a20*/  F2FP.BF16.F32.PACK_AB R2, R31, R34 ;  /* 0x000000221f02723e */ /* 0x000fc600000010ff */
[----:B------:R-:W1:Y:S01]  /*6a30*/  LDSM.16.MT88.4 R64, [R213+0xa800] ;  /* 0x00a80000d540783b */ /* 0x000e620000004200 */
[----:B------:R-:W-:Y:S02]  /*6a40*/  LOP3.LUT R126, R0, R2, RZ, 0xc0, !PT ;  /* 0x00000002007e7212 */ /* 0x000fe400078ec0ff */
[----:B------:R-:W-:Y:S02]  /*6a50*/  HSET2.LE.AND R0, R5, R245, PT ;  /* 0x000000f505007233 */ /* 0x000fe40003803000 */
[----:B---3--:R-:W-:-:S04]  /*6a60*/  F2FP.BF16.F32.PACK_AB R2, R28, R29 ;  /* 0x0000001d1c02723e */ /* 0x008fc800000010ff */
[----:B------:R-:W-:Y:S01]  /*6a70*/  LOP3.LUT R127, R0, R2, RZ, 0xc0, !PT ;  /* 0x00000002007f7212 */ /* 0x000fe200078ec0ff */
[----:B------:R-:W-:Y:S01]  /*6a80*/  FFMA.FTZ R0, R252, UR33, -R23 ;  /* 0x00000021fc007c23 */ /* 0x000fe20008010817 */
[----:B------:R-:W-:-:S05]  /*6a90*/  IMAD.WIDE.U32 R2, R244, -0x2daee0ad, RZ ;  /* 0xd2511f53f4027825 */ /* 0x000fca00078e00ff */
[C---:B----4-:R-:W-:Y:S01]  /*6aa0*/  HMMA.16816.F32.BF16 R40, R124.reuse, R48, R232 ;  /* 0x000000307c28723c */ /* 0x050fe200000418e8 */
[--C-:B------:R-:W-:Y:S02]  /*6ab0*/  SHF.R.U32.HI R6, RZ, 0x10, R2.reuse ;  /* 0x00000010ff067819 */ /* 0x100fe40000011602 */
[C---:B------:R-:W-:Y:S02]  /*6ac0*/  LOP3.LUT R7, R2.reuse, 0xff, RZ, 0xc0, !PT ;  /* 0x000000ff02077812 */ /* 0x040fe400078ec0ff */
[----:B------:R-:W-:Y:S01]  /*6ad0*/  SHF.R.U32.HI R5, RZ, 0x18, R2 ;  /* 0x00000018ff057819 */ /* 0x000fe20000011602 */
[C---:B------:R-:W-:Y:S01]  /*6ae0*/  HMMA.16816.F32.BF16 R140, R124.reuse, R152, R140 ;  /* 0x000000987c8c723c */ /* 0x040fe2000004188c */
[----:B------:R-:W-:Y:S01]  /*6af0*/  IMAD.MOV.U32 R234, RZ, RZ, R179 ;  /* 0x000000ffffea7224 */ /* 0x000fe200078e00b3 */
[----:B------:R-:W-:Y:S02]  /*6b00*/  MOV R179, R177 ;  /* 0x000000b100b37202 */ /* 0x000fe40000000f00 */
[----:B------:R2:W3:Y:S01]  /*6b10*/  MUFU.EX2 R177, R0 ;  /* 0x0000000000b17308 */ /* 0x0004e20000000800 */
[----:B------:R-:W-:Y:S01]  /*6b20*/  MOV R235, R45 ;  /* 0x0000002d00eb7202 */ /* 0x000fe20000000f00 */
[C---:B------:R-:W-:Y:S06]  /*6b30*/  HMMA.16816.F32.BF16 R148, R124.reuse, R154, R148 ;  /* 0x0000009a7c94723c */ /* 0x040fec0000041894 */
[C---:B------:R-:W-:Y:S06]  /*6b40*/  HMMA.16816.F32.BF16 R44, R124.reuse, R50, R224 ;  /* 0x000000327c2c723c */ /* 0x040fec00000418e0 */
[C---:B-1----:R-:W-:Y:S01]  /*6b50*/  HMMA.16816.F32.BF16 R56, R124.reuse, R64, R56 ;  /* 0x000000407c38723c */ /* 0x042fe20000041838 */
[----:B------:R-:W-:Y:S01]  /*6b60*/  MOV R227, R9 ;  /* 0x0000000900e37202 */ /* 0x000fe20000000f00 */
[----:B------:R-:W-:Y:S01]  /*6b70*/  IMAD.MOV.U32 R226, RZ, RZ, R8 ;  /* 0x000000ffffe27224 */ /* 0x000fe200078e0008 */
[----:B--2---:R-:W-:Y:S01]  /*6b80*/  LOP3.LUT R0, R3, UR5, R182, 0x96, !PT ;  /* 0x0000000503007c12 */ /* 0x004fe2000f8e96b6 */
[----:B------:R-:W-:Y:S01]  /*6b90*/  IMAD.MOV.U32 R224, RZ, RZ, R130 ;  /* 0x000000ffffe07224 */ /* 0x000fe200078e0082 */
[----:B------:R-:W-:Y:S01]  /*6ba0*/  LOP3.LUT R3, R2, 0xffff, RZ, 0xc0, !PT ;  /* 0x0000ffff02037812 */ /* 0x000fe200078ec0ff */
[----:B------:R-:W-:Y:S01]  /*6bb0*/  FFMA.FTZ R2, R19, UR33, -R23 ;  /* 0x0000002113027c23 */ /* 0x000fe20008010817 */
[----:B------:R-:W-:Y:S01]  /*6bc0*/  HMMA.16816.F32.BF16 R60, R124, R66, R60 ;  /* 0x000000427c3c723c */ /* 0x000fe2000004183c */
[----:B------:R-:W-:-:S02]  /*6bd0*/  MOV R225, R131 ;  /* 0x0000008300e17202 */ /* 0x000fc40000000f00 */
[----:B------:R-:W-:Y:S01]  /*6be0*/  SHF.R.U32.HI R4, RZ, 0x8, R3 ;  /* 0x00000008ff047819 */ /* 0x000fe20000011603 */
[----:B------:R1:W-:Y:S01]  /*6bf0*/  MUFU.EX2 R19, R2 ;  /* 0x0000000200137308 */ /* 0x0003e20000000800 */
[----:B------:R-:W-:Y:S01]  /*6c00*/  LOP3.LUT R3, R6, 0xff, RZ, 0xc0, !PT ;  /* 0x000000ff06037812 */ /* 0x000fe200078ec0ff */
[C---:B------:R-:W-:Y:S01]  /*6c10*/  HMMA.16816.F32.BF16 R72, R124.reuse, R80, R72 ;  /* 0x000000507c48723c */ /* 0x040fe20000041848 */
[----:B------:R-:W-:Y:S01]  /*6c20*/  PRMT R16, R7, 0x5410, R4 ;  /* 0x0000541007107816 */ /* 0x000fe20000000004 */
[----:B------:R-:W-:Y:S01]  /*6c30*/  FFMA.FTZ R4, R206, UR33, -R22 ;  /* 0x00000021ce047c23 */ /* 0x000fe20008010816 */
[----:B------:R-:W-:Y:S01]  /*6c40*/  PRMT R5, R3, 0x5410, R5 ;  /* 0x0000541003057816 */ /* 0x000fe20000000005 */
[----:B------:R-:W-:Y:S02]  /*6c50*/  FFMA.FTZ R3, R234, UR33, -R23 ;  /* 0x00000021ea037c23 */ /* 0x000fe40008010817 */
[----:B------:R-:W-:Y:S02]  /*6c60*/  HMMA.16816.F32.BF16 R76, R124, R82, R76 ;  /* 0x000000527c4c723c */ /* 0x000fe4000004184c */
[----:B------:R-:W-:-:S04]  /*6c70*/  HSET2.LE.AND R5, R5, R245, PT ;  /* 0x000000f505057233 */ /* 0x000fc80003803000 */
[----:B------:R-:W-:Y:S01]  /*6c80*/  HMMA.16816.F32.BF16 R88, R124, R96, R88 ;  /* 0x000000607c58723c */ /* 0x000fe20000041858 */
[----:B-1----:R-:W-:-:S05]  /*6c90*/  LOP3.LUT R2, R0, 0xffff, RZ, 0xc0, !PT ;  /* 0x0000ffff00027812 */ /* 0x002fca00078ec0ff */
[C---:B------:R-:W-:Y:S06]  /*6ca0*/  HMMA.16816.F32.BF16 R92, R124.reuse, R98, R92 ;  /* 0x000000627c5c723c */ /* 0x040fec000004185c */
[C---:B------:R-:W-:Y:S06]  /*6cb0*/  HMMA.16816.F32.BF16 R104, R124.reuse, R108, R104 ;  /* 0x0000006c7c68723c */ /* 0x040fec0000041868 */
[C---:B------:R-:W-:Y:S06]  /*6cc0*/  HMMA.16816.F32.BF16 R156, R124.reuse, R110, R156 ;  /* 0x0000006e7c9c723c */ /* 0x040fec000004189c */
[C---:B------:R-:W-:Y:S06]  /*6cd0*/  HMMA.16816.F32.BF16 R112, R124.reuse, R120, R112 ;  /* 0x000000787c70723c */ /* 0x040fec0000041870 */
[C---:B------:R-:W-:Y:S06]  /*6ce0*/  HMMA.16816.F32.BF16 R116, R124.reuse, R122, R116 ;  /* 0x0000007a7c74723c */ /* 0x040fec0000041874 */
[C---:B------:R-:W-:Y:S06]  /*6cf0*/  HMMA.16816.F32.BF16 R164, R124.reuse, R24, R164 ;  /* 0x000000187ca4723c */ /* 0x040fec00000418a4 */
[----:B------:R-:W-:Y:S07]  /*6d00*/  HMMA.16816.F32.BF16 R124, R124, R26, R144 ;  /* 0x0000001a7c7c723c */ /* 0x000fee0000041890 */
[----:B------:R-:W-:Y:S01]  /*6d10*/  MOV R145, R18 ;  /* 0x0000001200917202 */ /* 0x000fe20000000f00 */
[----:B------:R-:W-:Y:S01]  /*6d20*/  IMAD.MOV.U32 R144, RZ, RZ, R17 ;  /* 0x000000ffff907224 */ /* 0x000fe200078e0011 */
[----:B------:R1:W-:Y:S01]  /*6d30*/  MUFU.EX2 R18, R3 ;  /* 0x0000000300127308 */ /* 0x0003e20000000800 */
[----:B------:R-:W-:Y:S01]  /*6d40*/  IMAD.MOV.U32 R146, RZ, RZ, R128 ;  /* 0x000000ffff927224 */ /* 0x000fe200078e0080 */
[----:B------:R-:W-:-:S06]  /*6d50*/  MOV R147, R129 ;  /* 0x0000008100937202 */ /* 0x000fcc0000000f00 */
[----:B------:R2:W-:Y:S01]  /*6d60*/  MUFU.EX2 R17, R4 ;  /* 0x0000000400117308 */ /* 0x0005e20000000800 */
[----:B-1----:R-:W-:Y:S02]  /*6d70*/  SHF.R.U32.HI R3, RZ, 0x8, R2 ;  /* 0x00000008ff037819 */ /* 0x002fe40000011602 */
[----:B------:R-:W-:-:S04]  /*6d80*/  LOP3.LUT R2, R0, 0xff, RZ, 0xc0, !PT ;  /* 0x000000ff00027812 */ /* 0x000fc800078ec0ff */
[----:B------:R-:W-:Y:S01]  /*6d90*/  PRMT R7, R2, 0x5410, R3 ;  /* 0x0000541002077816 */ /* 0x000fe20000000003 */
[----:B------:R-:W-:Y:S01]  /*6da0*/  FFMA.FTZ R2, R207, UR33, -R22 ;  /* 0x00000021cf027c23 */ /* 0x000fe20008010816 */
[--C-:B------:R-:W-:Y:S02]  /*6db0*/  SHF.R.U32.HI R3, RZ, 0x10, R0.reuse ;  /* 0x00000010ff037819 */ /* 0x100fe40000011600 */
[----:B--2---:R-:W-:Y:S01]  /*6dc0*/  HSET2.LE.AND R4, R16, R245, PT ;  /* 0x000000f510047233 */ /* 0x004fe20003803000 */
[----:B------:R1:W2:Y:S02]  /*6dd0*/  MUFU.EX2 R9, R2 ;  /* 0x0000000200097308 */ /* 0x0002a40000000800 */
[----:B-1----:R-:W-:Y:S02]  /*6de0*/  SHF.R.U32.HI R2, RZ, 0x18, R0 ;  /* 0x00000018ff027819 */ /* 0x002fe40000011600 */
[----:B------:R-:W-:Y:S01]  /*6df0*/  LOP3.LUT R0, R3, 0xff, RZ, 0xc0, !PT ;  /* 0x000000ff03007812 */ /* 0x000fe200078ec0ff */
[----:B------:R-:W-:-:S03]  /*6e00*/  FFMA.FTZ R3, R250, UR33, -R22 ;  /* 0x00000021fa037c23 */ /* 0x000fc60008010816 */
[----:B------:R-:W-:Y:S01]  /*6e10*/  PRMT R6, R0, 0x5410, R2 ;  /* 0x0000541000067816 */ /* 0x000fe20000000002 */
[----:B------:R-:W-:Y:S01]  /*6e20*/  FFMA.FTZ R2, R251, UR33, -R22 ;  /* 0x00000021fb027c23 */ /* 0x000fe20008010816 */
[----:B------:R1:W-:Y:S01]  /*6e30*/  MUFU.EX2 R8, R3 ;  /* 0x0000000300087308 */ /* 0x0003e20000000800 */
[--C-:B------:R-:W-:Y:S02]  /*6e40*/  HSET2.LE.AND R0, R7, R245.reuse, PT ;  /* 0x000000f507007233 */ /* 0x100fe40003803000 */
[----:B-1----:R-:W-:-:S05]  /*6e50*/  HSET2.LE.AND R3, R6, R245, PT ;  /* 0x000000f506037233 */ /* 0x002fca0003803000 */
[----:B------:R3:W1:Y:S02]  /*6e60*/  MUFU.EX2 R6, R2 ;  /* 0x0000000200067308 */ /* 0x0006640000000800 */
[----:B---3--:R-:W-:-:S04]  /*6e70*/  F2FP.BF16.F32.PACK_AB R2, R176, R177 ;  /* 0x000000b1b002723e */ /* 0x008fc800000010ff */
[----:B------:R-:W-:Y:S01]  /*6e80*/  LOP3.LUT R128, R0, R2, RZ, 0xc0, !PT ;  /* 0x0000000200807212 */ /* 0x000fe200078ec0ff */
[----:B------:R-:W-:Y:S01]  /*6e90*/  FFMA.FTZ R2, R247, R13, R197 ;  /* 0x0000000df7027223 */ /* 0x000fe200000100c5 */
[----:B--2---:R-:W-:-:S03]  /*6ea0*/  F2FP.BF16.F32.PACK_AB R0, R9, R17 ;  /* 0x000000110900723e */ /* 0x004fc600000010ff */
[----:B------:R-:W-:Y:S01]  /*6eb0*/  FADD.FTZ R2, R196, R2 ;  /* 0x00000002c4027221 */ /* 0x000fe20000010000 */
[----:B------:R-:W-:Y:S01]  /*6ec0*/  LOP3.LUT R129, R3, R0, RZ, 0xc0, !PT ;  /* 0x0000000003817212 */ /* 0x000fe200078ec0ff */
[----:B------:R-:W-:Y:S01]  /*6ed0*/  FFMA.FTZ R3, R248, R20, R205 ;  /* 0x00000014f8037223 */ /* 0x000fe200000100cd */
[----:B------:R-:W-:Y:S01]  /*6ee0*/  F2FP.BF16.F32.PACK_AB R0, R18, R19 ;  /* 0x000000131200723e */ /* 0x000fe200000010ff */
[----:B------:R-:W-:-:S03]  /*6ef0*/  FADD.FTZ R2, R191, R2 ;  /* 0x00000002bf027221 */ /* 0x000fc60000010000 */
[----:B------:R-:W-:Y:S01]  /*6f00*/  LOP3.LUT R130, R4, R0, RZ, 0xc0, !PT ;  /* 0x0000000004827212 */ /* 0x000fe200078ec0ff */
[----:B------:R-:W-:Y:S01]  /*6f10*/  FFMA.FTZ R4, R249, R21, R235 ;  /* 0x00000015f9047223 */ /* 0x000fe200000100eb */
[----:B-1----:R-:W-:Y:S01]  /*6f20*/  F2FP.BF16.F32.PACK_AB R0, R6, R8 ;  /* 0x000000080600723e */ /* 0x002fe200000010ff */
[----:B------:R-:W-:Y:S02]  /*6f30*/  FADD.FTZ R2, R190, R2 ;  /* 0x00000002be027221 */ /* 0x000fe40000010000 */
[----:B------:R-:W-:Y:S01]  /*6f40*/  FADD.FTZ R249, R178, R4 ;  /* 0x00000004b2f97221 */ /* 0x000fe20000010000 */
        /* <DEDUP_REMOVED lines=27> */
[----:B------:R-:W-:-:S03]  /*7100*/  FADD.FTZ R248, R6, R8 ;  /* 0x0000000806f87221 */ /* 0x000fc60000010000 */
        /* <DEDUP_REMOVED lines=14> */
[----:B------:R-:W-:Y:S07]  /*71f0*/  HMMA.16816.F32.BF16 R128, R128, R26, R132 ;  /* 0x0000001a8080723c */ /* 0x000fee0000041884 */
[----:B------:R-:W-:Y:S01]  /*7200*/  IMAD.MOV.U32 R135, RZ, RZ, R242 ;  /* 0x000000ffff877224 */ /* 0x000fe200078e00f2 */
[----:B------:R-:W-:Y:S01]  /*7210*/  MOV R133, R239 ;  /* 0x000000ef00857202 */ /* 0x000fe20000000f00 */
[----:B------:R-:W-:Y:S01]  /*7220*/  IMAD.MOV.U32 R134, RZ, RZ, R238 ;  /* 0x000000ffff867224 */ /* 0x000fe200078e00ee */
[----:B------:R-:W-:-:S14]  /*7230*/  @!P0 BRA `(.L_x_1054) ;  /* 0x0000006800608947 */ /* 0x000fdc0003800000 */
[----:B------:R-:W2:Y:S01]  /*7240*/  LDL R251, [R1+0x20] ;  /* 0x0000200001fb7983 */ /* 0x000ea20000100800 */
[----:B------:R-:W-:-:S04]  /*7250*/  DEPBAR.LE SB0, 0x0 ;  /* 0x000080000000791a */ /* 0x000fc80000000000 */
[----:B------:R-:W3:Y:S04]  /*7260*/  LDL R250, [R1+0x40] ;  /* 0x0000400001fa7983 */ /* 0x000ee80000100800 */
[----:B------:R-:W4:Y:S04]  /*7270*/  LDL R244, [R1+0x50] ;  /* 0x0000500001f47983 */ /* 0x000f280000100800 */
[----:B------:R-:W5:Y:S01]  /*7280*/  LDL R252, [R1+0x44] ;  /* 0x0000440001fc7983 */ /* 0x000f620000100800 */
[----:B------:R-:W-:Y:S01]  /*7290*/  IADD3 R3, P3, R240, -UR8, RZ ;  /* 0x80000008f0037c10 */ /* 0x000fe2000ff7e0ff */
[----:B------:R-:W-:-:S02]  /*72a0*/  IMAD.U32 R4, RZ, RZ, UR8 ;  /* 0x00000008ff047e24 */ /* 0x000fc4000f8e00ff */
[----:B------:R-:W-:Y:S01]  /*72b0*/  IMAD.U32 R2, RZ, RZ, UR8 ;  /* 0x00000008ff027e24 */ /* 0x000fe2000f8e00ff */
[----:B------:R-:W-:Y:S02]  /*72c0*/  IADD3.X R0, R241, ~UR36, RZ, P3, !PT ;  /* 0x80000024f1007c10 */ /* 0x000fe40009ffe4ff */
[C---:B------:R-:W-:Y:S02]  /*72d0*/  IADD3 R232, P5, R3.reuse, -UR8, RZ ;  /* 0x8000000803e87c10 */ /* 0x040fe4000ffbe0ff */
[----:B------:R-:W-:Y:S02]  /*72e0*/  IADD3 R4, P4, P3, R3, 0x80, -R4 ;  /* 0x0000008003047810 */ /* 0x000fe40007b9e804 */
[C---:B------:R-:W-:Y:S02]  /*72f0*/  IADD3 R234, P2, R236.reuse, -UR8, RZ ;  /* 0x80000008ecea7c10 */ /* 0x040fe4000ff5e0ff */
[----:B------:R-:W-:Y:S02]  /*7300*/  IADD3 R2, P1, P0, R236, 0x80, -R2 ;  /* 0x00000080ec027810 */ /* 0x000fe4000783e802 */
[C---:B------:R-:W-:Y:S01]  /*7310*/  IADD3.X R233, R0.reuse, ~UR36, RZ, P5, !PT ;  /* 0x8000002400e97c10 */ /* 0x040fe2000affe4ff */
[----:B------:R-:W-:Y:S01]  /*7320*/  BAR.SYNC.DEFER_BLOCKING 0x0 ;  /* 0x0000000000007b1d */ /* 0x000fe20000010000 */
[----:B------:R-:W-:-:S02]  /*7330*/  IADD3.X R5, R0, ~UR36, RZ, P4, P3 ;  /* 0x8000002400057c10 */ /* 0x000fc4000a7e64ff */
[C---:B------:R-:W-:Y:S02]  /*7340*/  IADD3.X R235, R237.reuse, ~UR36, RZ, P2, !PT ;  /* 0x80000024edeb7c10 */ /* 0x040fe400097fe4ff */
[----:B------:R-:W-:Y:S01]  /*7350*/  IADD3.X R3, R237, ~UR36, RZ, P1, P0 ;  /* 0x80000024ed037c10 */ /* 0x000fe20008fe04ff */
[----:B------:R-:W-:Y:S01]  /*7360*/  @!PT LDS RZ, [RZ] ;  /* 0x00000000fffff984 */ /* 0x000fe20000000800 */
[----:B------:R-:W-:Y:S01]  /*7370*/  @!PT LDS RZ, [RZ] ;  /* 0x00000000fffff984 */ /* 0x000fe20000000800 */
[----:B------:R-:W-:Y:S01]  /*7380*/  @!PT LDS RZ, [RZ] ;  /* 0x00000000fffff984 */ /* 0x000fe20000000800 */
[----:B------:R-:W-:Y:S04]  /*7390*/  LDGSTS.E.BYPASS.LTC128B.128 [R223+0xa000], desc[UR20][R232.64] ;  /* 0x0a000000e8df7fae */ /* 0x000fe8000b901d54 */
[----:B------:R1:W-:Y:S04]  /*73a0*/  LDGSTS.E.BYPASS.LTC128B.128 [R223+0xb000], desc[UR20][R4.64] ;  /* 0x0b00000004df7fae */ /* 0x0003e8000b901d54 */
[----:B------:R-:W-:Y:S04]  /*73b0*/  LDGSTS.E.BYPASS.LTC128B.128 [R223+0xa800], desc[UR20][R234.64] ;  /* 0x0a800000eadf7fae */ /* 0x000fe8000b901d54 */
[----:B------:R2:W-:Y:S04]  /*73c0*/  LDGSTS.E.BYPASS.LTC128B.128 [R223+0xb800], desc[UR20][R2.64] ;  /* 0x0b80000002df7fae */ /* 0x0005e8000b901d54 */
[----:B------:R-:W-:Y:S04]  /*73d0*/  LDSM.16.M88.4 R32, [R218] ;  /* 0x00000000da20783b */ /* 0x000fe80000000200 */
[----:B------:R-:W-:Y:S04]  /*73e0*/  LDSM.16.M88.4 R28, [R218+0x800] ;  /* 0x00080000da1c783b */ /* 0x000fe80000000200 */
[----:B------:R-:W1:Y:S04]  /*73f0*/  LDSM.16.M88.4 R16, [R209] ;  /* 0x00000000d110783b */ /* 0x000e680000000200 */
[----:B------:R-:W-:Y:S04]  /*7400*/  LDSM.16.M88.4 R136, [R219] ;  /* 0x00000000db88783b */ /* 0x000fe80000000200 */
[----:B-1----:R-:W1:Y:S04]  /*7410*/  LDSM.16.M88.4 R4, [R209+0x2000] ;  /* 0x00200000d104783b */ /* 0x002e680000000200 */
[----:B------:R-:W1:Y:S04]  /*7420*/  LDSM.16.M88.4 R20, [R211+0x2000] ;  /* 0x00200000d314783b */ /* 0x000e680000000200 */
[----:B------:R-:W1:Y:S04]  /*7430*/  LDSM.16.M88.4 R132, [R222] ;  /* 0x00000000de84783b */ /* 0x000e680000000200 */
[----:B------:R-:W1:Y:S01]  /*7440*/  LDSM.16.M88.4 R24, [R211] ;  /* 0x00000000d318783b */ /* 0x000e620000000200 */
[----:B------:R-:W2:Y:S01]  /*7450*/  S2R R245, SR_TID.X ;  /* 0x0000000000f57919 */ /* 0x000ea20000002100 */
[----:B------:R-:W-:-:S02]  /*7460*/  UIADD3 UR4, UR32, -0x3, URZ ;  /* 0xfffffffd20047890 */ /* 0x000fc4000fffe03f */
[----:B------:R-:W0:Y:S01]  /*7470*/  LDGDEPBAR ;  /* 0x00000000000079af */ /* 0x000e220000000000 */
[-C--:B------:R-:W-:Y:S06]  /*7480*/  HMMA.16816.F32.BF16 R196, R16, R32.reuse, RZ ;  /* 0x0000002010c4723c */ /* 0x080fec00000418ff */
[C---:B-1----:R-:W-:Y:S06]  /*7490*/  HMMA.16816.F32.BF16 R188, R4.reuse, R32, RZ ;  /* 0x0000002004bc723c */ /* 0x042fec00000418ff */
[C---:B------:R-:W-:Y:S06]  /*74a0*/  HMMA.16816.F32.BF16 R184, R4.reuse, R34, RZ ;  /* 0x0000002204b8723c */ /* 0x040fec00000418ff */
[----:B------:R-:W-:Y:S06]  /*74b0*/  HMMA.16816.F32.BF16 R176, R4, R30, RZ ;  /* 0x0000001e04b0723c */ /* 0x000fec00000418ff */
[----:B------:R-:W-:Y:S01]  /*74c0*/  HMMA.16816.F32.BF16 R204, R16, R34, RZ ;  /* 0x0000002210cc723c */ /* 0x000fe200000418ff */
[----:B------:R-:W-:Y:S05]  /*74d0*/  LDSM.16.M88.4 R32, [R216] ;  /* 0x00000000d820783b */ /* 0x000fea0000000200 */
[-C--:B------:R-:W-:Y:S01]  /*74e0*/  HMMA.16816.F32.BF16 R180, R4, R28.reuse, RZ ;  /* 0x0000001c04b4723c */ /* 0x080fe200000418ff */
[----:B------:R-:W-:Y:S05]  /*74f0*/  LDSM.16.M88.4 R4, [R217+0x2000] ;  /* 0x00200000d904783b */ /* 0x000fea0000000200 */
[C---:B------:R-:W-:Y:S06]  /*7500*/  HMMA.16816.F32.BF16 R172, R16.reuse, R28, RZ ;  /* 0x0000001c10ac723c */ /* 0x040fec00000418ff */
[----:B------:R-:W-:Y:S01]  /*7510*/  HMMA.16816.F32.BF16 R192, R16, R30, RZ ;  /* 0x0000001e10c0723c */ /* 0x000fe200000418ff */
[----:B------:R-:W1:Y:S04]  /*7520*/  LDSM.16.M88.4 R28, [R216+0x800] ;  /* 0x00080000d81c783b */ /* 0x000e680000000200 */
[----:B------:R-:W1:Y:S01]  /*7530*/  LDSM.16.M88.4 R16, [R217] ;  /* 0x00000000d910783b */ /* 0x000e620000000200 */
[C---:B------:R-:W-:Y:S06]  /*7540*/  HMMA.16816.F32.BF16 R228, R20.reuse, R136, R188 ;  /* 0x0000008814e4723c */ /* 0x040fec00000418bc */
[C---:B------:R-:W-:Y:S06]  /*7550*/  HMMA.16816.F32.BF16 R200, R20.reuse, R138, R184 ;  /* 0x0000008a14c8723c */ /* 0x040fec00000418b8 */
[----:B------:R-:W-:Y:S06]  /*7560*/  HMMA.16816.F32.BF16 R188, R20, R134, R176 ;  /* 0x0000008614bc723c */ /* 0x000fec00000418b0 */
[----:B------:R-:W-:Y:S06]  /*7570*/  HMMA.16816.F32.BF16 R184, R24, R136, R196 ;  /* 0x0000008818b8723c */ /* 0x000fec00000418c4 */
[----:B------:R-:W-:Y:S01]  /*7580*/  HMMA.16816.F32.BF16 R224, R20, R132, R180 ;  /* 0x0000008414e0723c */ /* 0x000fe200000418b4 */
[----:B------:R-:W-:Y:S05]  /*7590*/  LDSM.16.M88.4 R20, [R215+0x2000] ;  /* 0x00200000d714783b */ /* 0x000fea0000000200 */
[C---:B------:R-:W-:Y:S01]  /*75a0*/  HMMA.16816.F32.BF16 R176, R24.reuse, R138, R204 ;  /* 0x0000008a18b0723c */ /* 0x040fe200000418cc */
[----:B------:R-:W-:Y:S05]  /*75b0*/  LDSM.16.M88.4 R136, [R214+0x800] ;  /* 0x00080000d688783b */ /* 0x000fea0000000200 */
[C---:B------:R-:W-:Y:S01]  /*75c0*/  HMMA.16816.F32.BF16 R180, R24.reuse, R132, R172 ;  /* 0x0000008418b4723c */ /* 0x040fe200000418ac */
[----:B------:R-:W-:Y:S05]  /*75d0*/  LDSM.16.M88.4 R172, [R214] ;  /* 0x00000000d6ac783b */ /* 0x000fea0000000200 */
[----:B------:R-:W-:Y:S01]  /*75e0*/  HMMA.16816.F32.BF16 R132, R24, R134, R192 ;  /* 0x000000861884723c */ /* 0x000fe200000418c0 */
[----:B------:R-:W1:Y:S05]  /*75f0*/  LDSM.16.M88.4 R24, [R215] ;  /* 0x00000000d718783b */ /* 0x000e6a0000000200 */
[----:B-1----:R-:W-:Y:S06]  /*7600*/  HMMA.16816.F32.BF16 R192, R4, R30, R188 ;  /* 0x0000001e04c0723c */ /* 0x002fec00000418bc */
[-C--:B------:R-:W-:Y:S06]  /*7610*/  HMMA.16816.F32.BF16 R188, R16, R32.reuse, R184 ;  /* 0x0000002010bc723c */ /* 0x080fec00000418b8 */
[C---:B------:R-:W-:Y:S06]  /*7620*/  HMMA.16816.F32.BF16 R204, R4.reuse, R32, R228 ;  /* 0x0000002004cc723c */ /* 0x040fec00000418e4 */
[C---:B------:R-:W-:Y:S06]  /*7630*/  HMMA.16816.F32.BF16 R224, R4.reuse, R28, R224 ;  /* 0x0000001c04e0723c */ /* 0x040fec00000418e0 */
[-C--:B------:R-:W-:Y:S01]  /*7640*/  HMMA.16816.F32.BF16 R196, R4, R34.reuse, R200 ;  /* 0x0000002204c4723c */ /* 0x080fe200000418c8 */
[----:B------:R-:W-:Y:S05]  /*7650*/  LDSM.16.M88.4 R4, [R209+0x6000] ;  /* 0x00600000d104783b */ /* 0x000fea0000000200 */
[C---:B------:R-:W-:Y:S01]  /*7660*/  HMMA.16816.F32.BF16 R184, R16.reuse, R34, R176 ;  /* 0x0000002210b8723c */ /* 0x040fe200000418b0 */
[----:B------:R-:W-:Y:S05]  /*7670*/  LDSM.16.M88.4 R32, [R218+0x1800] ;  /* 0x00180000da20783b */ /* 0x000fea0000000200 */
[C---:B------:R-:W-:Y:S06]  /*7680*/  HMMA.16816.F32.BF16 R176, R16.reuse, R28, R180 ;  /* 0x0000001c10b0723c */ /* 0x040fec00000418b4 */
[----:B------:R-:W-:Y:S01]  /*7690*/  HMMA.16816.F32.BF16 R28, R16, R30, R132 ;  /* 0x0000001e101c723c */ /* 0x000fe20000041884 */
[----:B------:R-:W-:Y:S04]  /*76a0*/  LDSM.16.M88.4 R132, [R218+0x1000] ;  /* 0x00100000da84783b */ /* 0x000fe80000000200 */
[----:B------:R-:W1:Y:S01]  /*76b0*/  LDSM.16.M88.4 R16, [R209+0x4000] ;  /* 0x00400000d110783b */ /* 0x000e620000000200 */
[-C--:B------:R-:W-:Y:S06]  /*76c0*/  HMMA.16816.F32.BF16 R188, R24, R172.reuse, R188 ;  /* 0x000000ac18bc723c */ /* 0x080fec00000418bc */
[C---:B------:R-:W-:Y:S06]  /*76d0*/  HMMA.16816.F32.BF16 R200, R20.reuse, R172, R204 ;  /* 0x000000ac14c8723c */ /* 0x040fec00000418cc */
[C---:B------:R-:W-:Y:S06]  /*76e0*/  HMMA.16816.F32.BF16 R196, R20.reuse, R174, R196 ;  /* 0x000000ae14c4723c */ /* 0x040fec00000418c4 */
[C---:B------:R-:W-:Y:S06]  /*76f0*/  HMMA.16816.F32.BF16 R228, R20.reuse, R136, R224 ;  /* 0x0000008814e4723c */ /* 0x040fec00000418e0 */
[----:B------:R-:W-:Y:S06]  /*7700*/  HMMA.16816.F32.BF16 R192, R20, R138, R192 ;  /* 0x0000008a14c0723c */ /* 0x000fec00000418c0 */
[C---:B------:R-:W-:Y:S01]  /*7710*/  HMMA.16816.F32.BF16 R180, R24.reuse, R174, R184 ;  /* 0x000000ae18b4723c */ /* 0x040fe200000418b8 */
[----:B------:R-:W-:Y:S05]  /*7720*/  LDSM.16.M88.4 R172, [R220] ;  /* 0x00000000dcac783b */ /* 0x000fea0000000200 */
[C---:B------:R-:W-:Y:S01]  /*7730*/  HMMA.16816.F32.BF16 R20, R24.reuse, R136, R176 ;  /* 0x000000881814723c */ /* 0x040fe200000418b0 */
[----:B------:R-:W-:Y:S05]  /*7740*/  LDSM.16.M88.4 R176, [R221] ;  /* 0x00000000ddb0783b */ /* 0x000fea0000000200 */
[----:B------:R-:W-:Y:S01]  /*7750*/  HMMA.16816.F32.BF16 R136, R24, R138, R28 ;  /* 0x0000008a1888723c */ /* 0x000fe2000004181c */
[----:B------:R-:W2:Y:S04]  /*7760*/  LDSM.16.M88.4 R28, [R211+0x4000] ;  /* 0x00400000d31c783b */ /* 0x000ea80000000200 */
[----:B------:R-:W3:Y:S01]  /*7770*/  LDSM.16.M88.4 R24, [R211+0x6000] ;  /* 0x00600000d318783b */ /* 0x000ee20000000200 */
[-C--:B-1----:R-:W-:Y:S06]  /*7780*/  HMMA.16816.F32.BF16 R184, R16, R132.reuse, R188 ;  /* 0x0000008410b8723c */ /* 0x082fec00000418bc */
        /* <DEDUP_REMOVED lines=9> */
[----:B------:R-:W1:Y:S04]  /*7820*/  LDSM.16.M88.4 R136, [R216+0x1000] ;  /* 0x00100000d888783b */ /* 0x000e680000000200 */
[----:B------:R-:W4:Y:S01]  /*7830*/  LDSM.16.M88.4 R16, [R217+0x6000] ;  /* 0x00600000d910783b */ /* 0x000f220000000200 */
[----:B--2---:R-:W-:Y:S06]  /*7840*/  HMMA.16816.F32.BF16 R184, R28, R176, R184 ;  /* 0x000000b01cb8723c */ /* 0x004fec00000418b8 */
[C---:B---3--:R-:W-:Y:S06]  /*7850*/  HMMA.16816.F32.BF16 R228, R24.reuse, R178, R204 ;  /* 0x000000b218e4723c */ /* 0x048fec00000418cc */
[C---:B------:R-:W-:Y:S06]  /*7860*/  HMMA.16816.F32.BF16 R196, R24.reuse, R176, R224 ;  /* 0x000000b018c4723c */ /* 0x040fec00000418e0 */
[----:B------:R-:W-:Y:S06]  /*7870*/  HMMA.16816.F32.BF16 R188, R24, R172, R200 ;  /* 0x000000ac18bc723c */ /* 0x000fec00000418c8 */
[----:B------:R-:W-:Y:S06]  /*7880*/  HMMA.16816.F32.BF16 R204, R28, R178, R180 ;  /* 0x000000b21ccc723c */ /* 0x000fec00000418b4 */
[----:B------:R-:W-:Y:S01]  /*7890*/  HMMA.16816.F32.BF16 R224, R24, R174, R192 ;  /* 0x000000ae18e0723c */ /* 0x000fe200000418c0 */
[----:B------:R-:W-:Y:S05]  /*78a0*/  LDSM.16.M88.4 R24, [R215+0x4000] ;  /* 0x00400000d718783b */ /* 0x000fea0000000200 */
[C---:B------:R-:W-:Y:S01]  /*78b0*/  HMMA.16816.F32.BF16 R200, R28.reuse, R172, R4 ;  /* 0x000000ac1cc8723c */ /* 0x040fe20000041804 */
[----:B------:R-:W-:Y:S05]  /*78c0*/  LDSM.16.M88.4 R4, [R215+0x6000] ;  /* 0x00600000d704783b */ /* 0x000fea0000000200 */
[----:B------:R-:W-:Y:S01]  /*78d0*/  HMMA.16816.F32.BF16 R176, R28, R174, R32 ;  /* 0x000000ae1cb0723c */ /* 0x000fe20000041820 */
[----:B------:R-:W2:Y:S04]  /*78e0*/  LDSM.16.M88.4 R28, [R214+0x1000] ;  /* 0x00100000d61c783b */ /* 0x000ea80000000200 */
[----:B------:R-:W3:Y:S01]  /*78f0*/  LDSM.16.M88.4 R32, [R214+0x1800] ;  /* 0x00180000d620783b */ /* 0x000ee20000000200 */
[----:B-1----:R-:W-:Y:S01]  /*7900*/  HMMA.16816.F32.BF16 R184, R20, R136, R184 ;  /* 0x0000008814b8723c */ /* 0x002fe200000418b8 */
[----:B------:R-:W-:Y:S01]  /*7910*/  IMAD.SHL.U32 R245, R245, 0x2, RZ ;  /* 0x00000002f5f57824 */ /* 0x000fe200078e00ff */
[----:B------:R-:W-:Y:S01]  /*7920*/  UISETP.NE.AND UP0, UPT, UR32, 0x3, UPT ;  /* 0x000000032000788c */ /* 0x000fe2000bf05270 */
[----:B------:R-:W-:Y:S01]  /*7930*/  IMAD.U32 R0, RZ, RZ, UR4 ;  /* 0x00000004ff007e24 */ /* 0x000fe2000f8e00ff */
[----:B------:R-:W-:-:S04]  /*7940*/  DEPBAR.LE SB0, 0x0 ;  /* 0x000080000000791a */ /* 0x000fc80000000000 */
[----:B------:R-:W-:Y:S06]  /*7950*/  HMMA.16816.F32.BF16 R172, R20, R138, R204 ;  /* 0x0000008a14ac723c */ /* 0x000fec00000418cc */
[C---:B----4-:R-:W-:Y:S06]  /*7960*/  HMMA.16816.F32.BF16 R196, R16.reuse, R136, R196 ;  /* 0x0000008810c4723c */ /* 0x050fec00000418c4 */
[----:B------:R-:W-:Y:S06]  /*7970*/  HMMA.16816.F32.BF16 R192, R16, R138, R228 ;  /* 0x0000008a10c0723c */ /* 0x000fec00000418e4 */
[-C--:B------:R-:W-:Y:S06]  /*7980*/  HMMA.16816.F32.BF16 R136, R20, R132.reuse, R200 ;  /* 0x000000841488723c */ /* 0x080fec00000418c8 */
[C---:B------:R-:W-:Y:S06]  /*7990*/  HMMA.16816.F32.BF16 R188, R16.reuse, R132, R188 ;  /* 0x0000008410bc723c */ /* 0x040fec00000418bc */
[-C--:B------:R-:W-:Y:S06]  /*79a0*/  HMMA.16816.F32.BF16 R180, R16, R134.reuse, R224 ;  /* 0x0000008610b4723c */ /* 0x080fec00000418e0 */
[----:B------:R-:W-:Y:S06]  /*79b0*/  HMMA.16816.F32.BF16 R20, R20, R134, R176 ;  /* 0x000000861414723c */ /* 0x000fec00000418b0 */
[----:B--2---:R-:W-:Y:S01]  /*79c0*/  HMMA.16816.F32.BF16 R16, R24, R28, R184 ;  /* 0x0000001c1810723c */ /* 0x004fe200000418b8 */
[----:B------:R-:W-:-:S05]  /*79d0*/  LOP3.LUT R245, R245, 0x6, RZ, 0xc0, !PT ;  /* 0x00000006f5f57812 */ /* 0x000fca00078ec0ff */
[----:B------:R-:W-:Y:S01]  /*79e0*/  HMMA.16816.F32.BF16 R172, R24, R30, R172 ;  /* 0x0000001e18ac723c */ /* 0x000fe200000418ac */
[----:B------:R-:W-:-:S05]  /*79f0*/  IMAD R0, R0, 0x20, R245 ;  /* 0x0000002000007824 */ /* 0x000fca00078e02f5 */
[----:B---3--:R-:W-:Y:S01]  /*7a00*/  HMMA.16816.F32.BF16 R136, R24, R32, R136 ;  /* 0x000000201888723c */ /* 0x008fe20000041888 */
[C---:B------:R-:W-:Y:S01]  /*7a10*/  VIADD R9, R0.reuse, 0x1 ;  /* 0x0000000100097836 */ /* 0x040fe20000000000 */
[C---:B------:R-:W-:Y:S01]  /*7a20*/  ISETP.GE.AND P3, PT, R0.reuse, R10, PT ;  /* 0x0000000a0000720c */ /* 0x040fe20003f66270 */
[----:B------:R-:W-:-:S03]  /*7a30*/  VIADD R8, R0, 0x8 ;  /* 0x0000000800087836 */ /* 0x000fc60000000000 */
[----:B------:R-:W-:Y:S01]  /*7a40*/  HMMA.16816.F32.BF16 R188, R4, R32, R188 ;  /* 0x0000002004bc723c */ /* 0x000fe200000418bc */
[----:B------:R-:W-:-:S05]  /*7a50*/  ISETP.GE.AND P2, PT, R9, R10, PT ;  /* 0x0000000a0900720c */ /* 0x000fca0003f46270 */
[-C--:B------:R-:W-:Y:S06]  /*7a60*/  HMMA.16816.F32.BF16 R180, R4, R34.reuse, R180 ;  /* 0x0000002204b4723c */ /* 0x080fec00000418b4 */
[----:B------:R-:W-:Y:S07]  /*7a70*/  HMMA.16816.F32.BF16 R32, R24, R34, R20 ;  /* 0x000000221820723c */ /* 0x000fee0000041814 */
[----:B------:R-:W-:Y:S01]  /*7a80*/  FSEL R21, R16, -INF , !P3 ;  /* 0xff80000010157808 */ /* 0x000fe20005800000 */
[----:B------:R-:W-:Y:S01]  /*7a90*/  HMMA.16816.F32.BF16 R196, R4, R28, R196 ;  /* 0x0000001c04c4723c */ /* 0x000fe200000418c4 */
[----:B------:R-:W-:-:S02]  /*7aa0*/  FSEL R22, R17, -INF , !P2 ;  /* 0xff80000011167808 */ /* 0x000fc40005000000 */
[----:B------:R-:W-:-:S03]  /*7ab0*/  ISETP.GE.AND P3, PT, R8, R10, PT ;  /* 0x0000000a0800720c */ /* 0x000fc60003f66270 */
[----:B------:R-:W-:Y:S01]  /*7ac0*/  HMMA.16816.F32.BF16 R192, R4, R30, R192 ;  /* 0x0000001e04c0723c */ /* 0x000fe200000418c0 */
[----:B------:R-:W-:-:S06]  /*7ad0*/  FMNMX.FTZ R2, R243, R21, !PT ;  /* 0x00000015f3027209 */ /* 0x000fcc0007810000 */
[----:B------:R-:W-:Y:S01]  /*7ae0*/  VIADD R7, R0, 0x9 ;  /* 0x0000000900077836 */ /* 0x000fe20000000000 */
[----:B------:R-:W-:Y:S01]  /*7af0*/  FSEL R24, R172, -INF , !P3 ;  /* 0xff800000ac187808 */ /* 0x000fe20005800000 */
[----:B------:R-:W-:Y:S01]  /*7b00*/  VIADD R6, R0, 0x10 ;  /* 0x0000001000067836 */ /* 0x000fe20000000000 */
[----:B------:R-:W-:Y:S02]  /*7b10*/  FMNMX.FTZ R2, R22, R2, !PT ;  /* 0x0000000216027209 */ /* 0x000fe40007810000 */
[-C--:B------:R-:W-:Y:S01]  /*7b20*/  ISETP.GE.AND P2, PT, R7, R10.reuse, PT ;  /* 0x0000000a0700720c */ /* 0x080fe20003f46270 */
[C---:B------:R-:W-:Y:S01]  /*7b30*/  VIADD R5, R0.reuse, 0x11 ;  /* 0x0000001100057836 */ /* 0x040fe20000000000 */
[-C--:B------:R-:W-:Y:S02]  /*7b40*/  ISETP.GE.AND P0, PT, R9, R11.reuse, PT ;  /* 0x0000000b0900720c */ /* 0x080fe40003f06270 */
[----:B------:R-:W-:Y:S02]  /*7b50*/  ISETP.GE.AND P1, PT, R0, R11, PT ;  /* 0x0000000b0000720c */ /* 0x000fe40003f26270 */
[----:B------:R-:W-:-:S02]  /*7b60*/  ISETP.GE.AND P3, PT, R6, R10, PT ;  /* 0x0000000a0600720c */ /* 0x000fc40003f66270 */
[----:B------:R-:W-:Y:S02]  /*7b70*/  FSEL R25, R173, -INF , !P2 ;  /* 0xff800000ad197808 */ /* 0x000fe40005000000 */
[----:B------:R-:W-:Y:S01]  /*7b80*/  FMNMX.FTZ R2, R24, R2, !PT ;  /* 0x0000000218027209 */ /* 0x000fe20007810000 */
[----:B------:R-:W-:Y:S01]  /*7b90*/  VIADD R4, R0, 0x18 ;  /* 0x0000001800047836 */ /* 0x000fe20000000000 */
[----:B------:R-:W-:Y:S01]  /*7ba0*/  FSEL R28, R19, -INF , !P0 ;  /* 0xff800000131c7808 */ /* 0x000fe20004000000 */
[----:B------:R-:W-:Y:S01]  /*7bb0*/  IMAD.U32 R12, RZ, RZ, UR23 ;  /* 0x00000017ff0c7e24 */ /* 0x000fe2000f8e00ff */
[----:B------:R-:W-:Y:S01]  /*7bc0*/  FSEL R26, R18, -INF , !P1 ;  /* 0xff800000121a7808 */ /* 0x000fe20004800000 */
[----:B------:R-:W-:Y:S01]  /*7bd0*/  IMAD.WIDE.U32 R18, R251, -0x2daee0ad, RZ ;  /* 0xd2511f53fb127825 */ /* 0x000fe200078e00ff */
[----:B------:R-:W-:Y:S02]  /*7be0*/  ISETP.GE.AND P2, PT, R5, R10, PT ;  /* 0x0000000a0500720c */ /* 0x000fe40003f46270 */
[----:B------:R-:W-:-:S02]  /*7bf0*/  FSEL R207, R136, -INF , !P3 ;  /* 0xff80000088cf7808 */ /* 0x000fc40005800000 */
[----:B------:R-:W-:Y:S02]  /*7c00*/  FMNMX.FTZ R2, R25, R2, !PT ;  /* 0x0000000219027209 */ /* 0x000fe40007810000 */
[----:B------:R-:W-:Y:S01]  /*7c10*/  PLOP3.LUT P0, PT, PT, PT, UP0, 0x80, 0x0 ;  /* 0x000000000000781c */ /* 0x000fe20003f0f008 */
[----:B------:R-:W-:Y:S01]  /*7c20*/  BAR.SYNC.DEFER_BLOCKING 0x0 ;  /* 0x0000000000007b1d */ /* 0x000fe20000010000 */
[C---:B------:R-:W-:Y:S02]  /*7c30*/  ISETP.GE.AND P1, PT, R0.reuse, R14, PT ;  /* 0x0000000e0000720c */ /* 0x040fe40003f26270 */
[C---:B------:R-:W-:Y:S01]  /*7c40*/  ISETP.GE.AND P5, PT, R0.reuse, R15, PT ;  /* 0x0000000f0000720c */ /* 0x040fe20003fa6270 */
[----:B------:R-:W-:Y:S01]  /*7c50*/  VIADD R0, R0, 0x19 ;  /* 0x0000001900007836 */ /* 0x000fe20000000000 */
[----:B------:R-:W-:Y:S02]  /*7c60*/  ISETP.GE.AND P3, PT, R4, R10, PT ;  /* 0x0000000a0400720c */ /* 0x000fe40003f66270 */
[----:B------:R-:W-:-:S02]  /*7c70*/  FSEL R241, R137, -INF , !P2 ;  /* 0xff80000089f17808 */ /* 0x000fc40005000000 */
[----:B------:R-:W-:Y:S02]  /*7c80*/  FMNMX.FTZ R3, R207, R2, !PT ;  /* 0x00000002cf037209 */ /* 0x000fe40007810000 */
[----:B------:R-:W-:Y:S02]  /*7c90*/  LOP3.LUT R2, R19, UR4, R12, 0x96, !PT ;  /* 0x0000000413027c12 */ /* 0x000fe4000f8e960c */
[----:B------:R-:W-:Y:S02]  /*7ca0*/  ISETP.GE.AND P2, PT, R0, R10, PT ;  /* 0x0000000a0000720c */ /* 0x000fe40003f46270 */
[----:B------:R-:W-:Y:S02]  /*7cb0*/  FSEL R245, R32, -INF , !P3 ;  /* 0xff80000020f57808 */ /* 0x000fe40005800000 */
[----:B------:R-:W-:Y:S01]  /*7cc0*/  FMNMX.FTZ R3, R241, R3, !PT ;  /* 0x00000003f1037209 */ /* 0x000fe20007810000 */
[----:B------:R-:W-:Y:S01]  /*7cd0*/  IMAD.WIDE.U32 R134, R250, -0x326172a9, RZ ;  /* 0xcd9e8d57fa867825 */ /* 0x000fe200078e00ff */
[----:B------:R-:W-:-:S03]  /*7ce0*/  FSEL R250, R33, -INF , !P2 ;  /* 0xff80000021fa7808 */ /* 0x000fc60005000000 */
[----:B------:R-:W-:Y:S01]  /*7cf0*/  IMAD.WIDE.U32 R12, R2, -0x326172a9, RZ ;  /* 0xcd9e8d57020c7825 */ /* 0x000fe200078e00ff */
[----:B------:R-:W-:Y:S02]  /*7d00*/  FMNMX.FTZ R2, R245, R3, !PT ;  /* 0x00000003f5027209 */ /* 0x000fe40007810000 */
[----:B-----5:R-:W-:Y:S01]  /*7d10*/  LOP3.LUT R132, R135, R252, RZ, 0x3c, !PT ;  /* 0x000000fc87847212 */ /* 0x020fe200078e3cff */
[----:B------:R-:W-:Y:S01]  /*7d20*/  IMAD.WIDE.U32 R30, R244, -0x326172a9, RZ ;  /* 0xcd9e8d57f41e7825 */ /* 0x000fe200078e00ff */
        /* <DEDUP_REMOVED lines=27> */
.L_x_1056:
[----:B------:R-:W2:Y:S01]  /*7ee0*/  SHFL.BFLY PT, R19, R20, 0x2, 0x1f ;  /* 0x0c401f0014137f89 */ /* 0x000ea200000e0000 */
[-C--:B------:R-:W-:Y:S01]  /*7ef0*/  ISETP.GE.AND P2, PT, R8, R11.reuse, PT ;  /* 0x0000000b0800720c */ /* 0x080fe20003f46270 */
[----:B------:R-:W-:Y:S01]  /*7f00*/  UISETP.GE.AND UP0, UPT, UR32, 0x4, UPT ;  /* 0x000000042000788c */ /* 0x000fe2000bf06270 */
[----:B-1----:R-:W-:Y:S02]  /*7f10*/  FMNMX.FTZ R2, R242, R26, !PT ;  /* 0x0000001af2027209 */ /* 0x002fe40007810000 */
        /* <DEDUP_REMOVED lines=9> */
[----:B------:R-:W-:-:S02]  /*7fb0*/  LOP3.LUT R134, R13, UR30, R134, 0x96, !PT ;  /* 0x0000001e0d867c12 */ /* 0x000fc4000f8e9686 */
[----:B------:R-:W-:Y:S02]  /*7fc0*/  LOP3.LUT R137, R13, UR30, R30, 0x96, !PT ;  /* 0x0000001e0d897c12 */ /* 0x000fe4000f8e961e */
[----:B------:R-:W-:Y:S01]  /*7fd0*/  FSEL R244, R139, -INF , !P0 ;  /* 0xff8000008bf47808 */ /* 0x000fe20004000000 */
[----:B------:R-:W-:Y:S01]  /*7fe0*/  IMAD.WIDE.U32 R138, R134, -0x2daee0ad, RZ ;  /* 0xd2511f53868a7825 */ /* 0x000fe200078e00ff */
[-C--:B------:R-:W-:Y:S02]  /*7ff0*/  ISETP.GE.AND P2, PT, R0, R11.reuse, PT ;  /* 0x0000000b0000720c */ /* 0x080fe40003f46270 */
[----:B------:R-:W-:Y:S01]  /*8000*/  ISETP.GE.AND P0, PT, R9, R14, PT ;  /* 0x0000000e0900720c */ /* 0x000fe20003f06270 */
[----:B------:R-:W-:Y:S01]  /*8010*/  IMAD.WIDE.U32 R172, R137, -0x2daee0ad, RZ ;  /* 0xd2511f5389ac7825 */ /* 0x000fe200078e00ff */
[----:B------:R-:W-:Y:S02]  /*8020*/  ISETP.GE.AND P3, PT, R4, R11, PT ;  /* 0x0000000b0400720c */ /* 0x000fe40003f66270 */
[----:B------:R-:W-:-:S02]  /*8030*/  FMNMX.FTZ R2, R240, R2, !PT ;  /* 0x00000002f0027209 */ /* 0x000fc40007810000 */
[----:B------:R-:W-:Y:S02]  /*8040*/  FSEL R13, R196, -INF , !P1 ;  /* 0xff800000c40d7808 */ /* 0x000fe40004800000 */
[----:B------:R-:W-:Y:S02]  /*8050*/  ISETP.GE.AND P4, PT, R9, R15, PT ;  /* 0x0000000f0900720c */ /* 0x000fe40003f86270 */
[----:B------:R-:W-:Y:S02]  /*8060*/  FSEL R206, R35, -INF , !P2 ;  /* 0xff80000023ce7808 */ /* 0x000fe40005000000 */
[----:B------:R-:W-:Y:S02]  /*8070*/  FSEL R205, R34, -INF , !P3 ;  /* 0xff80000022cd7808 */ /* 0x000fe40005800000 */
[----:B------:R-:W-:Y:S02]  /*8080*/  FMNMX.FTZ R3, R244, R2, !PT ;  /* 0x00000002f4037209 */ /* 0x000fe40007810000 */
[----:B------:R-:W-:-:S02]  /*8090*/  ISETP.GE.AND P2, PT, R8, R14, PT ;  /* 0x0000000e0800720c */ /* 0x000fc40003f46270 */
[----:B------:R-:W-:Y:S02]  /*80a0*/  FSEL R29, R197, -INF , !P0 ;  /* 0xff800000c51d7808 */ /* 0x000fe40004000000 */
[----:B------:R-:W-:Y:S02]  /*80b0*/  FMNMX.FTZ R9, R239, R13, !PT ;  /* 0x0000000def097209 */ /* 0x000fe40007810000 */
[----:B--2---:R-:W-:Y:S02]  /*80c0*/  FMNMX.FTZ R2, R20, R19, !PT ;  /* 0x0000001314027209 */ /* 0x004fe40007810000 */
[----:B------:R-:W-:Y:S02]  /*80d0*/  LOP3.LUT R33, R31, R252, RZ, 0x3c, !PT ;  /* 0x000000fc1f217212 */ /* 0x000fe400078e3cff */
[----:B------:R-:W-:Y:S01]  /*80e0*/  FMNMX.FTZ R3, R205, R3, !PT ;  /* 0x00000003cd037209 */ /* 0x000fe20007810000 */
[----:B------:R-:W1:Y:S01]  /*80f0*/  SHFL.BFLY PT, R20, R2, 0x1, 0x1f ;  /* 0x0c201f0002147f89 */ /* 0x000e6200000e0000 */
[----:B------:R-:W-:-:S02]  /*8100*/  ISETP.GE.AND P1, PT, R7, R14, PT ;  /* 0x0000000e0700720c */ /* 0x000fc40003f26270 */
[----:B------:R-:W-:Y:S02]  /*8110*/  FSEL R31, R192, -INF , !P2 ;  /* 0xff800000c01f7808 */ /* 0x000fe40005000000 */
[----:B------:R-:W-:Y:S02]  /*8120*/  FMNMX.FTZ R9, R29, R9, !PT ;  /* 0x000000091d097209 */ /* 0x000fe40007810000 */
[----:B------:R-:W-:Y:S02]  /*8130*/  FMNMX.FTZ R3, R206, R3, !PT ;  /* 0x00000003ce037209 */ /* 0x000fe40007810000 */
[----:B------:R-:W-:Y:S02]  /*8140*/  ISETP.GE.AND P0, PT, R6, R14, PT ;  /* 0x0000000e0600720c */ /* 0x000fe40003f06270 */
[----:B------:R-:W-:Y:S01]  /*8150*/  FSEL R32, R193, -INF , !P1 ;  /* 0xff800000c1207808 */ /* 0x000fe20004800000 */
[----:B------:R-:W2:Y:S01]  /*8160*/  SHFL.BFLY PT, R23, R3, 0x2, 0x1f ;  /* 0x0c401f0003177f89 */ /* 0x000ea200000e0000 */
[----:B------:R-:W-:-:S02]  /*8170*/  FMNMX.FTZ R9, R31, R9, !PT ;  /* 0x000000091f097209 */ /* 0x000fc40007810000 */
[----:B------:R-:W-:Y:S02]  /*8180*/  ISETP.GE.AND P3, PT, R8, R15, PT ;  /* 0x0000000f0800720c */ /* 0x000fe40003f66270 */
[-C--:B------:R-:W-:Y:S02]  /*8190*/  ISETP.GE.AND P1, PT, R5, R14.reuse, PT ;  /* 0x0000000e0500720c */ /* 0x080fe40003f26270 */
[----:B------:R-:W-:Y:S02]  /*81a0*/  FSEL R175, R188, -INF , !P0 ;  /* 0xff800000bcaf7808 */ /* 0x000fe40004000000 */
[----:B------:R-:W-:Y:S02]  /*81b0*/  FMNMX.FTZ R8, R32, R9, !PT ;  /* 0x0000000920087209 */ /* 0x000fe40007810000 */
[----:B------:R-:W-:Y:S02]  /*81c0*/  ISETP.GE.AND P2, PT, R7, R15, PT ;  /* 0x0000000f0700720c */ /* 0x000fe40003f46270 */
[----:B------:R-:W-:-:S02]  /*81d0*/  ISETP.GE.AND P0, PT, R4, R14, PT ;  /* 0x0000000e0400720c */ /* 0x000fc40003f06270 */
[----:B------:R-:W-:Y:S02]  /*81e0*/  FSEL R176, R189, -INF , !P1 ;  /* 0xff800000bdb07808 */ /* 0x000fe40004800000 */
[----:B------:R-:W-:Y:S02]  /*81f0*/  FMNMX.FTZ R7, R175, R8, !PT ;  /* 0x00000008af077209 */ /* 0x000fe40007810000 */
[----:B------:R-:W-:Y:S02]  /*8200*/  ISETP.GE.AND P1, PT, R6, R15, PT ;  /* 0x0000000f0600720c */ /* 0x000fe40003f26270 */
[----:B------:R-:W-:Y:S02]  /*8210*/  ISETP.GE.AND P6, PT, R0, R14, PT ;  /* 0x0000000e0000720c */ /* 0x000fe40003fc6270 */
[----:B------:R-:W-:Y:S02]  /*8220*/  FSEL R178, R180, -INF , !P0 ;  /* 0xff800000b4b27808 */ /* 0x000fe40004000000 */
[----:B------:R-:W-:-:S02]  /*8230*/  FMNMX.FTZ R6, R176, R7, !PT ;  /* 0x00000007b0067209 */ /* 0x000fc40007810000 */
[-C--:B------:R-:W-:Y:S02]  /*8240*/  ISETP.GE.AND P0, PT, R5, R15.reuse, PT ;  /* 0x0000000f0500720c */ /* 0x080fe40003f06270 */
[----:B------:R-:W-:Y:S02]  /*8250*/  FSEL R19, R198, -INF , !P5 ;  /* 0xff800000c6137808 */ /* 0x000fe40006800000 */
[----:B------:R-:W-:Y:S02]  /*8260*/  FSEL R181, R181, -INF , !P6 ;  /* 0xff800000b5b57808 */ /* 0x000fe40007000000 */
[----:B------:R-:W-:Y:S02]  /*8270*/  FMNMX.FTZ R5, R178, R6, !PT ;  /* 0x00000006b2057209 */ /* 0x000fe40007810000 */
[----:B------:R-:W-:Y:S02]  /*8280*/  ISETP.GE.AND P5, PT, R4, R15, PT ;  /* 0x0000000f0400720c */ /* 0x000fe40003fa6270 */
[----:B------:R-:W-:-:S02]  /*8290*/  FSEL R30, R199, -INF , !P4 ;  /* 0xff800000c71e7808 */ /* 0x000fc40006000000 */
[----:B------:R-:W-:Y:S02]  /*82a0*/  FMNMX.FTZ R6, R238, R19, !PT ;  /* 0x00000013ee067209 */ /* 0x000fe40007810000 */
[----:B------:R-:W-:Y:S02]  /*82b0*/  FMNMX.FTZ R4, R181, R5, !PT ;  /* 0x00000005b5047209 */ /* 0x000fe40007810000 */
[----:B-1----:R-:W-:Y:S02]  /*82c0*/  FMNMX.FTZ R136, R2, R20, !PT ;  /* 0x0000001402887209 */ /* 0x002fe40007810000 */
[----:B------:R-:W-:Y:S01]  /*82d0*/  FSEL R27, R194, -INF , !P3 ;  /* 0xff800000c21b7808 */ /* 0x000fe20005800000 */
[----:B------:R-:W1:Y:S01]  /*82e0*/  SHFL.BFLY PT, R133, R4, 0x2, 0x1f ;  /* 0x0c401f0004857f89 */ /* 0x000e6200000e0000 */
[----:B------:R-:W-:Y:S01]  /*82f0*/  FMNMX.FTZ R2, R30, R6, !PT ;  /* 0x000000061e027209 */ /* 0x000fe20007810000 */
[----:B------:R-:W-:Y:S01]  /*8300*/  IMAD.WIDE.U32 R6, R33, -0x2daee0ad, RZ ;  /* 0xd2511f5321067825 */ /* 0x000fe200078e00ff */
[----:B------:R-:W-:-:S02]  /*8310*/  FSEL R20, R195, -INF , !P2 ;  /* 0xff800000c3147808 */ /* 0x000fc40005000000 */
[----:B------:R-:W-:Y:S02]  /*8320*/  FMNMX.FTZ R5, R27, R2, !PT ;  /* 0x000000021b057209 */ /* 0x000fe40007810000 */
[----:B--2---:R-:W-:Y:S01]  /*8330*/  FMNMX.FTZ R135, R3, R23, !PT ;  /* 0x0000001703877209 */ /* 0x004fe20007810000 */
[----:B------:R-:W-:Y:S01]  /*8340*/  IMAD.WIDE.U32 R2, R132, -0x2daee0ad, RZ ;  /* 0xd2511f5384027825 */ /* 0x000fe200078e00ff */
[----:B------:R-:W-:-:S03]  /*8350*/  ISETP.GE.AND P2, PT, R0, R15, PT ;  /* 0x0000000f0000720c */ /* 0x000fc60003f46270 */
[----:B------:R-:W-:Y:S01]  /*8360*/  FMUL.FTZ R23, R136, UR33 ;  /* 0x0000002188177c20 */ /* 0x000fe20008410000 */
[----:B------:R-:W-:Y:S01]  /*8370*/  FSEL R132, R190, -INF , !P1 ;  /* 0xff800000be847808 */ /* 0x000fe20004800000 */
[----:B------:R-:W2:Y:S01]  /*8380*/  SHFL.BFLY PT, R8, R135, 0x1, 0x1f ;  /* 0x0c201f0087087f89 */ /* 0x000ea200000e0000 */
[----:B------:R-:W-:Y:S02]  /*8390*/  FMNMX.FTZ R0, R20, R5, !PT ;  /* 0x0000000514007209 */ /* 0x000fe40007810000 */
[----:B------:R-:W-:Y:S02]  /*83a0*/  FSEL R174, R191, -INF , !P0 ;  /* 0xff800000bfae7808 */ /* 0x000fe40004000000 */
[----:B------:R-:W-:Y:S02]  /*83b0*/  FMNMX.FTZ R0, R132, R0, !PT ;  /* 0x0000000084007209 */ /* 0x000fe40007810000 */
[----:B------:R-:W-:Y:S02]  /*83c0*/  FSETP.NEU.FTZ.AND P3, PT, R136, -INF , PT ;  /* 0xff8000008800780b */ /* 0x000fe40003f7d000 */
[----:B------:R-:W-:-:S02]  /*83d0*/  FSEL R179, R182, -INF , !P5 ;  /* 0xff800000b6b37808 */ /* 0x000fc40006800000 */
[----:B------:R-:W-:Y:S02]  /*83e0*/  FMNMX.FTZ R0, R174, R0, !PT ;  /* 0x00000000ae007209 */ /* 0x000fe40007810000 */
[----:B------:R-:W-:Y:S02]  /*83f0*/  FSEL R23, R23, RZ, P3 ;  /* 0x000000ff17177208 */ /* 0x000fe40001800000 */
[----:B------:R-:W-:Y:S02]  /*8400*/  FSEL R177, R183, -INF , !P2 ;  /* 0xff800000b7b17808 */ /* 0x000fe40005000000 */
[----:B------:R-:W-:Y:S01]  /*8410*/  FMNMX.FTZ R0, R179, R0, !PT ;  /* 0x00000000b3007209 */ /* 0x000fe20007810000 */
[--C-:B------:R-:W-:Y:S01]  /*8420*/  FFMA.FTZ R21, R21, UR33, -R23.reuse ;  /* 0x0000002115157c23 */ /* 0x100fe20008010817 */
[--C-:B------:R-:W-:Y:S01]  /*8430*/  LOP3.LUT R3, R3, UR29, R18.reuse, 0x96, !PT ;  /* 0x0000001d03037c12 */ /* 0x100fe2000f8e9612 */
[----:B------:R-:W-:Y:S01]  /*8440*/  FFMA.FTZ R24, R24, UR33, -R23 ;  /* 0x0000002118187c23 */ /* 0x000fe20008010817 */
[----:B------:R-:W-:Y:S01]  /*8450*/  FMNMX.FTZ R0, R177, R0, !PT ;  /* 0x00000000b1007209 */ /* 0x000fe20007810000 */
[----:B------:R3:W-:Y:S01]  /*8460*/  MUFU.EX2 R201, R21 ;  /* 0x0000001500c97308 */ /* 0x0007e20000000800 */
[----:B-1----:R-:W-:Y:S01]  /*8470*/  FMNMX.FTZ R133, R4, R133, !PT ;  /* 0x0000008504857209 */ /* 0x002fe20007810000 */
[----:B------:R-:W-:Y:S01]  /*8480*/  IMAD.WIDE.U32 R34, R3, -0x326172a9, RZ ;  /* 0xcd9e8d5703227825 */ /* 0x000fe200078e00ff */
[----:B------:R-:W-:-:S03]  /*8490*/  LOP3.LUT R5, R7, UR29, R18, 0x96, !PT ;  /* 0x0000001d07057c12 */ /* 0x000fc6000f8e9612 */
[--C-:B------:R-:W-:Y:S01]  /*84a0*/  FFMA.FTZ R25, R25, UR33, -R23.reuse ;  /* 0x0000002119197c23 */ /* 0x100fe20008010817 */
[----:B------:R-:W1:Y:S01]  /*84b0*/  SHFL.BFLY PT, R18, R0, 0x2, 0x1f ;  /* 0x0c401f0000127f89 */ /* 0x000e6200000e0000 */
[----:B--2---:R-:W-:Y:S01]  /*84c0*/  FMNMX.FTZ R135, R135, R8, !PT ;  /* 0x0000000887877209 */ /* 0x004fe20007810000 */
[----:B------:R-:W-:Y:S01]  /*84d0*/  FFMA.FTZ R22, R22, UR33, -R23 ;  /* 0x0000002116167c23 */ /* 0x000fe20008010817 */
[----:B------:R-:W-:Y:S01]  /*84e0*/  LOP3.LUT R8, R35, UR28, R12, 0x96, !PT ;  /* 0x0000001c23087c12 */ /* 0x000fe2000f8e960c */
[----:B------:R-:W-:Y:S01]  /*84f0*/  IMAD.WIDE.U32 R4, R5, -0x326172a9, RZ ;  /* 0xcd9e8d5705047825 */ /* 0x000fe200078e00ff */
[----:B------:R-:W-:Y:S01]  /*8500*/  LOP3.LUT R3, R139, UR27, R2, 0x96, !PT ;  /* 0x0000001b8b037c12 */ /* 0x000fe2000f8e9602 */
[----:B------:R-:W2:Y:S01]  /*8510*/  MUFU.EX2 R184, R24 ;  /* 0x0000001800b87308 */ /* 0x000ea20000000800 */
[----:B------:R-:W-:Y:S01]  /*8520*/  LOP3.LUT R6, R173, UR27, R6, 0x96, !PT ;  /* 0x0000001bad067c12 */ /* 0x000fe2000f8e9606 */
[----:B------:R-:W-:Y:S01]  /*8530*/  IMAD.WIDE.U32 R8, R8, -0x2daee0ad, RZ ;  /* 0xd2511f5308087825 */ /* 0x000fe200078e00ff */
[----:B------:R-:W-:-:S02]  /*8540*/  LOP3.LUT R2, R5, UR28, R12, 0x96, !PT ;  /* 0x0000001c05027c12 */ /* 0x000fc4000f8e960c */
[----:B------:R-:W-:Y:S01]  /*8550*/  FSETP.NEU.FTZ.AND P2, PT, R135, -INF , PT ;  /* 0xff8000008700780b */ /* 0x000fe20003f5d000 */
[----:B---3--:R-:W3:Y:S01]  /*8560*/  SHFL.BFLY PT, R21, R133, 0x1, 0x1f ;  /* 0x0c201f0085157f89 */ /* 0x008ee200000e0000 */
[----:B------:R-:W-:Y:S01]  /*8570*/  LOP3.LUT R7, R9, UR25, R138, 0x96, !PT ;  /* 0x0000001909077c12 */ /* 0x000fe2000f8e968a */
[----:B------:R4:W5:Y:S01]  /*8580*/  MUFU.EX2 R203, R25 ;  /* 0x0000001900cb7308 */ /* 0x0009620000000800 */
[----:B------:R-:W-:-:S04]  /*8590*/  IMAD.WIDE.U32 R138, R6, -0x326172a9, RZ ;  /* 0xcd9e8d57068a7825 */ /* 0x000fc800078e00ff */
[----:B------:R-:W-:Y:S01]  /*85a0*/  IMAD.WIDE.U32 R6, R7, -0x326172a9, RZ ;  /* 0xcd9e8d5707067825 */ /* 0x000fe200078e00ff */
[----:B------:R-:W-:Y:S02]  /*85b0*/  LOP3.LUT R4, R139, UR26, R4, 0x96, !PT ;  /* 0x0000001a8b047c12 */ /* 0x000fe4000f8e9604 */
[----:B------:R5:W-:Y:S01]  /*85c0*/  MUFU.EX2 R202, R22 ;  /* 0x0000001600ca7308 */ /* 0x000be20000000800 */
[----:B--2---:R-:W-:Y:S02]  /*85d0*/  MOV R173, R184 ;  /* 0x000000b800ad7202 */ /* 0x004fe40000000f00 */
[----:B-1----:R-:W-:-:S05]  /*85e0*/  FMNMX.FTZ R0, R0, R18, !PT ;  /* 0x0000001200007209 */ /* 0x002fca0007810000 */
[----:B------:R-:W1:Y:S01]  /*85f0*/  SHFL.BFLY PT, R134, R0, 0x1, 0x1f ;  /* 0x0c201f0000867f89 */ /* 0x000e6200000e0000 */
[----:B----4-:R-:W-:-:S04]  /*8600*/  IMAD.WIDE.U32 R24, R3, -0x326172a9, RZ ;  /* 0xcd9e8d5703187825 */ /* 0x010fc800078e00ff */
[----:B------:R-:W-:Y:S01]  /*8610*/  IMAD.WIDE.U32 R2, R2, -0x2daee0ad, RZ ;  /* 0xd2511f5302027825 */ /* 0x000fe200078e00ff */
[----:B------:R-:W-:Y:S02]  /*8620*/  LOP3.LUT R5, R25, UR26, R34, 0x96, !PT ;  /* 0x0000001a19057c12 */ /* 0x000fe4000f8e9622 */
[----:B---3--:R-:W-:Y:S01]  /*8630*/  FMNMX.FTZ R133, R133, R21, !PT ;  /* 0x0000001585857209 */ /* 0x008fe20007810000 */
[----:B-----5:R-:W-:Y:S01]  /*8640*/  FMUL.FTZ R22, R135, UR33 ;  /* 0x0000002187167c20 */ /* 0x020fe20008410000 */
[----:B------:R-:W-:Y:S01]  /*8650*/  LOP3.LUT R12, R3, UR25, R172, 0x96, !PT ;  /* 0x00000019030c7c12 */ /* 0x000fe2000f8e96ac */
[----:B------:R-:W-:Y:S01]  /*8660*/  IMAD.WIDE.U32 R34, R4, -0x2daee0ad, RZ ;  /* 0xd2511f5304227825 */ /* 0x000fe200078e00ff */
[----:B------:R-:W-:-:S03]  /*8670*/  LOP3.LUT R3, R7, UR24, R24, 0x96, !PT ;  /* 0x0000001807037c12 */ /* 0x000fc6000f8e9618 */
[----:B------:R-:W-:Y:S01]  /*8680*/  FMUL.FTZ R9, R133, UR33 ;  /* 0x0000002185097c20 */ /* 0x000fe20008410000 */
[----:B------:R-:W-:Y:S01]  /*8690*/  FSEL R22, R22, RZ, P2 ;  /* 0x000000ff16167208 */ /* 0x000fe20001000000 */
[----:B------:R-:W-:Y:S01]  /*86a0*/  IMAD.WIDE.U32 R24, R5, -0x2daee0ad, RZ ;  /* 0xd2511f5305187825 */ /* 0x000fe200078e00ff */
[----:B------:R-:W-:-:S03]  /*86b0*/  FSETP.NEU.FTZ.AND P1, PT, R133, -INF , PT ;  /* 0xff8000008500780b */ /* 0x000fc60003f3d000 */
[----:B------:R-:W-:-:S04]  /*86c0*/  IMAD.WIDE.U32 R4, R12, -0x326172a9, RZ ;  /* 0xcd9e8d570c047825 */ /* 0x000fc800078e00ff */
[--C-:B------:R-:W-:Y:S01]  /*86d0*/  FFMA.FTZ R16, R16, UR33, -R22.reuse ;  /* 0x0000002110107c23 */ /* 0x100fe20008010816 */
[----:B------:R-:W-:Y:S01]  /*86e0*/  FSEL R9, R9, RZ, P1 ;  /* 0x000000ff09097208 */ /* 0x000fe20000800000 */
[----:B------:R-:W-:Y:S01]  /*86f0*/  FFMA.FTZ R17, R17, UR33, -R22 ;  /* 0x0000002111117c23 */ /* 0x000fe20008010816 */
[----:B------:R-:W-:Y:S01]  /*8700*/  IMAD.WIDE.U32 R184, R3, -0x2daee0ad, RZ ;  /* 0xd2511f5303b87825 */ /* 0x000fe200078e00ff */
[----:B------:R-:W-:Y:S01]  /*8710*/  LOP3.LUT R5, R5, UR24, R138, 0x96, !PT ;  /* 0x0000001805057c12 */ /* 0x000fe2000f8e968a */
[----:B------:R2:W-:Y:S01]  /*8720*/  MUFU.EX2 R204, R16 ;  /* 0x0000001000cc7308 */ /* 0x0005e20000000800 */
[----:B------:R-:W-:Y:S01]  /*8730*/  LOP3.LUT R12, R25, UR19, R8, 0x96, !PT ;  /* 0x00000013190c7c12 */ /* 0x000fe2000f8e9608 */
[----:B------:R-:W-:Y:S01]  /*8740*/  FFMA.FTZ R31, R31, UR33, -R9 ;  /* 0x000000211f1f7c23 */ /* 0x000fe20008010809 */
[----:B------:R-:W-:Y:S01]  /*8750*/  LOP3.LUT R3, R185, UR14, R24, 0x96, !PT ;  /* 0x0000000eb9037c12 */ /* 0x000fe2000f8e9618 */
[----:B------:R-:W-:Y:S01]  /*8760*/  IMAD.WIDE.U32 R138, R5, -0x2daee0ad, RZ ;  /* 0xd2511f53058a7825 */ /* 0x000fe200078e00ff */
[----:B-1----:R-:W-:-:S03]  /*8770*/  FMNMX.FTZ R134, R0, R134, !PT ;  /* 0x0000008600867209 */ /* 0x002fc60007810000 */
[--C-:B------:R-:W-:Y:S01]  /*8780*/  FFMA.FTZ R26, R26, UR33, -R22.reuse ;  /* 0x000000211a1a7c23 */ /* 0x100fe20008010816 */
[----:B------:R-:W-:Y:S01]  /*8790*/  FFMA.FTZ R28, R28, UR33, -R22 ;  /* 0x000000211c1c7c23 */ /* 0x000fe20008010816 */
[----:B------:R1:W3:Y:S01]  /*87a0*/  MUFU.EX2 R199, R17 ;  /* 0x0000001100c77308 */ /* 0x0002e20000000800 */
[----:B------:R-:W-:Y:S01]  /*87b0*/  LOP3.LUT R5, R139, UR14, R34, 0x96, !PT ;  /* 0x0000000e8b057c12 */ /* 0x000fe2000f8e9622 */
[C---:B------:R-:W-:Y:S01]  /*87c0*/  FMUL.FTZ R8, R134.reuse, UR33 ;  /* 0x0000002186087c20 */ /* 0x040fe20008410000 */
[----:B------:R-:W-:Y:S01]  /*87d0*/  FSETP.NEU.FTZ.AND P0, PT, R134, -INF , PT ;  /* 0xff8000008600780b */ /* 0x000fe20003f1d000 */
[--C-:B------:R-:W-:Y:S01]  /*87e0*/  FFMA.FTZ R29, R29, UR33, -R9.reuse ;  /* 0x000000211d1d7c23 */ /* 0x100fe20008010809 */
[--C-:B------:R-:W-:Y:S02]  /*87f0*/  FFMA.FTZ R32, R32, UR33, -R9.reuse ;  /* 0x0000002120207c23 */ /* 0x100fe40008010809 */
[----:B------:R-:W-:Y:S01]  /*8800*/  FSEL R8, R8, RZ, P0 ;  /* 0x000000ff08087208 */ /* 0x000fe20000000000 */
[----:B------:R-:W-:Y:S01]  /*8810*/  MUFU.EX2 R196, R31 ;  /* 0x0000001f00c47308 */ /* 0x000fe20000000800 */
[----:B--2---:R-:W-:Y:S01]  /*8820*/  LOP3.LUT R16, R35, UR19, R2, 0x96, !PT ;  /* 0x0000001323107c12 */ /* 0x004fe2000f8e9602 */
[----:B------:R-:W-:Y:S01]  /*8830*/  FFMA.FTZ R2, R13, UR33, -R9 ;  /* 0x000000210d027c23 */ /* 0x000fe20008010809 */
[----:B------:R-:W-:-:S04]  /*8840*/  IMAD.WIDE.U32 R12, R12, -0x326172a9, RZ ;  /* 0xcd9e8d570c0c7825 */ /* 0x000fc800078e00ff */
[--C-:B------:R-:W-:Y:S01]  /*8850*/  FFMA.FTZ R27, R27, UR33, -R8.reuse ;  /* 0x000000211b1b7c23 */ /* 0x100fe20008010808 */
[--C-:B------:R-:W-:Y:S01]  /*8860*/  FFMA.FTZ R20, R20, UR33, -R8.reuse ;  /* 0x0000002114147c23 */ /* 0x100fe20008010808 */
[--C-:B------:R-:W-:Y:S01]  /*8870*/  FFMA.FTZ R19, R19, UR33, -R8.reuse ;  /* 0x0000002113137c23 */ /* 0x100fe20008010808 */
[----:B------:R-:W-:Y:S01]  /*8880*/  FFMA.FTZ R30, R30, UR33, -R8 ;  /* 0x000000211e1e7c23 */ /* 0x000fe20008010808 */
[----:B------:R2:W-:Y:S01]  /*8890*/  MUFU.EX2 R198, R2 ;  /* 0x0000000200c67308 */ /* 0x0005e20000000800 */
[----:B-1----:R-:W-:Y:S01]  /*88a0*/  IMAD.WIDE.U32 R16, R16, -0x326172a9, RZ ;  /* 0xcd9e8d5710107825 */ /* 0x002fe200078e00ff */
[----:B------:R-:W-:-:S04]  /*88b0*/  LOP3.LUT R251, R13, UR15, R6, 0x96, !PT ;  /* 0x0000000f0dfb7c12 */ /* 0x000fc8000f8e9606 */
[----:B------:R-:W-:Y:S01]  /*88c0*/  LOP3.LUT R172, R17, UR15, R4, 0x96, !PT ;  /* 0x0000000f11ac7c12 */ /* 0x000fe2000f8e9604 */
[----:B------:R-:W-:Y:S01]  /*88d0*/  IMAD.WIDE.U32 R4, R5, -0x326172a9, RZ ;  /* 0xcd9e8d5705047825 */ /* 0x000fe200078e00ff */
[----:B------:R-:W-:Y:S04]  /*88e0*/  MUFU.EX2 R200, R26 ;  /* 0x0000001a00c87308 */ /* 0x000fe80000000800 */
[----:B------:R-:W-:Y:S02]  /*88f0*/  LOP3.LUT R0, R5, UR31, R16, 0x96, !PT ;  /* 0x0000001f05007c12 */ /* 0x000fe4000f8e9610 */
[----:B------:R-:W-:Y:S02]  /*8900*/  LOP3.LUT R7, R4, 0xff, RZ, 0xc0, !PT ;  /* 0x000000ff04077812 */ /* 0x000fe400078ec0ff */
[----:B------:R-:W-:Y:S01]  /*8910*/  SHF.R.U32.HI R13, RZ, 0x10, R4 ;  /* 0x00000010ff0d7819 */ /* 0x000fe20000011604 */
[----:B--2---:R-:W-:Y:S01]  /*8920*/  IMAD.WIDE.U32 R2, R3, -0x326172a9, RZ ;  /* 0xcd9e8d5703027825 */ /* 0x004fe200078e00ff */
[----:B------:R1:W-:Y:S04]  /*8930*/  MUFU.EX2 R139, R27 ;  /* 0x0000001b008b7308 */ /* 0x0003e80000000800 */
[----:B------:R-:W-:-:S02]  /*8940*/  LOP3.LUT R6, R3, UR31, R12, 0x96, !PT ;  /* 0x0000001f03067c12 */ /* 0x000fc4000f8e960c */
[C---:B------:R-:W-:Y:S02]  /*8950*/  LOP3.LUT R3, R2.reuse, 0xffff, RZ, 0xc0, !PT ;  /* 0x0000ffff02037812 */ /* 0x040fe400078ec0ff */
[----:B------:R-:W-:Y:S01]  /*8960*/  LOP3.LUT R18, R2, 0xff, RZ, 0xc0, !PT ;  /* 0x000000ff02127812 */ /* 0x000fe200078ec0ff */
[----:B------:R2:W-:Y:S01]  /*8970*/  MUFU.EX2 R252, R28 ;  /* 0x0000001c00fc7308 */ /* 0x0005e20000000800 */
[--C-:B------:R-:W-:Y:S02]  /*8980*/  SHF.R.U32.HI R12, RZ, 0x10, R2.reuse ;  /* 0x00000010ff0c7819 */ /* 0x100fe40000011602 */
[----:B------:R-:W-:Y:S02]  /*8990*/  SHF.R.U32.HI R17, RZ, 0x18, R2 ;  /* 0x00000018ff117819 */ /* 0x000fe40000011602 */
[----:B------:R-:W-:Y:S02]  /*89a0*/  LOP3.LUT R2, R4, 0xffff, RZ, 0xc0, !PT ;  /* 0x0000ffff04027812 */ /* 0x000fe400078ec0ff */
[----:B------:R-:W-:Y:S01]  /*89b0*/  SHF.R.U32.HI R5, RZ, 0x8, R3 ;  /* 0x00000008ff057819 */ /* 0x000fe20000011603 */
[----:B-1----:R-:W1:Y:S01]  /*89c0*/  LDSM.16.MT88.4 R24, [R208+0xa000] ;  /* 0x00a00000d018783b */ /* 0x002e620000004200 */
[----:B------:R-:W-:Y:S01]  /*89d0*/  LOP3.LUT R3, R12, 0xff, RZ, 0xc0, !PT ;  /* 0x000000ff0c037812 */ /* 0x000fe200078ec0ff */
[----:B------:R-:W-:Y:S01]  /*89e0*/  MUFU.EX2 R137, R20 ;  /* 0x0000001400897308 */ /* 0x000fe20000000800 */
[----:B------:R-:W-:-:S02]  /*89f0*/  SHF.R.U32.HI R2, RZ, 0x8, R2 ;  /* 0x00000008ff027819 */ /* 0x000fc40000011602 */
[----:B------:R-:W-:Y:S02]  /*8a00*/  PRMT R16, R3, 0x5410, R17 ;  /* 0x0000541003107816 */ /* 0x000fe40000000011 */
[----:B------:R-:W-:Y:S02]  /*8a10*/  PRMT R31, R7, 0x5410, R2 ;  /* 0x00005410071f7816 */ /* 0x000fe40000000002 */
[----:B------:R-:W-:Y:S01]  /*8a20*/  LOP3.LUT R3, R6, 0xffff, RZ, 0xc0, !PT ;  /* 0x0000ffff06037812 */ /* 0x000fe200078ec0ff */
[----:B------:R4:W-:Y:S01]  /*8a30*/  MUFU.EX2 R197, R29 ;  /* 0x0000001d00c57308 */ /* 0x0009e20000000800 */
[----:B------:R-:W-:Y:S02]  /*8a40*/  SHF.R.U32.HI R2, RZ, 0x10, R6 ;  /* 0x00000010ff027819 */ /* 0x000fe40000011606 */
[----:B------:R-:W-:Y:S02]  /*8a50*/  SHF.R.U32.HI R12, RZ, 0x18, R4 ;  /* 0x00000018ff0c7819 */ /* 0x000fe40000011604 */
[----:B------:R-:W-:-:S02]  /*8a60*/  SHF.R.U32.HI R4, RZ, 0x8, R3 ;  /* 0x00000008ff047819 */ /* 0x000fc40000011603 */
[----:B------:R-:W-:Y:S01]  /*8a70*/  LOP3.LUT R3, R2, 0xff, RZ, 0xc0, !PT ;  /* 0x000000ff02037812 */ /* 0x000fe200078ec0ff */
[----:B------:R-:W-:Y:S01]  /*8a80*/  MUFU.EX2 R186, R19 ;  /* 0x0000001300ba7308 */ /* 0x000fe20000000800 */
[----:B------:R-:W-:Y:S02]  /*8a90*/  LOP3.LUT R7, R6, 0xff, RZ, 0xc0, !PT ;  /* 0x000000ff06077812 */ /* 0x000fe400078ec0ff */
[----:B------:R-:W-:Y:S02]  /*8aa0*/  FSEL R2, R136, RZ, P3 ;  /* 0x000000ff88027208 */ /* 0x000fe40001800000 */
[----:B------:R-:W-:Y:S02]  /*8ab0*/  PRMT R18, R18, 0x5410, R5 ;  /* 0x0000541012127816 */ /* 0x000fe40000000005 */
[----:B------:R-:W-:Y:S01]  /*8ac0*/  LOP3.LUT R5, R13, 0xff, RZ, 0xc0, !PT ;  /* 0x000000ff0d057812 */ /* 0x000fe200078ec0ff */
[----:B------:R-:W-:Y:S01]  /*8ad0*/  MUFU.EX2 R187, R32 ;  /* 0x0000002000bb7308 */ /* 0x000fe20000000800 */
[----:B------:R-:W-:Y:S01]  /*8ae0*/  PRMT R13, R7, 0x5410, R4 ;  /* 0x00005410070d7816 */ /* 0x000fe20000000004 */
[----:B------:R-:W-:Y:S01]  /*8af0*/  FADD.FTZ R7, R243, -R2 ;  /* 0x80000002f3077221 */ /* 0x000fe20000010000 */
[----:B------:R-:W-:Y:S01]  /*8b00*/  IMAD.MOV.U32 R243, RZ, RZ, R203 ;  /* 0x000000fffff37224 */ /* 0x000fe200078e00cb */
[----:B------:R-:W-:Y:S01]  /*8b10*/  LOP3.LUT R2, R0, 0xffff, RZ, 0xc0, !PT ;  /* 0x0000ffff00027812 */ /* 0x000fe200078ec0ff */
[----:B------:R-:W5:Y:S01]  /*8b20*/  LDC.U8 R203, c[0x0][0x388] ;  /* 0x0000e200ffcb7b82 */ /* 0x000f620000000000 */
[----:B------:R-:W-:Y:S01]  /*8b30*/  SHF.R.U32.HI R6, RZ, 0x18, R6 ;  /* 0x00000018ff067819 */ /* 0x000fe20000011606 */
[----:B------:R-:W-:Y:S01]  /*8b40*/  FMUL.FTZ R7, R7, UR33 ;  /* 0x0000002107077c20 */ /* 0x000fe20008410000 */
[----:B------:R-:W-:Y:S01]  /*8b50*/  SHF.R.U32.HI R4, RZ, 0x8, R2 ;  /* 0x00000008ff047819 */ /* 0x000fe20000011602 */
[----:B------:R-:W-:Y:S01]  /*8b60*/  MUFU.EX2 R185, R30 ;  /* 0x0000001e00b97308 */ /* 0x000fe20000000800 */
[----:B------:R-:W-:-:S02]  /*8b70*/  FSEL R2, R135, RZ, P2 ;  /* 0x000000ff87027208 */ /* 0x000fc40001000000 */
[----:B--2---:R-:W-:Y:S02]  /*8b80*/  PRMT R28, R3, 0x5410, R6 ;  /* 0x00005410031c7816 */ /* 0x004fe40000000006 */
[----:B----4-:R-:W-:Y:S01]  /*8b90*/  PRMT R29, R5, 0x5410, R12 ;  /* 0x00005410051d7816 */ /* 0x010fe2000000000c */
[----:B------:R-:W-:Y:S01]  /*8ba0*/  FADD.FTZ R2, R242, -R2 ;  /* 0x80000002f2027221 */ /* 0x000fe20000010000 */
[--C-:B------:R-:W-:Y:S01]  /*8bb0*/  SHF.R.U32.HI R3, RZ, 0x10, R0.reuse ;  /* 0x00000010ff037819 */ /* 0x100fe20000011600 */
[----:B------:R-:W2:Y:S01]  /*8bc0*/  MUFU.EX2 R21, R7 ;  /* 0x0000000700157308 */ /* 0x000ea20000000800 */
[----:B------:R-:W-:Y:S01]  /*8bd0*/  LOP3.LUT R6, R0, 0xff, RZ, 0xc0, !PT ;  /* 0x000000ff00067812 */ /* 0x000fe200078ec0ff */
[----:B------:R-:W-:Y:S01]  /*8be0*/  FMUL.FTZ R20, R2, UR33 ;  /* 0x0000002102147c20 */ /* 0x000fe20008410000 */
[----:B------:R-:W-:Y:S02]  /*8bf0*/  SHF.R.U32.HI R5, RZ, 0x18, R0 ;  /* 0x00000018ff057819 */ /* 0x000fe40000011600 */
[----:B------:R-:W-:-:S02]  /*8c00*/  FSEL R0, R133, RZ, P1 ;  /* 0x000000ff85007208 */ /* 0x000fc40000800000 */
[----:B------:R-:W-:Y:S01]  /*8c10*/  LOP3.LUT R3, R3, 0xff, RZ, 0xc0, !PT ;  /* 0x000000ff03037812 */ /* 0x000fe200078ec0ff */
[----:B------:R-:W4:Y:S01]  /*8c20*/  MUFU.EX2 R20, R20 ;  /* 0x0000001400147308 */ /* 0x000f220000000800 */
[----:B------:R-:W-:Y:S01]  /*8c30*/  PRMT R17, R6, 0x5410, R4 ;  /* 0x0000541006117816 */ /* 0x000fe20000000004 */
[----:B------:R-:W-:Y:S01]  /*8c40*/  FADD.FTZ R2, R239, -R0 ;  /* 0x80000000ef027221 */ /* 0x000fe20000010000 */
[----:B------:R-:W-:Y:S02]  /*8c50*/  PRMT R12, R3, 0x5410, R5 ;  /* 0x00005410030c7816 */ /* 0x000fe40000000005 */
[----:B-----5:R-:W-:Y:S02]  /*8c60*/  PRMT R242, R203, 0x7054, R203 ;  /* 0x00007054cbf27816 */ /* 0x020fe400000000cb */
[----:B------:R-:W-:Y:S02]  /*8c70*/  FSEL R3, R134, RZ, P0 ;  /* 0x000000ff86037208 */ /* 0x000fe40000000000 */
[----:B---3--:R-:W-:Y:S01]  /*8c80*/  F2FP.BF16.F32.PACK_AB R4, R199, R204 ;  /* 0x000000ccc704723e */ /* 0x008fe200000010ff */
[----:B--2---:R-:W-:Y:S01]  /*8c90*/  FMUL.FTZ R144, R144, R21 ;  /* 0x0000001590907220 */ /* 0x004fe20000410000 */
[--C-:B------:R-:W-:Y:S01]  /*8ca0*/  HSET2.LE.AND R5, R13, R242.reuse, PT ;  /* 0x000000f20d057233 */ /* 0x100fe20003803000 */
[----:B------:R-:W-:Y:S01]  /*8cb0*/  FMUL.FTZ R13, R2, UR33 ;  /* 0x00000021020d7c20 */ /* 0x000fe20008410000 */
[--C-:B------:R-:W-:Y:S01]  /*8cc0*/  HSET2.LE.AND R0, R18, R242.reuse, PT ;  /* 0x000000f212007233 */ /* 0x100fe20003803000 */
[----:B------:R-:W-:Y:S01]  /*8cd0*/  FADD.FTZ R7, R238, -R3 ;  /* 0x80000003ee077221 */ /* 0x000fe20000010000 */
[----:B------:R-:W-:Y:S01]  /*8ce0*/  F2FP.BF16.F32.PACK_AB R2, R243, R173 ;  /* 0x000000adf302723e */ /* 0x000fe200000010ff */
[----:B------:R-:W-:Y:S01]  /*8cf0*/  FMUL.FTZ R145, R145, R21 ;  /* 0x0000001591917220 */ /* 0x000fe20000410000 */
[--C-:B------:R-:W-:Y:S01]  /*8d00*/  HSET2.LE.AND R3, R16, R242.reuse, PT ;  /* 0x000000f210037233 */ /* 0x100fe20003803000 */
[----:B----4-:R-:W-:Y:S01]  /*8d10*/  FMUL.FTZ R146, R146, R20 ;  /* 0x0000001492927220 */ /* 0x010fe20000410000 */
[----:B------:R-:W-:Y:S01]  /*8d20*/  LOP3.LUT R18, R0, R2, RZ, 0xc0, !PT ;  /* 0x0000000200127212 */ /* 0x000fe200078ec0ff */
[----:B------:R-:W-:Y:S01]  /*8d30*/  FMUL.FTZ R147, R147, R20 ;  /* 0x0000001493937220 */ /* 0x000fe20000410000 */
[--C-:B------:R-:W-:Y:S01]  /*8d40*/  HSET2.LE.AND R0, R28, R242.reuse, PT ;  /* 0x000000f21c007233 */ /* 0x100fe20003803000 */
[----:B------:R-:W-:Y:S01]  /*8d50*/  FMUL.FTZ R7, R7, UR33 ;  /* 0x0000002107077c20 */ /* 0x000fe20008410000 */
[----:B------:R-:W-:Y:S01]  /*8d60*/  F2FP.BF16.F32.PACK_AB R6, R202, R201 ;  /* 0x000000c9ca06723e */ /* 0x000fe200000010ff */
[----:B------:R-:W2:Y:S01]  /*8d70*/  MUFU.EX2 R13, R13 ;  /* 0x0000000d000d7308 */ /* 0x000ea20000000800 */
[----:B------:R-:W-:Y:S01]  /*8d80*/  F2FP.BF16.F32.PACK_AB R2, R252, R200 ;  /* 0x000000c8fc02723e */ /* 0x000fe200000010ff */
[-C--:B------:R-:W-:Y:S01]  /*8d90*/  FMUL.FTZ R152, R152, R21.reuse ;  /* 0x0000001598987220 */ /* 0x080fe20000410000 */
[----:B------:R-:W-:Y:S01]  /*8da0*/  LOP3.LUT R19, R3, R4, RZ, 0xc0, !PT ;  /* 0x0000000403137212 */ /* 0x000fe200078ec0ff */
[-C--:B------:R-:W-:Y:S01]  /*8db0*/  FMUL.FTZ R153, R153, R21.reuse ;  /* 0x0000001599997220 */ /* 0x080fe20000410000 */
[--C-:B------:R-:W-:Y:S01]  /*8dc0*/  HSET2.LE.AND R3, R17, R242.reuse, PT ;  /* 0x000000f211037233 */ /* 0x100fe20003803000 */
[----:B------:R-:W-:Y:S01]  /*8dd0*/  FMUL.FTZ R154, R154, R20 ;  /* 0x000000149a9a7220 */ /* 0x000fe20000410000 */
[----:B------:R-:W-:Y:S01]  /*8de0*/  LOP3.LUT R16, R5, R6, RZ, 0xc0, !PT ;  /* 0x0000000605107212 */ /* 0x000fe200078ec0ff */
[----:B------:R-:W-:Y:S01]  /*8df0*/  FMUL.FTZ R155, R155, R20 ;  /* 0x000000149b9b7220 */ /* 0x000fe20000410000 */
[----:B------:R-:W-:Y:S01]  /*8e00*/  LOP3.LUT R17, R0, R2, RZ, 0xc0, !PT ;  /* 0x0000000200117212 */ /* 0x000fe200078ec0ff */
[-C--:B------:R-:W-:Y:S01]  /*8e10*/  FMUL.FTZ R36, R36, R21.reuse ;  /* 0x0000001524247220 */ /* 0x080fe20000410000 */
[--C-:B------:R-:W-:Y:S01]  /*8e20*/  HSET2.LE.AND R5, R12, R242.reuse, PT ;  /* 0x000000f20c057233 */ /* 0x100fe20003803000 */
[----:B------:R-:W-:Y:S01]  /*8e30*/  FMUL.FTZ R37, R37, R21 ;  /* 0x0000001525257220 */ /* 0x000fe20000410000 */
[----:B------:R-:W3:Y:S01]  /*8e40*/  MUFU.EX2 R12, R7 ;  /* 0x00000007000c7308 */ /* 0x000ee20000000800 */
[----:B------:R-:W-:Y:S01]  /*8e50*/  F2FP.BF16.F32.PACK_AB R4, R197, R198 ;  /* 0x000000c6c504723e */ /* 0x000fe200000010ff */
[----:B------:R-:W-:Y:S01]  /*8e60*/  FMUL.FTZ R38, R38, R20 ;  /* 0x0000001426267220 */ /* 0x000fe20000410000 */
[-C--:B-1----:R-:W-:Y:S01]  /*8e70*/  HMMA.16816.F32.BF16 R32, R16, R24.reuse, R144 ;  /* 0x000000181020723c */ /* 0x082fe20000041890 */
[----:B------:R-:W-:Y:S01]  /*8e80*/  F2FP.BF16.F32.PACK_AB R6, R185, R186 ;  /* 0x000000bab906723e */ /* 0x000fe200000010ff */
[-C--:B--2---:R-:W-:Y:S01]  /*8e90*/  FMUL.FTZ R140, R140, R13.reuse ;  /* 0x0000000d8c8c7220 */ /* 0x084fe20000410000 */
[----:B------:R-:W-:Y:S01]  /*8ea0*/  LOP3.LUT R4, R3, R4, RZ, 0xc0, !PT ;  /* 0x0000000403047212 */ /* 0x000fe200078ec0ff */
[-C--:B------:R-:W-:Y:S01]  /*8eb0*/  FMUL.FTZ R141, R141, R13.reuse ;  /* 0x0000000d8d8d7220 */ /* 0x080fe20000410000 */
[--C-:B------:R-:W-:Y:S01]  /*8ec0*/  HSET2.LE.AND R0, R31, R242.reuse, PT ;  /* 0x000000f21f007233 */ /* 0x100fe20003803000 */
[-C--:B------:R-:W-:Y:S01]  /*8ed0*/  FMUL.FTZ R148, R148, R13.reuse ;  /* 0x0000000d94947220 */ /* 0x080fe20000410000 */
[----:B------:R-:W-:Y:S01]  /*8ee0*/  HSET2.LE.AND R3, R29, R242, PT ;  /* 0x000000f21d037233 */ /* 0x000fe20003803000 */
[-C--:B------:R-:W-:Y:S01]  /*8ef0*/  FMUL.FTZ R149, R149, R13.reuse ;  /* 0x0000000d95957220 */ /* 0x080fe20000410000 */
[----:B------:R-:W-:Y:S01]  /*8f00*/  F2FP.BF16.F32.PACK_AB R2, R187, R196 ;  /* 0x000000c4bb02723e */ /* 0x000fe200000010ff */
[----:B------:R-:W-:Y:S01]  /*8f10*/  FMUL.FTZ R39, R39, R20 ;  /* 0x0000001427277220 */ /* 0x000fe20000410000 */
[----:B------:R-:W-:Y:S01]  /*8f20*/  LOP3.LUT R5, R5, R6, RZ, 0xc0, !PT ;  /* 0x0000000605057212 */ /* 0x000fe200078ec0ff */
[----:B------:R-:W-:Y:S01]  /*8f30*/  FMUL.FTZ R40, R40, R13 ;  /* 0x0000000d28287220 */ /* 0x000fe20000410000 */
[----:B------:R-:W-:Y:S01]  /*8f40*/  LOP3.LUT R6, R0, R2, RZ, 0xc0, !PT ;  /* 0x0000000200067212 */ /* 0x000fe200078ec0ff */
[-C--:B---3--:R-:W-:Y:S01]  /*8f50*/  FMUL.FTZ R142, R142, R12.reuse ;  /* 0x0000000c8e8e7220 */ /* 0x088fe20000410000 */
[----:B------:R-:W-:Y:S01]  /*8f60*/  F2FP.BF16.F32.PACK_AB R7, R137, R139 ;  /* 0x0000008b8907723e */ /* 0x000fe200000010ff */
[-C--:B------:R-:W-:Y:S01]  /*8f70*/  FMUL.FTZ R143, R143, R12.reuse ;  /* 0x0000000c8f8f7220 */ /* 0x080fe20000410000 */
[-C--:B------:R-:W-:Y:S01]  /*8f80*/  FMUL.FTZ R150, R150, R12.reuse ;  /* 0x0000000c96967220 */ /* 0x080fe20000410000 */
[-C--:B------:R-:W-:Y:S01]  /*8f90*/  FMUL.FTZ R151, R151, R12.reuse ;  /* 0x0000000c97977220 */ /* 0x080fe20000410000 */
[----:B------:R-:W-:Y:S01]  /*8fa0*/  LOP3.LUT R7, R3, R7, RZ, 0xc0, !PT ;  /* 0x0000000703077212 */ /* 0x000fe200078ec0ff */
[-C--:B------:R-:W-:Y:S01]  /*8fb0*/  FMUL.FTZ R41, R41, R13.reuse ;  /* 0x0000000d29297220 */ /* 0x080fe20000410000 */
[-C--:B------:R-:W-:Y:S01]  /*8fc0*/  FMUL.FTZ R42, R42, R12.reuse ;  /* 0x0000000c2a2a7220 */ /* 0x080fe20000410000 */
[----:B------:R-:W-:Y:S01]  /*8fd0*/  FMUL.FTZ R43, R43, R12 ;  /* 0x0000000c2b2b7220 */ /* 0x000fe20000410000 */
[-C--:B------:R-:W-:Y:S01]  /*8fe0*/  FMUL.FTZ R44, R44, R13.reuse ;  /* 0x0000000d2c2c7220 */ /* 0x080fe20000410000 */
[----:B------:R-:W-:Y:S01]  /*8ff0*/  MOV R189, R34 ;  /* 0x0000002200bd7202 */ /* 0x000fe20000000f00 */
[----:B------:R-:W-:Y:S01]  /*9000*/  IMAD.MOV.U32 R188, RZ, RZ, R35 ;  /* 0x000000ffffbc7224 */ /* 0x000fe200078e0023 */
[----:B------:R-:W-:Y:S01]  /*9010*/  MOV R183, R32 ;  /* 0x0000002000b77202 */ /* 0x000fe20000000f00 */
[----:B------:R-:W-:Y:S01]  /*9020*/  IMAD.MOV.U32 R182, RZ, RZ, R33 ;  /* 0x000000ffffb67224 */ /* 0x000fe200078e0021 */
[C---:B------:R-:W-:Y:S01]  /*9030*/  HMMA.16816.F32.BF16 R28, R4.reuse, R24, R140 ;  /* 0x00000018041c723c */ /* 0x040fe2000004188c */
[----:B------:R-:W1:Y:S01]  /*9040*/  LDSM.16.MT88.4 R32, [R210+0xa000] ;  /* 0x00a00000d220783b */ /* 0x000e620000004200 */
[-C--:B------:R-:W-:Y:S01]  /*9050*/  FMUL.FTZ R45, R45, R13.reuse ;  /* 0x0000000d2d2d7220 */ /* 0x080fe20000410000 */
[-C--:B------:R-:W-:Y:S01]  /*9060*/  FMUL.FTZ R46, R46, R12.reuse ;  /* 0x0000000c2e2e7220 */ /* 0x080fe20000410000 */
[-C--:B------:R-:W-:Y:S01]  /*9070*/  FMUL.FTZ R47, R47, R12.reuse ;  /* 0x0000000c2f2f7220 */ /* 0x080fe20000410000 */
[----:B------:R-:W2:Y:S01]  /*9080*/  LDSM.16.MT88.4 R140, [R213+0xa000] ;  /* 0x00a00000d58c783b */ /* 0x000ea20000004200 */
[----:B------:R-:W-:Y:S01]  /*9090*/  HMMA.16816.F32.BF16 R148, R4, R26, R148 ;  /* 0x0000001a0494723c */ /* 0x000fe20000041894 */
        /* <DEDUP_REMOVED lines=16> */
[----:B------:R-:W-:Y:S01]  /*91a0*/  FMUL.FTZ R104, R104, R13 ;  /* 0x0000000d68687220 */ /* 0x000fe20000410000 */
[----:B------:R-:W-:Y:S01]  /*91b0*/  MOV R193, R30 ;  /* 0x0000001e00c17202 */ /* 0x000fe20000000f00 */
[----:B------:R-:W-:Y:S01]  /*91c0*/  IMAD.MOV.U32 R192, RZ, RZ, R31 ;  /* 0x000000ffffc07224 */ /* 0x000fe200078e001f */
[----:B------:R-:W-:Y:S01]  /*91d0*/  MOV R191, R28 ;  /* 0x0000001c00bf7202 */ /* 0x000fe20000000f00 */
[----:B------:R-:W-:-:S02]  /*91e0*/  IMAD.MOV.U32 R190, RZ, RZ, R29 ;  /* 0x000000ffffbe7224 */ /* 0x000fc400078e001d */
[----:B------:R-:W-:Y:S01]  /*91f0*/  FMUL.FTZ R105, R105, R13 ;  /* 0x0000000d69697220 */ /* 0x000fe20000410000 */
[C---:B------:R-:W-:Y:S01]  /*9200*/  HMMA.16816.F32.BF16 R28, R16.reuse, R26, R152 ;  /* 0x0000001a101c723c */ /* 0x040fe20000041898 */
        /* <DEDUP_REMOVED lines=11> */
[-C--:B-1----:R-:W-:Y:S01]  /*92c0*/  HMMA.16816.F32.BF16 R24, R16, R32.reuse, R36 ;  /* 0x000000201018723c */ /* 0x082fe20000041824 */
[----:B------:R-:W-:Y:S01]  /*92d0*/  LDSM.16.MT88.4 R36, [R210+0xb000] ;  /* 0x00b00000d224783b */ /* 0x000fe20000004200 */
[-C--:B------:R-:W-:Y:S01]  /*92e0*/  FMUL.FTZ R61, R61, R13.reuse ;  /* 0x0000000d3d3d7220 */ /* 0x080fe20000410000 */
[-C--:B------:R-:W-:Y:S01]  /*92f0*/  FMUL.FTZ R72, R72, R13.reuse ;  /* 0x0000000d48487220 */ /* 0x080fe20000410000 */
[-C--:B------:R-:W-:Y:S01]  /*9300*/  FMUL.FTZ R73, R73, R13.reuse ;  /* 0x0000000d49497220 */ /* 0x080fe20000410000 */
[-C--:B------:R-:W-:Y:S01]  /*9310*/  FMUL.FTZ R76, R76, R13.reuse ;  /* 0x0000000d4c4c7220 */ /* 0x080fe20000410000 */
[C---:B------:R-:W-:Y:S01]  /*9320*/  HMMA.16816.F32.BF16 R236, R4.reuse, R32, R40 ;  /* 0x0000002004ec723c */ /* 0x040fe20000041828 */
[----:B------:R-:W1:Y:S01]  /*9330*/  LDSM.16.MT88.4 R40, [R212+0xb000] ;  /* 0x00b00000d428783b */ /* 0x000e620000004200 */
[----:B------:R-:W-:Y:S01]  /*9340*/  FMUL.FTZ R77, R77, R13 ;  /* 0x0000000d4d4d7220 */ /* 0x000fe20000410000 */
[-C--:B------:R-:W-:Y:S01]  /*9350*/  FMUL.FTZ R62, R62, R12.reuse ;  /* 0x0000000c3e3e7220 */ /* 0x080fe20000410000 */
[-C--:B------:R-:W-:Y:S01]  /*9360*/  FMUL.FTZ R63, R63, R12.reuse ;  /* 0x0000000c3f3f7220 */ /* 0x080fe20000410000 */
[-C--:B------:R-:W-:Y:S01]  /*9370*/  FMUL.FTZ R74, R74, R12.reuse ;  /* 0x0000000c4a4a7220 */ /* 0x080fe20000410000 */
[----:B------:R-:W-:Y:S01]  /*9380*/  MOV R155, R29 ;  /* 0x0000001d009b7202 */ /* 0x000fe20000000f00 */
[----:B------:R-:W-:Y:S01]  /*9390*/  IMAD.MOV.U32 R154, RZ, RZ, R30 ;  /* 0x000000ffff9a7224 */ /* 0x000fe200078e001e */
[----:B------:R-:W-:Y:S01]  /*93a0*/  MOV R153, R31 ;  /* 0x0000001f00997202 */ /* 0x000fe20000000f00 */
[----:B------:R-:W-:Y:S01]  /*93b0*/  IMAD.MOV.U32 R152, RZ, RZ, R28 ;  /* 0x000000ffff987224 */ /* 0x000fe200078e001c */
[----:B------:R-:W-:Y:S01]  /*93c0*/  HMMA.16816.F32.BF16 R224, R4, R34, R44 ;  /* 0x0000002204e0723c */ /* 0x000fe2000004182c */
[----:B------:R-:W3:Y:S01]  /*93d0*/  LDSM.16.MT88.4 R28, [R212+0xa000] ;  /* 0x00a00000d41c783b */ /* 0x000ee20000004200 */
[-C--:B------:R-:W-:Y:S01]  /*93e0*/  FMUL.FTZ R75, R75, R12.reuse ;  /* 0x0000000c4b4b7220 */ /* 0x080fe20000410000 */
[-C--:B------:R-:W-:Y:S01]  /*93f0*/  FMUL.FTZ R88, R88, R13.reuse ;  /* 0x0000000d58587220 */ /* 0x080fe20000410000 */
[-C--:B------:R-:W-:Y:S01]  /*9400*/  FMUL.FTZ R78, R78, R12.reuse ;  /* 0x0000000c4e4e7220 */ /* 0x080fe20000410000 */
[----:B------:R-:W-:Y:S01]  /*9410*/  LDSM.16.MT88.4 R44, [R213+0xb000] ;  /* 0x00b00000d52c783b */ /* 0x000fe20000004200 */
[----:B------:R-:W-:Y:S01]  /*9420*/  FMUL.FTZ R79, R79, R12 ;  /* 0x0000000c4f4f7220 */ /* 0x000fe20000410000 */
[----:B------:R-:W-:Y:S01]  /*9430*/  FMUL.FTZ R89, R89, R13 ;  /* 0x0000000d59597220 */ /* 0x000fe20000410000 */
[----:B------:R-:W-:Y:S01]  /*9440*/  MOV R180, R26 ;  /* 0x0000001a00b47202 */ /* 0x000fe20000000f00 */
[----:B------:R-:W-:Y:S01]  /*9450*/  IMAD.MOV.U32 R3, RZ, RZ, R27 ;  /* 0x000000ffff037224 */ /* 0x000fe200078e001b */
[----:B------:R-:W-:Y:S01]  /*9460*/  MOV R2, R24 ;  /* 0x0000001800027202 */ /* 0x000fe20000000f00 */
[----:B------:R-:W-:-:S02]  /*9470*/  IMAD.MOV.U32 R0, RZ, RZ, R25 ;  /* 0x000000ffff007224 */ /* 0x000fc400078e0019 */
[-C--:B------:R-:W-:Y:S01]  /*9480*/  FMUL.FTZ R90, R90, R12.reuse ;  /* 0x0000000c5a5a7220 */ /* 0x080fe20000410000 */
[----:B------:R-:W4:Y:S01]  /*9490*/  LDSM.16.MT88.4 R24, [R208+0xb000] ;  /* 0x00b00000d018783b */ /* 0x000f220000004200 */
        /* <DEDUP_REMOVED lines=21> */
[C---:B--2---:R-:W-:Y:S01]  /*95f0*/  HMMA.16816.F32.BF16 R56, R4.reuse, R140, R56 ;  /* 0x0000008c0438723c */ /* 0x044fe20000041838 */
[-C--:B------:R-:W-:Y:S01]  /*9600*/  FMUL.FTZ R84, R84, R21.reuse ;  /* 0x0000001554547220 */ /* 0x080fe20000410000 */
[-C--:B------:R-:W-:Y:S01]  /*9610*/  FMUL.FTZ R85, R85, R21.reuse ;  /* 0x0000001555557220 */ /* 0x080fe20000410000 */
[-C--:B------:R-:W-:Y:S01]  /*9620*/  FMUL.FTZ R86, R86, R20.reuse ;  /* 0x0000001456567220 */ /* 0x080fe20000410000 */
[-C--:B------:R-:W-:Y:S01]  /*9630*/  FMUL.FTZ R87, R87, R20.reuse ;  /* 0x0000001457577220 */ /* 0x080fe20000410000 */
[-C--:B------:R-:W-:Y:S01]  /*9640*/  FMUL.FTZ R96, R96, R21.reuse ;  /* 0x0000001560607220 */ /* 0x080fe20000410000 */
[----:B-1----:R-:W-:Y:S01]  /*9650*/  HMMA.16816.F32.BF16 R144, R4, R42, R124 ;  /* 0x0000002a0490723c */ /* 0x002fe2000004187c */
[-C--:B------:R-:W-:Y:S01]  /*9660*/  FMUL.FTZ R97, R97, R21.reuse ;  /* 0x0000001561617220 */ /* 0x080fe20000410000 */
[-C--:B------:R-:W-:Y:S01]  /*9670*/  FMUL.FTZ R98, R98, R20.reuse ;  /* 0x0000001462627220 */ /* 0x080fe20000410000 */
[----:B------:R-:W-:Y:S01]  /*9680*/  FMUL.FTZ R99, R99, R20 ;  /* 0x0000001463637220 */ /* 0x000fe20000410000 */
[-C--:B------:R-:W-:Y:S01]  /*9690*/  FMUL.FTZ R80, R80, R21.reuse ;  /* 0x0000001550507220 */ /* 0x080fe20000410000 */
[----:B------:R-:W-:Y:S01]  /*96a0*/  FMUL.FTZ R81, R81, R21 ;  /* 0x0000001551517220 */ /* 0x000fe20000410000 */
[----:B------:R-:W-:Y:S01]  /*96b0*/  HMMA.16816.F32.BF16 R228, R16, R34, R48 ;  /* 0x0000002210e4723c */ /* 0x000fe20000041830 */
[----:B------:R-:W-:Y:S01]  /*96c0*/  IMAD.MOV.U32 R124, RZ, RZ, R200 ;  /* 0x000000ffff7c7224 */ /* 0x000fe200078e00c8 */
[----:B------:R-:W-:Y:S01]  /*96d0*/  MOV R125, R155 ;  /* 0x0000009b007d7202 */ /* 0x000fe20000000f00 */
[----:B------:R-:W-:-:S02]  /*96e0*/  IMAD.MOV.U32 R155, RZ, RZ, R188 ;  /* 0x000000ffff9b7224 */ /* 0x000fc400078e00bc */
[-C--:B------:R-:W-:Y:S01]  /*96f0*/  FMUL.FTZ R82, R82, R20.reuse ;  /* 0x0000001452527220 */ /* 0x080fe20000410000 */
[-C--:B------:R-:W-:Y:S01]  /*9700*/  FMUL.FTZ R83, R83, R20.reuse ;  /* 0x0000001453537220 */ /* 0x080fe20000410000 */
[----:B------:R-:W-:Y:S01]  /*9710*/  HMMA.16816.F32.BF16 R52, R16, R140, R52 ;  /* 0x0000008c1034723c */ /* 0x000fe20000041834 */
[----:B------:R-:W-:Y:S01]  /*9720*/  IMAD.MOV.U32 R48, RZ, RZ, R202 ;  /* 0x000000ffff307224 */ /* 0x000fe200078e00ca */
[----:B------:R-:W-:Y:S01]  /*9730*/  MOV R49, R191 ;  /* 0x000000bf00317202 */ /* 0x000fe20000000f00 */
[----:B------:R-:W-:Y:S01]  /*9740*/  IMAD.MOV.U32 R50, RZ, RZ, R190 ;  /* 0x000000ffff327224 */ /* 0x000fe200078e00be */
[----:B------:R-:W-:Y:S01]  /*9750*/  MOV R51, R193 ;  /* 0x000000c100337202 */ /* 0x000fe20000000f00 */
[----:B------:R-:W-:Y:S01]  /*9760*/  IMAD.MOV.U32 R126, RZ, RZ, R192 ;  /* 0x000000ffff7e7224 */ /* 0x000fe200078e00c0 */
[----:B------:R-:W-:Y:S01]  /*9770*/  HMMA.16816.F32.BF16 R104, R4, R36, R104 ;  /* 0x000000240468723c */ /* 0x000fe20000041868 */
[----:B------:R-:W-:Y:S01]  /*9780*/  MOV R140, R201 ;  /* 0x000000c9008c7202 */ /* 0x000fe20000000f00 */
        /* <DEDUP_REMOVED lines=8> */
[----:B------:R-:W-:Y:S01]  /*9810*/  FMUL.FTZ R163, R163, R20 ;  /* 0x00000014a3a37220 */ /* 0x000fe20000410000 */
[----:B------:R-:W-:Y:S01]  /*9820*/  FMUL.FTZ R120, R120, R21 ;  /* 0x0000001578787220 */ /* 0x000fe20000410000 */
[----:B------:R-:W-:Y:S01]  /*9830*/  HMMA.16816.F32.BF16 R100, R16, R36, R100 ;  /* 0x000000241064723c */ /* 0x000fe20000041864 */
[----:B------:R-:W-:Y:S01]  /*9840*/  IMAD.MOV.U32 R66, RZ, RZ, R3 ;  /* 0x000000ffff427224 */ /* 0x000fe200078e0003 */
[----:B------:R-:W-:Y:S01]  /*9850*/  MOV R67, R2 ;  /* 0x0000000200437202 */ /* 0x000fe20000000f00 */
[----:B------:R-:W-:-:S04]  /*9860*/  IMAD.WIDE.U32 R2, R172, -0x2daee0ad, RZ ;  /* 0xd2511f53ac027825 */ /* 0x000fc800078e00ff */
[----:B------:R-:W-:Y:S01]  /*9870*/  FMUL.FTZ R121, R121, R21 ;  /* 0x0000001579797220 */ /* 0x000fe20000410000 */
[-C--:B------:R-:W-:Y:S01]  /*9880*/  FMUL.FTZ R122, R122, R20.reuse ;  /* 0x000000147a7a7220 */ /* 0x080fe20000410000 */
[C---:B------:R-:W-:Y:S01]  /*9890*/  HMMA.16816.F32.BF16 R60, R4.reuse, R142, R60 ;  /* 0x0000008e043c723c */ /* 0x040fe2000004183c */
[----:B------:R-:W-:Y:S02]  /*98a0*/  IMAD.MOV.U32 R37, RZ, RZ, R0 ;  /* 0x000000ffff257224 */ /* 0x000fe400078e0000 */
[----:B------:R-:W-:Y:S01]  /*98b0*/  FFMA.FTZ R0, R175, UR33, -R9 ;  /* 0x00000021af007c23 */ /* 0x000fe20008010809 */
[----:B------:R-:W-:Y:S01]  /*98c0*/  MOV R36, R67 ;  /* 0x0000004300247202 */ /* 0x000fe20000000f00 */
[----:B------:R-:W-:Y:S02]  /*98d0*/  IMAD.MOV.U32 R67, RZ, RZ, R140 ;  /* 0x000000ffff437224 */ /* 0x000fe400078e008c */
[-C--:B------:R-:W-:Y:S01]  /*98e0*/  FMUL.FTZ R123, R123, R20.reuse ;  /* 0x000000147b7b7220 */ /* 0x080fe20000410000 */
[C---:B---3--:R-:W-:Y:S01]  /*98f0*/  HMMA.16816.F32.BF16 R72, R4.reuse, R28, R72 ;  /* 0x0000001c0448723c */ /* 0x048fe20000041848 */
[----:B------:R1:W-:Y:S01]  /*9900*/  MUFU.EX2 R33, R0 ;  /* 0x0000000000217308 */ /* 0x0003e20000000800 */
[----:B------:R-:W-:Y:S01]  /*9910*/  MOV R141, R153 ;  /* 0x00000099008d7202 */ /* 0x000fe20000000f00 */
[-C--:B------:R-:W-:Y:S01]  /*9920*/  FMUL.FTZ R108, R108, R21.reuse ;  /* 0x000000156c6c7220 */ /* 0x080fe20000410000 */
[----:B------:R-:W-:Y:S01]  /*9930*/  FMUL.FTZ R109, R109, R21 ;  /* 0x000000156d6d7220 */ /* 0x000fe20000410000 */
[-C--:B------:R-:W-:Y:S01]  /*9940*/  FMUL.FTZ R110, R110, R20.reuse ;  /* 0x000000146e6e7220 */ /* 0x080fe20000410000 */
[C---:B------:R-:W-:Y:S01]  /*9950*/  HMMA.16816.F32.BF16 R76, R4.reuse, R30, R76 ;  /* 0x0000001e044c723c */ /* 0x040fe2000004184c */
[----:B------:R-:W-:Y:S01]  /*9960*/  FMUL.FTZ R111, R111, R20 ;  /* 0x000000146f6f7220 */ /* 0x000fe20000410000 */
[----:B------:R-:W-:Y:S01]  /*9970*/  IMAD.MOV.U32 R153, RZ, RZ, R182 ;  /* 0x000000ffff997224 */ /* 0x000fe200078e00b6 */
[----:B------:R-:W-:Y:S01]  /*9980*/  MOV R65, R180 ;  /* 0x000000b400417202 */ /* 0x000fe20000000f00 */
[----:B------:R-:W-:Y:S01]  /*9990*/  IMAD.MOV.U32 R142, RZ, RZ, R51 ;  /* 0x000000ffff8e7224 */ /* 0x000fe200078e0033 */
[----:B------:R-:W-:Y:S01]  /*99a0*/  MOV R143, R126 ;  /* 0x0000007e008f7202 */ /* 0x000fe20000000f00 */
[C---:B----4-:R-:W-:Y:S01]  /*99b0*/  HMMA.16816.F32.BF16 R88, R4.reuse, R24, R88 ;  /* 0x000000180458723c */ /* 0x050fe20000041858 */
[----:B------:R-:W-:Y:S01]  /*99c0*/  MOV R127, R183 ;  /* 0x000000b7007f7202 */ /* 0x000fe20000000f00 */
[-C--:B------:R-:W-:Y:S01]  /*99d0*/  FMUL.FTZ R168, R168, R21.reuse ;  /* 0x00000015a8a87220 */ /* 0x080fe20000410000 */
[-C--:B------:R-:W-:Y:S01]  /*99e0*/  FMUL.FTZ R169, R169, R21.reuse ;  /* 0x00000015a9a97220 */ /* 0x080fe20000410000 */
[-C--:B------:R-:W-:Y:S01]  /*99f0*/  FMUL.FTZ R170, R170, R20.reuse ;  /* 0x00000014aaaa7220 */ /* 0x080fe20000410000 */
[-C--:B------:R-:W-:Y:S01]  /*9a00*/  FMUL.FTZ R171, R171, R20.reuse ;  /* 0x00000014abab7220 */ /* 0x080fe20000410000 */
[C---:B------:R-:W-:Y:S01]  /*9a10*/  HMMA.16816.F32.BF16 R92, R4.reuse, R26, R92 ;  /* 0x0000001a045c723c */ /* 0x040fe2000004185c */
[----:B-1----:R-:W-:Y:S01]  /*9a20*/  LOP3.LUT R0, R3, UR5, R138, 0x96, !PT ;  /* 0x0000000503007c12 */ /* 0x002fe2000f8e968a */
[-C--:B------:R-:W-:Y:S01]  /*9a30*/  FMUL.FTZ R128, R128, R21.reuse ;  /* 0x0000001580807220 */ /* 0x080fe20000410000 */
[----:B------:R-:W-:Y:S01]  /*9a40*/  LOP3.LUT R3, R2, 0xffff, RZ, 0xc0, !PT ;  /* 0x0000ffff02037812 */ /* 0x000fe200078ec0ff */
[----:B------:R-:W-:Y:S01]  /*9a50*/  FMUL.FTZ R129, R129, R21 ;  /* 0x0000001581817220 */ /* 0x000fe20000410000 */
[-C--:B------:R-:W-:Y:S01]  /*9a60*/  FMUL.FTZ R130, R130, R20.reuse ;  /* 0x0000001482827220 */ /* 0x080fe20000410000 */
[----:B------:R-:W-:Y:S01]  /*9a70*/  HMMA.16816.F32.BF16 R156, R4, R38, R156 ;  /* 0x00000026049c723c */ /* 0x000fe2000004189c */
[----:B------:R-:W-:Y:S01]  /*9a80*/  SHF.R.U32.HI R3, RZ, 0x8, R3 ;  /* 0x00000008ff037819 */ /* 0x000fe20000011603 */
[----:B------:R-:W-:Y:S01]  /*9a90*/  FMUL.FTZ R131, R131, R20 ;  /* 0x0000001483837220 */ /* 0x000fe20000410000 */
[----:B------:R-:W-:Y:S01]  /*9aa0*/  IMAD.MOV.U32 R138, RZ, RZ, R173 ;  /* 0x000000ffff8a7224 */ /* 0x000fe200078e00ad */
[----:B------:R-:W-:-:S02]  /*9ab0*/  PLOP3.LUT P0, PT, PT, PT, UP0, 0x80, 0x0 ;  /* 0x000000000000781c */ /* 0x000fc40003f0f008 */
[C---:B------:R-:W-:Y:S06]  /*9ac0*/  HMMA.16816.F32.BF16 R112, R4.reuse, R44, R112 ;  /* 0x0000002c0470723c */ /* 0x040fec0000041870 */
[C---:B------:R-:W-:Y:S06]  /*9ad0*/  HMMA.16816.F32.BF16 R116, R4.reuse, R46, R116 ;  /* 0x0000002e0474723c */ /* 0x040fec0000041874 */
[----:B------:R-:W-:Y:S06]  /*9ae0*/  HMMA.16816.F32.BF16 R164, R4, R40, R164 ;  /* 0x0000002804a4723c */ /* 0x000fec00000418a4 */
[C---:B------:R-:W-:Y:S01]  /*9af0*/  HMMA.16816.F32.BF16 R84, R16.reuse, R24, R84 ;  /* 0x000000181054723c */ /* 0x040fe20000041854 */
[----:B------:R-:W-:Y:S01]  /*9b00*/  IMAD.MOV.U32 R6, RZ, RZ, R154 ;  /* 0x000000ffff067224 */ /* 0x000fe200078e009a */
[----:B------:R-:W-:Y:S01]  /*9b10*/  MOV R154, R189 ;  /* 0x000000bd009a7202 */ /* 0x000fe20000000f00 */
[--C-:B------:R-:W-:Y:S01]  /*9b20*/  FFMA.FTZ R4, R176, UR33, -R9.reuse ;  /* 0x00000021b0047c23 */ /* 0x100fe20008010809 */
[----:B------:R-:W-:Y:S01]  /*9b30*/  LOP3.LUT R5, R2, 0xff, RZ, 0xc0, !PT ;  /* 0x000000ff02057812 */ /* 0x000fe200078ec0ff */
[----:B------:R-:W-:Y:S01]  /*9b40*/  FFMA.FTZ R7, R181, UR33, -R9 ;  /* 0x00000021b5077c23 */ /* 0x000fe20008010809 */
[C---:B------:R-:W-:Y:S01]  /*9b50*/  HMMA.16816.F32.BF16 R188, R16.reuse, R26, R96 ;  /* 0x0000001a10bc723c */ /* 0x040fe20000041860 */
[----:B------:R-:W-:Y:S01]  /*9b60*/  SHF.R.U32.HI R25, RZ, 0x10, R2 ;  /* 0x00000010ff197819 */ /* 0x000fe20000011602 */
[----:B------:R1:W2:Y:S01]  /*9b70*/  MUFU.EX2 R35, R4 ;  /* 0x0000000400237308 */ /* 0x0002a20000000800 */
[----:B------:R-:W-:Y:S01]  /*9b80*/  PRMT R24, R5, 0x5410, R3 ;  /* 0x0000541005187816 */ /* 0x000fe20000000003 */
[----:B------:R-:W-:Y:S01]  /*9b90*/  LDSM.16.MT88.4 R96, [R208+0xb800] ;  /* 0x00b80000d060783b */ /* 0x000fe20000004200 */
[----:B------:R-:W-:Y:S01]  /*9ba0*/  SHF.R.U32.HI R3, RZ, 0x10, R0 ;  /* 0x00000010ff037819 */ /* 0x000fe20000011600 */
[C---:B------:R-:W-:Y:S01]  /*9bb0*/  HMMA.16816.F32.BF16 R192, R16.reuse, R30, R80 ;  /* 0x0000001e10c0723c */ /* 0x040fe20000041850 */
[----:B------:R-:W-:Y:S01]  /*9bc0*/  SHF.R.U32.HI R26, RZ, 0x18, R2 ;  /* 0x00000018ff1a7819 */ /* 0x000fe20000011602 */
[----:B------:R-:W-:Y:S01]  /*9bd0*/  FFMA.FTZ R2, R178, UR33, -R9 ;  /* 0x00000021b2027c23 */ /* 0x000fe20008010809 */
[----:B------:R-:W-:Y:S01]  /*9be0*/  MOV R140, R6 ;  /* 0x00000006008c7202 */ /* 0x000fe20000000f00 */
[----:B------:R3:W-:Y:S01]  /*9bf0*/  MUFU.EX2 R31, R7 ;  /* 0x00000007001f7308 */ /* 0x0007e20000000800 */
[----:B------:R-:W-:Y:S01]  /*9c00*/  LOP3.LUT R6, R0, 0xff, RZ, 0xc0, !PT ;  /* 0x000000ff00067812 */ /* 0x000fe200078ec0ff */
[C---:B------:R-:W-:Y:S01]  /*9c10*/  HMMA.16816.F32.BF16 R68, R16.reuse, R28, R68 ;  /* 0x0000001c1044723c */ /* 0x040fe20000041844 */
[----:B------:R-:W-:Y:S01]  /*9c20*/  SHF.R.U32.HI R5, RZ, 0x18, R0 ;  /* 0x00000018ff057819 */ /* 0x000fe20000011600 */
[----:B------:R-:W-:Y:S01]  /*9c30*/  IMAD.MOV.U32 R9, RZ, RZ, R154 ;  /* 0x000000ffff097224 */ /* 0x000fe200078e009a */
[----:B------:R-:W-:Y:S03]  /*9c40*/  LDSM.16.MT88.4 R80, [R212+0xa800] ;  /* 0x00a80000d450783b */ /* 0x000fe60000004200 */
[----:B------:R4:W-:Y:S01]  /*9c50*/  MUFU.EX2 R34, R2 ;  /* 0x0000000200227308 */ /* 0x0009e20000000800 */
[--C-:B-1----:R-:W-:Y:S01]  /*9c60*/  FFMA.FTZ R4, R174, UR33, -R8.reuse ;  /* 0x00000021ae047c23 */ /* 0x102fe20008010808 */
[C---:B------:R-:W-:Y:S06]  /*9c70*/  HMMA.16816.F32.BF16 R160, R16.reuse, R44, R160 ;  /* 0x0000002c10a0723c */ /* 0x040fec00000418a0 */
[----:B------:R2:W-:Y:S01]  /*9c80*/  MUFU.EX2 R30, R4 ;  /* 0x00000004001e7308 */ /* 0x0005e20000000800 */
[----:B------:R-:W-:Y:S01]  /*9c90*/  MOV R44, R124 ;  /* 0x0000007c002c7202 */ /* 0x000fe20000000f00 */
[C---:B------:R-:W-:Y:S01]  /*9ca0*/  HMMA.16816.F32.BF16 R180, R16.reuse, R38, R108 ;  /* 0x0000002610b4723c */ /* 0x040fe2000004186c */
[----:B------:R-:W-:Y:S01]  /*9cb0*/  IMAD.MOV.U32 R45, RZ, RZ, R67 ;  /* 0x000000ffff2d7224 */ /* 0x000fe200078e0043 */
[----:B---3--:R-:W-:Y:S01]  /*9cc0*/  MOV R7, R153 ;  /* 0x0000009900077202 */ /* 0x008fe20000000f00 */
[----:B------:R-:W-:Y:S03]  /*9cd0*/  LDSM.16.MT88.4 R108, [R210+0xb800] ;  /* 0x00b80000d26c783b */ /* 0x000fe60000004200 */
[C---:B------:R-:W-:Y:S01]  /*9ce0*/  HMMA.16816.F32.BF16 R168, R16.reuse, R40, R168 ;  /* 0x0000002810a8723c */ /* 0x040fe200000418a8 */
[----:B----4-:R-:W-:Y:S01]  /*9cf0*/  FFMA.FTZ R2, R132, UR33, -R8 ;  /* 0x0000002184027c23 */ /* 0x010fe20008010808 */
[----:B------:R-:W-:Y:S01]  /*9d00*/  MOV R38, R65 ;  /* 0x0000004100267202 */ /* 0x000fe20000000f00 */
[----:B------:R-:W-:Y:S01]  /*9d10*/  IMAD.MOV.U32 R39, RZ, RZ, R66 ;  /* 0x000000ffff277224 */ /* 0x000fe200078e0042 */
[----:B------:R-:W-:Y:S01]  /*9d20*/  MOV R132, R155 ;  /* 0x0000009b00847202 */ /* 0x000fe20000000f00 */
[----:B------:R1:W3:Y:S01]  /*9d30*/  MUFU.EX2 R32, R2 ;  /* 0x0000000200207308 */ /* 0x0002e20000000800 */
[----:B------:R-:W4:Y:S01]  /*9d40*/  LDSM.16.MT88.4 R64, [R213+0xa800] ;  /* 0x00a80000d540783b */ /* 0x000f220000004200 */
[----:B------:R-:W-:Y:S01]  /*9d50*/  HMMA.16816.F32.BF16 R172, R16, R42, R128 ;  /* 0x0000002a10ac723c */ /* 0x000fe20000041880 */
[----:B--2---:R-:W-:-:S02]  /*9d60*/  F2FP.BF16.F32.PACK_AB R4, R35, R33 ;  /* 0x000000212304723e */ /* 0x004fc400000010ff */
[----:B-1----:R-:W-:Y:S02]  /*9d70*/  LOP3.LUT R2, R0, 0xffff, RZ, 0xc0, !PT ;  /* 0x0000ffff00027812 */ /* 0x002fe400078ec0ff */
[----:B------:R-:W-:Y:S02]  /*9d80*/  LOP3.LUT R0, R3, 0xff, RZ, 0xc0, !PT ;  /* 0x000000ff03007812 */ /* 0x000fe400078ec0ff */
[----:B------:R-:W-:-:S04]  /*9d90*/  SHF.R.U32.HI R2, RZ, 0x8, R2 ;  /* 0x00000008ff027819 */ /* 0x000fc80000011602 */
[----:B------:R-:W-:Y:S02]  /*9da0*/  PRMT R3, R6, 0x5410, R2 ;  /* 0x0000541006037816 */ /* 0x000fe40000000002 */
[----:B------:R-:W-:Y:S01]  /*9db0*/  PRMT R2, R0, 0x5410, R5 ;  /* 0x0000541000027816 */ /* 0x000fe20000000005 */
[--C-:B------:R-:W-:Y:S01]  /*9dc0*/  FFMA.FTZ R0, R179, UR33, -R8.reuse ;  /* 0x00000021b3007c23 */ /* 0x100fe20008010808 */
[----:B------:R-:W-:Y:S01]  /*9dd0*/  FFMA.FTZ R5, R177, UR33, -R8 ;  /* 0x00000021b1057c23 */ /* 0x000fe20008010808 */
[----:B------:R-:W-:Y:S01]  /*9de0*/  HSET2.LE.AND R3, R3, R242, PT ;  /* 0x000000f203037233 */ /* 0x000fe20003803000 */
[----:B------:R-:W-:Y:S01]  /*9df0*/  HMMA.16816.F32.BF16 R176, R16, R46, R120 ;  /* 0x0000002e10b0723c */ /* 0x000fe20000041878 */
[----:B------:R1:W-:Y:S01]  /*9e00*/  MUFU.EX2 R29, R0 ;  /* 0x00000000001d7308 */ /* 0x0003e20000000800 */
[----:B------:R-:W-:Y:S01]  /*9e10*/  LOP3.LUT R6, R25, 0xff, RZ, 0xc0, !PT ;  /* 0x000000ff19067812 */ /* 0x000fe200078ec0ff */
[----:B------:R-:W-:Y:S01]  /*9e20*/  LDSM.16.MT88.4 R120, [R213+0xb800] ;  /* 0x00b80000d578783b */ /* 0x000fe20000004200 */
[----:B------:R-:W-:Y:S01]  /*9e30*/  LOP3.LUT R124, R3, R4, RZ, 0xc0, !PT ;  /* 0x00000004037c7212 */ /* 0x000fe200078ec0ff */
[----:B------:R-:W-:Y:S01]  /*9e40*/  IMAD.MOV.U32 R3, RZ, RZ, R140 ;  /* 0x000000ffff037224 */ /* 0x000fe200078e008c */
[----:B------:R-:W-:Y:S01]  /*9e50*/  PRMT R6, R6, 0x5410, R26 ;  /* 0x0000541006067816 */ /* 0x000fe2000000001a */
[----:B------:R-:W-:Y:S01]  /*9e60*/  IMAD.MOV.U32 R140, RZ, RZ, R49 ;  /* 0x000000ffff8c7224 */ /* 0x000fe200078e0031 */
[----:B------:R-:W-:Y:S01]  /*9e70*/  MOV R4, R141 ;  /* 0x0000008d00047202 */ /* 0x000fe20000000f00 */
[----:B------:R2:W5:Y:S01]  /*9e80*/  MUFU.EX2 R28, R5 ;  /* 0x00000005001c7308 */ /* 0x0005620000000800 */
[----:B------:R-:W-:Y:S01]  /*9e90*/  MOV R47, R48 ;  /* 0x00000030002f7202 */ /* 0x000fe20000000f00 */
[----:B------:R-:W-:Y:S01]  /*9ea0*/  IMAD.MOV.U32 R8, RZ, RZ, R127 ;  /* 0x000000ffff087224 */ /* 0x000fe200078e007f */
[----:B------:R-:W-:-:S02]  /*9eb0*/  MOV R141, R50 ;  /* 0x00000032008d7202 */ /* 0x000fc40000000f00 */
[----:B------:R-:W4:Y:S01]  /*9ec0*/  LDSM.16.MT88.4 R48, [R210+0xa800] ;  /* 0x00a80000d230783b */ /* 0x000f220000004200 */
[----:B-1----:R-:W-:Y:S02]  /*9ed0*/  HSET2.LE.AND R0, R2, R242, PT ;  /* 0x000000f202007233 */ /* 0x002fe40003803000 */
[----:B---3--:R-:W-:Y:S01]  /*9ee0*/  F2FP.BF16.F32.PACK_AB R2, R30, R32 ;  /* 0x000000201e02723e */ /* 0x008fe200000010ff */
[----:B--2---:R-:W-:-:S03]  /*9ef0*/  IMAD.MOV.U32 R5, RZ, RZ, R125 ;  /* 0x000000ffff057224 */ /* 0x004fc600078e007d */
[----:B------:R-:W-:Y:S02]  /*9f00*/  LOP3.LUT R125, R0, R2, RZ, 0xc0, !PT ;  /* 0x00000002007d7212 */ /* 0x000fe400078ec0ff */
[--C-:B------:R-:W-:Y:S02]  /*9f10*/  HSET2.LE.AND R0, R24, R242.reuse, PT ;  /* 0x000000f218007233 */ /* 0x100fe40003803000 */
[----:B------:R-:W-:Y:S01]  /*9f20*/  F2FP.BF16.F32.PACK_AB R2, R31, R34 ;  /* 0x000000221f02723e */ /* 0x000fe200000010ff */
[----:B------:R-:W-:Y:S03]  /*9f30*/  LDSM.16.MT88.4 R24, [R212+0xb800] ;  /* 0x00b80000d418783b */ /* 0x000fe60000004200 */
[----:B------:R-:W-:Y:S02]  /*9f40*/  LOP3.LUT R126, R0, R2, RZ, 0xc0, !PT ;  /* 0x00000002007e7212 */ /* 0x000fe400078ec0ff */
[----:B------:R-:W-:-:S02]  /*9f50*/  HSET2.LE.AND R0, R6, R242, PT ;  /* 0x000000f206007233 */ /* 0x000fc40003803000 */
[----:B------:R-:W-:Y:S02]  /*9f60*/  MOV R6, R152 ;  /* 0x0000009800067202 */ /* 0x000fe40000000f00 */
[----:B------:R-:W1:Y:S01]  /*9f70*/  LDSM.16.MT88.4 R152, [R208+0xa800] ;  /* 0x00a80000d098783b */ /* 0x000e620000004200 */
[----:B-----5:R-:W-:-:S04]  /*9f80*/  F2FP.BF16.F32.PACK_AB R2, R28, R29 ;  /* 0x0000001d1c02723e */ /* 0x020fc800000010ff */
[----:B------:R-:W-:Y:S01]  /*9f90*/  LOP3.LUT R127, R0, R2, RZ, 0xc0, !PT ;  /* 0x00000002007f7212 */ /* 0x000fe200078ec0ff */
[----:B------:R-:W-:-:S06]  /*9fa0*/  FFMA.FTZ R0, R207, UR33, -R23 ;  /* 0x00000021cf007c23 */ /* 0x000fcc0008010817 */
[C---:B----4-:R-:W-:Y:S06]  /*9fb0*/  HMMA.16816.F32.BF16 R56, R124.reuse, R64, R56 ;  /* 0x000000407c38723c */ /* 0x050fec0000041838 */
[C---:B------:R-:W-:Y:S06]  /*9fc0*/  HMMA.16816.F32.BF16 R40, R124.reuse, R48, R236 ;  /* 0x000000307c28723c */ /* 0x040fec00000418ec */
[----:B------:R-:W-:Y:S01]  /*9fd0*/  HMMA.16816.F32.BF16 R60, R124, R66, R60 ;  /* 0x000000427c3c723c */ /* 0x000fe2000004183c */
[----:B------:R-:W-:Y:S01]  /*9fe0*/  IMAD.MOV.U32 R239, RZ, RZ, R47 ;  /* 0x000000ffffef7224 */ /* 0x000fe200078e002f */
[----:B------:R-:W-:Y:S01]  /*9ff0*/  MOV R238, R44 ;  /* 0x0000002c00ee7202 */ /* 0x000fe20000000f00 */
[----:B------:R-:W-:-:S03]  /*a000*/  IMAD.MOV.U32 R237, RZ, RZ, R45 ;  /* 0x000000ffffed7224 */ /* 0x000fc600078e002d */
[C---:B------:R-:W-:Y:S06]  /*a010*/  HMMA.16816.F32.BF16 R44, R124.reuse, R50, R224 ;  /* 0x000000327c2c723c */ /* 0x040fec00000418e0 */
[----:B------:R-:W-:Y:S01]  /*a020*/  HMMA.16816.F32.BF16 R72, R124, R80, R72 ;  /* 0x000000507c48723c */ /* 0x000fe20000041848 */
[----:B------:R-:W-:Y:S01]  /*a030*/  MOV R226, R3 ;  /* 0x0000000300e27202 */ /* 0x000fe20000000f00 */
[----:B------:R-:W-:Y:S01]  /*a040*/  IMAD.WIDE.U32 R2, R251, -0x2daee0ad, RZ ;  /* 0xd2511f53fb027825 */ /* 0x000fe200078e00ff */
[----:B------:R-:W-:-:S03]  /*a050*/  MOV R224, R6 ;  /* 0x0000000600e07202 */ /* 0x000fc60000000f00 */
[C---:B-1----:R-:W-:Y:S01]  /*a060*/  HMMA.16816.F32.BF16 R140, R124.reuse, R152, R140 ;  /* 0x000000987c8c723c */ /* 0x042fe2000004188c */
[----:B------:R-:W-:Y:S02]  /*a070*/  IMAD.MOV.U32 R227, RZ, RZ, R4 ;  /* 0x000000ffffe37224 */ /* 0x000fe400078e0004 */
[----:B------:R-:W-:Y:S01]  /*a080*/  FFMA.FTZ R4, R241, UR33, -R23 ;  /* 0x00000021f1047c23 */ /* 0x000fe20008010817 */
[----:B------:R-:W-:Y:S01]  /*a090*/  IMAD.MOV.U32 R225, RZ, RZ, R5 ;  /* 0x000000ffffe17224 */ /* 0x000fe200078e0005 */
[--C-:B------:R-:W-:Y:S01]  /*a0a0*/  SHF.R.U32.HI R5, RZ, 0x10, R2.reuse ;  /* 0x00000010ff057819 */ /* 0x100fe20000011602 */
[----:B------:R-:W-:Y:S01]  /*a0b0*/  HMMA.16816.F32.BF16 R148, R124, R154, R148 ;  /* 0x0000009a7c94723c */ /* 0x000fe20000041894 */
[----:B------:R-:W-:Y:S01]  /*a0c0*/  MUFU.EX2 R19, R4 ;  /* 0x0000000400137308 */ /* 0x000fe20000000800 */
[----:B------:R-:W-:-:S04]  /*a0d0*/  SHF.R.U32.HI R6, RZ, 0x18, R2 ;  /* 0x00000018ff067819 */ /* 0x000fc80000011602 */
        /* <DEDUP_REMOVED lines=12> */
[----:B------:R-:W-:-:S02]  /*a1a0*/  LOP3.LUT R7, R2, 0xff, RZ, 0xc0, !PT ;  /* 0x000000ff02077812 */ /* 0x000fc400078ec0ff */
[----:B------:R-:W-:Y:S02]  /*a1b0*/  MOV R146, R9 ;  /* 0x0000000900927202 */ /* 0x000fe40000000f00 */
[----:B------:R-:W-:Y:S02]  /*a1c0*/  MOV R144, R8 ;  /* 0x0000000800907202 */ /* 0x000fe40000000f00 */
[----:B-1----:R-:W-:Y:S02]  /*a1d0*/  LOP3.LUT R0, R3, UR5, R184, 0x96, !PT ;  /* 0x0000000503007c12 */ /* 0x002fe4000f8e96b8 */
[----:B------:R-:W-:Y:S01]  /*a1e0*/  LOP3.LUT R3, R2, 0xffff, RZ, 0xc0, !PT ;  /* 0x0000ffff02037812 */ /* 0x000fe200078ec0ff */
[----:B------:R-:W-:-:S03]  /*a1f0*/  FFMA.FTZ R2, R245, UR33, -R23 ;  /* 0x00000021f5027c23 */ /* 0x000fc60008010817 */
[----:B------:R-:W-:Y:S01]  /*a200*/  SHF.R.U32.HI R4, RZ, 0x8, R3 ;  /* 0x00000008ff047819 */ /* 0x000fe20000011603 */
[----:B------:R1:W-:Y:S01]  /*a210*/  MUFU.EX2 R18, R2 ;  /* 0x0000000200127308 */ /* 0x0003e20000000800 */
[----:B------:R-:W-:Y:S02]  /*a220*/  LOP3.LUT R3, R5, 0xff, RZ, 0xc0, !PT ;  /* 0x000000ff05037812 */ /* 0x000fe400078ec0ff */
[----:B------:R-:W-:Y:S01]  /*a230*/  PRMT R16, R7, 0x5410, R4 ;  /* 0x0000541007107816 */ /* 0x000fe20000000004 */
[----:B------:R-:W-:Y:S01]  /*a240*/  FFMA.FTZ R4, R205, UR33, -R22 ;  /* 0x00000021cd047c23 */ /* 0x000fe20008010816 */
[----:B------:R-:W-:Y:S01]  /*a250*/  PRMT R6, R3, 0x5410, R6 ;  /* 0x0000541003067816 */ /* 0x000fe20000000006 */
[----:B------:R-:W-:Y:S02]  /*a260*/  FFMA.FTZ R3, R250, UR33, -R23 ;  /* 0x00000021fa037c23 */ /* 0x000fe40008010817 */
[----:B------:R-:W-:Y:S08]  /*a270*/  MUFU.EX2 R9, R4 ;  /* 0x0000000400097308 */ /* 0x000ff00000000800 */
[----:B------:R2:W3:Y:S01]  /*a280*/  MUFU.EX2 R17, R3 ;  /* 0x0000000300117308 */ /* 0x0004e20000000800 */
[----:B-1----:R-:W-:-:S04]  /*a290*/  LOP3.LUT R2, R0, 0xffff, RZ, 0xc0, !PT ;  /* 0x0000ffff00027812 */ /* 0x002fc800078ec0ff */
[----:B--2---:R-:W-:Y:S02]  /*a2a0*/  SHF.R.U32.HI R3, RZ, 0x8, R2 ;  /* 0x00000008ff037819 */ /* 0x004fe40000011602 */
[----:B------:R-:W-:-:S04]  /*a2b0*/  LOP3.LUT R2, R0, 0xff, RZ, 0xc0, !PT ;  /* 0x000000ff00027812 */ /* 0x000fc800078ec0ff */
[----:B------:R-:W-:Y:S01]  /*a2c0*/  PRMT R4, R2, 0x5410, R3 ;  /* 0x0000541002047816 */ /* 0x000fe20000000003 */
[----:B------:R-:W-:Y:S01]  /*a2d0*/  FFMA.FTZ R2, R206, UR33, -R22 ;  /* 0x00000021ce027c23 */ /* 0x000fe20008010816 */
[----:B------:R-:W-:-:S03]  /*a2e0*/  SHF.R.U32.HI R3, RZ, 0x10, R0 ;  /* 0x00000010ff037819 */ /* 0x000fc60000011600 */
[----:B------:R1:W2:Y:S01]  /*a2f0*/  MUFU.EX2 R8, R2 ;  /* 0x0000000200087308 */ /* 0x0002a20000000800 */
[----:B------:R-:W-:Y:S02]  /*a300*/  HSET2.LE.AND R4, R4, R242, PT ;  /* 0x000000f204047233 */ /* 0x000fe40003803000 */
        /* <DEDUP_REMOVED lines=8> */
[----:B-1----:R-:W-:-:S03]  /*a390*/  HSET2.LE.AND R3, R6, R242, PT ;  /* 0x000000f206037233 */ /* 0x002fc60003803000 */
        /* <DEDUP_REMOVED lines=59> */
[----:B------:R-:W2:Y:S01]  /*a750*/  LDL R243, [R1+0x50] ;  /* 0x0000500001f37983 */ /* 0x000ea20000100800 */
[----:B------:R-:W-:-:S04]  /*a760*/  DEPBAR.LE SB0, 0x0 ;  /* 0x000080000000791a */ /* 0x000fc80000000000 */
[----:B------:R-:W3:Y:S04]  /*a770*/  LDL R238, [R1+0x20] ;  /* 0x0000200001ee7983 */ /* 0x000ee80000100800 */
[----:B------:R-:W4:Y:S04]  /*a780*/  LDL R239, [R1+0x40] ;  /* 0x0000400001ef7983 */ /* 0x000f280000100800 */
[----:B------:R-:W5:Y:S01]  /*a790*/  LDL R138, [R1+0x44] ;  /* 0x00004400018a7983 */ /* 0x000f620000100800 */
[----:B------:R-:W-:Y:S02]  /*a7a0*/  IMAD.U32 R6, RZ, RZ, UR8 ;  /* 0x00000008ff067e24 */ /* 0x000fe4000f8e00ff */
[----:B------:R-:W-:Y:S01]  /*a7b0*/  IMAD.U32 R2, RZ, RZ, UR8 ;  /* 0x00000008ff027e24 */ /* 0x000fe2000f8e00ff */
[----:B------:R-:W-:-:S02]  /*a7c0*/  IADD3 R8, P5, R232, -UR8, RZ ;  /* 0x80000008e8087c10 */ /* 0x000fc4000ffbe0ff */
[----:B------:R-:W-:Y:S02]  /*a7d0*/  IADD3 R6, P4, P3, R232, 0x80, -R6 ;  /* 0x00000080e8067810 */ /* 0x000fe40007b9e806 */
[C---:B------:R-:W-:Y:S02]  /*a7e0*/  IADD3 R4, P2, R234.reuse, -UR8, RZ ;  /* 0x80000008ea047c10 */ /* 0x040fe4000ff5e0ff */
[----:B------:R-:W-:Y:S02]  /*a7f0*/  IADD3 R2, P1, P0, R234, 0x80, -R2 ;  /* 0x00000080ea027810 */ /* 0x000fe4000783e802 */
[C---:B------:R-:W-:Y:S01]  /*a800*/  IADD3.X R9, R233.reuse, ~UR36, RZ, P5, !PT ;  /* 0x80000024e9097c10 */ /* 0x040fe2000affe4ff */
[----:B------:R-:W-:Y:S01]  /*a810*/  BAR.SYNC.DEFER_BLOCKING 0x0 ;  /* 0x0000000000007b1d */ /* 0x000fe20000010000 */
[----:B------:R-:W-:Y:S02]  /*a820*/  IADD3.X R7, R233, ~UR36, RZ, P4, P3 ;  /* 0x80000024e9077c10 */ /* 0x000fe4000a7e64ff */
[----:B------:R-:W-:-:S02]  /*a830*/  IADD3.X R5, R235, ~UR36, RZ, P2, !PT ;  /* 0x80000024eb057c10 */ /* 0x000fc400097fe4ff */
[----:B------:R-:W-:Y:S01]  /*a840*/  IADD3.X R3, R235, ~UR36, RZ, P1, P0 ;  /* 0x80000024eb037c10 */ /* 0x000fe20008fe04ff */
[----:B------:R-:W-:Y:S01]  /*a850*/  @!PT LDS RZ, [RZ] ;  /* 0x00000000fffff984 */ /* 0x000fe20000000800 */
[----:B------:R-:W-:Y:S01]  /*a860*/  @!PT LDS RZ, [RZ] ;  /* 0x00000000fffff984 */ /* 0x000fe20000000800 */
[----:B------:R-:W-:Y:S01]  /*a870*/  @!PT LDS RZ, [RZ] ;  /* 0x00000000fffff984 */ /* 0x000fe20000000800 */
[----:B------:R-:W-:Y:S04]  /*a880*/  LDGSTS.E.BYPASS.LTC128B.128 [R223+0xa000], desc[UR20][R8.64] ;  /* 0x0a00000008df7fae */ /* 0x000fe8000b901d54 */
[----:B------:R-:W-:Y:S04]  /*a890*/  LDGSTS.E.BYPASS.LTC128B.128 [R223+0xb000], desc[UR20][R6.64] ;  /* 0x0b00000006df7fae */ /* 0x000fe8000b901d54 */
[----:B------:R1:W-:Y:S04]  /*a8a0*/  LDGSTS.E.BYPASS.LTC128B.128 [R223+0xa800], desc[UR20][R4.64] ;  /* 0x0a80000004df7fae */ /* 0x0003e8000b901d54 */
[----:B------:R2:W-:Y:S04]  /*a8b0*/  LDGSTS.E.BYPASS.LTC128B.128 [R223+0xb800], desc[UR20][R2.64] ;  /* 0x0b80000002df7fae */ /* 0x0005e8000b901d54 */
[----:B------:R-:W-:Y:S04]  /*a8c0*/  LDSM.16.M88.4 R32, [R218+0x800] ;  /* 0x00080000da20783b */ /* 0x000fe80000000200 */
[----:B------:R-:W-:Y:S04]  /*a8d0*/  LDSM.16.M88.4 R16, [R218] ;  /* 0x00000000da10783b */ /* 0x000fe80000000200 */
[----:B------:R-:W1:Y:S04]  /*a8e0*/  LDSM.16.M88.4 R20, [R209+0x2000] ;  /* 0x00200000d114783b */ /* 0x000e680000000200 */
[----:B------:R-:W-:Y:S04]  /*a8f0*/  LDSM.16.M88.4 R24, [R211] ;  /* 0x00000000d318783b */ /* 0x000fe80000000200 */
[----:B------:R-:W-:Y:S04]  /*a900*/  LDSM.16.M88.4 R176, [R222] ;  /* 0x00000000deb0783b */ /* 0x000fe80000000200 */
[----:B-1----:R-:W1:Y:S04]  /*a910*/  LDSM.16.M88.4 R4, [R209] ;  /* 0x00000000d104783b */ /* 0x002e680000000200 */
[----:B------:R-:W1:Y:S04]  /*a920*/  LDSM.16.M88.4 R172, [R219] ;  /* 0x00000000dbac783b */ /* 0x000e680000000200 */
[----:B------:R-:W1:Y:S04]  /*a930*/  LDSM.16.M88.4 R28, [R211+0x2000] ;  /* 0x00200000d31c783b */ /* 0x000e680000000200 */
[----:B------:R-:W-:Y:S04]  /*a940*/  LDSM.16.M88.4 R184, [R216+0x800] ;  /* 0x00080000d8b8783b */ /* 0x000fe80000000200 */
[----:B------:R-:W-:Y:S01]  /*a950*/  LDSM.16.M88.4 R180, [R216] ;  /* 0x00000000d8b4783b */ /* 0x000fe20000000200 */
[----:B------:R-:W-:Y:S01]  /*a960*/  UIADD3 UR4, UR32, -0x4, URZ ;  /* 0xfffffffc20047890 */ /* 0x000fe2000fffe03f */
[----:B------:R-:W-:-:S02]  /*a970*/  IMAD.U32 R0, RZ, RZ, UR23 ;  /* 0x00000017ff007e24 */ /* 0x000fc4000f8e00ff */
[----:B------:R-:W0:Y:S01]  /*a980*/  LDGDEPBAR ;  /* 0x00000000000079af */ /* 0x000e220000000000 */
[C---:B------:R-:W-:Y:S06]  /*a990*/  HMMA.16816.F32.BF16 R192, R20.reuse, R16, RZ ;  /* 0x0000001014c0723c */ /* 0x040fec00000418ff */
[-C--:B------:R-:W-:Y:S06]  /*a9a0*/  HMMA.16816.F32.BF16 R188, R20, R32.reuse, RZ ;  /* 0x0000002014bc723c */ /* 0x080fec00000418ff */
[C---:B-1----:R-:W-:Y:S06]  /*a9b0*/  HMMA.16816.F32.BF16 R200, R4.reuse, R32, RZ ;  /* 0x0000002004c8723c */ /* 0x042fec00000418ff */
[C---:B------:R-:W-:Y:S06]  /*a9c0*/  HMMA.16816.F32.BF16 R224, R4.reuse, R16, RZ ;  /* 0x0000001004e0723c */ /* 0x040fec00000418ff */
[C---:B------:R-:W-:Y:S06]  /*a9d0*/  HMMA.16816.F32.BF16 R196, R4.reuse, R34, RZ ;  /* 0x0000002204c4723c */ /* 0x040fec00000418ff */
[-C--:B------:R-:W-:Y:S01]  /*a9e0*/  HMMA.16816.F32.BF16 R204, R4, R18.reuse, RZ ;  /* 0x0000001204cc723c */ /* 0x080fe200000418ff */
[----:B------:R-:W-:Y:S05]  /*a9f0*/  LDSM.16.M88.4 R4, [R217+0x2000] ;  /* 0x00200000d904783b */ /* 0x000fea0000000200 */
[C---:B------:R-:W-:Y:S01]  /*aa00*/  HMMA.16816.F32.BF16 R228, R20.reuse, R18, RZ ;  /* 0x0000001214e4723c */ /* 0x040fe200000418ff */
[----:B------:R-:W1:Y:S05]  /*aa10*/  LDSM.16.M88.4 R16, [R217] ;  /* 0x00000000d910783b */ /* 0x000e6a0000000200 */
[----:B------:R-:W-:Y:S06]  /*aa20*/  HMMA.16816.F32.BF16 R32, R20, R34, RZ ;  /* 0x000000221420723c */ /* 0x000fec00000418ff */
[C---:B------:R-:W-:Y:S06]  /*aa30*/  HMMA.16816.F32.BF16 R200, R24.reuse, R176, R200 ;  /* 0x000000b018c8723c */ /* 0x040fec00000418c8 */
[C---:B------:R-:W-:Y:S06]  /*aa40*/  HMMA.16816.F32.BF16 R224, R24.reuse, R172, R224 ;  /* 0x000000ac18e0723c */ /* 0x040fec00000418e0 */
[----:B------:R-:W-:Y:S06]  /*aa50*/  HMMA.16816.F32.BF16 R196, R24, R178, R196 ;  /* 0x000000b218c4723c */ /* 0x000fec00000418c4 */
[C---:B------:R-:W-:Y:S06]  /*aa60*/  HMMA.16816.F32.BF16 R192, R28.reuse, R172, R192 ;  /* 0x000000ac1cc0723c */ /* 0x040fec00000418c0 */
[----:B------:R-:W-:Y:S06]  /*aa70*/  HMMA.16816.F32.BF16 R188, R28, R176, R188 ;  /* 0x000000b01cbc723c */ /* 0x000fec00000418bc */
[-C--:B------:R-:W-:Y:S01]  /*aa80*/  HMMA.16816.F32.BF16 R204, R24, R174.reuse, R204 ;  /* 0x000000ae18cc723c */ /* 0x080fe200000418cc */
[----:B------:R-:W-:Y:S05]  /*aa90*/  LDSM.16.M88.4 R24, [R215] ;  /* 0x00000000d718783b */ /* 0x000fea0000000200 */
[C---:B------:R-:W-:Y:S01]  /*aaa0*/  HMMA.16816.F32.BF16 R20, R28.reuse, R174, R228 ;  /* 0x000000ae1c14723c */ /* 0x040fe200000418e4 */
[----:B------:R-:W1:Y:S05]  /*aab0*/  LDSM.16.M88.4 R172, [R214] ;  /* 0x00000000d6ac783b */ /* 0x000e6a0000000200 */
[----:B------:R-:W-:Y:S01]  /*aac0*/  HMMA.16816.F32.BF16 R176, R28, R178, R32 ;  /* 0x000000b21cb0723c */ /* 0x000fe20000041820 */
[----:B------:R-:W1:Y:S04]  /*aad0*/  LDSM.16.M88.4 R28, [R215+0x2000] ;  /* 0x00200000d71c783b */ /* 0x000e680000000200 */
[----:B------:R-:W1:Y:S02]  /*aae0*/  LDSM.16.M88.4 R32, [R214+0x800] ;  /* 0x00080000d620783b */ /* 0x000e640000000200 */
[C---:B-1----:R-:W-:Y:S06]  /*aaf0*/  HMMA.16816.F32.BF16 R232, R16.reuse, R184, R200 ;  /* 0x000000b810e8723c */ /* 0x042fec00000418c8 */
[C---:B------:R-:W-:Y:S06]  /*ab00*/  HMMA.16816.F32.BF16 R224, R16.reuse, R180, R224 ;  /* 0x000000b410e0723c */ /* 0x040fec00000418e0 */
[----:B------:R-:W-:Y:S06]  /*ab10*/  HMMA.16816.F32.BF16 R200, R16, R186, R196 ;  /* 0x000000ba10c8723c */ /* 0x000fec00000418c4 */
[C---:B------:R-:W-:Y:S06]  /*ab20*/  HMMA.16816.F32.BF16 R196, R4.reuse, R180, R192 ;  /* 0x000000b404c4723c */ /* 0x040fec00000418c0 */
[----:B------:R-:W-:Y:S06]  /*ab30*/  HMMA.16816.F32.BF16 R188, R4, R184, R188 ;  /* 0x000000b804bc723c */ /* 0x000fec00000418bc */
[-C--:B------:R-:W-:Y:S01]  /*ab40*/  HMMA.16816.F32.BF16 R204, R16, R182.reuse, R204 ;  /* 0x000000b610cc723c */ /* 0x080fe200000418cc */
[----:B------:R-:W-:Y:S05]  /*ab50*/  LDSM.16.M88.4 R16, [R209+0x6000] ;  /* 0x00600000d110783b */ /* 0x000fea0000000200 */
[C---:B------:R-:W-:Y:S01]  /*ab60*/  HMMA.16816.F32.BF16 R192, R4.reuse, R182, R20 ;  /* 0x000000b604c0723c */ /* 0x040fe20000041814 */
[----:B------:R-:W-:Y:S04]  /*ab70*/  LDSM.16.M88.4 R180, [R218+0x1000] ;  /* 0x00100000dab4783b */ /* 0x000fe80000000200 */
[----:B------:R-:W1:Y:S01]  /*ab80*/  LDSM.16.M88.4 R20, [R209+0x4000] ;  /* 0x00400000d114783b */ /* 0x000e620000000200 */
[----:B------:R-:W-:Y:S03]  /*ab90*/  HMMA.16816.F32.BF16 R184, R4, R186, R176 ;  /* 0x000000ba04b8723c */ /* 0x000fe600000418b0 */
[----:B------:R-:W1:Y:S03]  /*aba0*/  LDSM.16.M88.4 R176, [R218+0x1800] ;  /* 0x00180000dab0783b */ /* 0x000e660000000200 */
[-C--:B------:R-:W-:Y:S01]  /*abb0*/  HMMA.16816.F32.BF16 R224, R24, R172.reuse, R224 ;  /* 0x000000ac18e0723c */ /* 0x080fe200000418e0 */
[----:B------:R-:W-:Y:S05]  /*abc0*/  LDSM.16.M88.4 R4, [R211+0x4000] ;  /* 0x00400000d304783b */ /* 0x000fea0000000200 */
[----:B------:R-:W-:Y:S06]  /*abd0*/  HMMA.16816.F32.BF16 R196, R28, R172, R196 ;  /* 0x000000ac1cc4723c */ /* 0x000fec00000418c4 */
[-C--:B------:R-:W-:Y:S06]  /*abe0*/  HMMA.16816.F32.BF16 R232, R24, R32.reuse, R232 ;  /* 0x0000002018e8723c */ /* 0x080fec00000418e8 */
[----:B------:R-:W-:Y:S06]  /*abf0*/  HMMA.16816.F32.BF16 R188, R28, R32, R188 ;  /* 0x000000201cbc723c */ /* 0x000fec00000418bc */
[-C--:B------:R-:W-:Y:S06]  /*ac00*/  HMMA.16816.F32.BF16 R204, R24, R174.reuse, R204 ;  /* 0x000000ae18cc723c */ /* 0x080fec00000418cc */
[----:B------:R-:W-:Y:S01]  /*ac10*/  HMMA.16816.F32.BF16 R192, R28, R174, R192 ;  /* 0x000000ae1cc0723c */ /* 0x000fe200000418c0 */
[----:B------:R-:W2:Y:S05]  /*ac20*/  LDSM.16.M88.4 R172, [R221] ;  /* 0x00000000ddac783b */ /* 0x000eaa0000000200 */
[-C--:B------:R-:W-:Y:S01]  /*ac30*/  HMMA.16816.F32.BF16 R200, R24, R34.reuse, R200 ;  /* 0x0000002218c8723c */ /* 0x080fe200000418c8 */
[----:B------:R-:W3:Y:S05]  /*ac40*/  LDSM.16.M88.4 R24, [R211+0x6000] ;  /* 0x00600000d318783b */ /* 0x000eea0000000200 */
[----:B------:R-:W-:Y:S01]  /*ac50*/  HMMA.16816.F32.BF16 R28, R28, R34, R184 ;  /* 0x000000221c1c723c */ /* 0x000fe200000418b8 */
[----:B------:R-:W4:Y:S05]  /*ac60*/  LDSM.16.M88.4 R184, [R220] ;  /* 0x00000000dcb8783b */ /* 0x000f2a0000000200 */
[-C--:B-1----:R-:W-:Y:S06]  /*ac70*/  HMMA.16816.F32.BF16 R224, R20, R180.reuse, R224 ;  /* 0x000000b414e0723c */ /* 0x082fec00000418e0 */
[----:B------:R-:W-:Y:S06]  /*ac80*/  HMMA.16816.F32.BF16 R196, R16, R180, R196 ;  /* 0x000000b410c4723c */ /* 0x000fec00000418c4 */
[-C--:B------:R-:W-:Y:S06]  /*ac90*/  HMMA.16816.F32.BF16 R232, R20, R176.reuse, R232 ;  /* 0x000000b014e8723c */ /* 0x080fec00000418e8 */
[----:B------:R-:W-:Y:S06]  /*aca0*/  HMMA.16816.F32.BF16 R188, R16, R176, R188 ;  /* 0x000000b010bc723c */ /* 0x000fec00000418bc */
[C---:B------:R-:W-:Y:S06]  /*acb0*/  HMMA.16816.F32.BF16 R228, R20.reuse, R182, R204 ;  /* 0x000000b614e4723c */ /* 0x040fec00000418cc */
[----:B------:R-:W-:Y:S01]  /*acc0*/  HMMA.16816.F32.BF16 R204, R20, R178, R200 ;  /* 0x000000b214cc723c */ /* 0x000fe200000418c8 */
[----:B------:R-:W-:Y:S05]  /*acd0*/  LDSM.16.M88.4 R20, [R217+0x4000] ;  /* 0x00400000d914783b */ /* 0x000fea0000000200 */
[C---:B------:R-:W-:Y:S01]  /*ace0*/  HMMA.16816.F32.BF16 R32, R16.reuse, R182, R192 ;  /* 0x000000b61020723c */ /* 0x040fe200000418c0 */
[----:B------:R-:W1:Y:S05]  /*acf0*/  LDSM.16.M88.4 R180, [R216+0x1000] ;  /* 0x00100000d8b4783b */ /* 0x000e6a0000000200 */
[----:B------:R-:W-:Y:S01]  /*ad00*/  HMMA.16816.F32.BF16 R176, R16, R178, R28 ;  /* 0x000000b210b0723c */ /* 0x000fe2000004181c */
[----:B------:R-:W5:Y:S04]  /*ad10*/  LDSM.16.M88.4 R28, [R216+0x1800] ;  /* 0x00180000d81c783b */ /* 0x000f680000000200 */
[----:B------:R-:W5:Y:S01]  /*ad20*/  LDSM.16.M88.4 R16, [R217+0x6000] ;  /* 0x00600000d910783b */ /* 0x000f620000000200 */
[-C--:B--2---:R-:W-:Y:S06]  /*ad30*/  HMMA.16816.F32.BF16 R192, R4, R172.reuse, R224 ;  /* 0x000000ac04c0723c */ /* 0x084fec00000418e0 */
[----:B---3--:R-:W-:Y:S06]  /*ad40*/  HMMA.16816.F32.BF16 R224, R24, R172, R196 ;  /* 0x000000ac18e0723c */ /* 0x008fec00000418c4 */
[-C--:B----4-:R-:W-:Y:S06]  /*ad50*/  HMMA.16816.F32.BF16 R232, R4, R184.reuse, R232 ;  /* 0x000000b804e8723c */ /* 0x090fec00000418e8 */
[----:B------:R-:W-:Y:S06]  /*ad60*/  HMMA.16816.F32.BF16 R196, R24, R184, R188 ;  /* 0x000000b818c4723c */ /* 0x000fec00000418bc */
[C---:B------:R-:W-:Y:S06]  /*ad70*/  HMMA.16816.F32.BF16 R200, R4.reuse, R174, R228 ;  /* 0x000000ae04c8723c */ /* 0x040fec00000418e4 */
[----:B------:R-:W-:Y:S01]  /*ad80*/  HMMA.16816.F32.BF16 R228, R4, R186, R204 ;  /* 0x000000ba04e4723c */ /* 0x000fe200000418cc */
[----:B------:R-:W-:Y:S05]  /*ad90*/  LDSM.16.M88.4 R4, [R215+0x4000] ;  /* 0x00400000d704783b */ /* 0x000fea0000000200 */
[C---:B------:R-:W-:Y:S01]  /*ada0*/  HMMA.16816.F32.BF16 R204, R24.reuse, R174, R32 ;  /* 0x000000ae18cc723c */ /* 0x040fe20000041820 */
[----:B------:R-:W2:Y:S04]  /*adb0*/  LDSM.16.M88.4 R32, [R214+0x1000] ;  /* 0x00100000d620783b */ /* 0x000ea80000000200 */
[----:B------:R-:W3:Y:S01]  /*adc0*/  LDSM.16.M88.4 R172, [R214+0x1800] ;  /* 0x00180000d6ac783b */ /* 0x000ee20000000200 */
[----:B------:R-:W-:Y:S03]  /*add0*/  HMMA.16816.F32.BF16 R184, R24, R186, R176 ;  /* 0x000000ba18b8723c */ /* 0x000fe600000418b0 */
[----:B------:R-:W4:Y:S01]  /*ade0*/  LDSM.16.M88.4 R24, [R215+0x6000] ;  /* 0x00600000d718783b */ /* 0x000f220000000200 */
[----:B------:R-:W-:Y:S01]  /*adf0*/  IMAD.WIDE.U32 R12, R238, -0x2daee0ad, RZ ;  /* 0xd2511f53ee0c7825 */ /* 0x000fe200078e00ff */
[----:B------:R-:W-:Y:S01]  /*ae00*/  UISETP.NE.AND UP0, UPT, UR32, 0x4, UPT ;  /* 0x000000042000788c */ /* 0x000fe2000bf05270 */
[----:B-1----:R-:W-:Y:S01]  /*ae10*/  HMMA.16816.F32.BF16 R176, R20, R180, R192 ;  /* 0x000000b414b0723c */ /* 0x002fe200000418c0 */
[----:B------:R-:W-:-:S05]  /*ae20*/  DEPBAR.LE SB0, 0x0 ;  /* 0x000080000000791a */ /* 0x000fca0000000000 */
[-C--:B-----5:R-:W-:Y:S06]  /*ae30*/  HMMA.16816.F32.BF16 R192, R20, R28.reuse, R232 ;  /* 0x0000001c14c0723c */ /* 0x0a0fec00000418e8 */
[----:B------:R-:W-:Y:S07]  /*ae40*/  HMMA.16816.F32.BF16 R196, R16, R28, R196 ;  /* 0x0000001c10c4723c */ /* 0x000fee00000418c4 */
[----:B------:R-:W-:-:S02]  /*ae50*/  IMAD.WIDE.U32 R28, R243, -0x326172a9, RZ ;  /* 0xcd9e8d57f31c7825 */ /* 0x000fc400078e00ff */
[----:B------:R-:W1:Y:S01]  /*ae60*/  S2R R243, SR_TID.X ;  /* 0x0000000000f37919 */ /* 0x000e620000002100 */
[C---:B------:R-:W-:Y:S06]  /*ae70*/  HMMA.16816.F32.BF16 R188, R20.reuse, R182, R200 ;  /* 0x000000b614bc723c */ /* 0x040fec00000418c8 */
[----:B------:R-:W-:Y:S06]  /*ae80*/  HMMA.16816.F32.BF16 R20, R20, R30, R228 ;  /* 0x0000001e1414723c */ /* 0x000fec00000418e4 */
[----:B------:R-:W-:Y:S06]  /*ae90*/  HMMA.16816.F32.BF16 R204, R16, R182, R204 ;  /* 0x000000b610cc723c */ /* 0x000fec00000418cc */
[----:B--2---:R-:W-:Y:S01]  /*aea0*/  HMMA.16816.F32.BF16 R176, R4, R32, R176 ;  /* 0x0000002004b0723c */ /* 0x004fe200000418b0 */
[----:B------:R-:W-:-:S05]  /*aeb0*/  LOP3.LUT R3, R13, UR4, R0, 0x96, !PT ;  /* 0x000000040d037c12 */ /* 0x000fca000f8e9600 */
[----:B------:R-:W-:Y:S01]  /*aec0*/  HMMA.16816.F32.BF16 R200, R16, R180, R224 ;  /* 0x000000b410c8723c */ /* 0x000fe200000418e0 */
[----:B------:R-:W-:Y:S02]  /*aed0*/  IMAD.U32 R0, RZ, RZ, UR4 ;  /* 0x00000004ff007e24 */ /* 0x000fe4000f8e00ff */
[----:B-1----:R-:W-:-:S03]  /*aee0*/  IMAD.SHL.U32 R243, R243, 0x2, RZ ;  /* 0x00000002f3f37824 */ /* 0x002fc600078e00ff */
[----:B------:R-:W-:Y:S02]  /*aef0*/  HMMA.16816.F32.BF16 R224, R16, R30, R184 ;  /* 0x0000001e10e0723c */ /* 0x000fe400000418b8 */
[----:B------:R-:W-:-:S04]  /*af00*/  LOP3.LUT R243, R243, 0x6, RZ, 0xc0, !PT ;  /* 0x00000006f3f37812 */ /* 0x000fc800078ec0ff */
[----:B------:R-:W-:Y:S01]  /*af10*/  HMMA.16816.F32.BF16 R188, R4, R34, R188 ;  /* 0x0000002204bc723c */ /* 0x000fe200000418bc */
[----:B------:R-:W-:-:S05]  /*af20*/  IMAD.WIDE.U32 R16, R239, -0x326172a9, RZ ;  /* 0xcd9e8d57ef107825 */ /* 0x000fca00078e00ff */
[----:B------:R-:W-:Y:S01]  /*af30*/  LOP3.LUT R2, R17, R138, RZ, 0x3c, !PT ;  /* 0x0000008a11027212 */ /* 0x000fe200078e3cff */
[----:B---3--:R-:W-:Y:S01]  /*af40*/  HMMA.16816.F32.BF16 R192, R4, R172, R192 ;  /* 0x000000ac04c0723c */ /* 0x008fe200000418c0 */
[----:B------:R-:W-:-:S03]  /*af50*/  IMAD R0, R0, 0x20, R243 ;  /* 0x0000002000007824 */ /* 0x000fc600078e02f3 */
[----:B------:R-:W-:Y:S02]  /*af60*/  IMAD.WIDE.U32 R18, R2, -0x2daee0ad, RZ ;  /* 0xd2511f5302127825 */ /* 0x000fe400078e00ff */
[----:B------:R-:W-:Y:S02]  /*af70*/  HMMA.16816.F32.BF16 R180, R4, R174, R20 ;  /* 0x000000ae04b4723c */ /* 0x000fe40000041814 */
[C---:B------:R-:W-:Y:S01]  /*af80*/  VIADD R2, R0.reuse, 0x1 ;  /* 0x0000000100027836 */ /* 0x040fe20000000000 */
[----:B------:R-:W-:-:S04]  /*af90*/  ISETP.GE.AND P5, PT, R0, R10, PT ;  /* 0x0000000a0000720c */ /* 0x000fc80003fa6270 */
[----:B------:R-:W-:Y:S01]  /*afa0*/  LOP3.LUT R4, R29, R138, RZ, 0x3c, !PT ;  /* 0x0000008a1d047212 */ /* 0x000fe200078e3cff */
[----:B------:R-:W-:Y:S01]  /*afb0*/  VIADD R7, R0, 0x8 ;  /* 0x0000000800077836 */ /* 0x000fe20000000000 */
[C---:B------:R-:W-:Y:S01]  /*afc0*/  ISETP.GE.AND P0, PT, R2.reuse, R11, PT ;  /* 0x0000000b0200720c */ /* 0x040fe20003f06270 */
[C---:B----4-:R-:W-:Y:S01]  /*afd0*/  HMMA.16816.F32.BF16 R184, R24.reuse, R34, R204 ;  /* 0x0000002218b8723c */ /* 0x050fe200000418cc */
[----:B------:R-:W-:Y:S01]  /*afe0*/  ISETP.GE.AND P3, PT, R2, R10, PT ;  /* 0x0000000a0200720c */ /* 0x000fe20003f66270 */
[----:B------:R-:W-:Y:S01]  /*aff0*/  IMAD.WIDE.U32 R20, R4, -0x2daee0ad, RZ ;  /* 0xd2511f5304147825 */ /* 0x000fe200078e00ff */
[----:B------:R-:W-:Y:S02]  /*b000*/  FSEL R22, R176, -INF , !P5 ;  /* 0xff800000b0167808 */ /* 0x000fe40006800000 */
[----:B------:R-:W-:Y:S01]  /*b010*/  ISETP.GE.AND P4, PT, R2, R14, PT ;  /* 0x0000000e0200720c */ /* 0x000fe20003f86270 */
[C---:B------:R-:W-:Y:S01]  /*b020*/  VIADD R4, R0.reuse, 0x10 ;  /* 0x0000001000047836 */ /* 0x040fe20000000000 */
[----:B------:R-:W-:Y:S01]  /*b030*/  FSEL R35, R179, -INF , !P0 ;  /* 0xff800000b3237808 */ /* 0x000fe20004000000 */
[----:B------:R-:W-:Y:S01]  /*b040*/  HMMA.16816.F32.BF16 R200, R24, R32, R200 ;  /* 0x0000002018c8723c */ /* 0x000fe200000418c8 */
[----:B------:R-:W-:Y:S01]  /*b050*/  ISETP.GE.AND P0, PT, R7, R10, PT ;  /* 0x0000000a0700720c */ /* 0x000fe20003f06270 */
[----:B------:R-:W-:Y:S01]  /*b060*/  VIADD R5, R0, 0x9 ;  /* 0x0000000900057836 */ /* 0x000fe20000000000 */
[----:B------:R-:W-:-:S02]  /*b070*/  ISETP.GE.AND P2, PT, R2, R15, PT ;  /* 0x0000000f0200720c */ /* 0x000fc40003f46270 */
[----:B------:R-:W-:Y:S02]  /*b080*/  ISETP.GE.AND P1, PT, R0, R11, PT ;  /* 0x0000000b0000720c */ /* 0x000fe40003f26270 */
[----:B------:R-:W-:Y:S02]  /*b090*/  FSEL R32, R177, -INF , !P3 ;  /* 0xff800000b1207808 */ /* 0x000fe40005800000 */
[----:B------:R-:W-:Y:S02]  /*b0a0*/  FMNMX.FTZ R2, R136, R22, !PT ;  /* 0x0000001688027209 */ /* 0x000fe40007810000 */
[--C-:B------:R-:W-:Y:S02]  /*b0b0*/  LOP3.LUT R138, R19, UR29, R12.reuse, 0x96, !PT ;  /* 0x0000001d138a7c12 */ /* 0x100fe4000f8e960c */
[----:B------:R-:W-:Y:S01]  /*b0c0*/  LOP3.LUT R139, R21, UR29, R12, 0x96, !PT ;  /* 0x0000001d158b7c12 */ /* 0x000fe2000f8e960c */
[----:B------:R-:W-:Y:S01]  /*b0d0*/  VIADD R12, R0, 0x18 ;  /* 0x00000018000c7836 */ /* 0x000fe20000000000 */
[----:B------:R-:W-:-:S02]  /*b0e0*/  FSEL R33, R188, -INF , !P0 ;  /* 0xff800000bc217808 */ /* 0x000fc40004000000 */
[----:B------:R-:W-:Y:S02]  /*b0f0*/  FSEL R31, R178, -INF , !P1 ;  /* 0xff800000b21f7808 */ /* 0x000fe40004800000 */
[-C--:B------:R-:W-:Y:S02]  /*b100*/  ISETP.GE.AND P0, PT, R4, R10.reuse, PT ;  /* 0x0000000a0400720c */ /* 0x080fe40003f06270 */
[----:B------:R-:W-:Y:S02]  /*b110*/  ISETP.GE.AND P1, PT, R5, R10, PT ;  /* 0x0000000a0500720c */ /* 0x000fe40003f26270 */
[----:B------:R-:W-:Y:S01]  /*b120*/  FMNMX.FTZ R2, R32, R2, !PT ;  /* 0x0000000220027209 */ /* 0x000fe20007810000 */
[----:B------:R-:W-:Y:S01]  /*b130*/  VIADD R6, R0, 0x11 ;  /* 0x0000001100067836 */ /* 0x000fe20000000000 */
[----:B------:R-:W-:Y:S02]  /*b140*/  FSEL R245, R192, -INF , !P0 ;  /* 0xff800000c0f57808 */ /* 0x000fe40004000000 */
[----:B------:R-:W-:-:S02]  /*b150*/  FSEL R34, R189, -INF , !P1 ;  /* 0xff800000bd227808 */ /* 0x000fc40004800000 */
[----:B------:R-:W-:Y:S02]  /*b160*/  FMNMX.FTZ R2, R33, R2, !PT ;  /* 0x0000000221027209 */ /* 0x000fe40007810000 */
[-C--:B------:R-:W-:Y:S02]  /*b170*/  ISETP.GE.AND P0, PT, R12, R10.reuse, PT ;  /* 0x0000000a0c00720c */ /* 0x080fe40003f06270 */
[----:B------:R-:W-:Y:S02]  /*b180*/  ISETP.GE.AND P1, PT, R6, R10, PT ;  /* 0x0000000a0600720c */ /* 0x000fe40003f26270 */
[----:B------:R-:W-:Y:S02]  /*b190*/  FMNMX.FTZ R2, R34, R2, !PT ;  /* 0x0000000222027209 */ /* 0x000fe40007810000 */
[----:B------:R-:W-:Y:S02]  /*b1a0*/  FSEL R243, R180, -INF , !P0 ;  /* 0xff800000b4f37808 */ /* 0x000fe40004000000 */
[----:B------:R-:W-:Y:S01]  /*b1b0*/  PLOP3.LUT P0, PT, PT, PT, UP0, 0x80, 0x0 ;  /* 0x000000000000781c */ /* 0x000fe20003f0f008 */
[----:B------:R-:W-:Y:S01]  /*b1c0*/  BAR.SYNC.DEFER_BLOCKING 0x0 ;  /* 0x0000000000007b1d */ /* 0x000fe20000010000 */
[----:B------:R-:W-:-:S02]  /*b1d0*/  ISETP.GE.AND P5, PT, R0, R14, PT ;  /* 0x0000000e0000720c */ /* 0x000fc40003fa6270 */
[C---:B------:R-:W-:Y:S01]  /*b1e0*/  ISETP.GE.AND P3, PT, R0.reuse, R15, PT ;  /* 0x0000000f0000720c */ /* 0x040fe20003f66270 */
[----:B------:R-:W-:Y:S01]  /*b1f0*/  VIADD R0, R0, 0x19 ;  /* 0x0000001900007836 */ /* 0x000fe20000000000 */
[----:B------:R-:W-:Y:S02]  /*b200*/  FSEL R250, R193, -INF , !P1 ;  /* 0xff800000c1fa7808 */ /* 0x000fe40004800000 */
[----:B------:R-:W-:Y:S01]  /*b210*/  FMNMX.FTZ R2, R245, R2, !PT ;  /* 0x00000002f5027209 */ /* 0x000fe20007810000 */
[----:B------:R-:W-:Y:S01]  /*b220*/  IMAD.WIDE.U32 R8, R3, -0x326172a9, RZ ;  /* 0xcd9e8d5703087825 */ /* 0x000fe200078e00ff */
[----:B------:R-:W-:Y:S02]  /*b230*/  ISETP.GE.AND P1, PT, R0, R10, PT ;  /* 0x0000000a0000720c */ /* 0x000fe40003f26270 */
[----:B------:R-:W-:Y:S01]  /*b240*/  FMNMX.FTZ R2, R250, R2, !PT ;  /* 0x00000002fa027209 */ /* 0x000fe20007810000 */
[----:B------:R-:W-:Y:S01]  /*b250*/  HMMA.16816.F32.BF16 R196, R24, R172, R196 ;  /* 0x000000ac18c4723c */ /* 0x000fe200000418c4 */
[----:B------:R-:W-:-:S02]  /*b260*/  FSEL R244, R181, -INF , !P1 ;  /* 0xff800000b5f47808 */ /* 0x000fc40004800000 */
[----:B------:R-:W-:Y:S02]  /*b270*/  FMNMX.FTZ R2, R243, R2, !PT ;  /* 0x00000002f3027209 */ /* 0x000fe40007810000 */
[C---:B------:R-:W-:Y:S01]  /*b280*/  LOP3.LUT R132, R9.reuse, UR30, R16, 0x96, !PT ;  /* 0x0000001e09847c12 */ /* 0x040fe2000f8e9610 */
[----:B------:R-:W-:Y:S01]  /*b290*/  HMMA.16816.F32.BF16 R172, R24, R174, R224 ;  /* 0x000000ae18ac723c */ /* 0x000fe200000418e0 */
[----:B------:R-:W-:Y:S02]  /*b2a0*/  LOP3.LUT R137, R9, UR30, R28, 0x96, !PT ;  /* 0x0000001e09897c12 */ /* 0x000fe4000f8e961c */
[----:B------:R-:W-:Y:S02]  /*b2b0*/  ISETP.GE.AND P6, PT, R7, R11, PT ;  /* 0x0000000b0700720c */ /* 0x000fe40003fc6270 */
[----:B------:R-:W-:Y:S01]  /*b2c0*/  FMNMX.FTZ R10, R244, R2, !PT ;  /* 0x00000002f40a7209 */ /* 0x000fe20007810000 */
[----:B------:R-:W-:-:S03]  /*b2d0*/  NOP ;  /* 0x0000000000007918 */ /* 0x000fc60000000000 */
[----:B------:R-:W-:-:S15]  /*b2e0*/  @!P0 BRA `(.L_x_1057) ;  /* 0x0000000000648947 */ /* 0x000fde0003800000 */
        /* <DEDUP_REMOVED lines=12> */
[C---:B------:R-:W-:Y:S02]  /*b3b0*/  LEA R2, P1, R3.reuse, UR6, 0x1 ;  /* 0x0000000603027c11 */ /* 0x040fe4000f8208ff */
        /* <DEDUP_REMOVED lines=12> */
.L_x_1057:
[----:B-1----:R-:W-:Y:S01]  /*b480*/  FMNMX.FTZ R2, R135, R31, !PT ;  /* 0x0000001f87027209 */ /* 0x002fe20007810000 */
[----:B------:R-:W1:Y:S01]  /*b490*/  SHFL.BFLY PT, R3, R10, 0x2, 0x1f ;  /* 0x0c401f000a037f89 */ /* 0x000e6200000e0000 */
[-C--:B------:R-:W-:Y:S01]  /*b4a0*/  ISETP.GE.AND P1, PT, R5, R11.reuse, PT ;  /* 0x0000000b0500720c */ /* 0x080fe20003f26270 */
[----:B------:R-:W2:Y:S01]  /*b4b0*/  LDC.U8 R179, c[0x0][0x388] ;  /* 0x0000e200ffb37b82 */ /* 0x000ea20000000000 */
[----:B------:R-:W-:Y:S01]  /*b4c0*/  FSEL R13, R190, -INF , !P6 ;  /* 0xff800000be0d7808 */ /* 0x000fe20007000000 */
[----:B------:R-:W-:Y:S01]  /*b4d0*/  UISETP.GE.AND UP0, UPT, UR32, 0x5, UPT ;  /* 0x000000052000788c */ /* 0x000fe2000bf06270 */
[----:B------:R-:W-:Y:S02]  /*b4e0*/  FMNMX.FTZ R2, R35, R2, !PT ;  /* 0x0000000223027209 */ /* 0x000fe40007810000 */
[----:B------:R-:W-:Y:S02]  /*b4f0*/  FSEL R21, R191, -INF , !P1 ;  /* 0xff800000bf157808 */ /* 0x000fe40004800000 */
[----:B------:R-:W-:-:S02]  /*b500*/  ISETP.GE.AND P1, PT, R4, R11, PT ;  /* 0x0000000b0400720c */ /* 0x000fc40003f26270 */
[----:B------:R-:W-:Y:S02]  /*b510*/  FMNMX.FTZ R2, R13, R2, !PT ;  /* 0x000000020d027209 */ /* 0x000fe40007810000 */
[----:B------:R-:W-:Y:S02]  /*b520*/  FSEL R19, R200, -INF , !P5 ;  /* 0xff800000c8137808 */ /* 0x000fe40006800000 */
[----:B------:R-:W-:Y:S01]  /*b530*/  ISETP.GE.AND P5, PT, R6, R11, PT ;  /* 0x0000000b0600720c */ /* 0x000fe20003fa6270 */
[----:B------:R-:W-:Y:S01]  /*b540*/  @UP0 UIADD3 UR32, UR32, -0x5, URZ ;  /* 0xfffffffb20200890 */ /* 0x000fe2000fffe03f */
[----:B------:R-:W-:Y:S02]  /*b550*/  FSEL R242, R194, -INF , !P1 ;  /* 0xff800000c2f27808 */ /* 0x000fe40004800000 */
[----:B------:R-:W-:Y:S02]  /*b560*/  FMNMX.FTZ R2, R21, R2, !PT ;  /* 0x0000000215027209 */ /* 0x000fe40007810000 */
[----:B------:R-:W-:-:S02]  /*b570*/  FSEL R30, R201, -INF , !P4 ;  /* 0xff800000c91e7808 */ /* 0x000fc40006000000 */
[-C--:B------:R-:W-:Y:S02]  /*b580*/  ISETP.GE.AND P4, PT, R12, R11.reuse, PT ;  /* 0x0000000b0c00720c */ /* 0x080fe40003f86270 */
[----:B------:R-:W-:Y:S02]  /*b590*/  FSEL R241, R195, -INF , !P5 ;  /* 0xff800000c3f17808 */ /* 0x000fe40006800000 */
[----:B------:R-:W-:Y:S02]  /*b5a0*/  FMNMX.FTZ R2, R242, R2, !PT ;  /* 0x00000002f2027209 */ /* 0x000fe40007810000 */
[----:B------:R-:W-:Y:S02]  /*b5b0*/  ISETP.GE.AND P1, PT, R0, R11, PT ;  /* 0x0000000b0000720c */ /* 0x000fe40003f26270 */
[----:B------:R-:W-:Y:S02]  /*b5c0*/  FSEL R227, R182, -INF , !P4 ;  /* 0xff800000b6e37808 */ /* 0x000fe40006000000 */
[----:B------:R-:W-:-:S02]  /*b5d0*/  FMNMX.FTZ R2, R241, R2, !PT ;  /* 0x00000002f1027209 */ /* 0x000fc40007810000 */
[----:B------:R-:W-:Y:S02]  /*b5e0*/  FSEL R240, R183, -INF , !P1 ;  /* 0xff800000b7f07808 */ /* 0x000fe40004800000 */
[----:B------:R-:W-:Y:S02]  /*b5f0*/  FMNMX.FTZ R2, R227, R2, !PT ;  /* 0x00000002e3027209 */ /* 0x000fe40007810000 */
[C---:B------:R-:W-:Y:S02]  /*b600*/  ISETP.GE.AND P0, PT, R7.reuse, R14, PT ;  /* 0x0000000e0700720c */ /* 0x040fe40003f06270 */
[----:B------:R-:W-:Y:S02]  /*b610*/  ISETP.GE.AND P6, PT, R7, R15, PT ;  /* 0x0000000f0700720c */ /* 0x000fe40003fc6270 */
[----:B------:R-:W-:Y:S02]  /*b620*/  FMNMX.FTZ R7, R240, R2, !PT ;  /* 0x00000002f0077209 */ /* 0x000fe40007810000 */
[----:B------:R-:W-:-:S02]  /*b630*/  FMNMX.FTZ R2, R133, R19, !PT ;  /* 0x0000001385027209 */ /* 0x000fc40007810000 */
[----:B------:R-:W-:Y:S01]  /*b640*/  ISETP.GE.AND P5, PT, R5, R14, PT ;  /* 0x0000000e0500720c */ /* 0x000fe20003fa6270 */
[----:B------:R-:W-:Y:S01]  /*b650*/  SHFL.BFLY PT, R11, R7, 0x2, 0x1f ;  /* 0x0c401f00070b7f89 */ /* 0x000fe200000e0000 */
[----:B------:R-:W-:Y:S02]  /*b660*/  FSEL R28, R184, -INF , !P0 ;  /* 0xff800000b81c7808 */ /* 0x000fe40004000000 */
[----:B------:R-:W-:Y:S02]  /*b670*/  FMNMX.FTZ R2, R30, R2, !PT ;  /* 0x000000021e027209 */ /* 0x000fe40007810000 */
[----:B------:R-:W-:Y:S02]  /*b680*/  ISETP.GE.AND P0, PT, R4, R14, PT ;  /* 0x0000000e0400720c */ /* 0x000fe40003f06270 */
[----:B------:R-:W-:Y:S02]  /*b690*/  FSEL R29, R185, -INF , !P5 ;  /* 0xff800000b91d7808 */ /* 0x000fe40006800000 */
[----:B------:R-:W-:-:S02]  /*b6a0*/  FMNMX.FTZ R2, R28, R2, !PT ;  /* 0x000000021c027209 */ /* 0x000fc40007810000 */
[----:B-1----:R-:W-:Y:S02]  /*b6b0*/  FMNMX.FTZ R9, R10, R3, !PT ;  /* 0x000000030a097209 */ /* 0x002fe40007810000 */
[----:B------:R-:W-:Y:S02]  /*b6c0*/  FSEL R17, R202, -INF , !P3 ;  /* 0xff800000ca117808 */ /* 0x000fe40005800000 */
[C---:B------:R-:W-:Y:S01]  /*b6d0*/  ISETP.GE.AND P5, PT, R6.reuse, R14, PT ;  /* 0x0000000e0600720c */ /* 0x040fe20003fa6270 */
[----:B------:R-:W1:Y:S01]  /*b6e0*/  SHFL.BFLY PT, R10, R9, 0x1, 0x1f ;  /* 0x0c201f00090a7f89 */ /* 0x000e6200000e0000 */
[-C--:B------:R-:W-:Y:S02]  /*b6f0*/  ISETP.GE.AND P3, PT, R6, R15.reuse, PT ;  /* 0x0000000f0600720c */ /* 0x080fe40003f66270 */
[----:B------:R-:W-:Y:S02]  /*b700*/  FSEL R181, R196, -INF , !P0 ;  /* 0xff800000c4b57808 */ /* 0x000fe40004000000 */
[----:B------:R-:W-:Y:S01]  /*b710*/  FMNMX.FTZ R6, R29, R2, !PT ;  /* 0x000000021d067209 */ /* 0x000fe20007810000 */
[----:B------:R-:W-:Y:S01]  /*b720*/  IMAD.WIDE.U32 R2, R137, -0x2daee0ad, RZ ;  /* 0xd2511f5389027825 */ /* 0x000fe200078e00ff */
[----:B------:R-:W-:-:S02]  /*b730*/  ISETP.GE.AND P4, PT, R5, R15, PT ;  /* 0x0000000f0500720c */ /* 0x000fc40003f86270 */
[-C--:B------:R-:W-:Y:S01]  /*b740*/  ISETP.GE.AND P1, PT, R4, R15.reuse, PT ;  /* 0x0000000f0400720c */ /* 0x080fe20003f26270 */
[----:B------:R-:W-:Y:S01]  /*b750*/  IMAD.WIDE.U32 R4, R132, -0x2daee0ad, RZ ;  /* 0xd2511f5384047825 */ /* 0x000fe200078e00ff */
[----:B------:R-:W-:Y:S02]  /*b760*/  FSEL R23, R186, -INF , !P6 ;  /* 0xff800000ba177808 */ /* 0x000fe40007000000 */
[----:B------:R-:W-:Y:S02]  /*b770*/  FSEL R27, R203, -INF , !P2 ;  /* 0xff800000cb1b7808 */ /* 0x000fe40005000000 */
[CC--:B------:R-:W-:Y:S02]  /*b780*/  ISETP.GE.AND P6, PT, R0.reuse, R14.reuse, PT ;  /* 0x0000000e0000720c */ /* 0x0c0fe40003fc6270 */
[----:B------:R-:W-:Y:S02]  /*b790*/  ISETP.GE.AND P0, PT, R0, R15, PT ;  /* 0x0000000f0000720c */ /* 0x000fe40003f06270 */
[----:B------:R-:W-:-:S02]  /*b7a0*/  ISETP.GE.AND P2, PT, R12, R14, PT ;  /* 0x0000000e0c00720c */ /* 0x000fc40003f46270 */
[----:B------:R-:W-:Y:S02]  /*b7b0*/  FSEL R183, R197, -INF , !P5 ;  /* 0xff800000c5b77808 */ /* 0x000fe40006800000 */
[----:B------:R-:W-:Y:S02]  /*b7c0*/  FMNMX.FTZ R0, R181, R6, !PT ;  /* 0x00000006b5007209 */ /* 0x000fe40007810000 */
[----:B------:R-:W-:Y:S02]  /*b7d0*/  FSEL R14, R187, -INF , !P4 ;  /* 0xff800000bb0e7808 */ /* 0x000fe40006000000 */
[----:B------:R-:W-:Y:S02]  /*b7e0*/  ISETP.GE.AND P4, PT, R12, R15, PT ;  /* 0x0000000f0c00720c */ /* 0x000fe40003f86270 */
[----:B------:R-:W-:Y:S02]  /*b7f0*/  LOP3.LUT R12, R5, UR27, R18, 0x96, !PT ;  /* 0x0000001b050c7c12 */ /* 0x000fe4000f8e9612 */
[----:B------:R-:W-:-:S02]  /*b800*/  FSEL R189, R172, -INF , !P2 ;  /* 0xff800000acbd7808 */ /* 0x000fc40005000000 */
[----:B------:R-:W-:Y:S02]  /*b810*/  FMNMX.FTZ R0, R183, R0, !PT ;  /* 0x00000000b7007209 */ /* 0x000fe40007810000 */
[----:B------:R-:W-:Y:S02]  /*b820*/  FMNMX.FTZ R5, R134, R17, !PT ;  /* 0x0000001186057209 */ /* 0x000fe40007810000 */
[----:B------:R-:W-:Y:S02]  /*b830*/  FMNMX.FTZ R25, R189, R0, !PT ;  /* 0x00000000bd197209 */ /* 0x000fe40007810000 */
[----:B------:R-:W-:Y:S02]  /*b840*/  FMNMX.FTZ R0, R27, R5, !PT ;  /* 0x000000051b007209 */ /* 0x000fe40007810000 */
[----:B------:R-:W-:Y:S02]  /*b850*/  FSEL R196, R173, -INF , !P6 ;  /* 0xff800000adc47808 */ /* 0x000fe40007000000 */
[----:B------:R-:W-:-:S02]  /*b860*/  FMNMX.FTZ R0, R23, R0, !PT ;  /* 0x0000000017007209 */ /* 0x000fc40007810000 */
[----:B------:R-:W-:Y:S02]  /*b870*/  FSEL R182, R198, -INF , !P1 ;  /* 0xff800000c6b67808 */ /* 0x000fe40004800000 */
[----:B------:R-:W-:Y:S02]  /*b880*/  FMNMX.FTZ R0, R14, R0, !PT ;  /* 0x000000000e007209 */ /* 0x000fe40007810000 */
[----:B------:R-:W-:Y:S02]  /*b890*/  FMNMX.FTZ R25, R196, R25, !PT ;  /* 0x00000019c4197209 */ /* 0x000fe40007810000 */
[----:B------:R-:W-:Y:S02]  /*b8a0*/  FSEL R188, R199, -INF , !P3 ;  /* 0xff800000c7bc7808 */ /* 0x000fe40005800000 */
[----:B------:R-:W-:Y:S02]  /*b8b0*/  FMNMX.FTZ R0, R182, R0, !PT ;  /* 0x00000000b6007209 */ /* 0x000fe40007810000 */
[----:B-1----:R-:W-:-:S02]  /*b8c0*/  FMNMX.FTZ R132, R9, R10, !PT ;  /* 0x0000000a09847209 */ /* 0x002fc40007810000 */
[----:B------:R-:W-:Y:S01]  /*b8d0*/  LOP3.LUT R18, R3, UR27, R20, 0x96, !PT ;  /* 0x0000001b03127c12 */ /* 0x000fe2000f8e9614 */
[----:B------:R-:W1:Y:S01]  /*b8e0*/  SHFL.BFLY PT, R9, R25, 0x2, 0x1f ;  /* 0x0c401f0019097f89 */ /* 0x000e6200000e0000 */
[----:B------:R-:W-:Y:S01]  /*b8f0*/  FMNMX.FTZ R3, R7, R11, !PT ;  /* 0x0000000b07037209 */ /* 0x000fe20007810000 */
[----:B------:R-:W-:Y:S01]  /*b900*/  IMAD.WIDE.U32 R6, R138, -0x326172a9, RZ ;  /* 0xcd9e8d578a067825 */ /* 0x000fe200078e00ff */
[----:B------:R-:W-:-:S03]  /*b910*/  FSEL R191, R174, -INF , !P4 ;  /* 0xff800000aebf7808 */ /* 0x000fc60006000000 */
[----:B------:R-:W-:Y:S01]  /*b920*/  FMUL.FTZ R16, R132, UR33 ;  /* 0x0000002184107c20 */ /* 0x000fe20008410000 */
[----:B------:R-:W-:Y:S01]  /*b930*/  FMNMX.FTZ R0, R188, R0, !PT ;  /* 0x00000000bc007209 */ /* 0x000fe20007810000 */
[----:B------:R-:W3:Y:S01]  /*b940*/  SHFL.BFLY PT, R26, R3, 0x1, 0x1f ;  /* 0x0c201f00031a7f89 */ /* 0x000ee200000e0000 */
[----:B------:R-:W-:Y:S01]  /*b950*/  FSEL R190, R175, -INF , !P0 ;  /* 0xff800000afbe7808 */ /* 0x000fe20004000000 */
[----:B------:R-:W-:Y:S01]  /*b960*/  IMAD.WIDE.U32 R10, R139, -0x326172a9, RZ ;  /* 0xcd9e8d578b0a7825 */ /* 0x000fe200078e00ff */
[----:B------:R-:W-:Y:S02]  /*b970*/  FMNMX.FTZ R0, R191, R0, !PT ;  /* 0x00000000bf007209 */ /* 0x000fe40007810000 */
[--C-:B------:R-:W-:Y:S01]  /*b980*/  LOP3.LUT R5, R7, UR28, R8.reuse, 0x96, !PT ;  /* 0x0000001c07057c12 */ /* 0x100fe2000f8e9608 */
[----:B------:R-:W-:Y:S01]  /*b990*/  IMAD.WIDE.U32 R138, R12, -0x326172a9, RZ ;  /* 0xcd9e8d570c8a7825 */ /* 0x000fe200078e00ff */
[----:B------:R-:W-:Y:S02]  /*b9a0*/  FMNMX.FTZ R0, R190, R0, !PT ;  /* 0x00000000be007209 */ /* 0x000fe40007810000 */
[----:B------:R-:W-:Y:S01]  /*b9b0*/  LOP3.LUT R8, R11, UR28, R8, 0x96, !PT ;  /* 0x0000001c0b087c12 */ /* 0x000fe2000f8e9608 */
[----:B------:R-:W-:Y:S01]  /*b9c0*/  IMAD.WIDE.U32 R176, R5, -0x2daee0ad, RZ ;  /* 0xd2511f5305b07825 */ /* 0x000fe200078e00ff */
[----:B------:R-:W-:Y:S01]  /*b9d0*/  FSETP.NEU.FTZ.AND P2, PT, R132, -INF , PT ;  /* 0xff8000008400780b */ /* 0x000fe20003f5d000 */
[----:B------:R-:W4:Y:S01]  /*b9e0*/  SHFL.BFLY PT, R24, R0, 0x2, 0x1f ;  /* 0x0c401f0000187f89 */ /* 0x000f2200000e0000 */
[----:B------:R-:W-:Y:S01]  /*b9f0*/  LOP3.LUT R6, R139, UR26, R6, 0x96, !PT ;  /* 0x0000001a8b067c12 */ /* 0x000fe2000f8e9606 */
[----:B------:R-:W-:Y:S01]  /*ba00*/  IMAD.WIDE.U32 R172, R8, -0x2daee0ad, RZ ;  /* 0xd2511f5308ac7825 */ /* 0x000fe200078e00ff */
[----:B------:R-:W-:-:S02]  /*ba10*/  FSEL R16, R16, RZ, P2 ;  /* 0x000000ff10107208 */ /* 0x000fc40001000000 */
[----:B------:R-:W-:Y:S01]  /*ba20*/  LOP3.LUT R4, R177, UR25, R4, 0x96, !PT ;  /* 0x00000019b1047c12 */ /* 0x000fe2000f8e9604 */
[----:B------:R-:W-:Y:S01]  /*ba30*/  IMAD.WIDE.U32 R6, R6, -0x2daee0ad, RZ ;  /* 0xd2511f5306067825 */ /* 0x000fe200078e00ff */
[----:B------:R-:W-:-:S03]  /*ba40*/  LOP3.LUT R2, R173, UR25, R2, 0x96, !PT ;  /* 0x00000019ad027c12 */ /* 0x000fc6000f8e9602 */
[--C-:B------:R-:W-:Y:S01]  /*ba50*/  FFMA.FTZ R32, R32, UR33, -R16.reuse ;  /* 0x0000002120207c23 */ /* 0x100fe20008010810 */
[--C-:B------:R-:W-:Y:S01]  /*ba60*/  FFMA.FTZ R33, R33, UR33, -R16.reuse ;  /* 0x0000002121217c23 */ /* 0x100fe20008010810 */
[----:B-1----:R-:W-:Y:S01]  /*ba70*/  FMNMX.FTZ R25, R25, R9, !PT ;  /* 0x0000000919197209 */ /* 0x002fe20007810000 */
[----:B------:R-:W-:Y:S01]  /*ba80*/  IMAD.WIDE.U32 R8, R18, -0x326172a9, RZ ;  /* 0xcd9e8d5712087825 */ /* 0x000fe200078e00ff */
[----:B------:R-:W-:Y:S01]  /*ba90*/  MUFU.EX2 R206, R32 ;  /* 0x0000002000ce7308 */ /* 0x000fe20000000800 */
[----:B---3--:R-:W-:Y:S02]  /*baa0*/  FMNMX.FTZ R26, R3, R26, !PT ;  /* 0x0000001a031a7209 */ /* 0x008fe40007810000 */
[----:B------:R-:W-:Y:S01]  /*bab0*/  FFMA.FTZ R34, R34, UR33, -R16 ;  /* 0x0000002122227c23 */ /* 0x000fe20008010810 */
[----:B------:R-:W1:Y:S01]  /*bac0*/  SHFL.BFLY PT, R5, R25, 0x1, 0x1f ;  /* 0x0c201f0019057f89 */ /* 0x000e6200000e0000 */
[----:B------:R-:W-:Y:S01]  /*bad0*/  IMAD.WIDE.U32 R234, R4, -0x326172a9, RZ ;  /* 0xcd9e8d5704ea7825 */ /* 0x000fe200078e00ff */
[----:B------:R-:W-:-:S03]  /*bae0*/  LOP3.LUT R10, R9, UR26, R10, 0x96, !PT ;  /* 0x0000001a090a7c12 */ /* 0x000fc6000f8e960a */
[C---:B------:R-:W-:Y:S01]  /*baf0*/  FMUL.FTZ R15, R26.reuse, UR33 ;  /* 0x000000211a0f7c20 */ /* 0x040fe20008410000 */
[----:B------:R-:W-:Y:S01]  /*bb00*/  FSETP.NEU.FTZ.AND P3, PT, R26, -INF , PT ;  /* 0xff8000001a00780b */ /* 0x000fe20003f7d000 */
[----:B------:R3:W-:Y:S01]  /*bb10*/  MUFU.EX2 R228, R33 ;  /* 0x0000002100e47308 */ /* 0x0007e20000000800 */
[----:B--2---:R-:W-:Y:S01]  /*bb20*/  PRMT R251, R179, 0x7054, R179 ;  /* 0x00007054b3fb7816 */ /* 0x004fe200000000b3 */
[----:B------:R-:W-:Y:S01]  /*bb30*/  IMAD.WIDE.U32 R10, R10, -0x2daee0ad, RZ ;  /* 0xd2511f530a0a7825 */ /* 0x000fe200078e00ff */
[----:B------:R-:W-:-:S03]  /*bb40*/  FSEL R15, R15, RZ, P3 ;  /* 0x000000ff0f0f7208 */ /* 0x000fc60001800000 */
[----:B------:R-:W-:Y:S01]  /*bb50*/  FFMA.FTZ R22, R22, UR33, -R16 ;  /* 0x0000002116167c23 */ /* 0x000fe20008010810 */
[----:B----4-:R-:W-:Y:S01]  /*bb60*/  FMNMX.FTZ R24, R0, R24, !PT ;  /* 0x0000001800187209 */ /* 0x010fe20007810000 */
[--C-:B------:R-:W-:Y:S01]  /*bb70*/  FFMA.FTZ R13, R13, UR33, -R15.reuse ;  /* 0x000000210d0d7c23 */ /* 0x100fe2000801080f */
[----:B------:R-:W-:Y:S01]  /*bb80*/  MUFU.EX2 R229, R34 ;  /* 0x0000002200e57308 */ /* 0x000fe20000000800 */
[--C-:B------:R-:W-:Y:S01]  /*bb90*/  FFMA.FTZ R21, R21, UR33, -R15.reuse ;  /* 0x0000002115157c23 */ /* 0x100fe2000801080f */
[--C-:B------:R-:W-:Y:S01]  /*bba0*/  FFMA.FTZ R31, R31, UR33, -R15.reuse ;  /* 0x000000211f1f7c23 */ /* 0x100fe2000801080f */
[----:B------:R-:W-:Y:S01]  /*bbb0*/  FFMA.FTZ R35, R35, UR33, -R15 ;  /* 0x0000002123237c23 */ /* 0x000fe2000801080f */
[----:B---3--:R-:W-:Y:S01]  /*bbc0*/  IMAD.WIDE.U32 R32, R2, -0x326172a9, RZ ;  /* 0xcd9e8d5702207825 */ /* 0x008fe200078e00ff */
[----:B------:R-:W-:-:S03]  /*bbd0*/  LOP3.LUT R2, R235, UR24, R138, 0x96, !PT ;  /* 0x00000018eb027c12 */ /* 0x000fc6000f8e968a */
[----:B------:R-:W-:Y:S01]  /*bbe0*/  MUFU.EX2 R226, R13 ;  /* 0x0000000d00e27308 */ /* 0x000fe20000000800 */
[----:B-1----:R-:W-:Y:S02]  /*bbf0*/  FMNMX.FTZ R25, R25, R5, !PT ;  /* 0x0000000519197209 */ /* 0x002fe40007810000 */
[----:B------:R-:W-:Y:S01]  /*bc00*/  LOP3.LUT R3, R33, UR24, R8, 0x96, !PT ;  /* 0x0000001821037c12 */ /* 0x000fe2000f8e9608 */
[----:B------:R-:W-:Y:S01]  /*bc10*/  IMAD.WIDE.U32 R204, R2, -0x2daee0ad, RZ ;  /* 0xd2511f5302cc7825 */ /* 0x000fe200078e00ff */
[----:B------:R-:W-:-:S03]  /*bc20*/  LOP3.LUT R2, R11, UR19, R172, 0x96, !PT ;  /* 0x000000130b027c12 */ /* 0x000fc6000f8e96ac */
[C---:B------:R-:W-:Y:S01]  /*bc30*/  FMUL.FTZ R12, R25.reuse, UR33 ;  /* 0x00000021190c7c20 */ /* 0x040fe20008410000 */
[----:B------:R-:W-:Y:S01]  /*bc40*/  FSETP.NEU.FTZ.AND P1, PT, R25, -INF , PT ;  /* 0xff8000001900780b */ /* 0x000fe20003f3d000 */
[----:B------:R-:W-:Y:S01]  /*bc50*/  IMAD.WIDE.U32 R186, R3, -0x2daee0ad, RZ ;  /* 0xd2511f5303ba7825 */ /* 0x000fe200078e00ff */
[----:B------:R-:W-:Y:S01]  /*bc60*/  LOP3.LUT R3, R7, UR19, R176, 0x96, !PT ;  /* 0x0000001307037c12 */ /* 0x000fe2000f8e96b0 */
[----:B------:R-:W1:Y:S01]  /*bc70*/  MUFU.EX2 R225, R21 ;  /* 0x0000001500e17308 */ /* 0x000e620000000800 */
[----:B------:R-:W-:Y:S01]  /*bc80*/  LOP3.LUT R4, R205, UR14, R6, 0x96, !PT ;  /* 0x0000000ecd047c12 */ /* 0x000fe2000f8e9606 */
[----:B------:R-:W-:Y:S01]  /*bc90*/  IMAD.WIDE.U32 R8, R2, -0x326172a9, RZ ;  /* 0xcd9e8d5702087825 */ /* 0x000fe200078e00ff */
[----:B------:R-:W-:Y:S01]  /*bca0*/  LOP3.LUT R6, R187, UR14, R10, 0x96, !PT ;  /* 0x0000000ebb067c12 */ /* 0x000fe2000f8e960a */
[----:B------:R-:W-:Y:S01]  /*bcb0*/  LDSM.16.MT88.4 R172, [R210+0xa000] ;  /* 0x00a00000d2ac783b */ /* 0x000fe20000004200 */
[----:B------:R-:W-:Y:S01]  /*bcc0*/  FSEL R12, R12, RZ, P1 ;  /* 0x000000ff0c0c7208 */ /* 0x000fe20000800000 */
[----:B------:R-:W-:Y:S01]  /*bcd0*/  IMAD.WIDE.U32 R230, R3, -0x326172a9, RZ ;  /* 0xcd9e8d5703e67825 */ /* 0x000fe200078e00ff */
[----:B------:R-:W-:Y:S01]  /*bce0*/  LOP3.LUT R184, R9, UR15, R32, 0x96, !PT ;  /* 0x0000000f09b87c12 */ /* 0x000fe2000f8e9620 */
[----:B------:R-:W2:Y:S01]  /*bcf0*/  SHFL.BFLY PT, R3, R24, 0x1, 0x1f ;  /* 0x0c201f0018037f89 */ /* 0x000ea200000e0000 */
[----:B------:R-:W3:Y:S01]  /*bd00*/  MUFU.EX2 R178, R22 ;  /* 0x0000001600b27308 */ /* 0x000ee20000000800 */
[----:B------:R-:W-:-:S04]  /*bd10*/  IMAD.WIDE.U32 R4, R4, -0x326172a9, RZ ;  /* 0xcd9e8d5704047825 */ /* 0x000fc800078e00ff */
[--C-:B------:R-:W-:Y:S01]  /*bd20*/  FFMA.FTZ R19, R19, UR33, -R12.reuse ;  /* 0x0000002113137c23 */ /* 0x100fe2000801080c */
[--C-:B------:R-:W-:Y:S01]  /*bd30*/  FFMA.FTZ R28, R28, UR33, -R12.reuse ;  /* 0x000000211c1c7c23 */ /* 0x100fe2000801080c */
[----:B------:R-:W-:Y:S01]  /*bd40*/  FFMA.FTZ R29, R29, UR33, -R12 ;  /* 0x000000211d1d7c23 */ /* 0x000fe2000801080c */
[----:B------:R-:W-:Y:S01]  /*bd50*/  IMAD.WIDE.U32 R6, R6, -0x326172a9, RZ ;  /* 0xcd9e8d5706067825 */ /* 0x000fe200078e00ff */
[----:B------:R-:W-:-:S03]  /*bd60*/  LOP3.LUT R2, R5, UR31, R230, 0x96, !PT ;  /* 0x0000001f05027c12 */ /* 0x000fc6000f8e96e6 */
[----:B------:R-:W-:Y:S01]  /*bd70*/  FFMA.FTZ R30, R30, UR33, -R12 ;  /* 0x000000211e1e7c23 */ /* 0x000fe2000801080c */
[C---:B------:R-:W-:Y:S01]  /*bd80*/  LOP3.LUT R10, R4.reuse, 0xffff, RZ, 0xc0, !PT ;  /* 0x0000ffff040a7812 */ /* 0x040fe200078ec0ff */
[----:B------:R4:W-:Y:S01]  /*bd90*/  MUFU.EX2 R224, R19 ;  /* 0x0000001300e07308 */ /* 0x0009e20000000800 */
[----:B------:R-:W-:Y:S02]  /*bda0*/  LOP3.LUT R9, R4, 0xff, RZ, 0xc0, !PT ;  /* 0x000000ff04097812 */ /* 0x000fe400078ec0ff */
[--C-:B------:R-:W-:Y:S02]  /*bdb0*/  SHF.R.U32.HI R5, RZ, 0x10, R4.reuse ;  /* 0x00000010ff057819 */ /* 0x100fe40000011604 */
[----:B------:R-:W-:Y:S02]  /*bdc0*/  SHF.R.U32.HI R11, RZ, 0x18, R4 ;  /* 0x00000018ff0b7819 */ /* 0x000fe40000011604 */
[----:B------:R-:W-:Y:S01]  /*bdd0*/  LOP3.LUT R0, R7, UR31, R8, 0x96, !PT ;  /* 0x0000001f07007c12 */ /* 0x000fe2000f8e9608 */
[----:B------:R-:W-:Y:S01]  /*bde0*/  MUFU.EX2 R198, R28 ;  /* 0x0000001c00c67308 */ /* 0x000fe20000000800 */
[----:B------:R-:W-:-:S02]  /*bdf0*/  LOP3.LUT R4, R6, 0xffff, RZ, 0xc0, !PT ;  /* 0x0000ffff06047812 */ /* 0x000fc400078ec0ff */
[--C-:B------:R-:W-:Y:S02]  /*be00*/  SHF.R.U32.HI R7, RZ, 0x10, R6.reuse ;  /* 0x00000010ff077819 */ /* 0x100fe40000011606 */
[----:B------:R-:W-:Y:S02]  /*be10*/  LOP3.LUT R20, R6, 0xff, RZ, 0xc0, !PT ;  /* 0x000000ff06147812 */ /* 0x000fe400078ec0ff */
[----:B--2---:R-:W-:Y:S01]  /*be20*/  FMNMX.FTZ R24, R24, R3, !PT ;  /* 0x0000000318187209 */ /* 0x004fe20007810000 */
[----:B------:R-:W-:Y:S01]  /*be30*/  MUFU.EX2 R197, R29 ;  /* 0x0000001d00c57308 */ /* 0x000fe20000000800 */
[----:B----4-:R-:W-:Y:S02]  /*be40*/  SHF.R.U32.HI R19, RZ, 0x18, R6 ;  /* 0x00000018ff137819 */ /* 0x010fe40000011606 */
[----:B------:R-:W-:Y:S01]  /*be50*/  LOP3.LUT R3, R7, 0xff, RZ, 0xc0, !PT ;  /* 0x000000ff07037812 */ /* 0x000fe200078ec0ff */
[C---:B------:R-:W-:Y:S01]  /*be60*/  FMUL.FTZ R13, R24.reuse, UR33 ;  /* 0x00000021180d7c20 */ /* 0x040fe20008410000 */
[----:B------:R-:W-:-:S02]  /*be70*/  FSETP.NEU.FTZ.AND P0, PT, R24, -INF , PT ;  /* 0xff8000001800780b */ /* 0x000fc40003f1d000 */
[----:B------:R-:W-:Y:S01]  /*be80*/  LOP3.LUT R5, R5, 0xff, RZ, 0xc0, !PT ;  /* 0x000000ff05057812 */ /* 0x000fe200078ec0ff */
[----:B------:R-:W-:Y:S01]  /*be90*/  MUFU.EX2 R199, R30 ;  /* 0x0000001e00c77308 */ /* 0x000fe20000000800 */
[----:B------:R-:W-:Y:S02]  /*bea0*/  PRMT R19, R3, 0x5410, R19 ;  /* 0x0000541003137816 */ /* 0x000fe40000000013 */
[----:B------:R-:W-:Y:S02]  /*beb0*/  FSEL R13, R13, RZ, P0 ;  /* 0x000000ff0d0d7208 */ /* 0x000fe40000000000 */
[----:B------:R-:W-:Y:S02]  /*bec0*/  SHF.R.U32.HI R4, RZ, 0x8, R4 ;  /* 0x00000008ff047819 */ /* 0x000fe40000011604 */
[C---:B------:R-:W-:Y:S01]  /*bed0*/  LOP3.LUT R6, R2.reuse, 0xffff, RZ, 0xc0, !PT ;  /* 0x0000ffff02067812 */ /* 0x040fe200078ec0ff */
[--C-:B------:R-:W-:Y:S01]  /*bee0*/  FFMA.FTZ R17, R17, UR33, -R13.reuse ;  /* 0x0000002111117c23 */ /* 0x100fe2000801080d */
[----:B------:R-:W-:Y:S01]  /*bef0*/  LOP3.LUT R8, R2, 0xff, RZ, 0xc0, !PT ;  /* 0x000000ff02087812 */ /* 0x000fe200078ec0ff */
[--C-:B------:R-:W-:Y:S01]  /*bf00*/  FFMA.FTZ R27, R27, UR33, -R13.reuse ;  /* 0x000000211b1b7c23 */ /* 0x100fe2000801080d */
[--C-:B------:R-:W-:Y:S01]  /*bf10*/  SHF.R.U32.HI R3, RZ, 0x10, R2.reuse ;  /* 0x00000010ff037819 */ /* 0x100fe20000011602 */
[----:B------:R2:W-:Y:S01]  /*bf20*/  MUFU.EX2 R195, R17 ;  /* 0x0000001100c37308 */ /* 0x0005e20000000800 */
[----:B------:R-:W-:Y:S01]  /*bf30*/  SHF.R.U32.HI R7, RZ, 0x18, R2 ;  /* 0x00000018ff077819 */ /* 0x000fe20000011602 */
[----:B------:R-:W-:Y:S01]  /*bf40*/  FFMA.FTZ R23, R23, UR33, -R13 ;  /* 0x0000002117177c23 */ /* 0x000fe2000801080d */
[----:B------:R-:W-:-:S02]  /*bf50*/  LOP3.LUT R2, R0, 0xffff, RZ, 0xc0, !PT ;  /* 0x0000ffff00027812 */ /* 0x000fc400078ec0ff */
[----:B------:R-:W-:Y:S02]  /*bf60*/  PRMT R11, R5, 0x5410, R11 ;  /* 0x00005410050b7816 */ /* 0x000fe4000000000b */
[----:B------:R-:W-:Y:S01]  /*bf70*/  PRMT R20, R20, 0x5410, R4 ;  /* 0x0000541014147816 */ /* 0x000fe20000000004 */
[----:B------:R4:W-:Y:S01]  /*bf80*/  MUFU.EX2 R194, R27 ;  /* 0x0000001b00c27308 */ /* 0x0009e20000000800 */
[----:B------:R-:W-:Y:S02]  /*bf90*/  LOP3.LUT R5, R3, 0xff, RZ, 0xc0, !PT ;  /* 0x000000ff03057812 */ /* 0x000fe400078ec0ff */
[----:B------:R-:W-:Y:S02]  /*bfa0*/  LOP3.LUT R4, R0, 0xff, RZ, 0xc0, !PT ;  /* 0x000000ff00047812 */ /* 0x000fe400078ec0ff */
[----:B------:R-:W-:Y:S02]  /*bfb0*/  SHF.R.U32.HI R3, RZ, 0x8, R2 ;  /* 0x00000008ff037819 */ /* 0x000fe40000011602 */
[----:B------:R-:W-:Y:S01]  /*bfc0*/  SHF.R.U32.HI R2, RZ, 0x10, R0 ;  /* 0x00000010ff027819 */ /* 0x000fe20000011600 */
[----:B------:R-:W-:Y:S01]  /*bfd0*/  MUFU.EX2 R193, R23 ;  /* 0x0000001700c17308 */ /* 0x000fe20000000800 */
[----:B------:R-:W-:-:S02]  /*bfe0*/  SHF.R.U32.HI R10, RZ, 0x8, R10 ;  /* 0x00000008ff0a7819 */ /* 0x000fc4000001160a */
[----:B--2---:R-:W-:Y:S02]  /*bff0*/  PRMT R17, R4, 0x5410, R3 ;  /* 0x0000541004117816 */ /* 0x004fe40000000003 */
[----:B------:R-:W-:Y:S02]  /*c000*/  SHF.R.U32.HI R4, RZ, 0x18, R0 ;  /* 0x00000018ff047819 */ /* 0x000fe40000011600 */
[----:B------:R-:W-:Y:S01]  /*c010*/  LOP3.LUT R2, R2, 0xff, RZ, 0xc0, !PT ;  /* 0x000000ff02027812 */ /* 0x000fe200078ec0ff */
[----:B------:R-:W2:Y:S01]  /*c020*/  MUFU.EX2 R207, R31 ;  /* 0x0000001f00cf7308 */ /* 0x000ea20000000800 */
[----:B------:R-:W-:Y:S02]  /*c030*/  PRMT R10, R9, 0x5410, R10 ;  /* 0x00005410090a7816 */ /* 0x000fe4000000000a */
[----:B------:R-:W-:Y:S02]  /*c040*/  FSEL R0, R25, RZ, P1 ;  /* 0x000000ff19007208 */ /* 0x000fe40000800000 */
[----:B------:R-:W-:-:S02]  /*c050*/  FSEL R3, R132, RZ, P2 ;  /* 0x000000ff84037208 */ /* 0x000fc40001000000 */
[----:B------:R-:W-:Y:S01]  /*c060*/  PRMT R9, R2, 0x5410, R4 ;  /* 0x0000541002097816 */ /* 0x000fe20000000004 */
[----:B------:R-:W-:Y:S01]  /*c070*/  FFMA.FTZ R2, R14, UR33, -R13 ;  /* 0x000000210e027c23 */ /* 0x000fe2000801080d */
[----:B------:R-:W-:Y:S01]  /*c080*/  PRMT R18, R5, 0x5410, R7 ;  /* 0x0000541005127816 */ /* 0x000fe20000000007 */
[----:B------:R-:W-:Y:S01]  /*c090*/  FADD.FTZ R5, R133, -R0 ;  /* 0x8000000085057221 */ /* 0x000fe20000010000 */
[----:B------:R-:W-:Y:S01]  /*c0a0*/  FADD.FTZ R180, R136, -R3 ;  /* 0x8000000388b47221 */ /* 0x000fe20000010000 */
[----:B------:R-:W-:Y:S01]  /*c0b0*/  HSET2.LE.AND R0, R10, R251, PT ;  /* 0x000000fb0a007233 */ /* 0x000fe20003803000 */
[----:B------:R5:W5:Y:S01]  /*c0c0*/  MUFU.EX2 R192, R2 ;  /* 0x0000000200c07308 */ /* 0x000b620000000800 */
[----:B------:R-:W-:Y:S01]  /*c0d0*/  SHF.R.U32.HI R6, RZ, 0x8, R6 ;  /* 0x00000008ff067819 */ /* 0x000fe20000011606 */
[----:B------:R-:W-:Y:S01]  /*c0e0*/  FMUL.FTZ R5, R5, UR33 ;  /* 0x0000002105057c20 */ /* 0x000fe20008410000 */
[----:B------:R-:W-:Y:S01]  /*c0f0*/  FSEL R3, R24, RZ, P0 ;  /* 0x000000ff18037208 */ /* 0x000fe20000000000 */
[----:B------:R-:W-:Y:S01]  /*c100*/  LDSM.16.MT88.4 R136, [R213+0xa000] ;  /* 0x00a00000d588783b */ /* 0x000fe20000004200 */
[----:B------:R-:W-:-:S02]  /*c110*/  PRMT R8, R8, 0x5410, R6 ;  /* 0x0000541008087816 */ /* 0x000fc40000000006 */
[----:B------:R-:W-:Y:S01]  /*c120*/  FSEL R4, R26, RZ, P3 ;  /* 0x000000ff1a047208 */ /* 0x000fe20001800000 */
[----:B------:R-:W-:Y:S01]  /*c130*/  FADD.FTZ R6, R134, -R3 ;  /* 0x8000000386067221 */ /* 0x000fe20000010000 */
[----:B-1----:R-:W-:Y:S01]  /*c140*/  F2FP.BF16.F32.PACK_AB R3, R225, R226 ;  /* 0x000000e2e103723e */ /* 0x002fe200000010ff */
[----:B------:R1:W-:Y:S01]  /*c150*/  MUFU.EX2 R252, R35 ;  /* 0x0000002300fc7308 */ /* 0x0003e20000000800 */
[----:B---3--:R-:W-:Y:S01]  /*c160*/  MOV R133, R178 ;  /* 0x000000b200857202 */ /* 0x008fe20000000f00 */
[----:B----4-:R-:W-:Y:S01]  /*c170*/  FADD.FTZ R27, R135, -R4 ;  /* 0x80000004871b7221 */ /* 0x010fe20000010000 */
[----:B------:R-:W-:Y:S01]  /*c180*/  MOV R134, R206 ;  /* 0x000000ce00867202 */ /* 0x000fe20000000f00 */
[----:B------:R-:W3:Y:S01]  /*c190*/  LDSM.16.MT88.4 R176, [R208+0xa000] ;  /* 0x00a00000d0b0783b */ /* 0x000ee20000004200 */
[----:B------:R-:W-:Y:S01]  /*c1a0*/  HSET2.LE.AND R4, R8, R251, PT ;  /* 0x000000fb08047233 */ /* 0x000fe20003803000 */
[----:B--2---:R-:W-:Y:S01]  /*c1b0*/  IMAD.MOV.U32 R135, RZ, RZ, R207 ;  /* 0x000000ffff877224 */ /* 0x004fe200078e00cf */
[----:B-----5:R-:W-:-:S02]  /*c1c0*/  F2FP.BF16.F32.PACK_AB R2, R229, R228 ;  /* 0x000000e4e502723e */ /* 0x020fc400000010ff */
[--C-:B------:R-:W-:Y:S02]  /*c1d0*/  HSET2.LE.AND R7, R20, R251.reuse, PT ;  /* 0x000000fb14077233 */ /* 0x100fe40003803000 */
[----:B------:R-:W-:Y:S02]  /*c1e0*/  LOP3.LUT R10, R0, R2, RZ, 0xc0, !PT ;  /* 0x00000002000a7212 */ /* 0x000fe400078ec0ff */
[--C-:B------:R-:W-:Y:S01]  /*c1f0*/  HSET2.LE.AND R0, R11, R251.reuse, PT ;  /* 0x000000fb0b007233 */ /* 0x100fe20003803000 */
[----:B------:R2:W4:Y:S01]  /*c200*/  MUFU.EX2 R2, R5 ;  /* 0x0000000500027308 */ /* 0x0005220000000800 */
[----:B------:R-:W-:Y:S01]  /*c210*/  HSET2.LE.AND R14, R19, R251, PT ;  /* 0x000000fb130e7233 */ /* 0x000fe20003803000 */
[----:B-1----:R-:W-:Y:S02]  /*c220*/  LDSM.16.MT88.4 R32, [R208+0xb000] ;  /* 0x00b00000d020783b */ /* 0x002fe40000004200 */
[----:B------:R-:W-:Y:S01]  /*c230*/  LOP3.LUT R11, R0, R3, RZ, 0xc0, !PT ;  /* 0x00000003000b7212 */ /* 0x000fe200078ec0ff */
[----:B------:R-:W-:Y:S01]  /*c240*/  FMUL.FTZ R0, R6, UR33 ;  /* 0x0000002106007c20 */ /* 0x000fe20008410000 */
[----:B------:R-:W-:-:S02]  /*c250*/  F2FP.BF16.F32.PACK_AB R6, R194, R195 ;  /* 0x000000c3c206723e */ /* 0x000fc400000010ff */
[--C-:B------:R-:W-:Y:S02]  /*c260*/  HSET2.LE.AND R3, R17, R251.reuse, PT ;  /* 0x000000fb11037233 */ /* 0x100fe40003803000 */
[----:B------:R-:W-:Y:S01]  /*c270*/  F2FP.BF16.F32.PACK_AB R17, R192, R193 ;  /* 0x000000c1c011723e */ /* 0x000fe200000010ff */
[----:B------:R-:W1:Y:S01]  /*c280*/  MUFU.EX2 R0, R0 ;  /* 0x0000000000007308 */ /* 0x000e620000000800 */
[----:B------:R-:W-:Y:S02]  /*c290*/  MOV R19, R205 ;  /* 0x000000cd00137202 */ /* 0x000fe40000000f00 */
[----:B------:R-:W-:Y:S02]  /*c2a0*/  PLOP3.LUT P0, PT, PT, PT, UP0, 0x80, 0x0 ;  /* 0x000000000000781c */ /* 0x000fe40003f0f008 */
[----:B--2---:R-:W-:Y:S01]  /*c2b0*/  F2FP.BF16.F32.PACK_AB R5, R134, R133 ;  /* 0x000000858605723e */ /* 0x004fe200000010ff */
[-C--:B----4-:R-:W-:Y:S01]  /*c2c0*/  FMUL.FTZ R40, R40, R2.reuse ;  /* 0x0000000228287220 */ /* 0x090fe20000410000 */
[-C--:B------:R-:W-:Y:S01]  /*c2d0*/  FMUL.FTZ R41, R41, R2.reuse ;  /* 0x0000000229297220 */ /* 0x080fe20000410000 */
[-C--:B------:R-:W-:Y:S01]  /*c2e0*/  FMUL.FTZ R44, R44, R2.reuse ;  /* 0x000000022c2c7220 */ /* 0x080fe20000410000 */
[----:B------:R-:W-:Y:S01]  /*c2f0*/  LOP3.LUT R8, R4, R5, RZ, 0xc0, !PT ;  /* 0x0000000504087212 */ /* 0x000fe200078ec0ff */
[-C--:B------:R-:W-:Y:S01]  /*c300*/  FMUL.FTZ R45, R45, R2.reuse ;  /* 0x000000022d2d7220 */ /* 0x080fe20000410000 */
[--C-:B------:R-:W-:Y:S01]  /*c310*/  HSET2.LE.AND R5, R9, R251.reuse, PT ;  /* 0x000000fb09057233 */ /* 0x100fe20003803000 */
[----:B------:R-:W-:Y:S01]  /*c320*/  FMUL.FTZ R140, R140, R2 ;  /* 0x000000028c8c7220 */ /* 0x000fe20000410000 */
[----:B------:R-:W-:Y:S01]  /*c330*/  F2FP.BF16.F32.PACK_AB R9, R197, R198 ;  /* 0x000000c6c509723e */ /* 0x000fe200000010ff */
[----:B------:R-:W-:Y:S01]  /*c340*/  FMUL.FTZ R141, R141, R2 ;  /* 0x000000028d8d7220 */ /* 0x000fe20000410000 */
[----:B------:R-:W-:Y:S01]  /*c350*/  F2FP.BF16.F32.PACK_AB R4, R199, R224 ;  /* 0x000000e0c704723e */ /* 0x000fe200000010ff */
[----:B-1----:R-:W-:Y:S01]  /*c360*/  FMUL.FTZ R42, R42, R0 ;  /* 0x000000002a2a7220 */ /* 0x002fe20000410000 */
[----:B------:R-:W-:Y:S01]  /*c370*/  LOP3.LUT R5, R5, R6, RZ, 0xc0, !PT ;  /* 0x0000000605057212 */ /* 0x000fe200078ec0ff */
[-C--:B------:R-:W-:Y:S01]  /*c380*/  FMUL.FTZ R43, R43, R0.reuse ;  /* 0x000000002b2b7220 */ /* 0x080fe20000410000 */
[----:B------:R-:W-:Y:S01]  /*c390*/  LOP3.LUT R6, R7, R9, RZ, 0xc0, !PT ;  /* 0x0000000907067212 */ /* 0x000fe200078ec0ff */
[----:B------:R-:W-:Y:S01]  /*c3a0*/  FMUL.FTZ R46, R46, R0 ;  /* 0x000000002e2e7220 */ /* 0x000fe20000410000 */
[----:B------:R-:W-:Y:S01]  /*c3b0*/  LOP3.LUT R4, R3, R4, RZ, 0xc0, !PT ;  /* 0x0000000403047212 */ /* 0x000fe200078ec0ff */
[-C--:B------:R-:W-:Y:S01]  /*c3c0*/  FMUL.FTZ R47, R47, R0.reuse ;  /* 0x000000002f2f7220 */ /* 0x080fe20000410000 */
[----:B------:R-:W-:Y:S01]  /*c3d0*/  LOP3.LUT R7, R14, R17, RZ, 0xc0, !PT ;  /* 0x000000110e077212 */ /* 0x000fe200078ec0ff */
[-C--:B------:R-:W-:Y:S01]  /*c3e0*/  FMUL.FTZ R142, R142, R0.reuse ;  /* 0x000000008e8e7220 */ /* 0x080fe20000410000 */
[----:B------:R-:W-:Y:S01]  /*c3f0*/  HSET2.LE.AND R9, R18, R251, PT ;  /* 0x000000fb12097233 */ /* 0x000fe20003803000 */
[----:B------:R-:W-:Y:S01]  /*c400*/  FMUL.FTZ R143, R143, R0 ;  /* 0x000000008f8f7220 */ /* 0x000fe20000410000 */
[----:B------:R-:W-:Y:S01]  /*c410*/  F2FP.BF16.F32.PACK_AB R3, R252, R135 ;  /* 0x00000087fc03723e */ /* 0x000fe200000010ff */
[-C--:B------:R-:W-:Y:S01]  /*c420*/  FMUL.FTZ R148, R148, R2.reuse ;  /* 0x0000000294947220 */ /* 0x080fe20000410000 */
[----:B------:R-:W-:Y:S01]  /*c430*/  FMUL.FTZ R149, R149, R2 ;  /* 0x0000000295957220 */ /* 0x000fe20000410000 */
[C---:B------:R-:W-:Y:S01]  /*c440*/  HMMA.16816.F32.BF16 R20, R4.reuse, R172, R40 ;  /* 0x000000ac0414723c */ /* 0x040fe20000041828 */
[----:B------:R-:W-:Y:S01]  /*c450*/  LDSM.16.MT88.4 R40, [R210+0xb000] ;  /* 0x00b00000d228783b */ /* 0x000fe20000004200 */
[-C--:B------:R-:W-:Y:S01]  /*c460*/  FMUL.FTZ R150, R150, R0.reuse ;  /* 0x0000000096967220 */ /* 0x080fe20000410000 */
[----:B------:R-:W-:Y:S01]  /*c470*/  FMUL.FTZ R151, R151, R0 ;  /* 0x0000000097977220 */ /* 0x000fe20000410000 */
[-C--:B------:R-:W-:Y:S01]  /*c480*/  FMUL.FTZ R56, R56, R2.reuse ;  /* 0x0000000238387220 */ /* 0x080fe20000410000 */
[-C--:B------:R-:W-:Y:S01]  /*c490*/  FMUL.FTZ R57, R57, R2.reuse ;  /* 0x0000000239397220 */ /* 0x080fe20000410000 */
[C---:B------:R-:W-:Y:S01]  /*c4a0*/  HMMA.16816.F32.BF16 R28, R4.reuse, R174, R44 ;  /* 0x000000ae041c723c */ /* 0x040fe2000004182c */
[----:B------:R-:W-:Y:S01]  /*c4b0*/  LDSM.16.MT88.4 R44, [R213+0xb000] ;  /* 0x00b00000d52c783b */ /* 0x000fe20000004200 */
        /* <DEDUP_REMOVED lines=19> */
[----:B------:R-:W-:Y:S01]  /*c5f0*/  MOV R185, R21 ;  /* 0x0000001500b97202 */ /* 0x000fe20000000f00 */
[----:B------:R-:W-:Y:S01]  /*c600*/  FMUL.FTZ R90, R90, R0 ;  /* 0x000000005a5a7220 */ /* 0x000fe20000410000 */
[----:B------:R-:W1:Y:S01]  /*c610*/  LDSM.16.MT88.4 R20, [R212+0xa000] ;  /* 0x00a00000d414783b */ /* 0x000e620000004200 */
[----:B------:R-:W-:Y:S01]  /*c620*/  IMAD.MOV.U32 R232, RZ, RZ, R30 ;  /* 0x000000ffffe87224 */ /* 0x000fe200078e001e */
[----:B------:R-:W-:Y:S01]  /*c630*/  MOV R203, R29 ;  /* 0x0000001d00cb7202 */ /* 0x000fe20000000f00 */
[----:B------:R-:W-:Y:S01]  /*c640*/  IMAD.MOV.U32 R17, RZ, RZ, R31 ;  /* 0x000000ffff117224 */ /* 0x000fe200078e001f */
[----:B------:R-:W-:Y:S01]  /*c650*/  MOV R14, R28 ;  /* 0x0000001c000e7202 */ /* 0x000fe20000000f00 */
[----:B------:R-:W-:Y:S01]  /*c660*/  FMUL.FTZ R91, R91, R0 ;  /* 0x000000005b5b7220 */ /* 0x000fe20000410000 */
        /* <DEDUP_REMOVED lines=29> */
[----:B------:R-:W-:Y:S01]  /*c840*/  LOP3.LUT R9, R9, R3, RZ, 0xc0, !PT ;  /* 0x0000000309097212 */ /* 0x000fe200078ec0ff */
[----:B------:R-:W-:Y:S01]  /*c850*/  FMUL.FTZ R3, R180, UR33 ;  /* 0x00000021b4037c20 */ /* 0x000fe20008410000 */
[----:B------:R-:W-:Y:S01]  /*c860*/  IMAD.MOV.U32 R18, RZ, RZ, R204 ;  /* 0x000000ffff127224 */ /* 0x000fe200078e00cc */
[----:B---3--:R-:W-:Y:S01]  /*c870*/  HMMA.16816.F32.BF16 R140, R4, R176, R140 ;  /* 0x000000b0048c723c */ /* 0x008fe2000004188c */
[----:B------:R-:W-:-:S02]  /*c880*/  IMAD.MOV.U32 R180, RZ, RZ, R229 ;  /* 0x000000ffffb47224 */ /* 0x000fc400078e00e5 */
[----:B------:R-:W-:Y:S01]  /*c890*/  FFMA.FTZ R2, R247, R2, R224 ;  /* 0x00000002f7027223 */ /* 0x000fe200000100e0 */
[----:B------:R-:W-:Y:S02]  /*c8a0*/  FFMA.FTZ R0, R246, R0, R195 ;  /* 0x00000000f6007223 */ /* 0x000fe400000100c3 */
[----:B------:R-:W-:Y:S01]  /*c8b0*/  HMMA.16816.F32.BF16 R148, R4, R178, R148 ;  /* 0x000000b20494723c */ /* 0x000fe20000041894 */
[----:B------:R-:W-:-:S04]  /*c8c0*/  FADD.FTZ R2, R199, R2 ;  /* 0x00000002c7027221 */ /* 0x000fc80000010000 */
[----:B------:R-:W-:Y:S01]  /*c8d0*/  FADD.FTZ R2, R198, R2 ;  /* 0x00000002c6027221 */ /* 0x000fe20000010000 */
[----:B------:R-:W-:Y:S03]  /*c8e0*/  HMMA.16816.F32.BF16 R56, R4, R136, R56 ;  /* 0x000000880438723c */ /* 0x000fe60000041838 */
[----:B------:R-:W-:-:S03]  /*c8f0*/  FADD.FTZ R2, R197, R2 ;  /* 0x00000002c5027221 */ /* 0x000fc60000010000 */
[C---:B------:R-:W-:Y:S06]  /*c900*/  HMMA.16816.F32.BF16 R60, R4.reuse, R138, R60 ;  /* 0x0000008a043c723c */ /* 0x040fec000004183c */
        /* <DEDUP_REMOVED lines=8> */
[C---:B--2---:R-:W-:Y:S06]  /*c990*/  HMMA.16816.F32.BF16 R164, R4.reuse, R28, R164 ;  /* 0x0000001c04a4723c */ /* 0x044fec00000418a4 */
[----:B------:R-:W-:Y:S01]  /*c9a0*/  HMMA.16816.F32.BF16 R204, R4, R30, R124 ;  /* 0x0000001e04cc723c */ /* 0x000fe2000004187c */
[----:B------:R1:W2:Y:S06]  /*c9b0*/  MUFU.EX2 R4, R3 ;  /* 0x0000000300047308 */ /* 0x0002ac0000000800 */
[----:B------:R-:W-:Y:S01]  /*c9c0*/  IMAD.WIDE.U32 R6, R184, -0x2daee0ad, RZ ;  /* 0xd2511f53b8067825 */ /* 0x000fe200078e00ff */
[----:B------:R-:W-:-:S02]  /*c9d0*/  MOV R127, R235 ;  /* 0x000000eb007f7202 */ /* 0x000fc40000000f00 */
[----:B------:R-:W-:Y:S01]  /*c9e0*/  MOV R125, R231 ;  /* 0x000000e7007d7202 */ /* 0x000fe20000000f00 */
[----:B------:R-:W-:Y:S01]  /*c9f0*/  IMAD.MOV.U32 R126, RZ, RZ, R234 ;  /* 0x000000ffff7e7224 */ /* 0x000fe200078e00ea */
[----:B------:R-:W-:Y:S01]  /*ca00*/  LOP3.LUT R5, R7, UR5, R186, 0x96, !PT ;  /* 0x0000000507057c12 */ /* 0x000fe2000f8e96ba */
[----:B------:R-:W-:Y:S02]  /*ca10*/  IMAD.MOV.U32 R124, RZ, RZ, R230 ;  /* 0x000000ffff7c7224 */ /* 0x000fe400078e00e6 */
[----:B-1----:R-:W-:Y:S01]  /*ca20*/  FMUL.FTZ R3, R27, UR33 ;  /* 0x000000211b037c20 */ /* 0x002fe20008410000 */
[-C--:B--2---:R-:W-:Y:S01]  /*ca30*/  FMUL.FTZ R144, R144, R4.reuse ;  /* 0x0000000490907220 */ /* 0x084fe20000410000 */
[-C--:B------:R-:W-:Y:S01]  /*ca40*/  FMUL.FTZ R145, R145, R4.reuse ;  /* 0x0000000491917220 */ /* 0x080fe20000410000 */
[-C--:B------:R-:W-:Y:S01]  /*ca50*/  FMUL.FTZ R152, R152, R4.reuse ;  /* 0x0000000498987220 */ /* 0x080fe20000410000 */
[-C--:B------:R-:W-:Y:S01]  /*ca60*/  FMUL.FTZ R153, R153, R4.reuse ;  /* 0x0000000499997220 */ /* 0x080fe20000410000 */
[-C--:B------:R-:W-:Y:S01]  /*ca70*/  FMUL.FTZ R48, R48, R4.reuse ;  /* 0x0000000430307220 */ /* 0x080fe20000410000 */
[----:B------:R-:W1:Y:S01]  /*ca80*/  MUFU.EX2 R3, R3 ;  /* 0x0000000300037308 */ /* 0x000e620000000800 */
        /* <DEDUP_REMOVED lines=30> */
[C---:B------:R-:W-:Y:S01]  /*cc70*/  HMMA.16816.F32.BF16 R236, R8.reuse, R178, R152 ;  /* 0x000000b208ec723c */ /* 0x040fe20000041898 */
[----:B------:R-:W-:Y:S01]  /*cc80*/  MOV R177, R203 ;  /* 0x000000cb00b17202 */ /* 0x000fe20000000f00 */
[-C--:B------:R-:W-:Y:S01]  /*cc90*/  FMUL.FTZ R83, R83, R3.reuse ;  /* 0x0000000353537220 */ /* 0x080fe20000410000 */
[-C--:B------:R-:W-:Y:S01]  /*cca0*/  FMUL.FTZ R86, R86, R3.reuse ;  /* 0x0000000356567220 */ /* 0x080fe20000410000 */
[----:B------:R-:W-:Y:S01]  /*ccb0*/  FMUL.FTZ R87, R87, R3 ;  /* 0x0000000357577220 */ /* 0x000fe20000410000 */
[----:B------:R-:W-:Y:S01]  /*ccc0*/  IMAD.MOV.U32 R176, RZ, RZ, R202 ;  /* 0x000000ffffb07224 */ /* 0x000fe200078e00ca */
[C---:B------:R-:W-:Y:S01]  /*ccd0*/  HMMA.16816.F32.BF16 R232, R8.reuse, R174, R48 ;  /* 0x000000ae08e8723c */ /* 0x040fe20000041830 */
[----:B------:R-:W-:Y:S01]  /*cce0*/  MOV R152, R228 ;  /* 0x000000e400987202 */ /* 0x000fe20000000f00 */
[----:B------:R-:W-:Y:S01]  /*ccf0*/  IMAD.MOV.U32 R155, RZ, RZ, R200 ;  /* 0x000000ffff9b7224 */ /* 0x000fe200078e00c8 */
[----:B------:R-:W-:Y:S01]  /*cd00*/  MOV R153, R185 ;  /* 0x000000b900997202 */ /* 0x000fe20000000f00 */
[----:B------:R-:W-:Y:S01]  /*cd10*/  FMUL.FTZ R122, R122, R3 ;  /* 0x000000037a7a7220 */ /* 0x000fe20000410000 */
[----:B------:R-:W-:Y:S01]  /*cd20*/  MOV R154, R201 ;  /* 0x000000c9009a7202 */ /* 0x000fe20000000f00 */
[C---:B------:R-:W-:Y:S01]  /*cd30*/  HMMA.16816.F32.BF16 R184, R8.reuse, R34, R96 ;  /* 0x0000002208b8723c */ /* 0x040fe20000041860 */
[----:B------:R-:W-:Y:S01]  /*cd40*/  IMAD.MOV.U32 R51, RZ, RZ, R177 ;  /* 0x000000ffff337224 */ /* 0x000fe200078e00b1 */
[----:B------:R-:W-:Y:S01]  /*cd50*/  MOV R177, R19 ;  /* 0x0000001300b17202 */ /* 0x000fe20000000f00 */
[-C--:B------:R-:W-:Y:S01]  /*cd60*/  FMUL.FTZ R123, R123, R3.reuse ;  /* 0x000000037b7b7220 */ /* 0x080fe20000410000 */
[----:B------:R-:W-:Y:S01]  /*cd70*/  LOP3.LUT R19, R6, 0xffff, RZ, 0xc0, !PT ;  /* 0x0000ffff06137812 */ /* 0x000fe200078ec0ff */
[----:B------:R-:W-:Y:S01]  /*cd80*/  FFMA.FTZ R7, R183, UR33, -R12 ;  /* 0x00000021b7077c23 */ /* 0x000fe2000801080c */
[C---:B------:R-:W-:Y:S01]  /*cd90*/  HMMA.16816.F32.BF16 R36, R8.reuse, R172, R36 ;  /* 0x000000ac0824723c */ /* 0x040fe20000041824 */
[----:B------:R-:W-:Y:S01]  /*cda0*/  IMAD.MOV.U32 R35, RZ, RZ, R152 ;  /* 0x000000ffff237224 */ /* 0x000fe200078e0098 */
[----:B------:R-:W-:Y:S01]  /*cdb0*/  MOV R152, R176 ;  /* 0x000000b000987202 */ /* 0x000fe20000000f00 */
[----:B------:R-:W-:Y:S01]  /*cdc0*/  IMAD.MOV.U32 R176, RZ, RZ, R18 ;  /* 0x000000ffffb07224 */ /* 0x000fe200078e0012 */
[----:B------:R-:W-:Y:S01]  /*cdd0*/  MOV R50, R14 ;  /* 0x0000000e00327202 */ /* 0x000fe20000000f00 */
[----:B------:R-:W-:Y:S01]  /*cde0*/  FFMA.FTZ R14, R181, UR33, -R12 ;  /* 0x00000021b50e7c23 */ /* 0x000fe2000801080c */
[C---:B------:R-:W-:Y:S01]  /*cdf0*/  HMMA.16816.F32.BF16 R68, R8.reuse, R20, R68 ;  /* 0x000000140844723c */ /* 0x040fe20000041844 */
[----:B------:R-:W-:Y:S01]  /*ce00*/  IMAD.MOV.U32 R173, RZ, RZ, R17 ;  /* 0x000000ffffad7224 */ /* 0x000fe200078e0011 */
[----:B------:R-:W-:Y:S01]  /*ce10*/  LOP3.LUT R17, R5, 0xff, RZ, 0xc0, !PT ;  /* 0x000000ff05117812 */ /* 0x000fe200078ec0ff */
[----:B------:R1:W2:Y:S01]  /*ce20*/  MUFU.EX2 R34, R14 ;  /* 0x0000000e00227308 */ /* 0x0002a20000000800 */
[----:B------:R-:W-:Y:S01]  /*ce30*/  SHF.R.U32.HI R18, RZ, 0x18, R5 ;  /* 0x00000018ff127819 */ /* 0x000fe20000011605 */
[-C--:B------:R-:W-:Y:S01]  /*ce40*/  FMUL.FTZ R54, R54, R3.reuse ;  /* 0x0000000336367220 */ /* 0x080fe20000410000 */
[C---:B------:R-:W-:Y:S01]  /*ce50*/  HMMA.16816.F32.BF16 R200, R8.reuse, R22, R80 ;  /* 0x0000001608c8723c */ /* 0x040fe20000041850 */
[--C-:B------:R-:W-:Y:S01]  /*ce60*/  SHF.R.U32.HI R21, RZ, 0x10, R6.reuse ;  /* 0x00000010ff157819 */ /* 0x100fe20000011606 */
[----:B------:R-:W-:Y:S01]  /*ce70*/  FMUL.FTZ R55, R55, R3 ;  /* 0x0000000337377220 */ /* 0x000fe20000410000 */
[----:B------:R-:W-:Y:S01]  /*ce80*/  MOV R172, R27 ;  /* 0x0000001b00ac7202 */ /* 0x000fe20000000f00 */
[-C--:B------:R-:W-:Y:S01]  /*ce90*/  FMUL.FTZ R64, R64, R4.reuse ;  /* 0x0000000440407220 */ /* 0x080fe20000410000 */
[----:B------:R-:W-:Y:S01]  /*cea0*/  SHF.R.U32.HI R20, RZ, 0x8, R19 ;  /* 0x00000008ff147819 */ /* 0x000fe20000011613 */
[----:B------:R-:W-:Y:S01]  /*ceb0*/  HMMA.16816.F32.BF16 R84, R8, R32, R84 ;  /* 0x000000200854723c */ /* 0x000fe20000041854 */
[----:B------:R-:W-:Y:S01]  /*cec0*/  LOP3.LUT R23, R6, 0xff, RZ, 0xc0, !PT ;  /* 0x000000ff06177812 */ /* 0x000fe200078ec0ff */
[----:B------:R3:W4:Y:S01]  /*ced0*/  MUFU.EX2 R33, R7 ;  /* 0x0000000700217308 */ /* 0x0007220000000800 */
[----:B------:R-:W-:Y:S01]  /*cee0*/  SHF.R.U32.HI R22, RZ, 0x18, R6 ;  /* 0x00000018ff167819 */ /* 0x000fe20000011606 */
[-C--:B------:R-:W-:Y:S01]  /*cef0*/  FMUL.FTZ R65, R65, R4.reuse ;  /* 0x0000000441417220 */ /* 0x080fe20000410000 */
[----:B------:R-:W-:Y:S01]  /*cf00*/  SHF.R.U32.HI R6, RZ, 0x10, R5 ;  /* 0x00000010ff067819 */ /* 0x000fe20000011605 */
[-C--:B------:R-:W-:Y:S01]  /*cf10*/  FMUL.FTZ R66, R66, R3.reuse ;  /* 0x0000000342427220 */ /* 0x080fe20000410000 */
[----:B------:R-:W-:Y:S01]  /*cf20*/  LOP3.LUT R19, R21, 0xff, RZ, 0xc0, !PT ;  /* 0x000000ff15137812 */ /* 0x000fe200078ec0ff */
[----:B-1----:R-:W-:Y:S01]  /*cf30*/  FFMA.FTZ R14, R189, UR33, -R12 ;  /* 0x00000021bd0e7c23 */ /* 0x002fe2000801080c */
[----:B------:R-:W-:Y:S01]  /*cf40*/  PRMT R20, R23, 0x5410, R20 ;  /* 0x0000541017147816 */ /* 0x000fe20000000014 */
[----:B------:R-:W-:Y:S01]  /*cf50*/  FMUL.FTZ R67, R67, R3 ;  /* 0x0000000343437220 */ /* 0x000fe20000410000 */
[----:B------:R-:W-:Y:S01]  /*cf60*/  PRMT R19, R19, 0x5410, R22 ;  /* 0x0000541013137816 */ /* 0x000fe20000000016 */
[----:B------:R1:W5:Y:S01]  /*cf70*/  MUFU.EX2 R32, R14 ;  /* 0x0000000e00207308 */ /* 0x0003620000000800 */
[----:B------:R-:W-:Y:S01]  /*cf80*/  MOV R189, R125 ;  /* 0x0000007d00bd7202 */ /* 0x000fe20000000f00 */
[-C--:B------:R-:W-:Y:S01]  /*cf90*/  FMUL.FTZ R100, R100, R4.reuse ;  /* 0x0000000464647220 */ /* 0x080fe20000410000 */
[-C--:B------:R-:W-:Y:S01]  /*cfa0*/  FMUL.FTZ R101, R101, R4.reuse ;  /* 0x0000000465657220 */ /* 0x080fe20000410000 */
[-C--:B------:R-:W-:Y:S01]  /*cfb0*/  FMUL.FTZ R102, R102, R3.reuse ;  /* 0x0000000366667220 */ /* 0x080fe20000410000 */
[----:B------:R-:W-:Y:S01]  /*cfc0*/  FMUL.FTZ R103, R103, R3 ;  /* 0x0000000367677220 */ /* 0x000fe20000410000 */
[----:B------:R-:W-:Y:S01]  /*cfd0*/  FMUL.FTZ R108, R108, R4 ;  /* 0x000000046c6c7220 */ /* 0x000fe20000410000 */
[----:B---3--:R-:W-:Y:S01]  /*cfe0*/  LOP3.LUT R7, R5, 0xffff, RZ, 0xc0, !PT ;  /* 0x0000ffff05077812 */ /* 0x008fe200078ec0ff */
[----:B------:R-:W-:Y:S01]  /*cff0*/  FFMA.FTZ R5, R182, UR33, -R13 ;  /* 0x00000021b6057c23 */ /* 0x000fe2000801080d */
[----:B------:R-:W-:-:S02]  /*d000*/  IMAD.MOV.U32 R182, RZ, RZ, R176 ;  /* 0x000000ffffb67224 */ /* 0x000fc400078e00b0 */
[-C--:B------:R-:W-:Y:S01]  /*d010*/  FMUL.FTZ R109, R109, R4.reuse ;  /* 0x000000046d6d7220 */ /* 0x080fe20000410000 */
[----:B------:R-:W-:Y:S01]  /*d020*/  SHF.R.U32.HI R7, RZ, 0x8, R7 ;  /* 0x00000008ff077819 */ /* 0x000fe20000011607 */
[----:B------:R3:W-:Y:S01]  /*d030*/  MUFU.EX2 R27, R5 ;  /* 0x00000005001b7308 */ /* 0x0007e20000000800 */
[-C--:B------:R-:W-:Y:S01]  /*d040*/  FMUL.FTZ R110, R110, R3.reuse ;  /* 0x000000036e6e7220 */ /* 0x080fe20000410000 */
[-C--:B------:R-:W-:Y:S01]  /*d050*/  FMUL.FTZ R111, R111, R3.reuse ;  /* 0x000000036f6f7220 */ /* 0x080fe20000410000 */
[-C--:B------:R-:W-:Y:S01]  /*d060*/  FMUL.FTZ R160, R160, R4.reuse ;  /* 0x00000004a0a07220 */ /* 0x080fe20000410000 */
[-C--:B------:R-:W-:Y:S01]  /*d070*/  FMUL.FTZ R161, R161, R4.reuse ;  /* 0x00000004a1a17220 */ /* 0x080fe20000410000 */
[----:B-1----:R-:W-:Y:S01]  /*d080*/  LOP3.LUT R14, R6, 0xff, RZ, 0xc0, !PT ;  /* 0x000000ff060e7812 */ /* 0x002fe200078ec0ff */
[-C--:B------:R-:W-:Y:S01]  /*d090*/  FMUL.FTZ R162, R162, R3.reuse ;  /* 0x00000003a2a27220 */ /* 0x080fe20000410000 */
[----:B------:R-:W-:Y:S01]  /*d0a0*/  PRMT R6, R17, 0x5410, R7 ;  /* 0x0000541011067816 */ /* 0x000fe20000000007 */
[----:B------:R-:W-:Y:S01]  /*d0b0*/  FFMA.FTZ R7, R196, UR33, -R12 ;  /* 0x00000021c4077c23 */ /* 0x000fe2000801080c */
[----:B------:R-:W-:Y:S01]  /*d0c0*/  FFMA.FTZ R12, R191, UR33, -R13 ;  /* 0x00000021bf0c7c23 */ /* 0x000fe2000801080d */
[----:B------:R-:W-:Y:S01]  /*d0d0*/  PRMT R14, R14, 0x5410, R18 ;  /* 0x000054100e0e7816 */ /* 0x000fe20000000012 */
[----:B------:R-:W-:Y:S01]  /*d0e0*/  IMAD.MOV.U32 R191, RZ, RZ, R127 ;  /* 0x000000ffffbf7224 */ /* 0x000fe200078e007f */
[----:B------:R-:W1:Y:S01]  /*d0f0*/  MUFU.EX2 R22, R7 ;  /* 0x0000000700167308 */ /* 0x000e620000000800 */
[--C-:B------:R-:W-:Y:S01]  /*d100*/  HSET2.LE.AND R6, R6, R251.reuse, PT ;  /* 0x000000fb06067233 */ /* 0x100fe20003803000 */
[-C--:B------:R-:W-:Y:S01]  /*d110*/  FMUL.FTZ R163, R163, R3.reuse ;  /* 0x00000003a3a37220 */ /* 0x080fe20000410000 */
[-C--:B------:R-:W-:Y:S01]  /*d120*/  FMUL.FTZ R168, R168, R4.reuse ;  /* 0x00000004a8a87220 */ /* 0x080fe20000410000 */
[----:B------:R-:W-:Y:S01]  /*d130*/  FMUL.FTZ R169, R169, R4 ;  /* 0x00000004a9a97220 */ /* 0x000fe20000410000 */
[--C-:B---3--:R-:W-:Y:S01]  /*d140*/  FFMA.FTZ R5, R188, UR33, -R13.reuse ;  /* 0x00000021bc057c23 */ /* 0x108fe2000801080d */
[----:B------:R-:W-:Y:S01]  /*d150*/  FFMA.FTZ R13, R190, UR33, -R13 ;  /* 0x00000021be0d7c23 */ /* 0x000fe2000801080d */
[----:B------:R-:W-:Y:S01]  /*d160*/  IMAD.MOV.U32 R188, RZ, RZ, R124 ;  /* 0x000000ffffbc7224 */ /* 0x000fe200078e007c */
[----:B------:R-:W-:Y:S01]  /*d170*/  MUFU.EX2 R18, R12 ;  /* 0x0000000c00127308 */ /* 0x000fe20000000800 */
[----:B------:R-:W-:Y:S01]  /*d180*/  MOV R190, R126 ;  /* 0x0000007e00be7202 */ /* 0x000fe20000000f00 */
[-C--:B------:R-:W-:Y:S01]  /*d190*/  FMUL.FTZ R170, R170, R3.reuse ;  /* 0x00000003aaaa7220 */ /* 0x080fe20000410000 */
[-C--:B------:R-:W-:Y:S01]  /*d1a0*/  FMUL.FTZ R171, R171, R3.reuse ;  /* 0x00000003abab7220 */ /* 0x080fe20000410000 */
[-C--:B------:R-:W-:Y:S01]  /*d1b0*/  FMUL.FTZ R128, R128, R4.reuse ;  /* 0x0000000480807220 */ /* 0x080fe20000410000 */
[----:B------:R-:W-:Y:S01]  /*d1c0*/  FMUL.FTZ R129, R129, R4 ;  /* 0x0000000481817220 */ /* 0x000fe20000410000 */
[-C--:B------:R-:W-:Y:S01]  /*d1d0*/  FMUL.FTZ R130, R130, R3.reuse ;  /* 0x0000000382827220 */ /* 0x080fe20000410000 */
[----:B------:R-:W-:Y:S01]  /*d1e0*/  FMUL.FTZ R131, R131, R3 ;  /* 0x0000000383837220 */ /* 0x000fe20000410000 */
[----:B------:R3:W1:Y:S01]  /*d1f0*/  MUFU.EX2 R21, R5 ;  /* 0x0000000500157308 */ /* 0x0006620000000800 */
[----:B------:R-:W-:Y:S01]  /*d200*/  MOV R183, R177 ;  /* 0x000000b100b77202 */ /* 0x000fe20000000f00 */
[C---:B------:R-:W-:Y:S01]  /*d210*/  HMMA.16816.F32.BF16 R52, R8.reuse, R136, R52 ;  /* 0x000000880834723c */ /* 0x040fe20000041834 */
[----:B------:R-:W1:Y:S01]  /*d220*/  LDSM.16.MT88.4 R80, [R212+0xa800] ;  /* 0x00a80000d450783b */ /* 0x000e620000004200 */
[----:B------:R-:W-:Y:S01]  /*d230*/  MOV R183, R135 ;  /* 0x0000008700b77202 */ /* 0x000fe20000000f00 */
[----:B--2---:R-:W-:Y:S01]  /*d240*/  FADD.FTZ R2, R34, R2 ;  /* 0x0000000222027221 */ /* 0x004fe20000010000 */
[----:B------:R-:W-:Y:S01]  /*d250*/  MOV R181, R134 ;  /* 0x0000008600b57202 */ /* 0x000fe20000000f00 */
[----:B------:R-:W-:Y:S01]  /*d260*/  LDSM.16.MT88.4 R96, [R208+0xb800] ;  /* 0x00b80000d060783b */ /* 0x000fe20000004200 */
[----:B------:R-:W2:Y:S01]  /*d270*/  MUFU.EX2 R17, R13 ;  /* 0x0000000d00117308 */ /* 0x000ea20000000800 */
[C---:B------:R-:W-:Y:S01]  /*d280*/  HMMA.16816.F32.BF16 R176, R8.reuse, R46, R120 ;  /* 0x0000002e08b0723c */ /* 0x040fe20000041878 */
[----:B------:R-:W-:Y:S01]  /*d290*/  FFMA.FTZ R3, R248, R3, R183 ;  /* 0x00000003f8037223 */ /* 0x000fe200000100b7 */
[----:B------:R-:W-:Y:S01]  /*d2a0*/  LDSM.16.MT88.4 R120, [R213+0xb800] ;  /* 0x00b80000d578783b */ /* 0x000fe20000004200 */
[C---:B----4-:R-:W-:Y:S01]  /*d2b0*/  FADD.FTZ R2, R33.reuse, R2 ;  /* 0x0000000221027221 */ /* 0x050fe20000010000 */
[----:B------:R-:W-:Y:S01]  /*d2c0*/  MOV R135, R26 ;  /* 0x0000001a00877202 */ /* 0x000fe20000000f00 */
[----:B------:R-:W-:Y:S01]  /*d2d0*/  @P0 IMAD.MOV.U32 R135, RZ, RZ, R26 ;  /* 0x000000ffff870224 */ /* 0x000fe200078e001a */
[C---:B------:R-:W-:Y:S01]  /*d2e0*/  HMMA.16816.F32.BF16 R228, R8.reuse, R138, R64 ;  /* 0x0000008a08e4723c */ /* 0x040fe20000041840 */
[----:B------:R-:W-:Y:S01]  /*d2f0*/  IMAD.MOV.U32 R46, RZ, RZ, R172 ;  /* 0x000000ffff2e7224 */ /* 0x000fe200078e00ac */
[----:B---3--:R-:W-:Y:S01]  /*d300*/  F2FP.BF16.F32.PACK_AB R5, R33, R34 ;  /* 0x000000222105723e */ /* 0x008fe200000010ff */
[----:B------:R-:W3:Y:S01]  /*d310*/  LDSM.16.MT88.4 R64, [R213+0xa800] ;  /* 0x00a80000d540783b */ /* 0x000ee20000004200 */
[----:B------:R-:W-:Y:S01]  /*d320*/  MOV R47, R173 ;  /* 0x000000ad002f7202 */ /* 0x000fe20000000f00 */
[----:B-----5:R-:W-:Y:S01]  /*d330*/  FADD.FTZ R2, R32, R2 ;  /* 0x0000000220027221 */ /* 0x020fe20000010000 */
[----:B------:R-:W-:Y:S01]  /*d340*/  LOP3.LUT R124, R6, R5, RZ, 0xc0, !PT ;  /* 0x00000005067c7212 */ /* 0x000fe200078ec0ff */
[----:B------:R-:W-:Y:S01]  /*d350*/  HMMA.16816.F32.BF16 R100, R8, R40, R100 ;  /* 0x000000280864723c */ /* 0x000fe20000041864 */
[----:B------:R-:W-:Y:S01]  /*d360*/  HSET2.LE.AND R5, R14, R251, PT ;  /* 0x000000fb0e057233 */ /* 0x000fe20003803000 */
[----:B-1----:R-:W-:Y:S01]  /*d370*/  FADD.FTZ R247, R22, R2 ;  /* 0x0000000216f77221 */ /* 0x002fe20000010000 */
[----:B------:R-:W-:-:S02]  /*d380*/  F2FP.BF16.F32.PACK_AB R6, R21, R27 ;  /* 0x0000001b1506723e */ /* 0x000fc400000010ff */
[----:B------:R-:W-:Y:S01]  /*d390*/  MOV R134, R24 ;  /* 0x0000001800867202 */ /* 0x000fe20000000f00 */
[C---:B------:R-:W-:Y:S01]  /*d3a0*/  HMMA.16816.F32.BF16 R136, R8.reuse, R42, R108 ;  /* 0x0000002a0888723c */ /* 0x040fe2000004186c */
[----:B------:R-:W-:Y:S01]  /*d3b0*/  LOP3.LUT R125, R5, R6, RZ, 0xc0, !PT ;  /* 0x00000006057d7212 */ /* 0x000fe200078ec0ff */
[----:B------:R-:W-:Y:S01]  /*d3c0*/  IMAD.MOV.U32 R41, RZ, RZ, R153 ;  /* 0x000000ffff297224 */ /* 0x000fe200078e0099 */
[----:B------:R-:W-:Y:S01]  /*d3d0*/  HSET2.LE.AND R5, R20, R251, PT ;  /* 0x000000fb14057233 */ /* 0x000fe20003803000 */
[----:B------:R-:W-:Y:S01]  /*d3e0*/  LDSM.16.MT88.4 R108, [R210+0xb800] ;  /* 0x00b80000d26c783b */ /* 0x000fe20000004200 */
[----:B------:R-:W-:Y:S01]  /*d3f0*/  F2FP.BF16.F32.PACK_AB R6, R22, R32 ;  /* 0x000000201606723e */ /* 0x000fe200000010ff */
[----:B------:R-:W-:Y:S01]  /*d400*/  HMMA.16816.F32.BF16 R160, R8, R44, R160 ;  /* 0x0000002c08a0723c */ /* 0x000fe200000418a0 */
[----:B------:R-:W-:Y:S02]  /*d410*/  MOV R40, R152 ;  /* 0x0000009800287202 */ /* 0x000fe40000000f00 */
[----:B------:R-:W-:-:S02]  /*d420*/  LOP3.LUT R126, R5, R6, RZ, 0xc0, !PT ;  /* 0x00000006057e7212 */ /* 0x000fc400078ec0ff */
[----:B------:R-:W-:Y:S01]  /*d430*/  HSET2.LE.AND R5, R19, R251, PT ;  /* 0x000000fb13057233 */ /* 0x000fe20003803000 */
[C---:B------:R-:W-:Y:S01]  /*d440*/  HMMA.16816.F32.BF16 R168, R8.reuse, R28, R168 ;  /* 0x0000001c08a8723c */ /* 0x040fe200000418a8 */
[----:B--2---:R-:W-:Y:S01]  /*d450*/  F2FP.BF16.F32.PACK_AB R6, R17, R18 ;  /* 0x000000121106723e */ /* 0x004fe200000010ff */
[----:B------:R-:W-:Y:S01]  /*d460*/  IMAD.MOV.U32 R44, RZ, RZ, R50 ;  /* 0x000000ffff2c7224 */ /* 0x000fe200078e0032 */
[----:B------:R-:W-:Y:S02]  /*d470*/  MOV R45, R51 ;  /* 0x00000033002d7202 */ /* 0x000fe40000000f00 */
[----:B------:R-:W-:Y:S01]  /*d480*/  LOP3.LUT R127, R5, R6, RZ, 0xc0, !PT ;  /* 0x00000006057f7212 */ /* 0x000fe200078ec0ff */
[----:B------:R-:W-:Y:S01]  /*d490*/  FFMA.FTZ R5, R245, UR33, -R16 ;  /* 0x00000021f5057c23 */ /* 0x000fe20008010810 */
[----:B------:R-:W-:Y:S01]  /*d4a0*/  LOP3.LUT R6, R189, UR15, R190, 0x96, !PT ;  /* 0x0000000fbd067c12 */ /* 0x000fe2000f8e96be */
[----:B------:R-:W-:Y:S01]  /*d4b0*/  HMMA.16816.F32.BF16 R172, R8, R30, R128 ;  /* 0x0000001e08ac723c */ /* 0x000fe20000041880 */
[----:B------:R-:W-:Y:S01]  /*d4c0*/  MOV R42, R154 ;  /* 0x0000009a002a7202 */ /* 0x000fe20000000f00 */
[----:B------:R1:W2:Y:S01]  /*d4d0*/  MUFU.EX2 R23, R5 ;  /* 0x0000000500177308 */ /* 0x0002a20000000800 */
[----:B------:R-:W-:Y:S01]  /*d4e0*/  MOV R43, R155 ;  /* 0x0000009b002b7202 */ /* 0x000fe20000000f00 */
[----:B------:R-:W-:Y:S01]  /*d4f0*/  IMAD.WIDE.U32 R6, R6, -0x2daee0ad, RZ ;  /* 0xd2511f5306067825 */ /* 0x000fe200078e00ff */
[----:B------:R-:W4:Y:S01]  /*d500*/  LDSM.16.MT88.4 R152, [R208+0xa800] ;  /* 0x00a80000d098783b */ /* 0x000f220000004200 */
[C---:B------:R-:W-:Y:S02]  /*d510*/  HMMA.16816.F32.BF16 R72, R124.reuse, R80, R72 ;  /* 0x000000507c48723c */ /* 0x040fe40000041848 */
[----:B------:R-:W-:Y:S01]  /*d520*/  FFMA.FTZ R8, R250, UR33, -R16 ;  /* 0x00000021fa087c23 */ /* 0x000fe20008010810 */
[----:B------:R-:W-:Y:S01]  /*d530*/  IMAD.MOV.U32 R189, RZ, RZ, R133 ;  /* 0x000000ffffbd7224 */ /* 0x000fe200078e0085 */
[----:B------:R-:W-:Y:S01]  /*d540*/  LOP3.LUT R11, R6, 0xff, RZ, 0xc0, !PT ;  /* 0x000000ff060b7812 */ /* 0x000fe200078ec0ff */
[----:B------:R-:W5:Y:S01]  /*d550*/  LDSM.16.MT88.4 R48, [R210+0xa800] ;  /* 0x00a80000d230783b */ /* 0x000f620000004200 */
[--C-:B------:R-:W-:Y:S01]  /*d560*/  SHF.R.U32.HI R10, RZ, 0x10, R6.reuse ;  /* 0x00000010ff0a7819 */ /* 0x100fe20000011606 */
[----:B------:R2:W4:Y:S01]  /*d570*/  MUFU.EX2 R20, R8 ;  /* 0x0000000800147308 */ /* 0x0005220000000800 */
[----:B------:R-:W-:Y:S01]  /*d580*/  SHF.R.U32.HI R9, RZ, 0x18, R6 ;  /* 0x00000018ff097819 */ /* 0x000fe20000011606 */
[----:B------:R-:W5:Y:S01]  /*d590*/  LDSM.16.MT88.4 R28, [R212+0xb800] ;  /* 0x00b80000d41c783b */ /* 0x000f620000004200 */
[----:B------:R-:W-:Y:S01]  /*d5a0*/  LOP3.LUT R10, R10, 0xff, RZ, 0xc0, !PT ;  /* 0x000000ff0a0a7812 */ /* 0x000fe200078ec0ff */
[----:B------:R-:W-:Y:S01]  /*d5b0*/  FFMA.FTZ R4, R249, R4, R189 ;  /* 0x00000004f9047223 */ /* 0x000fe200000100bd */
[----:B---3--:R-:W-:Y:S01]  /*d5c0*/  HMMA.16816.F32.BF16 R56, R124, R64, R56 ;  /* 0x000000407c38723c */ /* 0x008fe20000041838 */
[----:B------:R-:W-:-:S02]  /*d5d0*/  MOV R133, R25 ;  /* 0x0000001900857202 */ /* 0x000fc40000000f00 */
[----:B-1----:R-:W-:Y:S01]  /*d5e0*/  LOP3.LUT R5, R7, UR5, R182, 0x96, !PT ;  /* 0x0000000507057c12 */ /* 0x002fe2000f8e96b6 */
[----:B------:R-:W-:Y:S01]  /*d5f0*/  FADD.FTZ R249, R181, R4 ;  /* 0x00000004b5f97221 */ /* 0x000fe20000010000 */
[----:B------:R-:W-:Y:S01]  /*d600*/  LOP3.LUT R7, R6, 0xffff, RZ, 0xc0, !PT ;  /* 0x0000ffff06077812 */ /* 0x000fe200078ec0ff */
[----:B------:R-:W-:Y:S01]  /*d610*/  FFMA.FTZ R6, R243, UR33, -R16 ;  /* 0x00000021f3067c23 */ /* 0x000fe20008010810 */
[----:B------:R-:W-:Y:S01]  /*d620*/  PRMT R10, R10, 0x5410, R9 ;  /* 0x000054100a0a7816 */ /* 0x000fe20000000009 */
[----:B------:R-:W-:Y:S01]  /*d630*/  FADD.FTZ R4, R252, R3 ;  /* 0x00000003fc047221 */ /* 0x000fe20000010000 */
[----:B------:R-:W-:Y:S01]  /*d640*/  SHF.R.U32.HI R7, RZ, 0x8, R7 ;  /* 0x00000008ff077819 */ /* 0x000fe20000011607 */
[----:B------:R1:W3:Y:S01]  /*d650*/  MUFU.EX2 R19, R6 ;  /* 0x0000000600137308 */ /* 0x0002e20000000800 */
[----:B------:R-:W-:Y:S01]  /*d660*/  FADD.FTZ R3, R194, R0 ;  /* 0x00000000c2037221 */ /* 0x000fe20000010000 */
[----:B--2---:R-:W-:Y:S01]  /*d670*/  FFMA.FTZ R8, R227, UR33, -R15 ;  /* 0x00000021e3087c23 */ /* 0x004fe2000801080f */
[----:B------:R-:W-:Y:S01]  /*d680*/  PRMT R11, R11, 0x5410, R7 ;  /* 0x000054100b0b7816 */ /* 0x000fe20000000007 */
[----:B------:R-:W-:Y:S01]  /*d690*/  FFMA.FTZ R7, R244, UR33, -R16 ;  /* 0x00000021f4077c23 */ /* 0x000fe20008010810 */
[----:B------:R-:W-:Y:S01]  /*d6a0*/  FADD.FTZ R0, R226, R4 ;  /* 0x00000004e2007221 */ /* 0x000fe20000010000 */
[----:B------:R-:W-:Y:S01]  /*d6b0*/  FADD.FTZ R249, R35, R249 ;  /* 0x000000f923f97221 */ /* 0x000fe20000010000 */
[----:B------:R-:W-:Y:S01]  /*d6c0*/  FADD.FTZ R3, R193, R3 ;  /* 0x00000003c1037221 */ /* 0x000fe20000010000 */
[----:B------:R2:W5:Y:S01]  /*d6d0*/  MUFU.EX2 R16, R7 ;  /* 0x0000000700107308 */ /* 0x0005620000000800 */
[----:B------:R-:W-:Y:S01]  /*d6e0*/  FADD.FTZ R4, R225, R0 ;  /* 0x00000000e1047221 */ /* 0x000fe20000010000 */
[----:B------:R-:W-:Y:S01]  /*d6f0*/  FADD.FTZ R249, R180, R249 ;  /* 0x000000f9b4f97221 */ /* 0x000fe20000010000 */
[----:B------:R-:W-:Y:S01]  /*d700*/  FADD.FTZ R0, R192, R3 ;  /* 0x00000003c0007221 */ /* 0x000fe20000010000 */
[C---:B------:R-:W-:Y:S01]  /*d710*/  HMMA.16816.F32.BF16 R60, R124.reuse, R66, R60 ;  /* 0x000000427c3c723c */ /* 0x040fe2000004183c */
[----:B------:R-:W-:Y:S01]  /*d720*/  @P0 MOV R134, R24 ;  /* 0x0000001800860202 */ /* 0x000fe20000000f00 */
[----:B------:R-:W-:Y:S01]  /*d730*/  FADD.FTZ R249, R23, R249 ;  /* 0x000000f917f97221 */ /* 0x000fe20000010000 */
[----:B------:R-:W-:Y:S01]  /*d740*/  FADD.FTZ R0, R27, R0 ;  /* 0x000000001b007221 */ /* 0x000fe20000010000 */
[----:B------:R5:W-:Y:S01]  /*d750*/  MUFU.EX2 R14, R8 ;  /* 0x00000008000e7308 */ /* 0x000be20000000800 */
[----:B-1----:R-:W-:Y:S01]  /*d760*/  LOP3.LUT R6, R5, 0xffff, RZ, 0xc0, !PT ;  /* 0x0000ffff05067812 */ /* 0x002fe200078ec0ff */
[----:B----4-:R-:W-:Y:S01]  /*d770*/  FADD.FTZ R249, R20, R249 ;  /* 0x000000f914f97221 */ /* 0x010fe20000010000 */
[----:B------:R-:W-:Y:S01]  /*d780*/  FADD.FTZ R0, R21, R0 ;  /* 0x0000000015007221 */ /* 0x000fe20000010000 */
[----:B------:R-:W-:Y:S01]  /*d790*/  HMMA.16816.F32.BF16 R140, R124, R152, R140 ;  /* 0x000000987c8c723c */ /* 0x000fe2000004188c */
[----:B------:R-:W-:Y:S01]  /*d7a0*/  @P0 MOV R133, R25 ;  /* 0x0000001900850202 */ /* 0x000fe20000000f00 */
[----:B---3--:R-:W-:Y:S01]  /*d7b0*/  FADD.FTZ R249, R19, R249 ;  /* 0x000000f913f97221 */ /* 0x008fe20000010000 */
[----:B------:R-:W-:Y:S01]  /*d7c0*/  FADD.FTZ R0, R18, R0 ;  /* 0x0000000012007221 */ /* 0x000fe20000010000 */
[----:B--2---:R-:W-:-:S02]  /*d7d0*/  SHF.R.U32.HI R7, RZ, 0x8, R6 ;  /* 0x00000008ff077819 */ /* 0x004fc40000011606 */
[----:B------:R-:W-:Y:S01]  /*d7e0*/  HMMA.16816.F32.BF16 R148, R124, R154, R148 ;  /* 0x0000009a7c94723c */ /* 0x000fe20000041894 */
[----:B------:R-:W-:Y:S01]  /*d7f0*/  LOP3.LUT R6, R5, 0xff, RZ, 0xc0, !PT ;  /* 0x000000ff05067812 */ /* 0x000fe200078ec0ff */
[----:B-----5:R-:W-:Y:S01]  /*d800*/  FADD.FTZ R249, R16, R249 ;  /* 0x000000f910f97221 */ /* 0x020fe20000010000 */
[----:B------:R-:W-:-:S03]  /*d810*/  FADD.FTZ R246, R17, R0 ;  /* 0x0000000011f67221 */ /* 0x000fc60000010000 */
[----:B------:R-:W-:Y:S01]  /*d820*/  HMMA.16816.F32.BF16 R40, R124, R48, R40 ;  /* 0x000000307c28723c */ /* 0x000fe20000041828 */
[----:B------:R-:W-:Y:S01]  /*d830*/  PRMT R8, R6, 0x5410, R7 ;  /* 0x0000541006087816 */ /* 0x000fe20000000007 */
[----:B------:R-:W-:Y:S01]  /*d840*/  FFMA.FTZ R6, R240, UR33, -R15 ;  /* 0x00000021f0067c23 */ /* 0x000fe2000801080f */
[----:B------:R-:W-:-:S03]  /*d850*/  SHF.R.U32.HI R7, RZ, 0x10, R5 ;  /* 0x00000010ff077819 */ /* 0x000fc60000011605 */
[----:B------:R1:W2:Y:S01]  /*d860*/  MUFU.EX2 R13, R6 ;  /* 0x00000006000d7308 */ /* 0x0002a20000000800 */
[----:B------:R-:W-:Y:S01]  /*d870*/  HSET2.LE.AND R8, R8, R251, PT ;  /* 0x000000fb08087233 */ /* 0x000fe20003803000 */
[C---:B------:R-:W-:Y:S06]  /*d880*/  HMMA.16816.F32.BF16 R44, R124.reuse, R50, R44 ;  /* 0x000000327c2c723c */ /* 0x040fec000004182c */
[C---:B------:R-:W-:Y:S06]  /*d890*/  HMMA.16816.F32.BF16 R76, R124.reuse, R82, R76 ;  /* 0x000000527c4c723c */ /* 0x040fec000004184c */
[----:B------:R-:W-:Y:S01]  /*d8a0*/  HMMA.16816.F32.BF16 R88, R124, R96, R88 ;  /* 0x000000607c58723c */ /* 0x000fe20000041858 */
[----:B-1----:R-:W-:-:S02]  /*d8b0*/  SHF.R.U32.HI R6, RZ, 0x18, R5 ;  /* 0x00000018ff067819 */ /* 0x002fc40000011605 */
[----:B------:R-:W-:Y:S01]  /*d8c0*/  LOP3.LUT R5, R7, 0xff, RZ, 0xc0, !PT ;  /* 0x000000ff07057812 */ /* 0x000fe200078ec0ff */
[--C-:B------:R-:W-:Y:S02]  /*d8d0*/  FFMA.FTZ R7, R242, UR33, -R15.reuse ;  /* 0x00000021f2077c23 */ /* 0x100fe4000801080f */
[C---:B------:R-:W-:Y:S01]  /*d8e0*/  HMMA.16816.F32.BF16 R92, R124.reuse, R98, R92 ;  /* 0x000000627c5c723c */ /* 0x040fe2000004185c */
[----:B------:R-:W-:Y:S01]  /*d8f0*/  PRMT R9, R5, 0x5410, R6 ;  /* 0x0000541005097816 */ /* 0x000fe20000000006 */
[----:B------:R-:W-:Y:S01]  /*d900*/  FFMA.FTZ R6, R241, UR33, -R15 ;  /* 0x00000021f1067c23 */ /* 0x000fe2000801080f */
[----:B------:R1:W-:Y:S01]  /*d910*/  MUFU.EX2 R12, R7 ;  /* 0x00000007000c7308 */ /* 0x0003e20000000800 */
[--C-:B------:R-:W-:Y:S02]  /*d920*/  HSET2.LE.AND R5, R11, R251.reuse, PT ;  /* 0x000000fb0b057233 */ /* 0x100fe40003803000 */
[----:B------:R-:W-:Y:S01]  /*d930*/  HMMA.16816.F32.BF16 R104, R124, R108, R104 ;  /* 0x0000006c7c68723c */ /* 0x000fe20000041868 */
[----:B------:R-:W-:-:S05]  /*d940*/  HSET2.LE.AND R9, R9, R251, PT ;  /* 0x000000fb09097233 */ /* 0x000fca0003803000 */
[C---:B------:R-:W-:Y:S06]  /*d950*/  HMMA.16816.F32.BF16 R156, R124.reuse, R110, R156 ;  /* 0x0000006e7c9c723c */ /* 0x040fec000004189c */
[C---:B------:R-:W-:Y:S01]  /*d960*/  HMMA.16816.F32.BF16 R112, R124.reuse, R120, R112 ;  /* 0x000000787c70723c */ /* 0x040fe20000041870 */
[----:B-1----:R-:W-:Y:S02]  /*d970*/  HSET2.LE.AND R7, R10, R251, PT ;  /* 0x000000fb0a077233 */ /* 0x002fe40003803000 */
[----:B------:R1:W3:Y:S03]  /*d980*/  MUFU.EX2 R10, R6 ;  /* 0x00000006000a7308 */ /* 0x0002e60000000800 */
[C---:B------:R-:W-:Y:S06]  /*d990*/  HMMA.16816.F32.BF16 R116, R124.reuse, R122, R116 ;  /* 0x0000007a7c74723c */ /* 0x040fec0000041874 */
[C---:B------:R-:W-:Y:S06]  /*d9a0*/  HMMA.16816.F32.BF16 R164, R124.reuse, R28, R164 ;  /* 0x0000001c7ca4723c */ /* 0x040fec00000418a4 */
[----:B------:R-:W-:Y:S01]  /*d9b0*/  HMMA.16816.F32.BF16 R124, R124, R30, R204 ;  /* 0x0000001e7c7c723c */ /* 0x000fe200000418cc */
[----:B-1----:R-:W-:-:S04]  /*d9c0*/  F2FP.BF16.F32.PACK_AB R6, R16, R19 ;  /* 0x000000131006723e */ /* 0x002fc800000010ff */
[----:B------:R-:W-:Y:S02]  /*d9d0*/  LOP3.LUT R130, R5, R6, RZ, 0xc0, !PT ;  /* 0x0000000605827212 */ /* 0x000fe400078ec0ff */
[----:B--2---:R-:W-:-:S04]  /*d9e0*/  F2FP.BF16.F32.PACK_AB R5, R13, R14 ;  /* 0x0000000e0d05723e */ /* 0x004fc800000010ff */
[----:B------:R-:W-:Y:S02]  /*d9f0*/  LOP3.LUT R131, R7, R5, RZ, 0xc0, !PT ;  /* 0x0000000507837212 */ /* 0x000fe400078ec0ff */
[----:B------:R-:W-:-:S04]  /*da00*/  F2FP.BF16.F32.PACK_AB R5, R20, R23 ;  /* 0x000000171405723e */ /* 0x000fc800000010ff */
[----:B------:R-:W-:Y:S02]  /*da10*/  LOP3.LUT R128, R8, R5, RZ, 0xc0, !PT ;  /* 0x0000000508807212 */ /* 0x000fe400078ec0ff */
[----:B---3--:R-:W-:Y:S01]  /*da20*/  F2FP.BF16.F32.PACK_AB R5, R10, R12 ;  /* 0x0000000c0a05723e */ /* 0x008fe200000010ff */
[----:B------:R-:W-:-:S03]  /*da30*/  FADD.FTZ R12, R12, R4 ;  /* 0x000000040c0c7221 */ /* 0x000fc60000010000 */
[----:B------:R-:W-:Y:S01]  /*da40*/  LOP3.LUT R129, R9, R5, RZ, 0xc0, !PT ;  /* 0x0000000509817212 */ /* 0x000fe200078ec0ff */
[----:B------:R-:W-:-:S04]  /*da50*/  FADD.FTZ R10, R10, R12 ;  /* 0x0000000c0a0a7221 */ /* 0x000fc80000010000 */
[----:B------:R-:W-:Y:S02]  /*da60*/  FADD.FTZ R14, R14, R10 ;  /* 0x0000000a0e0e7221 */ /* 0x000fe40000010000 */
[----:B------:R-:W-:Y:S02]  /*da70*/  HMMA.16816.F32.BF16 R144, R128, R152, R144 ;  /* 0x000000988090723c */ /* 0x000fe40000041890 */
[----:B------:R-:W-:-:S04]  /*da80*/  FADD.FTZ R248, R13, R14 ;  /* 0x0000000e0df87221 */ /* 0x000fc80000010000 */
        /* <DEDUP_REMOVED lines=14> */
[----:B------:R-:W-:-:S04]  /*db70*/  @P0 IMAD.MOV.U32 R136, RZ, RZ, R132 ;  /* 0x000000ffff880224 */ /* 0x000fc800078e0084 */
[C---:B------:R-:W-:Y:S06]  /*db80*/  HMMA.16816.F32.BF16 R168, R128.reuse, R28, R168 ;  /* 0x0000001c80a8723c */ /* 0x040fec00000418a8 */
[----:B------:R-:W-:Y:S01]  /*db90*/  HMMA.16816.F32.BF16 R128, R128, R30, R172 ;  /* 0x0000001e8080723c */ /* 0x000fe200000418ac */
[----:B------:R-:W-:-:S08]  /*dba0*/  NOP ;  /* 0x0000000000007918 */ /* 0x000fd00000000000 */
[----:B------:R-:W-:-:S15]  /*dbb0*/  @P0 BRA `(.L_x_1058) ;  /* 0x0000000000040947 */ /* 0x000fde0003800000 */
.L_x_1054:
[----:B------:R-:W-:-:S12]  /*dbc0*/  UIADD3 UR32, UR4, -0x1, URZ ;  /* 0xffffffff04207890 */ /* 0x000fd8000fffe03f */
.L_x_1058:
[----:B------:R-:W-:-:S13]  /*dbd0*/  ISETP.LE.AND P0, PT, RZ, UR32, PT ;  /* 0x00000020ff007c0c */ /* 0x000fda000bf03270 */
[----:B------:R-:W-:Y:S05]  /*dbe0*/  @!P0 BRA `(.L_x_1059) ;  /* 0x0000002c004c8947 */ /* 0x000fea0003800000 */
[----:B------:R-:W2:Y:S01]  /*dbf0*/  LDL.LU R3, [R1+0x44] ;  /* 0x0000440001037983 */ /* 0x000ea20000300800 */
[----:B------:R-:W1:Y:S01]  /*dc00*/  LDC.U8 R0, c[0x0][0x388] ;  /* 0x0000e200ff007b82 */ /* 0x000e620000000000 */
[----:B------:R-:W-:Y:S01]  /*dc10*/  IMAD.MOV.U32 R138, RZ, RZ, R134 ;  /* 0x000000ffff8a7224 */ /* 0x000fe200078e0086 */
[----:B------:R-:W-:Y:S01]  /*dc20*/  MOV R137, R133 ;  /* 0x0000008500897202 */ /* 0x000fe20000000f00 */
[----:B------:R-:W3:Y:S01]  /*dc30*/  LDL R2, [R1+0x20] ;  /* 0x0000200001027983 */ /* 0x000ee20000100800 */
[----:B------:R-:W-:Y:S01]  /*dc40*/  USHF.L.U64.HI UR34, UR35, 0x1, UR34 ;  /* 0x0000000123227899 */ /* 0x000fe20008010222 */
[----:B------:R-:W-:Y:S02]  /*dc50*/  ULDC UR4, c[0x0][0x2ec] ;  /* 0x0000bb0000047ab9 */ /* 0x000fe40000000800 */
[----:B------:R-:W4:Y:S01]  /*dc60*/  LDL.LU R5, [R1+0x40] ;  /* 0x0000400001057983 */ /* 0x000f220000300800 */
[----:B------:R-:W-:Y:S01]  /*dc70*/  ULDC.64 UR10, c[0x0][0x220] ;  /* 0x00008800000a7ab9 */ /* 0x000fe20000000a00 */
[----:B------:R-:W-:Y:S01]  /*dc80*/  ULDC.64 UR6, c[0x0][0x218] ;  /* 0x0000860000067ab9 */ /* 0x000fe20000000a00 */
[----:B------:R-:W-:Y:S01]  /*dc90*/  ULDC.64 UR8, c[0x0][0x248] ;  /* 0x0000920000087ab9 */ /* 0x000fe20000000a00 */
[----:B------:R-:W5:Y:S01]  /*dca0*/  LDL.LU R4, [R1+0x50] ;  /* 0x0000500001047983 */ /* 0x000f620000300800 */
[----:B------:R-:W-:Y:S01]  /*dcb0*/  USHF.L.U32 UR35, UR35, 0x1, URZ ;  /* 0x0000000123237899 */ /* 0x000fe2000800063f */
[----:B-1----:R-:W-:-:S02]  /*dcc0*/  PRMT R250, R0, 0x7054, R0 ;  /* 0x0000705400fa7816 */ /* 0x002fc40000000000 */
[----:B------:R-:W-:Y:S02]  /*dcd0*/  MOV R0, R136 ;  /* 0x0000008800007202 */ /* 0x000fe40000000f00 */
[----:B--2---:R-:W-:Y:S02]  /*dce0*/  MOV R6, R3 ;  /* 0x0000000300067202 */ /* 0x004fe40000000f00 */
[----:B------:R-:W-:Y:S01]  /*dcf0*/  MOV R3, R135 ;  /* 0x0000008700037202 */ /* 0x000fe20000000f00 */
[----:B---3--:R-:W-:-:S04]  /*dd00*/  IMAD.WIDE.U32 R224, R2, -0x2daee0ad, RZ ;  /* 0xd2511f5302e07825 */ /* 0x008fc800078e00ff */
[----:B----4-:R-:W-:-:S04]  /*dd10*/  IMAD.WIDE.U32 R8, R5, -0x326172a9, RZ ;  /* 0xcd9e8d5705087825 */ /* 0x010fc800078e00ff */
[----:B-----5:R-:W-:Y:S01]  /*dd20*/  IMAD.WIDE.U32 R4, R4, -0x326172a9, RZ ;  /* 0xcd9e8d5704047825 */ /* 0x020fe200078e00ff */
[----:B------:R-:W-:Y:S01]  /*dd30*/  STL.64 [R1+0x8], R8 ;  /* 0x0000080801007387 */ /* 0x000fe20000100a00 */
[----:B------:R-:W-:-:S03]  /*dd40*/  LOP3.LUT R236, R9, R6, RZ, 0x3c, !PT ;  /* 0x0000000609ec7212 */ /* 0x000fc600078e3cff */
[----:B------:R1:W-:Y:S01]  /*dd50*/  STL.64 [R1], R4 ;  /* 0x0000000401007387 */ /* 0x0003e20000100a00 */
[----:B------:R-:W-:-:S03]  /*dd60*/  LOP3.LUT R234, R5, R6, RZ, 0x3c, !PT ;  /* 0x0000000605ea7212 */ /* 0x000fc600078e3cff */
[----:B------:R-:W2:Y:S04]  /*dd70*/  LDL.LU.64 R6, [R1+0x48] ;  /* 0x0000480001067983 */ /* 0x000ea80000300a00 */
[----:B-1----:R-:W2:Y:S01]  /*dd80*/  LDL.LU.64 R4, [R1+0x20] ;  /* 0x0000200001047983 */ /* 0x002ea20000300a00 */
[----:B------:R-:W-:-:S04]  /*dd90*/  IMAD.WIDE.U32 R236, R236, -0x2daee0ad, RZ ;  /* 0xd2511f53ecec7825 */ /* 0x000fc800078e00ff */
[----:B------:R-:W-:-:S04]  /*dda0*/  IMAD.WIDE.U32 R234, R234, -0x2daee0ad, RZ ;  /* 0xd2511f53eaea7825 */ /* 0x000fc800078e00ff */
[----:B--2---:R-:W-:-:S05]  /*ddb0*/  IMAD.MOV.U32 R4, RZ, RZ, R6 ;  /* 0x000000ffff047224 */ /* 0x004fca00078e0006 */
[----:B------:R1:W-:Y:S01]  /*ddc0*/  STL.64 [R1+0x20], R4 ;  /* 0x0000200401007387 */ /* 0x0003e20000100a00 */
[----:B------:R-:W-:Y:S05]  /*ddd0*/  BRA `(.L_x_1060) ;  /* 0x0000000000687947 */ /* 0x000fea0003800000 */
.L_x_1062:
        /* <DEDUP_REMOVED lines=15> */
[----:B------:R-:W-:Y:S04]  /*ded0*/  LEA.HI.X R133, R2, UR7, R133, 0x1, P2 ;  /* 0x0000000702857c11 */ /* 0x000fe800090f0c85 */
        /* <DEDUP_REMOVED lines=8> */
[----:B------:R-:W0:Y:S01]  /*df60*/  LDGDEPBAR ;  /* 0x00000000000079af */ /* 0x000e220000000000 */
[----:B------:R-:W-:Y:S05]  /*df70*/  BRA `(.L_x_1061) ;  /* 0x0000000800207947 */ /* 0x000fea0003800000 */
.L_x_1060:
[----:B-1----:R-:W2:Y:S01]  /*df80*/  LDL.64 R4, [R1+0x20] ;  /* 0x0000200001047983 */ /* 0x002ea20000100a00 */
[----:B------:R-:W-:Y:S04]  /*df90*/  DEPBAR.LE SB0, 0x0 ;  /* 0x000080000000791a */ /* 0x000fe80000000000 */
[----:B------:R-:W-:Y:S01]  /*dfa0*/  BAR.SYNC.DEFER_BLOCKING 0x0 ;  /* 0x0000000000007b1d */ /* 0x000fe20000010000 */
[----:B------:R-:W-:Y:S01]  /*dfb0*/  USHF.R.S32.HI UR36, URZ, 0x1f, UR32 ;  /* 0x0000001f3f247899 */ /* 0x000fe20008011420 */
[----:B------:R-:W-:Y:S01]  /*dfc0*/  IMAD.U32 R6, RZ, RZ, UR32 ;  /* 0x00000020ff067e24 */ /* 0x000fe2000f8e00ff */
        /* <DEDUP_REMOVED lines=12> */
[----:B------:R-:W-:Y:S01]  /*e090*/  ISETP.LT.AND P0, PT, RZ, UR32, PT ;  /* 0x00000020ff007c0c */ /* 0x000fe2000bf01270 */
[----:B------:R-:W-:Y:S04]  /*e0a0*/  LDGSTS.E.BYPASS.LTC128B.128 [R223+0xb000], desc[UR20][R4.64+0x80] ;  /* 0x0b00008004df7fae */ /* 0x000fe8000b901d54 */
[----:B------:R-:W-:Y:S04]  /*e0b0*/  LDGSTS.E.BYPASS.LTC128B.128 [R223+0xa800], desc[UR20][R6.64] ;  /* 0x0a80000006df7fae */ /* 0x000fe8000b901d54 */
[----:B------:R1:W-:Y:S04]  /*e0c0*/  LDGSTS.E.BYPASS.LTC128B.128 [R223+0xb800], desc[UR20][R6.64+0x80] ;  /* 0x0b80008006df7fae */ /* 0x0003e8000b901d54 */
[----:B------:R-:W-:Y:S04]  /*e0d0*/  LDSM.16.M88.4 R32, [R209] ;  /* 0x00000000d120783b */ /* 0x000fe80000000200 */
[----:B------:R-:W1:Y:S04]  /*e0e0*/  LDSM.16.M88.4 R16, [R218] ;  /* 0x00000000da10783b */ /* 0x000e680000000200 */
[----:B------:R-:W2:Y:S04]  /*e0f0*/  LDSM.16.M88.4 R28, [R209+0x2000] ;  /* 0x00200000d11c783b */ /* 0x000ea80000000200 */
[----:B------:R-:W3:Y:S04]  /*e100*/  LDSM.16.M88.4 R132, [R218+0x800] ;  /* 0x00080000da84783b */ /* 0x000ee80000000200 */
[----:B------:R-:W0:Y:S04]  /*e110*/  LDGDEPBAR ;  /* 0x00000000000079af */ /* 0x000e280000000000 */
[----:B------:R-:W-:Y:S04]  /*e120*/  LDSM.16.M88.4 R172, [R211] ;  /* 0x00000000d3ac783b */ /* 0x000fe80000000200 */
[----:B------:R-:W4:Y:S04]  /*e130*/  LDSM.16.M88.4 R176, [R219] ;  /* 0x00000000dbb0783b */ /* 0x000f280000000200 */
[----:B------:R-:W5:Y:S04]  /*e140*/  LDSM.16.M88.4 R180, [R211+0x2000] ;  /* 0x00200000d3b4783b */ /* 0x000f680000000200 */
[----:B------:R-:W5:Y:S04]  /*e150*/  LDSM.16.M88.4 R184, [R222] ;  /* 0x00000000deb8783b */ /* 0x000f680000000200 */
[----:B------:R-:W-:Y:S04]  /*e160*/  LDSM.16.M88.4 R188, [R217] ;  /* 0x00000000d9bc783b */ /* 0x000fe80000000200 */
[----:B------:R-:W5:Y:S01]  /*e170*/  LDSM.16.M88.4 R192, [R216] ;  /* 0x00000000d8c0783b */ /* 0x000f620000000200 */
        /* <DEDUP_REMOVED lines=13> */
[C---:B-----5:R-:W-:Y:S06]  /*e250*/  HMMA.16816.F32.BF16 R8, R180.reuse, R176, R8 ;  /* 0x000000b0b408723c */ /* 0x060fec0000041808 */
        /* <DEDUP_REMOVED lines=9> */
[----:B------:R-:W5:Y:S01]  /*e2f0*/  LDSM.16.M88.4 R184, [R218+0x1000] ;  /* 0x00100000dab8783b */ /* 0x000f620000000200 */
        /* <DEDUP_REMOVED lines=24> */
[-C--:B-----5:R-:W-:Y:S06]  /*e480*/  HMMA.16816.F32.BF16 R4, R180, R184.reuse, R4 ;  /* 0x000000b8b404723c */ /* 0x0a0fec0000041804 */
        /* <DEDUP_REMOVED lines=10> */
[----:B------:R-:W5:Y:S01]  /*e530*/  LDSM.16.M88.4 R180, [R215+0x4000] ;  /* 0x00400000d7b4783b */ /* 0x000f620000000200 */
        /* <DEDUP_REMOVED lines=20> */
[-C--:B-----5:R-:W-:Y:S06]  /*e680*/  HMMA.16816.F32.BF16 R4, R180, R192.reuse, R4 ;  /* 0x000000c0b404723c */ /* 0x0a0fec0000041804 */
        /* <DEDUP_REMOVED lines=18> */
[----:B------:R-:W-:Y:S05]  /*e7b0*/  FMNMX.FTZ R2, R23, R2, !PT ;  /* 0x0000000217027209 */ /* 0x000fea0007810000 */
[----:B------:R-:W-:Y:S02]  /*e7c0*/  FMNMX.FTZ R136, R32, R136, !PT ;  /* 0x0000008820887209 */ /* 0x000fe40007810000 */
[----:B------:R-:W-:Y:S02]  /*e7d0*/  FMNMX.FTZ R139, R34, R2, !PT ;  /* 0x00000002228b7209 */ /* 0x000fe40007810000 */
[----:B------:R-:W-:Y:S01]  /*e7e0*/  FMNMX.FTZ R136, R33, R136, !PT ;  /* 0x0000008821887209 */ /* 0x000fe20007810000 */
[----:B------:R-:W-:Y:S06]  /*e7f0*/  @P0 BRA `(.L_x_1062) ;  /* 0xfffffff400780947 */ /* 0x000fec000383ffff */
.L_x_1061:
[----:B------:R-:W2:Y:S01]  /*e800*/  LDL.64 R180, [R1+0x8] ;  /* 0x0000080001b47983 */ /* 0x000ea20000100a00 */
[----:B------:R-:W-:Y:S02]  /*e810*/  FMNMX.FTZ R2, R35, R139, !PT ;  /* 0x0000008b23027209 */ /* 0x000fe40007810000 */
[--C-:B------:R-:W-:Y:S02]  /*e820*/  LOP3.LUT R176, R237, UR29, R224.reuse, 0x96, !PT ;  /* 0x0000001dedb07c12 */ /* 0x100fe4000f8e96e0 */
[----:B------:R-:W-:Y:S01]  /*e830*/  LOP3.LUT R174, R235, UR29, R224, 0x96, !PT ;  /* 0x0000001debae7c12 */ /* 0x000fe2000f8e96e0 */
[----:B------:R-:W3:Y:S02]  /*e840*/  LDL.64 R178, [R1] ;  /* 0x0000000001b27983 */ /* 0x000ee40000100a00 */
[----:B------:R-:W-:Y:S04]  /*e850*/  IMAD.WIDE.U32 R176, R176, -0x326172a9, RZ ;  /* 0xcd9e8d57b0b07825 */ /* 0x000fe800078e00ff */
[----:B-1----:R-:W1:Y:S01]  /*e860*/  SHFL.BFLY PT, R132, R136, 0x2, 0x1f ;  /* 0x0c401f0088847f89 */ /* 0x002e6200000e0000 */
[----:B------:R-:W-:Y:S07]  /*e870*/  IMAD.WIDE.U32 R174, R174, -0x326172a9, RZ ;  /* 0xcd9e8d57aeae7825 */ /* 0x000fee00078e00ff */
[----:B------:R-:W4:Y:S08]  /*e880*/  SHFL.BFLY PT, R133, R2, 0x2, 0x1f ;  /* 0x0c401f0002857f89 */ /* 0x000f3000000e0000 */
[----:B------:R-:W-:Y:S01]  /*e890*/  LDSM.16.MT88.4 R184, [R210+0xa000] ;  /* 0x00a00000d2b8783b */ /* 0x000fe20000004200 */
[----:B-1----:R-:W-:Y:S02]  /*e8a0*/  FMNMX.FTZ R136, R136, R132, !PT ;  /* 0x0000008488887209 */ /* 0x002fe40007810000 */
[----:B------:R-:W-:Y:S02]  /*e8b0*/  FMNMX.FTZ R132, R8, R137, !PT ;  /* 0x0000008908847209 */ /* 0x000fe40007810000 */
[----:B----4-:R-:W-:Y:S03]  /*e8c0*/  FMNMX.FTZ R2, R2, R133, !PT ;  /* 0x0000008502027209 */ /* 0x010fe60007810000 */
[----:B------:R-:W1:Y:S01]  /*e8d0*/  SHFL.BFLY PT, R134, R136, 0x1, 0x1f ;  /* 0x0c201f0088867f89 */ /* 0x000e6200000e0000 */
[----:B------:R-:W-:Y:S07]  /*e8e0*/  FMNMX.FTZ R132, R9, R132, !PT ;  /* 0x0000008409847209 */ /* 0x000fee0007810000 */
[----:B------:R-:W4:Y:S01]  /*e8f0*/  SHFL.BFLY PT, R135, R2, 0x1, 0x1f ;  /* 0x0c201f0002877f89 */ /* 0x000f2200000e0000 */
[----:B------:R-:W-:Y:S04]  /*e900*/  FMNMX.FTZ R132, R12, R132, !PT ;  /* 0x000000840c847209 */ /* 0x000fe80007810000 */
[----:B------:R-:W-:Y:S04]  /*e910*/  FMNMX.FTZ R132, R13, R132, !PT ;  /* 0x000000840d847209 */ /* 0x000fe80007810000 */
[----:B------:R-:W-:Y:S02]  /*e920*/  FMNMX.FTZ R133, R24, R132, !PT ;  /* 0x0000008418857209 */ /* 0x000fe40007810000 */
[----:B------:R-:W-:Y:S02]  /*e930*/  FMNMX.FTZ R132, R10, R138, !PT ;  /* 0x0000008a0a847209 */ /* 0x000fe40007810000 */
[----:B------:R-:W-:Y:S02]  /*e940*/  FMNMX.FTZ R133, R25, R133, !PT ;  /* 0x0000008519857209 */ /* 0x000fe40007810000 */
[----:B------:R-:W-:Y:S02]  /*e950*/  FMNMX.FTZ R132, R11, R132, !PT ;  /* 0x000000840b847209 */ /* 0x000fe40007810000 */
[----:B------:R-:W-:Y:S02]  /*e960*/  FMNMX.FTZ R133, R28, R133, !PT ;  /* 0x000000851c857209 */ /* 0x000fe40007810000 */
[----:B------:R-:W-:Y:S02]  /*e970*/  FMNMX.FTZ R132, R14, R132, !PT ;  /* 0x000000840e847209 */ /* 0x000fe40007810000 */
[----:B-1----:R-:W-:Y:S02]  /*e980*/  FMNMX.FTZ R136, R136, R134, !PT ;  /* 0x0000008688887209 */ /* 0x002fe40007810000 */
[----:B------:R-:W-:Y:S02]  /*e990*/  FMNMX.FTZ R134, R15, R132, !PT ;  /* 0x000000840f867209 */ /* 0x000fe40007810000 */
[----:B----4-:R-:W-:Y:S01]  /*e9a0*/  FMNMX.FTZ R135, R2, R135, !PT ;  /* 0x0000008702877209 */ /* 0x010fe20007810000 */
[C---:B------:R-:W-:Y:S01]  /*e9b0*/  FADD.FTZ R0, -R136.reuse, R0 ;  /* 0x0000000088007221 */ /* 0x040fe20000010100 */
[----:B------:R-:W-:Y:S01]  /*e9c0*/  FMUL.FTZ R189, R136, UR4 ;  /* 0x0000000488bd7c20 */ /* 0x000fe20008410000 */
[----:B------:R-:W-:Y:S02]  /*e9d0*/  FMNMX.FTZ R133, R29, R133, !PT ;  /* 0x000000851d857209 */ /* 0x000fe40007810000 */
[----:B------:R-:W-:Y:S01]  /*e9e0*/  FMUL.FTZ R2, R0, UR4 ;  /* 0x0000000400027c20 */ /* 0x000fe20008410000 */
[----:B------:R-:W-:Y:S01]  /*e9f0*/  FADD.FTZ R0, -R135, R3 ;  /* 0x0000000387007221 */ /* 0x000fe20000010100 */
[----:B------:R-:W-:Y:S01]  /*ea00*/  FSETP.NEU.FTZ.AND P1, PT, R136, -INF , PT ;  /* 0xff8000008800780b */ /* 0x000fe20003f3d000 */
[----:B------:R-:W1:Y:S01]  /*ea10*/  SHFL.BFLY PT, R139, R133, 0x2, 0x1f ;  /* 0x0c401f00858b7f89 */ /* 0x000e6200000e0000 */
[----:B------:R4:W5:Y:S01]  /*ea20*/  MUFU.EX2 R132, R2 ;  /* 0x0000000200847308 */ /* 0x0009620000000800 */
[----:B------:R-:W-:Y:S01]  /*ea30*/  FMUL.FTZ R0, R0, UR4 ;  /* 0x0000000400007c20 */ /* 0x000fe20008410000 */
[----:B------:R-:W-:Y:S01]  /*ea40*/  FSEL R189, R189, RZ, P1 ;  /* 0x000000ffbdbd7208 */ /* 0x000fe20000800000 */
[C---:B------:R-:W-:Y:S01]  /*ea50*/  FMUL.FTZ R188, R135.reuse, UR4 ;  /* 0x0000000487bc7c20 */ /* 0x040fe20008410000 */
[----:B------:R-:W-:Y:S03]  /*ea60*/  FSETP.NEU.FTZ.AND P1, PT, R135, -INF , PT ;  /* 0xff8000008700780b */ /* 0x000fe60003f3d000 */
[--C-:B------:R-:W-:Y:S03]  /*ea70*/  FFMA.FTZ R16, R16, UR4, -R189.reuse ;  /* 0x0000000410107c23 */ /* 0x100fe600080108bd */
[----:B------:R1:W1:Y:S01]  /*ea80*/  MUFU.EX2 R3, R0 ;  /* 0x0000000000037308 */ /* 0x0002620000000800 */
[----:B------:R-:W-:Y:S01]  /*ea90*/  FSEL R188, R188, RZ, P1 ;  /* 0x000000ffbcbc7208 */ /* 0x000fe20000800000 */
[--C-:B------:R-:W-:Y:S01]  /*eaa0*/  FFMA.FTZ R17, R17, UR4, -R189.reuse ;  /* 0x0000000411117c23 */ /* 0x100fe200080108bd */
[--C-:B------:R-:W-:Y:S01]  /*eab0*/  FFMA.FTZ R32, R32, UR4, -R189.reuse ;  /* 0x0000000420207c23 */ /* 0x100fe200080108bd */
[--C-:B------:R-:W-:Y:S01]  /*eac0*/  FFMA.FTZ R33, R33, UR4, -R189.reuse ;  /* 0x0000000421217c23 */ /* 0x100fe200080108bd */
[--C-:B------:R-:W-:Y:S01]  /*ead0*/  FFMA.FTZ R20, R20, UR4, -R189.reuse ;  /* 0x0000000414147c23 */ /* 0x100fe200080108bd */
[--C-:B------:R-:W-:Y:S01]  /*eae0*/  FFMA.FTZ R18, R18, UR4, -R188.reuse ;  /* 0x0000000412127c23 */ /* 0x100fe200080108bc */
[----:B------:R-:W-:Y:S03]  /*eaf0*/  FFMA.FTZ R6, R6, UR4, -R188 ;  /* 0x0000000406067c23 */ /* 0x000fe600080108bc */
[----:B------:R-:W-:Y:S01]  /*eb00*/  MUFU.EX2 R245, R16 ;  /* 0x0000001000f57308 */ /* 0x000fe20000000800 */
[----:B----4-:R-:W-:Y:S01]  /*eb10*/  FMNMX.FTZ R2, R26, R134, !PT ;  /* 0x000000861a027209 */ /* 0x010fe20007810000 */
[C---:B-----5:R-:W-:Y:S01]  /*eb20*/  FMUL.FTZ R36, R132.reuse, R36 ;  /* 0x0000002484247220 */ /* 0x060fe20000410000 */
[----:B------:R-:W-:Y:S01]  /*eb30*/  MOV R134, UR23 ;  /* 0x0000001700867c02 */ /* 0x000fe20008000f00 */
[C---:B------:R-:W-:Y:S01]  /*eb40*/  FMUL.FTZ R37, R132.reuse, R37 ;  /* 0x0000002584257220 */ /* 0x040fe20000410000 */
[C---:B------:R-:W-:Y:S01]  /*eb50*/  FMUL.FTZ R48, R132.reuse, R48 ;  /* 0x0000003084307220 */ /* 0x040fe20000410000 */
[----:B------:R-:W-:Y:S01]  /*eb60*/  FMUL.FTZ R49, R132, R49 ;  /* 0x0000003184317220 */ /* 0x000fe20000410000 */
[----:B------:R-:W-:Y:S03]  /*eb70*/  LOP3.LUT R134, R225, UR32, R134, 0x96, !PT ;  /* 0x00000020e1867c12 */ /* 0x000fe6000f8e9686 */
[----:B------:R-:W-:Y:S01]  /*eb80*/  MUFU.EX2 R244, R17 ;  /* 0x0000001100f47308 */ /* 0x000fe20000000800 */
[----:B-1----:R-:W-:Y:S01]  /*eb90*/  FMNMX.FTZ R0, R27, R2, !PT ;  /* 0x000000021b007209 */ /* 0x002fe20007810000 */
[----:B------:R-:W-:Y:S01]  /*eba0*/  FMUL.FTZ R38, R3, R38 ;  /* 0x0000002603267220 */ /* 0x000fe20000410000 */
[----:B------:R-:W-:Y:S01]  /*ebb0*/  FMNMX.FTZ R133, R133, R139, !PT ;  /* 0x0000008b85857209 */ /* 0x000fe20007810000 */
[----:B------:R-:W-:Y:S01]  /*ebc0*/  IMAD.WIDE.U32 R172, R134, -0x326172a9, RZ ;  /* 0xcd9e8d5786ac7825 */ /* 0x000fe200078e00ff */
[----:B------:R-:W-:Y:S01]  /*ebd0*/  FMNMX.FTZ R0, R30, R0, !PT ;  /* 0x000000001e007209 */ /* 0x000fe20007810000 */
[----:B------:R-:W-:Y:S02]  /*ebe0*/  UIADD3 UR32, UR32, -0x1, URZ ;  /* 0xffffffff20207890 */ /* 0x000fe4000fffe03f */
[----:B------:R-:W-:Y:S02]  /*ebf0*/  FFMA.FTZ R139, R19, UR4, -R188 ;  /* 0x00000004138b7c23 */ /* 0x000fe400080108bc */
[----:B------:R1:W-:Y:S01]  /*ec00*/  MUFU.EX2 R243, R18 ;  /* 0x0000001200f37308 */ /* 0x0003e20000000800 */
[----:B------:R-:W-:Y:S01]  /*ec10*/  FMNMX.FTZ R0, R31, R0, !PT ;  /* 0x000000001f007209 */ /* 0x000fe20007810000 */
[----:B------:R-:W-:Y:S01]  /*ec20*/  FMUL.FTZ R39, R3, R39 ;  /* 0x0000002703277220 */ /* 0x000fe20000410000 */
[--C-:B------:R-:W-:Y:S01]  /*ec30*/  LOP3.LUT R134, R177, UR28, R172.reuse, 0x96, !PT ;  /* 0x0000001cb1867c12 */ /* 0x100fe2000f8e96ac */
[----:B------:R-:W-:Y:S01]  /*ec40*/  FMUL.FTZ R50, R3, R50 ;  /* 0x0000003203327220 */ /* 0x000fe20000410000 */
[----:B------:R-:W-:Y:S01]  /*ec50*/  LOP3.LUT R172, R175, UR28, R172, 0x96, !PT ;  /* 0x0000001cafac7c12 */ /* 0x000fe2000f8e96ac */
[----:B------:R-:W4:Y:S01]  /*ec60*/  SHFL.BFLY PT, R2, R0, 0x2, 0x1f ;  /* 0x0c401f0000027f89 */ /* 0x000f2200000e0000 */
[C---:B------:R-:W-:Y:S03]  /*ec70*/  FMUL.FTZ R51, R3.reuse, R51 ;  /* 0x0000003303337220 */ /* 0x040fe60000410000 */
[----:B------:R5:W5:Y:S01]  /*ec80*/  MUFU.EX2 R242, R139 ;  /* 0x0000008b00f27308 */ /* 0x000b620000000800 */
        /* <DEDUP_REMOVED lines=8> */
[----:B-1----:R-:W-:Y:S04]  /*ed10*/  IMAD.WIDE.U32 R18, R134, -0x2daee0ad, RZ ;  /* 0xd2511f5386127825 */ /* 0x002fe800078e00ff */
        /* <DEDUP_REMOVED lines=11> */
[----:B----4-:R-:W-:Y:S01]  /*edd0*/  FMNMX.FTZ R0, R0, R2, !PT ;  /* 0x0000000200007209 */ /* 0x010fe20007810000 */
[C---:B------:R-:W-:Y:S01]  /*ede0*/  FMUL.FTZ R86, R3.reuse, R86 ;  /* 0x0000005603567220 */ /* 0x040fe20000410000 */
[C---:B------:R-:W-:Y:S01]  /*edf0*/  FMUL.FTZ R87, R3.reuse, R87 ;  /* 0x0000005703577220 */ /* 0x040fe20000410000 */
[C---:B------:R-:W-:Y:S01]  /*ee00*/  FMUL.FTZ R96, R132.reuse, R96 ;  /* 0x0000006084607220 */ /* 0x040fe20000410000 */
[C---:B------:R-:W-:Y:S01]  /*ee10*/  FMUL.FTZ R97, R132.reuse, R97 ;  /* 0x0000006184617220 */ /* 0x040fe20000410000 */
[----:B------:R-:W1:Y:S01]  /*ee20*/  SHFL.BFLY PT, R2, R0, 0x1, 0x1f ;  /* 0x0c201f0000027f89 */ /* 0x000e6200000e0000 */
[C---:B------:R-:W-:Y:S01]  /*ee30*/  FMUL.FTZ R98, R3.reuse, R98 ;  /* 0x0000006203627220 */ /* 0x040fe20000410000 */
[C---:B------:R-:W-:Y:S01]  /*ee40*/  FMUL.FTZ R99, R3.reuse, R99 ;  /* 0x0000006303637220 */ /* 0x040fe20000410000 */
[C---:B------:R-:W-:Y:S01]  /*ee50*/  FMUL.FTZ R100, R132.reuse, R100 ;  /* 0x0000006484647220 */ /* 0x040fe20000410000 */
[----:B------:R-:W-:Y:S01]  /*ee60*/  FMUL.FTZ R101, R132, R101 ;  /* 0x0000006584657220 */ /* 0x000fe20000410000 */
[C---:B------:R-:W-:Y:S01]  /*ee70*/  FMUL.FTZ R102, R3.reuse, R102 ;  /* 0x0000006603667220 */ /* 0x040fe20000410000 */
[----:B------:R-:W-:Y:S01]  /*ee80*/  FMUL.FTZ R103, R3, R103 ;  /* 0x0000006703677220 */ /* 0x000fe20000410000 */
[----:B------:R-:W-:Y:S01]  /*ee90*/  MUFU.EX2 R206, R32 ;  /* 0x0000002000ce7308 */ /* 0x000fe20000000800 */
[--C-:B------:R-:W-:Y:S01]  /*eea0*/  FFMA.FTZ R34, R34, UR4, -R188.reuse ;  /* 0x0000000422227c23 */ /* 0x100fe200080108bc */
[----:B------:R-:W-:Y:S01]  /*eeb0*/  FFMA.FTZ R35, R35, UR4, -R188 ;  /* 0x0000000423237c23 */ /* 0x000fe200080108bc */
        /* <DEDUP_REMOVED lines=12> */
[----:B------:R-:W-:Y:S03]  /*ef80*/  FMUL.FTZ R131, R3, R131 ;  /* 0x0000008303837220 */ /* 0x000fe60000410000 */
[----:B------:R-:W-:Y:S10]  /*ef90*/  MUFU.EX2 R205, R34 ;  /* 0x0000002200cd7308 */ /* 0x000ff40000000800 */
[----:B------:R-:W-:Y:S01]  /*efa0*/  MUFU.EX2 R204, R35 ;  /* 0x0000002300cc7308 */ /* 0x000fe20000000800 */
[C---:B--2---:R-:W-:Y:S05]  /*efb0*/  LOP3.LUT R16, R173.reuse, UR30, R180, 0x96, !PT ;  /* 0x0000001ead107c12 */ /* 0x044fea000f8e96b4 */
[----:B------:R-:W-:Y:S01]  /*efc0*/  IMAD.WIDE.U32 R16, R16, -0x2daee0ad, RZ ;  /* 0xd2511f5310107825 */ /* 0x000fe200078e00ff */
[----:B---3--:R-:W-:Y:S02]  /*efd0*/  LOP3.LUT R173, R173, UR30, R178, 0x96, !PT ;  /* 0x0000001eadad7c12 */ /* 0x008fe4000f8e96b2 */
[----:B------:R-:W2:Y:S02]  /*efe0*/  SHFL.BFLY PT, R178, R133, 0x1, 0x1f ;  /* 0x0c201f0085b27f89 */ /* 0x000ea400000e0000 */
[----:B------:R-:W-:Y:S01]  /*eff0*/  LOP3.LUT R17, R17, UR27, R236, 0x96, !PT ;  /* 0x0000001b11117c12 */ /* 0x000fe2000f8e96ec */
[----:B------:R-:W-:Y:S01]  /*f000*/  IMAD.WIDE.U32 R180, R173, -0x2daee0ad, RZ ;  /* 0xd2511f53adb47825 */ /* 0x000fe200078e00ff */
[----:B------:R-:W-:Y:S03]  /*f010*/  LOP3.LUT R175, R19, UR25, R16, 0x96, !PT ;  /* 0x0000001913af7c12 */ /* 0x000fe6000f8e9610 */
[--C-:B------:R-:W-:Y:S01]  /*f020*/  FFMA.FTZ R19, R4, UR4, -R189.reuse ;  /* 0x0000000404137c23 */ /* 0x100fe200080108bd */
[----:B------:R-:W-:Y:S01]  /*f030*/  IMAD.WIDE.U32 R16, R17, -0x326172a9, RZ ;  /* 0xcd9e8d5711107825 */ /* 0x000fe200078e00ff */
[----:B------:R-:W-:Y:S02]  /*f040*/  LOP3.LUT R134, R181, UR27, R234, 0x96, !PT ;  /* 0x0000001bb5867c12 */ /* 0x000fe4000f8e96ea */
[----:B------:R3:W-:Y:S01]  /*f050*/  MUFU.EX2 R241, R19 ;  /* 0x0000001300f17308 */ /* 0x0007e20000000800 */
[----:B------:R-:W-:Y:S01]  /*f060*/  IMAD.WIDE.U32 R172, R172, -0x2daee0ad, RZ ;  /* 0xd2511f53acac7825 */ /* 0x000fe200078e00ff */
[----:B------:R-:W-:Y:S03]  /*f070*/  LOP3.LUT R4, R17, UR26, R176, 0x96, !PT ;  /* 0x0000001a11047c12 */ /* 0x000fe6000f8e96b0 */
[----:B------:R-:W-:Y:S01]  /*f080*/  FFMA.FTZ R17, R5, UR4, -R189 ;  /* 0x0000000405117c23 */ /* 0x000fe200080108bd */
[----:B------:R-:W-:Y:S01]  /*f090*/  IMAD.WIDE.U32 R194, R175, -0x326172a9, RZ ;  /* 0xcd9e8d57afc27825 */ /* 0x000fe200078e00ff */
[----:B-----5:R-:W-:Y:S03]  /*f0a0*/  LOP3.LUT R139, R173, UR25, R180, 0x96, !PT ;  /* 0x00000019ad8b7c12 */ /* 0x020fe6000f8e96b4 */
[----:B------:R4:W-:Y:S01]  /*f0b0*/  MUFU.EX2 R240, R17 ;  /* 0x0000001100f07308 */ /* 0x0009e20000000800 */
[----:B------:R-:W-:Y:S01]  /*f0c0*/  IMAD.WIDE.U32 R176, R134, -0x326172a9, RZ ;  /* 0xcd9e8d5786b07825 */ /* 0x000fe200078e00ff */
[----:B-1----:R-:W-:Y:S02]  /*f0d0*/  FMNMX.FTZ R134, R0, R2, !PT ;  /* 0x0000000200867209 */ /* 0x002fe40007810000 */
[----:B------:R-:W-:Y:S01]  /*f0e0*/  F2FP.BF16.F32.PACK_AB R175, R242, R243 ;  /* 0x000000f3f2af723e */ /* 0x000fe200000010ff */
[----:B------:R-:W-:Y:S01]  /*f0f0*/  IMAD.WIDE.U32 R198, R139, -0x326172a9, RZ ;  /* 0xcd9e8d578bc67825 */ /* 0x000fe200078e00ff */
[----:B--2---:R-:W-:Y:S02]  /*f100*/  FMNMX.FTZ R133, R133, R178, !PT ;  /* 0x000000b285857209 */ /* 0x004fe40007810000 */
[----:B------:R-:W-:Y:S01]  /*f110*/  LOP3.LUT R174, R177, UR26, R174, 0x96, !PT ;  /* 0x0000001ab1ae7c12 */ /* 0x000fe2000f8e96ae */
[----:B------:R-:W-:Y:S01]  /*f120*/  IMAD.WIDE.U32 R4, R4, -0x2daee0ad, RZ ;  /* 0xd2511f5304047825 */ /* 0x000fe200078e00ff */
[C---:B------:R-:W-:Y:S03]  /*f130*/  FSETP.NEU.FTZ.AND P1, PT, R133.reuse, -INF , PT ;  /* 0xff8000008500780b */ /* 0x040fe60003f3d000 */
[----:B------:R-:W-:Y:S01]  /*f140*/  FMUL.FTZ R191, R133, UR4 ;  /* 0x0000000485bf7c20 */ /* 0x000fe20008410000 */
[----:B---3--:R-:W-:Y:S01]  /*f150*/  LOP3.LUT R19, R195, UR24, R16, 0x96, !PT ;  /* 0x00000018c3137c12 */ /* 0x008fe2000f8e9610 */
[----:B------:R-:W-:Y:S01]  /*f160*/  FFMA.FTZ R16, R7, UR4, -R188 ;  /* 0x0000000407107c23 */ /* 0x000fe200080108bc */
[----:B------:R-:W-:Y:S01]  /*f170*/  LOP3.LUT R18, R5, UR19, R18, 0x96, !PT ;  /* 0x0000001305127c12 */ /* 0x000fe2000f8e9612 */
[----:B------:R-:W-:Y:S01]  /*f180*/  IMAD.WIDE.U32 R6, R174, -0x2daee0ad, RZ ;  /* 0xd2511f53ae067825 */ /* 0x000fe200078e00ff */
[----:B------:R-:W-:Y:S01]  /*f190*/  FSEL R191, R191, RZ, P1 ;  /* 0x000000ffbfbf7208 */ /* 0x000fe20000800000 */
[----:B------:R1:W2:Y:S01]  /*f1a0*/  MUFU.EX2 R238, R16 ;  /* 0x0000001000ee7308 */ /* 0x0002a20000000800 */
[----:B----4-:R-:W-:Y:S01]  /*f1b0*/  LOP3.LUT R17, R199, UR24, R176, 0x96, !PT ;  /* 0x00000018c7117c12 */ /* 0x010fe2000f8e96b0 */
[----:B------:R-:W-:Y:S04]  /*f1c0*/  IMAD.WIDE.U32 R196, R19, -0x2daee0ad, RZ ;  /* 0xd2511f5313c47825 */ /* 0x000fe800078e00ff */
[C---:B------:R-:W-:Y:S01]  /*f1d0*/  FMUL.FTZ R190, R134.reuse, UR4 ;  /* 0x0000000486be7c20 */ /* 0x040fe20008410000 */
[----:B------:R-:W-:Y:S01]  /*f1e0*/  FSETP.NEU.FTZ.AND P1, PT, R134, -INF , PT ;  /* 0xff8000008600780b */ /* 0x000fe20003f3d000 */
[--C-:B------:R-:W-:Y:S01]  /*f1f0*/  FFMA.FTZ R8, R8, UR4, -R191.reuse ;  /* 0x0000000408087c23 */ /* 0x100fe200080108bf */
[--C-:B------:R-:W-:Y:S01]  /*f200*/  FFMA.FTZ R9, R9, UR4, -R191.reuse ;  /* 0x0000000409097c23 */ /* 0x100fe200080108bf */
[----:B------:R-:W-:Y:S01]  /*f210*/  IMAD.WIDE.U32 R200, R17, -0x2daee0ad, RZ ;  /* 0xd2511f5311c87825 */ /* 0x000fe200078e00ff */
[----:B------:R-:W-:Y:S01]  /*f220*/  LOP3.LUT R5, R197, UR14, R4, 0x96, !PT ;  /* 0x0000000ec5057c12 */ /* 0x000fe2000f8e9604 */
[----:B------:R3:W-:Y:S01]  /*f230*/  MUFU.EX2 R232, R8 ;  /* 0x0000000800e87308 */ /* 0x0007e20000000800 */
[----:B------:R-:W-:Y:S01]  /*f240*/  LOP3.LUT R172, R7, UR19, R172, 0x96, !PT ;  /* 0x0000001307ac7c12 */ /* 0x000fe2000f8e96ac */
[----:B------:R-:W-:Y:S01]  /*f250*/  IMAD.WIDE.U32 R192, R18, -0x326172a9, RZ ;  /* 0xcd9e8d5712c07825 */ /* 0x000fe200078e00ff */
[----:B------:R-:W-:Y:S01]  /*f260*/  LOP3.LUT R4, R201, UR14, R6, 0x96, !PT ;  /* 0x0000000ec9047c12 */ /* 0x000fe2000f8e9606 */
[----:B------:R-:W4:Y:S01]  /*f270*/  LDSM.16.MT88.4 R176, [R208+0xa000] ;  /* 0x00a00000d0b0783b */ /* 0x000f220000004200 */
[----:B------:R-:W-:Y:S01]  /*f280*/  FSEL R190, R190, RZ, P1 ;  /* 0x000000ffbebe7208 */ /* 0x000fe20000800000 */
[----:B------:R-:W-:Y:S04]  /*f290*/  IMAD.WIDE.U32 R6, R5, -0x326172a9, RZ ;  /* 0xcd9e8d5705067825 */ /* 0x000fe800078e00ff */
[--C-:B------:R-:W-:Y:S01]  /*f2a0*/  FFMA.FTZ R12, R12, UR4, -R191.reuse ;  /* 0x000000040c0c7c23 */ /* 0x100fe200080108bf */
[----:B------:R5:W-:Y:S01]  /*f2b0*/  MUFU.EX2 R233, R9 ;  /* 0x0000000900e97308 */ /* 0x000be20000000800 */
[----:B------:R-:W-:Y:S01]  /*f2c0*/  FFMA.FTZ R13, R13, UR4, -R191 ;  /* 0x000000040d0d7c23 */ /* 0x000fe200080108bf */
[----:B------:R-:W-:Y:S04]  /*f2d0*/  IMAD.WIDE.U32 R4, R4, -0x326172a9, RZ ;  /* 0xcd9e8d5704047825 */ /* 0x000fe800078e00ff */
[----:B------:R-:W-:Y:S01]  /*f2e0*/  FFMA.FTZ R10, R10, UR4, -R190 ;  /* 0x000000040a0a7c23 */ /* 0x000fe200080108be */
[----:B------:R-:W-:Y:S01]  /*f2f0*/  LOP3.LUT R0, R6, 0xffff, RZ, 0xc0, !PT ;  /* 0x0000ffff06007812 */ /* 0x000fe200078ec0ff */
[----:B------:R-:W-:Y:S01]  /*f300*/  IMAD.WIDE.U32 R202, R172, -0x326172a9, RZ ;  /* 0xcd9e8d57acca7825 */ /* 0x000fe200078e00ff */
[----:B-1----:R-:W-:Y:S01]  /*f310*/  SHF.R.U32.HI R16, RZ, 0x10, R6 ;  /* 0x00000010ff107819 */ /* 0x002fe20000011606 */
[----:B------:R1:W-:Y:S01]  /*f320*/  MUFU.EX2 R231, R10 ;  /* 0x0000000a00e77308 */ /* 0x0003e20000000800 */
[----:B------:R-:W-:Y:S01]  /*f330*/  LOP3.LUT R18, R6, 0xff, RZ, 0xc0, !PT ;  /* 0x000000ff06127812 */ /* 0x000fe200078ec0ff */
[----:B------:R-:W-:Y:S01]  /*f340*/  FFMA.FTZ R11, R11, UR4, -R190 ;  /* 0x000000040b0b7c23 */ /* 0x000fe200080108be */
[----:B------:R-:W-:Y:S01]  /*f350*/  SHF.R.U32.HI R17, RZ, 0x18, R6 ;  /* 0x00000018ff117819 */ /* 0x000fe20000011606 */
[----:B------:R-:W-:Y:S01]  /*f360*/  FFMA.FTZ R14, R14, UR4, -R190 ;  /* 0x000000040e0e7c23 */ /* 0x000fe200080108be */
[----:B------:R-:W-:Y:S01]  /*f370*/  LOP3.LUT R6, R7, UR31, R192, 0x96, !PT ;  /* 0x0000001f07067c12 */ /* 0x000fe2000f8e96c0 */
[----:B------:R-:W-:Y:S01]  /*f380*/  FFMA.FTZ R15, R15, UR4, -R190 ;  /* 0x000000040f0f7c23 */ /* 0x000fe200080108be */
[----:B------:R-:W-:Y:S03]  /*f390*/  SHF.R.U32.HI R2, RZ, 0x10, R4 ;  /* 0x00000010ff027819 */ /* 0x000fe60000011604 */
[----:B------:R-:W-:Y:S01]  /*f3a0*/  MUFU.EX2 R230, R11 ;  /* 0x0000000b00e67308 */ /* 0x000fe20000000800 */
[----:B------:R-:W-:Y:S01]  /*f3b0*/  SHF.R.U32.HI R7, RZ, 0x8, R0 ;  /* 0x00000008ff077819 */ /* 0x000fe20000011600 */
[----:B------:R-:W-:Y:S01]  /*f3c0*/  FFMA.FTZ R189, R21, UR4, -R189 ;  /* 0x0000000415bd7c23 */ /* 0x000fe200080108bd */
[----:B------:R-:W-:Y:S01]  /*f3d0*/  LOP3.LUT R0, R16, 0xff, RZ, 0xc0, !PT ;  /* 0x000000ff10007812 */ /* 0x000fe200078ec0ff */
[----:B------:R-:W-:Y:S01]  /*f3e0*/  FMUL.FTZ R16, R132, R152 ;  /* 0x0000009884107220 */ /* 0x000fe20000410000 */
[----:B---3--:R-:W-:Y:S01]  /*f3f0*/  LOP3.LUT R8, R4, 0xffff, RZ, 0xc0, !PT ;  /* 0x0000ffff04087812 */ /* 0x008fe200078ec0ff */
[--C-:B------:R-:W-:Y:S01]  /*f400*/  FFMA.FTZ R24, R24, UR4, -R191.reuse ;  /* 0x0000000418187c23 */ /* 0x100fe200080108bf */
[----:B------:R-:W-:Y:S03]  /*f410*/  LOP3.LUT R19, R4, 0xff, RZ, 0xc0, !PT ;  /* 0x000000ff04137812 */ /* 0x000fe600078ec0ff */
[----:B------:R-:W-:Y:S01]  /*f420*/  MUFU.EX2 R229, R12 ;  /* 0x0000000c00e57308 */ /* 0x000fe20000000800 */
[----:B-----5:R-:W-:Y:S01]  /*f430*/  SHF.R.U32.HI R9, RZ, 0x18, R4 ;  /* 0x00000018ff097819 */ /* 0x020fe20000011604 */
[----:B------:R-:W-:Y:S01]  /*f440*/  FFMA.FTZ R25, R25, UR4, -R191 ;  /* 0x0000000419197c23 */ /* 0x000fe200080108bf */
[----:B------:R-:W-:Y:S01]  /*f450*/  LOP3.LUT R4, R5, UR31, R202, 0x96, !PT ;  /* 0x0000001f05047c12 */ /* 0x000fe2000f8e96ca */
[--C-:B------:R-:W-:Y:S01]  /*f460*/  FFMA.FTZ R26, R26, UR4, -R190.reuse ;  /* 0x000000041a1a7c23 */ /* 0x100fe200080108be */
[----:B------:R-:W-:Y:S01]  /*f470*/  LOP3.LUT R5, R2, 0xff, RZ, 0xc0, !PT ;  /* 0x000000ff02057812 */ /* 0x000fe200078ec0ff */
[----:B------:R-:W-:Y:S01]  /*f480*/  FFMA.FTZ R27, R27, UR4, -R190 ;  /* 0x000000041b1b7c23 */ /* 0x000fe200080108be */
[----:B------:R-:W-:Y:S03]  /*f490*/  PRMT R17, R0, 0x5410, R17 ;  /* 0x0000541000117816 */ /* 0x000fe60000000011 */
[----:B------:R-:W-:Y:S01]  /*f4a0*/  MUFU.EX2 R228, R13 ;  /* 0x0000000d00e47308 */ /* 0x000fe20000000800 */
[----:B------:R-:W-:Y:S02]  /*f4b0*/  LOP3.LUT R2, R6, 0xffff, RZ, 0xc0, !PT ;  /* 0x0000ffff06027812 */ /* 0x000fe400078ec0ff */
[----:B------:R-:W-:Y:S02]  /*f4c0*/  SHF.R.U32.HI R0, RZ, 0x10, R6 ;  /* 0x00000010ff007819 */ /* 0x000fe40000011606 */
[----:B------:R-:W-:Y:S02]  /*f4d0*/  PRMT R18, R18, 0x5410, R7 ;  /* 0x0000541012127816 */ /* 0x000fe40000000007 */
[----:B------:R-:W-:Y:S03]  /*f4e0*/  SHF.R.U32.HI R8, RZ, 0x8, R8 ;  /* 0x00000008ff087819 */ /* 0x000fe60000011608 */
[----:B------:R-:W-:Y:S01]  /*f4f0*/  MUFU.EX2 R227, R14 ;  /* 0x0000000e00e37308 */ /* 0x000fe20000000800 */
[----:B------:R-:W-:Y:S02]  /*f500*/  LOP3.LUT R7, R6, 0xff, RZ, 0xc0, !PT ;  /* 0x000000ff06077812 */ /* 0x000fe400078ec0ff */
[----:B------:R-:W-:Y:S02]  /*f510*/  SHF.R.U32.HI R2, RZ, 0x8, R2 ;  /* 0x00000008ff027819 */ /* 0x000fe40000011602 */
[----:B------:R-:W-:Y:S02]  /*f520*/  SHF.R.U32.HI R6, RZ, 0x18, R6 ;  /* 0x00000018ff067819 */ /* 0x000fe40000011606 */
[----:B------:R-:W-:Y:S03]  /*f530*/  LOP3.LUT R0, R0, 0xff, RZ, 0xc0, !PT ;  /* 0x000000ff00007812 */ /* 0x000fe600078ec0ff */
[----:B------:R-:W-:Y:S01]  /*f540*/  MUFU.EX2 R226, R15 ;  /* 0x0000000f00e27308 */ /* 0x000fe20000000800 */
[----:B------:R-:W-:Y:S02]  /*f550*/  PRMT R19, R19, 0x5410, R8 ;  /* 0x0000541013137816 */ /* 0x000fe40000000008 */
[----:B------:R-:W-:Y:S02]  /*f560*/  PRMT R8, R7, 0x5410, R2 ;  /* 0x0000541007087816 */ /* 0x000fe40000000002 */
[----:B------:R-:W-:Y:S02]  /*f570*/  PRMT R7, R0, 0x5410, R6 ;  /* 0x0000541000077816 */ /* 0x000fe40000000006 */
[C---:B------:R-:W-:Y:S03]  /*f580*/  LOP3.LUT R0, R4.reuse, 0xffff, RZ, 0xc0, !PT ;  /* 0x0000ffff04007812 */ /* 0x040fe600078ec0ff */
[----:B------:R-:W-:Y:S01]  /*f590*/  MUFU.EX2 R202, R189 ;  /* 0x000000bd00ca7308 */ /* 0x000fe20000000800 */
[--C-:B------:R-:W-:Y:S02]  /*f5a0*/  SHF.R.U32.HI R2, RZ, 0x10, R4.reuse ;  /* 0x00000010ff027819 */ /* 0x100fe40000011604 */
[----:B-1----:R-:W-:Y:S02]  /*f5b0*/  PRMT R10, R5, 0x5410, R9 ;  /* 0x00005410050a7816 */ /* 0x002fe40000000009 */
[----:B------:R-:W-:Y:S02]  /*f5c0*/  LOP3.LUT R6, R4, 0xff, RZ, 0xc0, !PT ;  /* 0x000000ff04067812 */ /* 0x000fe400078ec0ff */
[----:B------:R-:W-:Y:S03]  /*f5d0*/  SHF.R.U32.HI R5, RZ, 0x18, R4 ;  /* 0x00000018ff057819 */ /* 0x000fe60000011604 */
[----:B------:R1:W-:Y:S01]  /*f5e0*/  MUFU.EX2 R199, R24 ;  /* 0x0000001800c77308 */ /* 0x0003e20000000800 */
[--C-:B------:R-:W-:Y:S01]  /*f5f0*/  HSET2.LE.AND R174, R18, R250.reuse, PT ;  /* 0x000000fa12ae7233 */ /* 0x100fe20003803000 */
[----:B------:R-:W-:Y:S01]  /*f600*/  FMUL.FTZ R18, R3, R154 ;  /* 0x0000009a03127220 */ /* 0x000fe20000410000 */
[----:B------:R-:W-:Y:S02]  /*f610*/  SHF.R.U32.HI R4, RZ, 0x8, R0 ;  /* 0x00000008ff047819 */ /* 0x000fe40000011600 */
[----:B------:R-:W-:Y:S02]  /*f620*/  F2FP.BF16.F32.PACK_AB R0, R244, R245 ;  /* 0x000000f5f400723e */ /* 0x000fe400000010ff */
[----:B------:R-:W-:Y:S03]  /*f630*/  LOP3.LUT R2, R2, 0xff, RZ, 0xc0, !PT ;  /* 0x000000ff02027812 */ /* 0x000fe600078ec0ff */
[----:B------:R3:W-:Y:S01]  /*f640*/  MUFU.EX2 R197, R26 ;  /* 0x0000001a00c57308 */ /* 0x0007e20000000800 */
        /* <DEDUP_REMOVED lines=11> */
[----:B------:R-:W5:Y:S01]  /*f700*/  MUFU.EX2 R0, R0 ;  /* 0x0000000000007308 */ /* 0x000f620000000800 */
[----:B--2---:R-:W-:Y:S01]  /*f710*/  F2FP.BF16.F32.PACK_AB R173, R238, R239 ;  /* 0x000000efeead723e */ /* 0x004fe200000010ff */
[----:B-1----:R-:W-:Y:S01]  /*f720*/  FMUL.FTZ R24, R132, R168 ;  /* 0x000000a884187220 */ /* 0x002fe20000410000 */
[----:B------:R-:W-:Y:S02]  /*f730*/  F2FP.BF16.F32.PACK_AB R172, R240, R241 ;  /* 0x000000f1f0ac723e */ /* 0x000fe400000010ff */
[----:B------:R-:W-:Y:S01]  /*f740*/  LOP3.LUT R175, R4, R175, RZ, 0xc0, !PT ;  /* 0x000000af04af7212 */ /* 0x000fe200078ec0ff */
[----:B---3--:R-:W-:Y:S01]  /*f750*/  FMUL.FTZ R26, R3, R170 ;  /* 0x000000aa031a7220 */ /* 0x008fe20000410000 */
[----:B------:R-:W-:Y:S03]  /*f760*/  LOP3.LUT R173, R6, R173, RZ, 0xc0, !PT ;  /* 0x000000ad06ad7212 */ /* 0x000fe600078ec0ff */
[----:B------:R-:W1:Y:S01]  /*f770*/  MUFU.EX2 R2, R2 ;  /* 0x0000000200027308 */ /* 0x000e620000000800 */
[----:B------:R-:W-:Y:S02]  /*f780*/  LOP3.LUT R172, R5, R172, RZ, 0xc0, !PT ;  /* 0x000000ac05ac7212 */ /* 0x000fe400078ec0ff */
[--C-:B------:R-:W-:Y:S01]  /*f790*/  HSET2.LE.AND R6, R19, R250.reuse, PT ;  /* 0x000000fa13067233 */ /* 0x100fe20003803000 */
[----:B------:R-:W-:Y:S01]  /*f7a0*/  FMUL.FTZ R19, R3, R155 ;  /* 0x0000009b03137220 */ /* 0x000fe20000410000 */
[--C-:B------:R-:W-:Y:S02]  /*f7b0*/  HSET2.LE.AND R7, R10, R250.reuse, PT ;  /* 0x000000fa0a077233 */ /* 0x100fe40003803000 */
[--C-:B------:R-:W-:Y:S03]  /*f7c0*/  HSET2.LE.AND R4, R9, R250.reuse, PT ;  /* 0x000000fa09047233 */ /* 0x100fe60003803000 */
[----:B------:R2:W-:Y:S01]  /*f7d0*/  MUFU.EX2 R195, R27 ;  /* 0x0000001b00c37308 */ /* 0x0005e20000000800 */
[--C-:B------:R-:W-:Y:S01]  /*f7e0*/  HSET2.LE.AND R181, R181, R250.reuse, PT ;  /* 0x000000fab5b57233 */ /* 0x100fe20003803000 */
[C---:B-----5:R-:W-:Y:S01]  /*f7f0*/  FMUL.FTZ R10, R0.reuse, R142 ;  /* 0x0000008e000a7220 */ /* 0x060fe20000410000 */
[----:B------:R-:W-:Y:S01]  /*f800*/  F2FP.BF16.F32.PACK_AB R180, R233, R232 ;  /* 0x000000e8e9b4723e */ /* 0x000fe200000010ff */
[----:B------:R-:W-:Y:S01]  /*f810*/  FMUL.FTZ R11, R0, R143 ;  /* 0x0000008f000b7220 */ /* 0x000fe20000410000 */
[----:B------:R-:W-:Y:S01]  /*f820*/  F2FP.BF16.F32.PACK_AB R5, R230, R231 ;  /* 0x000000e7e605723e */ /* 0x000fe200000010ff */
[----:B------:R-:W-:Y:S01]  /*f830*/  FMUL.FTZ R14, R0, R150 ;  /* 0x00000096000e7220 */ /* 0x000fe20000410000 */
[----:B------:R-:W-:Y:S01]  /*f840*/  F2FP.BF16.F32.PACK_AB R182, R228, R229 ;  /* 0x000000e5e4b6723e */ /* 0x000fe200000010ff */
[----:B------:R-:W-:Y:S01]  /*f850*/  FMUL.FTZ R15, R0, R151 ;  /* 0x00000097000f7220 */ /* 0x000fe20000410000 */
[----:B------:R-:W-:Y:S01]  /*f860*/  F2FP.BF16.F32.PACK_AB R183, R226, R227 ;  /* 0x000000e3e2b7723e */ /* 0x000fe200000010ff */
[----:B-1----:R-:W-:Y:S01]  /*f870*/  FMUL.FTZ R8, R2, R140 ;  /* 0x0000008c02087220 */ /* 0x002fe20000410000 */
[----:B------:R-:W-:Y:S01]  /*f880*/  LOP3.LUT R180, R4, R180, RZ, 0xc0, !PT ;  /* 0x000000b404b47212 */ /* 0x000fe200078ec0ff */
[C---:B------:R-:W-:Y:S01]  /*f890*/  FMUL.FTZ R4, R132.reuse, R144 ;  /* 0x0000009084047220 */ /* 0x040fe20000410000 */
[----:B------:R-:W-:Y:S01]  /*f8a0*/  LOP3.LUT R181, R181, R5, RZ, 0xc0, !PT ;  /* 0x00000005b5b57212 */ /* 0x000fe200078ec0ff */
[----:B------:R-:W-:Y:S01]  /*f8b0*/  FMUL.FTZ R5, R132, R145 ;  /* 0x0000009184057220 */ /* 0x000fe20000410000 */
[----:B------:R-:W-:Y:S01]  /*f8c0*/  LOP3.LUT R182, R6, R182, RZ, 0xc0, !PT ;  /* 0x000000b606b67212 */ /* 0x000fe200078ec0ff */
[----:B------:R-:W-:Y:S01]  /*f8d0*/  FMUL.FTZ R6, R3, R146 ;  /* 0x0000009203067220 */ /* 0x000fe20000410000 */
[----:B------:R-:W-:Y:S01]  /*f8e0*/  LOP3.LUT R183, R7, R183, RZ, 0xc0, !PT ;  /* 0x000000b707b77212 */ /* 0x000fe200078ec0ff */
[C---:B------:R-:W-:Y:S01]  /*f8f0*/  FMUL.FTZ R7, R3.reuse, R147 ;  /* 0x0000009303077220 */ /* 0x040fe20000410000 */
[C---:B------:R-:W-:Y:S01]  /*f900*/  FMUL.FTZ R9, R2.reuse, R141 ;  /* 0x0000008d02097220 */ /* 0x040fe20000410000 */
[----:B------:R-:W-:Y:S01]  /*f910*/  LDSM.16.MT88.4 R144, [R212+0xa000] ;  /* 0x00a00000d490783b */ /* 0x000fe20000004200 */
[C---:B------:R-:W-:Y:S01]  /*f920*/  FMUL.FTZ R12, R2.reuse, R148 ;  /* 0x00000094020c7220 */ /* 0x040fe20000410000 */
[C---:B------:R-:W-:Y:S01]  /*f930*/  FMUL.FTZ R13, R2.reuse, R149 ;  /* 0x00000095020d7220 */ /* 0x040fe20000410000 */
[----:B------:R-:W-:Y:S01]  /*f940*/  FMUL.FTZ R33, R2, R157 ;  /* 0x0000009d02217220 */ /* 0x000fe20000410000 */
[C---:B------:R-:W-:Y:S01]  /*f950*/  FMUL.FTZ R34, R0.reuse, R158 ;  /* 0x0000009e00227220 */ /* 0x040fe20000410000 */
[-C--:B----4-:R-:W-:Y:S03]  /*f960*/  HMMA.16816.F32.BF16 R4, R172, R176.reuse, R4 ;  /* 0x000000b0ac04723c */ /* 0x090fe60000041804 */
[----:B------:R-:W1:Y:S02]  /*f970*/  LDSM.16.MT88.4 R140, [R213+0xa000] ;  /* 0x00a00000d58c783b */ /* 0x000e640000004200 */
[----:B------:R-:W-:Y:S01]  /*f980*/  FMUL.FTZ R35, R0, R159 ;  /* 0x0000009f00237220 */ /* 0x000fe20000410000 */
[C---:B------:R-:W-:Y:S05]  /*f990*/  HMMA.16816.F32.BF16 R8, R180.reuse, R176, R8 ;  /* 0x000000b0b408723c */ /* 0x040fea0000041808 */
[----:B------:R-:W3:Y:S01]  /*f9a0*/  LDSM.16.MT88.4 R148, [R208+0xb000] ;  /* 0x00b00000d094783b */ /* 0x000ee20000004200 */
[-C--:B------:R-:W-:Y:S05]  /*f9b0*/  HMMA.16816.F32.BF16 R12, R180, R178.reuse, R12 ;  /* 0x000000b2b40c723c */ /* 0x080fea000004180c */
[----:B--2---:R-:W-:Y:S01]  /*f9c0*/  FMUL.FTZ R27, R3, R171 ;  /* 0x000000ab031b7220 */ /* 0x004fe20000410000 */
[C---:B------:R-:W-:Y:S05]  /*f9d0*/  HMMA.16816.F32.BF16 R16, R172.reuse, R178, R16 ;  /* 0x000000b2ac10723c */ /* 0x040fea0000041810 */
[C---:B------:R-:W-:Y:S01]  /*f9e0*/  FMUL.FTZ R40, R2.reuse, R40 ;  /* 0x0000002802287220 */ /* 0x040fe20000410000 */
[-C--:B------:R-:W-:Y:S05]  /*f9f0*/  HMMA.16816.F32.BF16 R36, R172, R184.reuse, R36 ;  /* 0x000000b8ac24723c */ /* 0x080fea0000041824 */
[----:B------:R-:W-:Y:S01]  /*fa00*/  FMUL.FTZ R41, R2, R41 ;  /* 0x0000002902297220 */ /* 0x000fe20000410000 */
[C---:B------:R-:W-:Y:S01]  /*fa10*/  FMUL.FTZ R42, R0.reuse, R42 ;  /* 0x0000002a002a7220 */ /* 0x040fe20000410000 */
[----:B------:R-:W-:Y:S01]  /*fa20*/  FMUL.FTZ R43, R0, R43 ;  /* 0x0000002b002b7220 */ /* 0x000fe20000410000 */
[C---:B------:R-:W-:Y:S03]  /*fa30*/  FMUL.FTZ R44, R2.reuse, R44 ;  /* 0x0000002c022c7220 */ /* 0x040fe60000410000 */
[----:B------:R-:W-:Y:S01]  /*fa40*/  FMUL.FTZ R45, R2, R45 ;  /* 0x0000002d022d7220 */ /* 0x000fe20000410000 */
[C---:B------:R-:W-:Y:S01]  /*fa50*/  FMUL.FTZ R46, R0.reuse, R46 ;  /* 0x0000002e002e7220 */ /* 0x040fe20000410000 */
[----:B------:R-:W-:Y:S01]  /*fa60*/  FMUL.FTZ R47, R0, R47 ;  /* 0x0000002f002f7220 */ /* 0x000fe20000410000 */
[C---:B------:R-:W-:Y:S04]  /*fa70*/  HMMA.16816.F32.BF16 R40, R180.reuse, R184, R40 ;  /* 0x000000b8b428723c */ /* 0x040fe80000041828 */
[C---:B------:R-:W-:Y:S01]  /*fa80*/  FMUL.FTZ R56, R2.reuse, R56 ;  /* 0x0000003802387220 */ /* 0x040fe20000410000 */
[----:B------:R-:W-:Y:S01]  /*fa90*/  FMUL.FTZ R57, R2, R57 ;  /* 0x0000003902397220 */ /* 0x000fe20000410000 */
[-C--:B------:R-:W-:Y:S05]  /*faa0*/  HMMA.16816.F32.BF16 R44, R180, R186.reuse, R44 ;  /* 0x000000bab42c723c */ /* 0x080fea000004182c */
[C---:B------:R-:W-:Y:S01]  /*fab0*/  FMUL.FTZ R58, R0.reuse, R58 ;  /* 0x0000003a003a7220 */ /* 0x040fe20000410000 */
[C---:B------:R-:W-:Y:S05]  /*fac0*/  HMMA.16816.F32.BF16 R48, R172.reuse, R186, R48 ;  /* 0x000000baac30723c */ /* 0x040fea0000041830 */
[----:B------:R-:W-:Y:S01]  /*fad0*/  FMUL.FTZ R59, R0, R59 ;  /* 0x0000003b003b7220 */ /* 0x000fe20000410000 */
[-C--:B-1----:R-:W-:Y:S05]  /*fae0*/  HMMA.16816.F32.BF16 R52, R172, R140.reuse, R52 ;  /* 0x0000008cac34723c */ /* 0x082fea0000041834 */
        /* <DEDUP_REMOVED lines=14> */
[----:B------:R-:W1:Y:S04]  /*fbd0*/  LDSM.16.MT88.4 R140, [R210+0xb000] ;  /* 0x00b00000d28c783b */ /* 0x000e680000004200 */
        /* <DEDUP_REMOVED lines=9> */
[-C--:B---3--:R-:W-:Y:S05]  /*fc70*/  HMMA.16816.F32.BF16 R84, R172, R148.reuse, R84 ;  /* 0x00000094ac54723c */ /* 0x088fea0000041854 */
[C---:B------:R-:W-:Y:S01]  /*fc80*/  FMUL.FTZ R92, R2.reuse, R92 ;  /* 0x0000005c025c7220 */ /* 0x040fe20000410000 */
[C---:B------:R-:W-:Y:S05]  /*fc90*/  HMMA.16816.F32.BF16 R88, R180.reuse, R148, R88 ;  /* 0x00000094b458723c */ /* 0x040fea0000041858 */
[----:B------:R-:W-:Y:S01]  /*fca0*/  FMUL.FTZ R93, R2, R93 ;  /* 0x0000005d025d7220 */ /* 0x000fe20000410000 */
[C---:B------:R-:W-:Y:S01]  /*fcb0*/  FMUL.FTZ R94, R0.reuse, R94 ;  /* 0x0000005e005e7220 */ /* 0x040fe20000410000 */
[----:B------:R-:W-:Y:S01]  /*fcc0*/  FMUL.FTZ R95, R0, R95 ;  /* 0x0000005f005f7220 */ /* 0x000fe20000410000 */
[----:B------:R-:W-:Y:S03]  /*fcd0*/  LOP3.LUT R138, R193, UR15, R194, 0x96, !PT ;  /* 0x0000000fc18a7c12 */ /* 0x000fe6000f8e96c2 */
[----:B------:R-:W-:Y:S01]  /*fce0*/  LOP3.LUT R144, R203, UR15, R198, 0x96, !PT ;  /* 0x0000000fcb907c12 */ /* 0x000fe2000f8e96c6 */
[----:B------:R-:W-:Y:S01]  /*fcf0*/  FMUL.FTZ R104, R2, R104 ;  /* 0x0000006802687220 */ /* 0x000fe20000410000 */
[----:B------:R-:W-:Y:S01]  /*fd00*/  IMAD.WIDE.U32 R138, R138, -0x2daee0ad, RZ ;  /* 0xd2511f538a8a7825 */ /* 0x000fe200078e00ff */
[-C--:B------:R-:W-:Y:S01]  /*fd10*/  HMMA.16816.F32.BF16 R92, R180, R150.reuse, R92 ;  /* 0x00000096b45c723c */ /* 0x080fe2000004185c */
[----:B------:R2:W-:Y:S02]  /*fd20*/  MUFU.EX2 R198, R25 ;  /* 0x0000001900c67308 */ /* 0x0005e40000000800 */
[----:B------:R-:W-:Y:S01]  /*fd30*/  IMAD.WIDE.U32 R144, R144, -0x2daee0ad, RZ ;  /* 0xd2511f5390907825 */ /* 0x000fe200078e00ff */
[----:B------:R-:W-:Y:S02]  /*fd40*/  SHF.R.U32.HI R147, RZ, 0x18, R138 ;  /* 0x00000018ff937819 */ /* 0x000fe4000001168a */
[C---:B------:R-:W-:Y:S05]  /*fd50*/  HMMA.16816.F32.BF16 R96, R172.reuse, R150, R96 ;  /* 0x00000096ac60723c */ /* 0x040fea0000041860 */
[----:B------:R3:W4:Y:S01]  /*fd60*/  MUFU.EX2 R203, R20 ;  /* 0x0000001400cb7308 */ /* 0x0007220000000800 */
[----:B------:R-:W-:Y:S01]  /*fd70*/  FMUL.FTZ R105, R2, R105 ;  /* 0x0000006902697220 */ /* 0x000fe20000410000 */
[-C--:B-1----:R-:W-:Y:S04]  /*fd80*/  HMMA.16816.F32.BF16 R100, R172, R140.reuse, R100 ;  /* 0x0000008cac64723c */ /* 0x082fe80000041864 */
[C---:B------:R-:W-:Y:S01]  /*fd90*/  FMUL.FTZ R106, R0.reuse, R106 ;  /* 0x0000006a006a7220 */ /* 0x040fe20000410000 */
[----:B------:R-:W-:Y:S01]  /*fda0*/  FMUL.FTZ R107, R0, R107 ;  /* 0x0000006b006b7220 */ /* 0x000fe20000410000 */
[----:B------:R-:W-:Y:S01]  /*fdb0*/  LOP3.LUT R152, R139, UR5, R196, 0x96, !PT ;  /* 0x000000058b987c12 */ /* 0x000fe2000f8e96c4 */
[----:B--2---:R-:W-:Y:S02]  /*fdc0*/  FMUL.FTZ R25, R132, R169 ;  /* 0x000000a984197220 */ /* 0x004fe40000410000 */
[----:B------:R-:W-:Y:S02]  /*fdd0*/  LDSM.16.MT88.4 R168, [R208+0xb800] ;  /* 0x00b80000d0a8783b */ /* 0x000fe40000004200 */
[----:B------:R-:W-:Y:S01]  /*fde0*/  LOP3.LUT R139, R138, 0xffff, RZ, 0xc0, !PT ;  /* 0x0000ffff8a8b7812 */ /* 0x000fe200078ec0ff */
[C---:B------:R-:W-:Y:S01]  /*fdf0*/  FMUL.FTZ R112, R2.reuse, R112 ;  /* 0x0000007002707220 */ /* 0x040fe20000410000 */
[C---:B------:R-:W-:Y:S04]  /*fe00*/  HMMA.16816.F32.BF16 R104, R180.reuse, R140, R104 ;  /* 0x0000008cb468723c */ /* 0x040fe80000041868 */
[----:B------:R-:W-:Y:S01]  /*fe10*/  SHF.R.U32.HI R146, RZ, 0x10, R138 ;  /* 0x00000010ff927819 */ /* 0x000fe2000001168a */
[----:B------:R-:W-:Y:S01]  /*fe20*/  FMUL.FTZ R113, R2, R113 ;  /* 0x0000007102717220 */ /* 0x000fe20000410000 */
[----:B------:R-:W-:Y:S01]  /*fe30*/  LOP3.LUT R153, R138, 0xff, RZ, 0xc0, !PT ;  /* 0x000000ff8a997812 */ /* 0x000fe200078ec0ff */
[C---:B------:R-:W-:Y:S01]  /*fe40*/  FMUL.FTZ R114, R0.reuse, R114 ;  /* 0x0000007200727220 */ /* 0x040fe20000410000 */
[----:B------:R-:W-:Y:S03]  /*fe50*/  SHF.R.U32.HI R138, RZ, 0x8, R139 ;  /* 0x00000008ff8a7819 */ /* 0x000fe6000001168b */
[----:B------:R-:W-:Y:S01]  /*fe60*/  LOP3.LUT R137, R145, UR5, R200, 0x96, !PT ;  /* 0x0000000591897c12 */ /* 0x000fe2000f8e96c8 */
[----:B------:R-:W-:Y:S01]  /*fe70*/  FMUL.FTZ R115, R0, R115 ;  /* 0x0000007300737220 */ /* 0x000fe20000410000 */
[----:B------:R-:W-:Y:S01]  /*fe80*/  LOP3.LUT R139, R146, 0xff, RZ, 0xc0, !PT ;  /* 0x000000ff928b7812 */ /* 0x000fe200078ec0ff */
[----:B------:R-:W-:Y:S01]  /*fe90*/  FMUL.FTZ R116, R2, R116 ;  /* 0x0000007402747220 */ /* 0x000fe20000410000 */
[----:B------:R-:W-:Y:S01]  /*fea0*/  LOP3.LUT R145, R144, 0xffff, RZ, 0xc0, !PT ;  /* 0x0000ffff90917812 */ /* 0x000fe200078ec0ff */
[----:B------:R-:W-:Y:S01]  /*feb0*/  FMUL.FTZ R117, R2, R117 ;  /* 0x0000007502757220 */ /* 0x000fe20000410000 */
[----:B------:R-:W-:Y:S01]  /*fec0*/  SHF.R.U32.HI R146, RZ, 0x10, R144 ;  /* 0x00000010ff927819 */ /* 0x000fe20000011690 */
[C---:B------:R-:W-:Y:S01]  /*fed0*/  FMUL.FTZ R118, R0.reuse, R118 ;  /* 0x0000007600767220 */ /* 0x040fe20000410000 */
[----:B------:R-:W-:Y:S01]  /*fee0*/  PRMT R154, R153, 0x5410, R138 ;  /* 0x00005410999a7816 */ /* 0x000fe2000000008a */
[----:B------:R-:W-:Y:S01]  /*fef0*/  FMUL.FTZ R119, R0, R119 ;  /* 0x0000007700777220 */ /* 0x000fe20000410000 */
[----:B------:R-:W-:Y:S01]  /*ff00*/  LOP3.LUT R148, R144, 0xff, RZ, 0xc0, !PT ;  /* 0x000000ff90947812 */ /* 0x000fe200078ec0ff */
[C---:B------:R-:W-:Y:S01]  /*ff10*/  FMUL.FTZ R124, R2.reuse, R124 ;  /* 0x0000007c027c7220 */ /* 0x040fe20000410000 */
[----:B------:R-:W-:Y:S01]  /*ff20*/  SHF.R.U32.HI R149, RZ, 0x18, R144 ;  /* 0x00000018ff957819 */ /* 0x000fe20000011690 */
[----:B------:R-:W-:Y:S01]  /*ff30*/  FMUL.FTZ R125, R2, R125 ;  /* 0x0000007d027d7220 */ /* 0x000fe20000410000 */
[----:B------:R-:W-:Y:S01]  /*ff40*/  PRMT R153, R139, 0x5410, R147 ;  /* 0x000054108b997816 */ /* 0x000fe20000000093 */
[C---:B------:R-:W-:Y:S01]  /*ff50*/  FMUL.FTZ R126, R0.reuse, R126 ;  /* 0x0000007e007e7220 */ /* 0x040fe20000410000 */
[----:B------:R-:W-:Y:S01]  /*ff60*/  SHF.R.U32.HI R32, RZ, 0x8, R145 ;  /* 0x00000008ff207819 */ /* 0x000fe20000011691 */
[----:B------:R-:W-:Y:S01]  /*ff70*/  FMUL.FTZ R127, R0, R127 ;  /* 0x0000007f007f7220 */ /* 0x000fe20000410000 */
[----:B------:R-:W-:Y:S02]  /*ff80*/  LOP3.LUT R140, R146, 0xff, RZ, 0xc0, !PT ;  /* 0x000000ff928c7812 */ /* 0x000fe400078ec0ff */
[----:B------:R-:W1:Y:S01]  /*ff90*/  LDSM.16.MT88.4 R144, [R213+0xb000] ;  /* 0x00b00000d590783b */ /* 0x000e620000004200 */
[----:B------:R-:W-:Y:S02]  /*ffa0*/  PRMT R186, R148, 0x5410, R32 ;  /* 0x0000541094ba7816 */ /* 0x000fe40000000020 */
[C---:B------:R-:W-:Y:S02]  /*ffb0*/  LOP3.LUT R32, R152.reuse, 0xffff, RZ, 0xc0, !PT ;  /* 0x0000ffff98207812 */ /* 0x040fe400078ec0ff */
[----:B------:R-:W-:Y:S02]  /*ffc0*/  LOP3.LUT R139, R152, 0xff, RZ, 0xc0, !PT ;  /* 0x000000ff988b7812 */ /* 0x000fe400078ec0ff */
[----:B------:R-:W-:Y:S01]  /*ffd0*/  SHF.R.U32.HI R138, RZ, 0x8, R32 ;  /* 0x00000008ff8a7819 */ /* 0x000fe20000011620 */
[----:B------:R-:W-:Y:S01]  /*ffe0*/  FMUL.FTZ R32, R2, R156 ;  /* 0x0000009c02207220 */ /* 0x000fe20000410000 */
[----:B------:R-:W-:Y:S01]  /*fff0*/  PRMT R185, R140, 0x5410, R149 ;  /* 0x000054108cb97816 */ /* 0x000fe20000000095 */
[----:B------:R-:W-:Y:S01]  /*10000*/  LDSM.16.MT88.4 R156, [R210+0xa800] ;  /* 0x00a80000d29c783b */ /* 0x000fe20000004200 */
[----:B---3--:R-:W-:Y:S02]  /*10010*/  LOP3.LUT R20, R137, 0xffff, RZ, 0xc0, !PT ;  /* 0x0000ffff89147812 */ /* 0x008fe400078ec0ff */
[--C-:B------:R-:W-:Y:S02]  /*10020*/  SHF.R.U32.HI R21, RZ, 0x10, R137.reuse ;  /* 0x00000010ff157819 */ /* 0x100fe40000011689 */
[-C--:B------:R-:W-:Y:S03]  /*10030*/  HMMA.16816.F32.BF16 R32, R180, R142.reuse, R32 ;  /* 0x0000008eb420723c */ /* 0x080fe60000041820 */
[----:B------:R-:W-:Y:S01]  /*10040*/  PRMT R151, R139, 0x5410, R138 ;  /* 0x000054108b977816 */ /* 0x000fe2000000008a */
[--C-:B------:R-:W-:Y:S01]  /*10050*/  FFMA.FTZ R138, R22, UR4, -R188.reuse ;  /* 0x00000004168a7c23 */ /* 0x100fe200080108bc */
[----:B------:R-:W-:Y:S01]  /*10060*/  FFMA.FTZ R188, R23, UR4, -R188 ;  /* 0x0000000417bc7c23 */ /* 0x000fe200080108bc */
[C---:B------:R-:W-:Y:S01]  /*10070*/  HMMA.16816.F32.BF16 R108, R172.reuse, R142, R108 ;  /* 0x0000008eac6c723c */ /* 0x040fe2000004186c */
[----:B------:R-:W2:Y:S01]  /*10080*/  LDSM.16.MT88.4 R140, [R212+0xb000] ;  /* 0x00b00000d48c783b */ /* 0x000ea20000004200 */
[----:B------:R3:W-:Y:S03]  /*10090*/  MUFU.EX2 R200, R138 ;  /* 0x0000008a00c87308 */ /* 0x0007e60000000800 */
[----:B------:R-:W-:Y:S01]  /*100a0*/  SHF.R.U32.HI R22, RZ, 0x10, R152 ;  /* 0x00000010ff167819 */ /* 0x000fe20000011698 */
[----:B------:R-:W-:Y:S01]  /*100b0*/  FMUL.FTZ R23, R3, R163 ;  /* 0x000000a303177220 */ /* 0x000fe20000410000 */
[----:B------:R-:W-:Y:S05]  /*100c0*/  LOP3.LUT R150, R137, 0xff, RZ, 0xc0, !PT ;  /* 0x000000ff89967812 */ /* 0x000fea00078ec0ff */
[----:B------:R-:W5:Y:S01]  /*100d0*/  MUFU.EX2 R201, R188 ;  /* 0x000000bc00c97308 */ /* 0x000f620000000800 */
[----:B------:R-:W-:Y:S02]  /*100e0*/  SHF.R.U32.HI R149, RZ, 0x18, R137 ;  /* 0x00000018ff957819 */ /* 0x000fe40000011689 */
[----:B------:R-:W-:Y:S01]  /*100f0*/  LOP3.LUT R148, R22, 0xff, RZ, 0xc0, !PT ;  /* 0x000000ff16947812 */ /* 0x000fe200078ec0ff */
[----:B------:R-:W-:Y:S01]  /*10100*/  FMUL.FTZ R22, R3, R162 ;  /* 0x000000a203167220 */ /* 0x000fe20000410000 */
[----:B------:R-:W-:Y:S01]  /*10110*/  SHF.R.U32.HI R139, RZ, 0x8, R20 ;  /* 0x00000008ff8b7819 */ /* 0x000fe20000011614 */
[C---:B------:R-:W-:Y:S01]  /*10120*/  FMUL.FTZ R20, R132.reuse, R160 ;  /* 0x000000a084147220 */ /* 0x040fe20000410000 */
[----:B------:R-:W-:Y:S01]  /*10130*/  LOP3.LUT R137, R21, 0xff, RZ, 0xc0, !PT ;  /* 0x000000ff15897812 */ /* 0x000fe200078ec0ff */
[C---:B------:R-:W-:Y:S01]  /*10140*/  FMUL.FTZ R21, R132.reuse, R161 ;  /* 0x000000a184157220 */ /* 0x040fe20000410000 */
[----:B------:R-:W-:Y:S01]  /*10150*/  SHF.R.U32.HI R152, RZ, 0x18, R152 ;  /* 0x00000018ff987819 */ /* 0x000fe20000011698 */
[----:B------:R-:W-:Y:S01]  /*10160*/  LDSM.16.MT88.4 R160, [R213+0xa800] ;  /* 0x00a80000d5a0783b */ /* 0x000fe20000004200 */
[--C-:B---3--:R-:W-:Y:S01]  /*10170*/  HSET2.LE.AND R138, R153, R250.reuse, PT ;  /* 0x000000fa998a7233 */ /* 0x108fe20003803000 */
[----:B------:R-:W-:Y:S01]  /*10180*/  FFMA.FTZ R132, R132, R249, R241 ;  /* 0x000000f984847223 */ /* 0x000fe200000100f1 */
[----:B------:R-:W-:Y:S01]  /*10190*/  PRMT R148, R148, 0x5410, R152 ;  /* 0x0000541094947816 */ /* 0x000fe20000000098 */
[----:B------:R-:W-:Y:S01]  /*101a0*/  FFMA.FTZ R3, R3, R248, R239 ;  /* 0x000000f803037223 */ /* 0x000fe200000100ef */
[-C--:B-1----:R-:W-:Y:S03]  /*101b0*/  HMMA.16816.F32.BF16 R20, R172, R144.reuse, R20 ;  /* 0x00000090ac14723c */ /* 0x082fe60000041814 */
[----:B------:R-:W-:Y:S01]  /*101c0*/  PRMT R149, R137, 0x5410, R149 ;  /* 0x0000541089957816 */ /* 0x000fe20000000095 */
[----:B------:R-:W-:Y:S01]  /*101d0*/  FADD.FTZ R132, R240, R132 ;  /* 0x00000084f0847221 */ /* 0x000fe20000010000 */
[--C-:B------:R-:W-:Y:S01]  /*101e0*/  HSET2.LE.AND R137, R154, R250.reuse, PT ;  /* 0x000000fa9a897233 */ /* 0x100fe20003803000 */
[C---:B------:R-:W-:Y:S01]  /*101f0*/  HMMA.16816.F32.BF16 R112, R180.reuse, R144, R112 ;  /* 0x00000090b470723c */ /* 0x040fe20000041870 */
[----:B------:R-:W1:Y:S04]  /*10200*/  LDSM.16.MT88.4 R152, [R208+0xa800] ;  /* 0x00a80000d098783b */ /* 0x000e680000004200 */
[----:B------:R-:W-:Y:S01]  /*10210*/  PRMT R150, R150, 0x5410, R139 ;  /* 0x0000541096967816 */ /* 0x000fe2000000008b */
[-C--:B------:R-:W-:Y:S05]  /*10220*/  HMMA.16816.F32.BF16 R116, R180, R146.reuse, R116 ;  /* 0x00000092b474723c */ /* 0x080fea0000041874 */
[--C-:B------:R-:W-:Y:S01]  /*10230*/  FFMA.FTZ R144, R28, UR4, -R191.reuse ;  /* 0x000000041c907c23 */ /* 0x100fe200080108bf */
[C---:B------:R-:W-:Y:S03]  /*10240*/  HMMA.16816.F32.BF16 R120, R172.reuse, R146, R120 ;  /* 0x00000092ac78723c */ /* 0x040fe60000041878 */
[----:B------:R-:W-:Y:S02]  /*10250*/  MUFU.EX2 R196, R144 ;  /* 0x0000009000c47308 */ /* 0x000fe40000000800 */
[--C-:B------:R-:W-:Y:S01]  /*10260*/  FFMA.FTZ R145, R30, UR4, -R190.reuse ;  /* 0x000000041e917c23 */ /* 0x100fe200080108be */
[-C--:B--2---:R-:W-:Y:S05]  /*10270*/  HMMA.16816.F32.BF16 R24, R172, R140.reuse, R24 ;  /* 0x0000008cac18723c */ /* 0x084fea0000041818 */
[----:B------:R-:W-:Y:S01]  /*10280*/  FFMA.FTZ R191, R29, UR4, -R191 ;  /* 0x000000041dbf7c23 */ /* 0x000fe200080108bf */
[----:B------:R-:W-:Y:S01]  /*10290*/  FFMA.FTZ R190, R31, UR4, -R190 ;  /* 0x000000041fbe7c23 */ /* 0x000fe200080108be */
[C---:B------:R-:W-:Y:S01]  /*102a0*/  FMUL.FTZ R28, R2.reuse, R164 ;  /* 0x000000a4021c7220 */ /* 0x040fe20000410000 */
[----:B------:R-:W-:Y:S01]  /*102b0*/  FMUL.FTZ R29, R2, R165 ;  /* 0x000000a5021d7220 */ /* 0x000fe20000410000 */
[----:B------:R-:W2:Y:S02]  /*102c0*/  MUFU.EX2 R194, R191 ;  /* 0x000000bf00c27308 */ /* 0x000ea40000000800 */
[C---:B------:R-:W-:Y:S01]  /*102d0*/  FMUL.FTZ R30, R0.reuse, R166 ;  /* 0x000000a6001e7220 */ /* 0x040fe20000410000 */
[----:B------:R-:W-:Y:S01]  /*102e0*/  FMUL.FTZ R31, R0, R167 ;  /* 0x000000a7001f7220 */ /* 0x000fe20000410000 */
[----:B------:R-:W-:Y:S01]  /*102f0*/  FFMA.FTZ R2, R2, R247, R232 ;  /* 0x000000f702027223 */ /* 0x000fe200000100e8 */
[----:B------:R-:W3:Y:S01]  /*10300*/  LDSM.16.MT88.4 R164, [R212+0xa800] ;  /* 0x00a80000d4a4783b */ /* 0x000ee20000004200 */
[----:B------:R-:W-:Y:S01]  /*10310*/  F2FP.BF16.F32.PACK_AB R178, R207, R206 ;  /* 0x000000cecfb2723e */ /* 0x000fe200000010ff */
[----:B------:R-:W-:Y:S03]  /*10320*/  FFMA.FTZ R0, R0, R246, R231 ;  /* 0x000000f600007223 */ /* 0x000fe600000100e7 */
[----:B------:R4:W-:Y:S01]  /*10330*/  MUFU.EX2 R192, R190 ;  /* 0x000000be00c07308 */ /* 0x0009e20000000800 */
[----:B------:R-:W-:Y:S01]  /*10340*/  F2FP.BF16.F32.PACK_AB R179, R204, R205 ;  /* 0x000000cdccb3723e */ /* 0x000fe200000010ff */
[C---:B------:R-:W-:Y:S04]  /*10350*/  HMMA.16816.F32.BF16 R28, R180.reuse, R140, R28 ;  /* 0x0000008cb41c723c */ /* 0x040fe8000004181c */
[----:B------:R-:W-:Y:S01]  /*10360*/  LOP3.LUT R178, R137, R178, RZ, 0xc0, !PT ;  /* 0x000000b289b27212 */ /* 0x000fe200078ec0ff */
[----:B------:R-:W-:Y:S01]  /*10370*/  FADD.FTZ R3, R238, R3 ;  /* 0x00000003ee037221 */ /* 0x000fe20000010000 */
[-C--:B------:R-:W-:Y:S02]  /*10380*/  HMMA.16816.F32.BF16 R124, R180, R142.reuse, R124 ;  /* 0x0000008eb47c723c */ /* 0x080fe4000004187c */
[----:B------:R1:W2:Y:S01]  /*10390*/  MUFU.EX2 R193, R145 ;  /* 0x0000009100c17308 */ /* 0x0002a20000000800 */
[----:B------:R-:W3:Y:S02]  /*103a0*/  LDSM.16.MT88.4 R180, [R210+0xb800] ;  /* 0x00b80000d2b4783b */ /* 0x000ee40000004200 */
[----:B------:R-:W-:Y:S01]  /*103b0*/  LOP3.LUT R179, R138, R179, RZ, 0xc0, !PT ;  /* 0x000000b38ab37212 */ /* 0x000fe200078ec0ff */
[----:B------:R-:W-:Y:S05]  /*103c0*/  HMMA.16816.F32.BF16 R128, R172, R142, R128 ;  /* 0x0000008eac80723c */ /* 0x000fea0000041880 */
[----:B----4-:R-:W4:Y:S01]  /*103d0*/  LDSM.16.MT88.4 R188, [R213+0xb800] ;  /* 0x00b80000d5bc783b */ /* 0x010f220000004200 */
[--C-:B------:R-:W-:Y:S01]  /*103e0*/  HSET2.LE.AND R139, R151, R250.reuse, PT ;  /* 0x000000fa978b7233 */ /* 0x100fe20003803000 */
[----:B------:R-:W-:Y:S01]  /*103f0*/  FADD.FTZ R0, R230, R0 ;  /* 0x00000000e6007221 */ /* 0x000fe20000010000 */
[--C-:B------:R-:W-:Y:S03]  /*10400*/  HSET2.LE.AND R137, R148, R250.reuse, PT ;  /* 0x000000fa94897233 */ /* 0x100fe60003803000 */
[----:B------:R-:W-:Y:S01]  /*10410*/  FADD.FTZ R3, R243, R3 ;  /* 0x00000003f3037221 */ /* 0x000fe20000010000 */
[--C-:B------:R-:W-:Y:S01]  /*10420*/  HSET2.LE.AND R138, R150, R250.reuse, PT ;  /* 0x000000fa968a7233 */ /* 0x100fe20003803000 */
[----:B------:R-:W4:Y:S01]  /*10430*/  LDSM.16.MT88.4 R172, [R212+0xb800] ;  /* 0x00b80000d4ac783b */ /* 0x000f220000004200 */
[----:B------:R-:W-:Y:S01]  /*10440*/  F2FP.BF16.F32.PACK_AB R176, R202, R203 ;  /* 0x000000cbcab0723e */ /* 0x000fe200000010ff */
[----:B------:R-:W-:Y:S01]  /*10450*/  FADD.FTZ R0, R227, R0 ;  /* 0x00000000e3007221 */ /* 0x000fe20000010000 */
[----:B-----5:R-:W-:Y:S01]  /*10460*/  F2FP.BF16.F32.PACK_AB R177, R201, R200 ;  /* 0x000000c8c9b1723e */ /* 0x020fe200000010ff */
[----:B------:R-:W-:Y:S01]  /*10470*/  FADD.FTZ R3, R242, R3 ;  /* 0x00000003f2037221 */ /* 0x000fe20000010000 */
[----:B------:R-:W-:Y:S02]  /*10480*/  F2FP.BF16.F32.PACK_AB R184, R198, R199 ;  /* 0x000000c7c6b8723e */ /* 0x000fe400000010ff */
[----:B------:R-:W-:Y:S02]  /*10490*/  LOP3.LUT R176, R139, R176, RZ, 0xc0, !PT ;  /* 0x000000b08bb07212 */ /* 0x000fe400078ec0ff */
[----:B------:R-:W-:Y:S02]  /*104a0*/  LOP3.LUT R177, R137, R177, RZ, 0xc0, !PT ;  /* 0x000000b189b17212 */ /* 0x000fe400078ec0ff */
[----:B------:R-:W-:Y:S02]  /*104b0*/  LOP3.LUT R184, R138, R184, RZ, 0xc0, !PT ;  /* 0x000000b88ab87212 */ /* 0x000fe400078ec0ff */
[--C-:B------:R-:W-:Y:S02]  /*104c0*/  HSET2.LE.AND R138, R186, R250.reuse, PT ;  /* 0x000000faba8a7233 */ /* 0x100fe40003803000 */
[--C-:B------:R-:W-:Y:S01]  /*104d0*/  HSET2.LE.AND R139, R185, R250.reuse, PT ;  /* 0x000000fab98b7233 */ /* 0x100fe20003803000 */
[-C--:B-1----:R-:W-:Y:S05]  /*104e0*/  HMMA.16816.F32.BF16 R144, R176, R152.reuse, R4 ;  /* 0x00000098b090723c */ /* 0x082fea0000041804 */
[----:B------:R-:W-:Y:S02]  /*104f0*/  HSET2.LE.AND R137, R149, R250, PT ;  /* 0x000000fa95897233 */ /* 0x000fe40003803000 */
[----:B------:R-:W-:Y:S01]  /*10500*/  F2FP.BF16.F32.PACK_AB R185, R195, R197 ;  /* 0x000000c5c3b9723e */ /* 0x000fe200000010ff */
[----:B------:R-:W-:Y:S03]  /*10510*/  FADD.FTZ R5, R233, R2 ;  /* 0x00000002e9057221 */ /* 0x000fe60000010000 */
[----:B--2---:R-:W-:Y:S01]  /*10520*/  F2FP.BF16.F32.PACK_AB R186, R194, R196 ;  /* 0x000000c4c2ba723e */ /* 0x004fe200000010ff */
[----:B------:R-:W-:Y:S01]  /*10530*/  FADD.FTZ R2, R245, R132 ;  /* 0x00000084f5027221 */ /* 0x000fe20000010000 */
[----:B------:R-:W-:Y:S01]  /*10540*/  F2FP.BF16.F32.PACK_AB R187, R192, R193 ;  /* 0x000000c1c0bb723e */ /* 0x000fe200000010ff */
[----:B------:R-:W-:Y:S01]  /*10550*/  FADD.FTZ R5, R229, R5 ;  /* 0x00000005e5057221 */ /* 0x000fe20000010000 */
[----:B------:R-:W-:Y:S01]  /*10560*/  LOP3.LUT R185, R137, R185, RZ, 0xc0, !PT ;  /* 0x000000b989b97212 */ /* 0x000fe200078ec0ff */
[----:B------:R-:W-:Y:S01]  /*10570*/  FADD.FTZ R2, R244, R2 ;  /* 0x00000002f4027221 */ /* 0x000fe20000010000 */
[----:B------:R-:W-:Y:S01]  /*10580*/  LOP3.LUT R186, R138, R186, RZ, 0xc0, !PT ;  /* 0x000000ba8aba7212 */ /* 0x000fe200078ec0ff */
        /* <DEDUP_REMOVED lines=53> */
[----:B------:R-:W-:Y:S01]  /*108e0*/  HMMA.16816.F32.BF16 R128, R176, R174, R128 ;  /* 0x000000aeb080723c */ /* 0x000fe20000041880 */
[----:B------:R-:W-:Y:S11]  /*108f0*/  @!UPT UIADD3 URZ, URZ, URZ, URZ ;  /* 0x0000003f3f3ff290 */ /* 0x000ff6000fffe03f */
[----:B------:R-:W-:Y:S01]  /*10900*/  @!UPT UIADD3 URZ, URZ, URZ, URZ ;  /* 0x0000003f3f3ff290 */ /* 0x000fe2000fffe03f */
[----:B------:R-:W-:Y:S11]  /*10910*/  @P0 BRA `(.L_x_1060) ;  /* 0xffffffd400980947 */ /* 0x000ff6000383ffff */
.L_x_1059:
[----:B------:R-:W1:Y:S01]  /*10920*/  SHFL.BFLY PT, R0, R249, 0x2, 0x1f ;  /* 0x0c401f00f9007f89 */ /* 0x000e6200000e0000 */
[----:B------:R-:W-:Y:S01]  /*10930*/  ULDC UR4, c[0x0][0x38c] ;  /* 0x0000e30000047ab9 */ /* 0x000fe20000000800 */
[----:B------:R-:W-:Y:S01]  /*10940*/  UMOV UR5, 0x400 ;  /* 0x0000040000057882 */ /* 0x000fe20000000000 */
[----:B------:R-:W-:Y:S01]  /*10950*/  S2UR UR12, SR_CTAID.Y ;  /* 0x00000000000c79c3 */ /* 0x000fe20000002600 */
[----:B------:R-:W2:Y:S01]  /*10960*/  SHFL.BFLY PT, R2, R248, 0x2, 0x1f ;  /* 0x0c401f00f8027f89 */ /* 0x000ea200000e0000 */
[----:B------:R-:W-:Y:S01]  /*10970*/  UMOV UR14, URZ ;  /* 0x0000003f000e7c82 */ /* 0x000fe20008000000 */
[----:B------:R-:W-:Y:S01]  /*10980*/  UMOV UR15, URZ ;  /* 0x0000003f000f7c82 */ /* 0x000fe20008000000 */
[----:B------:R-:W-:Y:S01]  /*10990*/  BSSY B0, `(.L_x_1063) ;  /* 0x00001b2000007945 */ /* 0x000fe20003800000 */
[----:B------:R-:W3:Y:S03]  /*109a0*/  SHFL.BFLY PT, R4, R246, 0x2, 0x1f ;  /* 0x0c401f00f6047f89 */ /* 0x000ee600000e0000 */
[----:B------:R-:W-:Y:S01]  /*109b0*/  S2UR UR10, SR_CTAID.X ;  /* 0x00000000000a79c3 */ /* 0x000fe20000002500 */
[----:B------:R-:W4:Y:S01]  /*109c0*/  SHFL.BFLY PT, R3, R247, 0x2, 0x1f ;  /* 0x0c401f00f7037f89 */ /* 0x000f2200000e0000 */
[----:B------:R-:W5:Y:S06]  /*109d0*/  S2R R8, SR_TID.X ;  /* 0x0000000000087919 */ /* 0x000f6c0000002100 */
[----:B------:R-:W-:Y:S01]  /*109e0*/  S2UR UR11, SR_CTAID.Z ;  /* 0x00000000000b79c3 */ /* 0x000fe20000002700 */
[----:B------:R-:W5:Y:S01]  /*109f0*/  S2R R139, SR_TID.X ;  /* 0x00000000008b7919 */ /* 0x000f620000002100 */
[----:B-1----:R-:W-:Y:S01]  /*10a00*/  FADD.FTZ R249, R0, R249 ;  /* 0x000000f900f97221 */ /* 0x002fe20000010000 */
[----:B--2---:R-:W-:-:S04]  /*10a10*/  FADD.FTZ R248, R2, R248 ;  /* 0x000000f802f87221 */ /* 0x004fc80000010000 */
[----:B------:R-:W1:Y:S01]  /*10a20*/  SHFL.BFLY PT, R5, R249, 0x1, 0x1f ;  /* 0x0c201f00f9057f89 */ /* 0x000e6200000e0000 */
[----:B---3--:R-:W-:-:S03]  /*10a30*/  FADD.FTZ R246, R4, R246 ;  /* 0x000000f604f67221 */ /* 0x008fc60000010000 */
[----:B------:R-:W2:Y:S01]  /*10a40*/  SHFL.BFLY PT, R0, R248, 0x1, 0x1f ;  /* 0x0c201f00f8007f89 */ /* 0x000ea200000e0000 */
[----:B----4-:R-:W-:-:S03]  /*10a50*/  FADD.FTZ R247, R3, R247 ;  /* 0x000000f703f77221 */ /* 0x010fc60000010000 */
[----:B------:R-:W3:Y:S01]  /*10a60*/  SHFL.BFLY PT, R4, R246, 0x1, 0x1f ;  /* 0x0c201f00f6047f89 */ /* 0x000ee200000e0000 */
[----:B------:R-:W-:-:S03]  /*10a70*/  MOV R3, 0x3f800000 ;  /* 0x3f80000000037802 */ /* 0x000fc60000000f00 */
[----:B------:R-:W4:Y:S01]  /*10a80*/  SHFL.BFLY PT, R2, R247, 0x1, 0x1f ;  /* 0x0c201f00f7027f89 */ /* 0x000f2200000e0000 */
[----:B-----5:R-:W-:Y:S02]  /*10a90*/  SHF.R.S32.HI R10, RZ, 0x1f, R8 ;  /* 0x0000001fff0a7819 */ /* 0x020fe40000011408 */
[----:B------:R-:W-:Y:S01]  /*10aa0*/  SHF.R.S32.HI R172, RZ, 0x1f, R139 ;  /* 0x0000001fffac7819 */ /* 0x000fe2000001148b */
[----:B-1----:R-:W-:-:S03]  /*10ab0*/  FADD.FTZ R249, R249, R5 ;  /* 0x00000005f9f97221 */ /* 0x002fc60000010000 */
[----:B------:R-:W-:Y:S01]  /*10ac0*/  LEA.HI R172, R172, R139, RZ, 0x3 ;  /* 0x0000008bacac7211 */ /* 0x000fe200078f18ff */
[----:B--2---:R-:W-:Y:S01]  /*10ad0*/  FADD.FTZ R248, R248, R0 ;  /* 0x00000000f8f87221 */ /* 0x004fe20000010000 */
[----:B------:R-:W-:Y:S02]  /*10ae0*/  FSETP.NE.FTZ.AND P5, PT, R249, RZ, PT ;  /* 0x000000fff900720b */ /* 0x000fe40003fb5000 */
[----:B------:R-:W-:Y:S01]  /*10af0*/  MOV R0, 0x3f800000 ;  /* 0x3f80000000007802 */ /* 0x000fe20000000f00 */
[----:B---3--:R-:W-:Y:S01]  /*10b00*/  FADD.FTZ R246, R246, R4 ;  /* 0x00000004f6f67221 */ /* 0x008fe20000010000 */
[----:B------:R-:W-:Y:S02]  /*10b10*/  LEA.HI R4, R10, R8, RZ, 0x2 ;  /* 0x000000080a047211 */ /* 0x000fe400078f10ff */
[----:B------:R-:W-:Y:S01]  /*10b20*/  FSETP.NE.FTZ.AND P4, PT, R248, RZ, PT ;  /* 0x000000fff800720b */ /* 0x000fe20003f95000 */
[----:B----4-:R-:W-:Y:S01]  /*10b30*/  FADD.FTZ R247, R247, R2 ;  /* 0x00000002f7f77221 */ /* 0x010fe20000010000 */
[----:B------:R-:W-:-:S02]  /*10b40*/  SHF.R.S32.HI R6, RZ, 0x2, R4 ;  /* 0x00000002ff067819 */ /* 0x000fc40000011404 */
[----:B------:R-:W-:Y:S02]  /*10b50*/  SHF.R.S32.HI R2, RZ, 0x1f, R4 ;  /* 0x0000001fff027819 */ /* 0x000fe40000011404 */
[----:B------:R-:W-:Y:S01]  /*10b60*/  FSETP.NE.FTZ.AND P3, PT, R247, RZ, PT ;  /* 0x000000fff700720b */ /* 0x000fe20003f75000 */
[----:B------:R-:W1:Y:S01]  /*10b70*/  @P5 MUFU.RCP R0, R249 ;  /* 0x000000f900005308 */ /* 0x000e620000001000 */
[----:B------:R-:W-:Y:S02]  /*10b80*/  LEA.HI R2, R2, R6, RZ, 0x3 ;  /* 0x0000000602027211 */ /* 0x000fe400078f18ff */
[----:B------:R-:W-:Y:S02]  /*10b90*/  FSETP.NE.FTZ.AND P0, PT, R246, RZ, PT ;  /* 0x000000fff600720b */ /* 0x000fe40003f15000 */
[----:B------:R-:W-:Y:S02]  /*10ba0*/  LOP3.LUT R2, R2, 0xfffffff8, RZ, 0xc0, !PT ;  /* 0xfffffff802027812 */ /* 0x000fe400078ec0ff */
[----:B------:R-:W-:Y:S01]  /*10bb0*/  LEA.HI R10, R10, R8, RZ, 0x5 ;  /* 0x000000080a0a7211 */ /* 0x000fe200078f28ff */
[----:B------:R-:W2:Y:S01]  /*10bc0*/  @P4 MUFU.RCP R3, R248 ;  /* 0x000000f800034308 */ /* 0x000ea20000001000 */
[----:B------:R-:W-:-:S02]  /*10bd0*/  IADD3 R6, R6, -R2, RZ ;  /* 0x8000000206067210 */ /* 0x000fc40007ffe0ff */
[----:B------:R-:W-:Y:S02]  /*10be0*/  MOV R2, 0x3f800000 ;  /* 0x3f80000000027802 */ /* 0x000fe40000000f00 */
[----:B------:R-:W-:Y:S02]  /*10bf0*/  LOP3.LUT R4, R4, 0x3ffffffc, RZ, 0xc0, !PT ;  /* 0x3ffffffc04047812 */ /* 0x000fe400078ec0ff */
[----:B------:R-:W-:Y:S01]  /*10c00*/  LOP3.LUT R7, R10, 0xffffffe0, RZ, 0xc0, !PT ;  /* 0xffffffe00a077812 */ /* 0x000fe200078ec0ff */
[----:B-1----:R-:W-:Y:S01]  /*10c10*/  FMUL.FTZ R0, R0, UR4 ;  /* 0x0000000400007c20 */ /* 0x002fe20008410000 */
[----:B------:R-:W1:Y:S01]  /*10c20*/  @P3 MUFU.RCP R2, R247 ;  /* 0x000000f700023308 */ /* 0x000e620000001000 */
[----:B------:R-:W-:Y:S02]  /*10c30*/  IADD3 R11, -R4, R8, RZ ;  /* 0x00000008040b7210 */ /* 0x000fe40007ffe1ff */
        /* <DEDUP_REMOVED lines=33> */
[----:B--2---:R-:W-:Y:S01]  /*10e50*/  FMUL.FTZ R3, R3, UR4 ;  /* 0x0000000403037c20 */ /* 0x004fe20008410000 */
[----:B-1----:R-:W-:Y:S01]  /*10e60*/  FMUL.FTZ R2, R2, UR4 ;  /* 0x0000000402027c20 */ /* 0x002fe20008410000 */
[----:B------:R-:W-:-:S02]  /*10e70*/  IADD3 R4, -R7, R8, RZ ;  /* 0x0000000807047210 */ /* 0x000fc40007ffe1ff */
        /* <DEDUP_REMOVED lines=18> */
[----:B-1----:R-:W-:Y:S01]  /*10fa0*/  FMUL.FTZ R0, R0, UR4 ;  /* 0x0000000400007c20 */ /* 0x002fe20008410000 */
[----:B------:R-:W1:Y:S01]  /*10fb0*/  S2UR UR4, SR_CgaCtaId ;  /* 0x00000000000479c3 */ /* 0x000e620000008800 */
        /* <DEDUP_REMOVED lines=16> */
[----:B------:R-:W-:Y:S01]  /*110c0*/  FMUL.FTZ R23, R2, R45 ;  /* 0x0000002d02177220 */ /* 0x000fe20000410000 */
[----:B------:R-:W-:Y:S01]  /*110d0*/  LOP3.LUT P6, RZ, R4, 0x3, RZ, 0xc0, !PT ;  /* 0x0000000304ff7812 */ /* 0x000fe200078cc0ff */
[C---:B------:R-:W-:Y:S01]  /*110e0*/  FMUL.FTZ R19, R2.reuse, R57 ;  /* 0x0000003902137220 */ /* 0x040fe20000410000 */
[----:B------:R-:W-:Y:S01]  /*110f0*/  SHF.R.S32.HI R45, RZ, 0x5, R10 ;  /* 0x00000005ff2d7819 */ /* 0x000fe2000001140a */
[C---:B------:R-:W-:Y:S01]  /*11100*/  FMUL.FTZ R65, R2.reuse, R61 ;  /* 0x0000003d02417220 */ /* 0x040fe20000410000 */
[----:B------:R-:W-:Y:S01]  /*11110*/  LOP3.LUT R3, R3, 0x1c0, RZ, 0xc0, !PT ;  /* 0x000001c003037812 */ /* 0x000fe200078ec0ff */
        /* <DEDUP_REMOVED lines=30> */
[----:B------:R-:W-:Y:S01]  /*11300*/  LEA R2, R45, R11, 0x9 ;  /* 0x0000000b2d027211 */ /* 0x000fe200078e48ff */
[----:B-1----:R-:W-:Y:S01]  /*11310*/  ULEA UR4, UR4, UR5, 0x18 ;  /* 0x0000000504047291 */ /* 0x002fe2000f8ec03f */
[----:B------:R-:W-:Y:S01]  /*11320*/  LEA.HI R3, R3, R3, RZ, 0x1d ;  /* 0x0000000303037211 */ /* 0x000fe200078fe8ff */
[----:B------:R-:W-:Y:S01]  /*11330*/  FMUL.FTZ R64, R0, R63 ;  /* 0x0000003f00407220 */ /* 0x000fe20000410000 */
[----:B------:R-:W-:Y:S01]  /*11340*/  ISETP.NE.U32.AND P1, PT, R4, 0x1, PT ;  /* 0x000000010400780c */ /* 0x000fe20003f25070 */
[----:B------:R-:W-:Y:S01]  /*11350*/  FMUL.FTZ R16, R0, R43 ;  /* 0x0000002b00107220 */ /* 0x000fe20000410000 */
[----:B------:R-:W-:Y:S01]  /*11360*/  LOP3.LUT R5, R172, 0xfffffff8, RZ, 0xc0, !PT ;  /* 0xfffffff8ac057812 */ /* 0x000fe200078ec0ff */
[----:B------:R-:W-:Y:S01]  /*11370*/  FMUL.FTZ R142, R0, R142 ;  /* 0x0000008e008e7220 */ /* 0x000fe20000410000 */
[----:B------:R-:W-:Y:S01]  /*11380*/  LEA R2, R2, R3, 0x1 ;  /* 0x0000000302027211 */ /* 0x000fe200078e08ff */
[C---:B------:R-:W-:Y:S01]  /*11390*/  FMUL.FTZ R7, R0.reuse, R143 ;  /* 0x0000008f00077220 */ /* 0x040fe20000410000 */
[----:B------:R-:W-:Y:S01]  /*113a0*/  IADD3 R139, -R5, R139, RZ ;  /* 0x0000008b058b7210 */ /* 0x000fe20007ffe1ff */
[----:B------:R-:W-:Y:S01]  /*113b0*/  FMUL.FTZ R150, R0, R150 ;  /* 0x0000009600967220 */ /* 0x000fe20000410000 */
[----:B------:R-:W-:Y:S01]  /*113c0*/  LEA R5, R2, UR4, 0x1 ;  /* 0x0000000402057c11 */ /* 0x000fe2000f8e08ff */
[C---:B------:R-:W-:Y:S01]  /*113d0*/  FMUL.FTZ R12, R0.reuse, R151 ;  /* 0x00000097000c7220 */ /* 0x040fe20000410000 */
[----:B------:R-:W-:Y:S01]  /*113e0*/  F2FP.BF16.F32.PACK_AB R3, R145, R144 ;  /* 0x000000909103723e */ /* 0x000fe200000010ff */
[C---:B------:R-:W-:Y:S01]  /*113f0*/  FMUL.FTZ R42, R0.reuse, R42 ;  /* 0x0000002a002a7220 */ /* 0x040fe20000410000 */
[C---:B------:R-:W-:Y:S01]  /*11400*/  IADD3 R4, R5.reuse, -0x10, RZ ;  /* 0xfffffff005047810 */ /* 0x040fe20007ffe0ff */
[C---:B------:R-:W-:Y:S01]  /*11410*/  FMUL.FTZ R46, R0.reuse, R46 ;  /* 0x0000002e002e7220 */ /* 0x040fe20000410000 */
[----:B------:R-:W-:Y:S01]  /*11420*/  @P1 IADD3 R4, R5, 0x10, RZ ;  /* 0x0000001005041810 */ /* 0x000fe20007ffe0ff */
[----:B------:R-:W-:Y:S01]  /*11430*/  FMUL.FTZ R22, R0, R47 ;  /* 0x0000002f00167220 */ /* 0x000fe20000410000 */
[----:B------:R-:W-:Y:S01]  /*11440*/  R2P PR, R6, 0x6 ;  /* 0x0000000606007804 */ /* 0x000fe20000000000 */
[C---:B------:R-:W-:Y:S01]  /*11450*/  FMUL.FTZ R58, R0.reuse, R58 ;  /* 0x0000003a003a7220 */ /* 0x040fe20000410000 */
[----:B------:R-:W-:Y:S01]  /*11460*/  F2FP.BF16.F32.PACK_AB R2, R147, R146 ;  /* 0x000000929302723e */ /* 0x000fe200000010ff */
[C---:B------:R-:W-:Y:S01]  /*11470*/  FMUL.FTZ R24, R0.reuse, R59 ;  /* 0x0000003b00187220 */ /* 0x040fe20000410000 */
[----:B------:R-:W-:Y:S01]  /*11480*/  F2FP.BF16.F32.PACK_AB R6, R155, R154 ;  /* 0x0000009a9b06723e */ /* 0x000fe200000010ff */
[C---:B------:R-:W-:Y:S01]  /*11490*/  FMUL.FTZ R62, R0.reuse, R62 ;  /* 0x0000003e003e7220 */ /* 0x040fe20000410000 */
[----:B------:R-:W-:Y:S01]  /*114a0*/  F2FP.BF16.F32.PACK_AB R63, R69, R68 ;  /* 0x00000044453f723e */ /* 0x000fe200000010ff */
        /* <DEDUP_REMOVED lines=23> */
[----:B------:R-:W-:Y:S01]  /*11620*/  F2FP.BF16.F32.PACK_AB R8, R8, R140 ;  /* 0x0000008c0808723e */ /* 0x000fe200000010ff */
[----:B------:R-:W-:Y:S01]  /*11630*/  ULDC.U8 UR4, c[0x0][0x3d9] ;  /* 0x0000f64000047ab9 */ /* 0x000fe20000000000 */
[----:B------:R-:W-:Y:S01]  /*11640*/  F2FP.BF16.F32.PACK_AB R7, R7, R142 ;  /* 0x0000008e0707723e */ /* 0x000fe200000010ff */
[----:B------:R1:W-:Y:S01]  /*11650*/  STS [R5+0x400], R2 ;  /* 0x0004000205007388 */ /* 0x0003e20000000800 */
[----:B------:R-:W-:Y:S01]  /*11660*/  F2FP.BF16.F32.PACK_AB R9, R9, R148 ;  /* 0x000000940909723e */ /* 0x000fe200000010ff */
[----:B------:R-:W-:Y:S01]  /*11670*/  UISETP.NE.AND UP0, UPT, UR4, URZ, UPT ;  /* 0x0000003f0400728c */ /* 0x000fe2000bf05270 */
[----:B------:R-:W-:Y:S01]  /*11680*/  F2FP.BF16.F32.PACK_AB R12, R12, R150 ;  /* 0x000000960c0c723e */ /* 0x000fe200000010ff */
[----:B------:R2:W-:Y:S01]  /*11690*/  STS [R4+0x400], R6 ;  /* 0x0004000604007388 */ /* 0x0005e20000000800 */
[----:B------:R-:W-:Y:S01]  /*116a0*/  F2FP.BF16.F32.PACK_AB R11, R14, R18 ;  /* 0x000000120e0b723e */ /* 0x000fe200000010ff */
[----:B------:R-:W-:Y:S01]  /*116b0*/  ULDC.U8 UR5, c[0x0][0x3d8] ;  /* 0x0000f60000057ab9 */ /* 0x000fe20000000000 */
[----:B------:R-:W-:Y:S01]  /*116c0*/  F2FP.BF16.F32.PACK_AB R10, R13, R38 ;  /* 0x000000260d0a723e */ /* 0x000fe200000010ff */
[----:B------:R3:W-:Y:S01]  /*116d0*/  STS [R4], R0 ;  /* 0x0000000004007388 */ /* 0x0007e20000000800 */
[----:B------:R-:W-:Y:S01]  /*116e0*/  F2FP.BF16.F32.PACK_AB R14, R21, R30 ;  /* 0x0000001e150e723e */ /* 0x000fe200000010ff */
[----:B------:R-:W-:Y:S01]  /*116f0*/  UISETP.NE.AND UP1, UPT, UR5, URZ, UPT ;  /* 0x0000003f0500728c */ /* 0x000fe2000bf25270 */
[----:B------:R-:W-:Y:S01]  /*11700*/  F2FP.BF16.F32.PACK_AB R13, R51, R50 ;  /* 0x00000032330d723e */ /* 0x000fe200000010ff */
[----:B------:R4:W-:Y:S01]  /*11710*/  STS [R5+0x2000], R8 ;  /* 0x0020000805007388 */ /* 0x0009e20000000800 */
[----:B------:R-:W-:Y:S01]  /*11720*/  F2FP.BF16.F32.PACK_AB R15, R15, R40 ;  /* 0x000000280f0f723e */ /* 0x000fe200000010ff */
[----:B------:R-:W-:Y:S01]  /*11730*/  @UP0 ULDC.64 UR8, c[0x0][0x2c0] ;  /* 0x0000b00000080ab9 */ /* 0x000fe20000000a00 */
[----:B------:R-:W-:Y:S01]  /*11740*/  F2FP.BF16.F32.PACK_AB R16, R16, R42 ;  /* 0x0000002a1010723e */ /* 0x000fe200000010ff */
[----:B------:R5:W-:Y:S01]  /*11750*/  STS [R5+0x2400], R7 ;  /* 0x0024000705007388 */ /* 0x000be20000000800 */
[----:B------:R-:W-:Y:S01]  /*11760*/  F2FP.BF16.F32.PACK_AB R23, R23, R44 ;  /* 0x0000002c1717723e */ /* 0x000fe200000010ff */
[----:B------:R-:W-:Y:S01]  /*11770*/  @UP0 UIMAD UR8, UR9, UR8, URZ ;  /* 0x00000008090802a4 */ /* 0x000fe2000f8e023f */
[----:B------:R-:W-:Y:S01]  /*11780*/  F2FP.BF16.F32.PACK_AB R22, R22, R46 ;  /* 0x0000002e1616723e */ /* 0x000fe200000010ff */
[----:B------:R-:W-:Y:S01]  /*11790*/  STS [R4+0x2000], R9 ;  /* 0x0020000904007388 */ /* 0x000fe20000000800 */
[----:B------:R-:W-:Y:S01]  /*117a0*/  F2FP.BF16.F32.PACK_AB R21, R34, R132 ;  /* 0x000000842215723e */ /* 0x000fe200000010ff */
[----:B------:R-:W-:Y:S01]  /*117b0*/  @!UP0 ULDC UR6, c[0x0][0x2e4] ;  /* 0x0000b90000068ab9 */ /* 0x000fe20000000800 */
[----:B------:R-:W-:Y:S01]  /*117c0*/  F2FP.BF16.F32.PACK_AB R20, R20, R54 ;  /* 0x000000361414723e */ /* 0x000fe200000010ff */
[----:B------:R-:W-:Y:S01]  /*117d0*/  STS [R4+0x2400], R12 ;  /* 0x0024000c04007388 */ /* 0x000fe20000000800 */
[----:B-1----:R-:W-:Y:S01]  /*117e0*/  SEL R2, R68, 0xffffffe0, !P1 ;  /* 0xffffffe044027807 */ /* 0x002fe20004800000 */
[----:B------:R-:W-:Y:S01]  /*117f0*/  @!UP0 ULDC UR9, c[0x0][0x2c4] ;  /* 0x0000b10000098ab9 */ /* 0x000fe20000000800 */
[----:B------:R-:W-:Y:S01]  /*11800*/  F2FP.BF16.F32.PACK_AB R19, R19, R17 ;  /* 0x000000111313723e */ /* 0x000fe200000010ff */
[----:B------:R-:W-:Y:S01]  /*11810*/  UISETP.NE.OR UP2, UPT, UR4, URZ, !UP1 ;  /* 0x0000003f0400728c */ /* 0x000fe2000cf45670 */
[----:B--2---:R-:W-:Y:S01]  /*11820*/  MOV R6, 0x40 ;  /* 0x0000004000067802 */ /* 0x004fe20000000f00 */
[----:B------:R-:W-:Y:S01]  /*11830*/  @!UP0 USEL UR8, UR9, UR6, !UP1 ;  /* 0x0000000609088287 */ /* 0x000fe2000c800000 */
[----:B------:R-:W-:Y:S01]  /*11840*/  F2FP.BF16.F32.PACK_AB R18, R137, R138 ;  /* 0x0000008a8912723e */ /* 0x000fe200000010ff */
[----:B------:R-:W-:Y:S01]  /*11850*/  @!UP0 ULDC UR4, c[0x0][0x270] ;  /* 0x00009c0000048ab9 */ /* 0x000fe20000000800 */
[C---:B---3--:R-:W-:Y:S01]  /*11860*/  IADD3 R0, R5.reuse, R2, RZ ;  /* 0x0000000205007210 */ /* 0x048fe20007ffe0ff */
[----:B------:R-:W-:Y:S01]  /*11870*/  @UP0 UMOV UR7, 0x1 ;  /* 0x0000000100070882 */ /* 0x000fe20000000000 */
[----:B------:R-:W-:Y:S01]  /*11880*/  SEL R6, R6, 0xffffffc0, !P2 ;  /* 0xffffffc006067807 */ /* 0x000fe20005000000 */
[----:B------:R-:W-:Y:S01]  /*11890*/  @!UP0 UIMAD UR7, UR8, UR4, URZ ;  /* 0x00000004080782a4 */ /* 0x000fe2000f8e023f */
[----:B----4-:R-:W-:Y:S01]  /*118a0*/  IADD3 R8, R2, R4, RZ ;  /* 0x0000000402087210 */ /* 0x010fe20007ffe0ff */
[----:B------:R-:W-:Y:S01]  /*118b0*/  STS [R0], R11 ;  /* 0x0000000b00007388 */ /* 0x000fe20000000800 */
[----:B------:R-:W-:Y:S01]  /*118c0*/  IADD3 R3, R5, R6, RZ ;  /* 0x0000000605037210 */ /* 0x000fe20007ffe0ff */
[----:B------:R-:W-:Y:S01]  /*118d0*/  UIMAD UR6, UR12, UR7, URZ ;  /* 0x000000070c0672a4 */ /* 0x000fe2000f8e023f */
[----:B------:R-:W-:Y:S01]  /*118e0*/  F2FP.BF16.F32.PACK_AB R17, R26, R29 ;  /* 0x0000001d1a11723e */ /* 0x000fe200000010ff */
[----:B------:R-:W-:Y:S01]  /*118f0*/  STS [R0+0x400], R10 ;  /* 0x0004000a00007388 */ /* 0x000fe20000000800 */
[----:B-----5:R-:W-:Y:S01]  /*11900*/  IADD3 R7, R6, R4, RZ ;  /* 0x0000000406077210 */ /* 0x020fe20007ffe0ff */
[----:B------:R-:W-:Y:S01]  /*11910*/  @UP0 ULDC UR13, c[0x0][0x2c0] ;  /* 0x0000b000000d0ab9 */ /* 0x000fe20000000800 */
[----:B------:R-:W-:Y:S01]  /*11920*/  F2FP.BF16.F32.PACK_AB R24, R24, R58 ;  /* 0x0000003a1818723e */ /* 0x000fe200000010ff */
[----:B------:R-:W-:Y:S01]  /*11930*/  STS [R8], R14 ;  /* 0x0000000e08007388 */ /* 0x000fe20000000800 */
[----:B------:R-:W-:Y:S01]  /*11940*/  F2FP.BF16.F32.PACK_AB R65, R65, R25 ;  /* 0x000000194141723e */ /* 0x000fe200000010ff */
[----:B------:R-:W-:Y:S01]  /*11950*/  @!UP2 ULDC UR5, c[0x0][0x2c4] ;  /* 0x0000b1000005aab9 */ /* 0x000fe20000000800 */
[----:B------:R-:W-:Y:S01]  /*11960*/  F2FP.BF16.F32.PACK_AB R64, R64, R62 ;  /* 0x0000003e4040723e */ /* 0x000fe200000010ff */
[----:B------:R-:W-:Y:S01]  /*11970*/  STS [R8+0x400], R13 ;  /* 0x0004000d08007388 */ /* 0x000fe20000000800 */
[----:B------:R-:W-:Y:S01]  /*11980*/  F2FP.BF16.F32.PACK_AB R62, R71, R70 ;  /* 0x00000046473e723e */ /* 0x000fe200000010ff */
[----:B------:R-:W-:Y:S01]  /*11990*/  @!UP0 UMOV UR13, 0x1 ;  /* 0x00000001000d8882 */ /* 0x000fe20000000000 */
[----:B------:R-:W-:Y:S01]  /*119a0*/  IADD3 R2, R0, R6, RZ ;  /* 0x0000000600027210 */ /* 0x000fe20007ffe0ff */
[----:B------:R-:W-:Y:S01]  /*119b0*/  STS [R0+0x2000], R15 ;  /* 0x0020000f00007388 */ /* 0x000fe20000000800 */
[----:B------:R-:W-:Y:S01]  /*119c0*/  F2FP.BF16.F32.PACK_AB R59, R81, R80 ;  /* 0x00000050513b723e */ /* 0x000fe200000010ff */
[----:B------:R-:W-:Y:S01]  /*119d0*/  @!UP2 UIMAD UR5, UR12, UR5, URZ ;  /* 0x000000050c05a2a4 */ /* 0x000fe2000f8e023f */
[----:B------:R-:W-:Y:S01]  /*119e0*/  F2FP.BF16.F32.PACK_AB R58, R83, R82 ;  /* 0x00000052533a723e */ /* 0x000fe200000010ff */
[----:B------:R-:W-:Y:S01]  /*119f0*/  STS [R0+0x2400], R16 ;  /* 0x0024001000007388 */ /* 0x000fe20000000800 */
[----:B------:R-:W-:Y:S01]  /*11a00*/  IADD3 R6, R8, R6, RZ ;  /* 0x0000000608067210 */ /* 0x000fe20007ffe0ff */
[----:B------:R-:W-:Y:S01]  /*11a10*/  USEL UR6, UR6, URZ, UP2 ;  /* 0x0000003f06067287 */ /* 0x000fe20009000000 */
[----:B------:R-:W-:Y:S01]  /*11a20*/  F2FP.BF16.F32.PACK_AB R61, R61, R72 ;  /* 0x000000483d3d723e */ /* 0x000fe200000010ff */
[----:B------:R-:W-:Y:S01]  /*11a30*/  STS [R8+0x2000], R23 ;  /* 0x0020001708007388 */ /* 0x000fe20000000800 */
[----:B------:R-:W-:Y:S01]  /*11a40*/  F2FP.BF16.F32.PACK_AB R60, R60, R74 ;  /* 0x0000004a3c3c723e */ /* 0x000fe200000010ff */
[----:B------:R-:W-:Y:S01]  /*11a50*/  UIMAD UR4, UR10, UR13, URZ ;  /* 0x0000000d0a0472a4 */ /* 0x000fe2000f8e023f */
[----:B------:R-:W-:Y:S01]  /*11a60*/  F2FP.BF16.F32.PACK_AB R57, R57, R76 ;  /* 0x0000004c3939723e */ /* 0x000fe200000010ff */
[----:B------:R1:W-:Y:S01]  /*11a70*/  STS [R8+0x2400], R22 ;  /* 0x0024001608007388 */ /* 0x0003e20000000800 */
[----:B------:R-:W-:Y:S01]  /*11a80*/  F2FP.BF16.F32.PACK_AB R56, R56, R78 ;  /* 0x0000004e3838723e */ /* 0x000fe200000010ff */
[----:B------:R-:W-:Y:S01]  /*11a90*/  UIMAD UR8, UR11, UR8, UR6 ;  /* 0x000000080b0872a4 */ /* 0x000fe2000f8e0206 */
[----:B------:R-:W-:Y:S01]  /*11aa0*/  F2FP.BF16.F32.PACK_AB R55, R85, R84 ;  /* 0x000000545537723e */ /* 0x000fe200000010ff */
[----:B------:R-:W-:Y:S01]  /*11ab0*/  STS [R3], R21 ;  /* 0x0000001503007388 */ /* 0x000fe20000000800 */
[----:B------:R-:W-:Y:S01]  /*11ac0*/  F2FP.BF16.F32.PACK_AB R54, R87, R86 ;  /* 0x000000565736723e */ /* 0x000fe200000010ff */
[----:B------:R-:W-:Y:S01]  /*11ad0*/  USHF.L.U32 UR7, UR4, 0x7, URZ ;  /* 0x0000000704077899 */ /* 0x000fe2000800063f */
[----:B------:R-:W-:Y:S01]  /*11ae0*/  F2FP.BF16.F32.PACK_AB R51, R97, R96 ;  /* 0x000000606133723e */ /* 0x000fe200000010ff */
[----:B------:R2:W-:Y:S01]  /*11af0*/  STS [R3+0x400], R20 ;  /* 0x0004001403007388 */ /* 0x0005e20000000800 */
[----:B------:R-:W-:Y:S01]  /*11b00*/  F2FP.BF16.F32.PACK_AB R50, R99, R98 ;  /* 0x000000626332723e */ /* 0x000fe200000010ff */
[----:B------:R-:W-:Y:S01]  /*11b10*/  @!UP2 UMOV UR14, UR5 ;  /* 0x00000005000eac82 */ /* 0x000fe20008000000 */
[----:B------:R-:W-:Y:S01]  /*11b20*/  F2FP.BF16.F32.PACK_AB R53, R53, R88 ;  /* 0x000000583535723e */ /* 0x000fe200000010ff */
[----:B------:R-:W-:Y:S01]  /*11b30*/  STS [R7], R18 ;  /* 0x0000001207007388 */ /* 0x000fe20000000800 */
[----:B------:R-:W-:Y:S01]  /*11b40*/  F2FP.BF16.F32.PACK_AB R52, R52, R90 ;  /* 0x0000005a3434723e */ /* 0x000fe200000010ff */
[----:B------:R-:W-:Y:S01]  /*11b50*/  USHF.R.S32.HI UR6, URZ, 0x1f, UR8 ;  /* 0x0000001f3f067899 */ /* 0x000fe20008011408 */
[----:B------:R-:W-:Y:S01]  /*11b60*/  F2FP.BF16.F32.PACK_AB R49, R49, R92 ;  /* 0x0000005c3131723e */ /* 0x000fe200000010ff */
[----:B------:R-:W-:Y:S01]  /*11b70*/  STS [R7+0x400], R17 ;  /* 0x0004001107007388 */ /* 0x000fe20000000800 */
[----:B------:R-:W-:Y:S01]  /*11b80*/  F2FP.BF16.F32.PACK_AB R48, R48, R94 ;  /* 0x0000005e3030723e */ /* 0x000fe200000010ff */
[----:B------:R-:W-:Y:S01]  /*11b90*/  @!UP2 USHF.R.S32.HI UR15, URZ, 0x1f, UR5 ;  /* 0x0000001f3f0fa899 */ /* 0x000fe20008011405 */
[----:B------:R-:W-:Y:S01]  /*11ba0*/  F2FP.BF16.F32.PACK_AB R47, R101, R100 ;  /* 0x00000064652f723e */ /* 0x000fe200000010ff */
[----:B------:R3:W-:Y:S01]  /*11bb0*/  STS [R3+0x2000], R19 ;  /* 0x0020001303007388 */ /* 0x0007e20000000800 */
[----:B------:R-:W-:Y:S01]  /*11bc0*/  F2FP.BF16.F32.PACK_AB R46, R103, R102 ;  /* 0x00000066672e723e */ /* 0x000fe200000010ff */
[----:B------:R-:W-:Y:S01]  /*11bd0*/  USHF.R.S32.HI UR4, URZ, 0x1f, UR7 ;  /* 0x0000001f3f047899 */ /* 0x000fe20008011407 */
[----:B------:R-:W-:Y:S01]  /*11be0*/  F2FP.BF16.F32.PACK_AB R42, R109, R108 ;  /* 0x0000006c6d2a723e */ /* 0x000fe200000010ff */
[----:B------:R-:W-:Y:S01]  /*11bf0*/  STS [R3+0x2400], R24 ;  /* 0x0024001803007388 */ /* 0x000fe20000000800 */
[----:B------:R-:W-:Y:S01]  /*11c00*/  F2FP.BF16.F32.PACK_AB R41, R111, R110 ;  /* 0x0000006e6f29723e */ /* 0x000fe200000010ff */
[----:B-1----:R-:W1:Y:S01]  /*11c10*/  LDC.64 R22, c[0x0][0x290] ;  /* 0x0000a400ff167b82 */ /* 0x002e620000000a00 */
[----:B------:R-:W-:Y:S01]  /*11c20*/  F2FP.BF16.F32.PACK_AB R44, R105, R104 ;  /* 0x00000068692c723e */ /* 0x000fe200000010ff */
[----:B------:R-:W-:Y:S01]  /*11c30*/  STS [R7+0x2000], R65 ;  /* 0x0020004107007388 */ /* 0x000fe20000000800 */
[----:B------:R-:W-:Y:S01]  /*11c40*/  F2FP.BF16.F32.PACK_AB R43, R43, R106 ;  /* 0x0000006a2b2b723e */ /* 0x000fe200000010ff */
[----:B------:R-:W-:Y:S01]  /*11c50*/  UIADD3 UR8, UP1, UP0, UR7, UR14, UR8 ;  /* 0x0000000e07087290 */ /* 0x000fe2000f83e008 */
[----:B------:R-:W-:Y:S01]  /*11c60*/  F2FP.BF16.F32.PACK_AB R40, R157, R156 ;  /* 0x0000009c9d28723e */ /* 0x000fe200000010ff */
[----:B------:R-:W-:Y:S01]  /*11c70*/  STS [R7+0x2400], R64 ;  /* 0x0024004007007388 */ /* 0x000fe20000000800 */
[----:B------:R-:W-:Y:S01]  /*11c80*/  F2FP.BF16.F32.PACK_AB R39, R39, R158 ;  /* 0x0000009e2727723e */ /* 0x000fe200000010ff */
[----:B------:R-:W-:Y:S01]  /*11c90*/  UIADD3.X UR14, UR4, UR15, UR6, UP1, UP0 ;  /* 0x0000000f040e7290 */ /* 0x000fe20008fe0406 */
        /* <DEDUP_REMOVED lines=24> */
[----:B--2---:R-:W-:Y:S01]  /*11e20*/  MOV R20, 0x7f800000 ;  /* 0x7f80000000147802 */ /* 0x004fe20000000f00 */
[----:B------:R-:W-:Y:S01]  /*11e30*/  STS [R5+0x4000], R55 ;  /* 0x0040003705007388 */ /* 0x000fe20000000800 */
[----:B---3--:R-:W-:Y:S02]  /*11e40*/  MOV R19, 0x7f800000 ;  /* 0x7f80000000137802 */ /* 0x008fe40000000f00 */
[----:B------:R-:W-:Y:S01]  /*11e50*/  MOV R13, 0x7f800000 ;  /* 0x7f800000000d7802 */ /* 0x000fe20000000f00 */
[----:B------:R-:W-:Y:S01]  /*11e60*/  STS [R5+0x4400], R54 ;  /* 0x0044003605007388 */ /* 0x000fe20000000800 */
[----:B------:R-:W-:-:S02]  /*11e70*/  MOV R18, 0x7f800000 ;  /* 0x7f80000000127802 */ /* 0x000fc40000000f00 */
[----:B------:R-:W-:Y:S01]  /*11e80*/  SHF.L.U32 R12, R139, 0x3, RZ ;  /* 0x000000038b0c7819 */ /* 0x000fe200000006ff */
        /* <DEDUP_REMOVED lines=10> */
[----:B--2---:R-:W2:Y:S03]  /*11f30*/  @P3 LDC R5, c[0x0][0x2e8] ;  /* 0x0000ba00ff053b82 */ /* 0x004ea60000000800 */
[----:B------:R-:W-:Y:S04]  /*11f40*/  STS [R0+0x6000], R44 ;  /* 0x0060002c00007388 */ /* 0x000fe80000000800 */
[----:B------:R4:W-:Y:S01]  /*11f50*/  STS [R0+0x6400], R43 ;  /* 0x0064002b00007388 */ /* 0x0009e20000000800 */
[----:B---3--:R-:W3:Y:S03]  /*11f60*/  @P0 LDC R4, c[0x0][0x2e8] ;  /* 0x0000ba00ff040b82 */ /* 0x008ee60000000800 */
[----:B------:R-:W-:Y:S04]  /*11f70*/  STS [R8+0x6000], R40 ;  /* 0x0060002808007388 */ /* 0x000fe80000000800 */
[----:B------:R5:W-:Y:S04]  /*11f80*/  STS [R8+0x6400], R39 ;  /* 0x0064002708007388 */ /* 0x000be80000000800 */
[----:B------:R-:W-:Y:S04]  /*11f90*/  STS [R3+0x4000], R38 ;  /* 0x0040002603007388 */ /* 0x000fe80000000800 */
[----:B------:R-:W-:Y:S04]  /*11fa0*/  STS [R3+0x4400], R37 ;  /* 0x0044002503007388 */ /* 0x000fe80000000800 */
[----:B------:R-:W-:Y:S04]  /*11fb0*/  STS [R7+0x4000], R34 ;  /* 0x0040002207007388 */ /* 0x000fe80000000800 */
[----:B------:R-:W-:Y:S01]  /*11fc0*/  STS [R7+0x4400], R33 ;  /* 0x0044002107007388 */ /* 0x000fe20000000800 */
[----:B----4-:R-:W4:Y:S03]  /*11fd0*/  @P5 MUFU.LG2 R0, R249 ;  /* 0x000000f900005308 */ /* 0x010f260000000c00 */
[----:B------:R-:W-:Y:S04]  /*11fe0*/  STS [R3+0x6000], R36 ;  /* 0x0060002403007388 */ /* 0x000fe80000000800 */
[----:B------:R1:W-:Y:S01]  /*11ff0*/  STS [R3+0x6400], R35 ;  /* 0x0064002303007388 */ /* 0x0003e20000000800 */
[----:B-----5:R-:W5:Y:S03]  /*12000*/  @P4 LDC R8, c[0x0][0x2e8] ;  /* 0x0000ba00ff084b82 */ /* 0x020f660000000800 */
[----:B------:R-:W-:Y:S04]  /*12010*/  STS [R7+0x6000], R32 ;  /* 0x0060002007007388 */ /* 0x000fe80000000800 */
[----:B------:R2:W-:Y:S01]  /*12020*/  STS [R7+0x6400], R31 ;  /* 0x0064001f07007388 */ /* 0x0005e20000000800 */
[----:B----4-:R-:W-:-:S03]  /*12030*/  @P5 FMUL.FTZ R0, R0, 0.69314718246459960938 ;  /* 0x3f31721800005820 */ /* 0x010fc60000410000 */
[----:B------:R-:W-:Y:S04]  /*12040*/  STS [R2+0x4000], R30 ;  /* 0x0040001e02007388 */ /* 0x000fe80000000800 */
[----:B------:R-:W-:Y:S04]  /*12050*/  STS [R2+0x4400], R29 ;  /* 0x0044001d02007388 */ /* 0x000fe80000000800 */
[----:B------:R-:W-:Y:S04]  /*12060*/  STS [R6+0x4000], R26 ;  /* 0x0040001a06007388 */ /* 0x000fe80000000800 */
[----:B------:R4:W-:Y:S01]  /*12070*/  STS [R6+0x4400], R25 ;  /* 0x0044001906007388 */ /* 0x0009e20000000800 */
[----:B-1----:R-:W-:Y:S03]  /*12080*/  @P0 MUFU.LG2 R3, R246 ;  /* 0x000000f600030308 */ /* 0x002fe60000000c00 */
[----:B------:R-:W-:Y:S04]  /*12090*/  STS [R2+0x6000], R28 ;  /* 0x0060001c02007388 */ /* 0x000fe80000000800 */
[----:B------:R1:W-:Y:S01]  /*120a0*/  STS [R2+0x6400], R27 ;  /* 0x0064001b02007388 */ /* 0x0003e20000000800 */
[----:B--2---:R-:W2:Y:S03]  /*120b0*/  @P4 MUFU.LG2 R7, R248 ;  /* 0x000000f800074308 */ /* 0x004ea60000000c00 */
[----:B------:R-:W-:Y:S04]  /*120c0*/  STS [R6+0x6000], R66 ;  /* 0x0060004206007388 */ /* 0x000fe80000000800 */
[----:B------:R3:W-:Y:S01]  /*120d0*/  STS [R6+0x6400], R67 ;  /* 0x0064004306007388 */ /* 0x0007e20000000800 */
[----:B----4-:R-:W4:Y:S08]  /*120e0*/  LDC.64 R24, c[0x0][0x2a0] ;  /* 0x0000a800ff187b82 */ /* 0x010f300000000a00 */
[----:B-1----:R-:W1:Y:S01]  /*120f0*/  @P5 LDC R2, c[0x0][0x2e8] ;  /* 0x0000ba00ff025b82 */ /* 0x002e620000000800 */
[----:B---3--:R-:W3:Y:S01]  /*12100*/  @P3 MUFU.LG2 R6, R247 ;  /* 0x000000f700063308 */ /* 0x008ee20000000c00 */
[----:B-1----:R-:W-:Y:S01]  /*12110*/  @P5 FFMA.FTZ R20, R136, R2, R0 ;  /* 0x0000000288145223 */ /* 0x002fe20000010000 */
[----:B--2---:R-:W-:Y:S01]  /*12120*/  @P4 FMUL.FTZ R0, R7, 0.69314718246459960938 ;  /* 0x3f31721807004820 */ /* 0x004fe20000410000 */
[----:B---3--:R-:W-:-:S03]  /*12130*/  @P3 FMUL.FTZ R2, R6, 0.69314718246459960938 ;  /* 0x3f31721806023820 */ /* 0x008fc60000410000 */
[----:B-----5:R-:W-:Y:S01]  /*12140*/  @P4 FFMA.FTZ R19, R135, R8, R0 ;  /* 0x0000000887134223 */ /* 0x020fe20000010000 */
[----:B------:R-:W-:Y:S01]  /*12150*/  @P0 FMUL.FTZ R0, R3, 0.69314718246459960938 ;  /* 0x3f31721803000820 */ /* 0x000fe20000410000 */
[----:B------:R-:W-:-:S03]  /*12160*/  @P3 FFMA.FTZ R13, R133, R5, R2 ;  /* 0x00000005850d3223 */ /* 0x000fc60000010002 */
[----:B------:R-:W-:Y:S01]  /*12170*/  @P0 FFMA.FTZ R18, R134, R4, R0 ;  /* 0x0000000486120223 */ /* 0x000fe20000010000 */
[----:B------:R-:W-:Y:S06]  /*12180*/  BAR.SYNC.DEFER_BLOCKING 0x0 ;  /* 0x0000000000007b1d */ /* 0x000fec0000010000 */
[----:B----4-:R-:W-:Y:S05]  /*12190*/  @P6 BRA `(.L_x_1064) ;  /* 0x0000000000c46947 */ /* 0x010fea0003800000 */
        /* <DEDUP_REMOVED lines=49> */
.L_x_1064:
[----:B------:R-:W-:Y:S05]  /*124b0*/  BSYNC B0 ;  /* 0x0000000000007941 */ /* 0x000fea0003800000 */
.L_x_1063:
[----:B------:R-:W-:Y:S01]  /*124c0*/  USHF.R.S32.HI UR4, URZ, 0x1f, UR12 ;  /* 0x0000001f3f047899 */ /* 0x000fe2000801140c */
[----:B-1----:R-:W-:Y:S01]  /*124d0*/  SHF.R.S32.HI R13, RZ, 0x1f, R12 ;  /* 0x0000001fff0d7819 */ /* 0x002fe2000001140c */
[----:B------:R-:W1:Y:S01]  /*124e0*/  LDS.128 R72, [R223] ;  /* 0x00000000df487984 */ /* 0x000e620000000c00 */
[----:B------:R-:W-:Y:S01]  /*124f0*/  SHF.R.S32.HI R4, RZ, 0x3, R172 ;  /* 0x00000003ff047819 */ /* 0x000fe200000114ac */
[----:B------:R-:W-:Y:S02]  /*12500*/  ULDC.64 UR6, c[0x0][0x298] ;  /* 0x0000a60000067ab9 */ /* 0x000fe40000000a00 */
[C---:B------:R-:W-:Y:S01]  /*12510*/  IMAD R0, R22.reuse, UR4, RZ ;  /* 0x0000000416007c24 */ /* 0x040fe2000f8e02ff */
[----:B------:R-:W-:Y:S01]  /*12520*/  USHF.R.S32.HI UR4, URZ, 0x1f, UR11 ;  /* 0x0000001f3f047899 */ /* 0x000fe2000801140b */
[----:B------:R-:W-:Y:S01]  /*12530*/  IMAD.WIDE.U32 R2, R22, UR12, R12 ;  /* 0x0000000c16027c25 */ /* 0x000fe2000f8e000c */
[----:B------:R-:W-:Y:S01]  /*12540*/  SHF.R.S32.HI R5, RZ, 0x1f, R4 ;  /* 0x0000001fff057819 */ /* 0x000fe20000011404 */
[----:B------:R-:W2:Y:S02]  /*12550*/  LDS.128 R68, [R223+0x4000] ;  /* 0x00400000df447984 */ /* 0x000ea40000000c00 */
[----:B------:R-:W-:-:S02]  /*12560*/  IMAD R0, R23, UR12, R0 ;  /* 0x0000000c17007c24 */ /* 0x000fc4000f8e0200 */
[C---:B------:R-:W-:Y:S01]  /*12570*/  IMAD R6, R24.reuse, UR4, RZ ;  /* 0x0000000418067c24 */ /* 0x040fe2000f8e02ff */
[----:B------:R-:W3:Y:S01]  /*12580*/  LDS.128 R64, [R223+0x800] ;  /* 0x00080000df407984 */ /* 0x000ee20000000c00 */
[----:B------:R-:W-:Y:S01]  /*12590*/  IMAD.IADD R3, R3, 0x1, R0 ;  /* 0x0000000103037824 */ /* 0x000fe200078e0200 */
[----:B------:R-:W-:Y:S01]  /*125a0*/  ULDC.64 UR4, c[0x0][0x280] ;  /* 0x0000a00000047ab9 */ /* 0x000fe20000000a00 */
[----:B------:R-:W-:Y:S01]  /*125b0*/  IMAD R0, R25, UR11, R6 ;  /* 0x0000000b19007c24 */ /* 0x000fe2000f8e0206 */
[----:B------:R-:W4:Y:S01]  /*125c0*/  LDS.128 R56, [R223+0x4800] ;  /* 0x00480000df387984 */ /* 0x000f220000000c00 */
[----:B------:R-:W-:Y:S02]  /*125d0*/  IMAD.U32 R6, RZ, RZ, UR18 ;  /* 0x00000012ff067e24 */ /* 0x000fe4000f8e00ff */
[----:B------:R-:W-:Y:S01]  /*125e0*/  IMAD.WIDE.U32 R2, R24, UR11, R2 ;  /* 0x0000000b18027c25 */ /* 0x000fe2000f8e0002 */
[----:B------:R-:W5:Y:S03]  /*125f0*/  LDS.128 R60, [R223+0x1000] ;  /* 0x00100000df3c7984 */ /* 0x000f660000000c00 */
[----:B------:R-:W-:Y:S01]  /*12600*/  IMAD.WIDE R4, R6, 0x80, R4 ;  /* 0x0000008006047825 */ /* 0x000fe200078e0204 */
[----:B------:R-:W5:Y:S03]  /*12610*/  LDS.128 R52, [R223+0x5000] ;  /* 0x00500000df347984 */ /* 0x000f660000000c00 */
[----:B------:R-:W-:Y:S01]  /*12620*/  IMAD.IADD R3, R3, 0x1, R0 ;  /* 0x0000000103037824 */ /* 0x000fe200078e0200 */
[----:B------:R-:W5:Y:S01]  /*12630*/  LDS.128 R36, [R223+0x1800] ;  /* 0x00180000df247984 */ /* 0x000f620000000c00 */
[----:B------:R-:W-:-:S02]  /*12640*/  IMAD R0, R5, UR6, RZ ;  /* 0x0000000605007c24 */ /* 0x000fc4000f8e02ff */
[C---:B------:R-:W-:Y:S01]  /*12650*/  IMAD.WIDE.U32 R2, R4.reuse, UR6, R2 ;  /* 0x0000000604027c25 */ /* 0x040fe2000f8e0002 */
[----:B------:R-:W5:Y:S03]  /*12660*/  LDS.128 R44, [R223+0x5800] ;  /* 0x00580000df2c7984 */ /* 0x000f660000000c00 */
[----:B------:R-:W-:Y:S01]  /*12670*/  IMAD R0, R4, UR7, R0 ;  /* 0x0000000704007c24 */ /* 0x000fe2000f8e0200 */
[C---:B------:R-:W-:Y:S01]  /*12680*/  LEA R4, P0, R2.reuse, UR4, 0x1 ;  /* 0x0000000402047c11 */ /* 0x040fe2000f8008ff */
[----:B------:R-:W-:Y:S01]  /*12690*/  USHF.L.U32 UR4, UR6, 0x5, URZ ;  /* 0x0000000506047899 */ /* 0x000fe2000800063f */
[----:B------:R-:W5:Y:S01]  /*126a0*/  LDS.128 R48, [R223+0x2000] ;  /* 0x00200000df307984 */ /* 0x000f620000000c00 */
[----:B------:R-:W-:Y:S01]  /*126b0*/  IMAD.IADD R0, R3, 0x1, R0 ;  /* 0x0000000103007824 */ /* 0x000fe200078e0200 */
[----:B------:R-:W-:Y:S02]  /*126c0*/  USHF.L.U64.HI UR6, UR6, 0x5, UR7 ;  /* 0x0000000506067899 */ /* 0x000fe40008010207 */
[----:B------:R-:W5:Y:S02]  /*126d0*/  LDS.128 R40, [R223+0x6000] ;  /* 0x00600000df287984 */ /* 0x000f640000000c00 */
[----:B------:R-:W-:-:S02]  /*126e0*/  LEA.HI.X R5, R2, UR5, R0, 0x1, P0 ;  /* 0x0000000502057c11 */ /* 0x000fc400080f0c00 */
[----:B------:R-:W5:Y:S01]  /*126f0*/  LDS.128 R32, [R223+0x2800] ;  /* 0x00280000df207984 */ /* 0x000f620000000c00 */
[----:B------:R-:W-:-:S03]  /*12700*/  IADD3 R2, P0, R4, UR4, RZ ;  /* 0x0000000404027c10 */ /* 0x000fc6000ff1e0ff */
[----:B------:R-:W5:Y:S01]  /*12710*/  LDS.128 R20, [R223+0x6800] ;  /* 0x00680000df147984 */ /* 0x000f620000000c00 */
[----:B------:R-:W-:Y:S02]  /*12720*/  IADD3.X R3, R5, UR6, RZ, P0, !PT ;  /* 0x0000000605037c10 */ /* 0x000fe400087fe4ff */
[----:B------:R-:W-:Y:S01]  /*12730*/  IADD3 R8, P0, R2, UR4, RZ ;  /* 0x0000000402087c10 */ /* 0x000fe2000ff1e0ff */
[----:B------:R-:W5:Y:S03]  /*12740*/  LDS.128 R28, [R223+0x3000] ;  /* 0x00300000df1c7984 */ /* 0x000f660000000c00 */
[----:B------:R-:W-:Y:S01]  /*12750*/  IADD3.X R9, R3, UR6, RZ, P0, !PT ;  /* 0x0000000603097c10 */ /* 0x000fe200087fe4ff */
[----:B------:R-:W5:Y:S01]  /*12760*/  LDS.128 R16, [R223+0x7000] ;  /* 0x00700000df107984 */ /* 0x000f620000000c00 */
[----:B------:R-:W-:-:S03]  /*12770*/  IADD3 R10, P0, R8, UR4, RZ ;  /* 0x00000004080a7c10 */ /* 0x000fc6000ff1e0ff */
[----:B------:R-:W5:Y:S01]  /*12780*/  LDS.128 R24, [R223+0x3800] ;  /* 0x00380000df187984 */ /* 0x000f620000000c00 */
[----:B------:R-:W-:Y:S02]  /*12790*/  IADD3.X R11, R9, UR6, RZ, P0, !PT ;  /* 0x00000006090b7c10 */ /* 0x000fe400087fe4ff */
[----:B------:R-:W-:Y:S01]  /*127a0*/  IADD3 R6, P0, R10, UR4, RZ ;  /* 0x000000040a067c10 */ /* 0x000fe2000ff1e0ff */
[----:B------:R-:W5:Y:S03]  /*127b0*/  LDS.128 R12, [R223+0x7800] ;  /* 0x00780000df0c7984 */ /* 0x000f660000000c00 */
[----:B------:R-:W-:Y:S01]  /*127c0*/  IADD3.X R7, R11, UR6, RZ, P0, !PT ;  /* 0x000000060b077c10 */ /* 0x000fe200087fe4ff */
[----:B-1----:R-:W-:Y:S04]  /*127d0*/  STG.E.128 desc[UR20][R4.64], R72 ;  /* 0x0000004804007986 */ /* 0x002fe8000c101d14 */
[----:B--2---:R1:W-:Y:S04]  /*127e0*/  STG.E.128 desc[UR20][R4.64+0x80], R68 ;  /* 0x0000804404007986 */ /* 0x0043e8000c101d14 */
[----:B---3--:R-:W-:Y:S04]  /*127f0*/  STG.E.128 desc[UR20][R2.64], R64 ;  /* 0x0000004002007986 */ /* 0x008fe8000c101d14 */
[----:B----4-:R2:W-:Y:S04]  /*12800*/  STG.E.128 desc[UR20][R2.64+0x80], R56 ;  /* 0x0000803802007986 */ /* 0x0105e8000c101d14 */
[----:B-----5:R-:W-:Y:S04]  /*12810*/  STG.E.128 desc[UR20][R8.64], R60 ;  /* 0x0000003c08007986 */ /* 0x020fe8000c101d14 */
[----:B------:R3:W-:Y:S04]  /*12820*/  STG.E.128 desc[UR20][R8.64+0x80], R52 ;  /* 0x0000803408007986 */ /* 0x0007e8000c101d14 */
[----:B------:R-:W-:Y:S04]  /*12830*/  STG.E.128 desc[UR20][R10.64], R36 ;  /* 0x000000240a007986 */ /* 0x000fe8000c101d14 */
[----:B------:R-:W-:Y:S04]  /*12840*/  STG.E.128 desc[UR20][R10.64+0x80], R44 ;  /* 0x0000802c0a007986 */ /* 0x000fe8000c101d14 */
[----:B------:R-:W-:Y:S04]  /*12850*/  STG.E.128 desc[UR20][R6.64], R48 ;  /* 0x0000003006007986 */ /* 0x000fe8000c101d14 */
[----:B------:R-:W-:Y:S01]  /*12860*/  STG.E.128 desc[UR20][R6.64+0x80], R40 ;  /* 0x0000802806007986 */ /* 0x000fe2000c101d14 */
[----:B-1----:R-:W-:-:S04]  /*12870*/  IADD3 R4, P0, R6, UR4, RZ ;  /* 0x0000000406047c10 */ /* 0x002fc8000ff1e0ff */
[----:B------:R-:W-:Y:S02]  /*12880*/  IADD3.X R5, R7, UR6, RZ, P0, !PT ;  /* 0x0000000607057c10 */ /* 0x000fe400087fe4ff */
[----:B--2---:R-:W-:-:S03]  /*12890*/  IADD3 R2, P0, R4, UR4, RZ ;  /* 0x0000000404027c10 */ /* 0x004fc6000ff1e0ff */
[----:B------:R-:W-:Y:S01]  /*128a0*/  STG.E.128 desc[UR20][R4.64], R32 ;  /* 0x0000002004007986 */ /* 0x000fe2000c101d14 */
[----:B------:R-:W-:-:S03]  /*128b0*/  IADD3.X R3, R5, UR6, RZ, P0, !PT ;  /* 0x0000000605037c10 */ /* 0x000fc600087fe4ff */
[----:B------:R-:W-:Y:S01]  /*128c0*/  STG.E.128 desc[UR20][R4.64+0x80], R20 ;  /* 0x0000801404007986 */ /* 0x000fe2000c101d14 */
[----:B---3--:R-:W-:-:S03]  /*128d0*/  IADD3 R8, P0, R2, UR4, RZ ;  /* 0x0000000402087c10 */ /* 0x008fc6000ff1e0ff */
[----:B------:R-:W-:Y:S01]  /*128e0*/  STG.E.128 desc[UR20][R2.64], R28 ;  /* 0x0000001c02007986 */ /* 0x000fe2000c101d14 */
[----:B------:R-:W-:-:S03]  /*128f0*/  IADD3.X R9, R3, UR6, RZ, P0, !PT ;  /* 0x0000000603097c10 */ /* 0x000fc600087fe4ff */
[----:B------:R-:W-:Y:S04]  /*12900*/  STG.E.128 desc[UR20][R2.64+0x80], R16 ;  /* 0x0000801002007986 */ /* 0x000fe8000c101d14 */
[----:B------:R-:W-:Y:S04]  /*12910*/  STG.E.128 desc[UR20][R8.64], R24 ;  /* 0x0000001808007986 */ /* 0x000fe8000c101d14 */
[----:B------:R-:W-:Y:S01]  /*12920*/  STG.E.128 desc[UR20][R8.64+0x80], R12 ;  /* 0x0000800c08007986 */ /* 0x000fe2000c101d14 */
[----:B------:R-:W-:Y:S05]  /*12930*/  EXIT ;  /* 0x000000000000794d */ /* 0x000fea0003800000 */
.L_x_1052:
[----:B------:R-:W-:Y:S01]  /*12940*/  LEA.HI R10, R10, R92, RZ, 0x3 ;  /* 0x0000005c0a0a7211 */ /* 0x000fe200078f18ff */
[----:B------:R-:W-:Y:S01]  /*12950*/  USHF.R.S32.HI UR7, URZ, 0x1f, UR16 ;  /* 0x0000001f3f077899 */ /* 0x000fe20008011410 */
[----:B------:R-:W-:Y:S01]  /*12960*/  IMAD.U32 R4, RZ, RZ, UR18 ;  /* 0x00000012ff047e24 */ /* 0x000fe2000f8e00ff */
[----:B------:R-:W-:Y:S01]  /*12970*/  ULDC.64 UR4, c[0x0][0x290] ;  /* 0x0000a40000047ab9 */ /* 0x000fe20000000a00 */
[----:B------:R-:W-:Y:S01]  /*12980*/  LOP3.LUT R2, R10, 0x1ffffff8, RZ, 0xc0, !PT ;  /* 0x1ffffff80a027812 */ /* 0x000fe200078ec0ff */
[----:B------:R-:W-:Y:S01]  /*12990*/  UIMAD UR7, UR7, UR4, URZ ;  /* 0x00000004070772a4 */ /* 0x000fe2000f8e023f */
[----:B------:R-:W-:Y:S01]  /*129a0*/  IMAD.U32 R0, RZ, RZ, UR4 ;  /* 0x00000004ff007e24 */ /* 0x000fe2000f8e00ff */
[----:B------:R-:W-:Y:S01]  /*129b0*/  SHF.R.S32.HI R10, RZ, 0x3, R10 ;  /* 0x00000003ff0a7819 */ /* 0x000fe2000001140a */
[----:B------:R-:W-:Y:S01]  /*129c0*/  ULDC.U8 UR9, c[0x0][0x3d9] ;  /* 0x0000f64000097ab9 */ /* 0x000fe20000000000 */
[----:B------:R-:W-:Y:S01]  /*129d0*/  IMAD.IADD R2, R92, 0x1, -R2 ;  /* 0x000000015c027824 */ /* 0x000fe200078e0a02 */
[----:B------:R-:W-:Y:S01]  /*129e0*/  UIMAD UR5, UR16, UR5, UR7 ;  /* 0x00000005100572a4 */ /* 0x000fe2000f8e0207 */
[--C-:B------:R-:W-:Y:S01]  /*129f0*/  SHF.R.S32.HI R11, RZ, 0x1f, R10.reuse ;  /* 0x0000001fff0b7819 */ /* 0x100fe2000001140a */
[----:B------:R-:W-:Y:S01]  /*12a00*/  USHF.R.S32.HI UR7, URZ, 0x1f, UR14 ;  /* 0x0000001f3f077899 */ /* 0x000fe2000801140e */
[----:B------:R-:W-:Y:S01]  /*12a10*/  IMAD.SHL.U32 R2, R2, 0x8, RZ ;  /* 0x0000000802027824 */ /* 0x000fe200078e00ff */
[----:B------:R-:W-:Y:S01]  /*12a20*/  UISETP.NE.AND UP1, UPT, UR9, URZ, UPT ;  /* 0x0000003f0900728c */ /* 0x000fe2000bf25270 */
[----:B------:R-:W-:Y:S01]  /*12a30*/  LOP3.LUT P1, RZ, R92, 0x7, RZ, 0xc0, !PT ;  /* 0x000000075cff7812 */ /* 0x000fe2000782c0ff */
[----:B------:R-:W-:Y:S01]  /*12a40*/  IMAD.WIDE R4, R4, 0x80, R10 ;  /* 0x0000008004047825 */ /* 0x000fe200078e020a */
[----:B------:R-:W-:Y:S01]  /*12a50*/  ULDC.U8 UR10, c[0x0][0x3d8] ;  /* 0x0000f600000a7ab9 */ /* 0x000fe20000000000 */
[--C-:B------:R-:W-:Y:S01]  /*12a60*/  SHF.R.S32.HI R3, RZ, 0x1f, R2.reuse ;  /* 0x0000001fff037819 */ /* 0x100fe20000011402 */
[----:B------:R-:W-:Y:S01]  /*12a70*/  UISETP.NE.AND UP2, UPT, UR10, URZ, UPT ;  /* 0x0000003f0a00728c */ /* 0x000fe2000bf45270 */
[----:B------:R-:W-:Y:S01]  /*12a80*/  BSSY B0, `(.L_x_1065) ;  /* 0x0000058000007945 */ /* 0x000fe20003800000 */
[----:B------:R-:W-:Y:S01]  /*12a90*/  UIMAD UR11, UR16, UR25, URZ ;  /* 0x00000019100b72a4 */ /* 0x000fe2000f8e023f */
[----:B------:R-:W-:Y:S01]  /*12aa0*/  IMAD.WIDE.U32 R2, R0, UR16, R2 ;  /* 0x0000001000027c25 */ /* 0x000fe2000f8e0002 */
[----:B------:R-:W-:-:S02]  /*12ab0*/  UISETP.EQ.AND UP2, UPT, UR9, URZ, UP2 ;  /* 0x0000003f0900728c */ /* 0x000fc40009742270 */
[----:B------:R-:W-:Y:S01]  /*12ac0*/  @!UP1 UISETP.NE.AND UP0, UPT, UR10, URZ, UPT ;  /* 0x0000003f0a00928c */ /* 0x000fe2000bf05270 */
[----:B------:R-:W-:Y:S01]  /*12ad0*/  VIADD R3, R3, UR5 ;  /* 0x0000000503037c36 */ /* 0x000fe20008000000 */
[----:B------:R-:W-:Y:S01]  /*12ae0*/  ULDC.64 UR4, c[0x0][0x2a0] ;  /* 0x0000a80000047ab9 */ /* 0x000fe20000000a00 */
[----:B------:R-:W-:Y:S01]  /*12af0*/  @UP1 ULDC UR12, c[0x0][0x2c0] ;  /* 0x0000b000000c1ab9 */ /* 0x000fe20000000800 */
[----:B------:R-:W-:Y:S01]  /*12b00*/  UIMAD UR7, UR7, UR4, URZ ;  /* 0x00000004070772a4 */ /* 0x000fe2000f8e023f */
[----:B------:R-:W-:Y:S01]  /*12b10*/  IMAD.U32 R0, RZ, RZ, UR4 ;  /* 0x00000004ff007e24 */ /* 0x000fe2000f8e00ff */
[----:B------:R-:W-:Y:S01]  /*12b20*/  @!UP1 ULDC UR10, c[0x0][0x2e4] ;  /* 0x0000b900000a9ab9 */ /* 0x000fe20000000800 */
[----:B------:R-:W-:Y:S02]  /*12b30*/  @UP1 UIMAD UR12, UR25, UR12, URZ ;  /* 0x0000000c190c12a4 */ /* 0x000fe4000f8e023f */
[----:B------:R-:W-:Y:S01]  /*12b40*/  UIMAD UR5, UR14, UR5, UR7 ;  /* 0x000000050e0572a4 */ /* 0x000fe2000f8e0207 */
[----:B------:R-:W-:Y:S01]  /*12b50*/  IMAD.WIDE.U32 R2, R0, UR14, R2 ;  /* 0x0000000e00027c25 */ /* 0x000fe2000f8e0002 */
[----:B------:R-:W-:Y:S01]  /*12b60*/  @!UP1 USEL UR12, UR25, UR10, !UP0 ;  /* 0x0000000a190c9287 */ /* 0x000fe2000c000000 */
[----:B------:R-:W-:Y:S01]  /*12b70*/  @UP1 UMOV UR13, 0x1 ;  /* 0x00000001000d1882 */ /* 0x000fe20000000000 */
[----:B------:R-:W-:-:S02]  /*12b80*/  @UP1 ULDC UR15, c[0x0][0x2c0] ;  /* 0x0000b000000f1ab9 */ /* 0x000fc40000000800 */
[----:B------:R-:W-:Y:S01]  /*12b90*/  VIADD R3, R3, UR5 ;  /* 0x0000000503037c36 */ /* 0x000fe20008000000 */
[----:B------:R-:W-:Y:S01]  /*12ba0*/  ULDC.64 UR4, c[0x0][0x298] ;  /* 0x0000a60000047ab9 */ /* 0x000fe20000000a00 */
[----:B------:R-:W-:Y:S01]  /*12bb0*/  @!UP1 UIMAD UR13, UR12, UR6, URZ ;  /* 0x000000060c0d92a4 */ /* 0x000fe2000f8e023f */
[----:B------:R-:W-:Y:S01]  /*12bc0*/  IMAD R0, R5, UR4, RZ ;  /* 0x0000000405007c24 */ /* 0x000fe2000f8e02ff */
[----:B------:R-:W-:Y:S02]  /*12bd0*/  USHF.L.U64.HI UR8, UR4, 0x5, UR5 ;  /* 0x0000000504087899 */ /* 0x000fe40008010205 */
[----:B------:R-:W-:Y:S01]  /*12be0*/  USHF.L.U32 UR7, UR4, 0x5, URZ ;  /* 0x0000000504077899 */ /* 0x000fe2000800063f */
[C---:B------:R-:W-:Y:S01]  /*12bf0*/  IMAD R0, R4.reuse, UR5, R0 ;  /* 0x0000000504007c24 */ /* 0x040fe2000f8e0200 */
[----:B------:R-:W-:Y:S01]  /*12c00*/  UIMAD UR13, UR16, UR13, URZ ;  /* 0x0000000d100d72a4 */ /* 0x000fe2000f8e023f */
[----:B------:R-:W-:Y:S01]  /*12c10*/  IMAD.WIDE.U32 R4, R4, UR4, R2 ;  /* 0x0000000404047c25 */ /* 0x000fe2000f8e0002 */
[----:B------:R-:W-:Y:S01]  /*12c20*/  ULDC.64 UR4, c[0x0][0x280] ;  /* 0x0000a00000047ab9 */ /* 0x000fe20000000a00 */
[----:B------:R-:W-:Y:S01]  /*12c30*/  @!UP1 UMOV UR15, 0x1 ;  /* 0x00000001000f9882 */ /* 0x000fe20000000000 */
[----:B------:R-:W-:Y:S01]  /*12c40*/  USEL UR13, UR13, URZ, !UP2 ;  /* 0x0000003f0d0d7287 */ /* 0x000fe2000d000000 */
[----:B------:R-:W-:Y:S01]  /*12c50*/  IMAD.IADD R0, R0, 0x1, R5 ;  /* 0x0000000100007824 */ /* 0x000fe200078e0205 */
[----:B------:R-:W-:Y:S01]  /*12c60*/  LEA R2, P0, R4, UR4, 0x1 ;  /* 0x0000000404027c11 */ /* 0x000fe2000f8008ff */
[----:B------:R-:W-:-:S02]  /*12c70*/  UIADD3 UR4, -UR26, UR25, URZ ;  /* 0x000000191a047290 */ /* 0x000fc4000fffe13f */
[----:B------:R-:W-:Y:S01]  /*12c80*/  UIMAD UR26, UR26, UR15, URZ ;  /* 0x0000000f1a1a72a4 */ /* 0x000fe2000f8e023f */
[----:B------:R-:W-:Y:S01]  /*12c90*/  LEA.HI.X R3, R4, UR5, R0, 0x1, P0 ;  /* 0x0000000504037c11 */ /* 0x000fe200080f0c00 */
[----:B------:R-:W-:Y:S01]  /*12ca0*/  USHF.R.S32.HI UR5, URZ, 0x1f, UR11 ;  /* 0x0000001f3f057899 */ /* 0x000fe2000801140b */
[----:B------:R-:W-:Y:S01]  /*12cb0*/  IADD3 R4, P0, R2, UR7, RZ ;  /* 0x0000000702047c10 */ /* 0x000fe2000ff1e0ff */
[----:B------:R-:W-:Y:S02]  /*12cc0*/  USEL UR11, UR11, URZ, UP2 ;  /* 0x0000003f0b0b7287 */ /* 0x000fe40009000000 */
[----:B------:R-:W-:Y:S01]  /*12cd0*/  STG.E.128 desc[UR20][R2.64], RZ ;  /* 0x000000ff02007986 */ /* 0x000fe2000c101d14 */
[----:B------:R-:W-:Y:S01]  /*12ce0*/  IADD3.X R5, R3, UR8, RZ, P0, !PT ;  /* 0x0000000803057c10 */ /* 0x000fe200087fe4ff */
[----:B------:R-:W-:Y:S02]  /*12cf0*/  UIMAD UR13, UR14, UR12, UR13 ;  /* 0x0000000c0e0d72a4 */ /* 0x000fe4000f8e020d */
[----:B------:R2:W-:Y:S01]  /*12d00*/  STG.E.128 desc[UR20][R2.64+0x80], RZ ;  /* 0x000080ff02007986 */ /* 0x0005e2000c101d14 */
[----:B------:R-:W-:-:S02]  /*12d10*/  USEL UR5, UR5, URZ, UP2 ;  /* 0x0000003f05057287 */ /* 0x000fc40009000000 */
[----:B------:R-:W-:Y:S01]  /*12d20*/  USHF.R.S32.HI UR6, URZ, 0x1f, UR26 ;  /* 0x0000001f3f067899 */ /* 0x000fe2000801141a */
[----:B------:R-:W-:Y:S01]  /*12d30*/  STG.E.128 desc[UR20][R4.64], RZ ;  /* 0x000000ff04007986 */ /* 0x000fe2000c101d14 */
[----:B------:R-:W-:-:S03]  /*12d40*/  UIADD3 UR11, UP1, UP0, UR26, UR11, UR13 ;  /* 0x0000000b1a0b7290 */ /* 0x000fc6000f83e00d */
[----:B------:R3:W-:Y:S01]  /*12d50*/  STG.E.128 desc[UR20][R4.64+0x80], RZ ;  /* 0x000080ff04007986 */ /* 0x0007e2000c101d14 */
[----:B--2---:R-:W-:-:S04]  /*12d60*/  IADD3 R2, P0, R4, UR7, RZ ;  /* 0x0000000704027c10 */ /* 0x004fc8000ff1e0ff */
[----:B------:R-:W-:Y:S02]  /*12d70*/  IADD3.X R3, R5, UR8, RZ, P0, !PT ;  /* 0x0000000805037c10 */ /* 0x000fe400087fe4ff */
[----:B------:R-:W-:-:S03]  /*12d80*/  IADD3 R8, P0, R2, UR7, RZ ;  /* 0x0000000702087c10 */ /* 0x000fc6000ff1e0ff */
[----:B------:R-:W-:Y:S01]  /*12d90*/  STG.E.128 desc[UR20][R2.64], RZ ;  /* 0x000000ff02007986 */ /* 0x000fe2000c101d14 */
[----:B------:R-:W-:Y:S02]  /*12da0*/  IADD3.X R9, R3, UR8, RZ, P0, !PT ;  /* 0x0000000803097c10 */ /* 0x000fe400087fe4ff */
[----:B------:R-:W-:Y:S01]  /*12db0*/  IADD3 R6, P0, R8, UR7, RZ ;  /* 0x0000000708067c10 */ /* 0x000fe2000ff1e0ff */
[----:B------:R2:W-:Y:S03]  /*12dc0*/  STG.E.128 desc[UR20][R2.64+0x80], RZ ;  /* 0x000080ff02007986 */ /* 0x0005e6000c101d14 */
[----:B------:R-:W-:Y:S01]  /*12dd0*/  IADD3.X R7, R9, UR8, RZ, P0, !PT ;  /* 0x0000000809077c10 */ /* 0x000fe200087fe4ff */
[----:B------:R-:W-:Y:S01]  /*12de0*/  STG.E.128 desc[UR20][R8.64], RZ ;  /* 0x000000ff08007986 */ /* 0x000fe2000c101d14 */
[----:B---3--:R-:W-:-:S03]  /*12df0*/  IADD3 R4, P0, R6, UR7, RZ ;  /* 0x0000000706047c10 */ /* 0x008fc6000ff1e0ff */
[----:B------:R3:W-:Y:S01]  /*12e00*/  STG.E.128 desc[UR20][R8.64+0x80], RZ ;  /* 0x000080ff08007986 */ /* 0x0007e2000c101d14 */
[----:B------:R-:W-:-:S03]  /*12e10*/  IADD3.X R5, R7, UR8, RZ, P0, !PT ;  /* 0x0000000807057c10 */ /* 0x000fc600087fe4ff */
[----:B------:R-:W-:Y:S04]  /*12e20*/  STG.E.128 desc[UR20][R6.64], RZ ;  /* 0x000000ff06007986 */ /* 0x000fe8000c101d14 */
[----:B------:R4:W-:Y:S04]  /*12e30*/  STG.E.128 desc[UR20][R6.64+0x80], RZ ;  /* 0x000080ff06007986 */ /* 0x0009e8000c101d14 */
[----:B------:R-:W-:Y:S04]  /*12e40*/  STG.E.128 desc[UR20][R4.64], RZ ;  /* 0x000000ff04007986 */ /* 0x000fe8000c101d14 */
[----:B------:R5:W-:Y:S01]  /*12e50*/  STG.E.128 desc[UR20][R4.64+0x80], RZ ;  /* 0x000080ff04007986 */ /* 0x000be2000c101d14 */
[----:B--2---:R-:W-:-:S04]  /*12e60*/  IADD3 R2, P0, R4, UR7, RZ ;  /* 0x0000000704027c10 */ /* 0x004fc8000ff1e0ff */
[----:B------:R-:W-:Y:S01]  /*12e70*/  IADD3.X R3, R5, UR8, RZ, P0, !PT ;  /* 0x0000000805037c10 */ /* 0x000fe200087fe4ff */
[----:B---3--:R-:W-:-:S04]  /*12e80*/  VIADD R8, R10, 0x50 ;  /* 0x000000500a087836 */ /* 0x008fc80000000000 */
[----:B------:R-:W-:Y:S01]  /*12e90*/  STG.E.128 desc[UR20][R2.64], RZ ;  /* 0x000000ff02007986 */ /* 0x000fe2000c101d14 */
[----:B------:R-:W-:-:S03]  /*12ea0*/  VIADD R9, R10, 0x60 ;  /* 0x000000600a097836 */ /* 0x000fc60000000000 */
[----:B------:R-:W-:Y:S01]  /*12eb0*/  STG.E.128 desc[UR20][R2.64+0x80], RZ ;  /* 0x000080ff02007986 */ /* 0x000fe2000c101d14 */
[----:B----4-:R-:W-:Y:S01]  /*12ec0*/  IADD3 R6, P0, R2, UR7, RZ ;  /* 0x0000000702067c10 */ /* 0x010fe2000ff1e0ff */
[----:B------:R-:W-:-:S03]  /*12ed0*/  USHF.R.S32.HI UR7, URZ, 0x1f, UR13 ;  /* 0x0000001f3f077899 */ /* 0x000fc6000801140d */
[----:B------:R-:W-:Y:S01]  /*12ee0*/  IADD3.X R7, R3, UR8, RZ, P0, !PT ;  /* 0x0000000803077c10 */ /* 0x000fe200087fe4ff */
[----:B------:R-:W-:Y:S01]  /*12ef0*/  UIADD3.X UR5, UR6, UR5, UR7, UP1, UP0 ;  /* 0x0000000506057290 */ /* 0x000fe20008fe0407 */
[C---:B------:R-:W-:Y:S01]  /*12f00*/  ISETP.GE.OR P0, PT, R10.reuse, UR4, P1 ;  /* 0x000000040a007c0c */ /* 0x040fe20008f06670 */
[C---:B-----5:R-:W-:Y:S02]  /*12f10*/  VIADD R4, R10.reuse, 0x10 ;  /* 0x000000100a047836 */ /* 0x060fe40000000000 */
[----:B------:R-:W-:Y:S01]  /*12f20*/  STG.E.128 desc[UR20][R6.64], RZ ;  /* 0x000000ff06007986 */ /* 0x000fe2000c101d14 */
[----:B------:R-:W-:-:S03]  /*12f30*/  VIADD R5, R10, 0x20 ;  /* 0x000000200a057836 */ /* 0x000fc60000000000 */
[----:B------:R2:W-:Y:S02]  /*12f40*/  STG.E.128 desc[UR20][R6.64+0x80], RZ ;  /* 0x000080ff06007986 */ /* 0x0005e4000c101d14 */
[C---:B--2---:R-:W-:Y:S02]  /*12f50*/  VIADD R6, R10.reuse, 0x30 ;  /* 0x000000300a067836 */ /* 0x044fe40000000000 */
[----:B------:R-:W-:Y:S02]  /*12f60*/  VIADD R7, R10, 0x40 ;  /* 0x000000400a077836 */ /* 0x000fe40000000000 */
[----:B------:R-:W-:Y:S05]  /*12f70*/  @P0 BRA `(.L_x_1066) ;  /* 0x0000000000200947 */ /* 0x000fea0003800000 */
[----:B------:R-:W-:Y:S01]  /*12f80*/  IMAD R0, R10, UR15, RZ ;  /* 0x0000000f0a007c24 */ /* 0x000fe2000f8e02ff */
[----:B------:R-:W-:-:S04]  /*12f90*/  ULDC.64 UR6, c[0x0][0x2b0] ;  /* 0x0000ac0000067ab9 */ /* 0x000fc80000000a00 */
[----:B------:R-:W-:-:S04]  /*12fa0*/  IADD3 R3, P0, R0, UR11, RZ ;  /* 0x0000000b00037c10 */ /* 0x000fc8000ff1e0ff */
[----:B------:R-:W-:Y:S02]  /*12fb0*/  LEA.HI.X.SX32 R0, R0, UR5, 0x1, P0 ;  /* 0x0000000500007c11 */ /* 0x000fe400080f0eff */
[----:B------:R-:W-:-:S04]  /*12fc0*/  LEA R2, P0, R3, UR6, 0x2 ;  /* 0x0000000603027c11 */ /* 0x000fc8000f8010ff */
[----:B------:R-:W-:Y:S01]  /*12fd0*/  LEA.HI.X R3, R3, UR7, R0, 0x2, P0 ;  /* 0x0000000703037c11 */ /* 0x000fe200080f1400 */
[----:B------:R-:W-:-:S05]  /*12fe0*/  IMAD.MOV.U32 R0, RZ, RZ, 0x7f800000 ;  /* 0x7f800000ff007424 */ /* 0x000fca00078e00ff */
[----:B------:R2:W-:Y:S03]  /*12ff0*/  STG.E desc[UR20][R2.64], R0 ;  /* 0x0000000002007986 */ /* 0x0005e6000c101914 */
.L_x_1066:
[----:B------:R-:W-:Y:S05]  /*13000*/  BSYNC B0 ;  /* 0x0000000000007941 */ /* 0x000fea0003800000 */
.L_x_1065:
[----:B------:R-:W-:Y:S01]  /*13010*/  ISETP.GE.OR P0, PT, R4, UR4, P1 ;  /* 0x0000000404007c0c */ /* 0x000fe20008f06670 */
[----:B------:R-:W-:Y:S01]  /*13020*/  VIADD R10, R10, 0x70 ;  /* 0x000000700a0a7836 */ /* 0x000fe20000000000 */
[----:B------:R-:W-:Y:S01]  /*13030*/  BSSY B0, `(.L_x_1067) ;  /* 0x0000010000007945 */ /* 0x000fe20003800000 */
[----:B------:R-:W-:Y:S02]  /*13040*/  ISETP.GE.OR P6, PT, R5, UR4, P1 ;  /* 0x0000000405007c0c */ /* 0x000fe40008fc6670 */
[----:B------:R-:W-:Y:S02]  /*13050*/  ISETP.GE.OR P5, PT, R6, UR4, P1 ;  /* 0x0000000406007c0c */ /* 0x000fe40008fa6670 */
[----:B------:R-:W-:Y:S02]  /*13060*/  ISETP.GE.OR P4, PT, R7, UR4, P1 ;  /* 0x0000000407007c0c */ /* 0x000fe40008f86670 */
[----:B------:R-:W-:Y:S02]  /*13070*/  ISETP.GE.OR P3, PT, R8, UR4, P1 ;  /* 0x0000000408007c0c */ /* 0x000fe40008f66670 */
[----:B------:R-:W-:-:S02]  /*13080*/  ISETP.GE.OR P2, PT, R9, UR4, P1 ;  /* 0x0000000409007c0c */ /* 0x000fc40008f46670 */
[----:B------:R-:W-:Y:S01]  /*13090*/  ISETP.GE.OR P1, PT, R10, UR4, P1 ;  /* 0x000000040a007c0c */ /* 0x000fe20008f26670 */
[----:B------:R-:W-:-:S12]  /*130a0*/  @P0 BRA `(.L_x_1068) ;  /* 0x0000000000200947 */ /* 0x000fd80003800000 */
[----:B--2---:R-:W-:Y:S01]  /*130b0*/  IMAD R0, R4, UR15, RZ ;  /* 0x0000000f04007c24 */ /* 0x004fe2000f8e02ff */
[----:B------:R-:W-:-:S04]  /*130c0*/  ULDC.64 UR6, c[0x0][0x2b0] ;  /* 0x0000ac0000067ab9 */ /* 0x000fc80000000a00 */
[----:B------:R-:W-:-:S04]  /*130d0*/  IADD3 R3, P0, R0, UR11, RZ ;  /* 0x0000000b00037c10 */ /* 0x000fc8000ff1e0ff */
[----:B------:R-:W-:Y:S02]  /*130e0*/  LEA.HI.X.SX32 R0, R0, UR5, 0x1, P0 ;  /* 0x0000000500007c11 */ /* 0x000fe400080f0eff */
[----:B------:R-:W-:-:S04]  /*130f0*/  LEA R2, P0, R3, UR6, 0x2 ;  /* 0x0000000603027c11 */ /* 0x000fc8000f8010ff */
[----:B------:R-:W-:Y:S01]  /*13100*/  LEA.HI.X R3, R3, UR7, R0, 0x2, P0 ;  /* 0x0000000703037c11 */ /* 0x000fe200080f1400 */
[----:B------:R-:W-:-:S05]  /*13110*/  IMAD.MOV.U32 R0, RZ, RZ, 0x7f800000 ;  /* 0x7f800000ff007424 */ /* 0x000fca00078e00ff */
[----:B------:R3:W-:Y:S03]  /*13120*/  STG.E desc[UR20][R2.64], R0 ;  /* 0x0000000002007986 */ /* 0x0007e6000c101914 */
.L_x_1068:
[----:B------:R-:W-:Y:S05]  /*13130*/  BSYNC B0 ;  /* 0x0000000000007941 */ /* 0x000fea0003800000 */
.L_x_1067:
[----:B------:R-:W-:Y:S04]  /*13140*/  BSSY B0, `(.L_x_1069) ;  /* 0x000000a000007945 */ /* 0x000fe80003800000 */
[----:B------:R-:W-:Y:S05]  /*13150*/  @P6 BRA `(.L_x_1070) ;  /* 0x0000000000206947 */ /* 0x000fea0003800000 */
[----:B--23--:R-:W-:Y:S01]  /*13160*/  IMAD R0, R5, UR15, RZ ;  /* 0x0000000f05007c24 */ /* 0x00cfe2000f8e02ff */
[----:B------:R-:W-:-:S04]  /*13170*/  ULDC.64 UR6, c[0x0][0x2b0] ;  /* 0x0000ac0000067ab9 */ /* 0x000fc80000000a00 */
[----:B------:R-:W-:-:S04]  /*13180*/  IADD3 R3, P0, R0, UR11, RZ ;  /* 0x0000000b00037c10 */ /* 0x000fc8000ff1e0ff */
[----:B------:R-:W-:Y:S02]  /*13190*/  LEA.HI.X.SX32 R0, R0, UR5, 0x1, P0 ;  /* 0x0000000500007c11 */ /* 0x000fe400080f0eff */
[----:B------:R-:W-:-:S04]  /*131a0*/  LEA R2, P0, R3, UR6, 0x2 ;  /* 0x0000000603027c11 */ /* 0x000fc8000f8010ff */
[----:B------:R-:W-:Y:S01]  /*131b0*/  LEA.HI.X R3, R3, UR7, R0, 0x2, P0 ;  /* 0x0000000703037c11 */ /* 0x000fe200080f1400 */
[----:B------:R-:W-:-:S05]  /*131c0*/  IMAD.MOV.U32 R0, RZ, RZ, 0x7f800000 ;  /* 0x7f800000ff007424 */ /* 0x000fca00078e00ff */
[----:B------:R4:W-:Y:S03]  /*131d0*/  STG.E desc[UR20][R2.64], R0 ;  /* 0x0000000002007986 */ /* 0x0009e6000c101914 */
.L_x_1070:
[----:B------:R-:W-:Y:S05]  /*131e0*/  BSYNC B0 ;  /* 0x0000000000007941 */ /* 0x000fea0003800000 */
.L_x_1069:
[----:B------:R-:W-:Y:S04]  /*131f0*/  BSSY B0, `(.L_x_1071) ;  /* 0x000000a000007945 */ /* 0x000fe80003800000 */
[----:B------:R-:W-:Y:S05]  /*13200*/  @P5 BRA `(.L_x_1072) ;  /* 0x0000000000205947 */ /* 0x000fea0003800000 */
[----:B--234-:R-:W-:Y:S01]  /*13210*/  IMAD R0, R6, UR15, RZ ;  /* 0x0000000f06007c24 */ /* 0x01cfe2000f8e02ff */
[----:B------:R-:W-:-:S04]  /*13220*/  ULDC.64 UR6, c[0x0][0x2b0] ;  /* 0x0000ac0000067ab9 */ /* 0x000fc80000000a00 */
[----:B------:R-:W-:-:S04]  /*13230*/  IADD3 R3, P0, R0, UR11, RZ ;  /* 0x0000000b00037c10 */ /* 0x000fc8000ff1e0ff */
[----:B------:R-:W-:Y:S02]  /*13240*/  LEA.HI.X.SX32 R0, R0, UR5, 0x1, P0 ;  /* 0x0000000500007c11 */ /* 0x000fe400080f0eff */
[----:B------:R-:W-:-:S04]  /*13250*/  LEA R2, P0, R3, UR6, 0x2 ;  /* 0x0000000603027c11 */ /* 0x000fc8000f8010ff */
[----:B------:R-:W-:Y:S01]  /*13260*/  LEA.HI.X R3, R3, UR7, R0, 0x2, P0 ;  /* 0x0000000703037c11 */ /* 0x000fe200080f1400 */
[----:B------:R-:W-:-:S05]  /*13270*/  IMAD.MOV.U32 R0, RZ, RZ, 0x7f800000 ;  /* 0x7f800000ff007424 */ /* 0x000fca00078e00ff */
[----:B------:R2:W-:Y:S03]  /*13280*/  STG.E desc[UR20][R2.64], R0 ;  /* 0x0000000002007986 */ /* 0x0005e6000c101914 */
.L_x_1072:
[----:B------:R-:W-:Y:S05]  /*13290*/  BSYNC B0 ;  /* 0x0000000000007941 */ /* 0x000fea0003800000 */
.L_x_1071:
        /* <DEDUP_REMOVED lines=10> */
.L_x_1074:
[----:B------:R-:W-:Y:S05]  /*13340*/  BSYNC B0 ;  /* 0x0000000000007941 */ /* 0x000fea0003800000 */
.L_x_1073:
        /* <DEDUP_REMOVED lines=10> */
.L_x_1076:
[----:B------:R-:W-:Y:S05]  /*133f0*/  BSYNC B0 ;  /* 0x0000000000007941 */ /* 0x000fea0003800000 */
.L_x_1075:
        /* <DEDUP_REMOVED lines=10> */
.L_x_1078:
[----:B------:R-:W-:Y:S05]  /*134a0*/  BSYNC B0 ;  /* 0x0000000000007941 */ /* 0x000fea0003800000 */
.L_x_1077:
[----:B------:R-:W-:Y:S05]  /*134b0*/  @P1 EXIT ;  /* 0x000000000000194d */ /* 0x000fea0003800000 */
[----:B--234-:R-:W-:Y:S01]  /*134c0*/  IMAD R0, R10, UR15, RZ ;  /* 0x0000000f0a007c24 */ /* 0x01cfe2000f8e02ff */
        /* <DEDUP_REMOVED lines=8> */
.L_x_1079:
        /* <DEDUP_REMOVED lines=11> */
.L_x_1754:


//--------------------- .text._ZN5flash16flash_fwd_kernelI23Flash_fwd_kernel_traitsILi128ELi128ELi32ELi4ELb0ELb0EN7cutlass10bfloat16_tE19Flash_kernel_traitsILi128ELi128ELi32ELi4ES3_EELb0ELb1ELb0ELb0ELb1ELb1ELb1ELb0EEEvNS_16Flash_fwd_paramsE --------------------------
	.section	.text._ZN5flash16flash_fwd_kernelI23Flash_fwd_kernel_traitsILi128ELi128ELi32ELi4ELb0ELb0EN7cutlass10bfloat16_tE19Flash_kernel_traitsILi128ELi128ELi32ELi4ES3_EELb0ELb1ELb0ELb0ELb1ELb1ELb1ELb0EEEvNS_16Flash_fwd_paramsE,"ax",@progbits
	.align	128
        .global         _ZN5flash16flash_fwd_kernelI23Flash_fwd_kernel_traitsILi128ELi128ELi32ELi4ELb0ELb0EN7cutlass10bfloat16_tE19Flash_kernel_traitsILi128ELi128ELi32ELi4ES3_EELb0ELb1ELb0ELb0ELb1ELb1ELb1ELb0EEEvNS_16Flash_fwd_paramsE
        .type           _ZN5flash16flash_fwd_kernelI23Flash_fwd_kernel_traitsILi128ELi128ELi32ELi4ELb0ELb0EN7cutlass10bfloat16_tE19Flash_kernel_traitsILi128ELi128ELi32ELi4ES3_EELb0ELb1ELb0ELb0ELb1ELb1ELb1ELb0EEEvNS_16Flash_fwd_paramsE,@function
        .size           _ZN5flash16flash_fwd_kernelI23Flash_fwd_kernel_traitsILi128ELi128ELi32ELi4ELb0ELb0EN7cutlass10bfloat16_tE19Flash_kernel_traitsILi128ELi128ELi32ELi4ES3_EELb0ELb1ELb0ELb0ELb1ELb1ELb1ELb0EEEvNS_16Flash_fwd_paramsE,(.L_x_1755 - _ZN5flash16flash_fwd_kernelI23Flash_fwd_kernel_traitsILi128ELi128ELi32ELi4ELb0ELb0EN7cutlass10bfloat16_tE19Flash_kernel_traitsILi128ELi128ELi32ELi4ES3_EELb0ELb1ELb0ELb0ELb1ELb1ELb1ELb0EEEvNS_16Flash_fwd_paramsE)
        .other          _ZN5flash16flash_fwd_kernelI23Flash_fwd_kernel_traitsILi128ELi128ELi32ELi4ELb0ELb0EN7cutlass10bfloat16_tE19Flash_kernel_traitsILi128ELi128ELi32ELi4ES3_EELb0ELb1ELb0ELb0ELb1ELb1ELb1ELb0EEEvNS_16Flash_fwd_paramsE,@"STO_CUDA_ENTRY STV_DEFAULT"
_ZN5flash16flash_fwd_kernelI23Flash_fwd_kernel_traitsILi128ELi128ELi32ELi4ELb0ELb0EN7cutlass10bfloat16_tE19Flash_kernel_traitsILi128ELi128ELi32ELi4ES3_EELb0ELb1ELb0ELb0ELb1ELb1ELb1ELb0EEEvNS_16Flash_fwd_paramsE:
.text._ZN5flash16flash_fwd_kernelI23Flash_fwd_kernel_traitsILi128ELi128ELi32ELi4ELb0ELb0EN7cutlass10bfloat16_tE19Flash_kernel_traitsILi128ELi128ELi32ELi4ES3_EELb0ELb1ELb0ELb0ELb1ELb1ELb1ELb0EEEvNS_16Flash_fwd_paramsE:
        /* <DEDUP_REMOVED lines=14> */
[C---:B---3--:R-:W-:Y:S01]  /*00e0*/  @P0 IMAD.WIDE R6, R12.reuse, 0x4, R4 ;  /* 0x000000040c060825 */ /* 0x048fe200078e0204 */
        /* <DEDUP_REMOVED lines=42> */
[----:B------:R-:W-:Y:S01]  /*0390*/  IMAD.SHL.U32 R11, R11, 0x8, RZ ;  /* 0x000000080b0b7824 */ /* 0x000fe200078e00ff */
[----:B------:R-:W-:Y:S01]  /*03a0*/  SHF.R.S32.HI R25, RZ, 0x1f, R24 ;  /* 0x0000001fff197819 */ /* 0x000fe20000011418 */
[C---:B------:R-:W-:Y:S01]  /*03b0*/  IMAD.SHL.U32 R7, R24.reuse, 0x40, RZ ;  /* 0x0000004018077824 */ /* 0x040fe200078e00ff */
[----:B------:R-:W-:Y:S01]  /*03c0*/  IADD3 R14, P0, R24, R15, RZ ;  /* 0x0000000f180e7210 */ /* 0x000fe20007f1e0ff */
[----:B------:R-:W-:Y:S01]  /*03d0*/  IMAD.IADD R3, R111, 0x1, -R0 ;  /* 0x000000016f037824 */ /* 0x000fe200078e0a00 */
[----:B------:R-:W-:Y:S01]  /*03e0*/  LEA.HI R0, R112, R111, RZ, 0x4 ;  /* 0x0000006f70007211 */ /* 0x000fe200078f20ff */
[----:B------:R-:W-:Y:S01]  /*03f0*/  VIADD R176, R169, 0xffffffff ;  /* 0xffffffffa9b07836 */ /* 0x000fe20000000000 */
[----:B------:R-:W-:Y:S01]  /*0400*/  LOP3.LUT R7, R7, 0x1c0, RZ, 0xc0, !PT ;  /* 0x000001c007077812 */ /* 0x000fe200078ec0ff */
[----:B------:R-:W-:Y:S01]  /*0410*/  IMAD.SHL.U32 R22, R3, 0x8, RZ ;  /* 0x0000000803167824 */ /* 0x000fe200078e00ff */
[----:B------:R-:W-:Y:S01]  /*0420*/  LEA.HI.X.SX32 R15, R15, R25, 0x1, P0 ;  /* 0x000000190f0f7211 */ /* 0x000fe200000f0eff */
[----:B------:R-:W-:Y:S01]  /*0430*/  IMAD.WIDE R24, R223, 0x80, R24 ;  /* 0x00000080df187825 */ /* 0x000fe200078e0218 */
[----:B------:R-:W-:Y:S01]  /*0440*/  SHF.R.U32.HI R224, RZ, 0x3, R7 ;  /* 0x00000003ffe07819 */ /* 0x000fe20000011607 */
[----:B------:R-:W-:Y:S01]  /*0450*/  USHF.L.U32 UR19, UR8, 0x5, URZ ;  /* 0x0000000508137899 */ /* 0x000fe2000800063f */
[----:B-1----:R-:W-:Y:S01]  /*0460*/  IABS R9, R6 ;  /* 0x0000000600097213 */ /* 0x002fe20000000000 */
[----:B------:R-:W-:Y:S01]  /*0470*/  IMAD R21, R15, UR8, RZ ;  /* 0x000000080f157c24 */ /* 0x000fe2000f8e02ff */
[--C-:B------:R-:W-:Y:S01]  /*0480*/  LOP3.LUT R7, R7, 0x38, R22.reuse, 0xf8, !PT ;  /* 0x0000003807077812 */ /* 0x100fe200078ef816 */
[----:B------:R-:W-:Y:S01]  /*0490*/  IMAD R15, R15, UR6, RZ ;  /* 0x000000060f0f7c24 */ /* 0x000fe2000f8e02ff */
[----:B------:R-:W1:Y:S01]  /*04a0*/  I2F.RP R2, R9 ;  /* 0x0000000900027306 */ /* 0x000e620000209400 */
[----:B------:R-:W-:Y:S01]  /*04b0*/  SHF.R.S32.HI R23, RZ, 0x1f, R22 ;  /* 0x0000001fff177819 */ /* 0x000fe20000011416 */
[----:B------:R-:W-:Y:S01]  /*04c0*/  IMAD.WIDE.U32 R228, R176, UR6, RZ ;  /* 0x00000006b0e47c25 */ /* 0x000fe2000f8e00ff */
[----:B------:R-:W-:-:S02]  /*04d0*/  LOP3.LUT R224, R7, R224, RZ, 0x3c, !PT ;  /* 0x000000e007e07212 */ /* 0x000fc400078e3cff */
[----:B------:R-:W-:Y:S01]  /*04e0*/  IABS R8, R13 ;  /* 0x0000000d00087213 */ /* 0x000fe20000000000 */
[----:B------:R-:W-:Y:S01]  /*04f0*/  IMAD R10, R14, UR7, R15 ;  /* 0x000000070e0a7c24 */ /* 0x000fe2000f8e020f */
[----:B------:R-:W-:Y:S01]  /*0500*/  LOP3.LUT R224, R224, 0x7ffffe00, R11, 0xf8, !PT ;  /* 0x7ffffe00e0e07812 */ /* 0x000fe200078ef80b */
[----:B------:R-:W-:Y:S01]  /*0510*/  IMAD.SHL.U32 R164, R111, 0x2, RZ ;  /* 0x000000026fa47824 */ /* 0x000fe200078e00ff */
[----:B------:R-:W-:Y:S02]  /*0520*/  SHF.R.S32.HI R11, RZ, 0x1f, R12 ;  /* 0x0000001fff0b7819 */ /* 0x000fe4000001140c */
[----:B------:R-:W-:Y:S02]  /*0530*/  LEA.HI R112, R112, R111, RZ, 0x5 ;  /* 0x0000006f70707211 */ /* 0x000fe400078f28ff */
[----:B------:R-:W-:Y:S01]  /*0540*/  LOP3.LUT R164, R164, 0x6, RZ, 0xc0, !PT ;  /* 0x00000006a4a47812 */ /* 0x000fe200078ec0ff */
[----:B-1----:R-:W1:Y:S01]  /*0550*/  MUFU.RCP R16, R2 ;  /* 0x0000000200107308 */ /* 0x002e620000001000 */
[----:B------:R-:W-:Y:S01]  /*0560*/  SHF.R.S32.HI R113, RZ, 0x5, R112 ;  /* 0x00000005ff717819 */ /* 0x000fe20000011470 */
[----:B-1----:R-:W-:Y:S01]  /*0570*/  VIADD R16, R16, 0xffffffe ;  /* 0x0ffffffe10107836 */ /* 0x002fe20000000000 */
[----:B------:R-:W-:-:S05]  /*0580*/  SHF.R.S32.HI R2, RZ, 0x4, R0 ;  /* 0x00000004ff027819 */ /* 0x000fca0000011400 */
[----:B------:R-:W1:Y:S01]  /*0590*/  F2I.FTZ.U32.TRUNC.NTZ R17, R16 ;  /* 0x0000001000117305 */ /* 0x000e62000021f000 */
[C---:B------:R-:W-:Y:S02]  /*05a0*/  LEA.HI R5, R0.reuse, R2, RZ, 0x1 ;  /* 0x0000000200057211 */ /* 0x040fe400078f08ff */
[----:B------:R-:W-:Y:S02]  /*05b0*/  LOP3.LUT R0, R0, 0xfffffff0, RZ, 0xc0, !PT ;  /* 0xfffffff000007812 */ /* 0x000fe400078ec0ff */
[----:B------:R-:W-:-:S03]  /*05c0*/  LOP3.LUT R5, R5, 0xfffffffe, RZ, 0xc0, !PT ;  /* 0xfffffffe05057812 */ /* 0x000fc600078ec0ff */
[----:B------:R-:W-:Y:S02]  /*05d0*/  IMAD.IADD R19, R111, 0x1, -R0 ;  /* 0x000000016f137824 */ /* 0x000fe400078e0a00 */
[C---:B------:R-:W-:Y:S02]  /*05e0*/  IMAD R0, R14.reuse, UR9, R21 ;  /* 0x000000090e007c24 */ /* 0x040fe4000f8e0215 */
[----:B------:R-:W-:Y:S01]  /*05f0*/  IMAD.WIDE.U32 R20, R14, UR8, R22 ;  /* 0x000000080e147c25 */ /* 0x000fe2000f8e0016 */
[----:B-1----:R-:W-:-:S03]  /*0600*/  IADD3 R4, RZ, -R17, RZ ;  /* 0x80000011ff047210 */ /* 0x002fc60007ffe0ff */
[----:B------:R-:W-:Y:S02]  /*0610*/  IMAD.MOV.U32 R16, RZ, RZ, RZ ;  /* 0x000000ffff107224 */ /* 0x000fe400078e00ff */
[----:B------:R-:W-:-:S04]  /*0620*/  IMAD.WIDE.U32 R14, R14, UR6, R22 ;  /* 0x000000060e0e7c25 */ /* 0x000fc8000f8e0016 */
[----:B------:R-:W-:Y:S01]  /*0630*/  IMAD R7, R4, R9, RZ ;  /* 0x0000000904077224 */ /* 0x000fe200078e02ff */
[----:B------:R-:W-:Y:S01]  /*0640*/  SHF.R.S32.HI R4, RZ, 0x1f, R19 ;  /* 0x0000001fff047819 */ /* 0x000fe20000011413 */
[----:B------:R-:W-:Y:S02]  /*0650*/  IMAD.IADD R21, R21, 0x1, R0 ;  /* 0x0000000115157824 */ /* 0x000fe400078e0200 */
[----:B------:R-:W-:Y:S01]  /*0660*/  IMAD.HI.U32 R7, R17, R7, R16 ;  /* 0x0000000711077227 */ /* 0x000fe200078e0010 */
[----:B------:R-:W-:-:S03]  /*0670*/  LEA.HI R4, R4, R19, RZ, 0x3 ;  /* 0x0000001304047211 */ /* 0x000fc600078f18ff */
[----:B------:R-:W-:Y:S02]  /*0680*/  IMAD R17, R11, UR4, RZ ;  /* 0x000000040b117c24 */ /* 0x000fe4000f8e02ff */
[----:B------:R-:W-:-:S04]  /*0690*/  IMAD.HI.U32 R7, R7, R8, RZ ;  /* 0x0000000807077227 */ /* 0x000fc800078e00ff */
[C---:B------:R-:W-:Y:S01]  /*06a0*/  IMAD R16, R12.reuse, UR5, R17 ;  /* 0x000000050c107c24 */ /* 0x040fe2000f8e0211 */
[----:B------:R-:W-:Y:S01]  /*06b0*/  SHF.L.U32 R17, R3, 0x6, RZ ;  /* 0x0000000603117819 */ /* 0x000fe200000006ff */
[C---:B------:R-:W-:Y:S01]  /*06c0*/  IMAD.WIDE.U32 R22, R12.reuse, UR4, R22 ;  /* 0x000000040c167c25 */ /* 0x040fe2000f8e0016 */
[----:B------:R-:W-:Y:S02]  /*06d0*/  ULDC.64 UR4, c[0x0][0x238] ;  /* 0x00008e0000047ab9 */ /* 0x000fe40000000a00 */
[----:B------:R-:W-:Y:S01]  /*06e0*/  LOP3.LUT R17, R17, 0x1c0, RZ, 0xc0, !PT ;  /* 0x000001c011117812 */ /* 0x000fe200078ec0ff */
[----:B------:R-:W-:Y:S02]  /*06f0*/  IMAD.IADD R23, R23, 0x1, R16 ;  /* 0x0000000117177824 */ /* 0x000fe400078e0210 */
[----:B------:R-:W-:Y:S01]  /*0700*/  IMAD.WIDE.U32 R226, R12, UR10, R20 ;  /* 0x0000000a0ce27c25 */ /* 0x000fe2000f8e0014 */
[----:B------:R-:W-:Y:S02]  /*0710*/  LOP3.LUT R18, R17, 0x8, R18, 0xf8, !PT ;  /* 0x0000000811127812 */ /* 0x000fe400078ef812 */
[----:B------:R-:W-:Y:S01]  /*0720*/  SHF.R.U32.HI R17, RZ, 0x3, R17 ;  /* 0x00000003ff117819 */ /* 0x000fe20000011611 */
[----:B------:R-:W-:-:S03]  /*0730*/  IMAD.WIDE.U32 R22, R13, UR12, R22 ;  /* 0x0000000c0d167c25 */ /* 0x000fc6000f8e0016 */
[----:B------:R-:W-:Y:S01]  /*0740*/  LOP3.LUT R0, R18, R17, RZ, 0x3c, !PT ;  /* 0x0000001112007212 */ /* 0x000fe200078e3cff */
[----:B------:R-:W-:Y:S01]  /*0750*/  IMAD.IADD R17, R15, 0x1, R10 ;  /* 0x000000010f117824 */ /* 0x000fe200078e020a */
[----:B------:R-:W-:Y:S01]  /*0760*/  IADD3 R10, -R7, RZ, RZ ;  /* 0x000000ff070a7210 */ /* 0x000fe20007ffe1ff */
[----:B------:R-:W-:Y:S01]  /*0770*/  IMAD.MOV.U32 R16, RZ, RZ, R14 ;  /* 0x000000ffff107224 */ /* 0x000fe200078e000e */
[----:B------:R-:W-:Y:S01]  /*0780*/  SHF.R.S32.HI R15, RZ, 0x1f, R13 ;  /* 0x0000001fff0f7819 */ /* 0x000fe2000001140d */
[----:B------:R-:W-:Y:S01]  /*0790*/  IMAD.IADD R5, R2, 0x1, -R5 ;  /* 0x0000000102057824 */ /* 0x000fe200078e0a05 */
[----:B------:R-:W-:Y:S01]  /*07a0*/  LOP3.LUT R2, R4, 0xfffffff8, RZ, 0xc0, !PT ;  /* 0xfffffff804027812 */ /* 0x000fe200078ec0ff */
[----:B------:R-:W-:Y:S02]  /*07b0*/  IMAD R8, R9, R10, R8 ;  /* 0x0000000a09087224 */ /* 0x000fe400078e0208 */
[----:B------:R-:W-:Y:S01]  /*07c0*/  IMAD R10, R15, UR12, RZ ;  /* 0x0000000c0f0a7c24 */ /* 0x000fe2000f8e02ff */
[----:B------:R-:W-:Y:S01]  /*07d0*/  LEA R0, R5, R0, 0x9 ;  /* 0x0000000005007211 */ /* 0x000fe200078e48ff */
[----:B------:R-:W-:Y:S01]  /*07e0*/  IMAD R15, R11, UR10, RZ ;  /* 0x0000000a0b0f7c24 */ /* 0x000fe2000f8e02ff */
[----:B------:R-:W-:Y:S01]  /*07f0*/  ISETP.GT.U32.AND P2, PT, R9, R8, PT ;  /* 0x000000080900720c */ /* 0x000fe20003f44070 */
[----:B------:R-:W-:Y:S01]  /*0800*/  IMAD R10, R13, UR13, R10 ;  /* 0x0000000d0d0a7c24 */ /* 0x000fe2000f8e020a */
[----:B------:R-:W-:Y:S01]  /*0810*/  ULDC.64 UR12, c[0x0][0x210] ;  /* 0x00008400000c7ab9 */ /* 0x000fe20000000a00 */
[----:B------:R-:W-:Y:S01]  /*0820*/  IMAD R15, R12, UR11, R15 ;  /* 0x0000000b0c0f7c24 */ /* 0x000fe2000f8e020f */
[----:B------:R-:W-:Y:S01]  /*0830*/  ULDC.64 UR10, c[0x0][0x240] ;  /* 0x00009000000a7ab9 */ /* 0x000fe20000000a00 */
[----:B------:R-:W-:Y:S01]  /*0840*/  IMAD.IADD R23, R23, 0x1, R10 ;  /* 0x0000000117177824 */ /* 0x000fe200078e020a */
[----:B------:R-:W-:Y:S01]  /*0850*/  LOP3.LUT R13, R13, R6, RZ, 0x3c, !PT ;  /* 0x000000060d0d7212 */ /* 0x000fe200078e3cff */
[----:B------:R-:W-:Y:S01]  /*0860*/  IMAD R10, R25, UR10, RZ ;  /* 0x0000000a190a7c24 */ /* 0x000fe2000f8e02ff */
[----:B------:R-:W-:Y:S01]  /*0870*/  USHF.L.U64.HI UR20, UR10, 0x5, UR11 ;  /* 0x000000050a147899 */ /* 0x000fe2000801020b */
[----:B------:R-:W-:Y:S01]  /*0880*/  IMAD R11, R11, UR4, RZ ;  /* 0x000000040b0b7c24 */ /* 0x000fe2000f8e02ff */
[----:B------:R-:W-:Y:S01]  /*0890*/  ISETP.GE.AND P1, PT, R13, RZ, PT ;  /* 0x000000ff0d00720c */ /* 0x000fe20003f26270 */
[----:B------:R-:W-:-:S02]  /*08a0*/  IMAD R10, R24, UR11, R10 ;  /* 0x0000000b180a7c24 */ /* 0x000fc4000f8e020a */
[----:B------:R-:W-:Y:S02]  /*08b0*/  @!P2 IMAD.IADD R8, R8, 0x1, -R9 ;  /* 0x000000010808a824 */ /* 0x000fe400078e0a09 */
[----:B------:R-:W-:-:S03]  /*08c0*/  IMAD.WIDE.U32 R22, R24, UR10, R22 ;  /* 0x0000000a18167c25 */ /* 0x000fc6000f8e0016 */
[----:B------:R-:W-:Y:S01]  /*08d0*/  ISETP.GE.U32.AND P3, PT, R8, R9, PT ;  /* 0x000000090800720c */ /* 0x000fe20003f66070 */
[----:B------:R-:W-:Y:S01]  /*08e0*/  IMAD.WIDE.U32 R16, R12, UR4, R16 ;  /* 0x000000040c107c25 */ /* 0x000fe2000f8e0010 */
[----:B------:R-:W-:Y:S01]  /*08f0*/  USHF.L.U32 UR4, UR10, 0x5, URZ ;  /* 0x000000050a047899 */ /* 0x000fe2000800063f */
[----:B------:R-:W-:Y:S02]  /*0900*/  LEA R14, P0, R22, UR12, 0x1 ;  /* 0x0000000c160e7c11 */ /* 0x000fe4000f8008ff */
[----:B------:R-:W-:Y:S01]  /*0910*/  IMAD R11, R12, UR5, R11 ;  /* 0x000000050c0b7c24 */ /* 0x000fe2000f8e020b */
[----:B------:R-:W-:Y:S01]  /*0920*/  IADD3 R12, R23, R10, RZ ;  /* 0x0000000a170c7210 */ /* 0x000fe20007ffe0ff */
[----:B------:R-:W-:Y:S01]  /*0930*/  @!P2 VIADD R7, R7, 0x1 ;  /* 0x000000010707a836 */ /* 0x000fe20000000000 */
[----:B------:R-:W-:Y:S01]  /*0940*/  UMOV UR5, 0x400 ;  /* 0x0000040000057882 */ /* 0x000fe20000000000 */
[----:B------:R-:W-:Y:S01]  /*0950*/  IMAD.IADD R227, R227, 0x1, R15 ;  /* 0x00000001e3e37824 */ /* 0x000fe200078e020f */
[----:B------:R-:W-:Y:S01]  /*0960*/  ISETP.NE.AND P2, PT, R6, RZ, PT ;  /* 0x000000ff0600720c */ /* 0x000fe20003f45270 */
[----:B--2---:R-:W-:Y:S01]  /*0970*/  ULEA UR5, UR18, UR5, 0x18 ;  /* 0x0000000512057291 */ /* 0x004fe2000f8ec03f */
[----:B------:R-:W-:Y:S01]  /*0980*/  LEA.HI.X R15, R22, UR13, R12, 0x1, P0 ;  /* 0x0000000d160f7c11 */ /* 0x000fe200080f0c0c */
[----:B------:R-:W-:Y:S01]  /*0990*/  IMAD.IADD R2, R19, 0x1, -R2 ;  /* 0x0000000113027824 */ /* 0x000fe200078e0a02 */
[----:B------:R-:W-:Y:S01]  /*09a0*/  IADD3 R8, P0, R14, UR4, RZ ;  /* 0x000000040e087c10 */ /* 0x000fe2000ff1e0ff */
[----:B------:R-:W-:Y:S01]  /*09b0*/  ULDC.64 UR10, c[0x0][0x260] ;  /* 0x00009800000a7ab9 */ /* 0x000fe20000000a00 */
[----:B------:R-:W-:Y:S01]  /*09c0*/  @P3 IADD3 R7, R7, 0x1, RZ ;  /* 0x0000000107073810 */ /* 0x000fe20007ffe0ff */
[----:B------:R-:W-:Y:S01]  /*09d0*/  IMAD.MOV.U32 R10, RZ, RZ, R16 ;  /* 0x000000ffff0a7224 */ /* 0x000fe200078e0010 */
[----:B------:R-:W-:Y:S01]  /*09e0*/  IADD3.X R9, R15, UR20, RZ, P0, !PT ;  /* 0x000000140f097c10 */ /* 0x000fe200087fe4ff */
[----:B------:R-:W-:Y:S01]  /*09f0*/  USHF.L.U64.HI UR18, UR8, 0x5, UR9 ;  /* 0x0000000508127899 */ /* 0x000fe20008010209 */
[----:B------:R-:W-:Y:S01]  /*0a00*/  IADD3 R20, P0, R8, UR4, RZ ;  /* 0x0000000408147c10 */ /* 0x000fe2000ff1e0ff */
[----:B------:R-:W-:Y:S01]  /*0a10*/  @!P1 IMAD.MOV R7, RZ, RZ, -R7 ;  /* 0x000000ffff079224 */ /* 0x000fe200078e0a07 */
[----:B------:R-:W-:Y:S01]  /*0a20*/  LEA R224, R224, UR5, 0x1 ;  /* 0x00000005e0e07c11 */ /* 0x000fe2000f8e08ff */
[----:B------:R-:W-:Y:S01]  /*0a30*/  IMAD.IADD R11, R17, 0x1, R11 ;  /* 0x00000001110b7824 */ /* 0x000fe200078e020b */
[----:B------:R-:W-:Y:S01]  /*0a40*/  IADD3.X R21, R9, UR20, RZ, P0, !PT ;  /* 0x0000001409157c10 */ /* 0x000fe200087fe4ff */
[----:B------:R-:W-:Y:S01]  /*0a50*/  ULDC.64 UR12, c[0x0][0x268] ;  /* 0x00009a00000c7ab9 */ /* 0x000fe20000000a00 */
[----:B------:R-:W-:Y:S01]  /*0a60*/  IADD3 R12, P0, R20, UR4, RZ ;  /* 0x00000004140c7c10 */ /* 0x000fe2000ff1e0ff */
[----:B------:R-:W-:Y:S01]  /*0a70*/  @!PT LDS RZ, [RZ] ;  /* 0x00000000fffff984 */ /* 0x000fe20000000800 */
[----:B------:R-:W-:Y:S01]  /*0a80*/  @!PT LDS RZ, [RZ] ;  /* 0x00000000fffff984 */ /* 0x000fe20000000800 */
[----:B------:R-:W-:Y:S01]  /*0a90*/  @!PT LDS RZ, [RZ] ;  /* 0x00000000fffff984 */ /* 0x000fe20000000800 */
[----:B------:R-:W-:Y:S01]  /*0aa0*/  LDGSTS.E.BYPASS.LTC128B.128 [R224], desc[UR16][R14.64] ;  /* 0x000000000ee07fae */ /* 0x000fe2000b901d50 */
[----:B------:R-:W-:Y:S01]  /*0ab0*/  @!P2 LOP3.LUT R7, RZ, R6, RZ, 0x33, !PT ;  /* 0x00000006ff07a212 */ /* 0x000fe200078e33ff */
[----:B------:R-:W-:Y:S01]  /*0ac0*/  IMAD.SHL.U32 R110, R4, 0x40, RZ ;  /* 0x00000040046e7824 */ /* 0x000fe200078e00ff */
[----:B------:R-:W-:Y:S01]  /*0ad0*/  IADD3.X R13, R21, UR20, RZ, P0, !PT ;  /* 0x00000014150d7c10 */ /* 0x000fe200087fe4ff */
[----:B------:R1:W-:Y:S01]  /*0ae0*/  LDGSTS.E.BYPASS.LTC128B.128 [R224+0x4000], desc[UR16][R14.64+0x80] ;  /* 0x040000800ee07fae */ /* 0x0003e2000b901d50 */
[----:B------:R-:W-:Y:S01]  /*0af0*/  IADD3 R18, P0, R12, UR4, RZ ;  /* 0x000000040c127c10 */ /* 0x000fe2000ff1e0ff */
[----:B------:R-:W-:Y:S01]  /*0b00*/  IMAD.WIDE.U32 R226, R7, UR10, R226 ;  /* 0x0000000a07e27c25 */ /* 0x000fe2000f8e00e2 */
[----:B------:R-:W-:Y:S01]  /*0b10*/  SHF.L.U32 R109, R2, 0x6, RZ ;  /* 0x00000006026d7819 */ /* 0x000fe200000006ff */
[----:B------:R-:W-:Y:S01]  /*0b20*/  LDGSTS.E.BYPASS.LTC128B.128 [R224+0x800], desc[UR16][R8.64] ;  /* 0x0080000008e07fae */ /* 0x000fe2000b901d50 */
[----:B------:R-:W-:Y:S01]  /*0b30*/  IADD3.X R19, R13, UR20, RZ, P0, !PT ;  /* 0x000000140d137c10 */ /* 0x000fe200087fe4ff */
[----:B------:R-:W-:Y:S01]  /*0b40*/  IMAD.WIDE.U32 R26, R7, UR12, R10 ;  /* 0x0000000c071a7c25 */ /* 0x000fe2000f8e000a */
[----:B------:R-:W-:Y:S01]  /*0b50*/  IADD3 R16, P0, R18, UR4, RZ ;  /* 0x0000000412107c10 */ /* 0x000fe2000ff1e0ff */
[----:B------:R2:W-:Y:S01]  /*0b60*/  LDGSTS.E.BYPASS.LTC128B.128 [R224+0x4800], desc[UR16][R8.64+0x80] ;  /* 0x0480008008e07fae */ /* 0x0005e2000b901d50 */
[----:B------:R-:W-:-:S02]  /*0b70*/  MOV R230, R226 ;  /* 0x000000e200e67202 */ /* 0x000fc40000000f00 */
[----:B------:R-:W-:Y:S01]  /*0b80*/  IADD3.X R17, R19, UR20, RZ, P0, !PT ;  /* 0x0000001413117c10 */ /* 0x000fe200087fe4ff */
[----:B------:R-:W-:Y:S01]  /*0b90*/  LDGSTS.E.BYPASS.LTC128B.128 [R224+0x1000], desc[UR16][R20.64] ;  /* 0x0100000014e07fae */ /* 0x000fe2000b901d50 */
[----:B------:R-:W-:Y:S02]  /*0ba0*/  LOP3.LUT R109, R109, 0x1c0, RZ, 0xc0, !PT ;  /* 0x000001c06d6d7812 */ /* 0x000fe400078ec0ff */
[----:B------:R-:W-:Y:S01]  /*0bb0*/  LOP3.LUT R110, R110, 0xfffffe00, RZ, 0xc0, !PT ;  /* 0xfffffe006e6e7812 */ /* 0x000fe200078ec0ff */
[----:B------:R-:W-:Y:S01]  /*0bc0*/  LDGSTS.E.BYPASS.LTC128B.128 [R224+0x5000], desc[UR16][R20.64+0x80] ;  /* 0x0500008014e07fae */ /* 0x000fe2000b901d50 */
[----:B------:R-:W-:-:S03]  /*0bd0*/  LEA R115, R0, UR5, 0x1 ;  /* 0x0000000500737c11 */ /* 0x000fc6000f8e08ff */
[----:B------:R-:W-:Y:S01]  /*0be0*/  LDGSTS.E.BYPASS.LTC128B.128 [R224+0x1800], desc[UR16][R12.64] ;  /* 0x018000000ce07fae */ /* 0x000fe2000b901d50 */
[----:B------:R-:W-:-:S03]  /*0bf0*/  IMAD R222, R113, 0x400, R110 ;  /* 0x0000040071de7824 */ /* 0x000fc600078e026e */
[----:B------:R3:W-:Y:S01]  /*0c00*/  LDGSTS.E.BYPASS.LTC128B.128 [R224+0x5800], desc[UR16][R12.64+0x80] ;  /* 0x058000800ce07fae */ /* 0x0007e2000b901d50 */
[----:B-1----:R-:W-:-:S03]  /*0c10*/  IADD3 R14, P0, R16, UR4, RZ ;  /* 0x00000004100e7c10 */ /* 0x002fc6000ff1e0ff */
[----:B------:R-:W-:Y:S01]  /*0c20*/  LDGSTS.E.BYPASS.LTC128B.128 [R224+0x2000], desc[UR16][R18.64] ;  /* 0x0200000012e07fae */ /* 0x000fe2000b901d50 */
[----:B------:R-:W-:-:S03]  /*0c30*/  IADD3.X R15, R17, UR20, RZ, P0, !PT ;  /* 0x00000014110f7c10 */ /* 0x000fc600087fe4ff */
[----:B------:R-:W-:Y:S01]  /*0c40*/  LDGSTS.E.BYPASS.LTC128B.128 [R224+0x6000], desc[UR16][R18.64+0x80] ;  /* 0x0600008012e07fae */ /* 0x000fe2000b901d50 */
[----:B--2---:R-:W-:-:S03]  /*0c50*/  SHF.R.S32.HI R8, RZ, 0x1f, R7 ;  /* 0x0000001fff087819 */ /* 0x004fc60000011407 */
[----:B------:R-:W-:Y:S02]  /*0c60*/  LDGSTS.E.BYPASS.LTC128B.128 [R224+0x2800], desc[UR16][R16.64] ;  /* 0x0280000010e07fae */ /* 0x000fe4000b901d50 */
[C---:B------:R-:W-:Y:S02]  /*0c70*/  IMAD R6, R8.reuse, UR10, RZ ;  /* 0x0000000a08067c24 */ /* 0x040fe4000f8e02ff */
[----:B------:R1:W-:Y:S01]  /*0c80*/  LDGSTS.E.BYPASS.LTC128B.128 [R224+0x6800], desc[UR16][R16.64+0x80] ;  /* 0x0680008010e07fae */ /* 0x0003e2000b901d50 */
[----:B------:R-:W-:Y:S02]  /*0c90*/  IMAD R8, R8, UR12, RZ ;  /* 0x0000000c08087c24 */ /* 0x000fe4000f8e02ff */
[----:B------:R-:W-:Y:S01]  /*0ca0*/  IMAD R231, R7, UR11, R6 ;  /* 0x0000000b07e77c24 */ /* 0x000fe2000f8e0206 */
[----:B------:R-:W-:Y:S01]  /*0cb0*/  LDGSTS.E.BYPASS.LTC128B.128 [R224+0x3000], desc[UR16][R14.64] ;  /* 0x030000000ee07fae */ /* 0x000fe2000b901d50 */
[----:B------:R-:W-:Y:S01]  /*0cc0*/  IMAD R6, R176, UR18, RZ ;  /* 0x00000012b0067c24 */ /* 0x000fe2000f8e02ff */
[----:B------:R-:W-:Y:S01]  /*0cd0*/  ULDC.64 UR10, c[0x0][0x218] ;  /* 0x00008600000a7ab9 */ /* 0x000fe20000000a00 */
[----:B------:R-:W-:Y:S01]  /*0ce0*/  IMAD.IADD R231, R227, 0x1, R231 ;  /* 0x00000001e3e77824 */ /* 0x000fe200078e02e7 */
[----:B------:R2:W-:Y:S01]  /*0cf0*/  LDGSTS.E.BYPASS.LTC128B.128 [R224+0x7000], desc[UR16][R14.64+0x80] ;  /* 0x070000800ee07fae */ /* 0x0005e2000b901d50 */
[----:B------:R-:W-:Y:S01]  /*0d00*/  IMAD R8, R7, UR13, R8 ;  /* 0x0000000d07087c24 */ /* 0x000fe2000f8e0208 */
[----:B---3--:R-:W-:Y:S01]  /*0d10*/  SHF.R.S32.HI R13, RZ, 0x1f, R176 ;  /* 0x0000001fff0d7819 */ /* 0x008fe200000114b0 */
[----:B------:R-:W-:Y:S01]  /*0d20*/  ULDC.64 UR12, c[0x0][0x220] ;  /* 0x00008800000c7ab9 */ /* 0x000fe20000000a00 */
[----:B------:R-:W-:Y:S03]  /*0d30*/  STL.64 [R1], R26 ;  /* 0x0000001a01007387 */ /* 0x000fe60000100a00 */
[----:B------:R-:W-:-:S02]  /*0d40*/  IMAD R9, R13, UR19, R6 ;  /* 0x000000130d097c24 */ /* 0x000fc4000f8e0206 */
[----:B------:R-:W-:-:S04]  /*0d50*/  IMAD R13, R13, UR6, RZ ;  /* 0x000000060d0d7c24 */ /* 0x000fc8000f8e02ff */
[C---:B------:R-:W-:Y:S02]  /*0d60*/  IMAD R6, R176.reuse, UR7, R13 ;  /* 0x00000007b0067c24 */ /* 0x040fe4000f8e020d */
[----:B-1----:R-:W-:-:S04]  /*0d70*/  IMAD.WIDE.U32 R16, R176, UR19, R230 ;  /* 0x00000013b0107c25 */ /* 0x002fc8000f8e00e6 */
[----:B------:R-:W-:Y:S01]  /*0d80*/  IMAD.IADD R9, R17, 0x1, R9 ;  /* 0x0000000111097824 */ /* 0x000fe200078e0209 */
[----:B------:R-:W-:Y:S02]  /*0d90*/  LEA R12, P0, R16, UR10, 0x1 ;  /* 0x0000000a100c7c11 */ /* 0x000fe4000f8008ff */
[----:B--2---:R-:W-:Y:S01]  /*0da0*/  IADD3 R14, P1, R14, UR4, RZ ;  /* 0x000000040e0e7c10 */ /* 0x004fe2000ff3e0ff */
[----:B------:R-:W-:Y:S01]  /*0db0*/  UIADD3 UR4, UR5, 0x8000, URZ ;  /* 0x0000800005047890 */ /* 0x000fe2000fffe03f */
[----:B------:R-:W-:Y:S01]  /*0dc0*/  LEA.HI.X R13, R16, UR11, R9, 0x1, P0 ;  /* 0x0000000b100d7c11 */ /* 0x000fe200080f0c09 */
[----:B------:R-:W-:Y:S01]  /*0dd0*/  IMAD.IADD R9, R229, 0x1, R6 ;  /* 0x00000001e5097824 */ /* 0x000fe200078e0206 */
[----:B------:R-:W-:Y:S01]  /*0de0*/  IADD3.X R15, R15, UR20, RZ, P1, !PT ;  /* 0x000000140f0f7c10 */ /* 0x000fe20008ffe4ff */
[----:B------:R-:W-:Y:S01]  /*0df0*/  IMAD.IADD R229, R27, 0x1, R8 ;  /* 0x000000011be57824 */ /* 0x000fe200078e0208 */
[----:B------:R-:W-:Y:S01]  /*0e00*/  IADD3 R10, P1, R12, UR19, RZ ;  /* 0x000000130c0a7c10 */ /* 0x000fe2000ff3e0ff */
[----:B------:R-:W-:Y:S01]  /*0e10*/  IMAD.SHL.U32 R8, R5, 0x8, RZ ;  /* 0x0000000805087824 */ /* 0x000fe200078e00ff */
[----:B------:R-:W-:Y:S01]  /*0e20*/  LEA R7, P0, R228, R26, 0x5 ;  /* 0x0000001ae4077211 */ /* 0x000fe200078028ff */
[----:B------:R-:W-:Y:S01]  /*0e30*/  LDGSTS.E.BYPASS.LTC128B.128 [R224+0x3800], desc[UR16][R14.64] ;  /* 0x038000000ee07fae */ /* 0x000fe2000b901d50 */
[----:B------:R-:W-:Y:S01]  /*0e40*/  IADD3.X R11, R13, UR18, RZ, P1, !PT ;  /* 0x000000120d0b7c10 */ /* 0x000fe20008ffe4ff */
[----:B------:R-:W-:Y:S01]  /*0e50*/  USHF.L.U32 UR20, UR6, 0x5, URZ ;  /* 0x0000000506147899 */ /* 0x000fe2000800063f */
[----:B------:R-:W-:Y:S01]  /*0e60*/  LOP3.LUT R4, R109, 0x8, R8, 0xf8, !PT ;  /* 0x000000086d047812 */ /* 0x000fe200078ef808 */
[----:B------:R-:W-:Y:S01]  /*0e70*/  LDGSTS.E.BYPASS.LTC128B.128 [R224+0x7800], desc[UR16][R14.64+0x80] ;  /* 0x078000800ee07fae */ /* 0x000fe2000b901d50 */
[----:B------:R-:W-:-:S02]  /*0e80*/  SHF.R.U32.HI R109, RZ, 0x3, R109 ;  /* 0x00000003ff6d7819 */ /* 0x000fc4000001166d */
[----:B------:R-:W-:Y:S01]  /*0e90*/  LEA.HI.X R6, R228, R229, R9, 0x5, P0 ;  /* 0x000000e5e4067211 */ /* 0x000fe200000f2c09 */
[----:B------:R-:W-:Y:S01]  /*0ea0*/  LDGSTS.E.BYPASS.LTC128B.128 [R224+0x8000], desc[UR16][R12.64] ;  /* 0x080000000ce07fae */ /* 0x000fe2000b901d50 */
[C---:B------:R-:W-:Y:S01]  /*0eb0*/  LEA R248, P0, R7.reuse, UR12, 0x1 ;  /* 0x0000000c07f87c11 */ /* 0x040fe2000f8008ff */
[----:B------:R-:W-:Y:S01]  /*0ec0*/  USHF.L.U64.HI UR12, UR6, 0x5, UR7 ;  /* 0x00000005060c7899 */ /* 0x000fe20008010207 */
[----:B------:R-:W-:Y:S01]  /*0ed0*/  LOP3.LUT R109, R4, R109, RZ, 0x3c, !PT ;  /* 0x0000006d046d7212 */ /* 0x000fe200078e3cff */
[----:B------:R1:W-:Y:S01]  /*0ee0*/  LDGSTS.E.BYPASS.LTC128B.128 [R224+0x9000], desc[UR16][R12.64+0x80] ;  /* 0x090000800ce07fae */ /* 0x0003e2000b901d50 */
[----:B------:R-:W-:Y:S01]  /*0ef0*/  LEA.HI.X R249, R7, UR13, R6, 0x1, P0 ;  /* 0x0000000d07f97c11 */ /* 0x000fe200080f0c06 */
[----:B------:R-:W-:Y:S01]  /*0f00*/  IMAD.MOV.U32 R4, RZ, RZ, 0x20 ;  /* 0x00000020ff047424 */ /* 0x000fe200078e00ff */
[----:B------:R-:W-:Y:S01]  /*0f10*/  IADD3 R178, P0, R248, UR20, RZ ;  /* 0x00000014f8b27c10 */ /* 0x000fe2000ff1e0ff */
[----:B------:R-:W-:Y:S01]  /*0f20*/  LDGSTS.E.BYPASS.LTC128B.128 [R224+0x8800], desc[UR16][R10.64] ;  /* 0x088000000ae07fae */ /* 0x000fe2000b901d50 */
[----:B------:R-:W-:Y:S01]  /*0f30*/  IMAD.IADD R222, R222, 0x1, R109 ;  /* 0x00000001dede7824 */ /* 0x000fe200078e026d */
[----:B------:R-:W-:-:S02]  /*0f40*/  LOP3.LUT P1, RZ, R2, 0x2, RZ, 0xc0, !PT ;  /* 0x0000000202ff7812 */ /* 0x000fc4000782c0ff */
[----:B------:R2:W-:Y:S01]  /*0f50*/  LDGSTS.E.BYPASS.LTC128B.128 [R224+0x9800], desc[UR16][R10.64+0x80] ;  /* 0x098000800ae07fae */ /* 0x0005e2000b901d50 */
[----:B------:R-:W-:Y:S02]  /*0f60*/  IADD3.X R179, R249, UR12, RZ, P0, !PT ;  /* 0x0000000cf9b37c10 */ /* 0x000fe400087fe4ff */
[----:B------:R-:W-:Y:S01]  /*0f70*/  LEA R222, R222, UR5, 0x1 ;  /* 0x00000005dede7c11 */ /* 0x000fe2000f8e08ff */
[----:B------:R-:W0:Y:S01]  /*0f80*/  LDGDEPBAR ;  /* 0x00000000000079af */ /* 0x000e220000000000 */
[----:B------:R-:W-:Y:S02]  /*0f90*/  LOP3.LUT P0, RZ, R3, 0x2, RZ, 0xc0, !PT ;  /* 0x0000000203ff7812 */ /* 0x000fe4000780c0ff */
[----:B------:R-:W-:Y:S01]  /*0fa0*/  LEA R221, R0, UR4, 0x1 ;  /* 0x0000000400dd7c11 */ /* 0x000fe2000f8e08ff */
[----:B------:R-:W-:Y:S01]  /*0fb0*/  ULDC UR4, c[0x0][0x39c] ;  /* 0x0000e70000047ab9 */ /* 0x000fe20000000800 */
[----:B------:R-:W-:Y:S02]  /*0fc0*/  SEL R0, R4, 0xffffffe0, !P1 ;  /* 0xffffffe004007807 */ /* 0x000fe40004800000 */
[----:B------:R-:W-:Y:S01]  /*0fd0*/  LOP3.LUT P1, RZ, R2, 0x4, RZ, 0xc0, !PT ;  /* 0x0000000402ff7812 */ /* 0x000fe2000782c0ff */
[----:B------:R-:W-:Y:S01]  /*0fe0*/  VIADD R219, R221, 0x20 ;  /* 0x00000020dddb7836 */ /* 0x000fe20000000000 */
[----:B------:R-:W-:-:S05]  /*0ff0*/  IADD3 R220, R222, R0, RZ ;  /* 0x00000000dedc7210 */ /* 0x000fca0007ffe0ff */
[----:B------:R-:W-:Y:S01]  /*1000*/  @P0 VIADD R219, R221, 0xffffffe0 ;  /* 0xffffffe0dddb0836 */ /* 0x000fe20000000000 */
[----:B------:R-:W-:Y:S01]  /*1010*/  LOP3.LUT P0, RZ, R3, 0x4, RZ, 0xc0, !PT ;  /* 0x0000000403ff7812 */ /* 0x000fe2000780c0ff */
[----:B------:R-:W-:-:S05]  /*1020*/  IMAD.MOV.U32 R3, RZ, RZ, 0x40 ;  /* 0x00000040ff037424 */ /* 0x000fca00078e00ff */
[C---:B------:R-:W-:Y:S02]  /*1030*/  SEL R2, R3.reuse, 0xffffffc0, !P0 ;  /* 0xffffffc003027807 */ /* 0x040fe40004000000 */
[----:B------:R-:W-:Y:S01]  /*1040*/  SEL R3, R3, 0xffffffc0, !P1 ;  /* 0xffffffc003037807 */ /* 0x000fe20004800000 */
[----:B------:R-:W-:-:S04]  /*1050*/  DEPBAR.LE SB0, 0x0 ;  /* 0x000080000000791a */ /* 0x000fc80000000000 */
[----:B------:R-:W-:Y:S01]  /*1060*/  BAR.SYNC.DEFER_BLOCKING 0x0 ;  /* 0x0000000000007b1d */ /* 0x000fe20000010000 */
[----:B------:R-:W-:Y:S01]  /*1070*/  IMAD.IADD R217, R221, 0x1, R2 ;  /* 0x00000001ddd97824 */ /* 0x000fe200078e0202 */
[----:B------:R-:W-:Y:S01]  /*1080*/  IADD3 R218, R222, R3, RZ ;  /* 0x00000003deda7210 */ /* 0x000fe20007ffe0ff */
[----:B------:R-:W-:Y:S01]  /*1090*/  IMAD.IADD R210, R2, 0x1, R219 ;  /* 0x0000000102d27824 */ /* 0x000fe200078e02db */
[----:B------:R-:W-:Y:S01]  /*10a0*/  LOP3.LUT R2, R112, 0xffffffe0, RZ, 0xc0, !PT ;  /* 0xffffffe070027812 */ /* 0x000fe200078ec0ff */
[----:B------:R-:W-:Y:S01]  /*10b0*/  IMAD.IADD R216, R220, 0x1, R3 ;  /* 0x00000001dcd87824 */ /* 0x000fe200078e0203 */
[----:B------:R-:W-:-:S03]  /*10c0*/  ISETP.NE.AND P0, PT, R169, 0x1, PT ;  /* 0x00000001a900780c */ /* 0x000fc60003f05270 */
[----:B------:R-:W-:Y:S01]  /*10d0*/  IMAD.IADD R2, R111, 0x1, -R2 ;  /* 0x000000016f027824 */ /* 0x000fe200078e0a02 */
[----:B------:R-:W-:Y:S01]  /*10e0*/  @!PT LDS RZ, [RZ] ;  /* 0x00000000fffff984 */ /* 0x000fe20000000800 */
[----:B------:R-:W-:Y:S01]  /*10f0*/  @!PT LDS RZ, [RZ] ;  /* 0x00000000fffff984 */ /* 0x000fe20000000800 */
[----:B------:R-:W-:Y:S01]  /*1100*/  @!PT LDS RZ, [RZ] ;  /* 0x00000000fffff984 */ /* 0x000fe20000000800 */
[----:B------:R3:W-:Y:S04]  /*1110*/  LDGSTS.E.BYPASS.LTC128B.128 [R224+0xa000], desc[UR16][R248.64] ;  /* 0x0a000000f8e07fae */ /* 0x0007e8000b901d50 */
[----:B------:R3:W-:Y:S04]  /*1120*/  LDGSTS.E.BYPASS.LTC128B.128 [R224+0xb000], desc[UR16][R248.64+0x80] ;  /* 0x0b000080f8e07fae */ /* 0x0007e8000b901d50 */
[----:B------:R3:W-:Y:S04]  /*1130*/  LDGSTS.E.BYPASS.LTC128B.128 [R224+0xa800], desc[UR16][R178.64] ;  /* 0x0a800000b2e07fae */ /* 0x0007e8000b901d50 */
[----:B------:R3:W-:Y:S04]  /*1140*/  LDGSTS.E.BYPASS.LTC128B.128 [R224+0xb800], desc[UR16][R178.64+0x80] ;  /* 0x0b800080b2e07fae */ /* 0x0007e8000b901d50 */
[----:B------:R-:W-:Y:S04]  /*1150*/  LDSM.16.M88.4 R88, [R222] ;  /* 0x00000000de58783b */ /* 0x000fe80000000200 */
[----:B------:R-:W4:Y:S04]  /*1160*/  LDSM.16.M88.4 R60, [R115+0x8000] ;  /* 0x00800000733c783b */ /* 0x000f280000000200 */
[----:B------:R-:W5:Y:S04]  /*1170*/  LDSM.16.M88.4 R16, [R222+0x2000] ;  /* 0x00200000de10783b */ /* 0x000f680000000200 */
[----:B------:R-:W3:Y:S04]  /*1180*/  LDSM.16.M88.4 R20, [R115+0x8800] ;  /* 0x008800007314783b */ /* 0x000ee80000000200 */
[----:B-1----:R-:W-:Y:S04]  /*1190*/  LDSM.16.M88.4 R12, [R220] ;  /* 0x00000000dc0c783b */ /* 0x002fe80000000200 */
[----:B------:R-:W1:Y:S04]  /*11a0*/  LDSM.16.M88.4 R28, [R219] ;  /* 0x00000000db1c783b */ /* 0x000e680000000200 */
[----:B------:R-:W1:Y:S04]  /*11b0*/  LDSM.16.M88.4 R76, [R220+0x2000] ;  /* 0x00200000dc4c783b */ /* 0x000e680000000200 */
[----:B------:R-:W1:Y:S04]  /*11c0*/  LDSM.16.M88.4 R96, [R219+0x800] ;  /* 0x00080000db60783b */ /* 0x000e680000000200 */
[----:B------:R-:W-:Y:S04]  /*11d0*/  LDSM.16.M88.4 R104, [R217] ;  /* 0x00000000d968783b */ /* 0x000fe80000000200 */
[----:B--2---:R-:W2:Y:S04]  /*11e0*/  LDSM.16.M88.4 R8, [R218] ;  /* 0x00000000da08783b */ /* 0x004ea80000000200 */
[----:B------:R-:W2:Y:S01]  /*11f0*/  LDSM.16.M88.4 R4, [R218+0x2000] ;  /* 0x00200000da04783b */ /* 0x000ea20000000200 */
[-C--:B----4-:R-:W-:Y:S03]  /*1200*/  HMMA.16816.F32.BF16 R24, R88, R60.reuse, RZ ;  /* 0x0000003c5818723c */ /* 0x090fe600000418ff */
[----:B------:R-:W4:Y:S04]  /*1210*/  LDSM.16.M88.4 R84, [R217+0x800] ;  /* 0x00080000d954783b */ /* 0x000f280000000200 */
[----:B------:R-:W-:Y:S01]  /*1220*/  LDSM.16.M88.4 R100, [R210] ;  /* 0x00000000d264783b */ /* 0x000fe20000000200 */
[----:B-----5:R-:W-:Y:S03]  /*1230*/  HMMA.16816.F32.BF16 R40, R16, R60, RZ ;  /* 0x0000003c1028723c */ /* 0x020fe600000418ff */
[----:B------:R-:W5:Y:S03]  /*1240*/  LDSM.16.M88.4 R72, [R216] ;  /* 0x00000000d848783b */ /* 0x000f660000000200 */
[-C--:B------:R-:W-:Y:S01]  /*1250*/  HMMA.16816.F32.BF16 R56, R88, R62.reuse, RZ ;  /* 0x0000003e5838723c */ /* 0x080fe200000418ff */
[----:B------:R-:W5:Y:S04]  /*1260*/  LDSM.16.M88.4 R68, [R216+0x2000] ;  /* 0x00200000d844783b */ /* 0x000f680000000200 */
[----:B------:R-:W5:Y:S01]  /*1270*/  LDSM.16.M88.4 R64, [R210+0x800] ;  /* 0x00080000d240783b */ /* 0x000f620000000200 */
[C---:B------:R-:W-:Y:S03]  /*1280*/  HMMA.16816.F32.BF16 R60, R16.reuse, R62, RZ ;  /* 0x0000003e103c723c */ /* 0x040fe600000418ff */
[----:B------:R-:W-:Y:S03]  /*1290*/  LDSM.16.M88.4 R44, [R115+0x9000] ;  /* 0x00900000732c783b */ /* 0x000fe60000000200 */
[----:B---3--:R-:W-:Y:S01]  /*12a0*/  HMMA.16816.F32.BF16 R80, R16, R20, RZ ;  /* 0x000000141050723c */ /* 0x008fe200000418ff */
[----:B------:R-:W3:Y:S04]  /*12b0*/  LDSM.16.M88.4 R52, [R222+0x4000] ;  /* 0x00400000de34783b */ /* 0x000ee80000000200 */
[----:B------:R-:W3:Y:S01]  /*12c0*/  LDSM.16.M88.4 R48, [R222+0x6000] ;  /* 0x00600000de30783b */ /* 0x000ee20000000200 */
[-C--:B-1----:R-:W-:Y:S03]  /*12d0*/  HMMA.16816.F32.BF16 R24, R12, R28.reuse, R24 ;  /* 0x0000001c0c18723c */ /* 0x082fe60000041818 */
[----:B------:R-:W-:Y:S03]  /*12e0*/  LDSM.16.M88.4 R36, [R220+0x4000] ;  /* 0x00400000dc24783b */ /* 0x000fe60000000200 */
[----:B------:R-:W-:Y:S01]  /*12f0*/  HMMA.16816.F32.BF16 R40, R76, R28, R40 ;  /* 0x0000001c4c28723c */ /* 0x000fe20000041828 */
[----:B------:R-:W-:Y:S04]  /*1300*/  LDSM.16.M88.4 R32, [R220+0x6000] ;  /* 0x00600000dc20783b */ /* 0x000fe80000000200 */
[----:B------:R-:W0:Y:S01]  /*1310*/  LDGDEPBAR ;  /* 0x00000000000079af */ /* 0x000e220000000000 */
[----:B------:R-:W-:Y:S06]  /*1320*/  HMMA.16816.F32.BF16 R56, R12, R30, R56 ;  /* 0x0000001e0c38723c */ /* 0x000fec0000041838 */
[----:B------:R-:W-:Y:S06]  /*1330*/  HMMA.16816.F32.BF16 R92, R88, R20, RZ ;  /* 0x00000014585c723c */ /* 0x000fec00000418ff */
[----:B------:R-:W-:Y:S06]  /*1340*/  HMMA.16816.F32.BF16 R16, R16, R22, RZ ;  /* 0x000000161010723c */ /* 0x000fec00000418ff */
[----:B------:R-:W-:Y:S01]  /*1350*/  HMMA.16816.F32.BF16 R60, R76, R30, R60 ;  /* 0x0000001e4c3c723c */ /* 0x000fe2000004183c */
[----:B------:R-:W-:Y:S05]  /*1360*/  LDSM.16.M88.4 R28, [R219+0x1000] ;  /* 0x00100000db1c783b */ /* 0x000fea0000000200 */
[----:B------:R-:W-:Y:S01]  /*1370*/  HMMA.16816.F32.BF16 R88, R88, R22, RZ ;  /* 0x000000165858723c */ /* 0x000fe200000418ff */
[----:B------:R-:W-:Y:S05]  /*1380*/  LDSM.16.M88.4 R20, [R218+0x4000] ;  /* 0x00400000da14783b */ /* 0x000fea0000000200 */
[----:B------:R-:W-:Y:S06]  /*1390*/  HMMA.16816.F32.BF16 R80, R76, R96, R80 ;  /* 0x000000604c50723c */ /* 0x000fec0000041850 */
[-C--:B--2---:R-:W-:Y:S06]  /*13a0*/  HMMA.16816.F32.BF16 R24, R8, R104.reuse, R24 ;  /* 0x000000680818723c */ /* 0x084fec0000041818 */
[----:B------:R-:W-:Y:S06]  /*13b0*/  HMMA.16816.F32.BF16 R40, R4, R104, R40 ;  /* 0x000000680428723c */ /* 0x000fec0000041828 */
[----:B------:R-:W-:Y:S06]  /*13c0*/  HMMA.16816.F32.BF16 R56, R8, R106, R56 ;  /* 0x0000006a0838723c */ /* 0x000fec0000041838 */
[----:B------:R-:W-:Y:S01]  /*13d0*/  HMMA.16816.F32.BF16 R76, R76, R98, R16 ;  /* 0x000000624c4c723c */ /* 0x000fe20000041810 */
[----:B------:R-:W-:Y:S05]  /*13e0*/  LDSM.16.M88.4 R16, [R217+0x1000] ;  /* 0x00100000d910783b */ /* 0x000fea0000000200 */
[----:B------:R-:W-:Y:S06]  /*13f0*/  HMMA.16816.F32.BF16 R60, R4, R106, R60 ;  /* 0x0000006a043c723c */ /* 0x000fec000004183c */
[C---:B------:R-:W-:Y:S06]  /*1400*/  HMMA.16816.F32.BF16 R92, R12.reuse, R96, R92 ;  /* 0x000000600c5c723c */ /* 0x040fec000004185c */
[----:B------:R-:W-:Y:S01]  /*1410*/  HMMA.16816.F32.BF16 R88, R12, R98, R88 ;  /* 0x000000620c58723c */ /* 0x000fe20000041858 */
[----:B------:R-:W1:Y:S04]  /*1420*/  LDSM.16.M88.4 R12, [R115+0x9800] ;  /* 0x00980000730c783b */ /* 0x000e680000000200 */
[----:B------:R-:W-:Y:S01]  /*1430*/  LDSM.16.M88.4 R96, [R216+0x4000] ;  /* 0x00400000d860783b */ /* 0x000fe20000000200 */
[----:B----4-:R-:W-:Y:S06]  /*1440*/  HMMA.16816.F32.BF16 R80, R4, R84, R80 ;  /* 0x000000540450723c */ /* 0x010fec0000041850 */
[-C--:B-----5:R-:W-:Y:S06]  /*1450*/  HMMA.16816.F32.BF16 R24, R72, R100.reuse, R24 ;  /* 0x000000644818723c */ /* 0x0a0fec0000041818 */
[----:B------:R-:W-:Y:S06]  /*1460*/  HMMA.16816.F32.BF16 R40, R68, R100, R40 ;  /* 0x000000644428723c */ /* 0x000fec0000041828 */
[----:B------:R-:W-:Y:S06]  /*1470*/  HMMA.16816.F32.BF16 R56, R72, R102, R56 ;  /* 0x000000664838723c */ /* 0x000fec0000041838 */
[----:B------:R-:W-:Y:S01]  /*1480*/  HMMA.16816.F32.BF16 R76, R4, R86, R76 ;  /* 0x00000056044c723c */ /* 0x000fe2000004184c */
[----:B------:R-:W-:Y:S05]  /*1490*/  LDSM.16.M88.4 R4, [R218+0x6000] ;  /* 0x00600000da04783b */ /* 0x000fea0000000200 */
[----:B------:R-:W-:Y:S01]  /*14a0*/  HMMA.16816.F32.BF16 R100, R68, R102, R60 ;  /* 0x000000664464723c */ /* 0x000fe2000004183c */
[----:B------:R-:W-:Y:S05]  /*14b0*/  LDSM.16.M88.4 R60, [R210+0x1000] ;  /* 0x00100000d23c783b */ /* 0x000fea0000000200 */
[C---:B------:R-:W-:Y:S06]  /*14c0*/  HMMA.16816.F32.BF16 R92, R8.reuse, R84, R92 ;  /* 0x00000054085c723c */ /* 0x040fec000004185c */
[----:B------:R-:W-:Y:S01]  /*14d0*/  HMMA.16816.F32.BF16 R88, R8, R86, R88 ;  /* 0x000000560858723c */ /* 0x000fe20000041858 */
[----:B------:R-:W-:Y:S05]  /*14e0*/  LDSM.16.M88.4 R8, [R216+0x6000] ;  /* 0x00600000d808783b */ /* 0x000fea0000000200 */
[----:B------:R-:W-:Y:S06]  /*14f0*/  HMMA.16816.F32.BF16 R80, R68, R64, R80 ;  /* 0x000000404450723c */ /* 0x000fec0000041850 */
[-C--:B---3--:R-:W-:Y:S06]  /*1500*/  HMMA.16816.F32.BF16 R24, R52, R44.reuse, R24 ;  /* 0x0000002c3418723c */ /* 0x088fec0000041818 */
[----:B------:R-:W-:Y:S06]  /*1510*/  HMMA.16816.F32.BF16 R40, R48, R44, R40 ;  /* 0x0000002c3028723c */ /* 0x000fec0000041828 */
[----:B------:R-:W-:Y:S01]  /*1520*/  HMMA.16816.F32.BF16 R76, R68, R66, R76 ;  /* 0x00000042444c723c */ /* 0x000fe2000004184c */
[----:B------:R-:W2:Y:S05]  /*1530*/  LDSM.16.M88.4 R68, [R219+0x1800] ;  /* 0x00180000db44783b */ /* 0x000eaa0000000200 */
[-C--:B------:R-:W-:Y:S06]  /*1540*/  HMMA.16816.F32.BF16 R56, R52, R46.reuse, R56 ;  /* 0x0000002e3438723c */ /* 0x080fec0000041838 */
[----:B------:R-:W-:Y:S06]  /*1550*/  HMMA.16816.F32.BF16 R100, R48, R46, R100 ;  /* 0x0000002e3064723c */ /* 0x000fec0000041864 */
[C---:B------:R-:W-:Y:S06]  /*1560*/  HMMA.16816.F32.BF16 R92, R72.reuse, R64, R92 ;  /* 0x00000040485c723c */ /* 0x040fec000004185c */
[----:B------:R-:W-:Y:S06]  /*1570*/  HMMA.16816.F32.BF16 R88, R72, R66, R88 ;  /* 0x000000424858723c */ /* 0x000fec0000041858 */
[----:B-1----:R-:W-:Y:S06]  /*1580*/  HMMA.16816.F32.BF16 R80, R48, R12, R80 ;  /* 0x0000000c3050723c */ /* 0x002fec0000041850 */
[-C--:B------:R-:W-:Y:S06]  /*1590*/  HMMA.16816.F32.BF16 R24, R36, R28.reuse, R24 ;  /* 0x0000001c2418723c */ /* 0x080fec0000041818 */
[----:B------:R-:W-:Y:S06]  /*15a0*/  HMMA.16816.F32.BF16 R40, R32, R28, R40 ;  /* 0x0000001c2028723c */ /* 0x000fec0000041828 */
[----:B------:R-:W-:Y:S06]  /*15b0*/  HMMA.16816.F32.BF16 R76, R48, R14, R76 ;  /* 0x0000000e304c723c */ /* 0x000fec000004184c */
[-C--:B------:R-:W-:Y:S06]  /*15c0*/  HMMA.16816.F32.BF16 R56, R36, R30.reuse, R56 ;  /* 0x0000001e2438723c */ /* 0x080fec0000041838 */
[----:B------:R-:W-:Y:S06]  /*15d0*/  HMMA.16816.F32.BF16 R100, R32, R30, R100 ;  /* 0x0000001e2064723c */ /* 0x000fec0000041864 */
[C---:B------:R-:W-:Y:S06]  /*15e0*/  HMMA.16816.F32.BF16 R92, R52.reuse, R12, R92 ;  /* 0x0000000c345c723c */ /* 0x040fec000004185c */
[----:B------:R-:W-:Y:S01]  /*15f0*/  HMMA.16816.F32.BF16 R88, R52, R14, R88 ;  /* 0x0000000e3458723c */ /* 0x000fe20000041858 */
[----:B------:R-:W1:Y:S05]  /*1600*/  LDSM.16.M88.4 R12, [R217+0x1800] ;  /* 0x00180000d90c783b */ /* 0x000e6a0000000200 */
[----:B--2---:R-:W-:Y:S06]  /*1610*/  HMMA.16816.F32.BF16 R80, R32, R68, R80 ;  /* 0x000000442050723c */ /* 0x004fec0000041850 */
[-C--:B------:R-:W-:Y:S06]  /*1620*/  HMMA.16816.F32.BF16 R24, R20, R16.reuse, R24 ;  /* 0x000000101418723c */ /* 0x080fec0000041818 */
[----:B------:R-:W-:Y:S06]  /*1630*/  HMMA.16816.F32.BF16 R40, R4, R16, R40 ;  /* 0x000000100428723c */ /* 0x000fec0000041828 */
[-C--:B------:R-:W-:Y:S06]  /*1640*/  HMMA.16816.F32.BF16 R56, R20, R18.reuse, R56 ;  /* 0x000000121438723c */ /* 0x080fec0000041838 */
[----:B------:R-:W-:Y:S01]  /*1650*/  HMMA.16816.F32.BF16 R100, R4, R18, R100 ;  /* 0x000000120464723c */ /* 0x000fe20000041864 */
[----:B------:R-:W2:Y:S01]  /*1660*/  LDSM.16.M88.4 R16, [R210+0x1800] ;  /* 0x00180000d210783b */ /* 0x000ea20000000200 */
[----:B------:R-:W-:-:S04]  /*1670*/  DEPBAR.LE SB0, 0x0 ;  /* 0x000080000000791a */ /* 0x000fc80000000000 */
[----:B------:R-:W-:Y:S06]  /*1680*/  HMMA.16816.F32.BF16 R76, R32, R70, R76 ;  /* 0x00000046204c723c */ /* 0x000fec000004184c */
[----:B------:R-:W-:Y:S06]  /*1690*/  HMMA.16816.F32.BF16 R92, R36, R68, R92 ;  /* 0x00000044245c723c */ /* 0x000fec000004185c */
[----:B-1----:R-:W-:Y:S06]  /*16a0*/  HMMA.16816.F32.BF16 R80, R4, R12, R80 ;  /* 0x0000000c0450723c */ /* 0x002fec0000041850 */
[----:B------:R-:W-:Y:S06]  /*16b0*/  HMMA.16816.F32.BF16 R88, R36, R70, R88 ;  /* 0x000000462458723c */ /* 0x000fec0000041858 */
[----:B------:R-:W-:Y:S06]  /*16c0*/  HMMA.16816.F32.BF16 R76, R4, R14, R76 ;  /* 0x0000000e044c723c */ /* 0x000fec000004184c */
[----:B------:R-:W-:Y:S06]  /*16d0*/  HMMA.16816.F32.BF16 R24, R96, R60, R24 ;  /* 0x0000003c6018723c */ /* 0x000fec0000041818 */
[----:B------:R-:W-:Y:S06]  /*16e0*/  HMMA.16816.F32.BF16 R92, R20, R12, R92 ;  /* 0x0000000c145c723c */ /* 0x000fec000004185c */
[----:B------:R-:W-:Y:S06]  /*16f0*/  HMMA.16816.F32.BF16 R40, R8, R60, R40 ;  /* 0x0000003c0828723c */ /* 0x000fec0000041828 */
[-C--:B------:R-:W-:Y:S06]  /*1700*/  HMMA.16816.F32.BF16 R56, R96, R62.reuse, R56 ;  /* 0x0000003e6038723c */ /* 0x080fec0000041838 */
[----:B------:R-:W-:Y:S01]  /*1710*/  HMMA.16816.F32.BF16 R100, R8, R62, R100 ;  /* 0x0000003e0864723c */ /* 0x000fe20000041864 */
[----:B------:R-:W-:Y:S01]  /*1720*/  FMUL.FTZ R28, R24, UR4 ;  /* 0x00000004181c7c20 */ /* 0x000fe20008410000 */
[----:B------:R-:W-:Y:S01]  /*1730*/  FMUL.FTZ R195, R25, UR4 ;  /* 0x0000000419c37c20 */ /* 0x000fe20008410000 */
[----:B------:R-:W-:Y:S01]  /*1740*/  FMUL.FTZ R24, R26, UR4 ;  /* 0x000000041a187c20 */ /* 0x000fe20008410000 */
[----:B------:R-:W-:-:S02]  /*1750*/  FMUL.FTZ R25, R27, UR4 ;  /* 0x000000041b197c20 */ /* 0x000fc40008410000 */
[----:B--2---:R-:W-:Y:S01]  /*1760*/  HMMA.16816.F32.BF16 R80, R8, R16, R80 ;  /* 0x000000100850723c */ /* 0x004fe20000041850 */
[----:B------:R-:W1:Y:S05]  /*1770*/  MUFU.TANH R28, R28 ;  /* 0x0000001c001c7308 */ /* 0x000e6a0000002400 */
[----:B------:R-:W-:Y:S01]  /*1780*/  HMMA.16816.F32.BF16 R88, R20, R14, R88 ;  /* 0x0000000e1458723c */ /* 0x000fe20000041858 */
[----:B------:R-:W-:Y:S01]  /*1790*/  FMUL.FTZ R26, R40, UR4 ;  /* 0x00000004281a7c20 */ /* 0x000fe20008410000 */
[----:B------:R-:W-:Y:S01]  /*17a0*/  FMUL.FTZ R27, R41, UR4 ;  /* 0x00000004291b7c20 */ /* 0x000fe20008410000 */
[----:B------:R-:W-:Y:S01]  /*17b0*/  FMUL.FTZ R29, R42, UR4 ;  /* 0x000000042a1d7c20 */ /* 0x000fe20008410000 */
[----:B------:R-:W-:Y:S01]  /*17c0*/  FMUL.FTZ R4, R43, UR4 ;  /* 0x000000042b047c20 */ /* 0x000fe20008410000 */
[----:B------:R-:W2:Y:S01]  /*17d0*/  MUFU.TANH R195, R195 ;  /* 0x000000c300c37308 */ /* 0x000ea20000002400 */
[----:B------:R-:W-:Y:S01]  /*17e0*/  HMMA.16816.F32.BF16 R76, R8, R18, R76 ;  /* 0x00000012084c723c */ /* 0x000fe2000004184c */
[----:B------:R-:W-:Y:S01]  /*17f0*/  FMUL.FTZ R5, R56, UR4 ;  /* 0x0000000438057c20 */ /* 0x000fe20008410000 */
[----:B------:R-:W-:-:S04]  /*1800*/  IMAD R23, R176, 0x20, R164 ;  /* 0x00000020b0177824 */ /* 0x000fc800078e02a4 */
[C---:B------:R-:W-:Y:S01]  /*1810*/  HMMA.16816.F32.BF16 R92, R96.reuse, R16, R92 ;  /* 0x00000010605c723c */ /* 0x040fe2000004185c */
[----:B------:R-:W-:Y:S01]  /*1820*/  FMUL.FTZ R6, R100, UR4 ;  /* 0x0000000464067c20 */ /* 0x000fe20008410000 */
[----:B------:R-:W-:Y:S01]  /*1830*/  FMUL.FTZ R7, R101, UR4 ;  /* 0x0000000465077c20 */ /* 0x000fe20008410000 */
[----:B------:R-:W-:Y:S01]  /*1840*/  FMUL.FTZ R8, R102, UR4 ;  /* 0x0000000466087c20 */ /* 0x000fe20008410000 */
[----:B------:R-:W3:Y:S01]  /*1850*/  MUFU.TANH R24, R24 ;  /* 0x0000001800187308 */ /* 0x000ee20000002400 */
[----:B------:R-:W-:Y:S01]  /*1860*/  SHF.R.S32.HI R9, RZ, 0x1f, R2 ;  /* 0x0000001fff097819 */ /* 0x000fe20000011402 */
[----:B------:R-:W-:Y:S01]  /*1870*/  FMUL.FTZ R13, R80, UR4 ;  /* 0x00000004500d7c20 */ /* 0x000fe20008410000 */
[----:B------:R-:W-:Y:S01]  /*1880*/  FMUL.FTZ R16, R103, UR4 ;  /* 0x0000000467107c20 */ /* 0x000fe20008410000 */
[----:B------:R-:W-:Y:S01]  /*1890*/  FMUL.FTZ R11, R81, UR4 ;  /* 0x00000004510b7c20 */ /* 0x000fe20008410000 */
[----:B------:R-:W-:Y:S01]  /*18a0*/  LEA.HI R2, R9, R2, RZ, 0x2 ;  /* 0x0000000209027211 */ /* 0x000fe200078f10ff */
[----:B------:R-:W-:Y:S01]  /*18b0*/  FMUL.FTZ R12, R82, UR4 ;  /* 0x00000004520c7c20 */ /* 0x000fe20008410000 */
[----:B------:R-:W-:Y:S01]  /*18c0*/  LEA R9, R113, R114, 0x4 ;  /* 0x0000007271097211 */ /* 0x000fe200078e20ff */
[----:B------:R-:W4:Y:S01]  /*18d0*/  MUFU.TANH R25, R25 ;  /* 0x0000001900197308 */ /* 0x000f220000002400 */
[----:B------:R-:W-:Y:S01]  /*18e0*/  SHF.R.S32.HI R2, RZ, 0x2, R2 ;  /* 0x00000002ff027819 */ /* 0x000fe20000011402 */
[----:B------:R-:W-:Y:S01]  /*18f0*/  HMMA.16816.F32.BF16 R88, R96, R18, R88 ;  /* 0x000000126058723c */ /* 0x000fe20000041858 */
[----:B------:R-:W-:-:S02]  /*1900*/  FMUL.FTZ R10, R83, UR4 ;  /* 0x00000004530a7c20 */ /* 0x000fc40008410000 */
[----:B------:R-:W-:Y:S01]  /*1910*/  IADD3 R9, R9, 0x1, R2 ;  /* 0x0000000109097810 */ /* 0x000fe20007ffe002 */
[----:B------:R-:W-:Y:S01]  /*1920*/  FMUL.FTZ R76, R76, UR4 ;  /* 0x000000044c4c7c20 */ /* 0x000fe20008410000 */
[----:B------:R-:W-:Y:S01]  /*1930*/  FMUL.FTZ R77, R77, UR4 ;  /* 0x000000044d4d7c20 */ /* 0x000fe20008410000 */
[----:B------:R-:W1:Y:S01]  /*1940*/  MUFU.TANH R26, R26 ;  /* 0x0000001a001a7308 */ /* 0x000e620000002400 */
[----:B------:R-:W-:Y:S01]  /*1950*/  FMUL.FTZ R14, R78, UR4 ;  /* 0x000000044e0e7c20 */ /* 0x000fe20008410000 */
[----:B------:R-:W-:-:S06]  /*1960*/  FMUL.FTZ R79, R79, UR4 ;  /* 0x000000044f4f7c20 */ /* 0x000fcc0008410000 */
[----:B------:R-:W1:Y:S08]  /*1970*/  MUFU.TANH R27, R27 ;  /* 0x0000001b001b7308 */ /* 0x000e700000002400 */
[----:B------:R-:W1:Y:S08]  /*1980*/  MUFU.TANH R29, R29 ;  /* 0x0000001d001d7308 */ /* 0x000e700000002400 */
[----:B------:R-:W1:Y:S08]  /*1990*/  MUFU.TANH R4, R4 ;  /* 0x0000000400047308 */ /* 0x000e700000002400 */
[----:B------:R-:W1:Y:S08]  /*19a0*/  MUFU.TANH R5, R5 ;  /* 0x0000000500057308 */ /* 0x000e700000002400 */
[----:B------:R-:W1:Y:S08]  /*19b0*/  MUFU.TANH R6, R6 ;  /* 0x0000000600067308 */ /* 0x000e700000002400 */
[----:B------:R-:W1:Y:S08]  /*19c0*/  MUFU.TANH R7, R7 ;  /* 0x0000000700077308 */ /* 0x000e700000002400 */
[----:B------:R-:W1:Y:S08]  /*19d0*/  MUFU.TANH R8, R8 ;  /* 0x0000000800087308 */ /* 0x000e700000002400 */
[----:B------:R-:W1:Y:S08]  /*19e0*/  MUFU.TANH R16, R16 ;  /* 0x0000001000107308 */ /* 0x000e700000002400 */
[----:B------:R-:W1:Y:S01]  /*19f0*/  MUFU.TANH R13, R13 ;  /* 0x0000000d000d7308 */ /* 0x000e620000002400 */
[----:B------:R-:W-:Y:S06]  /*1a00*/  BAR.SYNC.DEFER_BLOCKING 0x0 ;  /* 0x0000000000007b1d */ /* 0x000fec0000010000 */
[----:B--234-:R-:W-:Y:S05]  /*1a10*/  @!P0 BRA `(.L_x_1081) ;  /* 0x0000000000588947 */ /* 0x01cfea0003800000 */
[----:B------:R-:W-:Y:S01]  /*1a20*/  VIADD R17, R169, 0xfffffffe ;  /* 0xfffffffea9117836 */ /* 0x000fe20000000000 */
[----:B------:R-:W-:Y:S02]  /*1a30*/  USHF.L.U32 UR21, UR8, 0x4, URZ ;  /* 0x0000000408157899 */ /* 0x000fe4000800063f */
[----:B------:R-:W-:Y:S01]  /*1a40*/  USHF.L.U64.HI UR13, UR8, 0x4, UR9 ;  /* 0x00000004080d7899 */ /* 0x000fe20008010209 */
[C---:B------:R-:W-:Y:S01]  /*1a50*/  IMAD R2, R17.reuse, UR18, RZ ;  /* 0x0000001211027c24 */ /* 0x040fe2000f8e02ff */
[----:B------:R-:W-:Y:S01]  /*1a60*/  SHF.R.S32.HI R15, RZ, 0x1f, R17 ;  /* 0x0000001fff0f7819 */ /* 0x000fe20000011411 */
[----:B------:R-:W-:-:S04]  /*1a70*/  IMAD.WIDE.U32 R18, R17, UR19, R230 ;  /* 0x0000001311127c25 */ /* 0x000fc8000f8e00e6 */
[----:B------:R-:W-:Y:S01]  /*1a80*/  IMAD R2, R15, UR19, R2 ;  /* 0x000000130f027c24 */ /* 0x000fe2000f8e0202 */
[----:B------:R-:W-:Y:S01]  /*1a90*/  LEA R20, P1, R18, UR10, 0x1 ;  /* 0x0000000a12147c11 */ /* 0x000fe2000f8208ff */
[----:B------:R-:W-:-:S03]  /*1aa0*/  IMAD.U32 R15, RZ, RZ, UR21 ;  /* 0x00000015ff0f7e24 */ /* 0x000fc6000f8e00ff */
[----:B------:R-:W-:Y:S01]  /*1ab0*/  IADD3 R17, R19, R2, RZ ;  /* 0x0000000213117210 */ /* 0x000fe20007ffe0ff */
[----:B------:R-:W-:Y:S01]  /*1ac0*/  IMAD.U32 R2, RZ, RZ, UR13 ;  /* 0x0000000dff027e24 */ /* 0x000fe2000f8e00ff */
[----:B------:R-:W-:Y:S02]  /*1ad0*/  LEA R30, P0, R15, R20, 0x1 ;  /* 0x000000140f1e7211 */ /* 0x000fe400078008ff */
[----:B------:R-:W-:-:S04]  /*1ae0*/  LEA.HI.X R21, R18, UR11, R17, 0x1, P1 ;  /* 0x0000000b12157c11 */ /* 0x000fc800088f0c11 */
[----:B------:R-:W-:Y:S01]  /*1af0*/  LEA.HI.X R31, R15, R21, R2, 0x1, P0 ;  /* 0x000000150f1f7211 */ /* 0x000fe200000f0c02 */
        /* <DEDUP_REMOVED lines=8> */
.L_x_1081:
[----:B------:R-:W-:Y:S01]  /*1b80*/  IADD3 R9, R108, -UR15, R9 ;  /* 0x8000000f6c097c10 */ /* 0x000fe2000fffe009 */
[C---:B------:R-:W-:Y:S01]  /*1b90*/  VIADD R41, R23.reuse, 0x1 ;  /* 0x0000000117297836 */ /* 0x040fe20000000000 */
[----:B------:R-:W3:Y:S01]  /*1ba0*/  MUFU.TANH R11, R11 ;  /* 0x0000000b000b7308 */ /* 0x000ee20000002400 */
[----:B------:R-:W-:Y:S02]  /*1bb0*/  VIADD R35, R23, 0x8 ;  /* 0x0000000817237836 */ /* 0x000fe40000000000 */
[----:B------:R-:W-:Y:S01]  /*1bc0*/  FMUL.FTZ R55, R57, UR4 ;  /* 0x0000000439377c20 */ /* 0x000fe20008410000 */
[----:B------:R-:W-:Y:S02]  /*1bd0*/  VIADD R171, R9, UR14 ;  /* 0x0000000e09ab7c36 */ /* 0x000fe40008000000 */
[----:B------:R-:W-:Y:S01]  /*1be0*/  FMUL.FTZ R53, R92, UR4 ;  /* 0x000000045c357c20 */ /* 0x000fe20008410000 */
[----:B------:R-:W-:Y:S02]  /*1bf0*/  VIADD R33, R23, 0x9 ;  /* 0x0000000917217836 */ /* 0x000fe40000000000 */
[----:B------:R-:W-:Y:S01]  /*1c00*/  FMUL.FTZ R39, R93, UR4 ;  /* 0x000000045d277c20 */ /* 0x000fe20008410000 */
[----:B--2---:R-:W-:Y:S01]  /*1c10*/  VIADD R31, R23, 0x10 ;  /* 0x00000010171f7836 */ /* 0x004fe20000000000 */
[--C-:B------:R-:W-:Y:S01]  /*1c20*/  VIADDMNMX R170, R171, 0x40, R108.reuse, PT ;  /* 0x00000040abaa7846 */ /* 0x100fe2000380016c */
[----:B------:R-:W2:Y:S01]  /*1c30*/  MUFU.TANH R9, R76 ;  /* 0x0000004c00097308 */ /* 0x000ea20000002400 */
[----:B------:R-:W-:Y:S01]  /*1c40*/  VIADD R21, R23, 0x11 ;  /* 0x0000001117157836 */ /* 0x000fe20000000000 */
[----:B------:R-:W-:Y:S01]  /*1c50*/  VIADDMNMX R2, R171, 0x48, R108, PT ;  /* 0x00000048ab027846 */ /* 0x000fe2000380016c */
[----:B------:R-:W-:Y:S01]  /*1c60*/  VIADD R19, R23, 0x18 ;  /* 0x0000001817137836 */ /* 0x000fe20000000000 */
[-C--:B------:R-:W-:Y:S01]  /*1c70*/  ISETP.GE.AND P0, PT, R41, R170.reuse, PT ;  /* 0x000000aa2900720c */ /* 0x080fe20003f06270 */
[C---:B------:R-:W-:Y:S01]  /*1c80*/  VIADD R17, R23.reuse, 0x19 ;  /* 0x0000001917117836 */ /* 0x040fe20000000000 */
[-C--:B------:R-:W-:Y:S01]  /*1c90*/  ISETP.GE.AND P2, PT, R23, R170.reuse, PT ;  /* 0x000000aa1700720c */ /* 0x080fe20003f46270 */
[----:B------:R-:W-:Y:S01]  /*1ca0*/  FMUL.FTZ R88, R88, UR4 ;  /* 0x0000000458587c20 */ /* 0x000fe20008410000 */
[-C--:B------:R-:W-:Y:S01]  /*1cb0*/  ISETP.GE.AND P1, PT, R35, R170.reuse, PT ;  /* 0x000000aa2300720c */ /* 0x080fe20003f26270 */
[----:B------:R-:W-:Y:S01]  /*1cc0*/  MUFU.TANH R12, R12 ;  /* 0x0000000c000c7308 */ /* 0x000fe20000002400 */
[----:B-1----:R-:W-:Y:S01]  /*1cd0*/  FSEL R45, R27, -INF , !P0 ;  /* 0xff8000001b2d7808 */ /* 0x002fe20004000000 */
[----:B------:R-:W-:Y:S01]  /*1ce0*/  FMUL.FTZ R36, R89, UR4 ;  /* 0x0000000459247c20 */ /* 0x000fe20008410000 */
[----:B------:R-:W-:Y:S01]  /*1cf0*/  FSEL R37, R26, -INF , !P2 ;  /* 0xff8000001a257808 */ /* 0x000fe20005000000 */
[----:B------:R-:W-:Y:S01]  /*1d00*/  ULDC UR13, c[0x0][0x2ec] ;  /* 0x0000bb00000d7ab9 */ /* 0x000fe20000000800 */
[-C--:B------:R-:W-:Y:S01]  /*1d10*/  ISETP.GE.AND P0, PT, R33, R170.reuse, PT ;  /* 0x000000aa2100720c */ /* 0x080fe20003f06270 */
[----:B------:R-:W-:Y:S01]  /*1d20*/  FMUL.FTZ R58, R58, UR4 ;  /* 0x000000043a3a7c20 */ /* 0x000fe20008410000 */
[----:B------:R-:W-:Y:S01]  /*1d30*/  FSEL R43, R6, -INF , !P1 ;  /* 0xff800000062b7808 */ /* 0x000fe20004800000 */
[----:B------:R-:W-:Y:S01]  /*1d40*/  MUFU.TANH R10, R10 ;  /* 0x0000000a000a7308 */ /* 0x000fe20000002400 */
[----:B------:R-:W-:Y:S01]  /*1d50*/  FMNMX.FTZ R18, R37, R45, !PT ;  /* 0x0000002d25127209 */ /* 0x000fe20007810000 */
[----:B------:R-:W-:Y:S01]  /*1d60*/  FMUL.FTZ R59, R59, UR4 ;  /* 0x000000043b3b7c20 */ /* 0x000fe20008410000 */
[----:B------:R-:W-:Y:S01]  /*1d70*/  ISETP.GE.AND P3, PT, R31, R170, PT ;  /* 0x000000aa1f00720c */ /* 0x000fe20003f66270 */
[----:B------:R-:W-:Y:S01]  /*1d80*/  FMUL.FTZ R54, R94, UR4 ;  /* 0x000000045e367c20 */ /* 0x000fe20008410000 */
[----:B------:R-:W-:Y:S01]  /*1d90*/  FSEL R27, R7, -INF , !P0 ;  /* 0xff800000071b7808 */ /* 0x000fe20004000000 */
[----:B------:R-:W-:Y:S01]  /*1da0*/  FMUL.FTZ R52, R95, UR4 ;  /* 0x000000045f347c20 */ /* 0x000fe20008410000 */
[----:B------:R-:W-:Y:S01]  /*1db0*/  FMNMX.FTZ R18, R43, R18, !PT ;  /* 0x000000122b127209 */ /* 0x000fe20007810000 */
[----:B------:R-:W1:Y:S01]  /*1dc0*/  MUFU.TANH R6, R77 ;  /* 0x0000004d00067308 */ /* 0x000e620000002400 */
[----:B------:R-:W-:Y:S01]  /*1dd0*/  ISETP.GE.AND P0, PT, R21, R170, PT ;  /* 0x000000aa1500720c */ /* 0x000fe20003f06270 */
[----:B------:R-:W-:Y:S01]  /*1de0*/  FMUL.FTZ R70, R90, UR4 ;  /* 0x000000045a467c20 */ /* 0x000fe20008410000 */
[----:B------:R-:W-:Y:S01]  /*1df0*/  FSEL R13, R13, -INF , !P3 ;  /* 0xff8000000d0d7808 */ /* 0x000fe20005800000 */
[----:B------:R-:W-:Y:S01]  /*1e00*/  FMUL.FTZ R68, R91, UR4 ;  /* 0x000000045b447c20 */ /* 0x000fe20008410000 */
[----:B------:R-:W-:Y:S01]  /*1e10*/  FMNMX.FTZ R18, R27, R18, !PT ;  /* 0x000000121b127209 */ /* 0x000fe20007810000 */
[----:B------:R-:W-:Y:S01]  /*1e20*/  VIADD R211, R219, 0x800 ;  /* 0x00000800dbd37836 */ /* 0x000fe20000000000 */
[----:B------:R-:W-:Y:S01]  /*1e30*/  ISETP.GE.AND P3, PT, R19, R170, PT ;  /* 0x000000aa1300720c */ /* 0x000fe20003f66270 */
[----:B------:R-:W4:Y:S01]  /*1e40*/  MUFU.TANH R14, R14 ;  /* 0x0000000e000e7308 */ /* 0x000f220000002400 */
[----:B---3--:R-:W-:Y:S01]  /*1e50*/  FSEL R11, R11, -INF , !P0 ;  /* 0xff8000000b0b7808 */ /* 0x008fe20004000000 */
[----:B------:R-:W-:Y:S01]  /*1e60*/  VIADD R209, R219, 0x1000 ;  /* 0x00001000dbd17836 */ /* 0x000fe20000000000 */
[----:B------:R-:W-:-:S02]  /*1e70*/  FMNMX.FTZ R18, R13, R18, !PT ;  /* 0x000000120d127209 */ /* 0x000fc40007810000 */
[----:B------:R-:W-:Y:S02]  /*1e80*/  ISETP.GE.AND P4, PT, R17, R170, PT ;  /* 0x000000aa1100720c */ /* 0x000fe40003f86270 */
[----:B--2---:R-:W-:Y:S01]  /*1e90*/  FSEL R9, R9, -INF , !P3 ;  /* 0xff80000009097808 */ /* 0x004fe20005800000 */
[----:B------:R-:W-:Y:S01]  /*1ea0*/  MUFU.TANH R55, R55 ;  /* 0x0000003700377308 */ /* 0x000fe20000002400 */
[----:B------:R-:W-:Y:S02]  /*1eb0*/  FMNMX.FTZ R18, R11, R18, !PT ;  /* 0x000000120b127209 */ /* 0x000fe40007810000 */
[----:B-1----:R-:W-:Y:S02]  /*1ec0*/  FSEL R6, R6, -INF , !P4 ;  /* 0xff80000006067808 */ /* 0x002fe40006000000 */
[----:B------:R-:W-:Y:S02]  /*1ed0*/  FMNMX.FTZ R7, R9, R18, !PT ;  /* 0x0000001209077209 */ /* 0x000fe40007810000 */
[----:B------:R-:W-:Y:S01]  /*1ee0*/  ISETP.GE.AND P2, PT, R41, R2, PT ;  /* 0x000000022900720c */ /* 0x000fe20003f46270 */
[----:B------:R-:W-:Y:S01]  /*1ef0*/  MUFU.TANH R53, R53 ;  /* 0x0000003500357308 */ /* 0x000fe20000002400 */
[----:B------:R-:W-:-:S02]  /*1f00*/  FMNMX.FTZ R7, R6, R7, !PT ;  /* 0x0000000706077209 */ /* 0x000fc40007810000 */
[-C--:B------:R-:W-:Y:S02]  /*1f10*/  ISETP.GE.AND P3, PT, R23, R2.reuse, PT ;  /* 0x000000021700720c */ /* 0x080fe40003f66270 */
[-C--:B------:R-:W-:Y:S01]  /*1f20*/  ISETP.GE.AND P1, PT, R35, R2.reuse, PT ;  /* 0x000000022300720c */ /* 0x080fe20003f26270 */
[----:B------:R-:W1:Y:S01]  /*1f30*/  SHFL.BFLY PT, R26, R7, 0x2, 0x1f ;  /* 0x0c401f00071a7f89 */ /* 0x000e6200000e0000 */
[----:B------:R-:W-:Y:S01]  /*1f40*/  FSEL R20, R4, -INF , !P2 ;  /* 0xff80000004147808 */ /* 0x000fe20005000000 */
[----:B------:R-:W-:Y:S01]  /*1f50*/  MUFU.TANH R39, R39 ;  /* 0x0000002700277308 */ /* 0x000fe20000002400 */
[----:B------:R-:W-:Y:S02]  /*1f60*/  FSEL R22, R29, -INF , !P3 ;  /* 0xff8000001d167808 */ /* 0x000fe40005800000 */
[----:B------:R-:W-:Y:S02]  /*1f70*/  ISETP.GE.AND P0, PT, R33, R2, PT ;  /* 0x000000022100720c */ /* 0x000fe40003f06270 */
[----:B------:R-:W-:-:S02]  /*1f80*/  FSEL R18, R8, -INF , !P1 ;  /* 0xff80000008127808 */ /* 0x000fc40004800000 */
[----:B------:R-:W-:Y:S01]  /*1f90*/  FMNMX.FTZ R15, R22, R20, !PT ;  /* 0x00000014160f7209 */ /* 0x000fe20007810000 */
[----:B------:R-:W2:Y:S01]  /*1fa0*/  MUFU.TANH R4, R79 ;  /* 0x0000004f00047308 */ /* 0x000ea20000002400 */
[-C--:B------:R-:W-:Y:S02]  /*1fb0*/  ISETP.GE.AND P2, PT, R31, R2.reuse, PT ;  /* 0x000000021f00720c */ /* 0x080fe40003f46270 */
[----:B------:R-:W-:Y:S02]  /*1fc0*/  FSEL R16, R16, -INF , !P0 ;  /* 0xff80000010107808 */ /* 0x000fe40004000000 */
[----:B------:R-:W-:Y:S02]  /*1fd0*/  FMNMX.FTZ R15, R18, R15, !PT ;  /* 0x0000000f120f7209 */ /* 0x000fe40007810000 */
[----:B------:R-:W-:Y:S01]  /*1fe0*/  ISETP.GE.AND P0, PT, R21, R2, PT ;  /* 0x000000021500720c */ /* 0x000fe20003f06270 */
[----:B------:R-:W-:Y:S01]  /*1ff0*/  MUFU.TANH R36, R36 ;  /* 0x0000002400247308 */ /* 0x000fe20000002400 */
[----:B------:R-:W-:-:S02]  /*2000*/  FSEL R12, R12, -INF , !P2 ;  /* 0xff8000000c0c7808 */ /* 0x000fc40005000000 */
[----:B------:R-:W-:Y:S02]  /*2010*/  FMNMX.FTZ R15, R16, R15, !PT ;  /* 0x0000000f100f7209 */ /* 0x000fe40007810000 */
[-C--:B------:R-:W-:Y:S02]  /*2020*/  ISETP.GE.AND P1, PT, R19, R2.reuse, PT ;  /* 0x000000021300720c */ /* 0x080fe40003f26270 */
[----:B------:R-:W-:Y:S01]  /*2030*/  FSEL R10, R10, -INF , !P0 ;  /* 0xff8000000a0a7808 */ /* 0x000fe20004000000 */
[----:B------:R-:W-:Y:S01]  /*2040*/  MUFU.TANH R86, R58 ;  /* 0x0000003a00567308 */ /* 0x000fe20000002400 */
[----:B------:R-:W-:Y:S02]  /*2050*/  FMNMX.FTZ R15, R12, R15, !PT ;  /* 0x0000000f0c0f7209 */ /* 0x000fe40007810000 */
[----:B------:R-:W-:Y:S02]  /*2060*/  ISETP.GE.AND P0, PT, R17, R2, PT ;  /* 0x000000021100720c */ /* 0x000fe40003f06270 */
[----:B----4-:R-:W-:-:S02]  /*2070*/  FSEL R8, R14, -INF , !P1 ;  /* 0xff8000000e087808 */ /* 0x010fc40004800000 */
[----:B------:R-:W-:Y:S01]  /*2080*/  FMNMX.FTZ R15, R10, R15, !PT ;  /* 0x0000000f0a0f7209 */ /* 0x000fe20007810000 */
[----:B------:R-:W-:Y:S01]  /*2090*/  MUFU.TANH R84, R59 ;  /* 0x0000003b00547308 */ /* 0x000fe20000002400 */
[----:B-1----:R-:W-:Y:S02]  /*20a0*/  FMNMX.FTZ R7, R7, R26, !PT ;  /* 0x0000001a07077209 */ /* 0x002fe40007810000 */
[----:B--2---:R-:W-:Y:S02]  /*20b0*/  FSEL R4, R4, -INF , !P0 ;  /* 0xff80000004047808 */ /* 0x004fe40004000000 */
[----:B------:R-:W-:Y:S01]  /*20c0*/  FMNMX.FTZ R15, R8, R15, !PT ;  /* 0x0000000f080f7209 */ /* 0x000fe20007810000 */
[----:B------:R-:W1:Y:S01]  /*20d0*/  SHFL.BFLY PT, R166, R7, 0x1, 0x1f ;  /* 0x0c201f0007a67f89 */ /* 0x000e6200000e0000 */
[----:B------:R-:W-:Y:S01]  /*20e0*/  VIMNMX R234, R171, R108, PT ;  /* 0x0000006cabea7248 */ /* 0x000fe20003fe0100 */
[----:B------:R-:W-:Y:S01]  /*20f0*/  MUFU.TANH R54, R54 ;  /* 0x0000003600367308 */ /* 0x000fe20000002400 */
[----:B------:R-:W-:-:S02]  /*2100*/  FMNMX.FTZ R14, R4, R15, !PT ;  /* 0x0000000f040e7209 */ /* 0x000fc40007810000 */
[-C--:B------:R-:W-:Y:S02]  /*2110*/  ISETP.GE.AND P4, PT, R41, R234.reuse, PT ;  /* 0x000000ea2900720c */ /* 0x080fe40003f86270 */
[-C--:B------:R-:W-:Y:S01]  /*2120*/  ISETP.GE.AND P5, PT, R23, R234.reuse, PT ;  /* 0x000000ea1700720c */ /* 0x080fe20003fa6270 */
[----:B------:R-:W2:Y:S01]  /*2130*/  SHFL.BFLY PT, R165, R14, 0x2, 0x1f ;  /* 0x0c401f000ea57f89 */ /* 0x000ea200000e0000 */
[-C--:B------:R-:W-:Y:S01]  /*2140*/  ISETP.GE.AND P3, PT, R35, R234.reuse, PT ;  /* 0x000000ea2300720c */ /* 0x080fe20003f66270 */
[----:B------:R-:W-:Y:S01]  /*2150*/  MUFU.TANH R52, R52 ;  /* 0x0000003400347308 */ /* 0x000fe20000002400 */
[----:B------:R-:W-:Y:S02]  /*2160*/  FSEL R195, R195, -INF , !P4 ;  /* 0xff800000c3c37808 */ /* 0x000fe40006000000 */
[----:B------:R-:W-:Y:S02]  /*2170*/  FSEL R15, R28, -INF , !P5 ;  /* 0xff8000001c0f7808 */ /* 0x000fe40006800000 */
[----:B------:R-:W-:-:S02]  /*2180*/  ISETP.GE.AND P2, PT, R33, R234, PT ;  /* 0x000000ea2100720c */ /* 0x000fc40003f46270 */
[----:B------:R-:W-:Y:S01]  /*2190*/  FSEL R5, R5, -INF , !P3 ;  /* 0xff80000005057808 */ /* 0x000fe20005800000 */
[----:B------:R-:W-:Y:S01]  /*21a0*/  MUFU.TANH R70, R70 ;  /* 0x0000004600467308 */ /* 0x000fe20000002400 */
[----:B------:R-:W-:Y:S02]  /*21b0*/  FMNMX.FTZ R28, R15, R195, !PT ;  /* 0x000000c30f1c7209 */ /* 0x000fe40007810000 */
[----:B------:R-:W-:Y:S02]  /*21c0*/  ISETP.GE.AND P1, PT, R31, R234, PT ;  /* 0x000000ea1f00720c */ /* 0x000fe40003f26270 */
[----:B------:R-:W-:Y:S02]  /*21d0*/  FSEL R55, R55, -INF , !P2 ;  /* 0xff80000037377808 */ /* 0x000fe40005000000 */
[----:B-1----:R-:W-:Y:S01]  /*21e0*/  FMNMX.FTZ R166, R7, R166, !PT ;  /* 0x000000a607a67209 */ /* 0x002fe20007810000 */
[----:B------:R-:W-:Y:S01]  /*21f0*/  MUFU.TANH R68, R68 ;  /* 0x0000004400447308 */ /* 0x000fe20000002400 */
[----:B------:R-:W-:-:S02]  /*2200*/  FMNMX.FTZ R28, R5, R28, !PT ;  /* 0x0000001c051c7209 */ /* 0x000fc40007810000 */
[----:B------:R-:W-:Y:S02]  /*2210*/  FSETP.NEU.FTZ.AND P3, PT, R166, -INF , PT ;  /* 0xff800000a600780b */ /* 0x000fe40003f7d000 */
[----:B------:R-:W-:Y:S02]  /*2220*/  ISETP.GE.AND P0, PT, R21, R234, PT ;  /* 0x000000ea1500720c */ /* 0x000fe40003f06270 */
[----:B--2---:R-:W-:Y:S01]  /*2230*/  FMNMX.FTZ R165, R14, R165, !PT ;  /* 0x000000a50ea57209 */ /* 0x004fe20007810000 */
[----:B------:R-:W1:Y:S01]  /*2240*/  MUFU.TANH R7, R88 ;  /* 0x0000005800077308 */ /* 0x000e620000002400 */
[----:B------:R-:W-:Y:S01]  /*2250*/  FMUL.FTZ R14, R166, UR13 ;  /* 0x0000000da60e7c20 */ /* 0x000fe20008410000 */
[----:B------:R-:W-:Y:S02]  /*2260*/  FSEL R53, R53, -INF , !P1 ;  /* 0xff80000035357808 */ /* 0x000fe40004800000 */
[----:B------:R-:W-:Y:S01]  /*2270*/  FMNMX.FTZ R28, R55, R28, !PT ;  /* 0x0000001c371c7209 */ /* 0x000fe20007810000 */
[----:B------:R-:W2:Y:S01]  /*2280*/  SHFL.BFLY PT, R26, R165, 0x1, 0x1f ;  /* 0x0c201f00a51a7f89 */ /* 0x000ea200000e0000 */
[----:B------:R-:W-:-:S02]  /*2290*/  FSEL R14, R14, RZ, P3 ;  /* 0x000000ff0e0e7208 */ /* 0x000fc40001800000 */
[----:B------:R-:W-:Y:S02]  /*22a0*/  ISETP.GE.AND P1, PT, R19, R234, PT ;  /* 0x000000ea1300720c */ /* 0x000fe40003f26270 */
[----:B------:R-:W-:Y:S01]  /*22b0*/  FSEL R39, R39, -INF , !P0 ;  /* 0xff80000027277808 */ /* 0x000fe20004000000 */
[--C-:B------:R-:W-:Y:S01]  /*22c0*/  FFMA.FTZ R198, R37, UR13, -R14.reuse ;  /* 0x0000000d25c67c23 */ /* 0x100fe2000801080e */
[----:B------:R-:W-:Y:S01]  /*22d0*/  FMNMX.FTZ R28, R53, R28, !PT ;  /* 0x0000001c351c7209 */ /* 0x000fe20007810000 */
[--C-:B------:R-:W-:Y:S01]  /*22e0*/  FFMA.FTZ R233, R6, UR13, -R14.reuse ;  /* 0x0000000d06e97c23 */ /* 0x100fe2000801080e */
[----:B------:R-:W-:Y:S01]  /*22f0*/  ISETP.GE.AND P0, PT, R17, R234, PT ;  /* 0x000000ea1100720c */ /* 0x000fe20003f06270 */
[--C-:B------:R-:W-:Y:S01]  /*2300*/  FFMA.FTZ R193, R45, UR13, -R14.reuse ;  /* 0x0000000d2dc17c23 */ /* 0x100fe2000801080e */
[----:B------:R-:W-:Y:S01]  /*2310*/  FMNMX.FTZ R28, R39, R28, !PT ;  /* 0x0000001c271c7209 */ /* 0x000fe20007810000 */
[--C-:B------:R-:W-:Y:S01]  /*2320*/  FFMA.FTZ R190, R43, UR13, -R14.reuse ;  /* 0x0000000d2bbe7c23 */ /* 0x100fe2000801080e */
[----:B-1----:R-:W-:Y:S01]  /*2330*/  FSEL R37, R7, -INF , !P1 ;  /* 0xff80000007257808 */ /* 0x002fe20004800000 */
[--C-:B------:R-:W-:Y:S01]  /*2340*/  FFMA.FTZ R177, R27, UR13, -R14.reuse ;  /* 0x0000000d1bb17c23 */ /* 0x100fe2000801080e */
[----:B------:R-:W-:Y:S01]  /*2350*/  FSEL R36, R36, -INF , !P0 ;  /* 0xff80000024247808 */ /* 0x000fe20004000000 */
[----:B------:R-:W-:Y:S01]  /*2360*/  MUFU.EX2 R198, R198 ;  /* 0x000000c600c67308 */ /* 0x000fe20000000800 */
[----:B------:R-:W-:Y:S01]  /*2370*/  FMNMX.FTZ R7, R37, R28, !PT ;  /* 0x0000001c25077209 */ /* 0x000fe20007810000 */
[--C-:B------:R-:W-:Y:S01]  /*2380*/  FFMA.FTZ R188, R13, UR13, -R14.reuse ;  /* 0x0000000d0dbc7c23 */ /* 0x100fe2000801080e */
[----:B------:R-:W-:Y:S01]  /*2390*/  LOP3.LUT R215, R109, R110, RZ, 0xfc, !PT ;  /* 0x0000006e6dd77212 */ /* 0x000fe200078efcff */
[--C-:B------:R-:W-:Y:S01]  /*23a0*/  FFMA.FTZ R187, R11, UR13, -R14.reuse ;  /* 0x0000000d0bbb7c23 */ /* 0x100fe2000801080e */
[----:B------:R-:W-:Y:S01]  /*23b0*/  FMNMX.FTZ R168, R36, R7, !PT ;  /* 0x0000000724a87209 */ /* 0x000fe20007810000 */
[----:B------:R-:W-:Y:S01]  /*23c0*/  FFMA.FTZ R186, R9, UR13, -R14 ;  /* 0x0000000d09ba7c23 */ /* 0x000fe2000801080e */
[----:B------:R-:W-:Y:S01]  /*23d0*/  LEA R215, R215, UR5, 0x1 ;  /* 0x00000005d7d77c11 */ /* 0x000fe2000f8e08ff */
[----:B------:R-:W1:Y:S01]  /*23e0*/  MUFU.EX2 R193, R193 ;  /* 0x000000c100c17308 */ /* 0x000e620000000800 */
[----:B------:R-:W-:Y:S01]  /*23f0*/  VIADDMNMX R171, R171, 0x8, R108, PT ;  /* 0x00000008abab7846 */ /* 0x000fe2000380016c */
[----:B------:R-:W3:Y:S01]  /*2400*/  SHFL.BFLY PT, R29, R168, 0x2, 0x1f ;  /* 0x0c401f00a81d7f89 */ /* 0x000ee200000e0000 */
[----:B--2---:R-:W-:Y:S01]  /*2410*/  FMNMX.FTZ R165, R165, R26, !PT ;  /* 0x0000001aa5a57209 */ /* 0x004fe20007810000 */
[--C-:B------:R-:W-:Y:S01]  /*2420*/  IMAD.IADD R214, R0, 0x1, R215.reuse ;  /* 0x0000000100d67824 */ /* 0x100fe200078e02d7 */
[-C--:B------:R-:W-:Y:S01]  /*2430*/  ISETP.GE.AND P4, PT, R41, R171.reuse, PT ;  /* 0x000000ab2900720c */ /* 0x080fe20003f86270 */
[----:B------:R-:W-:Y:S01]  /*2440*/  IMAD.IADD R213, R3, 0x1, R215 ;  /* 0x0000000103d57824 */ /* 0x000fe200078e02d7 */
[-C--:B------:R-:W-:Y:S01]  /*2450*/  ISETP.GE.AND P5, PT, R23, R171.reuse, PT ;  /* 0x000000ab1700720c */ /* 0x080fe20003fa6270 */
[----:B------:R-:W-:Y:S01]  /*2460*/  IMAD.IADD R212, R3, 0x1, R214 ;  /* 0x0000000103d47824 */ /* 0x000fe200078e02d6 */
[-C--:B------:R-:W-:Y:S01]  /*2470*/  ISETP.GE.AND P3, PT, R35, R171.reuse, PT ;  /* 0x000000ab2300720c */ /* 0x080fe20003f66270 */
[----:B------:R-:W-:Y:S01]  /*2480*/  FMUL.FTZ R7, R165, UR13 ;  /* 0x0000000da5077c20 */ /* 0x000fe20008410000 */
[----:B------:R-:W-:Y:S01]  /*2490*/  FSEL R100, R25, -INF , !P4 ;  /* 0xff80000019647808 */ /* 0x000fe20006000000 */
[----:B------:R-:W-:Y:S01]  /*24a0*/  LDSM.16.MT88.4 R148, [R215+0xa000] ;  /* 0x00a00000d794783b */ /* 0x000fe20000004200 */
[----:B------:R-:W-:Y:S01]  /*24b0*/  FSEL R102, R24, -INF , !P5 ;  /* 0xff80000018667808 */ /* 0x000fe20006800000 */
[----:B------:R-:W-:Y:S01]  /*24c0*/  MUFU.EX2 R190, R190 ;  /* 0x000000be00be7308 */ /* 0x000fe20000000800 */
[-C--:B------:R-:W-:Y:S01]  /*24d0*/  ISETP.GE.AND P4, PT, R19, R171.reuse, PT ;  /* 0x000000ab1300720c */ /* 0x080fe20003f86270 */
[----:B------:R-:W-:Y:S01]  /*24e0*/  LDSM.16.MT88.4 R132, [R214+0xa000] ;  /* 0x00a00000d684783b */ /* 0x000fe20000004200 */
[----:B------:R-:W-:-:S02]  /*24f0*/  ISETP.GE.AND P2, PT, R33, R171, PT ;  /* 0x000000ab2100720c */ /* 0x000fc40003f46270 */
[----:B------:R-:W-:Y:S01]  /*2500*/  FSEL R86, R86, -INF , !P3 ;  /* 0xff80000056567808 */ /* 0x000fe20005800000 */
[----:B------:R-:W-:Y:S01]  /*2510*/  LDSM.16.MT88.4 R48, [R213+0xa000] ;  /* 0x00a00000d530783b */ /* 0x000fe20000004200 */
[----:B------:R-:W-:Y:S01]  /*2520*/  FMNMX.FTZ R19, R102, R100, !PT ;  /* 0x0000006466137209 */ /* 0x000fe20007810000 */
[----:B------:R-:W2:Y:S01]  /*2530*/  MUFU.EX2 R177, R177 ;  /* 0x000000b100b17308 */ /* 0x000ea20000000800 */
[----:B------:R-:W-:Y:S01]  /*2540*/  FSETP.NEU.FTZ.AND P0, PT, R165, -INF , PT ;  /* 0xff800000a500780b */ /* 0x000fe20003f1d000 */
[----:B------:R-:W-:Y:S01]  /*2550*/  LDSM.16.MT88.4 R64, [R212+0xa000] ;  /* 0x00a00000d440783b */ /* 0x000fe20000004200 */
[----:B------:R-:W-:Y:S02]  /*2560*/  ISETP.GE.AND P3, PT, R17, R171, PT ;  /* 0x000000ab1100720c */ /* 0x000fe40003f66270 */
[----:B---3--:R-:W-:Y:S01]  /*2570*/  FMNMX.FTZ R168, R168, R29, !PT ;  /* 0x0000001da8a87209 */ /* 0x008fe20007810000 */
[----:B------:R-:W-:Y:S01]  /*2580*/  LDSM.16.MT88.4 R80, [R215+0xb000] ;  /* 0x00b00000d750783b */ /* 0x000fe20000004200 */
[----:B------:R-:W-:Y:S01]  /*2590*/  ISETP.GE.AND P1, PT, R31, R171, PT ;  /* 0x000000ab1f00720c */ /* 0x000fe20003f26270 */
[----:B------:R-:W-:Y:S01]  /*25a0*/  MUFU.EX2 R188, R188 ;  /* 0x000000bc00bc7308 */ /* 0x000fe20000000800 */
[----:B------:R-:W-:Y:S01]  /*25b0*/  FSEL R84, R84, -INF , !P2 ;  /* 0xff80000054547808 */ /* 0x000fe20005000000 */
[----:B------:R-:W3:Y:S01]  /*25c0*/  SHFL.BFLY PT, R3, R168, 0x1, 0x1f ;  /* 0x0c201f00a8037f89 */ /* 0x000ee200000e0000 */
[----:B------:R-:W-:-:S02]  /*25d0*/  FMNMX.FTZ R17, R86, R19, !PT ;  /* 0x0000001356117209 */ /* 0x000fc40007810000 */
[----:B------:R-:W-:Y:S01]  /*25e0*/  FSEL R7, R7, RZ, P0 ;  /* 0x000000ff07077208 */ /* 0x000fe20000000000 */
[----:B------:R-:W-:Y:S01]  /*25f0*/  LDSM.16.MT88.4 R96, [R214+0xb000] ;  /* 0x00b00000d660783b */ /* 0x000fe20000004200 */
[----:B------:R-:W-:Y:S01]  /*2600*/  ISETP.GE.AND P0, PT, R21, R171, PT ;  /* 0x000000ab1500720c */ /* 0x000fe20003f06270 */
[----:B------:R-:W4:Y:S01]  /*2610*/  MUFU.EX2 R187, R187 ;  /* 0x000000bb00bb7308 */ /* 0x000f220000000800 */
[----:B------:R-:W-:Y:S01]  /*2620*/  FSEL R54, R54, -INF , !P1 ;  /* 0xff80000036367808 */ /* 0x000fe20004800000 */
[----:B------:R-:W-:Y:S01]  /*2630*/  LDSM.16.MT88.4 R112, [R213+0xb000] ;  /* 0x00b00000d570783b */ /* 0x000fe20000004200 */
[----:B------:R-:W-:Y:S01]  /*2640*/  FMNMX.FTZ R17, R84, R17, !PT ;  /* 0x0000001154117209 */ /* 0x000fe20007810000 */
[--C-:B------:R-:W-:Y:S01]  /*2650*/  FFMA.FTZ R189, R22, UR13, -R7.reuse ;  /* 0x0000000d16bd7c23 */ /* 0x100fe20008010807 */
[----:B------:R-:W-:Y:S01]  /*2660*/  FSEL R52, R52, -INF , !P0 ;  /* 0xff80000034347808 */ /* 0x000fe20004000000 */
[----:B------:R-:W-:Y:S01]  /*2670*/  LDSM.16.MT88.4 R180, [R212+0xb000] ;  /* 0x00b00000d4b4783b */ /* 0x000fe20000004200 */
[----:B------:R-:W-:Y:S01]  /*2680*/  FMNMX.FTZ R17, R54, R17, !PT ;  /* 0x0000001136117209 */ /* 0x000fe20007810000 */
[--C-:B------:R-:W-:Y:S01]  /*2690*/  FFMA.FTZ R192, R20, UR13, -R7.reuse ;  /* 0x0000000d14c07c23 */ /* 0x100fe20008010807 */
[----:B------:R-:W-:Y:S01]  /*26a0*/  FSEL R70, R70, -INF , !P4 ;  /* 0xff80000046467808 */ /* 0x000fe20006000000 */
[--C-:B------:R-:W-:Y:S01]  /*26b0*/  FFMA.FTZ R194, R18, UR13, -R7.reuse ;  /* 0x0000000d12c27c23 */ /* 0x100fe20008010807 */
[----:B------:R-:W-:Y:S01]  /*26c0*/  FSEL R68, R68, -INF , !P3 ;  /* 0xff80000044447808 */ /* 0x000fe20005800000 */
[--C-:B------:R-:W-:Y:S01]  /*26d0*/  FFMA.FTZ R185, R16, UR13, -R7.reuse ;  /* 0x0000000d10b97c23 */ /* 0x100fe20008010807 */
[----:B------:R-:W-:Y:S01]  /*26e0*/  MUFU.EX2 R189, R189 ;  /* 0x000000bd00bd7308 */ /* 0x000fe20000000800 */
[--C-:B------:R-:W-:Y:S01]  /*26f0*/  FFMA.FTZ R184, R12, UR13, -R7.reuse ;  /* 0x0000000d0cb87c23 */ /* 0x100fe20008010807 */
[----:B------:R-:W-:Y:S01]  /*2700*/  LDSM.16.MT88.4 R172, [R215+0xa800] ;  /* 0x00a80000d7ac783b */ /* 0x000fe20000004200 */
[----:B-1----:R-:W-:Y:S01]  /*2710*/  F2FP.BF16.F32.PACK_AB R124, R193, R198 ;  /* 0x000000c6c17c723e */ /* 0x002fe200000010ff */
[----:B------:R-:W-:Y:S01]  /*2720*/  FFMA.FTZ R225, R4, UR13, -R7 ;  /* 0x0000000d04e17c23 */ /* 0x000fe20008010807 */
[----:B---3--:R-:W-:Y:S01]  /*2730*/  FMNMX.FTZ R168, R168, R3, !PT ;  /* 0x00000003a8a87209 */ /* 0x008fe20007810000 */
[----:B------:R-:W-:Y:S01]  /*2740*/  LDSM.16.MT88.4 R32, [R214+0xa800] ;  /* 0x00a80000d620783b */ /* 0x000fe20000004200 */
[----:B------:R-:W-:Y:S01]  /*2750*/  FMNMX.FTZ R3, R52, R17, !PT ;  /* 0x0000001134037209 */ /* 0x000fe20007810000 */
[----:B------:R-:W1:Y:S01]  /*2760*/  MUFU.EX2 R192, R192 ;  /* 0x000000c000c07308 */ /* 0x000e620000000800 */
[C---:B------:R-:W-:Y:S01]  /*2770*/  FSETP.NEU.FTZ.AND P0, PT, R168.reuse, -INF , PT ;  /* 0xff800000a800780b */ /* 0x040fe20003f1d000 */
[----:B------:R-:W-:Y:S01]  /*2780*/  FMUL.FTZ R38, R168, UR13 ;  /* 0x0000000da8267c20 */ /* 0x000fe20008410000 */
[----:B------:R-:W-:Y:S01]  /*2790*/  FMNMX.FTZ R3, R70, R3, !PT ;  /* 0x0000000346037209 */ /* 0x000fe20007810000 */
[----:B------:R-:W-:Y:S01]  /*27a0*/  LDSM.16.MT88.4 R28, [R213+0xa800] ;  /* 0x00a80000d51c783b */ /* 0x000fe20000004200 */
[----:B--2---:R-:W-:Y:S01]  /*27b0*/  F2FP.BF16.F32.PACK_AB R126, R177, R190 ;  /* 0x000000beb17e723e */ /* 0x004fe200000010ff */
[----:B------:R-:W-:Y:S01]  /*27c0*/  FADD.FTZ R193, R198, R193 ;  /* 0x000000c1c6c17221 */ /* 0x000fe20000010000 */
[----:B------:R-:W-:Y:S01]  /*27d0*/  FMNMX.FTZ R3, R68, R3, !PT ;  /* 0x0000000344037209 */ /* 0x000fe20007810000 */
[----:B------:R-:W-:Y:S01]  /*27e0*/  MUFU.EX2 R194, R194 ;  /* 0x000000c200c27308 */ /* 0x000fe20000000800 */
[----:B------:R-:W-:Y:S01]  /*27f0*/  FSEL R38, R38, RZ, P0 ;  /* 0x000000ff26267208 */ /* 0x000fe20000000000 */
[----:B------:R-:W-:Y:S01]  /*2800*/  LDSM.16.MT88.4 R24, [R212+0xa800] ;  /* 0x00a80000d418783b */ /* 0x000fe20000004200 */
[----:B----4-:R-:W-:Y:S01]  /*2810*/  F2FP.BF16.F32.PACK_AB R4, R187, R188 ;  /* 0x000000bcbb04723e */ /* 0x010fe200000010ff */
[----:B------:R-:W-:-:S02]  /*2820*/  FADD.FTZ R190, R190, R193 ;  /* 0x000000c1bebe7221 */ /* 0x000fc40000010000 */
[----:B------:R-:W2:Y:S01]  /*2830*/  SHFL.BFLY PT, R0, R3, 0x2, 0x1f ;  /* 0x0c401f0003007f89 */ /* 0x000ea200000e0000 */
[--C-:B------:R-:W-:Y:S01]  /*2840*/  FFMA.FTZ R200, R15, UR13, -R38.reuse ;  /* 0x0000000d0fc87c23 */ /* 0x100fe20008010826 */
[----:B------:R-:W3:Y:S01]  /*2850*/  MUFU.EX2 R185, R185 ;  /* 0x000000b900b97308 */ /* 0x000ee20000000800 */
[--C-:B------:R-:W-:Y:S01]  /*2860*/  FFMA.FTZ R195, R195, UR13, -R38.reuse ;  /* 0x0000000dc3c37c23 */ /* 0x100fe20008010826 */
[--C-:B------:R-:W-:Y:S01]  /*2870*/  FFMA.FTZ R196, R5, UR13, -R38.reuse ;  /* 0x0000000d05c47c23 */ /* 0x100fe20008010826 */
[--C-:B------:R-:W-:Y:S01]  /*2880*/  FFMA.FTZ R191, R55, UR13, -R38.reuse ;  /* 0x0000000d37bf7c23 */ /* 0x100fe20008010826 */
[----:B------:R-:W-:Y:S01]  /*2890*/  LDSM.16.MT88.4 R20, [R215+0xb800] ;  /* 0x00b80000d714783b */ /* 0x000fe20000004200 */
[----:B-1----:R-:W-:Y:S01]  /*28a0*/  F2FP.BF16.F32.PACK_AB R125, R192, R189 ;  /* 0x000000bdc07d723e */ /* 0x002fe200000010ff */
[--C-:B------:R-:W-:Y:S01]  /*28b0*/  FFMA.FTZ R201, R53, UR13, -R38.reuse ;  /* 0x0000000d35c97c23 */ /* 0x100fe20008010826 */
[--C-:B------:R-:W-:Y:S01]  /*28c0*/  FFMA.FTZ R206, R39, UR13, -R38.reuse ;  /* 0x0000000d27ce7c23 */ /* 0x100fe20008010826 */
[----:B------:R-:W-:Y:S01]  /*28d0*/  LDSM.16.MT88.4 R16, [R214+0xb800] ;  /* 0x00b80000d610783b */ /* 0x000fe20000004200 */
[----:B------:R-:W-:Y:S01]  /*28e0*/  MUFU.EX2 R200, R200 ;  /* 0x000000c800c87308 */ /* 0x000fe20000000800 */
[--C-:B------:R-:W-:Y:S01]  /*28f0*/  FFMA.FTZ R203, R37, UR13, -R38.reuse ;  /* 0x0000000d25cb7c23 */ /* 0x100fe20008010826 */
[----:B------:R-:W-:Y:S01]  /*2900*/  FFMA.FTZ R208, R36, UR13, -R38 ;  /* 0x0000000d24d07c23 */ /* 0x000fe20008010826 */
[----:B------:R-:W-:Y:S01]  /*2910*/  LDSM.16.MT88.4 R12, [R213+0xb800] ;  /* 0x00b80000d50c783b */ /* 0x000fe20000004200 */
[----:B------:R-:W-:Y:S01]  /*2920*/  FADD.FTZ R189, R189, R192 ;  /* 0x000000c0bdbd7221 */ /* 0x000fe20000010000 */
[----:B------:R-:W-:-:S03]  /*2930*/  FADD.FTZ R177, R177, R190 ;  /* 0x000000beb1b17221 */ /* 0x000fc60000010000 */
[----:B------:R-:W1:Y:S01]  /*2940*/  MUFU.EX2 R195, R195 ;  /* 0x000000c300c37308 */ /* 0x000e620000000800 */
[----:B---3--:R-:W-:Y:S01]  /*2950*/  F2FP.BF16.F32.PACK_AB R127, R185, R194 ;  /* 0x000000c2b97f723e */ /* 0x008fe200000010ff */
[----:B------:R-:W-:Y:S01]  /*2960*/  FADD.FTZ R194, R194, R189 ;  /* 0x000000bdc2c27221 */ /* 0x000fe20000010000 */
[----:B------:R-:W-:Y:S01]  /*2970*/  FADD.FTZ R188, R188, R177 ;  /* 0x000000b1bcbc7221 */ /* 0x000fe20000010000 */
[----:B--2---:R-:W-:Y:S01]  /*2980*/  FMNMX.FTZ R6, R3, R0, !PT ;  /* 0x0000000003067209 */ /* 0x004fe20007810000 */
[--C-:B------:R-:W-:Y:S01]  /*2990*/  FFMA.FTZ R3, R10, UR13, -R7.reuse ;  /* 0x0000000d0a037c23 */ /* 0x100fe20008010807 */
[----:B------:R-:W-:Y:S02]  /*29a0*/  FFMA.FTZ R0, R8, UR13, -R7 ;  /* 0x0000000d08007c23 */ /* 0x000fe40008010807 */
[----:B------:R-:W-:Y:S01]  /*29b0*/  MUFU.EX2 R196, R196 ;  /* 0x000000c400c47308 */ /* 0x000fe20000000800 */
[----:B------:R-:W-:Y:S01]  /*29c0*/  LDSM.16.MT88.4 R8, [R212+0xb800] ;  /* 0x00b80000d408783b */ /* 0x000fe20000004200 */
[C---:B------:R-:W-:Y:S01]  /*29d0*/  HMMA.16816.F32.BF16 R156, R124.reuse, R148, RZ ;  /* 0x000000947c9c723c */ /* 0x040fe200000418ff */
[----:B------:R-:W-:Y:S01]  /*29e0*/  FADD.FTZ R185, R185, R194 ;  /* 0x000000c2b9b97221 */ /* 0x000fe20000010000 */
[----:B------:R-:W-:Y:S01]  /*29f0*/  FADD.FTZ R187, R187, R188 ;  /* 0x000000bcbbbb7221 */ /* 0x000fe20000010000 */
[----:B------:R-:W2:Y:S03]  /*2a00*/  SHFL.BFLY PT, R167, R6, 0x1, 0x1f ;  /* 0x0c201f0006a77f89 */ /* 0x000ea600000e0000 */
[----:B------:R-:W3:Y:S01]  /*2a10*/  MUFU.EX2 R191, R191 ;  /* 0x000000bf00bf7308 */ /* 0x000ee20000000800 */
[----:B------:R-:W-:Y:S01]  /*2a20*/  HMMA.16816.F32.BF16 R140, R124, R132, RZ ;  /* 0x000000847c8c723c */ /* 0x000fe200000418ff */
[----:B-1----:R-:W-:Y:S01]  /*2a30*/  F2FP.BF16.F32.PACK_AB R128, R195, R200 ;  /* 0x000000c8c380723e */ /* 0x002fe200000010ff */
[----:B------:R-:W-:-:S04]  /*2a40*/  FADD.FTZ R195, R200, R195 ;  /* 0x000000c3c8c37221 */ /* 0x000fc80000010000 */
[C---:B------:R-:W-:Y:S01]  /*2a50*/  HMMA.16816.F32.BF16 R40, R124.reuse, R48, RZ ;  /* 0x000000307c28723c */ /* 0x040fe200000418ff */
[----:B------:R-:W-:Y:S05]  /*2a60*/  MUFU.EX2 R186, R186 ;  /* 0x000000ba00ba7308 */ /* 0x000fea0000000800 */
[C---:B------:R-:W-:Y:S03]  /*2a70*/  HMMA.16816.F32.BF16 R56, R124.reuse, R64, RZ ;  /* 0x000000407c38723c */ /* 0x040fe600000418ff */
[----:B------:R-:W1:Y:S01]  /*2a80*/  MUFU.EX2 R233, R233 ;  /* 0x000000e900e97308 */ /* 0x000e620000000800 */
[----:B---3--:R-:W-:Y:S01]  /*2a90*/  F2FP.BF16.F32.PACK_AB R130, R191, R196 ;  /* 0x000000c4bf82723e */ /* 0x008fe200000010ff */
[----:B------:R-:W-:Y:S01]  /*2aa0*/  FADD.FTZ R196, R196, R195 ;  /* 0x000000c3c4c47221 */ /* 0x000fe20000010000 */
[----:B------:R-:W-:Y:S01]  /*2ab0*/  HMMA.16816.F32.BF16 R72, R124, R80, RZ ;  /* 0x000000507c48723c */ /* 0x000fe200000418ff */
[----:B--2---:R-:W-:-:S02]  /*2ac0*/  FMNMX.FTZ R167, R6, R167, !PT ;  /* 0x000000a706a77209 */ /* 0x004fc40007810000 */
[----:B------:R-:W-:Y:S02]  /*2ad0*/  FADD.FTZ R196, R191, R196 ;  /* 0x000000c4bfc47221 */ /* 0x000fe40000010000 */
[----:B------:R-:W-:Y:S01]  /*2ae0*/  MUFU.EX2 R184, R184 ;  /* 0x000000b800b87308 */ /* 0x000fe20000000800 */
[C---:B------:R-:W-:Y:S01]  /*2af0*/  FSETP.NEU.FTZ.AND P0, PT, R167.reuse, -INF , PT ;  /* 0xff800000a700780b */ /* 0x040fe20003f1d000 */
[----:B------:R-:W-:Y:S01]  /*2b00*/  FMUL.FTZ R69, R167, UR13 ;  /* 0x0000000da7457c20 */ /* 0x000fe20008410000 */
[C---:B------:R-:W-:Y:S04]  /*2b10*/  HMMA.16816.F32.BF16 R88, R124.reuse, R96, RZ ;  /* 0x000000607c58723c */ /* 0x040fe800000418ff */
[----:B------:R-:W-:Y:S01]  /*2b20*/  FSEL R69, R69, RZ, P0 ;  /* 0x000000ff45457208 */ /* 0x000fe20000000000 */
[----:B------:R-:W2:Y:S01]  /*2b30*/  MUFU.EX2 R3, R3 ;  /* 0x0000000300037308 */ /* 0x000ea20000000800 */
[C---:B------:R-:W-:Y:S01]  /*2b40*/  HMMA.16816.F32.BF16 R104, R124.reuse, R112, RZ ;  /* 0x000000707c68723c */ /* 0x040fe200000418ff */
[----:B-1----:R-:W-:Y:S01]  /*2b50*/  F2FP.BF16.F32.PACK_AB R6, R233, R186 ;  /* 0x000000bae906723e */ /* 0x002fe200000010ff */
[----:B------:R-:W-:Y:S01]  /*2b60*/  FADD.FTZ R186, R186, R187 ;  /* 0x000000bbbaba7221 */ /* 0x000fe20000010000 */
[--C-:B------:R-:W-:Y:S01]  /*2b70*/  FFMA.FTZ R197, R102, UR13, -R69.reuse ;  /* 0x0000000d66c57c23 */ /* 0x100fe20008010845 */
[--C-:B------:R-:W-:Y:S01]  /*2b80*/  FFMA.FTZ R202, R100, UR13, -R69.reuse ;  /* 0x0000000d64ca7c23 */ /* 0x100fe20008010845 */
[--C-:B------:R-:W-:Y:S01]  /*2b90*/  FFMA.FTZ R199, R86, UR13, -R69.reuse ;  /* 0x0000000d56c77c23 */ /* 0x100fe20008010845 */
[--C-:B------:R-:W-:Y:S01]  /*2ba0*/  FFMA.FTZ R204, R84, UR13, -R69.reuse ;  /* 0x0000000d54cc7c23 */ /* 0x100fe20008010845 */
[C---:B------:R-:W-:Y:S01]  /*2bb0*/  HMMA.16816.F32.BF16 R120, R124.reuse, R180, RZ ;  /* 0x000000b47c78723c */ /* 0x040fe200000418ff */
[----:B------:R-:W-:Y:S01]  /*2bc0*/  MUFU.EX2 R0, R0 ;  /* 0x0000000000007308 */ /* 0x000fe20000000800 */
[--C-:B------:R-:W-:Y:S01]  /*2bd0*/  FFMA.FTZ R205, R54, UR13, -R69.reuse ;  /* 0x0000000d36cd7c23 */ /* 0x100fe20008010845 */
[--C-:B------:R-:W-:Y:S01]  /*2be0*/  FFMA.FTZ R232, R52, UR13, -R69.reuse ;  /* 0x0000000d34e87c23 */ /* 0x100fe20008010845 */
[--C-:B------:R-:W-:Y:S01]  /*2bf0*/  FFMA.FTZ R207, R70, UR13, -R69.reuse ;  /* 0x0000000d46cf7c23 */ /* 0x100fe20008010845 */
[----:B------:R-:W-:Y:S01]  /*2c00*/  FFMA.FTZ R236, R68, UR13, -R69 ;  /* 0x0000000d44ec7c23 */ /* 0x000fe20008010845 */
[C---:B------:R-:W-:Y:S01]  /*2c10*/  HMMA.16816.F32.BF16 R152, R124.reuse, R150, RZ ;  /* 0x000000967c98723c */ /* 0x040fe200000418ff */
[----:B------:R-:W-:Y:S01]  /*2c20*/  ISETP.GE.AND P0, PT, R169, 0x2, PT ;  /* 0x00000002a900780c */ /* 0x000fe20003f06270 */
[----:B------:R-:W-:Y:S01]  /*2c30*/  FADD.FTZ R233, R233, R186 ;  /* 0x000000bae9e97221 */ /* 0x000fe20000010000 */
[----:B------:R-:W-:Y:S01]  /*2c40*/  MUFU.EX2 R197, R197 ;  /* 0x000000c500c57308 */ /* 0x000fe20000000800 */
[C---:B--2---:R-:W-:Y:S01]  /*2c50*/  F2FP.BF16.F32.PACK_AB R5, R3.reuse, R184 ;  /* 0x000000b80305723e */ /* 0x044fe200000010ff */
[----:B------:R-:W-:Y:S01]  /*2c60*/  FADD.FTZ R184, R184, R185 ;  /* 0x000000b9b8b87221 */ /* 0x000fe20000010000 */
[----:B------:R-:W-:Y:S03]  /*2c70*/  HMMA.16816.F32.BF16 R136, R124, R134, RZ ;  /* 0x000000867c88723c */ /* 0x000fe600000418ff */
[----:B------:R-:W-:-:S02]  /*2c80*/  FADD.FTZ R3, R3, R184 ;  /* 0x000000b803037221 */ /* 0x000fc40000010000 */
[----:B------:R-:W1:Y:S01]  /*2c90*/  MUFU.EX2 R202, R202 ;  /* 0x000000ca00ca7308 */ /* 0x000e620000000800 */
[C---:B------:R-:W-:Y:S06]  /*2ca0*/  HMMA.16816.F32.BF16 R44, R124.reuse, R50, RZ ;  /* 0x000000327c2c723c */ /* 0x040fec00000418ff */
[C---:B------:R-:W-:Y:S01]  /*2cb0*/  HMMA.16816.F32.BF16 R60, R124.reuse, R66, RZ ;  /* 0x000000427c3c723c */ /* 0x040fe200000418ff */
[----:B------:R-:W-:Y:S05]  /*2cc0*/  MUFU.EX2 R199, R199 ;  /* 0x000000c700c77308 */ /* 0x000fea0000000800 */
[C---:B------:R-:W-:Y:S03]  /*2cd0*/  HMMA.16816.F32.BF16 R76, R124.reuse, R82, RZ ;  /* 0x000000527c4c723c */ /* 0x040fe600000418ff */
[----:B------:R-:W2:Y:S01]  /*2ce0*/  MUFU.EX2 R204, R204 ;  /* 0x000000cc00cc7308 */ /* 0x000ea20000000800 */
[----:B-1----:R-:W-:Y:S01]  /*2cf0*/  F2FP.BF16.F32.PACK_AB R129, R202, R197 ;  /* 0x000000c5ca81723e */ /* 0x002fe200000010ff */
[----:B------:R-:W-:Y:S01]  /*2d00*/  FADD.FTZ R202, R197, R202 ;  /* 0x000000cac5ca7221 */ /* 0x000fe20000010000 */
[C---:B------:R-:W-:Y:S05]  /*2d10*/  HMMA.16816.F32.BF16 R92, R124.reuse, R98, RZ ;  /* 0x000000627c5c723c */ /* 0x040fea00000418ff */
[----:B------:R-:W1:Y:S01]  /*2d20*/  MUFU.EX2 R225, R225 ;  /* 0x000000e100e17308 */ /* 0x000e620000000800 */
[C---:B------:R-:W-:Y:S06]  /*2d30*/  HMMA.16816.F32.BF16 R108, R124.reuse, R114, RZ ;  /* 0x000000727c6c723c */ /* 0x040fec00000418ff */
[----:B------:R-:W-:Y:S01]  /*2d40*/  HMMA.16816.F32.BF16 R124, R124, R182, RZ ;  /* 0x000000b67c7c723c */ /* 0x000fe200000418ff */
[----:B------:R-:W-:Y:S01]  /*2d50*/  MUFU.EX2 R201, R201 ;  /* 0x000000c900c97308 */ /* 0x000fe20000000800 */
[----:B--2---:R-:W-:Y:S01]  /*2d60*/  F2FP.BF16.F32.PACK_AB R131, R204, R199 ;  /* 0x000000c7cc83723e */ /* 0x004fe200000010ff */
[----:B------:R-:W-:-:S04]  /*2d70*/  FADD.FTZ R199, R199, R202 ;  /* 0x000000cac7c77221 */ /* 0x000fc80000010000 */
[----:B------:R-:W-:Y:S02]  /*2d80*/  FADD.FTZ R204, R204, R199 ;  /* 0x000000c7cccc7221 */ /* 0x000fe40000010000 */
[----:B------:R-:W2:Y:S01]  /*2d90*/  MUFU.EX2 R206, R206 ;  /* 0x000000ce00ce7308 */ /* 0x000ea20000000800 */
[----:B------:R-:W-:Y:S01]  /*2da0*/  HMMA.16816.F32.BF16 R160, R128, R148, RZ ;  /* 0x0000009480a0723c */ /* 0x000fe200000418ff */
[----:B-1----:R-:W-:Y:S01]  /*2db0*/  F2FP.BF16.F32.PACK_AB R7, R225, R0 ;  /* 0x00000000e107723e */ /* 0x002fe200000010ff */
[----:B------:R-:W-:-:S04]  /*2dc0*/  FADD.FTZ R0, R0, R3 ;  /* 0x0000000300007221 */ /* 0x000fc80000010000 */
[----:B------:R-:W-:Y:S01]  /*2dd0*/  HMMA.16816.F32.BF16 R144, R128, R132, RZ ;  /* 0x000000848090723c */ /* 0x000fe200000418ff */
[----:B------:R-:W-:Y:S01]  /*2de0*/  MUFU.EX2 R205, R205 ;  /* 0x000000cd00cd7308 */ /* 0x000fe20000000800 */
[----:B------:R-:W-:-:S04]  /*2df0*/  FADD.FTZ R225, R225, R0 ;  /* 0x00000000e1e17221 */ /* 0x000fc80000010000 */
[C---:B------:R-:W-:Y:S03]  /*2e00*/  HMMA.16816.F32.BF16 R36, R128.reuse, R48, RZ ;  /* 0x000000308024723c */ /* 0x040fe600000418ff */
[----:B------:R-:W1:Y:S03]  /*2e10*/  MUFU.EX2 R232, R232 ;  /* 0x000000e800e87308 */ /* 0x000e660000000800 */
[C---:B------:R-:W-:Y:S05]  /*2e20*/  HMMA.16816.F32.BF16 R52, R128.reuse, R64, RZ ;  /* 0x000000408034723c */ /* 0x040fea00000418ff */
[----:B------:R-:W-:Y:S01]  /*2e30*/  MUFU.EX2 R203, R203 ;  /* 0x000000cb00cb7308 */ /* 0x000fe20000000800 */
[C---:B------:R-:W-:Y:S06]  /*2e40*/  HMMA.16816.F32.BF16 R68, R128.reuse, R80, RZ ;  /* 0x000000508044723c */ /* 0x040fec00000418ff */
[C---:B------:R-:W-:Y:S01]  /*2e50*/  HMMA.16816.F32.BF16 R84, R128.reuse, R96, RZ ;  /* 0x000000608054723c */ /* 0x040fe200000418ff */
[----:B------:R-:W3:Y:S05]  /*2e60*/  MUFU.EX2 R208, R208 ;  /* 0x000000d000d07308 */ /* 0x000eea0000000800 */
[C---:B------:R-:W-:Y:S03]  /*2e70*/  HMMA.16816.F32.BF16 R100, R128.reuse, R112, RZ ;  /* 0x000000708064723c */ /* 0x040fe600000418ff */
[----:B------:R-:W-:Y:S03]  /*2e80*/  MUFU.EX2 R207, R207 ;  /* 0x000000cf00cf7308 */ /* 0x000fe60000000800 */
[C---:B------:R-:W-:Y:S05]  /*2e90*/  HMMA.16816.F32.BF16 R148, R128.reuse, R150, RZ ;  /* 0x000000968094723c */ /* 0x040fea00000418ff */
[----:B------:R-:W4:Y:S01]  /*2ea0*/  MUFU.EX2 R236, R236 ;  /* 0x000000ec00ec7308 */ /* 0x000f220000000800 */
        /* <DEDUP_REMOVED lines=24> */
[----:B--2---:R-:W-:Y:S01]  /*3030*/  F2FP.BF16.F32.PACK_AB R4, R206, R201 ;  /* 0x000000c9ce04723e */ /* 0x004fe200000010ff */
[----:B------:R-:W-:Y:S01]  /*3040*/  FADD.FTZ R201, R201, R196 ;  /* 0x000000c4c9c97221 */ /* 0x000fe20000010000 */
[----:B-1----:R-:W-:Y:S01]  /*3050*/  F2FP.BF16.F32.PACK_AB R5, R232, R205 ;  /* 0x000000cde805723e */ /* 0x002fe200000010ff */
[----:B------:R-:W-:Y:S01]  /*3060*/  FADD.FTZ R205, R205, R204 ;  /* 0x000000cccdcd7221 */ /* 0x000fe20000010000 */
[----:B---3--:R-:W-:Y:S01]  /*3070*/  F2FP.BF16.F32.PACK_AB R6, R208, R203 ;  /* 0x000000cbd006723e */ /* 0x008fe200000010ff */
[----:B------:R-:W-:Y:S01]  /*3080*/  FADD.FTZ R206, R206, R201 ;  /* 0x000000c9cece7221 */ /* 0x000fe20000010000 */
[----:B----4-:R-:W-:Y:S01]  /*3090*/  F2FP.BF16.F32.PACK_AB R7, R236, R207 ;  /* 0x000000cfec07723e */ /* 0x010fe200000010ff */
[----:B------:R-:W-:-:S02]  /*30a0*/  FADD.FTZ R232, R232, R205 ;  /* 0x000000cde8e87221 */ /* 0x000fc40000010000 */
[----:B------:R-:W-:Y:S02]  /*30b0*/  FADD.FTZ R203, R203, R206 ;  /* 0x000000cecbcb7221 */ /* 0x000fe40000010000 */
[----:B------:R-:W-:Y:S02]  /*30c0*/  FADD.FTZ R207, R207, R232 ;  /* 0x000000e8cfcf7221 */ /* 0x000fe40000010000 */
[----:B------:R-:W-:Y:S01]  /*30d0*/  HMMA.16816.F32.BF16 R160, R4, R172, R160 ;  /* 0x000000ac04a0723c */ /* 0x000fe200000418a0 */
[----:B------:R-:W-:Y:S01]  /*30e0*/  FADD.FTZ R235, R208, R203 ;  /* 0x000000cbd0eb7221 */ /* 0x000fe20000010000 */
[----:B------:R-:W-:Y:S01]  /*30f0*/  FADD.FTZ R232, R236, R207 ;  /* 0x000000cfece87221 */ /* 0x000fe20000010000 */
[----:B------:R-:W-:-:S03]  /*3100*/  VIADD R208, R219, 0x1800 ;  /* 0x00001800dbd07836 */ /* 0x000fc60000000000 */
        /* <DEDUP_REMOVED lines=18> */
[----:B------:R-:W-:Y:S02]  /*3230*/  USHF.L.U32 UR14, UR6, 0x6, URZ ;  /* 0x00000006060e7899 */ /* 0x000fe4000800063f */
[----:B------:R-:W-:Y:S01]  /*3240*/  USHF.L.U64.HI UR5, UR6, 0x6, UR7 ;  /* 0x0000000606057899 */ /* 0x000fe20008010207 */
[----:B------:R-:W-:Y:S03]  /*3250*/  BAR.SYNC.DEFER_BLOCKING 0x0 ;  /* 0x0000000000007b1d */ /* 0x000fe60000010000 */
[----:B------:R-:W-:Y:S02]  /*3260*/  IADD3 R4, P1, R248, -UR14, RZ ;  /* 0x8000000ef8047c10 */ /* 0x000fe4000ff3e0ff */
[----:B------:R-:W-:Y:S02]  /*3270*/  IADD3 R250, P0, R178, -UR14, RZ ;  /* 0x8000000eb2fa7c10 */ /* 0x000fe4000ff1e0ff */
[----:B------:R-:W-:-:S02]  /*3280*/  IADD3.X R5, R249, ~UR5, RZ, P1, !PT ;  /* 0x80000005f9057c10 */ /* 0x000fc40008ffe4ff */
[----:B------:R-:W-:Y:S02]  /*3290*/  IADD3.X R251, R179, ~UR5, RZ, P0, !PT ;  /* 0x80000005b3fb7c10 */ /* 0x000fe400087fe4ff */
[----:B------:R-:W-:Y:S01]  /*32a0*/  ISETP.NE.AND P0, PT, R169, 0x2, PT ;  /* 0x00000002a900780c */ /* 0x000fe20003f05270 */
[----:B------:R-:W-:Y:S01]  /*32b0*/  @!PT LDS RZ, [RZ] ;  /* 0x00000000fffff984 */ /* 0x000fe20000000800 */
[----:B------:R-:W-:Y:S01]  /*32c0*/  @!PT LDS RZ, [RZ] ;  /* 0x00000000fffff984 */ /* 0x000fe20000000800 */
[----:B------:R-:W-:Y:S01]  /*32d0*/  @!PT LDS RZ, [RZ] ;  /* 0x00000000fffff984 */ /* 0x000fe20000000800 */
[----:B------:R-:W-:Y:S04]  /*32e0*/  LDGSTS.E.BYPASS.LTC128B.128 [R224+0xa000], desc[UR16][R4.64] ;  /* 0x0a00000004e07fae */ /* 0x000fe8000b901d50 */
[----:B------:R1:W-:Y:S04]  /*32f0*/  LDGSTS.E.BYPASS.LTC128B.128 [R224+0xb000], desc[UR16][R4.64+0x80] ;  /* 0x0b00008004e07fae */ /* 0x0003e8000b901d50 */
[----:B------:R2:W-:Y:S04]  /*3300*/  LDGSTS.E.BYPASS.LTC128B.128 [R224+0xa800], desc[UR16][R250.64] ;  /* 0x0a800000fae07fae */ /* 0x0005e8000b901d50 */
[----:B------:R2:W-:Y:S04]  /*3310*/  LDGSTS.E.BYPASS.LTC128B.128 [R224+0xb800], desc[UR16][R250.64+0x80] ;  /* 0x0b800080fae07fae */ /* 0x0005e8000b901d50 */
[----:B------:R-:W-:Y:S04]  /*3320*/  LDSM.16.M88.4 R172, [R222] ;  /* 0x00000000deac783b */ /* 0x000fe80000000200 */
[----:B------:R-:W1:Y:S04]  /*3330*/  LDSM.16.M88.4 R180, [R221] ;  /* 0x00000000ddb4783b */ /* 0x000e680000000200 */
[----:B------:R-:W3:Y:S04]  /*3340*/  LDSM.16.M88.4 R188, [R221+0x800] ;  /* 0x00080000ddbc783b */ /* 0x000ee80000000200 */
[----:B------:R-:W4:Y:S04]  /*3350*/  LDSM.16.M88.4 R196, [R222+0x2000] ;  /* 0x00200000dec4783b */ /* 0x000f280000000200 */
[----:B------:R-:W-:Y:S04]  /*3360*/  LDSM.16.M88.4 R184, [R220] ;  /* 0x00000000dcb8783b */ /* 0x000fe80000000200 */
[----:B------:R-:W5:Y:S04]  /*3370*/  LDSM.16.M88.4 R32, [R219] ;  /* 0x00000000db20783b */ /* 0x000f680000000200 */
[----:B------:R-:W2:Y:S04]  /*3380*/  LDSM.16.M88.4 R28, [R211] ;  /* 0x00000000d31c783b */ /* 0x000ea80000000200 */
[----:B------:R-:W2:Y:S04]  /*3390*/  LDSM.16.M88.4 R20, [R220+0x2000] ;  /* 0x00200000dc14783b */ /* 0x000ea80000000200 */
[----:B------:R-:W-:Y:S04]  /*33a0*/  LDSM.16.M88.4 R12, [R217] ;  /* 0x00000000d90c783b */ /* 0x000fe80000000200 */
[----:B------:R-:W2:Y:S04]  /*33b0*/  LDSM.16.M88.4 R16, [R218] ;  /* 0x00000000da10783b */ /* 0x000ea80000000200 */
[----:B------:R-:W2:Y:S01]  /*33c0*/  LDSM.16.M88.4 R192, [R217+0x800] ;  /* 0x00080000d9c0783b */ /* 0x000ea20000000200 */
[C---:B-1----:R-:W-:Y:S03]  /*33d0*/  HMMA.16816.F32.BF16 R4, R172.reuse, R180, RZ ;  /* 0x000000b4ac04723c */ /* 0x042fe600000418ff */
[----:B------:R-:W-:Y:S04]  /*33e0*/  LDSM.16.M88.4 R236, [R222+0x6000] ;  /* 0x00600000deec783b */ /* 0x000fe80000000200 */
[----:B------:R-:W-:Y:S01]  /*33f0*/  LDSM.16.M88.4 R244, [R209] ;  /* 0x00000000d1f4783b */ /* 0x000fe20000000200 */
[C---:B---3--:R-:W-:Y:S03]  /*3400*/  HMMA.16816.F32.BF16 R176, R172.reuse, R188, RZ ;  /* 0x000000bcacb0723c */ /* 0x048fe600000418ff */
[----:B------:R-:W-:Y:S03]  /*3410*/  LDSM.16.M88.4 R204, [R221+0x1800] ;  /* 0x00180000ddcc783b */ /* 0x000fe60000000200 */
[----:B------:R-:W-:Y:S01]  /*3420*/  HMMA.16816.F32.BF16 R24, R172, R182, RZ ;  /* 0x000000b6ac18723c */ /* 0x000fe200000418ff */
[----:B------:R-:W-:Y:S04]  /*3430*/  LDSM.16.M88.4 R240, [R217+0x1000] ;  /* 0x00100000d9f0783b */ /* 0x000fe80000000200 */
[----:B------:R-:W0:Y:S01]  /*3440*/  LDGDEPBAR ;  /* 0x00000000000079af */ /* 0x000e220000000000 */
[----:B----4-:R-:W-:Y:S06]  /*3450*/  HMMA.16816.F32.BF16 R8, R196, R180, RZ ;  /* 0x000000b4c408723c */ /* 0x010fec00000418ff */
[----:B------:R-:W-:Y:S06]  /*3460*/  HMMA.16816.F32.BF16 R172, R172, R190, RZ ;  /* 0x000000beacac723c */ /* 0x000fec00000418ff */
[C---:B------:R-:W-:Y:S06]  /*3470*/  HMMA.16816.F32.BF16 R180, R196.reuse, R182, RZ ;  /* 0x000000b6c4b4723c */ /* 0x040fec00000418ff */
[C---:B------:R-:W-:Y:S06]  /*3480*/  HMMA.16816.F32.BF16 R200, R196.reuse, R188, RZ ;  /* 0x000000bcc4c8723c */ /* 0x040fec00000418ff */
[----:B------:R-:W-:Y:S01]  /*3490*/  HMMA.16816.F32.BF16 R196, R196, R190, RZ ;  /* 0x000000bec4c4723c */ /* 0x000fe200000418ff */
[----:B------:R-:W1:Y:S05]  /*34a0*/  LDSM.16.M88.4 R188, [R218+0x2000] ;  /* 0x00200000dabc783b */ /* 0x000e6a0000000200 */
[C---:B-----5:R-:W-:Y:S06]  /*34b0*/  HMMA.16816.F32.BF16 R4, R184.reuse, R32, R4 ;  /* 0x00000020b804723c */ /* 0x060fec0000041804 */
[C---:B--2---:R-:W-:Y:S06]  /*34c0*/  HMMA.16816.F32.BF16 R176, R184.reuse, R28, R176 ;  /* 0x0000001cb8b0723c */ /* 0x044fec00000418b0 */
[C---:B------:R-:W-:Y:S06]  /*34d0*/  HMMA.16816.F32.BF16 R24, R184.reuse, R34, R24 ;  /* 0x00000022b818723c */ /* 0x040fec0000041818 */
[----:B------:R-:W-:Y:S01]  /*34e0*/  HMMA.16816.F32.BF16 R172, R184, R30, R172 ;  /* 0x0000001eb8ac723c */ /* 0x000fe200000418ac */
[----:B------:R-:W-:Y:S05]  /*34f0*/  LDSM.16.M88.4 R184, [R216] ;  /* 0x00000000d8b8783b */ /* 0x000fea0000000200 */
[C---:B------:R-:W-:Y:S06]  /*3500*/  HMMA.16816.F32.BF16 R8, R20.reuse, R32, R8 ;  /* 0x000000201408723c */ /* 0x040fec0000041808 */
[----:B------:R-:W-:Y:S01]  /*3510*/  HMMA.16816.F32.BF16 R180, R20, R34, R180 ;  /* 0x0000002214b4723c */ /* 0x000fe200000418b4 */
[----:B------:R-:W2:Y:S05]  /*3520*/  LDSM.16.M88.4 R32, [R210] ;  /* 0x00000000d220783b */ /* 0x000eaa0000000200 */
[----:B------:R-:W-:Y:S06]  /*3530*/  HMMA.16816.F32.BF16 R4, R16, R12, R4 ;  /* 0x0000000c1004723c */ /* 0x000fec0000041804 */
[C---:B------:R-:W-:Y:S06]  /*3540*/  HMMA.16816.F32.BF16 R200, R20.reuse, R28, R200 ;  /* 0x0000001c14c8723c */ /* 0x040fec00000418c8 */
[----:B------:R-:W-:Y:S01]  /*3550*/  HMMA.16816.F32.BF16 R196, R20, R30, R196 ;  /* 0x0000001e14c4723c */ /* 0x000fe200000418c4 */
[----:B------:R-:W3:Y:S04]  /*3560*/  LDSM.16.M88.4 R20, [R216+0x2000] ;  /* 0x00200000d814783b */ /* 0x000ee80000000200 */
[----:B------:R-:W-:Y:S01]  /*3570*/  LDSM.16.M88.4 R28, [R210+0x800] ;  /* 0x00080000d21c783b */ /* 0x000fe20000000200 */
[C---:B------:R-:W-:Y:S06]  /*3580*/  HMMA.16816.F32.BF16 R176, R16.reuse, R192, R176 ;  /* 0x000000c010b0723c */ /* 0x040fec00000418b0 */
[C---:B------:R-:W-:Y:S06]  /*3590*/  HMMA.16816.F32.BF16 R24, R16.reuse, R14, R24 ;  /* 0x0000000e1018723c */ /* 0x040fec0000041818 */
[----:B------:R-:W-:Y:S01]  /*35a0*/  HMMA.16816.F32.BF16 R172, R16, R194, R172 ;  /* 0x000000c210ac723c */ /* 0x000fe200000418ac */
[----:B------:R-:W-:Y:S05]  /*35b0*/  LDSM.16.M88.4 R16, [R222+0x4000] ;  /* 0x00400000de10783b */ /* 0x000fea0000000200 */
[C---:B-1----:R-:W-:Y:S06]  /*35c0*/  HMMA.16816.F32.BF16 R8, R188.reuse, R12, R8 ;  /* 0x0000000cbc08723c */ /* 0x042fec0000041808 */
[----:B------:R-:W-:Y:S01]  /*35d0*/  HMMA.16816.F32.BF16 R180, R188, R14, R180 ;  /* 0x0000000ebcb4723c */ /* 0x000fe200000418b4 */
[----:B------:R-:W1:Y:S05]  /*35e0*/  LDSM.16.M88.4 R12, [R221+0x1000] ;  /* 0x00100000dd0c783b */ /* 0x000e6a0000000200 */
[----:B--2---:R-:W-:Y:S06]  /*35f0*/  HMMA.16816.F32.BF16 R4, R184, R32, R4 ;  /* 0x00000020b804723c */ /* 0x004fec0000041804 */
[C---:B------:R-:W-:Y:S06]  /*3600*/  HMMA.16816.F32.BF16 R200, R188.reuse, R192, R200 ;  /* 0x000000c0bcc8723c */ /* 0x040fec00000418c8 */
[----:B------:R-:W-:Y:S01]  /*3610*/  HMMA.16816.F32.BF16 R196, R188, R194, R196 ;  /* 0x000000c2bcc4723c */ /* 0x000fe200000418c4 */
[----:B------:R-:W2:Y:S04]  /*3620*/  LDSM.16.M88.4 R192, [R220+0x4000] ;  /* 0x00400000dcc0783b */ /* 0x000ea80000000200 */
[----:B------:R-:W4:Y:S01]  /*3630*/  LDSM.16.M88.4 R188, [R220+0x6000] ;  /* 0x00600000dcbc783b */ /* 0x000f220000000200 */
[----:B---3--:R-:W-:Y:S06]  /*3640*/  HMMA.16816.F32.BF16 R8, R20, R32, R8 ;  /* 0x000000201408723c */ /* 0x008fec0000041808 */
[-C--:B------:R-:W-:Y:S06]  /*3650*/  HMMA.16816.F32.BF16 R24, R184, R34.reuse, R24 ;  /* 0x00000022b818723c */ /* 0x080fec0000041818 */
[----:B------:R-:W-:Y:S01]  /*3660*/  HMMA.16816.F32.BF16 R180, R20, R34, R180 ;  /* 0x0000002214b4723c */ /* 0x000fe200000418b4 */
[----:B------:R-:W3:Y:S05]  /*3670*/  LDSM.16.M88.4 R32, [R218+0x4000] ;  /* 0x00400000da20783b */ /* 0x000eea0000000200 */
[-C--:B-1----:R-:W-:Y:S06]  /*3680*/  HMMA.16816.F32.BF16 R4, R16, R12.reuse, R4 ;  /* 0x0000000c1004723c */ /* 0x082fec0000041804 */
[----:B------:R-:W-:Y:S06]  /*3690*/  HMMA.16816.F32.BF16 R8, R236, R12, R8 ;  /* 0x0000000cec08723c */ /* 0x000fec0000041808 */
[C---:B------:R-:W-:Y:S06]  /*36a0*/  HMMA.16816.F32.BF16 R176, R184.reuse, R28, R176 ;  /* 0x0000001cb8b0723c */ /* 0x040fec00000418b0 */
[----:B------:R-:W-:Y:S01]  /*36b0*/  HMMA.16816.F32.BF16 R172, R184, R30, R172 ;  /* 0x0000001eb8ac723c */ /* 0x000fe200000418ac */
[----:B------:R-:W-:Y:S05]  /*36c0*/  LDSM.16.M88.4 R184, [R208] ;  /* 0x00000000d0b8783b */ /* 0x000fea0000000200 */
[----:B--2---:R-:W-:Y:S06]  /*36d0*/  HMMA.16816.F32.BF16 R4, R192, R244, R4 ;  /* 0x000000f4c004723c */ /* 0x004fec0000041804 */
[C---:B------:R-:W-:Y:S06]  /*36e0*/  HMMA.16816.F32.BF16 R200, R20.reuse, R28, R200 ;  /* 0x0000001c14c8723c */ /* 0x040fec00000418c8 */
[----:B------:R-:W-:Y:S01]  /*36f0*/  HMMA.16816.F32.BF16 R196, R20, R30, R196 ;  /* 0x0000001e14c4723c */ /* 0x000fe200000418c4 */
[----:B------:R-:W1:Y:S04]  /*3700*/  LDSM.16.M88.4 R28, [R218+0x6000] ;  /* 0x00600000da1c783b */ /* 0x000e680000000200 */
[----:B------:R-:W-:Y:S01]  /*3710*/  LDSM.16.M88.4 R20, [R216+0x4000] ;  /* 0x00400000d814783b */ /* 0x000fe20000000200 */
[-C--:B------:R-:W-:Y:S06]  /*3720*/  HMMA.16816.F32.BF16 R24, R16, R14.reuse, R24 ;  /* 0x0000000e1018723c */ /* 0x080fec0000041818 */
[----:B------:R-:W-:Y:S01]  /*3730*/  HMMA.16816.F32.BF16 R180, R236, R14, R180 ;  /* 0x0000000eecb4723c */ /* 0x000fe200000418b4 */
[----:B------:R-:W2:Y:S05]  /*3740*/  LDSM.16.M88.4 R12, [R210+0x1000] ;  /* 0x00100000d20c783b */ /* 0x000eaa0000000200 */
[----:B----4-:R-:W-:Y:S06]  /*3750*/  HMMA.16816.F32.BF16 R8, R188, R244, R8 ;  /* 0x000000f4bc08723c */ /* 0x010fec0000041808 */
[C---:B------:R-:W-:Y:S06]  /*3760*/  HMMA.16816.F32.BF16 R176, R16.reuse, R204, R176 ;  /* 0x000000cc10b0723c */ /* 0x040fec00000418b0 */
[----:B------:R-:W-:Y:S01]  /*3770*/  HMMA.16816.F32.BF16 R172, R16, R206, R172 ;  /* 0x000000ce10ac723c */ /* 0x000fe200000418ac */
[----:B------:R-:W4:Y:S05]  /*3780*/  LDSM.16.M88.4 R16, [R216+0x6000] ;  /* 0x00600000d810783b */ /* 0x000f2a0000000200 */
[-C--:B---3--:R-:W-:Y:S06]  /*3790*/  HMMA.16816.F32.BF16 R4, R32, R240.reuse, R4 ;  /* 0x000000f02004723c */ /* 0x088fec0000041804 */
[----:B-1----:R-:W-:Y:S06]  /*37a0*/  HMMA.16816.F32.BF16 R8, R28, R240, R8 ;  /* 0x000000f01c08723c */ /* 0x002fec0000041808 */
[C---:B------:R-:W-:Y:S06]  /*37b0*/  HMMA.16816.F32.BF16 R24, R192.reuse, R246, R24 ;  /* 0x000000f6c018723c */ /* 0x040fec0000041818 */
[----:B------:R-:W-:Y:S06]  /*37c0*/  HMMA.16816.F32.BF16 R176, R192, R184, R176 ;  /* 0x000000b8c0b0723c */ /* 0x000fec00000418b0 */
[----:B--2---:R-:W-:Y:S06]  /*37d0*/  HMMA.16816.F32.BF16 R4, R20, R12, R4 ;  /* 0x0000000c1404723c */ /* 0x004fec0000041804 */
[----:B------:R-:W-:Y:S01]  /*37e0*/  HMMA.16816.F32.BF16 R172, R192, R186, R172 ;  /* 0x000000bac0ac723c */ /* 0x000fe200000418ac */
[----:B------:R-:W1:Y:S05]  /*37f0*/  LDSM.16.M88.4 R192, [R217+0x1800] ;  /* 0x00180000d9c0783b */ /* 0x000e6a0000000200 */
[----:B------:R-:W-:Y:S06]  /*3800*/  HMMA.16816.F32.BF16 R200, R236, R204, R200 ;  /* 0x000000ccecc8723c */ /* 0x000fec00000418c8 */
[----:B----4-:R-:W-:Y:S06]  /*3810*/  HMMA.16816.F32.BF16 R8, R16, R12, R8 ;  /* 0x0000000c1008723c */ /* 0x010fec0000041808 */
[----:B------:R-:W-:Y:S01]  /*3820*/  FMUL.FTZ R0, R4, UR4 ;  /* 0x0000000404007c20 */ /* 0x000fe20008410000 */
[----:B------:R-:W-:Y:S01]  /*3830*/  FMUL.FTZ R12, R5, UR4 ;  /* 0x00000004050c7c20 */ /* 0x000fe20008410000 */
[----:B------:R-:W-:Y:S01]  /*3840*/  FMUL.FTZ R3, R6, UR4 ;  /* 0x0000000406037c20 */ /* 0x000fe20008410000 */
[----:B------:R-:W-:Y:S01]  /*3850*/  FMUL.FTZ R13, R7, UR4 ;  /* 0x00000004070d7c20 */ /* 0x000fe20008410000 */
[----:B------:R-:W-:Y:S01]  /*3860*/  HMMA.16816.F32.BF16 R196, R236, R206, R196 ;  /* 0x000000ceecc4723c */ /* 0x000fe200000418c4 */
[----:B------:R-:W2:Y:S01]  /*3870*/  LDSM.16.M88.4 R4, [R210+0x1800] ;  /* 0x00180000d204783b */ /* 0x000ea20000000200 */
[----:B------:R-:W3:Y:S01]  /*3880*/  MUFU.TANH R0, R0 ;  /* 0x0000000000007308 */ /* 0x000ee20000002400 */
[----:B------:R-:W-:-:S04]  /*3890*/  DEPBAR.LE SB0, 0x0 ;  /* 0x000080000000791a */ /* 0x000fc80000000000 */
[----:B------:R-:W-:Y:S03]  /*38a0*/  HMMA.16816.F32.BF16 R180, R188, R246, R180 ;  /* 0x000000f6bcb4723c */ /* 0x000fe600000418b4 */
[----:B------:R-:W4:Y:S03]  /*38b0*/  MUFU.TANH R12, R12 ;  /* 0x0000000c000c7308 */ /* 0x000f260000002400 */
[----:B------:R-:W-:Y:S01]  /*38c0*/  HMMA.16816.F32.BF16 R24, R32, R242, R24 ;  /* 0x000000f22018723c */ /* 0x000fe20000041818 */
[----:B------:R-:W-:-:S04]  /*38d0*/  FMUL.FTZ R8, R8, UR4 ;  /* 0x0000000408087c20 */ /* 0x000fc80008410000 */
[----:B------:R-:W5:Y:S01]  /*38e0*/  MUFU.TANH R13, R13 ;  /* 0x0000000d000d7308 */ /* 0x000f620000002400 */
[----:B-1----:R-:W-:Y:S06]  /*38f0*/  HMMA.16816.F32.BF16 R176, R32, R192, R176 ;  /* 0x000000c020b0723c */ /* 0x002fec00000418b0 */
[C---:B------:R-:W-:Y:S01]  /*3900*/  HMMA.16816.F32.BF16 R200, R188.reuse, R184, R200 ;  /* 0x000000b8bcc8723c */ /* 0x040fe200000418c8 */
[----:B------:R-:W-:Y:S05]  /*3910*/  MUFU.TANH R3, R3 ;  /* 0x0000000300037308 */ /* 0x000fea0000002400 */
[----:B------:R-:W-:Y:S03]  /*3920*/  HMMA.16816.F32.BF16 R196, R188, R186, R196 ;  /* 0x000000babcc4723c */ /* 0x000fe600000418c4 */
[----:B------:R-:W-:Y:S03]  /*3930*/  MUFU.TANH R8, R8 ;  /* 0x0000000800087308 */ /* 0x000fe60000002400 */
[----:B------:R-:W-:Y:S06]  /*3940*/  HMMA.16816.F32.BF16 R172, R32, R194, R172 ;  /* 0x000000c220ac723c */ /* 0x000fec00000418ac */
[----:B------:R-:W-:Y:S06]  /*3950*/  HMMA.16816.F32.BF16 R180, R28, R242, R180 ;  /* 0x000000f21cb4723c */ /* 0x000fec00000418b4 */
[C---:B------:R-:W-:Y:S06]  /*3960*/  HMMA.16816.F32.BF16 R24, R20.reuse, R14, R24 ;  /* 0x0000000e1418723c */ /* 0x040fec0000041818 */
[----:B--2---:R-:W-:Y:S06]  /*3970*/  HMMA.16816.F32.BF16 R176, R20, R4, R176 ;  /* 0x0000000414b0723c */ /* 0x004fec00000418b0 */
[C---:B------:R-:W-:Y:S06]  /*3980*/  HMMA.16816.F32.BF16 R200, R28.reuse, R192, R200 ;  /* 0x000000c01cc8723c */ /* 0x040fec00000418c8 */
[----:B------:R-:W-:Y:S06]  /*3990*/  HMMA.16816.F32.BF16 R196, R28, R194, R196 ;  /* 0x000000c21cc4723c */ /* 0x000fec00000418c4 */
[----:B------:R-:W-:Y:S06]  /*39a0*/  HMMA.16816.F32.BF16 R172, R20, R6, R172 ;  /* 0x0000000614ac723c */ /* 0x000fec00000418ac */
[----:B------:R-:W-:Y:S01]  /*39b0*/  HMMA.16816.F32.BF16 R180, R16, R14, R180 ;  /* 0x0000000e10b4723c */ /* 0x000fe200000418b4 */
[----:B------:R-:W-:Y:S01]  /*39c0*/  FMUL.FTZ R206, R176, UR4 ;  /* 0x00000004b0ce7c20 */ /* 0x000fe20008410000 */
[----:B------:R-:W-:-:S02]  /*39d0*/  VIADD R176, R169, 0xfffffffe ;  /* 0xfffffffea9b07836 */ /* 0x000fc40000000000 */
[----:B------:R-:W-:Y:S01]  /*39e0*/  FMUL.FTZ R177, R177, UR4 ;  /* 0x00000004b1b17c20 */ /* 0x000fe20008410000 */
[----:B------:R-:W-:Y:S01]  /*39f0*/  FMUL.FTZ R20, R178, UR4 ;  /* 0x00000004b2147c20 */ /* 0x000fe20008410000 */
[----:B------:R-:W-:Y:S01]  /*3a00*/  FMUL.FTZ R179, R179, UR4 ;  /* 0x00000004b3b37c20 */ /* 0x000fe20008410000 */
[C---:B------:R-:W-:Y:S01]  /*3a10*/  HMMA.16816.F32.BF16 R200, R16.reuse, R4, R200 ;  /* 0x0000000410c8723c */ /* 0x040fe200000418c8 */
[----:B------:R-:W-:Y:S01]  /*3a20*/  FMUL.FTZ R14, R9, UR4 ;  /* 0x00000004090e7c20 */ /* 0x000fe20008410000 */
[----:B------:R-:W-:Y:S01]  /*3a30*/  FMUL.FTZ R9, R10, UR4 ;  /* 0x000000040a097c20 */ /* 0x000fe20008410000 */
[----:B------:R-:W-:Y:S01]  /*3a40*/  FMUL.FTZ R10, R11, UR4 ;  /* 0x000000040b0a7c20 */ /* 0x000fe20008410000 */
[----:B------:R-:W-:Y:S01]  /*3a50*/  FMUL.FTZ R11, R24, UR4 ;  /* 0x00000004180b7c20 */ /* 0x000fe20008410000 */
[----:B------:R-:W-:Y:S01]  /*3a60*/  FMUL.FTZ R24, R25, UR4 ;  /* 0x0000000419187c20 */ /* 0x000fe20008410000 */
[----:B------:R-:W-:Y:S01]  /*3a70*/  HMMA.16816.F32.BF16 R196, R16, R6, R196 ;  /* 0x0000000610c4723c */ /* 0x000fe200000418c4 */
[----:B------:R-:W1:Y:S01]  /*3a80*/  MUFU.TANH R14, R14 ;  /* 0x0000000e000e7308 */ /* 0x000e620000002400 */
[----:B------:R-:W-:-:S02]  /*3a90*/  IMAD R5, R176, 0x20, R164 ;  /* 0x00000020b0057824 */ /* 0x000fc400078e02a4 */
[----:B------:R-:W-:Y:S01]  /*3aa0*/  FMUL.FTZ R15, R26, UR4 ;  /* 0x000000041a0f7c20 */ /* 0x000fe20008410000 */
[----:B------:R-:W-:Y:S01]  /*3ab0*/  FMUL.FTZ R25, R27, UR4 ;  /* 0x000000041b197c20 */ /* 0x000fe20008410000 */
[C---:B------:R-:W-:Y:S01]  /*3ac0*/  VIADD R21, R5.reuse, 0x1 ;  /* 0x0000000105157836 */ /* 0x040fe20000000000 */
[CC--:B------:R-:W-:Y:S01]  /*3ad0*/  ISETP.GE.AND P5, PT, R5.reuse, R234.reuse, PT ;  /* 0x000000ea0500720c */ /* 0x0c0fe20003fa6270 */
[----:B------:R-:W-:Y:S01]  /*3ae0*/  VIADD R7, R5, 0x8 ;  /* 0x0000000805077836 */ /* 0x000fe20000000000 */
[----:B------:R-:W2:Y:S01]  /*3af0*/  MUFU.TANH R11, R11 ;  /* 0x0000000b000b7308 */ /* 0x000ea20000002400 */
[----:B------:R-:W-:Y:S01]  /*3b00*/  FMUL.FTZ R4, R172, UR4 ;  /* 0x00000004ac047c20 */ /* 0x000fe20008410000 */
[----:B------:R-:W-:Y:S01]  /*3b10*/  ISETP.GE.AND P4, PT, R21, R234, PT ;  /* 0x000000ea1500720c */ /* 0x000fe20003f86270 */
[----:B------:R-:W-:Y:S01]  /*3b20*/  VIADD R23, R5, 0x9 ;  /* 0x0000000905177836 */ /* 0x000fe20000000000 */
[-C--:B------:R-:W-:Y:S01]  /*3b30*/  ISETP.GE.AND P2, PT, R21, R171.reuse, PT ;  /* 0x000000ab1500720c */ /* 0x080fe20003f46270 */
[----:B------:R-:W-:Y:S01]  /*3b40*/  VIADD R19, R5, 0x11 ;  /* 0x0000001105137836 */ /* 0x000fe20000000000 */
[----:B------:R-:W-:Y:S01]  /*3b50*/  ISETP.GE.AND P3, PT, R21, R170, PT ;  /* 0x000000aa1500720c */ /* 0x000fe20003f66270 */
[----:B------:R-:W-:Y:S01]  /*3b60*/  VIADD R17, R5, 0x18 ;  /* 0x0000001805117836 */ /* 0x000fe20000000000 */
[----:B------:R-:W2:Y:S01]  /*3b70*/  MUFU.TANH R24, R24 ;  /* 0x0000001800187308 */ /* 0x000ea20000002400 */
[----:B---3--:R-:W-:Y:S01]  /*3b80*/  FSEL R0, R0, -INF , !P5 ;  /* 0xff80000000007808 */ /* 0x008fe20006800000 */
[----:B------:R-:W-:Y:S01]  /*3b90*/  FMUL.FTZ R26, R180, UR4 ;  /* 0x00000004b41a7c20 */ /* 0x000fe20008410000 */
[----:B------:R-:W-:Y:S01]  /*3ba0*/  ISETP.GE.AND P1, PT, R21, R2, PT ;  /* 0x000000021500720c */ /* 0x000fe20003f26270 */
[----:B------:R-:W-:Y:S01]  /*3bb0*/  VIADD R21, R5, 0x10 ;  /* 0x0000001005157836 */ /* 0x000fe20000000000 */
[----:B----4-:R-:W-:Y:S01]  /*3bc0*/  FSEL R12, R12, -INF , !P4 ;  /* 0xff8000000c0c7808 */ /* 0x010fe20006000000 */
[----:B------:R-:W-:Y:S01]  /*3bd0*/  FMUL.FTZ R27, R181, UR4 ;  /* 0x00000004b51b7c20 */ /* 0x000fe20008410000 */
[----:B-----5:R-:W-:Y:S01]  /*3be0*/  FSEL R6, R13, -INF , !P2 ;  /* 0xff8000000d067808 */ /* 0x020fe20005000000 */
[----:B------:R-:W3:Y:S01]  /*3bf0*/  MUFU.TANH R206, R206 ;  /* 0x000000ce00ce7308 */ /* 0x000ee20000002400 */
[C---:B------:R-:W-:Y:S01]  /*3c00*/  ISETP.GE.AND P6, PT, R5.reuse, R171, PT ;  /* 0x000000ab0500720c */ /* 0x040fe20003fc6270 */
[C---:B------:R-:W-:Y:S01]  /*3c10*/  VIADD R13, R5.reuse, 0x19 ;  /* 0x00000019050d7836 */ /* 0x040fe20000000000 */
[C---:B------:R-:W-:Y:S01]  /*3c20*/  ISETP.GE.AND P4, PT, R5.reuse, R170, PT ;  /* 0x000000aa0500720c */ /* 0x040fe20003f86270 */
[----:B------:R-:W-:Y:S01]  /*3c30*/  FMUL.FTZ R32, R182, UR4 ;  /* 0x00000004b6207c20 */ /* 0x000fe20008410000 */
[----:B------:R-:W-:Y:S01]  /*3c40*/  ISETP.GE.AND P2, PT, R5, R2, PT ;  /* 0x000000020500720c */ /* 0x000fe20003f46270 */
[----:B------:R-:W-:Y:S01]  /*3c50*/  FMUL.FTZ R33, R183, UR4 ;  /* 0x00000004b7217c20 */ /* 0x000fe20008410000 */
[----:B------:R-:W-:Y:S01]  /*3c60*/  ISETP.GE.AND P5, PT, R7, R234, PT ;  /* 0x000000ea0700720c */ /* 0x000fe20003fa6270 */
[----:B------:R-:W4:Y:S01]  /*3c70*/  MUFU.TANH R204, R177 ;  /* 0x000000b100cc7308 */ /* 0x000f220000002400 */
[----:B-1----:R-:W-:Y:S01]  /*3c80*/  FSEL R5, R14, -INF , !P3 ;  /* 0xff8000000e057808 */ /* 0x002fe20005800000 */
[----:B------:R-:W-:Y:S01]  /*3c90*/  FMUL.FTZ R14, R173, UR4 ;  /* 0x00000004ad0e7c20 */ /* 0x000fe20008410000 */
[----:B------:R-:W-:Y:S01]  /*3ca0*/  FMNMX.FTZ R29, R168, R0, !PT ;  /* 0x00000000a81d7209 */ /* 0x000fe20007810000 */
[----:B------:R-:W-:Y:S01]  /*3cb0*/  FMUL.FTZ R240, R202, UR4 ;  /* 0x00000004caf07c20 */ /* 0x000fe20008410000 */
[----:B--2---:R-:W-:Y:S01]  /*3cc0*/  FSEL R16, R11, -INF , !P5 ;  /* 0xff8000000b107808 */ /* 0x004fe20006800000 */
[----:B------:R-:W-:Y:S01]  /*3cd0*/  FMUL.FTZ R200, R200, UR4 ;  /* 0x00000004c8c87c20 */ /* 0x000fe20008410000 */
[-C--:B------:R-:W-:Y:S01]  /*3ce0*/  ISETP.GE.AND P3, PT, R23, R234.reuse, PT ;  /* 0x000000ea1700720c */ /* 0x080fe20003f66270 */
[----:B------:R-:W1:Y:S01]  /*3cf0*/  MUFU.TANH R4, R4 ;  /* 0x0000000400047308 */ /* 0x000e620000002400 */
[----:B------:R-:W-:Y:S01]  /*3d00*/  FMNMX.FTZ R11, R12, R29, !PT ;  /* 0x0000001d0c0b7209 */ /* 0x000fe20007810000 */
[----:B------:R-:W-:Y:S01]  /*3d10*/  FMUL.FTZ R201, R201, UR4 ;  /* 0x00000004c9c97c20 */ /* 0x000fe20008410000 */
[----:B------:R-:W-:-:S02]  /*3d20*/  ISETP.GE.AND P5, PT, R21, R234, PT ;  /* 0x000000ea1500720c */ /* 0x000fc40003fa6270 */
[----:B------:R-:W-:Y:S02]  /*3d30*/  FSEL R24, R24, -INF , !P3 ;  /* 0xff80000018187808 */ /* 0x000fe40005800000 */
[----:B------:R-:W-:Y:S01]  /*3d40*/  FMNMX.FTZ R11, R16, R11, !PT ;  /* 0x0000000b100b7209 */ /* 0x000fe20007810000 */
[----:B------:R-:W2:Y:S01]  /*3d50*/  MUFU.TANH R14, R14 ;  /* 0x0000000e000e7308 */ /* 0x000ea20000002400 */
[-C--:B------:R-:W-:Y:S02]  /*3d60*/  ISETP.GE.AND P3, PT, R19, R234.reuse, PT ;  /* 0x000000ea1300720c */ /* 0x080fe40003f66270 */
[----:B---3--:R-:W-:Y:S02]  /*3d70*/  FSEL R206, R206, -INF , !P5 ;  /* 0xff800000cece7808 */ /* 0x008fe40006800000 */
[----:B------:R-:W-:Y:S02]  /*3d80*/  FMNMX.FTZ R11, R24, R11, !PT ;  /* 0x0000000b180b7209 */ /* 0x000fe40007810000 */
[----:B------:R-:W-:Y:S01]  /*3d90*/  ISETP.GE.AND P5, PT, R17, R234, PT ;  /* 0x000000ea1100720c */ /* 0x000fe20003fa6270 */
[----:B------:R-:W3:Y:S01]  /*3da0*/  MUFU.TANH R9, R9 ;  /* 0x0000000900097308 */ /* 0x000ee20000002400 */
[----:B----4-:R-:W-:-:S02]  /*3db0*/  FSEL R204, R204, -INF , !P3 ;  /* 0xff800000cccc7808 */ /* 0x010fc40005800000 */
[----:B------:R-:W-:Y:S02]  /*3dc0*/  FMNMX.FTZ R11, R206, R11, !PT ;  /* 0x0000000bce0b7209 */ /* 0x000fe40007810000 */
[----:B------:R-:W-:Y:S02]  /*3dd0*/  ISETP.GE.AND P3, PT, R13, R234, PT ;  /* 0x000000ea0d00720c */ /* 0x000fe40003f66270 */
[----:B-1----:R-:W-:Y:S01]  /*3de0*/  FSEL R202, R4, -INF , !P5 ;  /* 0xff80000004ca7808 */ /* 0x002fe20006800000 */
[----:B------:R-:W1:Y:S01]  /*3df0*/  MUFU.TANH R10, R10 ;  /* 0x0000000a000a7308 */ /* 0x000e620000002400 */
[----:B------:R-:W-:Y:S02]  /*3e00*/  FMNMX.FTZ R11, R204, R11, !PT ;  /* 0x0000000bcc0b7209 */ /* 0x000fe40007810000 */
[----:B------:R-:W-:Y:S02]  /*3e10*/  ISETP.GE.AND P5, PT, R7, R171, PT ;  /* 0x000000ab0700720c */ /* 0x000fe40003fa6270 */
[----:B------:R-:W-:-:S03]  /*3e20*/  FMNMX.FTZ R4, R202, R11, !PT ;  /* 0x0000000bca047209 */ /* 0x000fc60007810000 */
[----:B------:R-:W4:Y:S08]  /*3e30*/  MUFU.TANH R15, R15 ;  /* 0x0000000f000f7308 */ /* 0x000f300000002400 */
        /* <DEDUP_REMOVED lines=9> */
[----:B------:R2:W1:Y:S02]  /*3ed0*/  MUFU.TANH R239, R201 ;  /* 0x000000c900ef7308 */ /* 0x0004640000002400 */
[----:B--2---:R-:W-:Y:S01]  /*3ee0*/  FSEL R201, R14, -INF , !P3 ;  /* 0xff8000000ec97808 */ /* 0x004fe20005800000 */
[----:B------:R-:W-:Y:S01]  /*3ef0*/  BAR.SYNC.DEFER_BLOCKING 0x0 ;  /* 0x0000000000007b1d */ /* 0x000fe20000010000 */
[----:B------:R-:W-:-:S02]  /*3f00*/  ISETP.GE.AND P3, PT, R7, R170, PT ;  /* 0x000000aa0700720c */ /* 0x000fc40003f66270 */
[----:B------:R-:W-:-:S03]  /*3f10*/  FMNMX.FTZ R11, R201, R4, !PT ;  /* 0x00000004c90b7209 */ /* 0x000fc60007810000 */
[----:B-1-34-:R-:W-:Y:S08]  /*3f20*/  @!P0 BRA `(.L_x_1083) ;  /* 0x0000000000508947 */ /* 0x01aff00003800000 */
[----:B------:R-:W-:-:S04]  /*3f30*/  VIADD R29, R169, 0xfffffffd ;  /* 0xfffffffda91d7836 */ /* 0x000fc80000000000 */
[----:B------:R-:W-:Y:S01]  /*3f40*/  IMAD.WIDE.U32 R30, R29, UR8, RZ ;  /* 0x000000081d1e7c25 */ /* 0x000fe2000f8e00ff */
[----:B------:R-:W-:Y:S02]  /*3f50*/  SHF.R.S32.HI R4, RZ, 0x1f, R29 ;  /* 0x0000001fff047819 */ /* 0x000fe4000001141d */
[----:B------:R-:W-:-:S03]  /*3f60*/  LEA R14, P0, R30, R226, 0x5 ;  /* 0x000000e21e0e7211 */ /* 0x000fc600078028ff */
[----:B------:R-:W-:-:S04]  /*3f70*/  IMAD R4, R4, UR8, RZ ;  /* 0x0000000804047c24 */ /* 0x000fc8000f8e02ff */
[----:B------:R-:W-:-:S04]  /*3f80*/  IMAD R4, R29, UR9, R4 ;  /* 0x000000091d047c24 */ /* 0x000fc8000f8e0204 */
[----:B------:R-:W-:-:S05]  /*3f90*/  IMAD.IADD R29, R31, 0x1, R4 ;  /* 0x000000011f1d7824 */ /* 0x000fca00078e0204 */
[----:B------:R-:W-:Y:S02]  /*3fa0*/  LEA.HI.X R29, R30, R231, R29, 0x5, P0 ;  /* 0x000000e71e1d7211 */ /* 0x000fe400000f2c1d */
[----:B------:R-:W-:-:S04]  /*3fb0*/  LEA R28, P0, R14, UR10, 0x1 ;  /* 0x0000000a0e1c7c11 */ /* 0x000fc8000f8008ff */
[----:B------:R-:W-:Y:S02]  /*3fc0*/  LEA.HI.X R29, R14, UR11, R29, 0x1, P0 ;  /* 0x0000000b0e1d7c11 */ /* 0x000fe400080f0c1d */
[----:B------:R-:W-:-:S03]  /*3fd0*/  IADD3 R30, P0, R28, UR19, RZ ;  /* 0x000000131c1e7c10 */ /* 0x000fc6000ff1e0ff */
[----:B------:R-:W-:Y:S01]  /*3fe0*/  @!PT LDS RZ, [RZ] ;  /* 0x00000000fffff984 */ /* 0x000fe20000000800 */
[----:B------:R-:W-:Y:S01]  /*3ff0*/  @!PT LDS RZ, [RZ] ;  /* 0x00000000fffff984 */ /* 0x000fe20000000800 */
[----:B------:R-:W-:Y:S01]  /*4000*/  @!PT LDS RZ, [RZ] ;  /* 0x00000000fffff984 */ /* 0x000fe20000000800 */
[----:B------:R1:W-:Y:S01]  /*4010*/  LDGSTS.E.BYPASS.LTC128B.128 [R224+0x8000], desc[UR16][R28.64] ;  /* 0x080000001ce07fae */ /* 0x0003e2000b901d50 */
[----:B------:R-:W-:-:S03]  /*4020*/  IADD3.X R31, R29, UR18, RZ, P0, !PT ;  /* 0x000000121d1f7c10 */ /* 0x000fc600087fe4ff */
[----:B------:R1:W-:Y:S04]  /*4030*/  LDGSTS.E.BYPASS.LTC128B.128 [R224+0x9000], desc[UR16][R28.64+0x80] ;  /* 0x090000801ce07fae */ /* 0x0003e8000b901d50 */
[----:B------:R1:W-:Y:S04]  /*4040*/  LDGSTS.E.BYPASS.LTC128B.128 [R224+0x8800], desc[UR16][R30.64] ;  /* 0x088000001ee07fae */ /* 0x0003e8000b901d50 */
[----:B------:R1:W-:Y:S04]  /*4050*/  LDGSTS.E.BYPASS.LTC128B.128 [R224+0x9800], desc[UR16][R30.64+0x80] ;  /* 0x098000801ee07fae */ /* 0x0003e8000b901d50 */
[----:B------:R-:W0:Y:S02]  /*4060*/  LDGDEPBAR ;  /* 0x00000000000079af */ /* 0x000e240000000000 */
.L_x_1083:
[----:B------:R-:W2:Y:S01]  /*4070*/  SHFL.BFLY PT, R18, R11, 0x2, 0x1f ;  /* 0x0c401f000b127f89 */ /* 0x000ea200000e0000 */
[----:B------:R-:W-:Y:S01]  /*4080*/  FSEL R14, R15, -INF , !P5 ;  /* 0xff8000000f0e7808 */ /* 0x000fe20006800000 */
[----:B------:R-:W-:Y:S01]  /*4090*/  FMUL.FTZ R175, R175, UR4 ;  /* 0x00000004afaf7c20 */ /* 0x000fe20008410000 */
[-C--:B------:R-:W-:Y:S01]  /*40a0*/  ISETP.GE.AND P5, PT, R23, R171.reuse, PT ;  /* 0x000000ab1700720c */ /* 0x080fe20003fa6270 */
[----:B------:R-:W-:Y:S01]  /*40b0*/  FMUL.FTZ R174, R174, UR4 ;  /* 0x00000004aeae7c20 */ /* 0x000fe20008410000 */
[----:B------:R-:W-:Y:S01]  /*40c0*/  FMUL.FTZ R196, R196, UR4 ;  /* 0x00000004c4c47c20 */ /* 0x000fe20008410000 */
[----:B------:R-:W3:Y:S01]  /*40d0*/  MUFU.TANH R190, R175 ;  /* 0x000000af00be7308 */ /* 0x000ee20000002400 */
[----:B------:R-:W-:Y:S01]  /*40e0*/  FSEL R4, R25, -INF , !P5 ;  /* 0xff80000019047808 */ /* 0x000fe20006800000 */
[----:B------:R-:W-:Y:S01]  /*40f0*/  FMUL.FTZ R203, R203, UR4 ;  /* 0x00000004cbcb7c20 */ /* 0x000fe20008410000 */
[----:B------:R-:W-:Y:S01]  /*4100*/  ISETP.GE.AND P5, PT, R21, R171, PT ;  /* 0x000000ab1500720c */ /* 0x000fe20003fa6270 */
[----:B------:R-:W-:Y:S01]  /*4110*/  FMUL.FTZ R197, R197, UR4 ;  /* 0x00000004c5c57c20 */ /* 0x000fe20008410000 */
[----:B------:R-:W-:Y:S01]  /*4120*/  ISETP.GE.AND P0, PT, R7, R2, PT ;  /* 0x000000020700720c */ /* 0x000fe20003f06270 */
[----:B------:R-:W-:Y:S01]  /*4130*/  FMUL.FTZ R198, R198, UR4 ;  /* 0x00000004c6c67c20 */ /* 0x000fe20008410000 */
[----:B------:R-:W-:Y:S01]  /*4140*/  FSEL R200, R20, -INF , !P5 ;  /* 0xff80000014c87808 */ /* 0x000fe20006800000 */
[----:B------:R-:W4:Y:S01]  /*4150*/  MUFU.TANH R191, R174 ;  /* 0x000000ae00bf7308 */ /* 0x000f220000002400 */
[----:B------:R-:W-:Y:S01]  /*4160*/  FSEL R20, R3, -INF , !P6 ;  /* 0xff80000003147808 */ /* 0x000fe20007000000 */
[----:B------:R-:W-:Y:S01]  /*4170*/  FMUL.FTZ R199, R199, UR4 ;  /* 0x00000004c7c77c20 */ /* 0x000fe20008410000 */
[----:B------:R-:W-:-:S02]  /*4180*/  ISETP.GE.AND P5, PT, R21, R170, PT ;  /* 0x000000aa1500720c */ /* 0x000fc40003fa6270 */
[----:B------:R-:W-:Y:S02]  /*4190*/  FMNMX.FTZ R15, R167, R20, !PT ;  /* 0x00000014a70f7209 */ /* 0x000fe40007810000 */
[----:B------:R-:W-:Y:S01]  /*41a0*/  FSEL R207, R207, -INF , !P5 ;  /* 0xff800000cfcf7808 */ /* 0x000fe20006800000 */
[----:B------:R-:W5:Y:S01]  /*41b0*/  MUFU.TANH R205, R196 ;  /* 0x000000c400cd7308 */ /* 0x000f620000002400 */
[----:B------:R-:W-:Y:S02]  /*41c0*/  FMNMX.FTZ R15, R6, R15, !PT ;  /* 0x0000000f060f7209 */ /* 0x000fe40007810000 */
[----:B--2---:R-:W-:Y:S02]  /*41d0*/  FMNMX.FTZ R3, R11, R18, !PT ;  /* 0x000000120b037209 */ /* 0x004fe40007810000 */
[----:B------:R-:W-:Y:S02]  /*41e0*/  FSEL R11, R8, -INF , !P4 ;  /* 0xff800000080b7808 */ /* 0x000fe40006000000 */
[----:B------:R-:W-:Y:S01]  /*41f0*/  FMNMX.FTZ R15, R14, R15, !PT ;  /* 0x0000000f0e0f7209 */ /* 0x000fe20007810000 */
[----:B------:R-:W-:Y:S01]  /*4200*/  MUFU.TANH R238, R203 ;  /* 0x000000cb00ee7308 */ /* 0x000fe20000002400 */
[----:B------:R-:W-:-:S02]  /*4210*/  FMNMX.FTZ R8, R166, R11, !PT ;  /* 0x0000000ba6087209 */ /* 0x000fc40007810000 */
[----:B------:R-:W-:Y:S02]  /*4220*/  FSEL R7, R26, -INF , !P3 ;  /* 0xff8000001a077808 */ /* 0x000fe40005800000 */
[----:B------:R-:W-:Y:S01]  /*4230*/  ISETP.GE.AND P5, PT, R19, R171, PT ;  /* 0x000000ab1300720c */ /* 0x000fe20003fa6270 */
[----:B------:R-:W-:Y:S01]  /*4240*/  SHFL.BFLY PT, R26, R3, 0x1, 0x1f ;  /* 0x0c201f00031a7f89 */ /* 0x000fe200000e0000 */
[----:B------:R-:W-:Y:S01]  /*4250*/  ISETP.GE.AND P3, PT, R23, R170, PT ;  /* 0x000000aa1700720c */ /* 0x000fe20003f66270 */
[----:B------:R-:W2:Y:S01]  /*4260*/  MUFU.TANH R203, R197 ;  /* 0x000000c500cb7308 */ /* 0x000ea20000002400 */
[----:B------:R-:W-:Y:S02]  /*4270*/  FMNMX.FTZ R15, R4, R15, !PT ;  /* 0x0000000f040f7209 */ /* 0x000fe40007810000 */
[----:B------:R-:W-:Y:S02]  /*4280*/  FMNMX.FTZ R8, R5, R8, !PT ;  /* 0x0000000805087209 */ /* 0x000fe40007810000 */
[----:B------:R-:W-:-:S02]  /*4290*/  FSEL R192, R192, -INF , !P5 ;  /* 0xff800000c0c07808 */ /* 0x000fc40006800000 */
[-C--:B------:R-:W-:Y:S01]  /*42a0*/  ISETP.GE.AND P4, PT, R13, R171.reuse, PT ;  /* 0x000000ab0d00720c */ /* 0x080fe20003f86270 */
[----:B------:R-:W1:Y:S01]  /*42b0*/  MUFU.TANH R198, R198 ;  /* 0x000000c600c67308 */ /* 0x000e620000002400 */
[----:B------:R-:W-:Y:S02]  /*42c0*/  FSEL R27, R27, -INF , !P3 ;  /* 0xff8000001b1b7808 */ /* 0x000fe40005800000 */
[----:B------:R-:W-:Y:S02]  /*42d0*/  ISETP.GE.AND P5, PT, R17, R171, PT ;  /* 0x000000ab1100720c */ /* 0x000fe40003fa6270 */
[----:B------:R-:W-:Y:S02]  /*42e0*/  FMNMX.FTZ R15, R200, R15, !PT ;  /* 0x0000000fc80f7209 */ /* 0x000fe40007810000 */
[----:B------:R-:W-:Y:S01]  /*42f0*/  FMNMX.FTZ R8, R7, R8, !PT ;  /* 0x0000000807087209 */ /* 0x000fe20007810000 */
[----:B------:R-:W1:Y:S01]  /*4300*/  MUFU.TANH R196, R199 ;  /* 0x000000c700c47308 */ /* 0x000e620000002400 */
[----:B---3--:R-:W-:-:S02]  /*4310*/  FSEL R190, R190, -INF , !P4 ;  /* 0xff800000bebe7808 */ /* 0x008fc40006000000 */
[----:B----4-:R-:W-:Y:S02]  /*4320*/  FSEL R191, R191, -INF , !P5 ;  /* 0xff800000bfbf7808 */ /* 0x010fe40006800000 */
[----:B------:R-:W-:Y:S02]  /*4330*/  FMNMX.FTZ R18, R192, R15, !PT ;  /* 0x0000000fc0127209 */ /* 0x000fe40007810000 */
[----:B------:R-:W-:Y:S02]  /*4340*/  ISETP.GE.AND P4, PT, R19, R170, PT ;  /* 0x000000aa1300720c */ /* 0x000fe40003f86270 */
[----:B------:R-:W-:Y:S02]  /*4350*/  FMNMX.FTZ R8, R27, R8, !PT ;  /* 0x000000081b087209 */ /* 0x000fe40007810000 */
[----:B------:R-:W-:Y:S02]  /*4360*/  FMNMX.FTZ R15, R191, R18, !PT ;  /* 0x00000012bf0f7209 */ /* 0x000fe40007810000 */
[----:B------:R-:W-:-:S02]  /*4370*/  ISETP.GE.AND P5, PT, R17, R170, PT ;  /* 0x000000aa1100720c */ /* 0x000fc40003fa6270 */
[----:B------:R-:W-:Y:S02]  /*4380*/  FSEL R239, R239, -INF , !P4 ;  /* 0xff800000efef7808 */ /* 0x000fe40006000000 */
[----:B------:R-:W-:Y:S02]  /*4390*/  FMNMX.FTZ R8, R207, R8, !PT ;  /* 0x00000008cf087209 */ /* 0x000fe40007810000 */
[----:B------:R-:W-:Y:S02]  /*43a0*/  FSEL R18, R9, -INF , !P2 ;  /* 0xff80000009127808 */ /* 0x000fe40005000000 */
[----:B------:R-:W-:Y:S02]  /*43b0*/  ISETP.GE.AND P6, PT, R21, R2, PT ;  /* 0x000000021500720c */ /* 0x000fe40003fc6270 */
[----:B------:R-:W-:Y:S02]  /*43c0*/  ISETP.GE.AND P4, PT, R13, R170, PT ;  /* 0x000000aa0d00720c */ /* 0x000fe40003f86270 */
[----:B-----5:R-:W-:-:S02]  /*43d0*/  FSEL R205, R205, -INF , !P5 ;  /* 0xff800000cdcd7808 */ /* 0x020fc40006800000 */
[----:B------:R-:W-:Y:S02]  /*43e0*/  FMNMX.FTZ R8, R239, R8, !PT ;  /* 0x00000008ef087209 */ /* 0x000fe40007810000 */
[----:B------:R-:W-:Y:S02]  /*43f0*/  FSEL R10, R10, -INF , !P1 ;  /* 0xff8000000a0a7808 */ /* 0x000fe40004800000 */
[----:B------:R-:W-:Y:S02]  /*4400*/  FMNMX.FTZ R21, R165, R18, !PT ;  /* 0x00000012a5157209 */ /* 0x000fe40007810000 */
[----:B--2---:R-:W-:Y:S02]  /*4410*/  FSEL R203, R203, -INF , !P4 ;  /* 0xff800000cbcb7808 */ /* 0x004fe40006000000 */
[----:B------:R-:W-:Y:S02]  /*4420*/  FMNMX.FTZ R8, R205, R8, !PT ;  /* 0x00000008cd087209 */ /* 0x000fe40007810000 */
[----:B------:R-:W-:-:S02]  /*4430*/  ISETP.GE.AND P3, PT, R23, R2, PT ;  /* 0x000000021700720c */ /* 0x000fc40003f66270 */
[----:B------:R-:W-:Y:S02]  /*4440*/  FSEL R32, R32, -INF , !P0 ;  /* 0xff80000020207808 */ /* 0x000fe40004000000 */
[----:B------:R-:W-:Y:S02]  /*4450*/  FMNMX.FTZ R21, R10, R21, !PT ;  /* 0x000000150a157209 */ /* 0x000fe40007810000 */
[----:B------:R-:W-:Y:S02]  /*4460*/  FMNMX.FTZ R9, R203, R8, !PT ;  /* 0x00000008cb097209 */ /* 0x000fe40007810000 */
[----:B------:R-:W-:Y:S02]  /*4470*/  FSEL R8, R33, -INF , !P3 ;  /* 0xff80000021087808 */ /* 0x000fe40005800000 */
[----:B------:R-:W-:Y:S01]  /*4480*/  FMNMX.FTZ R21, R32, R21, !PT ;  /* 0x0000001520157209 */ /* 0x000fe20007810000 */
[----:B-1----:R-:W1:Y:S01]  /*4490*/  SHFL.BFLY PT, R28, R9, 0x2, 0x1f ;  /* 0x0c401f00091c7f89 */ /* 0x002e6200000e0000 */
[----:B------:R-:W-:-:S02]  /*44a0*/  ISETP.GE.AND P0, PT, R19, R2, PT ;  /* 0x000000021300720c */ /* 0x000fc40003f06270 */
[----:B------:R-:W-:Y:S02]  /*44b0*/  FSEL R240, R240, -INF , !P6 ;  /* 0xff800000f0f07808 */ /* 0x000fe40007000000 */
[----:B------:R-:W-:Y:S02]  /*44c0*/  FMNMX.FTZ R21, R8, R21, !PT ;  /* 0x0000001508157209 */ /* 0x000fe40007810000 */
[-C--:B------:R-:W-:Y:S02]  /*44d0*/  ISETP.GE.AND P1, PT, R17, R2.reuse, PT ;  /* 0x000000021100720c */ /* 0x080fe40003f26270 */
[----:B------:R-:W-:Y:S02]  /*44e0*/  FSEL R238, R238, -INF , !P0 ;  /* 0xff800000eeee7808 */ /* 0x000fe40004000000 */
[----:B------:R-:W-:Y:S02]  /*44f0*/  FMNMX.FTZ R17, R240, R21, !PT ;  /* 0x00000015f0117209 */ /* 0x000fe40007810000 */
[----:B------:R-:W-:-:S02]  /*4500*/  ISETP.GE.AND P0, PT, R13, R2, PT ;  /* 0x000000020d00720c */ /* 0x000fc40003f06270 */
[----:B------:R-:W-:Y:S02]  /*4510*/  FSEL R198, R198, -INF , !P1 ;  /* 0xff800000c6c67808 */ /* 0x000fe40004800000 */
[----:B------:R-:W-:Y:S02]  /*4520*/  FMNMX.FTZ R17, R238, R17, !PT ;  /* 0x00000011ee117209 */ /* 0x000fe40007810000 */
[----:B------:R-:W-:Y:S02]  /*4530*/  FMNMX.FTZ R15, R190, R15, !PT ;  /* 0x0000000fbe0f7209 */ /* 0x000fe40007810000 */
[----:B------:R-:W-:Y:S02]  /*4540*/  FSEL R196, R196, -INF , !P0 ;  /* 0xff800000c4c47808 */ /* 0x000fe40004000000 */
[----:B------:R-:W-:Y:S01]  /*4550*/  FMNMX.FTZ R13, R198, R17, !PT ;  /* 0x00000011c60d7209 */ /* 0x000fe20007810000 */
[----:B------:R-:W2:Y:S01]  /*4560*/  SHFL.BFLY PT, R22, R15, 0x2, 0x1f ;  /* 0x0c401f000f167f89 */ /* 0x000ea200000e0000 */
[----:B-1----:R-:W-:-:S02]  /*4570*/  FMNMX.FTZ R28, R9, R28, !PT ;  /* 0x0000001c091c7209 */ /* 0x002fc40007810000 */
[----:B------:R-:W-:Y:S02]  /*4580*/  FMNMX.FTZ R13, R196, R13, !PT ;  /* 0x0000000dc40d7209 */ /* 0x000fe40007810000 */
[----:B------:R-:W-:Y:S01]  /*4590*/  FMNMX.FTZ R3, R3, R26, !PT ;  /* 0x0000001a03037209 */ /* 0x000fe20007810000 */
[----:B------:R-:W1:Y:S03]  /*45a0*/  SHFL.BFLY PT, R237, R28, 0x1, 0x1f ;  /* 0x0c201f001ced7f89 */ /* 0x000e6600000e0000 */
[C---:B------:R-:W-:Y:S01]  /*45b0*/  FSETP.NEU.FTZ.AND P3, PT, R3.reuse, -INF , PT ;  /* 0xff8000000300780b */ /* 0x040fe20003f7d000 */
[----:B------:R-:W3:Y:S01]  /*45c0*/  SHFL.BFLY PT, R236, R13, 0x2, 0x1f ;  /* 0x0c401f000dec7f89 */ /* 0x000ee200000e0000 */
[C---:B------:R-:W-:Y:S02]  /*45d0*/  FMUL.FTZ R197, R3.reuse, UR13 ;  /* 0x0000000d03c57c20 */ /* 0x040fe40008410000 */
[----:B------:R-:W-:-:S03]  /*45e0*/  FSEL R195, R3, RZ, P3 ;  /* 0x000000ff03c37208 */ /* 0x000fc60001800000 */
[----:B------:R-:W-:Y:S02]  /*45f0*/  FSEL R197, R197, RZ, P3 ;  /* 0x000000ffc5c57208 */ /* 0x000fe40001800000 */
[----:B------:R-:W-:-:S03]  /*4600*/  FADD.FTZ R195, R168, -R195 ;  /* 0x800000c3a8c37221 */ /* 0x000fc60000010000 */
[--C-:B------:R-:W-:Y:S01]  /*4610*/  FFMA.FTZ R186, R0, UR13, -R197.reuse ;  /* 0x0000000d00ba7c23 */ /* 0x100fe200080108c5 */
[--C-:B------:R-:W-:Y:S01]  /*4620*/  FFMA.FTZ R184, R12, UR13, -R197.reuse ;  /* 0x0000000d0cb87c23 */ /* 0x100fe200080108c5 */
[--C-:B------:R-:W-:Y:S01]  /*4630*/  FFMA.FTZ R185, R16, UR13, -R197.reuse ;  /* 0x0000000d10b97c23 */ /* 0x100fe200080108c5 */
[----:B--2---:R-:W-:Y:S01]  /*4640*/  FMNMX.FTZ R22, R15, R22, !PT ;  /* 0x000000160f167209 */ /* 0x004fe20007810000 */
[--C-:B------:R-:W-:Y:S01]  /*4650*/  FFMA.FTZ R182, R24, UR13, -R197.reuse ;  /* 0x0000000d18b67c23 */ /* 0x100fe200080108c5 */
[----:B------:R-:W-:Y:S01]  /*4660*/  FMUL.FTZ R195, R195, UR13 ;  /* 0x0000000dc3c37c20 */ /* 0x000fe20008410000 */
[----:B------:R-:W-:Y:S01]  /*4670*/  MUFU.EX2 R186, R186 ;  /* 0x000000ba00ba7308 */ /* 0x000fe20000000800 */
[----:B------:R-:W-:Y:S01]  /*4680*/  FFMA.FTZ R202, R202, UR13, -R197 ;  /* 0x0000000dcaca7c23 */ /* 0x000fe200080108c5 */
[----:B------:R-:W2:Y:S01]  /*4690*/  SHFL.BFLY PT, R15, R22, 0x1, 0x1f ;  /* 0x0c201f00160f7f89 */ /* 0x000ea200000e0000 */
[----:B-1----:R-:W-:-:S03]  /*46a0*/  FMNMX.FTZ R237, R28, R237, !PT ;  /* 0x000000ed1ced7209 */ /* 0x002fc60007810000 */
[----:B------:R-:W-:Y:S01]  /*46b0*/  LDSM.16.MT88.4 R28, [R214+0xb000] ;  /* 0x00b00000d61c783b */ /* 0x000fe20000004200 */
[----:B---3--:R-:W-:Y:S01]  /*46c0*/  FMNMX.FTZ R236, R13, R236, !PT ;  /* 0x000000ec0dec7209 */ /* 0x008fe20007810000 */
[C---:B------:R-:W-:Y:S01]  /*46d0*/  FMUL.FTZ R242, R237.reuse, UR13 ;  /* 0x0000000dedf27c20 */ /* 0x040fe20008410000 */
[C---:B------:R-:W-:Y:S01]  /*46e0*/  FSETP.NEU.FTZ.AND P1, PT, R237.reuse, -INF , PT ;  /* 0xff800000ed00780b */ /* 0x040fe20003f3d000 */
[----:B------:R-:W-:Y:S02]  /*46f0*/  MUFU.EX2 R184, R184 ;  /* 0x000000b800b87308 */ /* 0x000fe40000000800 */
[----:B------:R-:W1:Y:S01]  /*4700*/  SHFL.BFLY PT, R9, R236, 0x1, 0x1f ;  /* 0x0c201f00ec097f89 */ /* 0x000e6200000e0000 */
[----:B------:R-:W-:Y:S02]  /*4710*/  FSEL R242, R242, RZ, P1 ;  /* 0x000000fff2f27208 */ /* 0x000fe40000800000 */
[----:B------:R-:W-:-:S03]  /*4720*/  FSEL R189, R237, RZ, P1 ;  /* 0x000000ffedbd7208 */ /* 0x000fc60000800000 */
[--C-:B------:R-:W-:Y:S01]  /*4730*/  FFMA.FTZ R180, R11, UR13, -R242.reuse ;  /* 0x0000000d0bb47c23 */ /* 0x100fe200080108f2 */
[--C-:B------:R-:W-:Y:S01]  /*4740*/  FFMA.FTZ R177, R5, UR13, -R242.reuse ;  /* 0x0000000d05b17c23 */ /* 0x100fe200080108f2 */
[--C-:B------:R-:W-:Y:S01]  /*4750*/  FFMA.FTZ R178, R7, UR13, -R242.reuse ;  /* 0x0000000d07b27c23 */ /* 0x100fe200080108f2 */
[--C-:B------:R-:W-:Y:S01]  /*4760*/  FFMA.FTZ R175, R27, UR13, -R242.reuse ;  /* 0x0000000d1baf7c23 */ /* 0x100fe200080108f2 */
[----:B------:R-:W-:Y:S01]  /*4770*/  FADD.FTZ R189, R166, -R189 ;  /* 0x800000bda6bd7221 */ /* 0x000fe20000010000 */
[----:B------:R-:W-:Y:S01]  /*4780*/  LDSM.16.MT88.4 R24, [R214+0xa000] ;  /* 0x00a00000d618783b */ /* 0x000fe20000004200 */
[----:B------:R-:W-:Y:S01]  /*4790*/  MUFU.EX2 R180, R180 ;  /* 0x000000b400b47308 */ /* 0x000fe20000000800 */
[--C-:B------:R-:W-:Y:S01]  /*47a0*/  FFMA.FTZ R207, R207, UR13, -R242.reuse ;  /* 0x0000000dcfcf7c23 */ /* 0x100fe200080108f2 */
[----:B--2---:R-:W-:Y:S01]  /*47b0*/  FMNMX.FTZ R0, R22, R15, !PT ;  /* 0x0000000f16007209 */ /* 0x004fe20007810000 */
[----:B------:R-:W-:Y:S01]  /*47c0*/  FMUL.FTZ R189, R189, UR13 ;  /* 0x0000000dbdbd7c20 */ /* 0x000fe20008410000 */
[--C-:B------:R-:W-:Y:S01]  /*47d0*/  FFMA.FTZ R244, R239, UR13, -R242.reuse ;  /* 0x0000000deff47c23 */ /* 0x100fe200080108f2 */
[--C-:B------:R-:W-:Y:S01]  /*47e0*/  FFMA.FTZ R205, R205, UR13, -R242.reuse ;  /* 0x0000000dcdcd7c23 */ /* 0x100fe200080108f2 */
[C---:B------:R-:W-:Y:S01]  /*47f0*/  FSETP.NEU.FTZ.AND P2, PT, R0.reuse, -INF , PT ;  /* 0xff8000000000780b */ /* 0x040fe20003f5d000 */
[C---:B------:R-:W-:Y:S01]  /*4800*/  FMUL.FTZ R193, R0.reuse, UR13 ;  /* 0x0000000d00c17c20 */ /* 0x040fe20008410000 */
[----:B------:R-:W2:Y:S01]  /*4810*/  MUFU.EX2 R177, R177 ;  /* 0x000000b100b17308 */ /* 0x000ea20000000800 */
[----:B------:R-:W-:Y:S01]  /*4820*/  FFMA.FTZ R242, R203, UR13, -R242 ;  /* 0x0000000dcbf27c23 */ /* 0x000fe200080108f2 */
[----:B------:R-:W-:Y:S01]  /*4830*/  FSEL R194, R0, RZ, P2 ;  /* 0x000000ff00c27208 */ /* 0x000fe20001000000 */
[----:B------:R-:W-:Y:S01]  /*4840*/  FFMA.FTZ R239, R204, UR13, -R197 ;  /* 0x0000000dccef7c23 */ /* 0x000fe200080108c5 */
[----:B-1----:R-:W-:-:S02]  /*4850*/  FMNMX.FTZ R236, R236, R9, !PT ;  /* 0x00000009ecec7209 */ /* 0x002fc40007810000 */
[----:B------:R-:W-:Y:S01]  /*4860*/  FSEL R193, R193, RZ, P2 ;  /* 0x000000ffc1c17208 */ /* 0x000fe20001000000 */
[----:B------:R-:W-:Y:S01]  /*4870*/  FADD.FTZ R194, R167, -R194 ;  /* 0x800000c2a7c27221 */ /* 0x000fe20000010000 */
[C---:B------:R-:W-:Y:S01]  /*4880*/  FSETP.NEU.FTZ.AND P0, PT, R236.reuse, -INF , PT ;  /* 0xff800000ec00780b */ /* 0x040fe20003f1d000 */
[----:B------:R-:W-:Y:S01]  /*4890*/  FMUL.FTZ R199, R236, UR13 ;  /* 0x0000000decc77c20 */ /* 0x000fe20008410000 */
[----:B------:R-:W-:Y:S01]  /*48a0*/  MUFU.EX2 R178, R178 ;  /* 0x000000b200b27308 */ /* 0x000fe20000000800 */
[--C-:B------:R-:W-:Y:S01]  /*48b0*/  FFMA.FTZ R4, R4, UR13, -R193.reuse ;  /* 0x0000000d04047c23 */ /* 0x100fe200080108c1 */
[--C-:B------:R-:W-:Y:S01]  /*48c0*/  FFMA.FTZ R183, R20, UR13, -R193.reuse ;  /* 0x0000000d14b77c23 */ /* 0x100fe200080108c1 */
[--C-:B------:R-:W-:Y:S01]  /*48d0*/  FFMA.FTZ R181, R6, UR13, -R193.reuse ;  /* 0x0000000d06b57c23 */ /* 0x100fe200080108c1 */
[----:B------:R-:W-:Y:S01]  /*48e0*/  FSEL R199, R199, RZ, P0 ;  /* 0x000000ffc7c77208 */ /* 0x000fe20000000000 */
[----:B------:R-:W-:Y:S01]  /*48f0*/  FFMA.FTZ R179, R14, UR13, -R193 ;  /* 0x0000000d0eb37c23 */ /* 0x000fe200080108c1 */
[----:B------:R-:W-:Y:S01]  /*4900*/  LDSM.16.MT88.4 R20, [R213+0xb000] ;  /* 0x00b00000d514783b */ /* 0x000fe20000004200 */
[----:B------:R-:W-:Y:S01]  /*4910*/  FSEL R188, R236, RZ, P0 ;  /* 0x000000ffecbc7208 */ /* 0x000fe20000000000 */
[----:B------:R1:W-:Y:S01]  /*4920*/  MUFU.EX2 R168, R4 ;  /* 0x0000000400a87308 */ /* 0x0003e20000000800 */
[--C-:B------:R-:W-:Y:S01]  /*4930*/  FFMA.FTZ R174, R18, UR13, -R199.reuse ;  /* 0x0000000d12ae7c23 */ /* 0x100fe200080108c7 */
[--C-:B------:R-:W-:Y:S01]  /*4940*/  FFMA.FTZ R173, R10, UR13, -R199.reuse ;  /* 0x0000000d0aad7c23 */ /* 0x100fe200080108c7 */
[--C-:B------:R-:W-:Y:S01]  /*4950*/  FFMA.FTZ R172, R32, UR13, -R199.reuse ;  /* 0x0000000d20ac7c23 */ /* 0x100fe200080108c7 */
[--C-:B------:R-:W-:Y:S01]  /*4960*/  FFMA.FTZ R187, R8, UR13, -R199.reuse ;  /* 0x0000000d08bb7c23 */ /* 0x100fe200080108c7 */
[----:B------:R-:W3:Y:S01]  /*4970*/  LDSM.16.MT88.4 R32, [R215+0xa000] ;  /* 0x00a00000d720783b */ /* 0x000ee20000004200 */
[----:B------:R-:W-:Y:S01]  /*4980*/  FADD.FTZ R188, R165, -R188 ;  /* 0x800000bca5bc7221 */ /* 0x000fe20000010000 */
[----:B------:R-:W-:Y:S01]  /*4990*/  FMUL.FTZ R194, R194, UR13 ;  /* 0x0000000dc2c27c20 */ /* 0x000fe20008410000 */
[----:B------:R-:W4:Y:S01]  /*49a0*/  MUFU.EX2 R175, R175 ;  /* 0x000000af00af7308 */ /* 0x000f220000000800 */
[----:B------:R-:W5:Y:S01]  /*49b0*/  LDSM.16.MT88.4 R16, [R213+0xa000] ;  /* 0x00a00000d510783b */ /* 0x000f620000004200 */
[----:B------:R-:W-:Y:S01]  /*49c0*/  FMUL.FTZ R188, R188, UR13 ;  /* 0x0000000dbcbc7c20 */ /* 0x000fe20008410000 */
[----:B--2---:R-:W-:Y:S01]  /*49d0*/  F2FP.BF16.F32.PACK_AB R164, R177, R180 ;  /* 0x000000b4b1a4723e */ /* 0x004fe200000010ff */
[----:B------:R-:W-:Y:S01]  /*49e0*/  FFMA.FTZ R203, R240, UR13, -R199 ;  /* 0x0000000df0cb7c23 */ /* 0x000fe200080108c7 */
[----:B------:R-:W2:Y:S01]  /*49f0*/  LDSM.16.MT88.4 R8, [R212+0xa000] ;  /* 0x00a00000d408783b */ /* 0x000ea20000004200 */
[--C-:B------:R-:W-:Y:S01]  /*4a00*/  FFMA.FTZ R200, R200, UR13, -R193.reuse ;  /* 0x0000000dc8c87c23 */ /* 0x100fe200080108c1 */
[--C-:B------:R-:W-:Y:S01]  /*4a10*/  FFMA.FTZ R191, R191, UR13, -R193.reuse ;  /* 0x0000000dbfbf7c23 */ /* 0x100fe200080108c1 */
[----:B------:R-:W-:Y:S01]  /*4a20*/  MUFU.EX2 R174, R174 ;  /* 0x000000ae00ae7308 */ /* 0x000fe20000000800 */
[----:B-1----:R-:W1:Y:S01]  /*4a30*/  LDSM.16.MT88.4 R4, [R215+0xb000] ;  /* 0x00b00000d704783b */ /* 0x002e620000004200 */
[----:B------:R-:W-:Y:S01]  /*4a40*/  FFMA.FTZ R190, R190, UR13, -R193 ;  /* 0x0000000dbebe7c23 */ /* 0x000fe200080108c1 */
[----:B------:R-:W-:-:S02]  /*4a50*/  ISETP.GE.AND P0, PT, R169, 0x3, PT ;  /* 0x00000003a900780c */ /* 0x000fc40003f06270 */
[----:B------:R-:W1:Y:S03]  /*4a60*/  LDSM.16.MT88.4 R12, [R212+0xb000] ;  /* 0x00b00000d40c783b */ /* 0x000e660000004200 */
[----:B------:R-:W3:Y:S01]  /*4a70*/  MUFU.EX2 R173, R173 ;  /* 0x000000ad00ad7308 */ /* 0x000ee20000000800 */
[----:B----4-:R-:W-:-:S07]  /*4a80*/  F2FP.BF16.F32.PACK_AB R166, R175, R178 ;  /* 0x000000b2afa6723e */ /* 0x010fce00000010ff */
[----:B------:R-:W-:Y:S08]  /*4a90*/  MUFU.EX2 R172, R172 ;  /* 0x000000ac00ac7308 */ /* 0x000ff00000000800 */
[----:B------:R-:W4:Y:S01]  /*4aa0*/  MUFU.EX2 R187, R187 ;  /* 0x000000bb00bb7308 */ /* 0x000f220000000800 */
[----:B---3--:R-:W-:-:S07]  /*4ab0*/  F2FP.BF16.F32.PACK_AB R165, R173, R174 ;  /* 0x000000aeada5723e */ /* 0x008fce00000010ff */
[----:B------:R-:W3:Y:S08]  /*4ac0*/  MUFU.EX2 R189, R189 ;  /* 0x000000bd00bd7308 */ /* 0x000ef00000000800 */
[----:B------:R-:W5:Y:S01]  /*4ad0*/  MUFU.EX2 R188, R188 ;  /* 0x000000bc00bc7308 */ /* 0x000f620000000800 */
[----:B----4-:R-:W-:-:S07]  /*4ae0*/  F2FP.BF16.F32.PACK_AB R167, R187, R172 ;  /* 0x000000acbba7723e */ /* 0x010fce00000010ff */
[----:B------:R-:W-:Y:S01]  /*4af0*/  MUFU.EX2 R185, R185 ;  /* 0x000000b900b97308 */ /* 0x000fe20000000800 */
[-C--:B---3--:R-:W-:Y:S01]  /*4b00*/  FMUL.FTZ R156, R156, R189.reuse ;  /* 0x000000bd9c9c7220 */ /* 0x088fe20000410000 */
[-C--:B------:R-:W-:Y:S01]  /*4b10*/  FMUL.FTZ R157, R157, R189.reuse ;  /* 0x000000bd9d9d7220 */ /* 0x080fe20000410000 */
[-C--:B------:R-:W-:Y:S01]  /*4b20*/  FMUL.FTZ R152, R152, R189.reuse ;  /* 0x000000bd98987220 */ /* 0x080fe20000410000 */
[-C--:B------:R-:W-:Y:S01]  /*4b30*/  FMUL.FTZ R153, R153, R189.reuse ;  /* 0x000000bd99997220 */ /* 0x080fe20000410000 */
[-C--:B------:R-:W-:Y:S01]  /*4b40*/  FMUL.FTZ R140, R140, R189.reuse ;  /* 0x000000bd8c8c7220 */ /* 0x080fe20000410000 */
[-C--:B------:R-:W-:Y:S01]  /*4b50*/  FMUL.FTZ R141, R141, R189.reuse ;  /* 0x000000bd8d8d7220 */ /* 0x080fe20000410000 */
[-C--:B------:R-:W-:Y:S01]  /*4b60*/  FMUL.FTZ R136, R136, R189.reuse ;  /* 0x000000bd88887220 */ /* 0x080fe20000410000 */
[----:B------:R-:W-:Y:S01]  /*4b70*/  MUFU.EX2 R182, R182 ;  /* 0x000000b600b67308 */ /* 0x000fe20000000800 */
[-C--:B-----5:R-:W-:Y:S01]  /*4b80*/  FMUL.FTZ R158, R158, R188.reuse ;  /* 0x000000bc9e9e7220 */ /* 0x0a0fe20000410000 */
        /* <DEDUP_REMOVED lines=37> */
[-C--:B------:R-:W-:Y:S01]  /*4de0*/  FMUL.FTZ R78, R78, R188.reuse ;  /* 0x000000bc4e4e7220 */ /* 0x080fe20000410000 */
        /* <DEDUP_REMOVED lines=23> */
[C---:B------:R-:W-:Y:S01]  /*4f60*/  HMMA.16816.F32.BF16 R156, R164.reuse, R32, R156 ;  /* 0x00000020a49c723c */ /* 0x040fe2000004189c */
[-C--:B---3--:R-:W-:Y:S01]  /*4f70*/  FMUL.FTZ R68, R68, R195.reuse ;  /* 0x000000c344447220 */ /* 0x088fe20000410000 */
[-C--:B------:R-:W-:Y:S01]  /*4f80*/  FMUL.FTZ R69, R69, R195.reuse ;  /* 0x000000c345457220 */ /* 0x080fe20000410000 */
[-C--:B----4-:R-:W-:Y:S01]  /*4f90*/  FMUL.FTZ R70, R70, R194.reuse ;  /* 0x000000c246467220 */ /* 0x090fe20000410000 */
        /* <DEDUP_REMOVED lines=73> */
[----:B------:R-:W-:Y:S01]  /*5430*/  MUFU.EX2 R207, R207 ;  /* 0x000000cf00cf7308 */ /* 0x000fe20000000800 */
[----:B------:R-:W-:Y:S01]  /*5440*/  HMMA.16816.F32.BF16 R108, R164, R22, R108 ;  /* 0x00000016a46c723c */ /* 0x000fe2000004186c */
[----:B------:R-:W-:Y:S01]  /*5450*/  FFMA.FTZ R195, R235, R195, R186 ;  /* 0x000000c3ebc37223 */ /* 0x000fe200000100ba */
[----:B------:R-:W-:Y:S01]  /*5460*/  FFMA.FTZ R194, R232, R194, R183 ;  /* 0x000000c2e8c27223 */ /* 0x000fe200000100b7 */
[----:B------:R-:W-:Y:S01]  /*5470*/  FFMA.FTZ R180, R233, R189, R180 ;  /* 0x000000bde9b47223 */ /* 0x000fe200000100b4 */
[----:B------:R-:W-:-:S02]  /*5480*/  FFMA.FTZ R174, R225, R188, R174 ;  /* 0x000000bce1ae7223 */ /* 0x000fc400000100ae */
[C---:B------:R-:W-:Y:S01]  /*5490*/  HMMA.16816.F32.BF16 R120, R164.reuse, R12, R120 ;  /* 0x0000000ca478723c */ /* 0x040fe20000041878 */
[----:B------:R-:W1:Y:S01]  /*54a0*/  MUFU.EX2 R244, R244 ;  /* 0x000000f400f47308 */ /* 0x000e620000000800 */
[----:B------:R-:W-:Y:S01]  /*54b0*/  FADD.FTZ R194, R181, R194 ;  /* 0x000000c2b5c27221 */ /* 0x000fe20000010000 */
[----:B------:R-:W-:Y:S01]  /*54c0*/  FADD.FTZ R177, R177, R180 ;  /* 0x000000b4b1b17221 */ /* 0x000fe20000010000 */
[----:B------:R-:W-:Y:S02]  /*54d0*/  FADD.FTZ R173, R173, R174 ;  /* 0x000000aeadad7221 */ /* 0x000fe40000010000 */
[----:B------:R-:W-:Y:S01]  /*54e0*/  HMMA.16816.F32.BF16 R124, R164, R14, R124 ;  /* 0x0000000ea47c723c */ /* 0x000fe2000004187c */
[----:B------:R-:W-:Y:S01]  /*54f0*/  FADD.FTZ R178, R178, R177 ;  /* 0x000000b1b2b27221 */ /* 0x000fe20000010000 */
[----:B------:R-:W-:Y:S01]  /*5500*/  FADD.FTZ R172, R172, R173 ;  /* 0x000000adacac7221 */ /* 0x000fe20000010000 */
[----:B------:R-:W-:Y:S02]  /*5510*/  MUFU.EX2 R205, R205 ;  /* 0x000000cd00cd7308 */ /* 0x000fe40000000800 */
[----:B------:R-:W-:Y:S01]  /*5520*/  FADD.FTZ R178, R175, R178 ;  /* 0x000000b2afb27221 */ /* 0x000fe20000010000 */
[----:B------:R-:W-:Y:S01]  /*5530*/  FADD.FTZ R172, R187, R172 ;  /* 0x000000acbbac7221 */ /* 0x000fe20000010000 */
[C---:B------:R-:W-:Y:S01]  /*5540*/  F2FP.BF16.F32.PACK_AB R164, R184.reuse, R186 ;  /* 0x000000bab8a4723e */ /* 0x040fe200000010ff */
[----:B------:R-:W-:Y:S01]  /*5550*/  FADD.FTZ R184, R184, R195 ;  /* 0x000000c3b8b87221 */ /* 0x000fe20000010000 */
[----:B------:R-:W-:-:S02]  /*5560*/  F2FP.BF16.F32.PACK_AB R165, R181, R183 ;  /* 0x000000b7b5a5723e */ /* 0x000fc400000010ff */
[----:B------:R-:W-:Y:S01]  /*5570*/  F2FP.BF16.F32.PACK_AB R166, R182, R185 ;  /* 0x000000b9b6a6723e */ /* 0x000fe200000010ff */
[----:B------:R-:W-:Y:S01]  /*5580*/  MUFU.EX2 R242, R242 ;  /* 0x000000f200f27308 */ /* 0x000fe20000000800 */
[----:B------:R-:W-:Y:S01]  /*5590*/  F2FP.BF16.F32.PACK_AB R167, R168, R179 ;  /* 0x000000b3a8a7723e */ /* 0x000fe200000010ff */
[----:B------:R-:W-:Y:S01]  /*55a0*/  FADD.FTZ R185, R185, R184 ;  /* 0x000000b8b9b97221 */ /* 0x000fe20000010000 */
[----:B------:R-:W-:-:S03]  /*55b0*/  FADD.FTZ R179, R179, R194 ;  /* 0x000000c2b3b37221 */ /* 0x000fc60000010000 */
[----:B------:R-:W-:Y:S01]  /*55c0*/  FADD.FTZ R185, R182, R185 ;  /* 0x000000b9b6b97221 */ /* 0x000fe20000010000 */
[----:B------:R-:W-:Y:S01]  /*55d0*/  FADD.FTZ R179, R168, R179 ;  /* 0x000000b3a8b37221 */ /* 0x000fe20000010000 */
[----:B------:R-:W-:Y:S01]  /*55e0*/  HMMA.16816.F32.BF16 R68, R164, R4, R68 ;  /* 0x00000004a444723c */ /* 0x000fe20000041844 */
[----:B------:R-:W-:Y:S01]  /*55f0*/  MUFU.EX2 R203, R203 ;  /* 0x000000cb00cb7308 */ /* 0x000fe20000000800 */
[----:B------:R-:W-:-:S04]  /*5600*/  MOV R168, R3 ;  /* 0x0000000300a87202 */ /* 0x000fc80000000f00 */
[C---:B------:R-:W-:Y:S01]  /*5610*/  HMMA.16816.F32.BF16 R160, R164.reuse, R32, R160 ;  /* 0x00000020a4a0723c */ /* 0x040fe200000418a0 */
[--C-:B------:R-:W-:Y:S01]  /*5620*/  FFMA.FTZ R4, R238, UR13, -R199.reuse ;  /* 0x0000000dee047c23 */ /* 0x100fe200080108c7 */
[--C-:B------:R-:W-:Y:S01]  /*5630*/  FFMA.FTZ R238, R198, UR13, -R199.reuse ;  /* 0x0000000dc6ee7c23 */ /* 0x100fe200080108c7 */
[----:B------:R-:W-:Y:S01]  /*5640*/  FFMA.FTZ R199, R196, UR13, -R199 ;  /* 0x0000000dc4c77c23 */ /* 0x000fe200080108c7 */
[--C-:B------:R-:W-:Y:S01]  /*5650*/  FFMA.FTZ R196, R206, UR13, -R197.reuse ;  /* 0x0000000dcec47c23 */ /* 0x100fe200080108c5 */
[----:B------:R2:W3:Y:S01]  /*5660*/  MUFU.EX2 R198, R4 ;  /* 0x0000000400c67308 */ /* 0x0004e20000000800 */
[----:B------:R-:W-:Y:S01]  /*5670*/  HMMA.16816.F32.BF16 R148, R164, R34, R148 ;  /* 0x00000022a494723c */ /* 0x000fe20000041894 */
[----:B------:R-:W4:Y:S01]  /*5680*/  LDSM.16.MT88.4 R32, [R215+0xa800] ;  /* 0x00a80000d720783b */ /* 0x000f220000004200 */
[----:B------:R-:W-:Y:S01]  /*5690*/  FFMA.FTZ R197, R201, UR13, -R197 ;  /* 0x0000000dc9c57c23 */ /* 0x000fe200080108c5 */
[----:B------:R-:W-:-:S03]  /*56a0*/  FFMA.FTZ R201, R192, UR13, -R193 ;  /* 0x0000000dc0c97c23 */ /* 0x000fc600080108c1 */
[C---:B------:R-:W-:Y:S01]  /*56b0*/  HMMA.16816.F32.BF16 R144, R164.reuse, R24, R144 ;  /* 0x00000018a490723c */ /* 0x040fe20000041890 */
[----:B------:R-:W-:Y:S05]  /*56c0*/  MUFU.EX2 R238, R238 ;  /* 0x000000ee00ee7308 */ /* 0x000fea0000000800 */
[C---:B------:R-:W-:Y:S01]  /*56d0*/  HMMA.16816.F32.BF16 R132, R164.reuse, R26, R132 ;  /* 0x0000001aa484723c */ /* 0x040fe20000041884 */
[----:B------:R-:W-:Y:S02]  /*56e0*/  LDSM.16.MT88.4 R24, [R213+0xa800] ;  /* 0x00a80000d518783b */ /* 0x000fe40000004200 */
[----:B------:R-:W5:Y:S03]  /*56f0*/  MUFU.EX2 R199, R199 ;  /* 0x000000c700c77308 */ /* 0x000f660000000800 */
[C---:B------:R-:W-:Y:S05]  /*5700*/  HMMA.16816.F32.BF16 R36, R164.reuse, R16, R36 ;  /* 0x00000010a424723c */ /* 0x040fea0000041824 */
[----:B------:R-:W-:Y:S01]  /*5710*/  MUFU.EX2 R196, R196 ;  /* 0x000000c400c47308 */ /* 0x000fe20000000800 */
[C---:B------:R-:W-:Y:S01]  /*5720*/  HMMA.16816.F32.BF16 R48, R164.reuse, R18, R48 ;  /* 0x00000012a430723c */ /* 0x040fe20000041830 */
[----:B------:R-:W-:Y:S05]  /*5730*/  LDSM.16.MT88.4 R16, [R215+0xb800] ;  /* 0x00b80000d710783b */ /* 0x000fea0000004200 */
[C---:B------:R-:W-:Y:S01]  /*5740*/  HMMA.16816.F32.BF16 R52, R164.reuse, R8, R52 ;  /* 0x00000008a434723c */ /* 0x040fe20000041834 */
[----:B------:R-:W4:Y:S05]  /*5750*/  MUFU.EX2 R239, R239 ;  /* 0x000000ef00ef7308 */ /* 0x000f2a0000000800 */
[C---:B------:R-:W-:Y:S01]  /*5760*/  HMMA.16816.F32.BF16 R64, R164.reuse, R10, R64 ;  /* 0x0000000aa440723c */ /* 0x040fe20000041840 */
[----:B------:R-:W-:Y:S02]  /*5770*/  LDSM.16.MT88.4 R8, [R213+0xb800] ;  /* 0x00b80000d508783b */ /* 0x000fe40000004200 */
[----:B------:R-:W-:Y:S03]  /*5780*/  MUFU.EX2 R200, R200 ;  /* 0x000000c800c87308 */ /* 0x000fe60000000800 */
[C---:B------:R-:W-:Y:S01]  /*5790*/  HMMA.16816.F32.BF16 R80, R164.reuse, R6, R80 ;  /* 0x00000006a450723c */ /* 0x040fe20000041850 */
[----:B--2---:R-:W-:Y:S04]  /*57a0*/  LDSM.16.MT88.4 R4, [R212+0xb800] ;  /* 0x00b80000d404783b */ /* 0x004fe80000004200 */
[----:B------:R-:W2:Y:S01]  /*57b0*/  MUFU.EX2 R201, R201 ;  /* 0x000000c900c97308 */ /* 0x000ea20000000800 */
[C---:B------:R-:W-:Y:S06]  /*57c0*/  HMMA.16816.F32.BF16 R84, R164.reuse, R28, R84 ;  /* 0x0000001ca454723c */ /* 0x040fec0000041854 */
[C---:B------:R-:W-:Y:S01]  /*57d0*/  HMMA.16816.F32.BF16 R96, R164.reuse, R30, R96 ;  /* 0x0000001ea460723c */ /* 0x040fe20000041860 */
[----:B------:R-:W2:Y:S01]  /*57e0*/  LDSM.16.MT88.4 R28, [R214+0xa800] ;  /* 0x00a80000d61c783b */ /* 0x000ea20000004200 */
[----:B------:R-:W-:Y:S04]  /*57f0*/  MUFU.EX2 R202, R202 ;  /* 0x000000ca00ca7308 */ /* 0x000fe80000000800 */
[C---:B------:R-:W-:Y:S04]  /*5800*/  HMMA.16816.F32.BF16 R100, R164.reuse, R20, R100 ;  /* 0x00000014a464723c */ /* 0x040fe80000041864 */
[----:B------:R-:W2:Y:S02]  /*5810*/  MUFU.EX2 R197, R197 ;  /* 0x000000c500c57308 */ /* 0x000ea40000000800 */
[C---:B------:R-:W-:Y:S01]  /*5820*/  HMMA.16816.F32.BF16 R112, R164.reuse, R22, R112 ;  /* 0x00000016a470723c */ /* 0x040fe20000041870 */
[----:B------:R-:W2:Y:S05]  /*5830*/  LDSM.16.MT88.4 R20, [R212+0xa800] ;  /* 0x00a80000d414783b */ /* 0x000eaa0000004200 */
[C---:B------:R-:W-:Y:S01]  /*5840*/  HMMA.16816.F32.BF16 R116, R164.reuse, R12, R116 ;  /* 0x0000000ca474723c */ /* 0x040fe20000041874 */
[----:B------:R-:W-:Y:S05]  /*5850*/  MUFU.EX2 R191, R191 ;  /* 0x000000bf00bf7308 */ /* 0x000fea0000000800 */
[----:B------:R-:W-:Y:S01]  /*5860*/  HMMA.16816.F32.BF16 R128, R164, R14, R128 ;  /* 0x0000000ea480723c */ /* 0x000fe20000041880 */
[----:B------:R-:W2:Y:S02]  /*5870*/  LDSM.16.MT88.4 R12, [R214+0xb800] ;  /* 0x00b80000d60c783b */ /* 0x000ea40000004200 */
[----:B------:R-:W2:Y:S04]  /*5880*/  MUFU.EX2 R190, R190 ;  /* 0x000000be00be7308 */ /* 0x000ea80000000800 */
[----:B-1----:R-:W-:Y:S01]  /*5890*/  F2FP.BF16.F32.PACK_AB R164, R244, R207 ;  /* 0x000000cff4a4723e */ /* 0x002fe200000010ff */
[----:B------:R-:W-:Y:S01]  /*58a0*/  FADD.FTZ R207, R207, R178 ;  /* 0x000000b2cfcf7221 */ /* 0x000fe20000010000 */
[----:B---3--:R-:W-:Y:S01]  /*58b0*/  F2FP.BF16.F32.PACK_AB R165, R198, R203 ;  /* 0x000000cbc6a5723e */ /* 0x008fe200000010ff */
[----:B------:R-:W-:Y:S01]  /*58c0*/  FADD.FTZ R203, R203, R172 ;  /* 0x000000accbcb7221 */ /* 0x000fe20000010000 */
[----:B------:R-:W-:Y:S01]  /*58d0*/  F2FP.BF16.F32.PACK_AB R166, R242, R205 ;  /* 0x000000cdf2a6723e */ /* 0x000fe200000010ff */
[----:B------:R-:W-:Y:S01]  /*58e0*/  FADD.FTZ R244, R244, R207 ;  /* 0x000000cff4f47221 */ /* 0x000fe20000010000 */
[----:B-----5:R-:W-:Y:S01]  /*58f0*/  F2FP.BF16.F32.PACK_AB R167, R199, R238 ;  /* 0x000000eec7a7723e */ /* 0x020fe200000010ff */
[----:B------:R-:W-:-:S02]  /*5900*/  FADD.FTZ R203, R198, R203 ;  /* 0x000000cbc6cb7221 */ /* 0x000fc40000010000 */
[----:B------:R-:W-:Y:S02]  /*5910*/  FADD.FTZ R205, R205, R244 ;  /* 0x000000f4cdcd7221 */ /* 0x000fe40000010000 */
[----:B------:R-:W-:Y:S02]  /*5920*/  FADD.FTZ R238, R238, R203 ;  /* 0x000000cbeeee7221 */ /* 0x000fe40000010000 */
[----:B----4-:R-:W-:Y:S01]  /*5930*/  HMMA.16816.F32.BF16 R156, R164, R32, R156 ;  /* 0x00000020a49c723c */ /* 0x010fe2000004189c */
[----:B------:R-:W-:Y:S01]  /*5940*/  FADD.FTZ R233, R242, R205 ;  /* 0x000000cdf2e97221 */ /* 0x000fe20000010000 */
[----:B------:R-:W-:-:S04]  /*5950*/  FADD.FTZ R225, R199, R238 ;  /* 0x000000eec7e17221 */ /* 0x000fc80000010000 */
[C---:B------:R-:W-:Y:S06]  /*5960*/  HMMA.16816.F32.BF16 R152, R164.reuse, R34, R152 ;  /* 0x00000022a498723c */ /* 0x040fec0000041898 */
[C---:B--2---:R-:W-:Y:S06]  /*5970*/  HMMA.16816.F32.BF16 R140, R164.reuse, R28, R140 ;  /* 0x0000001ca48c723c */ /* 0x044fec000004188c */
        /* <DEDUP_REMOVED lines=41> */
[----:B------:R-:W-:-:S02]  /*5c10*/  MOV R167, R0 ;  /* 0x0000000000a77202 */ /* 0x000fc40000000f00 */
[----:B------:R-:W-:Y:S02]  /*5c20*/  MOV R165, R236 ;  /* 0x000000ec00a57202 */ /* 0x000fe40000000f00 */
[----:B------:R-:W-:Y:S01]  /*5c30*/  MOV R166, R237 ;  /* 0x000000ed00a67202 */ /* 0x000fe20000000f00 */
[----:B------:R-:W-:-:S12]  /*5c40*/  @!P0 BRA `(.L_x_1082) ;  /* 0x0000005400848947 */ /* 0x000fd80003800000 */
[----:B------:R-:W-:-:S04]  /*5c50*/  DEPBAR.LE SB0, 0x0 ;  /* 0x000080000000791a */ /* 0x000fc80000000000 */
[----:B------:R-:W-:Y:S02]  /*5c60*/  USHF.L.U32 UR14, UR6, 0x6, URZ ;  /* 0x00000006060e7899 */ /* 0x000fe4000800063f */
[----:B------:R-:W-:Y:S01]  /*5c70*/  USHF.L.U64.HI UR5, UR6, 0x6, UR7 ;  /* 0x0000000606057899 */ /* 0x000fe20008010207 */
[----:B------:R-:W-:Y:S03]  /*5c80*/  BAR.SYNC.DEFER_BLOCKING 0x0 ;  /* 0x0000000000007b1d */ /* 0x000fe60000010000 */
[----:B------:R-:W-:Y:S02]  /*5c90*/  IADD3 R241, P3, R248, -UR14, RZ ;  /* 0x8000000ef8f17c10 */ /* 0x000fe4000ff7e0ff */
[----:B------:R-:W-:Y:S02]  /*5ca0*/  MOV R4, UR14 ;  /* 0x0000000e00047c02 */ /* 0x000fe40008000f00 */
[----:B------:R-:W-:-:S02]  /*5cb0*/  MOV R5, UR14 ;  /* 0x0000000e00057c02 */ /* 0x000fc40008000f00 */
[----:B------:R-:W-:Y:S02]  /*5cc0*/  IADD3.X R248, R249, ~UR5, RZ, P3, !PT ;  /* 0x80000005f9f87c10 */ /* 0x000fe40009ffe4ff */
[C---:B------:R-:W-:Y:S02]  /*5cd0*/  IADD3 R240, P5, R241.reuse, -UR14, RZ ;  /* 0x8000000ef1f07c10 */ /* 0x040fe4000ffbe0ff */
[----:B------:R-:W-:Y:S02]  /*5ce0*/  IADD3 R10, P4, P3, R241, 0x80, -R4 ;  /* 0x00000080f10a7810 */ /* 0x000fe40007b9e804 */
[C---:B------:R-:W-:Y:S02]  /*5cf0*/  IADD3 R238, P2, R250.reuse, -UR14, RZ ;  /* 0x8000000efaee7c10 */ /* 0x040fe4000ff5e0ff */
[----:B------:R-:W-:Y:S02]  /*5d00*/  IADD3 R8, P1, P0, R250, 0x80, -R5 ;  /* 0x00000080fa087810 */ /* 0x000fe4000783e805 */
[----:B------:R-:W-:-:S02]  /*5d10*/  IADD3.X R241, R248, ~UR5, RZ, P5, !PT ;  /* 0x80000005f8f17c10 */ /* 0x000fc4000affe4ff */
[----:B------:R-:W-:Y:S02]  /*5d20*/  IADD3.X R11, R248, ~UR5, RZ, P4, P3 ;  /* 0x80000005f80b7c10 */ /* 0x000fe4000a7e64ff */
[C---:B------:R-:W-:Y:S01]  /*5d30*/  IADD3.X R239, R251.reuse, ~UR5, RZ, P2, !PT ;  /* 0x80000005fbef7c10 */ /* 0x040fe200097fe4ff */
[----:B------:R-:W-:Y:S01]  /*5d40*/  @!PT LDS RZ, [RZ] ;  /* 0x00000000fffff984 */ /* 0x000fe20000000800 */
[----:B------:R-:W-:Y:S01]  /*5d50*/  @!PT LDS RZ, [RZ] ;  /* 0x00000000fffff984 */ /* 0x000fe20000000800 */
[----:B------:R-:W-:Y:S01]  /*5d60*/  @!PT LDS RZ, [RZ] ;  /* 0x00000000fffff984 */ /* 0x000fe20000000800 */
[----:B------:R-:W-:Y:S01]  /*5d70*/  LDGSTS.E.BYPASS.LTC128B.128 [R224+0xa000], desc[UR16][R240.64] ;  /* 0x0a000000f0e07fae */ /* 0x000fe2000b901d50 */
[----:B------:R-:W-:Y:S02]  /*5d80*/  IADD3.X R9, R251, ~UR5, RZ, P1, P0 ;  /* 0x80000005fb097c10 */ /* 0x000fe40008fe04ff */
[----:B------:R-:W-:Y:S01]  /*5d90*/  ISETP.NE.AND P0, PT, R169, 0x3, PT ;  /* 0x00000003a900780c */ /* 0x000fe20003f05270 */
[----:B------:R-:W-:Y:S04]  /*5da0*/  LDGSTS.E.BYPASS.LTC128B.128 [R224+0xb000], desc[UR16][R10.64] ;  /* 0x0b0000000ae07fae */ /* 0x000fe8000b901d50 */
[----:B------:R-:W-:Y:S04]  /*5db0*/  LDGSTS.E.BYPASS.LTC128B.128 [R224+0xa800], desc[UR16][R238.64] ;  /* 0x0a800000eee07fae */ /* 0x000fe8000b901d50 */
[----:B------:R1:W-:Y:S04]  /*5dc0*/  LDGSTS.E.BYPASS.LTC128B.128 [R224+0xb800], desc[UR16][R8.64] ;  /* 0x0b80000008e07fae */ /* 0x0003e8000b901d50 */
[----:B------:R-:W-:Y:S04]  /*5dd0*/  LDSM.16.M88.4 R196, [R222] ;  /* 0x00000000dec4783b */ /* 0x000fe80000000200 */
[----:B------:R-:W2:Y:S04]  /*5de0*/  LDSM.16.M88.4 R172, [R221] ;  /* 0x00000000ddac783b */ /* 0x000ea80000000200 */
[----:B------:R-:W3:Y:S04]  /*5df0*/  LDSM.16.M88.4 R28, [R222+0x2000] ;  /* 0x00200000de1c783b */ /* 0x000ee80000000200 */
[----:B------:R-:W4:Y:S04]  /*5e00*/  LDSM.16.M88.4 R4, [R221+0x800] ;  /* 0x00080000dd04783b */ /* 0x000f280000000200 */
[----:B------:R-:W-:Y:S04]  /*5e10*/  LDSM.16.M88.4 R24, [R219] ;  /* 0x00000000db18783b */ /* 0x000fe80000000200 */
[----:B------:R-:W5:Y:S04]  /*5e20*/  LDSM.16.M88.4 R16, [R220] ;  /* 0x00000000dc10783b */ /* 0x000f680000000200 */
[----:B------:R-:W5:Y:S04]  /*5e30*/  LDSM.16.M88.4 R188, [R220+0x2000] ;  /* 0x00200000dcbc783b */ /* 0x000f680000000200 */
[----:B------:R-:W5:Y:S04]  /*5e40*/  LDSM.16.M88.4 R20, [R211] ;  /* 0x00000000d314783b */ /* 0x000f680000000200 */
[----:B------:R-:W-:Y:S04]  /*5e50*/  LDSM.16.M88.4 R192, [R217] ;  /* 0x00000000d9c0783b */ /* 0x000fe80000000200 */
[----:B-1----:R-:W-:Y:S04]  /*5e60*/  LDSM.16.M88.4 R8, [R218+0x2000] ;  /* 0x00200000da08783b */ /* 0x002fe80000000200 */
[----:B------:R-:W-:Y:S01]  /*5e70*/  LDSM.16.M88.4 R184, [R217+0x800] ;  /* 0x00080000d9b8783b */ /* 0x000fe20000000200 */
[-C--:B--2---:R-:W-:Y:S03]  /*5e80*/  HMMA.16816.F32.BF16 R12, R196, R172.reuse, RZ ;  /* 0x000000acc40c723c */ /* 0x084fe600000418ff */
[----:B------:R-:W-:Y:S04]  /*5e90*/  LDSM.16.M88.4 R200, [R222+0x4000] ;  /* 0x00400000dec8783b */ /* 0x000fe80000000200 */
[----:B------:R-:W-:Y:S01]  /*5ea0*/  LDSM.16.M88.4 R204, [R221+0x1800] ;  /* 0x00180000ddcc783b */ /* 0x000fe20000000200 */
[C---:B---3--:R-:W-:Y:S03]  /*5eb0*/  HMMA.16816.F32.BF16 R180, R28.reuse, R172, RZ ;  /* 0x000000ac1cb4723c */ /* 0x048fe600000418ff */
[----:B------:R-:W0:Y:S03]  /*5ec0*/  LDGDEPBAR ;  /* 0x00000000000079af */ /* 0x000e260000000000 */
[-C--:B------:R-:W-:Y:S06]  /*5ed0*/  HMMA.16816.F32.BF16 R176, R28, R174.reuse, RZ ;  /* 0x000000ae1cb0723c */ /* 0x080fec00000418ff */
[----:B------:R-:W-:Y:S06]  /*5ee0*/  HMMA.16816.F32.BF16 R172, R196, R174, RZ ;  /* 0x000000aec4ac723c */ /* 0x000fec00000418ff */
[-C--:B----4-:R-:W-:Y:S06]  /*5ef0*/  HMMA.16816.F32.BF16 R32, R28, R4.reuse, RZ ;  /* 0x000000041c20723c */ /* 0x090fec00000418ff */
[----:B------:R-:W-:Y:S06]  /*5f00*/  HMMA.16816.F32.BF16 R164, R196, R4, RZ ;  /* 0x00000004c4a4723c */ /* 0x000fec00000418ff */
[-C--:B------:R-:W-:Y:S06]  /*5f10*/  HMMA.16816.F32.BF16 R28, R28, R6.reuse, RZ ;  /* 0x000000061c1c723c */ /* 0x080fec00000418ff */
[----:B------:R-:W-:Y:S01]  /*5f20*/  HMMA.16816.F32.BF16 R196, R196, R6, RZ ;  /* 0x00000006c4c4723c */ /* 0x000fe200000418ff */
[----:B------:R-:W1:Y:S05]  /*5f30*/  LDSM.16.M88.4 R4, [R218] ;  /* 0x00000000da04783b */ /* 0x000e6a0000000200 */
[-C--:B-----5:R-:W-:Y:S06]  /*5f40*/  HMMA.16816.F32.BF16 R12, R16, R24.reuse, R12 ;  /* 0x00000018100c723c */ /* 0x0a0fec000004180c */
[C---:B------:R-:W-:Y:S06]  /*5f50*/  HMMA.16816.F32.BF16 R180, R188.reuse, R24, R180 ;  /* 0x00000018bcb4723c */ /* 0x040fec00000418b4 */
[C---:B------:R-:W-:Y:S06]  /*5f60*/  HMMA.16816.F32.BF16 R32, R188.reuse, R20, R32 ;  /* 0x00000014bc20723c */ /* 0x040fec0000041820 */
[C---:B------:R-:W-:Y:S06]  /*5f70*/  HMMA.16816.F32.BF16 R176, R188.reuse, R26, R176 ;  /* 0x0000001abcb0723c */ /* 0x040fec00000418b0 */
[----:B------:R-:W-:Y:S01]  /*5f80*/  HMMA.16816.F32.BF16 R28, R188, R22, R28 ;  /* 0x00000016bc1c723c */ /* 0x000fe2000004181c */
[----:B------:R-:W-:Y:S05]  /*5f90*/  LDSM.16.M88.4 R188, [R210] ;  /* 0x00000000d2bc783b */ /* 0x000fea0000000200 */
[C---:B------:R-:W-:Y:S06]  /*5fa0*/  HMMA.16816.F32.BF16 R164, R16.reuse, R20, R164 ;  /* 0x0000001410a4723c */ /* 0x040fec00000418a4 */
[C---:B------:R-:W-:Y:S01]  /*5fb0*/  HMMA.16816.F32.BF16 R172, R16.reuse, R26, R172 ;  /* 0x0000001a10ac723c */ /* 0x040fe200000418ac */
[----:B------:R-:W-:Y:S05]  /*5fc0*/  LDSM.16.M88.4 R24, [R216+0x2000] ;  /* 0x00200000d818783b */ /* 0x000fea0000000200 */
[----:B------:R-:W-:Y:S01]  /*5fd0*/  HMMA.16816.F32.BF16 R196, R16, R22, R196 ;  /* 0x0000001610c4723c */ /* 0x000fe200000418c4 */
[----:B------:R-:W2:Y:S04]  /*5fe0*/  LDSM.16.M88.4 R16, [R216] ;  /* 0x00000000d810783b */ /* 0x000ea80000000200 */
[----:B------:R-:W-:Y:S01]  /*5ff0*/  LDSM.16.M88.4 R20, [R210+0x800] ;  /* 0x00080000d214783b */ /* 0x000fe20000000200 */
[-C--:B-1----:R-:W-:Y:S06]  /*6000*/  HMMA.16816.F32.BF16 R12, R4, R192.reuse, R12 ;  /* 0x000000c0040c723c */ /* 0x082fec000004180c */
[C---:B------:R-:W-:Y:S06]  /*6010*/  HMMA.16816.F32.BF16 R180, R8.reuse, R192, R180 ;  /* 0x000000c008b4723c */ /* 0x040fec00000418b4 */
[C---:B------:R-:W-:Y:S06]  /*6020*/  HMMA.16816.F32.BF16 R32, R8.reuse, R184, R32 ;  /* 0x000000b80820723c */ /* 0x040fec0000041820 */
[C---:B------:R-:W-:Y:S06]  /*6030*/  HMMA.16816.F32.BF16 R176, R8.reuse, R194, R176 ;  /* 0x000000c208b0723c */ /* 0x040fec00000418b0 */
[----:B------:R-:W-:Y:S01]  /*6040*/  HMMA.16816.F32.BF16 R28, R8, R186, R28 ;  /* 0x000000ba081c723c */ /* 0x000fe2000004181c */
[----:B------:R-:W1:Y:S05]  /*6050*/  LDSM.16.M88.4 R8, [R221+0x1000] ;  /* 0x00100000dd08783b */ /* 0x000e6a0000000200 */
[----:B------:R-:W-:Y:S01]  /*6060*/  HMMA.16816.F32.BF16 R172, R4, R194, R172 ;  /* 0x000000c204ac723c */ /* 0x000fe200000418ac */
[----:B------:R-:W-:Y:S05]  /*6070*/  LDSM.16.M88.4 R192, [R220+0x4000] ;  /* 0x00400000dcc0783b */ /* 0x000fea0000000200 */
[----:B--2---:R-:W-:Y:S06]  /*6080*/  HMMA.16816.F32.BF16 R12, R16, R188, R12 ;  /* 0x000000bc100c723c */ /* 0x004fec000004180c */
[C---:B------:R-:W-:Y:S06]  /*6090*/  HMMA.16816.F32.BF16 R164, R4.reuse, R184, R164 ;  /* 0x000000b804a4723c */ /* 0x040fec00000418a4 */
[----:B------:R-:W-:Y:S01]  /*60a0*/  HMMA.16816.F32.BF16 R196, R4, R186, R196 ;  /* 0x000000ba04c4723c */ /* 0x000fe200000418c4 */
[----:B------:R-:W2:Y:S04]  /*60b0*/  LDSM.16.M88.4 R4, [R222+0x6000] ;  /* 0x00600000de04783b */ /* 0x000ea80000000200 */
[----:B------:R-:W3:Y:S01]  /*60c0*/  LDSM.16.M88.4 R184, [R209] ;  /* 0x00000000d1b8783b */ /* 0x000ee20000000200 */
[C---:B------:R-:W-:Y:S06]  /*60d0*/  HMMA.16816.F32.BF16 R180, R24.reuse, R188, R180 ;  /* 0x000000bc18b4723c */ /* 0x040fec00000418b4 */
[-C--:B------:R-:W-:Y:S06]  /*60e0*/  HMMA.16816.F32.BF16 R176, R24, R190.reuse, R176 ;  /* 0x000000be18b0723c */ /* 0x080fec00000418b0 */
[----:B------:R-:W-:Y:S01]  /*60f0*/  HMMA.16816.F32.BF16 R172, R16, R190, R172 ;  /* 0x000000be10ac723c */ /* 0x000fe200000418ac */
[----:B------:R-:W4:Y:S05]  /*6100*/  LDSM.16.M88.4 R188, [R220+0x6000] ;  /* 0x00600000dcbc783b */ /* 0x000f2a0000000200 */
[----:B-1----:R-:W-:Y:S06]  /*6110*/  HMMA.16816.F32.BF16 R12, R200, R8, R12 ;  /* 0x00000008c80c723c */ /* 0x002fec000004180c */
[C---:B------:R-:W-:Y:S06]  /*6120*/  HMMA.16816.F32.BF16 R32, R24.reuse, R20, R32 ;  /* 0x000000141820723c */ /* 0x040fec0000041820 */
[----:B------:R-:W-:Y:S01]  /*6130*/  HMMA.16816.F32.BF16 R28, R24, R22, R28 ;  /* 0x00000016181c723c */ /* 0x000fe2000004181c */
[----:B------:R-:W-:Y:S05]  /*6140*/  LDSM.16.M88.4 R24, [R218+0x4000] ;  /* 0x00400000da18783b */ /* 0x000fea0000000200 */
[C---:B------:R-:W-:Y:S06]  /*6150*/  HMMA.16816.F32.BF16 R164, R16.reuse, R20, R164 ;  /* 0x0000001410a4723c */ /* 0x040fec00000418a4 */
[----:B------:R-:W-:Y:S01]  /*6160*/  HMMA.16816.F32.BF16 R196, R16, R22, R196 ;  /* 0x0000001610c4723c */ /* 0x000fe200000418c4 */
[----:B------:R-:W1:Y:S04]  /*6170*/  LDSM.16.M88.4 R16, [R217+0x1000] ;  /* 0x00100000d910783b */ /* 0x000e680000000200 */
[----:B------:R-:W5:Y:S01]  /*6180*/  LDSM.16.M88.4 R20, [R218+0x6000] ;  /* 0x00600000da14783b */ /* 0x000f620000000200 */
[C---:B--2---:R-:W-:Y:S06]  /*6190*/  HMMA.16816.F32.BF16 R180, R4.reuse, R8, R180 ;  /* 0x0000000804b4723c */ /* 0x044fec00000418b4 */
[-C--:B------:R-:W-:Y:S06]  /*61a0*/  HMMA.16816.F32.BF16 R176, R4, R10.reuse, R176 ;  /* 0x0000000a04b0723c */ /* 0x080fec00000418b0 */
[----:B------:R-:W-:Y:S01]  /*61b0*/  HMMA.16816.F32.BF16 R172, R200, R10, R172 ;  /* 0x0000000ac8ac723c */ /* 0x000fe200000418ac */
[----:B------:R-:W-:Y:S05]  /*61c0*/  LDSM.16.M88.4 R8, [R216+0x4000] ;  /* 0x00400000d808783b */ /* 0x000fea0000000200 */
[----:B---3--:R-:W-:Y:S06]  /*61d0*/  HMMA.16816.F32.BF16 R12, R192, R184, R12 ;  /* 0x000000b8c00c723c */ /* 0x008fec000004180c */
[C---:B------:R-:W-:Y:S06]  /*61e0*/  HMMA.16816.F32.BF16 R32, R4.reuse, R204, R32 ;  /* 0x000000cc0420723c */ /* 0x040fec0000041820 */
[----:B------:R-:W-:Y:S01]  /*61f0*/  HMMA.16816.F32.BF16 R28, R4, R206, R28 ;  /* 0x000000ce041c723c */ /* 0x000fe2000004181c */
[----:B------:R-:W2:Y:S05]  /*6200*/  LDSM.16.M88.4 R4, [R210+0x1000] ;  /* 0x00100000d204783b */ /* 0x000eaa0000000200 */
[----:B----4-:R-:W-:Y:S06]  /*6210*/  HMMA.16816.F32.BF16 R180, R188, R184, R180 ;  /* 0x000000b8bcb4723c */ /* 0x010fec00000418b4 */
[----:B-1----:R-:W-:Y:S06]  /*6220*/  HMMA.16816.F32.BF16 R12, R24, R16, R12 ;  /* 0x00000010180c723c */ /* 0x002fec000004180c */
[-C--:B------:R-:W-:Y:S06]  /*6230*/  HMMA.16816.F32.BF16 R172, R192, R186.reuse, R172 ;  /* 0x000000bac0ac723c */ /* 0x080fec00000418ac */
[----:B------:R-:W-:Y:S01]  /*6240*/  HMMA.16816.F32.BF16 R176, R188, R186, R176 ;  /* 0x000000babcb0723c */ /* 0x000fe200000418b0 */
[----:B------:R-:W1:Y:S05]  /*6250*/  LDSM.16.M88.4 R184, [R208] ;  /* 0x00000000d0b8783b */ /* 0x000e6a0000000200 */
[C---:B------:R-:W-:Y:S06]  /*6260*/  HMMA.16816.F32.BF16 R164, R200.reuse, R204, R164 ;  /* 0x000000ccc8a4723c */ /* 0x040fec00000418a4 */
[----:B------:R-:W-:Y:S01]  /*6270*/  HMMA.16816.F32.BF16 R200, R200, R206, R196 ;  /* 0x000000cec8c8723c */ /* 0x000fe200000418c4 */
[----:B------:R-:W3:Y:S05]  /*6280*/  LDSM.16.M88.4 R196, [R216+0x6000] ;  /* 0x00600000d8c4783b */ /* 0x000eea0000000200 */
[----:B-----5:R-:W-:Y:S06]  /*6290*/  HMMA.16816.F32.BF16 R180, R20, R16, R180 ;  /* 0x0000001014b4723c */ /* 0x020fec00000418b4 */
[----:B--2---:R-:W-:Y:S06]  /*62a0*/  HMMA.16816.F32.BF16 R12, R8, R4, R12 ;  /* 0x00000004080c723c */ /* 0x004fec000004180c */
[-C--:B------:R-:W-:Y:S06]  /*62b0*/  HMMA.16816.F32.BF16 R172, R24, R18.reuse, R172 ;  /* 0x0000001218ac723c */ /* 0x080fec00000418ac */
[----:B------:R-:W-:Y:S01]  /*62c0*/  HMMA.16816.F32.BF16 R176, R20, R18, R176 ;  /* 0x0000001214b0723c */ /* 0x000fe200000418b0 */
[----:B------:R-:W2:Y:S05]  /*62d0*/  LDSM.16.M88.4 R16, [R217+0x1800] ;  /* 0x00180000d910783b */ /* 0x000eaa0000000200 */
[C---:B-1----:R-:W-:Y:S06]  /*62e0*/  HMMA.16816.F32.BF16 R164, R192.reuse, R184, R164 ;  /* 0x000000b8c0a4723c */ /* 0x042fec00000418a4 */
[----:B------:R-:W-:Y:S01]  /*62f0*/  HMMA.16816.F32.BF16 R200, R192, R186, R200 ;  /* 0x000000bac0c8723c */ /* 0x000fe200000418c8 */
[----:B------:R-:W-:Y:S01]  /*6300*/  FMUL.FTZ R168, R14, UR4 ;  /* 0x000000040ea87c20 */ /* 0x000fe20008410000 */
[----:B------:R-:W-:-:S04]  /*6310*/  FMUL.FTZ R204, R15, UR4 ;  /* 0x000000040fcc7c20 */ /* 0x000fc80008410000 */
[----:B---3--:R-:W-:Y:S01]  /*6320*/  HMMA.16816.F32.BF16 R180, R196, R4, R180 ;  /* 0x00000004c4b4723c */ /* 0x008fe200000418b4 */
[----:B------:R-:W1:Y:S05]  /*6330*/  MUFU.TANH R168, R168 ;  /* 0x000000a800a87308 */ /* 0x000e6a0000002400 */
[----:B------:R-:W-:Y:S01]  /*6340*/  HMMA.16816.F32.BF16 R32, R188, R184, R32 ;  /* 0x000000b8bc20723c */ /* 0x000fe20000041820 */
[----:B------:R-:W-:Y:S01]  /*6350*/  FMUL.FTZ R4, R12, UR4 ;  /* 0x000000040c047c20 */ /* 0x000fe20008410000 */
[----:B------:R-:W-:Y:S01]  /*6360*/  FMUL.FTZ R5, R13, UR4 ;  /* 0x000000040d057c20 */ /* 0x000fe20008410000 */
[----:B------:R-:W3:Y:S01]  /*6370*/  MUFU.TANH R204, R204 ;  /* 0x000000cc00cc7308 */ /* 0x000ee20000002400 */
[----:B------:R-:W4:Y:S01]  /*6380*/  LDSM.16.M88.4 R12, [R210+0x1800] ;  /* 0x00180000d20c783b */ /* 0x000f220000000200 */
[----:B------:R-:W-:-:S04]  /*6390*/  DEPBAR.LE SB0, 0x0 ;  /* 0x000080000000791a */ /* 0x000fc80000000000 */
[----:B------:R-:W-:Y:S02]  /*63a0*/  HMMA.16816.F32.BF16 R28, R188, R186, R28 ;  /* 0x000000babc1c723c */ /* 0x000fe4000004181c */
[----:B------:R-:W1:Y:S04]  /*63b0*/  MUFU.TANH R4, R4 ;  /* 0x0000000400047308 */ /* 0x000e680000002400 */
[----:B------:R-:W-:Y:S03]  /*63c0*/  HMMA.16816.F32.BF16 R172, R8, R6, R172 ;  /* 0x0000000608ac723c */ /* 0x000fe600000418ac */
[----:B------:R-:W-:Y:S01]  /*63d0*/  FMUL.FTZ R180, R180, UR4 ;  /* 0x00000004b4b47c20 */ /* 0x000fe20008410000 */
[----:B------:R-:W-:Y:S01]  /*63e0*/  FMUL.FTZ R181, R181, UR4 ;  /* 0x00000004b5b57c20 */ /* 0x000fe20008410000 */
[----:B------:R-:W-:Y:S01]  /*63f0*/  FMUL.FTZ R182, R182, UR4 ;  /* 0x00000004b6b67c20 */ /* 0x000fe20008410000 */
[C---:B--2---:R-:W-:Y:S01]  /*6400*/  HMMA.16816.F32.BF16 R164, R24.reuse, R16, R164 ;  /* 0x0000001018a4723c */ /* 0x044fe200000418a4 */
[----:B------:R-:W2:Y:S05]  /*6410*/  MUFU.TANH R5, R5 ;  /* 0x0000000500057308 */ /* 0x000eaa0000002400 */
[----:B------:R-:W-:Y:S01]  /*6420*/  HMMA.16816.F32.BF16 R200, R24, R18, R200 ;  /* 0x0000001218c8723c */ /* 0x000fe200000418c8 */
[----:B------:R-:W5:Y:S02]  /*6430*/  S2R R26, SR_TID.X ;  /* 0x00000000001a7919 */ /* 0x000f640000002100 */
[----:B------:R-:W1:Y:S03]  /*6440*/  MUFU.TANH R180, R180 ;  /* 0x000000b400b47308 */ /* 0x000e660000002400 */
[C---:B------:R-:W-:Y:S05]  /*6450*/  HMMA.16816.F32.BF16 R32, R20.reuse, R16, R32 ;  /* 0x000000101420723c */ /* 0x040fea0000041820 */
[----:B------:R-:W1:Y:S01]  /*6460*/  MUFU.TANH R181, R181 ;  /* 0x000000b500b57308 */ /* 0x000e620000002400 */
[----:B------:R-:W-:Y:S01]  /*6470*/  HMMA.16816.F32.BF16 R28, R20, R18, R28 ;  /* 0x00000012141c723c */ /* 0x000fe2000004181c */
[----:B------:R-:W-:-:S05]  /*6480*/  FMUL.FTZ R24, R175, UR4 ;  /* 0x00000004af187c20 */ /* 0x000fca0008410000 */
[----:B------:R-:W-:Y:S01]  /*6490*/  HMMA.16816.F32.BF16 R176, R196, R6, R176 ;  /* 0x00000006c4b0723c */ /* 0x000fe200000418b0 */
[----:B------:R-:W1:Y:S05]  /*64a0*/  MUFU.TANH R182, R182 ;  /* 0x000000b600b67308 */ /* 0x000e6a0000002400 */
[C---:B----4-:R-:W-:Y:S01]  /*64b0*/  HMMA.16816.F32.BF16 R164, R8.reuse, R12, R164 ;  /* 0x0000000c08a4723c */ /* 0x050fe200000418a4 */
[----:B------:R-:W-:Y:S01]  /*64c0*/  FMUL.FTZ R7, R172, UR4 ;  /* 0x00000004ac077c20 */ /* 0x000fe20008410000 */
[----:B------:R-:W-:Y:S01]  /*64d0*/  FMUL.FTZ R172, R173, UR4 ;  /* 0x00000004adac7c20 */ /* 0x000fe20008410000 */
[----:B------:R-:W-:Y:S01]  /*64e0*/  FMUL.FTZ R6, R183, UR4 ;  /* 0x00000004b7067c20 */ /* 0x000fe20008410000 */
[----:B------:R-:W-:Y:S01]  /*64f0*/  FMUL.FTZ R173, R174, UR4 ;  /* 0x00000004aead7c20 */ /* 0x000fe20008410000 */
[----:B------:R-:W4:Y:S01]  /*6500*/  MUFU.TANH R24, R24 ;  /* 0x0000001800187308 */ /* 0x000f220000002400 */
[----:B------:R-:W-:Y:S06]  /*6510*/  HMMA.16816.F32.BF16 R200, R8, R14, R200 ;  /* 0x0000000e08c8723c */ /* 0x000fec00000418c8 */
[C---:B------:R-:W-:Y:S01]  /*6520*/  HMMA.16816.F32.BF16 R32, R196.reuse, R12, R32 ;  /* 0x0000000cc420723c */ /* 0x040fe20000041820 */
[----:B-----5:R-:W-:Y:S01]  /*6530*/  IMAD.SHL.U32 R9, R26, 0x2, RZ ;  /* 0x000000021a097824 */ /* 0x020fe200078e00ff */
[----:B------:R-:W1:Y:S04]  /*6540*/  MUFU.TANH R6, R6 ;  /* 0x0000000600067308 */ /* 0x000e680000002400 */
[----:B------:R-:W-:Y:S01]  /*6550*/  HMMA.16816.F32.BF16 R28, R196, R14, R28 ;  /* 0x0000000ec41c723c */ /* 0x000fe2000004181c */
[----:B------:R-:W-:Y:S01]  /*6560*/  FMUL.FTZ R25, R176, UR4 ;  /* 0x00000004b0197c20 */ /* 0x000fe20008410000 */
[----:B------:R-:W-:Y:S01]  /*6570*/  FMUL.FTZ R16, R177, UR4 ;  /* 0x00000004b1107c20 */ /* 0x000fe20008410000 */
[----:B------:R-:W-:Y:S01]  /*6580*/  FMUL.FTZ R17, R178, UR4 ;  /* 0x00000004b2117c20 */ /* 0x000fe20008410000 */
[----:B------:R-:W-:Y:S01]  /*6590*/  FMUL.FTZ R18, R179, UR4 ;  /* 0x00000004b3127c20 */ /* 0x000fe20008410000 */
[----:B------:R-:W-:Y:S01]  /*65a0*/  IADD3 R176, R169, -0x3, RZ ;  /* 0xfffffffda9b07810 */ /* 0x000fe20007ffe0ff */
[----:B------:R-:W-:Y:S01]  /*65b0*/  FMUL.FTZ R8, R164, UR4 ;  /* 0x00000004a4087c20 */ /* 0x000fe20008410000 */
[----:B------:R-:W-:Y:S01]  /*65c0*/  FMUL.FTZ R10, R165, UR4 ;  /* 0x00000004a50a7c20 */ /* 0x000fe20008410000 */
[----:B------:R-:W-:Y:S01]  /*65d0*/  FMUL.FTZ R21, R166, UR4 ;  /* 0x00000004a6157c20 */ /* 0x000fe20008410000 */
[----:B------:R-:W-:Y:S01]  /*65e0*/  LOP3.LUT R9, R9, 0x6, RZ, 0xc0, !PT ;  /* 0x0000000609097812 */ /* 0x000fe200078ec0ff */
[----:B------:R-:W1:Y:S01]  /*65f0*/  MUFU.TANH R7, R7 ;  /* 0x0000000700077308 */ /* 0x000e620000002400 */
[----:B------:R-:W-:Y:S01]  /*6600*/  FMUL.FTZ R12, R167, UR4 ;  /* 0x00000004a70c7c20 */ /* 0x000fe20008410000 */
[----:B------:R-:W-:-:S02]  /*6610*/  FMUL.FTZ R199, R200, UR4 ;  /* 0x00000004c8c77c20 */ /* 0x000fc40008410000 */
[----:B------:R-:W-:-:S04]  /*6620*/  IMAD R9, R176, 0x20, R9 ;  /* 0x00000020b0097824 */ /* 0x000fc800078e0209 */
[----:B------:R-:W1:Y:S01]  /*6630*/  MUFU.TANH R172, R172 ;  /* 0x000000ac00ac7308 */ /* 0x000e620000002400 */
[C---:B------:R-:W-:Y:S01]  /*6640*/  VIADD R165, R9.reuse, 0x8 ;  /* 0x0000000809a57836 */ /* 0x040fe20000000000 */
[C---:B------:R-:W-:Y:S01]  /*6650*/  IADD3 R167, R9.reuse, 0x1, RZ ;  /* 0x0000000109a77810 */ /* 0x040fe20007ffe0ff */
[C---:B------:R-:W-:Y:S01]  /*6660*/  VIADD R19, R9.reuse, 0x11 ;  /* 0x0000001109137836 */ /* 0x040fe20000000000 */
[C---:B------:R-:W-:Y:S02]  /*6670*/  ISETP.GE.AND P6, PT, R9.reuse, R234, PT ;  /* 0x000000ea0900720c */ /* 0x040fe40003fc6270 */
[C---:B------:R-:W-:Y:S02]  /*6680*/  ISETP.GE.AND P3, PT, R9.reuse, R171, PT ;  /* 0x000000ab0900720c */ /* 0x040fe40003f66270 */
[----:B------:R-:W1:Y:S01]  /*6690*/  MUFU.TANH R173, R173 ;  /* 0x000000ad00ad7308 */ /* 0x000e620000002400 */
[C---:B------:R-:W-:Y:S02]  /*66a0*/  ISETP.GE.AND P2, PT, R9.reuse, R170, PT ;  /* 0x000000aa0900720c */ /* 0x040fe40003f46270 */
[----:B------:R-:W-:-:S02]  /*66b0*/  ISETP.GE.AND P1, PT, R9, R2, PT ;  /* 0x000000020900720c */ /* 0x000fc40003f26270 */
[C---:B------:R-:W-:Y:S02]  /*66c0*/  IADD3 R27, R9.reuse, 0x9, RZ ;  /* 0x00000009091b7810 */ /* 0x040fe40007ffe0ff */
[----:B------:R-:W-:Y:S01]  /*66d0*/  IADD3 R23, R9, 0x10, RZ ;  /* 0x0000001009177810 */ /* 0x000fe20007ffe0ff */
[----:B------:R-:W1:Y:S01]  /*66e0*/  MUFU.TANH R25, R25 ;  /* 0x0000001900197308 */ /* 0x000e620000002400 */
[-C--:B------:R-:W-:Y:S02]  /*66f0*/  ISETP.GE.AND P5, PT, R167, R234.reuse, PT ;  /* 0x000000eaa700720c */ /* 0x080fe40003fa6270 */
[----:B------:R-:W-:Y:S02]  /*6700*/  ISETP.GE.AND P4, PT, R165, R234, PT ;  /* 0x000000eaa500720c */ /* 0x000fe40003f86270 */
[C---:B------:R-:W-:Y:S02]  /*6710*/  IADD3 R15, R9.reuse, 0x18, RZ ;  /* 0x00000018090f7810 */ /* 0x040fe40007ffe0ff */
[----:B------:R-:W-:Y:S01]  /*6720*/  IADD3 R13, R9, 0x19, RZ ;  /* 0x00000019090d7810 */ /* 0x000fe20007ffe0ff */
        /* <DEDUP_REMOVED lines=29> */
.L_x_1084:
[----:B-1----:R-:W-:Y:S01]  /*6900*/  FSEL R9, R4, -INF , !P6 ;  /* 0xff80000004097808 */ /* 0x002fe20007000000 */
[----:B------:R-:W-:Y:S01]  /*6910*/  FMUL.FTZ R195, R201, UR4 ;  /* 0x00000004c9c37c20 */ /* 0x000fe20008410000 */
[----:B------:R-:W-:Y:S01]  /*6920*/  FSEL R11, R5, -INF , !P5 ;  /* 0xff800000050b7808 */ /* 0x000fe20006800000 */
[----:B------:R-:W-:Y:S01]  /*6930*/  FMUL.FTZ R252, R33, UR4 ;  /* 0x0000000421fc7c20 */ /* 0x000fe20008410000 */
[----:B------:R-:W-:Y:S01]  /*6940*/  FMNMX.FTZ R4, R3, R9, !PT ;  /* 0x0000000903047209 */ /* 0x000fe20007810000 */
[----:B------:R-:W-:Y:S01]  /*6950*/  FMUL.FTZ R32, R32, UR4 ;  /* 0x0000000420207c20 */ /* 0x000fe20008410000 */
[----:B------:R-:W-:Y:S01]  /*6960*/  ISETP.GE.AND P0, PT, R27, R234, PT ;  /* 0x000000ea1b00720c */ /* 0x000fe20003f06270 */
[----:B------:R-:W1:Y:S01]  /*6970*/  MUFU.TANH R195, R195 ;  /* 0x000000c300c37308 */ /* 0x000e620000002400 */
[----:B------:R-:W-:Y:S01]  /*6980*/  FSEL R7, R7, -INF , !P4 ;  /* 0xff80000007077808 */ /* 0x000fe20006000000 */
[----:B------:R-:W-:Y:S01]  /*6990*/  FMUL.FTZ R198, R202, UR4 ;  /* 0x00000004cac67c20 */ /* 0x000fe20008410000 */
[----:B------:R-:W-:Y:S01]  /*69a0*/  FMNMX.FTZ R4, R11, R4, !PT ;  /* 0x000000040b047209 */ /* 0x000fe20007810000 */
[----:B------:R-:W-:Y:S01]  /*69b0*/  FMUL.FTZ R34, R34, UR4 ;  /* 0x0000000422227c20 */ /* 0x000fe20008410000 */
[----:B------:R-:W-:Y:S01]  /*69c0*/  ISETP.GE.AND P6, PT, R23, R234, PT ;  /* 0x000000ea1700720c */ /* 0x000fe20003fc6270 */
[----:B------:R-:W-:Y:S01]  /*69d0*/  FMUL.FTZ R196, R203, UR4 ;  /* 0x00000004cbc47c20 */ /* 0x000fe20008410000 */
[----:B------:R-:W-:Y:S01]  /*69e0*/  FSEL R5, R172, -INF , !P0 ;  /* 0xff800000ac057808 */ /* 0x000fe20004000000 */
[----:B------:R-:W3:Y:S01]  /*69f0*/  MUFU.TANH R207, R32 ;  /* 0x0000002000cf7308 */ /* 0x000ee20000002400 */
[----:B------:R-:W-:Y:S01]  /*6a00*/  FMNMX.FTZ R4, R7, R4, !PT ;  /* 0x0000000407047209 */ /* 0x000fe20007810000 */
[----:B------:R-:W-:Y:S01]  /*6a10*/  FMUL.FTZ R35, R35, UR4 ;  /* 0x0000000423237c20 */ /* 0x000fe20008410000 */
[----:B------:R-:W-:Y:S01]  /*6a20*/  ISETP.GE.AND P5, PT, R19, R234, PT ;  /* 0x000000ea1300720c */ /* 0x000fe20003fa6270 */
[----:B------:R-:W-:Y:S01]  /*6a30*/  FMUL.FTZ R30, R30, UR4 ;  /* 0x000000041e1e7c20 */ /* 0x000fe20008410000 */
[----:B------:R-:W-:Y:S01]  /*6a40*/  FSEL R201, R8, -INF , !P6 ;  /* 0xff80000008c97808 */ /* 0x000fe20007000000 */
[----:B------:R-:W-:Y:S01]  /*6a50*/  FMUL.FTZ R31, R31, UR4 ;  /* 0x000000041f1f7c20 */ /* 0x000fe20008410000 */
[----:B------:R-:W-:Y:S01]  /*6a60*/  FMNMX.FTZ R4, R5, R4, !PT ;  /* 0x0000000405047209 */ /* 0x000fe20007810000 */
[----:B------:R4:W-:Y:S01]  /*6a70*/  MUFU.TANH R200, R12 ;  /* 0x0000000c00c87308 */ /* 0x0009e20000002400 */
[----:B------:R-:W-:Y:S01]  /*6a80*/  ISETP.GE.AND P4, PT, R15, R234, PT ;  /* 0x000000ea0f00720c */ /* 0x000fe20003f86270 */
[----:B------:R-:W-:Y:S01]  /*6a90*/  FMUL.FTZ R28, R28, UR4 ;  /* 0x000000041c1c7c20 */ /* 0x000fe20008410000 */
[----:B------:R-:W-:Y:S01]  /*6aa0*/  FSEL R197, R10, -INF , !P5 ;  /* 0xff8000000ac57808 */ /* 0x000fe20006800000 */
[----:B------:R-:W-:Y:S01]  /*6ab0*/  FMUL.FTZ R29, R29, UR4 ;  /* 0x000000041d1d7c20 */ /* 0x000fe20008410000 */
[----:B------:R-:W-:-:S02]  /*6ac0*/  FMNMX.FTZ R4, R201, R4, !PT ;  /* 0x00000004c9047209 */ /* 0x000fc40007810000 */
[----:B------:R-:W-:Y:S01]  /*6ad0*/  ISETP.GE.AND P0, PT, R13, R234, PT ;  /* 0x000000ea0d00720c */ /* 0x000fe20003f06270 */
[----:B------:R-:W5:Y:S01]  /*6ae0*/  MUFU.TANH R198, R198 ;  /* 0x000000c600c67308 */ /* 0x000f620000002400 */
[----:B------:R-:W-:Y:S02]  /*6af0*/  FSEL R199, R199, -INF , !P4 ;  /* 0xff800000c7c77808 */ /* 0x000fe40006000000 */
[----:B------:R-:W-:Y:S02]  /*6b00*/  FMNMX.FTZ R4, R197, R4, !PT ;  /* 0x00000004c5047209 */ /* 0x000fe40007810000 */
[----:B-1----:R-:W-:Y:S02]  /*6b10*/  FSEL R195, R195, -INF , !P0 ;  /* 0xff800000c3c37808 */ /* 0x002fe40004000000 */
[----:B------:R-:W-:Y:S01]  /*6b20*/  FMNMX.FTZ R26, R199, R4, !PT ;  /* 0x00000004c71a7209 */ /* 0x000fe20007810000 */
[----:B------:R-:W1:Y:S01]  /*6b30*/  MUFU.TANH R252, R252 ;  /* 0x000000fc00fc7308 */ /* 0x000e620000002400 */
[----:B------:R-:W-:-:S02]  /*6b40*/  ISETP.GE.AND P0, PT, R165, R171, PT ;  /* 0x000000aba500720c */ /* 0x000fc40003f06270 */
[----:B------:R-:W-:Y:S02]  /*6b50*/  FMNMX.FTZ R26, R195, R26, !PT ;  /* 0x0000001ac31a7209 */ /* 0x000fe40007810000 */
[----:B------:R-:W-:Y:S02]  /*6b60*/  FSEL R22, R173, -INF , !P0 ;  /* 0xff800000ad167808 */ /* 0x000fe40004000000 */
[-C--:B------:R-:W-:Y:S01]  /*6b70*/  ISETP.GE.AND P0, PT, R23, R171.reuse, PT ;  /* 0x000000ab1700720c */ /* 0x080fe20003f06270 */
[----:B------:R-:W2:Y:S01]  /*6b80*/  SHFL.BFLY PT, R33, R26, 0x2, 0x1f ;  /* 0x0c401f001a217f89 */ /* 0x000ea200000e0000 */
[C---:B------:R-:W-:Y:S01]  /*6b90*/  ISETP.GE.AND P5, PT, R167.reuse, R170, PT ;  /* 0x000000aaa700720c */ /* 0x040fe20003fa6270 */
[----:B------:R-:W1:Y:S01]  /*6ba0*/  MUFU.TANH R246, R34 ;  /* 0x0000002200f67308 */ /* 0x000e620000002400 */
[----:B------:R-:W-:Y:S02]  /*6bb0*/  FSEL R180, R180, -INF , !P2 ;  /* 0xff800000b4b47808 */ /* 0x000fe40005000000 */
[----:B------:R-:W-:-:S02]  /*6bc0*/  ISETP.GE.AND P6, PT, R167, R171, PT ;  /* 0x000000aba700720c */ /* 0x000fc40003fc6270 */
[----:B----4-:R-:W-:Y:S02]  /*6bd0*/  FSEL R12, R168, -INF , !P3 ;  /* 0xff800000a80c7808 */ /* 0x010fe40005800000 */
[----:B------:R-:W-:Y:S01]  /*6be0*/  FSEL R202, R21, -INF , !P0 ;  /* 0xff80000015ca7808 */ /* 0x000fe20004000000 */
[----:B------:R-:W4:Y:S01]  /*6bf0*/  MUFU.TANH R196, R196 ;  /* 0x000000c400c47308 */ /* 0x000f220000002400 */
[----:B------:R-:W-:Y:S02]  /*6c00*/  ISETP.GE.AND P3, PT, R165, R170, PT ;  /* 0x000000aaa500720c */ /* 0x000fe40003f66270 */
[----:B------:R-:W-:Y:S02]  /*6c10*/  FSEL R10, R181, -INF , !P5 ;  /* 0xff800000b50a7808 */ /* 0x000fe40006800000 */
[----:B------:R-:W-:Y:S02]  /*6c20*/  FMNMX.FTZ R21, R237, R180, !PT ;  /* 0x000000b4ed157209 */ /* 0x000fe40007810000 */
[----:B------:R-:W-:Y:S01]  /*6c30*/  FSEL R8, R182, -INF , !P1 ;  /* 0xff800000b6087808 */ /* 0x000fe20004800000 */
[----:B------:R5:W4:Y:S01]  /*6c40*/  MUFU.TANH R244, R35 ;  /* 0x0000002300f47308 */ /* 0x000b220000002400 */
[----:B------:R-:W-:-:S02]  /*6c50*/  ISETP.GE.AND P1, PT, R27, R171, PT ;  /* 0x000000ab1b00720c */ /* 0x000fc40003f26270 */
[----:B------:R-:W-:Y:S02]  /*6c60*/  FSEL R20, R204, -INF , !P6 ;  /* 0xff800000cc147808 */ /* 0x000fe40007000000 */
[-C--:B------:R-:W-:Y:S02]  /*6c70*/  ISETP.GE.AND P6, PT, R27, R170.reuse, PT ;  /* 0x000000aa1b00720c */ /* 0x080fe40003fc6270 */
[----:B------:R-:W-:Y:S01]  /*6c80*/  FSEL R14, R25, -INF , !P3 ;  /* 0xff800000190e7808 */ /* 0x000fe20005800000 */
[----:B------:R-:W4:Y:S01]  /*6c90*/  MUFU.TANH R242, R30 ;  /* 0x0000001e00f27308 */ /* 0x000f220000002400 */
[----:B------:R-:W-:Y:S02]  /*6ca0*/  FMNMX.FTZ R21, R10, R21, !PT ;  /* 0x000000150a157209 */ /* 0x000fe40007810000 */
[----:B------:R-:W-:Y:S02]  /*6cb0*/  FSEL R4, R24, -INF , !P1 ;  /* 0xff80000018047808 */ /* 0x000fe40004800000 */
[----:B------:R-:W-:-:S02]  /*6cc0*/  ISETP.GE.AND P3, PT, R23, R170, PT ;  /* 0x000000aa1700720c */ /* 0x000fc40003f66270 */
[----:B------:R-:W-:Y:S01]  /*6cd0*/  FSEL R24, R16, -INF , !P6 ;  /* 0xff80000010187808 */ /* 0x000fe20007000000 */
[----:B------:R-:W4:Y:S01]  /*6ce0*/  MUFU.TANH R31, R31 ;  /* 0x0000001f001f7308 */ /* 0x000f220000002400 */
[----:B------:R-:W-:Y:S02]  /*6cf0*/  FMNMX.FTZ R21, R14, R21, !PT ;  /* 0x000000150e157209 */ /* 0x000fe40007810000 */
[----:B---3--:R-:W-:Y:S02]  /*6d00*/  FSEL R207, R207, -INF , !P3 ;  /* 0xff800000cfcf7808 */ /* 0x008fe40005800000 */
[----:B------:R-:W-:Y:S02]  /*6d10*/  FMNMX.FTZ R16, R24, R21, !PT ;  /* 0x0000001518107209 */ /* 0x000fe40007810000 */
[-C--:B------:R-:W-:Y:S01]  /*6d20*/  ISETP.GE.AND P4, PT, R167, R2.reuse, PT ;  /* 0x00000002a700720c */ /* 0x080fe20003f86270 */
[----:B------:R-:W3:Y:S01]  /*6d30*/  MUFU.TANH R250, R28 ;  /* 0x0000001c00fa7308 */ /* 0x000ee20000002400 */
[----:B------:R-:W-:-:S02]  /*6d40*/  ISETP.GE.AND P5, PT, R27, R2, PT ;  /* 0x000000021b00720c */ /* 0x000fc40003fa6270 */
[----:B--2---:R-:W-:Y:S02]  /*6d50*/  FMNMX.FTZ R26, R26, R33, !PT ;  /* 0x000000211a1a7209 */ /* 0x004fe40007810000 */
[----:B------:R-:W-:Y:S01]  /*6d60*/  FMNMX.FTZ R27, R207, R16, !PT ;  /* 0x00000010cf1b7209 */ /* 0x000fe20007810000 */
[----:B-----5:R-:W-:Y:S01]  /*6d70*/  LDSM.16.MT88.4 R32, [R215+0xa000] ;  /* 0x00a00000d720783b */ /* 0x020fe20000004200 */
[----:B------:R-:W-:Y:S01]  /*6d80*/  ISETP.GE.AND P2, PT, R165, R2, PT ;  /* 0x00000002a500720c */ /* 0x000fe20003f46270 */
[----:B------:R-:W2:Y:S01]  /*6d90*/  MUFU.TANH R248, R29 ;  /* 0x0000001d00f87308 */ /* 0x000ea20000002400 */
[----:B------:R-:W-:Y:S01]  /*6da0*/  FSEL R16, R6, -INF , !P4 ;  /* 0xff80000006107808 */ /* 0x000fe20006000000 */
[----:B------:R-:W5:Y:S01]  /*6db0*/  SHFL.BFLY PT, R21, R26, 0x1, 0x1f ;  /* 0x0c201f001a157f89 */ /* 0x000f6200000e0000 */
[----:B------:R-:W-:Y:S02]  /*6dc0*/  FMNMX.FTZ R25, R236, R8, !PT ;  /* 0x00000008ec197209 */ /* 0x000fe40007810000 */
[----:B------:R-:W-:-:S02]  /*6dd0*/  ISETP.GE.AND P0, PT, R15, R171, PT ;  /* 0x000000ab0f00720c */ /* 0x000fc40003f06270 */
[----:B------:R-:W-:Y:S02]  /*6de0*/  FSEL R6, R17, -INF , !P2 ;  /* 0xff80000011067808 */ /* 0x000fe40005000000 */
[----:B------:R-:W-:Y:S02]  /*6df0*/  FMNMX.FTZ R25, R16, R25, !PT ;  /* 0x0000001910197209 */ /* 0x000fe40007810000 */
[----:B------:R-:W-:Y:S02]  /*6e00*/  ISETP.GE.AND P1, PT, R23, R2, PT ;  /* 0x000000021700720c */ /* 0x000fe40003f26270 */
[----:B------:R-:W-:Y:S02]  /*6e10*/  ISETP.GE.AND P6, PT, R19, R171, PT ;  /* 0x000000ab1300720c */ /* 0x000fe40003fc6270 */
[----:B------:R-:W-:Y:S02]  /*6e20*/  FMNMX.FTZ R23, R0, R12, !PT ;  /* 0x0000000c00177209 */ /* 0x000fe40007810000 */
[----:B------:R-:W-:-:S02]  /*6e30*/  FSEL R198, R198, -INF , !P0 ;  /* 0xff800000c6c67808 */ /* 0x000fc40004000000 */
[----:B------:R-:W-:Y:S02]  /*6e40*/  ISETP.GE.AND P0, PT, R19, R170, PT ;  /* 0x000000aa1300720c */ /* 0x000fe40003f06270 */
[----:B------:R-:W-:Y:S02]  /*6e50*/  FSEL R18, R18, -INF , !P5 ;  /* 0xff80000012127808 */ /* 0x000fe40006800000 */
[----:B------:R-:W-:Y:S02]  /*6e60*/  FMNMX.FTZ R25, R6, R25, !PT ;  /* 0x0000001906197209 */ /* 0x000fe40007810000 */
[----:B------:R-:W-:Y:S02]  /*6e70*/  FSEL R200, R200, -INF , !P6 ;  /* 0xff800000c8c87808 */ /* 0x000fe40007000000 */
[----:B------:R-:W-:Y:S02]  /*6e80*/  FMNMX.FTZ R23, R20, R23, !PT ;  /* 0x0000001714177209 */ /* 0x000fe40007810000 */
[----:B------:R-:W-:-:S02]  /*6e90*/  ISETP.GE.AND P6, PT, R13, R171, PT ;  /* 0x000000ab0d00720c */ /* 0x000fc40003fc6270 */
[----:B-1----:R-:W-:Y:S02]  /*6ea0*/  FSEL R252, R252, -INF , !P0 ;  /* 0xff800000fcfc7808 */ /* 0x002fe40004000000 */
[----:B------:R-:W-:Y:S02]  /*6eb0*/  ISETP.GE.AND P0, PT, R19, R2, PT ;  /* 0x000000021300720c */ /* 0x000fe40003f06270 */
[----:B------:R-:W-:Y:S02]  /*6ec0*/  FSEL R246, R246, -INF , !P1 ;  /* 0xff800000f6f67808 */ /* 0x000fe40004800000 */
[----:B------:R-:W-:Y:S02]  /*6ed0*/  FMNMX.FTZ R25, R18, R25, !PT ;  /* 0x0000001912197209 */ /* 0x000fe40007810000 */
[----:B------:R-:W-:Y:S02]  /*6ee0*/  FMNMX.FTZ R23, R22, R23, !PT ;  /* 0x0000001716177209 */ /* 0x000fe40007810000 */
[----:B----4-:R-:W-:-:S02]  /*6ef0*/  FSEL R196, R196, -INF , !P6 ;  /* 0xff800000c4c47808 */ /* 0x010fc40007000000 */
[C---:B------:R-:W-:Y:S02]  /*6f00*/  ISETP.GE.AND P6, PT, R15.reuse, R170, PT ;  /* 0x000000aa0f00720c */ /* 0x040fe40003fc6270 */
[-C--:B------:R-:W-:Y:S02]  /*6f10*/  ISETP.GE.AND P1, PT, R15, R2.reuse, PT ;  /* 0x000000020f00720c */ /* 0x080fe40003f26270 */
[----:B------:R-:W-:Y:S02]  /*6f20*/  FSEL R244, R244, -INF , !P0 ;  /* 0xff800000f4f47808 */ /* 0x000fe40004000000 */
[----:B------:R-:W-:Y:S02]  /*6f30*/  FMNMX.FTZ R15, R246, R25, !PT ;  /* 0x00000019f60f7209 */ /* 0x000fe40007810000 */
[----:B------:R-:W-:Y:S02]  /*6f40*/  FMNMX.FTZ R23, R4, R23, !PT ;  /* 0x0000001704177209 */ /* 0x000fe40007810000 */
[----:B------:R-:W-:-:S02]  /*6f50*/  ISETP.GE.AND P0, PT, R13, R2, PT ;  /* 0x000000020d00720c */ /* 0x000fc40003f06270 */
[----:B------:R-:W-:Y:S02]  /*6f60*/  FSEL R242, R242, -INF , !P1 ;  /* 0xff800000f2f27808 */ /* 0x000fe40004800000 */
[----:B------:R-:W-:Y:S02]  /*6f70*/  FMNMX.FTZ R15, R244, R15, !PT ;  /* 0x0000000ff40f7209 */ /* 0x000fe40007810000 */
[----:B------:R-:W-:Y:S02]  /*6f80*/  FMNMX.FTZ R23, R202, R23, !PT ;  /* 0x00000017ca177209 */ /* 0x000fe40007810000 */
[----:B------:R-:W-:Y:S02]  /*6f90*/  FSEL R206, R31, -INF , !P0 ;  /* 0xff8000001fce7808 */ /* 0x000fe40004000000 */
[----:B------:R-:W-:Y:S02]  /*6fa0*/  FMNMX.FTZ R15, R242, R15, !PT ;  /* 0x0000000ff20f7209 */ /* 0x000fe40007810000 */
[----:B------:R-:W-:-:S02]  /*6fb0*/  ISETP.GE.AND P3, PT, R13, R170, PT ;  /* 0x000000aa0d00720c */ /* 0x000fc40003f66270 */
[----:B---3--:R-:W-:Y:S02]  /*6fc0*/  FSEL R250, R250, -INF , !P6 ;  /* 0xff800000fafa7808 */ /* 0x008fe40007000000 */
[----:B------:R-:W-:Y:S02]  /*6fd0*/  FMNMX.FTZ R27, R252, R27, !PT ;  /* 0x0000001bfc1b7209 */ /* 0x000fe40007810000 */
[----:B------:R-:W-:Y:S02]  /*6fe0*/  FMNMX.FTZ R23, R200, R23, !PT ;  /* 0x00000017c8177209 */ /* 0x000fe40007810000 */
[----:B-----5:R-:W-:Y:S02]  /*6ff0*/  FMNMX.FTZ R168, R26, R21, !PT ;  /* 0x000000151aa87209 */ /* 0x020fe40007810000 */
[----:B------:R-:W-:Y:S02]  /*7000*/  FMNMX.FTZ R26, R206, R15, !PT ;  /* 0x0000000fce1a7209 */ /* 0x000fe40007810000 */
[----:B--2---:R-:W-:Y:S01]  /*7010*/  FSEL R248, R248, -INF , !P3 ;  /* 0xff800000f8f87808 */ /* 0x004fe20005800000 */
[----:B------:R-:W-:Y:S01]  /*7020*/  FMUL.FTZ R204, R168, UR13 ;  /* 0x0000000da8cc7c20 */ /* 0x000fe20008410000 */
[----:B------:R-:W-:Y:S01]  /*7030*/  FMNMX.FTZ R27, R250, R27, !PT ;  /* 0x0000001bfa1b7209 */ /* 0x000fe20007810000 */
[----:B------:R-:W1:Y:S01]  /*7040*/  SHFL.BFLY PT, R165, R26, 0x2, 0x1f ;  /* 0x0c401f001aa57f89 */ /* 0x000e6200000e0000 */
[----:B------:R-:W-:-:S02]  /*7050*/  FMNMX.FTZ R23, R198, R23, !PT ;  /* 0x00000017c6177209 */ /* 0x000fc40007810000 */
[----:B------:R-:W-:Y:S02]  /*7060*/  FMNMX.FTZ R17, R248, R27, !PT ;  /* 0x0000001bf8117209 */ /* 0x000fe40007810000 */
[----:B------:R-:W-:Y:S02]  /*7070*/  FMNMX.FTZ R23, R196, R23, !PT ;  /* 0x00000017c4177209 */ /* 0x000fe40007810000 */
[----:B------:R-:W-:Y:S01]  /*7080*/  FSETP.NEU.FTZ.AND P3, PT, R168, -INF , PT ;  /* 0xff800000a800780b */ /* 0x000fe20003f7d000 */
[----:B------:R-:W2:Y:S03]  /*7090*/  SHFL.BFLY PT, R30, R17, 0x2, 0x1f ;  /* 0x0c401f00111e7f89 */ /* 0x000ea600000e0000 */
[----:B------:R-:W-:Y:S01]  /*70a0*/  FSEL R204, R204, RZ, P3 ;  /* 0x000000ffcccc7208 */ /* 0x000fe20001800000 */
[----:B------:R-:W3:Y:S04]  /*70b0*/  SHFL.BFLY PT, R28, R23, 0x2, 0x1f ;  /* 0x0c401f00171c7f89 */ /* 0x000ee800000e0000 */
[--C-:B------:R-:W-:Y:S01]  /*70c0*/  FFMA.FTZ R190, R9, UR13, -R204.reuse ;  /* 0x0000000d09be7c23 */ /* 0x100fe200080108cc */
[--C-:B------:R-:W-:Y:S01]  /*70d0*/  FFMA.FTZ R186, R5, UR13, -R204.reuse ;  /* 0x0000000d05ba7c23 */ /* 0x100fe200080108cc */
[--C-:B------:R-:W-:Y:S01]  /*70e0*/  FFMA.FTZ R188, R11, UR13, -R204.reuse ;  /* 0x0000000d0bbc7c23 */ /* 0x100fe200080108cc */
[--C-:B------:R-:W-:Y:S01]  /*70f0*/  FFMA.FTZ R187, R7, UR13, -R204.reuse ;  /* 0x0000000d07bb7c23 */ /* 0x100fe200080108cc */
[----:B------:R-:W-:-:S02]  /*7100*/  FFMA.FTZ R201, R201, UR13, -R204 ;  /* 0x0000000dc9c97c23 */ /* 0x000fc400080108cc */
[----:B------:R-:W-:Y:S01]  /*7110*/  MUFU.EX2 R190, R190 ;  /* 0x000000be00be7308 */ /* 0x000fe20000000800 */
[----:B-1----:R-:W-:-:S05]  /*7120*/  FMNMX.FTZ R165, R26, R165, !PT ;  /* 0x000000a51aa57209 */ /* 0x002fca0007810000 */
[----:B------:R-:W1:Y:S02]  /*7130*/  SHFL.BFLY PT, R26, R165, 0x1, 0x1f ;  /* 0x0c201f00a51a7f89 */ /* 0x000e6400000e0000 */
[----:B------:R-:W-:Y:S01]  /*7140*/  MUFU.EX2 R188, R188 ;  /* 0x000000bc00bc7308 */ /* 0x000fe20000000800 */
[----:B--2---:R-:W-:Y:S02]  /*7150*/  FMNMX.FTZ R30, R17, R30, !PT ;  /* 0x0000001e111e7209 */ /* 0x004fe40007810000 */
[----:B---3--:R-:W-:-:S03]  /*7160*/  FMNMX.FTZ R28, R23, R28, !PT ;  /* 0x0000001c171c7209 */ /* 0x008fc60007810000 */
[----:B------:R-:W2:Y:S02]  /*7170*/  SHFL.BFLY PT, R9, R30, 0x1, 0x1f ;  /* 0x0c201f001e097f89 */ /* 0x000ea400000e0000 */
[----:B------:R-:W-:Y:S02]  /*7180*/  MUFU.EX2 R187, R187 ;  /* 0x000000bb00bb7308 */ /* 0x000fe40000000800 */
[----:B------:R-:W3:Y:S06]  /*7190*/  SHFL.BFLY PT, R167, R28, 0x1, 0x1f ;  /* 0x0c201f001ca77f89 */ /* 0x000eec00000e0000 */
[----:B------:R-:W-:Y:S01]  /*71a0*/  MUFU.EX2 R186, R186 ;  /* 0x000000ba00ba7308 */ /* 0x000fe20000000800 */
[----:B-1----:R-:W-:-:S07]  /*71b0*/  FMNMX.FTZ R165, R165, R26, !PT ;  /* 0x0000001aa5a57209 */ /* 0x002fce0007810000 */
[----:B------:R-:W-:Y:S01]  /*71c0*/  MUFU.EX2 R201, R201 ;  /* 0x000000c900c97308 */ /* 0x000fe20000000800 */
[C---:B------:R-:W-:Y:S01]  /*71d0*/  FSETP.NEU.FTZ.AND P0, PT, R165.reuse, -INF , PT ;  /* 0xff800000a500780b */ /* 0x040fe20003f1d000 */
[----:B------:R-:W-:Y:S01]  /*71e0*/  FMUL.FTZ R203, R165, UR13 ;  /* 0x0000000da5cb7c20 */ /* 0x000fe20008410000 */
[----:B--2---:R-:W-:-:S04]  /*71f0*/  FMNMX.FTZ R166, R30, R9, !PT ;  /* 0x000000091ea67209 */ /* 0x004fc80007810000 */
[----:B------:R-:W-:Y:S02]  /*7200*/  FSEL R203, R203, RZ, P0 ;  /* 0x000000ffcbcb7208 */ /* 0x000fe40000000000 */
[----:B---3--:R-:W-:Y:S01]  /*7210*/  FMNMX.FTZ R167, R28, R167, !PT ;  /* 0x000000a71ca77209 */ /* 0x008fe20007810000 */
[C---:B------:R-:W-:Y:S01]  /*7220*/  FMUL.FTZ R205, R166.reuse, UR13 ;  /* 0x0000000da6cd7c20 */ /* 0x040fe20008410000 */
[----:B------:R-:W-:Y:S01]  /*7230*/  FSETP.NEU.FTZ.AND P1, PT, R166, -INF , PT ;  /* 0xff800000a600780b */ /* 0x000fe20003f3d000 */
[--C-:B------:R-:W-:Y:S01]  /*7240*/  FFMA.FTZ R164, R6, UR13, -R203.reuse ;  /* 0x0000000d06a47c23 */ /* 0x100fe200080108cb */
[C---:B------:R-:W-:Y:S01]  /*7250*/  FSETP.NEU.FTZ.AND P2, PT, R167.reuse, -INF , PT ;  /* 0xff800000a700780b */ /* 0x040fe20003f5d000 */
[----:B------:R-:W-:Y:S01]  /*7260*/  FMUL.FTZ R193, R167, UR13 ;  /* 0x0000000da7c17c20 */ /* 0x000fe20008410000 */
[----:B------:R-:W-:Y:S01]  /*7270*/  FSEL R205, R205, RZ, P1 ;  /* 0x000000ffcdcd7208 */ /* 0x000fe20000800000 */
[--C-:B------:R-:W-:Y:S01]  /*7280*/  FFMA.FTZ R178, R8, UR13, -R203.reuse ;  /* 0x0000000d08b27c23 */ /* 0x100fe200080108cb */
[----:B------:R-:W-:Y:S01]  /*7290*/  FSEL R6, R168, RZ, P3 ;  /* 0x000000ffa8067208 */ /* 0x000fe20001800000 */
[----:B------:R-:W-:Y:S01]  /*72a0*/  FFMA.FTZ R177, R16, UR13, -R203 ;  /* 0x0000000d10b17c23 */ /* 0x000fe200080108cb */
[----:B------:R-:W-:Y:S01]  /*72b0*/  FSEL R193, R193, RZ, P2 ;  /* 0x000000ffc1c17208 */ /* 0x000fe20001000000 */
[--C-:B------:R-:W-:Y:S01]  /*72c0*/  FFMA.FTZ R182, R180, UR13, -R205.reuse ;  /* 0x0000000db4b67c23 */ /* 0x100fe200080108cd */
[----:B------:R-:W-:Y:S01]  /*72d0*/  FSEL R5, R167, RZ, P2 ;  /* 0x000000ffa7057208 */ /* 0x000fe20001000000 */
[--C-:B------:R-:W-:Y:S01]  /*72e0*/  FFMA.FTZ R181, R10, UR13, -R205.reuse ;  /* 0x0000000d0ab57c23 */ /* 0x100fe200080108cd */
[----:B------:R-:W-:Y:S01]  /*72f0*/  FFMA.FTZ R180, R14, UR13, -R205 ;  /* 0x0000000d0eb47c23 */ /* 0x000fe200080108cd */
[--C-:B------:R-:W-:Y:S01]  /*7300*/  FFMA.FTZ R185, R12, UR13, -R193.reuse ;  /* 0x0000000d0cb97c23 */ /* 0x100fe200080108c1 */
[--C-:B------:R-:W-:Y:S01]  /*7310*/  FFMA.FTZ R184, R20, UR13, -R193.reuse ;  /* 0x0000000d14b87c23 */ /* 0x100fe200080108c1 */
[----:B------:R-:W-:Y:S01]  /*7320*/  FFMA.FTZ R183, R22, UR13, -R193 ;  /* 0x0000000d16b77c23 */ /* 0x000fe200080108c1 */
[----:B------:R-:W-:Y:S01]  /*7330*/  FFMA.FTZ R179, R24, UR13, -R205 ;  /* 0x0000000d18b37c23 */ /* 0x000fe200080108cd */
[----:B------:R-:W-:Y:S01]  /*7340*/  FFMA.FTZ R189, R18, UR13, -R203 ;  /* 0x0000000d12bd7c23 */ /* 0x000fe200080108cb */
[----:B------:R-:W-:Y:S01]  /*7350*/  FFMA.FTZ R194, R4, UR13, -R193 ;  /* 0x0000000d04c27c23 */ /* 0x000fe200080108c1 */
[----:B------:R-:W-:Y:S01]  /*7360*/  FADD.FTZ R3, R3, -R6 ;  /* 0x8000000603037221 */ /* 0x000fe20000010000 */
[----:B------:R-:W-:Y:S01]  /*7370*/  FADD.FTZ R0, R0, -R5 ;  /* 0x8000000500007221 */ /* 0x000fe20000010000 */
[----:B------:R-:W1:Y:S01]  /*7380*/  LDSM.16.MT88.4 R24, [R214+0xa000] ;  /* 0x00a00000d618783b */ /* 0x000e620000004200 */
[----:B------:R-:W-:Y:S01]  /*7390*/  FSEL R192, R166, RZ, P1 ;  /* 0x000000ffa6c07208 */ /* 0x000fe20000800000 */
[----:B------:R-:W-:Y:S01]  /*73a0*/  MUFU.EX2 R182, R182 ;  /* 0x000000b600b67308 */ /* 0x000fe20000000800 */
[----:B------:R-:W-:Y:S01]  /*73b0*/  FSEL R191, R165, RZ, P0 ;  /* 0x000000ffa5bf7208 */ /* 0x000fe20000000000 */
[----:B------:R-:W2:Y:S01]  /*73c0*/  LDSM.16.MT88.4 R16, [R213+0xa000] ;  /* 0x00a00000d510783b */ /* 0x000ea20000004200 */
[----:B------:R-:W-:Y:S01]  /*73d0*/  FMUL.FTZ R3, R3, UR13 ;  /* 0x0000000d03037c20 */ /* 0x000fe20008410000 */
[----:B------:R-:W-:Y:S01]  /*73e0*/  FADD.FTZ R192, R237, -R192 ;  /* 0x800000c0edc07221 */ /* 0x000fe20000010000 */
[----:B------:R-:W-:Y:S01]  /*73f0*/  FMUL.FTZ R0, R0, UR13 ;  /* 0x0000000d00007c20 */ /* 0x000fe20008410000 */
[----:B------:R-:W3:Y:S01]  /*7400*/  LDSM.16.MT88.4 R8, [R212+0xa000] ;  /* 0x00a00000d408783b */ /* 0x000ee20000004200 */
[----:B------:R-:W-:Y:S01]  /*7410*/  FADD.FTZ R191, R236, -R191 ;  /* 0x800000bfecbf7221 */ /* 0x000fe20000010000 */
[----:B------:R-:W-:Y:S01]  /*7420*/  FMUL.FTZ R192, R192, UR13 ;  /* 0x0000000dc0c07c20 */ /* 0x000fe20008410000 */
[----:B------:R-:W4:Y:S01]  /*7430*/  MUFU.EX2 R181, R181 ;  /* 0x000000b500b57308 */ /* 0x000f220000000800 */
[----:B------:R-:W5:Y:S01]  /*7440*/  LDSM.16.MT88.4 R4, [R215+0xb000] ;  /* 0x00b00000d704783b */ /* 0x000f620000004200 */
[----:B------:R-:W-:Y:S01]  /*7450*/  FMUL.FTZ R191, R191, UR13 ;  /* 0x0000000dbfbf7c20 */ /* 0x000fe20008410000 */
[--C-:B------:R-:W-:Y:S01]  /*7460*/  FFMA.FTZ R207, R207, UR13, -R205.reuse ;  /* 0x0000000dcfcf7c23 */ /* 0x100fe200080108cd */
[--C-:B------:R-:W-:Y:S01]  /*7470*/  FFMA.FTZ R236, R252, UR13, -R205.reuse ;  /* 0x0000000dfcec7c23 */ /* 0x100fe200080108cd */
[----:B------:R-:W5:Y:S01]  /*7480*/  LDSM.16.MT88.4 R28, [R214+0xb000] ;  /* 0x00b00000d61c783b */ /* 0x000f620000004200 */
[--C-:B------:R-:W-:Y:S01]  /*7490*/  FFMA.FTZ R237, R250, UR13, -R205.reuse ;  /* 0x0000000dfaed7c23 */ /* 0x100fe200080108cd */
[----:B------:R-:W-:Y:S01]  /*74a0*/  FFMA.FTZ R248, R248, UR13, -R205 ;  /* 0x0000000df8f87c23 */ /* 0x000fe200080108cd */
[----:B------:R-:W-:Y:S01]  /*74b0*/  MUFU.EX2 R180, R180 ;  /* 0x000000b400b47308 */ /* 0x000fe20000000800 */
[----:B------:R-:W5:Y:S01]  /*74c0*/  LDSM.16.MT88.4 R20, [R213+0xb000] ;  /* 0x00b00000d514783b */ /* 0x000f620000004200 */
[--C-:B------:R-:W-:Y:S01]  /*74d0*/  FFMA.FTZ R205, R246, UR13, -R203.reuse ;  /* 0x0000000df6cd7c23 */ /* 0x100fe200080108cb */
[--C-:B------:R-:W-:Y:S01]  /*74e0*/  FFMA.FTZ R244, R244, UR13, -R203.reuse ;  /* 0x0000000df4f47c23 */ /* 0x100fe200080108cb */
[--C-:B------:R-:W-:Y:S01]  /*74f0*/  FFMA.FTZ R243, R242, UR13, -R203.reuse ;  /* 0x0000000df2f37c23 */ /* 0x100fe200080108cb */
[----:B------:R-:W5:Y:S01]  /*7500*/  LDSM.16.MT88.4 R12, [R212+0xb000] ;  /* 0x00b00000d40c783b */ /* 0x000f620000004200 */
[----:B------:R-:W-:Y:S01]  /*7510*/  FFMA.FTZ R206, R206, UR13, -R203 ;  /* 0x0000000dcece7c23 */ /* 0x000fe200080108cb */
[--C-:B------:R-:W-:Y:S01]  /*7520*/  FFMA.FTZ R200, R200, UR13, -R193.reuse ;  /* 0x0000000dc8c87c23 */ /* 0x100fe200080108c1 */
[----:B------:R-:W1:Y:S01]  /*7530*/  MUFU.EX2 R179, R179 ;  /* 0x000000b300b37308 */ /* 0x000e620000000800 */
[----:B----4-:R-:W-:Y:S01]  /*7540*/  F2FP.BF16.F32.PACK_AB R172, R181, R182 ;  /* 0x000000b6b5ac723e */ /* 0x010fe200000010ff */
[----:B------:R-:W-:Y:S01]  /*7550*/  FFMA.FTZ R198, R198, UR13, -R193 ;  /* 0x0000000dc6c67c23 */ /* 0x000fe200080108c1 */
[----:B------:R-:W-:-:S05]  /*7560*/  ISETP.GE.AND P0, PT, R169, 0x4, PT ;  /* 0x00000004a900780c */ /* 0x000fca0003f06270 */
[----:B------:R-:W-:Y:S08]  /*7570*/  MUFU.EX2 R178, R178 ;  /* 0x000000b200b27308 */ /* 0x000ff00000000800 */
[----:B------:R-:W4:Y:S01]  /*7580*/  MUFU.EX2 R177, R177 ;  /* 0x000000b100b17308 */ /* 0x000f220000000800 */
[----:B-1----:R-:W-:-:S07]  /*7590*/  F2FP.BF16.F32.PACK_AB R174, R179, R180 ;  /* 0x000000b4b3ae723e */ /* 0x002fce00000010ff */
[----:B------:R-:W-:Y:S08]  /*75a0*/  MUFU.EX2 R164, R164 ;  /* 0x000000a400a47308 */ /* 0x000ff00000000800 */
[----:B------:R-:W1:Y:S01]  /*75b0*/  MUFU.EX2 R189, R189 ;  /* 0x000000bd00bd7308 */ /* 0x000e620000000800 */
[----:B----4-:R-:W-:-:S07]  /*75c0*/  F2FP.BF16.F32.PACK_AB R173, R177, R178 ;  /* 0x000000b2b1ad723e */ /* 0x010fce00000010ff */
[----:B------:R-:W4:Y:S08]  /*75d0*/  MUFU.EX2 R192, R192 ;  /* 0x000000c000c07308 */ /* 0x000f300000000800 */
[----:B------:R-:W2:Y:S01]  /*75e0*/  MUFU.EX2 R191, R191 ;  /* 0x000000bf00bf7308 */ /* 0x000ea20000000800 */
[----:B-1----:R-:W-:-:S07]  /*75f0*/  F2FP.BF16.F32.PACK_AB R175, R189, R164 ;  /* 0x000000a4bdaf723e */ /* 0x002fce00000010ff */
[----:B------:R-:W-:Y:S01]  /*7600*/  MUFU.EX2 R185, R185 ;  /* 0x000000b900b97308 */ /* 0x000fe20000000800 */
[-C--:B----4-:R-:W-:Y:S01]  /*7610*/  FMUL.FTZ R156, R156, R192.reuse ;  /* 0x000000c09c9c7220 */ /* 0x090fe20000410000 */
[-C--:B------:R-:W-:Y:S01]  /*7620*/  FMUL.FTZ R157, R157, R192.reuse ;  /* 0x000000c09d9d7220 */ /* 0x080fe20000410000 */
[-C--:B------:R-:W-:Y:S01]  /*7630*/  FMUL.FTZ R152, R152, R192.reuse ;  /* 0x000000c098987220 */ /* 0x080fe20000410000 */
[-C--:B------:R-:W-:Y:S01]  /*7640*/  FMUL.FTZ R153, R153, R192.reuse ;  /* 0x000000c099997220 */ /* 0x080fe20000410000 */
[-C--:B------:R-:W-:Y:S01]  /*7650*/  FMUL.FTZ R140, R140, R192.reuse ;  /* 0x000000c08c8c7220 */ /* 0x080fe20000410000 */
[-C--:B------:R-:W-:Y:S01]  /*7660*/  FMUL.FTZ R141, R141, R192.reuse ;  /* 0x000000c08d8d7220 */ /* 0x080fe20000410000 */
[-C--:B------:R-:W-:Y:S01]  /*7670*/  FMUL.FTZ R136, R136, R192.reuse ;  /* 0x000000c088887220 */ /* 0x080fe20000410000 */
[----:B------:R-:W-:Y:S01]  /*7680*/  MUFU.EX2 R184, R184 ;  /* 0x000000b800b87308 */ /* 0x000fe20000000800 */
[-C--:B--2---:R-:W-:Y:S01]  /*7690*/  FMUL.FTZ R158, R158, R191.reuse ;  /* 0x000000bf9e9e7220 */ /* 0x084fe20000410000 */
        /* <DEDUP_REMOVED lines=22> */
[----:B------:R-:W1:Y:S01]  /*7800*/  MUFU.EX2 R3, R3 ;  /* 0x0000000300037308 */ /* 0x000e620000000800 */
        /* <DEDUP_REMOVED lines=38> */
[-C--:B-1----:R-:W-:Y:S01]  /*7a70*/  FMUL.FTZ R160, R160, R3.reuse ;  /* 0x00000003a0a07220 */ /* 0x082fe20000410000 */
[-C--:B------:R-:W-:Y:S01]  /*7a80*/  FMUL.FTZ R161, R161, R3.reuse ;  /* 0x00000003a1a17220 */ /* 0x080fe20000410000 */
[-C--:B--2---:R-:W-:Y:S01]  /*7a90*/  FMUL.FTZ R162, R162, R0.reuse ;  /* 0x00000000a2a27220 */ /* 0x084fe20000410000 */
        /* <DEDUP_REMOVED lines=32> */
[C---:B---3--:R-:W-:Y:S01]  /*7ca0*/  HMMA.16816.F32.BF16 R56, R172.reuse, R8, R56 ;  /* 0x00000008ac38723c */ /* 0x048fe20000041838 */
        /* <DEDUP_REMOVED lines=11> */
[C---:B-----5:R-:W-:Y:S01]  /*7d60*/  HMMA.16816.F32.BF16 R72, R172.reuse, R4, R72 ;  /* 0x00000004ac48723c */ /* 0x060fe20000041848 */
        /* <DEDUP_REMOVED lines=28> */
[----:B------:R1:W-:Y:S01]  /*7f30*/  MUFU.EX2 R242, R244 ;  /* 0x000000f400f27308 */ /* 0x0003e20000000800 */
[----:B------:R-:W-:Y:S01]  /*7f40*/  HMMA.16816.F32.BF16 R108, R172, R22, R108 ;  /* 0x00000016ac6c723c */ /* 0x000fe2000004186c */
[----:B------:R-:W-:Y:S01]  /*7f50*/  FFMA.FTZ R3, R235, R3, R190 ;  /* 0x00000003eb037223 */ /* 0x000fe200000100be */
[----:B------:R-:W-:Y:S01]  /*7f60*/  FFMA.FTZ R182, R233, R192, R182 ;  /* 0x000000c0e9b67223 */ /* 0x000fe200000100b6 */
[----:B------:R-:W-:-:S03]  /*7f70*/  FFMA.FTZ R178, R225, R191, R178 ;  /* 0x000000bfe1b27223 */ /* 0x000fc600000100b2 */
[----:B------:R-:W-:Y:S01]  /*7f80*/  HMMA.16816.F32.BF16 R120, R172, R12, R120 ;  /* 0x0000000cac78723c */ /* 0x000fe20000041878 */
[----:B------:R-:W-:Y:S01]  /*7f90*/  MUFU.EX2 R207, R207 ;  /* 0x000000cf00cf7308 */ /* 0x000fe20000000800 */
[----:B------:R-:W-:Y:S01]  /*7fa0*/  FADD.FTZ R181, R181, R182 ;  /* 0x000000b6b5b57221 */ /* 0x000fe20000010000 */
[----:B------:R-:W-:-:S03]  /*7fb0*/  FADD.FTZ R177, R177, R178 ;  /* 0x000000b2b1b17221 */ /* 0x000fc60000010000 */
[----:B------:R-:W-:Y:S01]  /*7fc0*/  HMMA.16816.F32.BF16 R124, R172, R14, R124 ;  /* 0x0000000eac7c723c */ /* 0x000fe2000004187c */
[----:B------:R-:W-:Y:S01]  /*7fd0*/  FADD.FTZ R180, R180, R181 ;  /* 0x000000b5b4b47221 */ /* 0x000fe20000010000 */
[----:B------:R-:W-:Y:S01]  /*7fe0*/  FADD.FTZ R164, R164, R177 ;  /* 0x000000b1a4a47221 */ /* 0x000fe20000010000 */
[----:B------:R-:W2:Y:S01]  /*7ff0*/  MUFU.EX2 R236, R236 ;  /* 0x000000ec00ec7308 */ /* 0x000ea20000000800 */
[--C-:B-1----:R-:W-:Y:S01]  /*8000*/  FFMA.FTZ R244, R197, UR13, -R204.reuse ;  /* 0x0000000dc5f47c23 */ /* 0x102fe200080108cc */
[--C-:B------:R-:W-:Y:S01]  /*8010*/  FFMA.FTZ R197, R199, UR13, -R204.reuse ;  /* 0x0000000dc7c57c23 */ /* 0x100fe200080108cc */
[----:B------:R-:W-:Y:S01]  /*8020*/  FFMA.FTZ R204, R195, UR13, -R204 ;  /* 0x0000000dc3cc7c23 */ /* 0x000fe200080108cc */
[----:B------:R-:W-:Y:S01]  /*8030*/  F2FP.BF16.F32.PACK_AB R172, R188, R190 ;  /* 0x000000bebcac723e */ /* 0x000fe200000010ff */
[--C-:B------:R-:W-:Y:S01]  /*8040*/  FFMA.FTZ R195, R202, UR13, -R193.reuse ;  /* 0x0000000dcac37c23 */ /* 0x100fe200080108c1 */
[----:B------:R-:W-:Y:S01]  /*8050*/  F2FP.BF16.F32.PACK_AB R173, R184, R185 ;  /* 0x000000b9b8ad723e */ /* 0x000fe200000010ff */
[----:B------:R-:W-:Y:S01]  /*8060*/  FFMA.FTZ R193, R196, UR13, -R193 ;  /* 0x0000000dc4c17c23 */ /* 0x000fe200080108c1 */
[----:B------:R-:W-:Y:S01]  /*8070*/  F2FP.BF16.F32.PACK_AB R174, R186, R187 ;  /* 0x000000bbbaae723e */ /* 0x000fe200000010ff */
[----:B------:R-:W-:Y:S01]  /*8080*/  MUFU.EX2 R237, R237 ;  /* 0x000000ed00ed7308 */ /* 0x000fe20000000800 */
[----:B------:R-:W-:Y:S01]  /*8090*/  F2FP.BF16.F32.PACK_AB R175, R194, R183 ;  /* 0x000000b7c2af723e */ /* 0x000fe200000010ff */
[----:B------:R-:W-:Y:S01]  /*80a0*/  FFMA.FTZ R185, R232, R0, R185 ;  /* 0x00000000e8b97223 */ /* 0x000fe200000100b9 */
[----:B------:R-:W-:Y:S01]  /*80b0*/  FADD.FTZ R188, R188, R3 ;  /* 0x00000003bcbc7221 */ /* 0x000fe20000010000 */
[----:B------:R-:W-:Y:S01]  /*80c0*/  FADD.FTZ R180, R179, R180 ;  /* 0x000000b4b3b47221 */ /* 0x000fe20000010000 */
[----:B------:R-:W-:Y:S01]  /*80d0*/  FADD.FTZ R164, R189, R164 ;  /* 0x000000a4bda47221 */ /* 0x000fe20000010000 */
[----:B------:R-:W-:Y:S01]  /*80e0*/  FADD.FTZ R184, R184, R185 ;  /* 0x000000b9b8b87221 */ /* 0x000fe20000010000 */
[----:B------:R-:W-:Y:S01]  /*80f0*/  FADD.FTZ R187, R187, R188 ;  /* 0x000000bcbbbb7221 */ /* 0x000fe20000010000 */
[----:B------:R-:W-:Y:S01]  /*8100*/  HMMA.16816.F32.BF16 R160, R172, R32, R160 ;  /* 0x00000020aca0723c */ /* 0x000fe200000418a0 */
[----:B------:R-:W1:Y:S01]  /*8110*/  MUFU.EX2 R248, R248 ;  /* 0x000000f800f87308 */ /* 0x000e620000000800 */
[----:B------:R-:W-:Y:S01]  /*8120*/  FADD.FTZ R183, R183, R184 ;  /* 0x000000b8b7b77221 */ /* 0x000fe20000010000 */
[----:B------:R-:W-:-:S03]  /*8130*/  FADD.FTZ R186, R186, R187 ;  /* 0x000000bbbaba7221 */ /* 0x000fc60000010000 */
[C---:B------:R-:W-:Y:S01]  /*8140*/  HMMA.16816.F32.BF16 R148, R172.reuse, R34, R148 ;  /* 0x00000022ac94723c */ /* 0x040fe20000041894 */
[----:B------:R-:W3:Y:S01]  /*8150*/  LDSM.16.MT88.4 R32, [R215+0xa800] ;  /* 0x00a80000d720783b */ /* 0x000ee20000004200 */
[----:B------:R-:W-:Y:S01]  /*8160*/  FADD.FTZ R194, R194, R183 ;  /* 0x000000b7c2c27221 */ /* 0x000fe20000010000 */
[----:B------:R-:W4:Y:S03]  /*8170*/  MUFU.EX2 R205, R205 ;  /* 0x000000cd00cd7308 */ /* 0x000f260000000800 */
[C---:B------:R-:W-:Y:S05]  /*8180*/  HMMA.16816.F32.BF16 R144, R172.reuse, R24, R144 ;  /* 0x00000018ac90723c */ /* 0x040fea0000041890 */
[----:B------:R-:W-:Y:S01]  /*8190*/  MUFU.EX2 R243, R243 ;  /* 0x000000f300f37308 */ /* 0x000fe20000000800 */
[C---:B------:R-:W-:Y:S01]  /*81a0*/  HMMA.16816.F32.BF16 R132, R172.reuse, R26, R132 ;  /* 0x0000001aac84723c */ /* 0x040fe20000041884 */
[----:B------:R-:W-:Y:S05]  /*81b0*/  LDSM.16.MT88.4 R24, [R213+0xa800] ;  /* 0x00a80000d518783b */ /* 0x000fea0000004200 */
[C---:B------:R-:W-:Y:S01]  /*81c0*/  HMMA.16816.F32.BF16 R36, R172.reuse, R16, R36 ;  /* 0x00000010ac24723c */ /* 0x040fe20000041824 */
[----:B------:R-:W5:Y:S05]  /*81d0*/  MUFU.EX2 R206, R206 ;  /* 0x000000ce00ce7308 */ /* 0x000f6a0000000800 */
[C---:B------:R-:W-:Y:S01]  /*81e0*/  HMMA.16816.F32.BF16 R48, R172.reuse, R18, R48 ;  /* 0x00000012ac30723c */ /* 0x040fe20000041830 */
[----:B------:R-:W-:Y:S02]  /*81f0*/  LDSM.16.MT88.4 R16, [R215+0xb800] ;  /* 0x00b80000d710783b */ /* 0x000fe40000004200 */
[----:B------:R-:W3:Y:S03]  /*8200*/  MUFU.EX2 R244, R244 ;  /* 0x000000f400f47308 */ /* 0x000ee60000000800 */
[C---:B------:R-:W-:Y:S05]  /*8210*/  HMMA.16816.F32.BF16 R52, R172.reuse, R8, R52 ;  /* 0x00000008ac34723c */ /* 0x040fea0000041834 */
[----:B------:R-:W-:Y:S01]  /*8220*/  MUFU.EX2 R195, R195 ;  /* 0x000000c300c37308 */ /* 0x000fe20000000800 */
[C---:B------:R-:W-:Y:S01]  /*8230*/  HMMA.16816.F32.BF16 R64, R172.reuse, R10, R64 ;  /* 0x0000000aac40723c */ /* 0x040fe20000041840 */
[----:B------:R-:W-:Y:S05]  /*8240*/  LDSM.16.MT88.4 R8, [R213+0xb800] ;  /* 0x00b80000d508783b */ /* 0x000fea0000004200 */
[C---:B------:R-:W-:Y:S01]  /*8250*/  HMMA.16816.F32.BF16 R68, R172.reuse, R4, R68 ;  /* 0x00000004ac44723c */ /* 0x040fe20000041844 */
[----:B------:R-:W3:Y:S05]  /*8260*/  MUFU.EX2 R200, R200 ;  /* 0x000000c800c87308 */ /* 0x000eea0000000800 */
[C---:B------:R-:W-:Y:S01]  /*8270*/  HMMA.16816.F32.BF16 R80, R172.reuse, R6, R80 ;  /* 0x00000006ac50723c */ /* 0x040fe20000041850 */
[----:B------:R-:W-:Y:S02]  /*8280*/  LDSM.16.MT88.4 R4, [R212+0xb800] ;  /* 0x00b80000d404783b */ /* 0x000fe40000004200 */
[----:B------:R-:W-:Y:S03]  /*8290*/  MUFU.EX2 R197, R197 ;  /* 0x000000c500c57308 */ /* 0x000fe60000000800 */
[C---:B------:R-:W-:Y:S05]  /*82a0*/  HMMA.16816.F32.BF16 R84, R172.reuse, R28, R84 ;  /* 0x0000001cac54723c */ /* 0x040fea0000041854 */
[----:B------:R-:W3:Y:S01]  /*82b0*/  MUFU.EX2 R202, R204 ;  /* 0x000000cc00ca7308 */ /* 0x000ee20000000800 */
[C---:B------:R-:W-:Y:S01]  /*82c0*/  HMMA.16816.F32.BF16 R96, R172.reuse, R30, R96 ;  /* 0x0000001eac60723c */ /* 0x040fe20000041860 */
[----:B------:R-:W3:Y:S05]  /*82d0*/  LDSM.16.MT88.4 R28, [R214+0xa800] ;  /* 0x00a80000d61c783b */ /* 0x000eea0000004200 */
[C---:B------:R-:W-:Y:S01]  /*82e0*/  HMMA.16816.F32.BF16 R100, R172.reuse, R20, R100 ;  /* 0x00000014ac64723c */ /* 0x040fe20000041864 */
[----:B------:R-:W-:Y:S05]  /*82f0*/  MUFU.EX2 R198, R198 ;  /* 0x000000c600c67308 */ /* 0x000fea0000000800 */
[C---:B------:R-:W-:Y:S01]  /*8300*/  HMMA.16816.F32.BF16 R112, R172.reuse, R22, R112 ;  /* 0x00000016ac70723c */ /* 0x040fe20000041870 */
[----:B------:R-:W3:Y:S02]  /*8310*/  LDSM.16.MT88.4 R20, [R212+0xa800] ;  /* 0x00a80000d414783b */ /* 0x000ee40000004200 */
[----:B------:R-:W3:Y:S03]  /*8320*/  MUFU.EX2 R193, R193 ;  /* 0x000000c100c17308 */ /* 0x000ee60000000800 */
[C---:B------:R-:W-:Y:S06]  /*8330*/  HMMA.16816.F32.BF16 R116, R172.reuse, R12, R116 ;  /* 0x0000000cac74723c */ /* 0x040fec0000041874 */
[----:B------:R-:W-:Y:S01]  /*8340*/  HMMA.16816.F32.BF16 R128, R172, R14, R128 ;  /* 0x0000000eac80723c */ /* 0x000fe20000041880 */
[----:B------:R-:W3:Y:S06]  /*8350*/  LDSM.16.MT88.4 R12, [R214+0xb800] ;  /* 0x00b80000d60c783b */ /* 0x000eec0000004200 */
[----:B--2---:R-:W-:Y:S01]  /*8360*/  F2FP.BF16.F32.PACK_AB R172, R236, R207 ;  /* 0x000000cfecac723e */ /* 0x004fe200000010ff */
[----:B------:R-:W-:Y:S01]  /*8370*/  FADD.FTZ R207, R207, R180 ;  /* 0x000000b4cfcf7221 */ /* 0x000fe20000010000 */
[----:B-1----:R-:W-:-:S02]  /*8380*/  F2FP.BF16.F32.PACK_AB R174, R248, R237 ;  /* 0x000000edf8ae723e */ /* 0x002fc400000010ff */
[----:B----4-:R-:W-:Y:S01]  /*8390*/  F2FP.BF16.F32.PACK_AB R173, R242, R205 ;  /* 0x000000cdf2ad723e */ /* 0x010fe200000010ff */
[----:B------:R-:W-:Y:S01]  /*83a0*/  FADD.FTZ R205, R205, R164 ;  /* 0x000000a4cdcd7221 */ /* 0x000fe20000010000 */
[----:B-----5:R-:W-:Y:S01]  /*83b0*/  F2FP.BF16.F32.PACK_AB R175, R206, R243 ;  /* 0x000000f3ceaf723e */ /* 0x020fe200000010ff */
[----:B------:R-:W-:Y:S02]  /*83c0*/  FADD.FTZ R236, R236, R207 ;  /* 0x000000cfecec7221 */ /* 0x000fe40000010000 */
[----:B------:R-:W-:Y:S02]  /*83d0*/  FADD.FTZ R242, R242, R205 ;  /* 0x000000cdf2f27221 */ /* 0x000fe40000010000 */
[----:B------:R-:W-:Y:S02]  /*83e0*/  FADD.FTZ R233, R237, R236 ;  /* 0x000000ecede97221 */ /* 0x000fe40000010000 */
[----:B---3--:R-:W-:Y:S01]  /*83f0*/  HMMA.16816.F32.BF16 R156, R172, R32, R156 ;  /* 0x00000020ac9c723c */ /* 0x008fe2000004189c */
        /* <DEDUP_REMOVED lines=49> */
[----:B------:R-:W-:Y:S01]  /*8710*/  USHF.L.U32 UR14, UR6, 0x6, URZ ;  /* 0x00000006060e7899 */ /* 0x000fe2000800063f */
[----:B------:R-:W-:Y:S01]  /*8720*/  STL.64 [R1+0x10], R38 ;  /* 0x0000102601007387 */ /* 0x000fe20000100a00 */
[----:B------:R-:W-:-:S03]  /*8730*/  USHF.L.U64.HI UR5, UR6, 0x6, UR7 ;  /* 0x0000000606057899 */ /* 0x000fc60008010207 */
[----:B------:R-:W-:Y:S01]  /*8740*/  STL.64 [R1+0x8], R36 ;  /* 0x0000082401007387 */ /* 0x000fe20000100a00 */
[----:B------:R-:W-:Y:S01]  /*8750*/  IMAD.U32 R5, RZ, RZ, UR14 ;  /* 0x0000000eff057e24 */ /* 0x000fe2000f8e00ff */
[----:B------:R-:W-:Y:S01]  /*8760*/  BAR.SYNC.DEFER_BLOCKING 0x0 ;  /* 0x0000000000007b1d */ /* 0x000fe20000010000 */
[----:B------:R-:W-:Y:S01]  /*8770*/  IMAD.U32 R3, RZ, RZ, UR14 ;  /* 0x0000000eff037e24 */ /* 0x000fe2000f8e00ff */
[C---:B------:R-:W-:Y:S02]  /*8780*/  IADD3 R6, P5, R240.reuse, -UR14, RZ ;  /* 0x8000000ef0067c10 */ /* 0x040fe4000ffbe0ff */
[----:B------:R-:W-:Y:S02]  /*8790*/  IADD3 R4, P4, P3, R240, 0x80, -R5 ;  /* 0x00000080f0047810 */ /* 0x000fe40007b9e805 */
[C---:B------:R-:W-:Y:S02]  /*87a0*/  IADD3 R32, P2, R238.reuse, -UR14, RZ ;  /* 0x8000000eee207c10 */ /* 0x040fe4000ff5e0ff */
[----:B------:R-:W-:-:S02]  /*87b0*/  IADD3 R34, P1, P0, R238, 0x80, -R3 ;  /* 0x00000080ee227810 */ /* 0x000fc4000783e803 */
[C---:B------:R-:W-:Y:S02]  /*87c0*/  IADD3.X R7, R241.reuse, ~UR5, RZ, P5, !PT ;  /* 0x80000005f1077c10 */ /* 0x040fe4000affe4ff */
[----:B------:R-:W-:Y:S02]  /*87d0*/  IADD3.X R5, R241, ~UR5, RZ, P4, P3 ;  /* 0x80000005f1057c10 */ /* 0x000fe4000a7e64ff */
[C---:B------:R-:W-:Y:S02]  /*87e0*/  IADD3.X R33, R239.reuse, ~UR5, RZ, P2, !PT ;  /* 0x80000005ef217c10 */ /* 0x040fe400097fe4ff */
[----:B------:R-:W-:Y:S01]  /*87f0*/  IADD3.X R35, R239, ~UR5, RZ, P1, P0 ;  /* 0x80000005ef237c10 */ /* 0x000fe20008fe04ff */
[----:B------:R-:W-:Y:S01]  /*8800*/  @!PT LDS RZ, [RZ] ;  /* 0x00000000fffff984 */ /* 0x000fe20000000800 */
[----:B------:R-:W-:Y:S01]  /*8810*/  @!PT LDS RZ, [RZ] ;  /* 0x00000000fffff984 */ /* 0x000fe20000000800 */
[----:B------:R-:W-:Y:S01]  /*8820*/  @!PT LDS RZ, [RZ] ;  /* 0x00000000fffff984 */ /* 0x000fe20000000800 */
[----:B------:R-:W-:Y:S04]  /*8830*/  LDGSTS.E.BYPASS.LTC128B.128 [R224+0xa000], desc[UR16][R6.64] ;  /* 0x0a00000006e07fae */ /* 0x000fe8000b901d50 */
[----:B------:R-:W-:Y:S04]  /*8840*/  LDGSTS.E.BYPASS.LTC128B.128 [R224+0xb000], desc[UR16][R4.64] ;  /* 0x0b00000004e07fae */ /* 0x000fe8000b901d50 */
[----:B------:R-:W-:Y:S04]  /*8850*/  LDGSTS.E.BYPASS.LTC128B.128 [R224+0xa800], desc[UR16][R32.64] ;  /* 0x0a80000020e07fae */ /* 0x000fe8000b901d50 */
[----:B------:R1:W-:Y:S04]  /*8860*/  LDGSTS.E.BYPASS.LTC128B.128 [R224+0xb800], desc[UR16][R34.64] ;  /* 0x0b80000022e07fae */ /* 0x0003e8000b901d50 */
[----:B------:R-:W-:Y:S04]  /*8870*/  LDSM.16.M88.4 R24, [R221] ;  /* 0x00000000dd18783b */ /* 0x000fe80000000200 */
[----:B------:R-:W2:Y:S04]  /*8880*/  LDSM.16.M88.4 R204, [R222+0x2000] ;  /* 0x00200000decc783b */ /* 0x000ea80000000200 */
[----:B------:R-:W3:Y:S04]  /*8890*/  LDSM.16.M88.4 R172, [R222] ;  /* 0x00000000deac783b */ /* 0x000ee80000000200 */
[----:B------:R-:W4:Y:S04]  /*88a0*/  LDSM.16.M88.4 R16, [R221+0x800] ;  /* 0x00080000dd10783b */ /* 0x000f280000000200 */
[----:B------:R-:W-:Y:S04]  /*88b0*/  LDSM.16.M88.4 R20, [R219] ;  /* 0x00000000db14783b */ /* 0x000fe80000000200 */
[----:B------:R-:W4:Y:S04]  /*88c0*/  LDSM.16.M88.4 R28, [R220+0x2000] ;  /* 0x00200000dc1c783b */ /* 0x000f280000000200 */
[----:B------:R-:W4:Y:S04]  /*88d0*/  LDSM.16.M88.4 R12, [R220] ;  /* 0x00000000dc0c783b */ /* 0x000f280000000200 */
[----:B------:R-:W4:Y:S04]  /*88e0*/  LDSM.16.M88.4 R192, [R211] ;  /* 0x00000000d3c0783b */ /* 0x000f280000000200 */
[----:B------:R-:W-:Y:S04]  /*88f0*/  LDSM.16.M88.4 R184, [R218+0x2000] ;  /* 0x00200000dab8783b */ /* 0x000fe80000000200 */
[----:B------:R-:W4:Y:S04]  /*8900*/  LDSM.16.M88.4 R188, [R217] ;  /* 0x00000000d9bc783b */ /* 0x000f280000000200 */
[----:B-1----:R-:W-:Y:S01]  /*8910*/  LDSM.16.M88.4 R32, [R217+0x800] ;  /* 0x00080000d920783b */ /* 0x002fe20000000200 */
[C---:B--2---:R-:W-:Y:S03]  /*8920*/  HMMA.16816.F32.BF16 R8, R204.reuse, R24, RZ ;  /* 0x00000018cc08723c */ /* 0x044fe600000418ff */
[----:B------:R-:W-:Y:S04]  /*8930*/  LDSM.16.M88.4 R244, [R216+0x2000] ;  /* 0x00200000d8f4783b */ /* 0x000fe80000000200 */
[----:B------:R-:W-:Y:S01]  /*8940*/  LDSM.16.M88.4 R200, [R222+0x6000] ;  /* 0x00600000dec8783b */ /* 0x000fe20000000200 */
[----:B------:R-:W-:Y:S03]  /*8950*/  HMMA.16816.F32.BF16 R180, R204, R26, RZ ;  /* 0x0000001accb4723c */ /* 0x000fe600000418ff */
[----:B------:R-:W-:Y:S03]  /*8960*/  LDSM.16.M88.4 R36, [R209] ;  /* 0x00000000d124783b */ /* 0x000fe60000000200 */
[C---:B---3--:R-:W-:Y:S01]  /*8970*/  HMMA.16816.F32.BF16 R4, R172.reuse, R24, RZ ;  /* 0x00000018ac04723c */ /* 0x048fe200000418ff */
[----:B------:R-:W-:Y:S04]  /*8980*/  LDSM.16.M88.4 R240, [R210+0x800] ;  /* 0x00080000d2f0783b */ /* 0x000fe80000000200 */
[----:B------:R-:W-:Y:S01]  /*8990*/  LDSM.16.M88.4 R196, [R221+0x1800] ;  /* 0x00180000ddc4783b */ /* 0x000fe20000000200 */
[----:B------:R-:W-:Y:S03]  /*89a0*/  HMMA.16816.F32.BF16 R24, R172, R26, RZ ;  /* 0x0000001aac18723c */ /* 0x000fe600000418ff */
[----:B------:R-:W-:Y:S03]  /*89b0*/  LDSM.16.M88.4 R248, [R217+0x1000] ;  /* 0x00100000d9f8783b */ /* 0x000fe60000000200 */
[-C--:B----4-:R-:W-:Y:S01]  /*89c0*/  HMMA.16816.F32.BF16 R236, R204, R16.reuse, RZ ;  /* 0x00000010ccec723c */ /* 0x090fe200000418ff */
[----:B------:R-:W0:Y:S05]  /*89d0*/  LDGDEPBAR ;  /* 0x00000000000079af */ /* 0x000e2a0000000000 */
[----:B------:R-:W-:Y:S06]  /*89e0*/  HMMA.16816.F32.BF16 R176, R172, R16, RZ ;  /* 0x00000010acb0723c */ /* 0x000fec00000418ff */
[-C--:B------:R-:W-:Y:S06]  /*89f0*/  HMMA.16816.F32.BF16 R204, R204, R18.reuse, RZ ;  /* 0x00000012cccc723c */ /* 0x080fec00000418ff */
[----:B------:R-:W-:Y:S01]  /*8a00*/  HMMA.16816.F32.BF16 R172, R172, R18, RZ ;  /* 0x00000012acac723c */ /* 0x000fe200000418ff */
[----:B------:R-:W1:Y:S05]  /*8a10*/  LDSM.16.M88.4 R16, [R218] ;  /* 0x00000000da10783b */ /* 0x000e6a0000000200 */
[-C--:B------:R-:W-:Y:S06]  /*8a20*/  HMMA.16816.F32.BF16 R180, R28, R22.reuse, R180 ;  /* 0x000000161cb4723c */ /* 0x080fec00000418b4 */
[----:B------:R-:W-:Y:S06]  /*8a30*/  HMMA.16816.F32.BF16 R24, R12, R22, R24 ;  /* 0x000000160c18723c */ /* 0x000fec0000041818 */
[-C--:B------:R-:W-:Y:S06]  /*8a40*/  HMMA.16816.F32.BF16 R8, R28, R20.reuse, R8 ;  /* 0x000000141c08723c */ /* 0x080fec0000041808 */
[----:B------:R-:W-:Y:S01]  /*8a50*/  HMMA.16816.F32.BF16 R4, R12, R20, R4 ;  /* 0x000000140c04723c */ /* 0x000fe20000041804 */
[----:B------:R-:W-:Y:S05]  /*8a60*/  LDSM.16.M88.4 R20, [R216] ;  /* 0x00000000d814783b */ /* 0x000fea0000000200 */
[C---:B------:R-:W-:Y:S06]  /*8a70*/  HMMA.16816.F32.BF16 R236, R28.reuse, R192, R236 ;  /* 0x000000c01cec723c */ /* 0x040fec00000418ec */
[----:B------:R-:W-:Y:S01]  /*8a80*/  HMMA.16816.F32.BF16 R204, R28, R194, R204 ;  /* 0x000000c21ccc723c */ /* 0x000fe200000418cc */
[----:B------:R-:W2:Y:S05]  /*8a90*/  LDSM.16.M88.4 R28, [R210] ;  /* 0x00000000d21c783b */ /* 0x000eaa0000000200 */
[C---:B------:R-:W-:Y:S06]  /*8aa0*/  HMMA.16816.F32.BF16 R176, R12.reuse, R192, R176 ;  /* 0x000000c00cb0723c */ /* 0x040fec00000418b0 */
[----:B------:R-:W-:Y:S01]  /*8ab0*/  HMMA.16816.F32.BF16 R172, R12, R194, R172 ;  /* 0x000000c20cac723c */ /* 0x000fe200000418ac */
[----:B------:R-:W3:Y:S04]  /*8ac0*/  LDSM.16.M88.4 R12, [R221+0x1000] ;  /* 0x00100000dd0c783b */ /* 0x000ee80000000200 */
[----:B------:R-:W-:Y:S01]  /*8ad0*/  LDSM.16.M88.4 R192, [R220+0x4000] ;  /* 0x00400000dcc0783b */ /* 0x000fe20000000200 */
[-C--:B------:R-:W-:Y:S06]  /*8ae0*/  HMMA.16816.F32.BF16 R180, R184, R190.reuse, R180 ;  /* 0x000000beb8b4723c */ /* 0x080fec00000418b4 */
[----:B-1----:R-:W-:Y:S06]  /*8af0*/  HMMA.16816.F32.BF16 R24, R16, R190, R24 ;  /* 0x000000be1018723c */ /* 0x002fec0000041818 */
[-C--:B------:R-:W-:Y:S06]  /*8b00*/  HMMA.16816.F32.BF16 R8, R184, R188.reuse, R8 ;  /* 0x000000bcb808723c */ /* 0x080fec0000041808 */
[C---:B------:R-:W-:Y:S01]  /*8b10*/  HMMA.16816.F32.BF16 R4, R16.reuse, R188, R4 ;  /* 0x000000bc1004723c */ /* 0x040fe20000041804 */
[----:B------:R-:W-:Y:S05]  /*8b20*/  LDSM.16.M88.4 R188, [R220+0x6000] ;  /* 0x00600000dcbc783b */ /* 0x000fea0000000200 */
[C---:B------:R-:W-:Y:S06]  /*8b30*/  HMMA.16816.F32.BF16 R176, R16.reuse, R32, R176 ;  /* 0x0000002010b0723c */ /* 0x040fec00000418b0 */
[----:B------:R-:W-:Y:S01]  /*8b40*/  HMMA.16816.F32.BF16 R172, R16, R34, R172 ;  /* 0x0000002210ac723c */ /* 0x000fe200000418ac */
[----:B------:R-:W1:Y:S05]  /*8b50*/  LDSM.16.M88.4 R16, [R222+0x4000] ;  /* 0x00400000de10783b */ /* 0x000e6a0000000200 */
[-C--:B--2---:R-:W-:Y:S06]  /*8b60*/  HMMA.16816.F32.BF16 R24, R20, R30.reuse, R24 ;  /* 0x0000001e1418723c */ /* 0x084fec0000041818 */
[C---:B------:R-:W-:Y:S06]  /*8b70*/  HMMA.16816.F32.BF16 R180, R244.reuse, R30, R180 ;  /* 0x0000001ef4b4723c */ /* 0x040fec00000418b4 */
[-C--:B------:R-:W-:Y:S06]  /*8b80*/  HMMA.16816.F32.BF16 R8, R244, R28.reuse, R8 ;  /* 0x0000001cf408723c */ /* 0x080fec0000041808 */
[----:B------:R-:W-:Y:S01]  /*8b90*/  HMMA.16816.F32.BF16 R4, R20, R28, R4 ;  /* 0x0000001c1404723c */ /* 0x000fe20000041804 */
[----:B------:R-:W2:Y:S05]  /*8ba0*/  LDSM.16.M88.4 R28, [R218+0x6000] ;  /* 0x00600000da1c783b */ /* 0x000eaa0000000200 */
[----:B------:R-:W-:Y:S06]  /*8bb0*/  HMMA.16816.F32.BF16 R236, R184, R32, R236 ;  /* 0x00000020b8ec723c */ /* 0x000fec00000418ec */
[-C--:B---3--:R-:W-:Y:S06]  /*8bc0*/  HMMA.16816.F32.BF16 R180, R200, R14.reuse, R180 ;  /* 0x0000000ec8b4723c */ /* 0x088fec00000418b4 */
[----:B-1----:R-:W-:Y:S06]  /*8bd0*/  HMMA.16816.F32.BF16 R24, R16, R14, R24 ;  /* 0x0000000e1018723c */ /* 0x002fec0000041818 */
[-C--:B------:R-:W-:Y:S06]  /*8be0*/  HMMA.16816.F32.BF16 R8, R200, R12.reuse, R8 ;  /* 0x0000000cc808723c */ /* 0x080fec0000041808 */
[----:B------:R-:W-:Y:S01]  /*8bf0*/  HMMA.16816.F32.BF16 R4, R16, R12, R4 ;  /* 0x0000000c1004723c */ /* 0x000fe20000041804 */
[----:B------:R-:W-:Y:S05]  /*8c00*/  LDSM.16.M88.4 R12, [R210+0x1000] ;  /* 0x00100000d20c783b */ /* 0x000fea0000000200 */
[-C--:B------:R-:W-:Y:S06]  /*8c10*/  HMMA.16816.F32.BF16 R180, R188, R38.reuse, R180 ;  /* 0x00000026bcb4723c */ /* 0x080fec00000418b4 */
[----:B------:R-:W-:Y:S01]  /*8c20*/  HMMA.16816.F32.BF16 R24, R192, R38, R24 ;  /* 0x00000026c018723c */ /* 0x000fe20000041818 */
[----:B------:R1:W5:Y:S05]  /*8c30*/  LDL.LU.64 R38, [R1+0x10] ;  /* 0x0000100001267983 */ /* 0x00036a0000300a00 */
[-C--:B------:R-:W-:Y:S06]  /*8c40*/  HMMA.16816.F32.BF16 R8, R188, R36.reuse, R8 ;  /* 0x00000024bc08723c */ /* 0x080fec0000041808 */
[----:B------:R-:W-:Y:S01]  /*8c50*/  HMMA.16816.F32.BF16 R4, R192, R36, R4 ;  /* 0x00000024c004723c */ /* 0x000fe20000041804 */
[----:B------:R1:W5:Y:S05]  /*8c60*/  LDL.LU.64 R36, [R1+0x8] ;  /* 0x0000080001247983 */ /* 0x00036a0000300a00 */
[----:B------:R-:W-:Y:S01]  /*8c70*/  HMMA.16816.F32.BF16 R204, R184, R34, R204 ;  /* 0x00000022b8cc723c */ /* 0x000fe200000418cc */
[----:B------:R-:W3:Y:S04]  /*8c80*/  LDSM.16.M88.4 R32, [R218+0x4000] ;  /* 0x00400000da20783b */ /* 0x000ee80000000200 */
[----:B------:R-:W4:Y:S01]  /*8c90*/  LDSM.16.M88.4 R184, [R208] ;  /* 0x00000000d0b8783b */ /* 0x000f220000000200 */
[C---:B------:R-:W-:Y:S06]  /*8ca0*/  HMMA.16816.F32.BF16 R176, R20.reuse, R240, R176 ;  /* 0x000000f014b0723c */ /* 0x040fec00000418b0 */
[----:B------:R-:W-:Y:S01]  /*8cb0*/  HMMA.16816.F32.BF16 R172, R20, R242, R172 ;  /* 0x000000f214ac723c */ /* 0x000fe200000418ac */
[----:B------:R-:W1:Y:S05]  /*8cc0*/  LDSM.16.M88.4 R20, [R216+0x4000] ;  /* 0x00400000d814783b */ /* 0x000e6a0000000200 */
[----:B------:R-:W-:Y:S06]  /*8cd0*/  HMMA.16816.F32.BF16 R236, R244, R240, R236 ;  /* 0x000000f0f4ec723c */ /* 0x000fec00000418ec */
[----:B--2---:R-:W-:Y:S06]  /*8ce0*/  HMMA.16816.F32.BF16 R8, R28, R248, R8 ;  /* 0x000000f81c08723c */ /* 0x004fec0000041808 */
[C---:B------:R-:W-:Y:S06]  /*8cf0*/  HMMA.16816.F32.BF16 R176, R16.reuse, R196, R176 ;  /* 0x000000c410b0723c */ /* 0x040fec00000418b0 */
[----:B------:R-:W-:Y:S01]  /*8d00*/  HMMA.16816.F32.BF16 R172, R16, R198, R172 ;  /* 0x000000c610ac723c */ /* 0x000fe200000418ac */
[----:B------:R-:W2:Y:S05]  /*8d10*/  LDSM.16.M88.4 R16, [R216+0x6000] ;  /* 0x00600000d810783b */ /* 0x000eaa0000000200 */
[----:B---3--:R-:W-:-:S12]  /*8d20*/  HMMA.16816.F32.BF16 R4, R32, R248, R4 ;  /* 0x000000f82004723c */ /* 0x008fd80000041804 */
[C---:B----4-:R-:W-:Y:S06]  /*8d30*/  HMMA.16816.F32.BF16 R176, R192.reuse, R184, R176 ;  /* 0x000000b8c0b0723c */ /* 0x050fec00000418b0 */
[----:B------:R-:W-:Y:S01]  /*8d40*/  HMMA.16816.F32.BF16 R172, R192, R186, R172 ;  /* 0x000000bac0ac723c */ /* 0x000fe200000418ac */
[----:B------:R-:W3:Y:S05]  /*8d50*/  LDSM.16.M88.4 R192, [R217+0x1800] ;  /* 0x00180000d9c0783b */ /* 0x000eea0000000200 */
[----:B-1----:R-:W-:Y:S06]  /*8d60*/  HMMA.16816.F32.BF16 R4, R20, R12, R4 ;  /* 0x0000000c1404723c */ /* 0x002fec0000041804 */
[----:B------:R-:W-:Y:S06]  /*8d70*/  HMMA.16816.F32.BF16 R204, R244, R242, R204 ;  /* 0x000000f2f4cc723c */ /* 0x000fec00000418cc */
[----:B------:R-:W-:Y:S06]  /*8d80*/  HMMA.16816.F32.BF16 R236, R200, R196, R236 ;  /* 0x000000c4c8ec723c */ /* 0x000fec00000418ec */
[----:B--2---:R-:W-:Y:S06]  /*8d90*/  HMMA.16816.F32.BF16 R8, R16, R12, R8 ;  /* 0x0000000c1008723c */ /* 0x004fec0000041808 */
[----:B------:R-:W-:Y:S01]  /*8da0*/  FMUL.FTZ R3, R4, UR4 ;  /* 0x0000000404037c20 */ /* 0x000fe20008410000 */
[----:B------:R-:W-:Y:S01]  /*8db0*/  FMUL.FTZ R13, R5, UR4 ;  /* 0x00000004050d7c20 */ /* 0x000fe20008410000 */
[----:B------:R-:W-:Y:S01]  /*8dc0*/  FMUL.FTZ R0, R6, UR4 ;  /* 0x0000000406007c20 */ /* 0x000fe20008410000 */
[----:B------:R-:W-:-:S02]  /*8dd0*/  FMUL.FTZ R12, R7, UR4 ;  /* 0x00000004070c7c20 */ /* 0x000fc40008410000 */
[----:B------:R-:W1:Y:S01]  /*8de0*/  LDSM.16.M88.4 R4, [R210+0x1800] ;  /* 0x00180000d204783b */ /* 0x000e620000000200 */
[----:B------:R-:W-:Y:S06]  /*8df0*/  HMMA.16816.F32.BF16 R204, R200, R198, R204 ;  /* 0x000000c6c8cc723c */ /* 0x000fec00000418cc */
[C---:B------:R-:W-:Y:S06]  /*8e00*/  HMMA.16816.F32.BF16 R24, R32.reuse, R250, R24 ;  /* 0x000000fa2018723c */ /* 0x040fec0000041818 */
[----:B---3--:R-:W-:Y:S06]  /*8e10*/  HMMA.16816.F32.BF16 R176, R32, R192, R176 ;  /* 0x000000c020b0723c */ /* 0x008fec00000418b0 */
[----:B------:R-:W-:Y:S06]  /*8e20*/  HMMA.16816.F32.BF16 R236, R188, R184, R236 ;  /* 0x000000b8bcec723c */ /* 0x000fec00000418ec */
[----:B------:R-:W-:Y:S06]  /*8e30*/  HMMA.16816.F32.BF16 R180, R28, R250, R180 ;  /* 0x000000fa1cb4723c */ /* 0x000fec00000418b4 */
[----:B------:R-:W-:Y:S01]  /*8e40*/  HMMA.16816.F32.BF16 R172, R32, R194, R172 ;  /* 0x000000c220ac723c */ /* 0x000fe200000418ac */
[----:B------:R-:W2:Y:S01]  /*8e50*/  S2R R34, SR_TID.X ;  /* 0x0000000000227919 */ /* 0x000ea20000002100 */
[----:B------:R-:W3:Y:S01]  /*8e60*/  MUFU.TANH R3, R3 ;  /* 0x0000000300037308 */ /* 0x000ee20000002400 */
[----:B------:R-:W-:Y:S01]  /*8e70*/  FMUL.FTZ R10, R10, UR4 ;  /* 0x000000040a0a7c20 */ /* 0x000fe20008410000 */
[----:B------:R-:W-:Y:S01]  /*8e80*/  FMUL.FTZ R8, R8, UR4 ;  /* 0x0000000408087c20 */ /* 0x000fe20008410000 */
[----:B------:R-:W-:-:S04]  /*8e90*/  DEPBAR.LE SB0, 0x0 ;  /* 0x000080000000791a */ /* 0x000fc80000000000 */
[----:B------:R-:W-:Y:S06]  /*8ea0*/  HMMA.16816.F32.BF16 R204, R188, R186, R204 ;  /* 0x000000babccc723c */ /* 0x000fec00000418cc */
[C---:B------:R-:W-:Y:S06]  /*8eb0*/  HMMA.16816.F32.BF16 R24, R20.reuse, R14, R24 ;  /* 0x0000000e1418723c */ /* 0x040fec0000041818 */
[----:B-1----:R-:W-:Y:S06]  /*8ec0*/  HMMA.16816.F32.BF16 R176, R20, R4, R176 ;  /* 0x0000000414b0723c */ /* 0x002fec00000418b0 */
[----:B------:R-:W-:Y:S06]  /*8ed0*/  HMMA.16816.F32.BF16 R236, R28, R192, R236 ;  /* 0x000000c01cec723c */ /* 0x000fec00000418ec */
[----:B------:R-:W-:Y:S01]  /*8ee0*/  HMMA.16816.F32.BF16 R180, R16, R14, R180 ;  /* 0x0000000e10b4723c */ /* 0x000fe200000418b4 */
[----:B--2---:R-:W-:-:S05]  /*8ef0*/  IMAD.SHL.U32 R34, R34, 0x2, RZ ;  /* 0x0000000222227824 */ /* 0x004fca00078e00ff */
[----:B------:R-:W-:Y:S01]  /*8f00*/  HMMA.16816.F32.BF16 R172, R20, R6, R172 ;  /* 0x0000000614ac723c */ /* 0x000fe200000418ac */
[----:B------:R-:W-:-:S05]  /*8f10*/  FMUL.FTZ R15, R24, UR4 ;  /* 0x00000004180f7c20 */ /* 0x000fca0008410000 */
[----:B------:R-:W-:Y:S01]  /*8f20*/  HMMA.16816.F32.BF16 R204, R28, R194, R204 ;  /* 0x000000c21ccc723c */ /* 0x000fe200000418cc */
[----:B------:R-:W-:Y:S01]  /*8f30*/  FMUL.FTZ R200, R176, UR4 ;  /* 0x00000004b0c87c20 */ /* 0x000fe20008410000 */
[----:B------:R-:W-:Y:S01]  /*8f40*/  LOP3.LUT R21, R34, 0x6, RZ, 0xc0, !PT ;  /* 0x0000000622157812 */ /* 0x000fe200078ec0ff */
[----:B------:R-:W1:Y:S01]  /*8f50*/  MUFU.TANH R13, R13 ;  /* 0x0000000d000d7308 */ /* 0x000e620000002400 */
[----:B------:R-:W-:Y:S02]  /*8f60*/  VIADD R176, R169, 0xfffffffc ;  /* 0xfffffffca9b07836 */ /* 0x000fe40000000000 */
[----:B------:R-:W-:Y:S01]  /*8f70*/  FMUL.FTZ R24, R25, UR4 ;  /* 0x0000000419187c20 */ /* 0x000fe20008410000 */
[----:B------:R-:W-:Y:S01]  /*8f80*/  HMMA.16816.F32.BF16 R236, R16, R4, R236 ;  /* 0x0000000410ec723c */ /* 0x000fe200000418ec */
[----:B------:R-:W-:-:S03]  /*8f90*/  IMAD R21, R176, 0x20, R21 ;  /* 0x00000020b0157824 */ /* 0x000fc600078e0215 */
[----:B------:R-:W2:Y:S01]  /*8fa0*/  MUFU.TANH R15, R15 ;  /* 0x0000000f000f7308 */ /* 0x000ea20000002400 */
[----:B------:R-:W-:Y:S01]  /*8fb0*/  FMUL.FTZ R14, R9, UR4 ;  /* 0x00000004090e7c20 */ /* 0x000fe20008410000 */
[----:B------:R-:W-:Y:S01]  /*8fc0*/  FMUL.FTZ R33, R183, UR4 ;  /* 0x00000004b7217c20 */ /* 0x000fe20008410000 */
[----:B------:R-:W-:Y:S01]  /*8fd0*/  FMUL.FTZ R9, R11, UR4 ;  /* 0x000000040b097c20 */ /* 0x000fe20008410000 */
[C---:B------:R-:W-:Y:S02]  /*8fe0*/  VIADD R183, R21.reuse, 0x1 ;  /* 0x0000000115b77836 */ /* 0x040fe40000000000 */
[----:B------:R-:W-:Y:S01]  /*8ff0*/  FMUL.FTZ R11, R26, UR4 ;  /* 0x000000041a0b7c20 */ /* 0x000fe20008410000 */
[-C--:B------:R-:W-:Y:S01]  /*9000*/  ISETP.GE.AND P2, PT, R21, R234.reuse, PT ;  /* 0x000000ea1500720c */ /* 0x080fe20003f46270 */
[----:B------:R-:W4:Y:S01]  /*9010*/  MUFU.TANH R24, R24 ;  /* 0x0000001800187308 */ /* 0x000f220000002400 */
[----:B------:R-:W-:Y:S01]  /*9020*/  FMUL.FTZ R26, R27, UR4 ;  /* 0x000000041b1a7c20 */ /* 0x000fe20008410000 */
[----:B------:R-:W-:Y:S01]  /*9030*/  FMUL.FTZ R27, R181, UR4 ;  /* 0x00000004b51b7c20 */ /* 0x000fe20008410000 */
[----:B------:R-:W-:Y:S01]  /*9040*/  FMUL.FTZ R177, R177, UR4 ;  /* 0x00000004b1b17c20 */ /* 0x000fe20008410000 */
[----:B------:R-:W-:Y:S01]  /*9050*/  VIADD R181, R21, 0x8 ;  /* 0x0000000815b57836 */ /* 0x000fe20000000000 */
[----:B------:R-:W-:-:S03]  /*9060*/  ISETP.GE.AND P4, PT, R183, R234, PT ;  /* 0x000000eab700720c */ /* 0x000fc60003f86270 */
[----:B------:R-:W4:Y:S01]  /*9070*/  MUFU.TANH R200, R200 ;  /* 0x000000c800c87308 */ /* 0x000f220000002400 */
[----:B---3--:R-:W-:Y:S01]  /*9080*/  FSEL R22, R3, -INF , !P2 ;  /* 0xff80000003167808 */ /* 0x008fe20005000000 */
[----:B------:R-:W-:Y:S01]  /*9090*/  FMUL.FTZ R25, R180, UR4 ;  /* 0x00000004b4197c20 */ /* 0x000fe20008410000 */
[----:B------:R-:W-:Y:S01]  /*90a0*/  FMUL.FTZ R180, R179, UR4 ;  /* 0x00000004b3b47c20 */ /* 0x000fe20008410000 */
[----:B------:R-:W-:-:S04]  /*90b0*/  FMUL.FTZ R172, R172, UR4 ;  /* 0x00000004acac7c20 */ /* 0x000fc80008410000 */
[----:B------:R-:W3:Y:S01]  /*90c0*/  MUFU.TANH R10, R10 ;  /* 0x0000000a000a7308 */ /* 0x000ee20000002400 */
[----:B------:R-:W-:Y:S02]  /*90d0*/  VIADD R179, R21, 0x9 ;  /* 0x0000000915b37836 */ /* 0x000fe40000000000 */
[----:B------:R-:W-:Y:S01]  /*90e0*/  FMUL.FTZ R5, R173, UR4 ;  /* 0x00000004ad057c20 */ /* 0x000fe20008410000 */
[----:B------:R-:W-:Y:S01]  /*90f0*/  ISETP.GE.AND P6, PT, R181, R234, PT ;  /* 0x000000eab500720c */ /* 0x000fe20003fc6270 */
[----:B------:R-:W-:Y:S01]  /*9100*/  HMMA.16816.F32.BF16 R204, R16, R6, R204 ;  /* 0x0000000610cc723c */ /* 0x000fe200000418cc */
[----:B-1----:R-:W-:Y:S02]  /*9110*/  FSEL R20, R13, -INF , !P4 ;  /* 0xff8000000d147808 */ /* 0x002fe40006000000 */
[----:B------:R-:W1:Y:S01]  /*9120*/  MUFU.TANH R12, R12 ;  /* 0x0000000c000c7308 */ /* 0x000e620000002400 */
[----:B------:R-:W-:Y:S01]  /*9130*/  FMNMX.FTZ R29, R168, R22, !PT ;  /* 0x00000016a81d7209 */ /* 0x000fe20007810000 */
[----:B------:R-:W-:Y:S01]  /*9140*/  FMUL.FTZ R164, R178, UR4 ;  /* 0x00000004b2a47c20 */ /* 0x000fe20008410000 */
[C---:B------:R-:W-:Y:S01]  /*9150*/  ISETP.GE.AND P5, PT, R21.reuse, R171, PT ;  /* 0x000000ab1500720c */ /* 0x040fe20003fa6270 */
[----:B------:R-:W-:-:S04]  /*9160*/  VIADD R35, R21, 0x11 ;  /* 0x0000001115237836 */ /* 0x000fc80000000000 */
[----:B------:R4:W1:Y:S01]  /*9170*/  MUFU.TANH R34, R177 ;  /* 0x000000b100227308 */ /* 0x0008620000002400 */
[C---:B------:R-:W-:Y:S01]  /*9180*/  ISETP.GE.AND P1, PT, R21.reuse, R170, PT ;  /* 0x000000aa1500720c */ /* 0x040fe20003f26270 */
[C---:B------:R-:W-:Y:S01]  /*9190*/  VIADD R23, R21.reuse, 0x18 ;  /* 0x0000001815177836 */ /* 0x040fe20000000000 */
[----:B------:R-:W-:Y:S01]  /*91a0*/  ISETP.GE.AND P0, PT, R21, R2, PT ;  /* 0x000000021500720c */ /* 0x000fe20003f06270 */
[----:B------:R-:W-:Y:S01]  /*91b0*/  FMUL.FTZ R28, R174, UR4 ;  /* 0x00000004ae1c7c20 */ /* 0x000fe20008410000 */
[----:B------:R-:W-:Y:S01]  /*91c0*/  ISETP.GE.AND P3, PT, R179, R234, PT ;  /* 0x000000eab300720c */ /* 0x000fe20003f66270 */
[----:B------:R-:W-:Y:S01]  /*91d0*/  FMUL.FTZ R173, R175, UR4 ;  /* 0x00000004afad7c20 */ /* 0x000fe20008410000 */
[----:B--2---:R-:W-:Y:S01]  /*91e0*/  FSEL R4, R15, -INF , !P6 ;  /* 0xff8000000f047808 */ /* 0x004fe20007000000 */
[----:B------:R-:W2:Y:S01]  /*91f0*/  MUFU.TANH R178, R172 ;  /* 0x000000ac00b27308 */ /* 0x000ea20000002400 */
[----:B------:R-:W-:Y:S01]  /*9200*/  FMNMX.FTZ R29, R20, R29, !PT ;  /* 0x0000001d141d7209 */ /* 0x000fe20007810000 */
[----:B----4-:R-:W-:-:S06]  /*9210*/  VIADD R177, R21, 0x10 ;  /* 0x0000001015b17836 */ /* 0x010fcc0000000000 */
[----:B------:R-:W-:Y:S01]  /*9220*/  MUFU.TANH R0, R0 ;  /* 0x0000000000007308 */ /* 0x000fe20000002400 */
[----:B------:R-:W-:Y:S01]  /*9230*/  VIADD R21, R21, 0x19 ;  /* 0x0000001915157836 */ /* 0x000fe20000000000 */
[----:B------:R-:W-:Y:S02]  /*9240*/  FSEL R24, R24, -INF , !P3 ;  /* 0xff80000018187808 */ /* 0x000fe40005800000 */
[----:B------:R-:W-:-:S04]  /*9250*/  ISETP.GE.AND P2, PT, R177, R234, PT ;  /* 0x000000eab100720c */ /* 0x000fc80003f46270 */
[----:B------:R-:W-:Y:S01]  /*9260*/  MUFU.TANH R11, R11 ;  /* 0x0000000b000b7308 */ /* 0x000fe20000002400 */
[----:B------:R-:W-:Y:S01]  /*9270*/  FMNMX.FTZ R29, R4, R29, !PT ;  /* 0x0000001d041d7209 */ /* 0x000fe20007810000 */
[----:B------:R-:W-:Y:S01]  /*9280*/  FMUL.FTZ R32, R182, UR4 ;  /* 0x00000004b6207c20 */ /* 0x000fe20008410000 */
[----:B------:R-:W-:-:S05]  /*9290*/  ISETP.GE.AND P4, PT, R35, R234, PT ;  /* 0x000000ea2300720c */ /* 0x000fca0003f86270 */
[----:B------:R-:W4:Y:S01]  /*92a0*/  MUFU.TANH R5, R5 ;  /* 0x0000000500057308 */ /* 0x000f220000002400 */
[-C--:B------:R-:W-:Y:S01]  /*92b0*/  ISETP.GE.AND P6, PT, R23, R234.reuse, PT ;  /* 0x000000ea1700720c */ /* 0x080fe20003fc6270 */
[----:B------:R-:W-:Y:S01]  /*92c0*/  FMUL.FTZ R6, R237, UR4 ;  /* 0x00000004ed067c20 */ /* 0x000fe20008410000 */
[----:B------:R-:W-:Y:S01]  /*92d0*/  ISETP.GE.AND P3, PT, R21, R234, PT ;  /* 0x000000ea1500720c */ /* 0x000fe20003f66270 */
[----:B------:R-:W-:-:S04]  /*92e0*/  FMUL.FTZ R234, R238, UR4 ;  /* 0x00000004eeea7c20 */ /* 0x000fc80008410000 */
[----:B------:R-:W4:Y:S01]  /*92f0*/  MUFU.TANH R8, R8 ;  /* 0x0000000800087308 */ /* 0x000f220000002400 */
[----:B------:R-:W-:Y:S01]  /*9300*/  FSEL R200, R200, -INF , !P2 ;  /* 0xff800000c8c87808 */ /* 0x000fe20005000000 */
[----:B------:R-:W-:Y:S01]  /*9310*/  FMUL.FTZ R236, R236, UR4 ;  /* 0x00000004ecec7c20 */ /* 0x000fe20008410000 */
[----:B------:R-:W-:Y:S02]  /*9320*/  ISETP.GE.AND P2, PT, R183, R171, PT ;  /* 0x000000abb700720c */ /* 0x000fe40003f46270 */
[----:B------:R-:W-:-:S03]  /*9330*/  FMNMX.FTZ R29, R24, R29, !PT ;  /* 0x0000001d181d7209 */ /* 0x000fc60007810000 */
[----:B------:R-:W4:Y:S01]  /*9340*/  MUFU.TANH R26, R26 ;  /* 0x0000001a001a7308 */ /* 0x000f220000002400 */
[----:B---3--:R-:W-:Y:S02]  /*9350*/  FSEL R10, R10, -INF , !P0 ;  /* 0xff8000000a0a7808 */ /* 0x008fe40004000000 */
[----:B------:R-:W-:-:S05]  /*9360*/  ISETP.NE.AND P0, PT, R169, 0x4, PT ;  /* 0x00000004a900780c */ /* 0x000fca0003f05270 */
[----:B------:R-:W3:Y:S01]  /*9370*/  MUFU.TANH R164, R164 ;  /* 0x000000a400a47308 */ /* 0x000ee20000002400 */
[----:B-1----:R-:W-:-:S07]  /*9380*/  FSEL R13, R12, -INF , !P2 ;  /* 0xff8000000c0d7808 */ /* 0x002fce0005000000 */
[----:B------:R-:W1:Y:S01]  /*9390*/  MUFU.TANH R172, R180 ;  /* 0x000000b400ac7308 */ /* 0x000e620000002400 */
[----:B------:R-:W-:-:S07]  /*93a0*/  FSEL R175, R34, -INF , !P4 ;  /* 0xff80000022af7808 */ /* 0x000fce0006000000 */
[----:B------:R-:W1:Y:S01]  /*93b0*/  MUFU.TANH R28, R28 ;  /* 0x0000001c001c7308 */ /* 0x000e620000002400 */
[----:B------:R-:W-:-:S07]  /*93c0*/  FMNMX.FTZ R12, R200, R29, !PT ;  /* 0x0000001dc80c7209 */ /* 0x000fce0007810000 */
[----:B------:R-:W1:Y:S01]  /*93d0*/  MUFU.TANH R173, R173 ;  /* 0x000000ad00ad7308 */ /* 0x000e620000002400 */
[----:B------:R-:W-:Y:S02]  /*93e0*/  ISETP.GE.AND P4, PT, R181, R171, PT ;  /* 0x000000abb500720c */ /* 0x000fe40003f86270 */
[----:B--2---:R-:W-:-:S05]  /*93f0*/  FSEL R174, R178, -INF , !P6 ;  /* 0xff800000b2ae7808 */ /* 0x004fca0007000000 */
[----:B------:R-:W2:Y:S01]  /*9400*/  MUFU.TANH R14, R14 ;  /* 0x0000000e000e7308 */ /* 0x000ea20000002400 */
[----:B------:R-:W-:-:S07]  /*9410*/  FMNMX.FTZ R17, R175, R12, !PT ;  /* 0x0000000caf117209 */ /* 0x000fce0007810000 */
[----:B------:R-:W1:Y:S01]  /*9420*/  MUFU.TANH R9, R9 ;  /* 0x0000000900097308 */ /* 0x000e620000002400 */
[----:B----4-:R-:W-:-:S07]  /*9430*/  FSEL R3, R5, -INF , !P3 ;  /* 0xff80000005037808 */ /* 0x010fce0005800000 */
[----:B------:R-:W4:Y:S01]  /*9440*/  MUFU.TANH R25, R25 ;  /* 0x0000001900197308 */ /* 0x000f220000002400 */
[----:B------:R-:W-:-:S07]  /*9450*/  FSEL R15, R0, -INF , !P5 ;  /* 0xff800000000f7808 */ /* 0x000fce0006800000 */
[----:B------:R-:W1:Y:S01]  /*9460*/  MUFU.TANH R27, R27 ;  /* 0x0000001b001b7308 */ /* 0x000e620000002400 */
[----:B------:R-:W-:-:S07]  /*9470*/  FSEL R11, R11, -INF , !P4 ;  /* 0xff8000000b0b7808 */ /* 0x000fce0006000000 */
[----:B------:R-:W1:Y:S01]  /*9480*/  MUFU.TANH R32, R32 ;  /* 0x0000002000207308 */ /* 0x000e620000002400 */
[----:B------:R-:W-:-:S07]  /*9490*/  ISETP.GE.AND P6, PT, R179, R171, PT ;  /* 0x000000abb300720c */ /* 0x000fce0003fc6270 */
[----:B------:R-:W1:Y:S01]  /*94a0*/  MUFU.TANH R33, R33 ;  /* 0x0000002100217308 */ /* 0x000e620000002400 */
[----:B------:R-:W-:-:S07]  /*94b0*/  ISETP.GE.AND P3, PT, R177, R171, PT ;  /* 0x000000abb100720c */ /* 0x000fce0003f66270 */
[----:B------:R1:W1:Y:S01]  /*94c0*/  MUFU.TANH R241, R236 ;  /* 0x000000ec00f17308 */ /* 0x0002620000002400 */
[----:B------:R-:W-:-:S07]  /*94d0*/  ISETP.GE.AND P5, PT, R35, R171, PT ;  /* 0x000000ab2300720c */ /* 0x000fce0003fa6270 */
[----:B------:R-:W1:Y:S01]  /*94e0*/  MUFU.TANH R6, R6 ;  /* 0x0000000600067308 */ /* 0x000e620000002400 */
[----:B------:R-:W-:-:S07]  /*94f0*/  ISETP.GE.AND P2, PT, R23, R171, PT ;  /* 0x000000ab1700720c */ /* 0x000fce0003f46270 */
[----:B------:R-:W2:Y:S01]  /*9500*/  MUFU.TANH R234, R234 ;  /* 0x000000ea00ea7308 */ /* 0x000ea20000002400 */
[----:B------:R-:W-:Y:S01]  /*9510*/  BAR.SYNC.DEFER_BLOCKING 0x0 ;  /* 0x0000000000007b1d */ /* 0x000fe20000010000 */
[----:B------:R-:W-:Y:S02]  /*9520*/  ISETP.GE.AND P4, PT, R21, R171, PT ;  /* 0x000000ab1500720c */ /* 0x000fe40003f86270 */
[----:B------:R-:W-:Y:S01]  /*9530*/  FSEL R7, R8, -INF , !P1 ;  /* 0xff80000008077808 */ /* 0x000fe20004800000 */
[----:B------:R-:W-:Y:S01]  /*9540*/  FMUL.FTZ R204, R204, UR4 ;  /* 0x00000004cccc7c20 */ /* 0x000fe20008410000 */
[----:B------:R-:W-:Y:S02]  /*9550*/  FMNMX.FTZ R8, R174, R17, !PT ;  /* 0x00000011ae087209 */ /* 0x000fe40007810000 */
[----:B------:R-:W-:Y:S02]  /*9560*/  FSEL R5, R26, -INF , !P6 ;  /* 0xff8000001a057808 */ /* 0x000fe40007000000 */
[----:B---3--:R-:W-:-:S02]  /*9570*/  FSEL R0, R164, -INF , !P3 ;  /* 0xff800000a4007808 */ /* 0x008fc40005800000 */
[----:B-1----:R-:W-:Y:S02]  /*9580*/  FSEL R172, R172, -INF , !P5 ;  /* 0xff800000acac7808 */ /* 0x002fe40006800000 */
[----:B------:R-:W-:Y:S02]  /*9590*/  FSEL R171, R28, -INF , !P2 ;  /* 0xff8000001cab7808 */ /* 0x000fe40005000000 */
[----:B------:R-:W-:Y:S02]  /*95a0*/  FSEL R173, R173, -INF , !P4 ;  /* 0xff800000adad7808 */ /* 0x000fe40006000000 */
[C---:B------:R-:W-:Y:S02]  /*95b0*/  ISETP.GE.AND P6, PT, R183.reuse, R170, PT ;  /* 0x000000aab700720c */ /* 0x040fe40003fc6270 */
[----:B------:R-:W-:Y:S02]  /*95c0*/  ISETP.GE.AND P3, PT, R183, R2, PT ;  /* 0x00000002b700720c */ /* 0x000fe40003f66270 */
[----:B------:R-:W-:-:S02]  /*95d0*/  ISETP.GE.AND P5, PT, R181, R170, PT ;  /* 0x000000aab500720c */ /* 0x000fc40003fa6270 */
[----:B------:R-:W-:Y:S02]  /*95e0*/  ISETP.GE.AND P2, PT, R181, R2, PT ;  /* 0x00000002b500720c */ /* 0x000fe40003f46270 */
[C---:B------:R-:W-:Y:S02]  /*95f0*/  ISETP.GE.AND P4, PT, R179.reuse, R170, PT ;  /* 0x000000aab300720c */ /* 0x040fe40003f86270 */
[----:B------:R-:W-:Y:S02]  /*9600*/  ISETP.GE.AND P1, PT, R179, R2, PT ;  /* 0x00000002b300720c */ /* 0x000fe40003f26270 */
[----:B------:R-:W-:Y:S01]  /*9610*/  FMNMX.FTZ R19, R3, R8, !PT ;  /* 0x0000000803137209 */ /* 0x000fe20007810000 */
[----:B--2-4-:R-:W-:Y:S10]  /*9620*/  @!P0 BRA `(.L_x_1085) ;  /* 0x0000000000508947 */ /* 0x014ff40003800000 */
        /* <DEDUP_REMOVED lines=20> */
.L_x_1085:
[----:B------:R-:W2:Y:S01]  /*9770*/  SHFL.BFLY PT, R8, R19, 0x2, 0x1f ;  /* 0x0c401f0013087f89 */ /* 0x000ea200000e0000 */
[----:B-1----:R-:W-:Y:S01]  /*9780*/  FMNMX.FTZ R16, R167, R15, !PT ;  /* 0x0000000fa7107209 */ /* 0x002fe20007810000 */
[----:B------:R-:W-:Y:S01]  /*9790*/  FMUL.FTZ R205, R205, UR4 ;  /* 0x00000004cdcd7c20 */ /* 0x000fe20008410000 */
[----:B------:R-:W-:Y:S01]  /*97a0*/  FSEL R25, R25, -INF , !P5 ;  /* 0xff80000019197808 */ /* 0x000fe20006800000 */
[----:B------:R-:W-:Y:S01]  /*97b0*/  FMUL.FTZ R12, R239, UR4 ;  /* 0x00000004ef0c7c20 */ /* 0x000fe20008410000 */
[----:B------:R-:W-:Y:S01]  /*97c0*/  FMNMX.FTZ R16, R13, R16, !PT ;  /* 0x000000100d107209 */ /* 0x000fe20007810000 */
[----:B------:R1:W-:Y:S01]  /*97d0*/  MUFU.TANH R237, R204 ;  /* 0x000000cc00ed7308 */ /* 0x0003e20000002400 */
[----:B------:R-:W-:Y:S01]  /*97e0*/  ISETP.GE.AND P5, PT, R35, R170, PT ;  /* 0x000000aa2300720c */ /* 0x000fe20003fa6270 */
[----:B------:R-:W-:Y:S01]  /*97f0*/  FMUL.FTZ R207, R207, UR4 ;  /* 0x00000004cfcf7c20 */ /* 0x000fe20008410000 */
[----:B------:R-:W-:Y:S02]  /*9800*/  FMNMX.FTZ R16, R11, R16, !PT ;  /* 0x000000100b107209 */ /* 0x000fe40007810000 */
[----:B------:R-:W-:-:S02]  /*9810*/  FSEL R239, R6, -INF , !P5 ;  /* 0xff80000006ef7808 */ /* 0x000fc40006800000 */
[----:B------:R-:W-:Y:S01]  /*9820*/  FMNMX.FTZ R29, R5, R16, !PT ;  /* 0x00000010051d7209 */ /* 0x000fe20007810000 */
[----:B------:R-:W3:Y:S01]  /*9830*/  MUFU.TANH R205, R205 ;  /* 0x000000cd00cd7308 */ /* 0x000ee20000002400 */
[----:B------:R-:W-:Y:S02]  /*9840*/  FSEL R17, R14, -INF , !P6 ;  /* 0xff8000000e117808 */ /* 0x000fe40007000000 */
[----:B------:R-:W-:Y:S02]  /*9850*/  FMNMX.FTZ R29, R0, R29, !PT ;  /* 0x0000001d001d7209 */ /* 0x000fe40007810000 */
[----:B------:R-:W-:Y:S02]  /*9860*/  FMNMX.FTZ R31, R165, R10, !PT ;  /* 0x0000000aa51f7209 */ /* 0x000fe40007810000 */
[----:B------:R-:W-:Y:S01]  /*9870*/  FMNMX.FTZ R14, R166, R7, !PT ;  /* 0x00000007a60e7209 */ /* 0x000fe20007810000 */
[----:B------:R-:W4:Y:S01]  /*9880*/  MUFU.TANH R12, R12 ;  /* 0x0000000c000c7308 */ /* 0x000f220000002400 */
[----:B-1----:R-:W-:Y:S01]  /*9890*/  FMUL.FTZ R204, R206, UR4 ;  /* 0x00000004cecc7c20 */ /* 0x002fe20008410000 */
[----:B--2---:R-:W-:-:S02]  /*98a0*/  FMNMX.FTZ R19, R19, R8, !PT ;  /* 0x0000000813137209 */ /* 0x004fc40007810000 */
[----:B------:R-:W-:Y:S02]  /*98b0*/  FMNMX.FTZ R8, R172, R29, !PT ;  /* 0x0000001dac087209 */ /* 0x000fe40007810000 */
[----:B------:R-:W-:Y:S01]  /*98c0*/  ISETP.GE.AND P0, PT, R177, R170, PT ;  /* 0x000000aab100720c */ /* 0x000fe20003f06270 */
[----:B------:R-:W-:Y:S01]  /*98d0*/  SHFL.BFLY PT, R178, R19, 0x1, 0x1f ;  /* 0x0c201f0013b27f89 */ /* 0x000fe200000e0000 */
[----:B------:R-:W-:Y:S01]  /*98e0*/  FMNMX.FTZ R6, R171, R8, !PT ;  /* 0x00000008ab067209 */ /* 0x000fe20007810000 */
[----:B------:R-:W1:Y:S01]  /*98f0*/  MUFU.TANH R204, R204 ;  /* 0x000000cc00cc7308 */ /* 0x000e620000002400 */
[----:B------:R-:W-:Y:S02]  /*9900*/  FSEL R8, R9, -INF , !P3 ;  /* 0xff80000009087808 */ /* 0x000fe40005800000 */
[----:B------:R-:W-:Y:S02]  /*9910*/  FMNMX.FTZ R9, R173, R6, !PT ;  /* 0x00000006ad097209 */ /* 0x000fe40007810000 */
[----:B------:R-:W-:-:S02]  /*9920*/  FSEL R32, R32, -INF , !P2 ;  /* 0xff80000020207808 */ /* 0x000fc40005000000 */
[----:B------:R-:W-:Y:S01]  /*9930*/  FMNMX.FTZ R31, R8, R31, !PT ;  /* 0x0000001f081f7209 */ /* 0x000fe20007810000 */
[----:B------:R-:W2:Y:S01]  /*9940*/  SHFL.BFLY PT, R16, R9, 0x2, 0x1f ;  /* 0x0c401f0009107f89 */ /* 0x000ea200000e0000 */
[----:B------:R-:W-:Y:S01]  /*9950*/  FMNMX.FTZ R14, R17, R14, !PT ;  /* 0x0000000e110e7209 */ /* 0x000fe20007810000 */
[----:B------:R-:W2:Y:S01]  /*9960*/  MUFU.TANH R202, R207 ;  /* 0x000000cf00ca7308 */ /* 0x000ea20000002400 */
[----:B------:R-:W-:Y:S02]  /*9970*/  FSEL R241, R241, -INF , !P0 ;  /* 0xff800000f1f17808 */ /* 0x000fe40004000000 */
[----:B------:R-:W-:Y:S02]  /*9980*/  ISETP.GE.AND P0, PT, R21, R170, PT ;  /* 0x000000aa1500720c */ /* 0x000fe40003f06270 */
[----:B------:R-:W-:Y:S02]  /*9990*/  ISETP.GE.AND P6, PT, R177, R2, PT ;  /* 0x00000002b100720c */ /* 0x000fe40003fc6270 */
[----:B------:R-:W-:-:S02]  /*99a0*/  FSEL R6, R33, -INF , !P1 ;  /* 0xff80000021067808 */ /* 0x000fc40004800000 */
[----:B------:R-:W-:Y:S02]  /*99b0*/  FMNMX.FTZ R31, R32, R31, !PT ;  /* 0x0000001f201f7209 */ /* 0x000fe40007810000 */
[----:B------:R-:W-:Y:S02]  /*99c0*/  FSEL R27, R27, -INF , !P4 ;  /* 0xff8000001b1b7808 */ /* 0x000fe40006000000 */
[----:B------:R-:W-:Y:S02]  /*99d0*/  FMNMX.FTZ R14, R25, R14, !PT ;  /* 0x0000000e190e7209 */ /* 0x000fe40007810000 */
[----:B---3--:R-:W-:Y:S02]  /*99e0*/  FSEL R205, R205, -INF , !P0 ;  /* 0xff800000cdcd7808 */ /* 0x008fe40004000000 */
[----:B------:R-:W-:Y:S02]  /*99f0*/  ISETP.GE.AND P0, PT, R35, R2, PT ;  /* 0x000000022300720c */ /* 0x000fe40003f06270 */
[----:B------:R-:W-:-:S02]  /*9a00*/  FSEL R234, R234, -INF , !P6 ;  /* 0xff800000eaea7808 */ /* 0x000fc40007000000 */
[----:B------:R-:W-:Y:S02]  /*9a10*/  FMNMX.FTZ R31, R6, R31, !PT ;  /* 0x0000001f061f7209 */ /* 0x000fe40007810000 */
[----:B------:R-:W-:Y:S02]  /*9a20*/  FMNMX.FTZ R14, R27, R14, !PT ;  /* 0x0000000e1b0e7209 */ /* 0x000fe40007810000 */
[C---:B------:R-:W-:Y:S02]  /*9a30*/  ISETP.GE.AND P1, PT, R23.reuse, R2, PT ;  /* 0x000000021700720c */ /* 0x040fe40003f26270 */
[----:B----4-:R-:W-:Y:S02]  /*9a40*/  FSEL R206, R12, -INF , !P0 ;  /* 0xff8000000cce7808 */ /* 0x010fe40004000000 */
[----:B------:R-:W-:Y:S02]  /*9a50*/  FMNMX.FTZ R31, R234, R31, !PT ;  /* 0x0000001fea1f7209 */ /* 0x000fe40007810000 */
[----:B------:R-:W-:-:S02]  /*9a60*/  ISETP.GE.AND P4, PT, R23, R170, PT ;  /* 0x000000aa1700720c */ /* 0x000fc40003f86270 */
[----:B------:R-:W-:Y:S02]  /*9a70*/  FMNMX.FTZ R14, R241, R14, !PT ;  /* 0x0000000ef10e7209 */ /* 0x000fe40007810000 */
[----:B------:R-:W-:Y:S02]  /*9a80*/  ISETP.GE.AND P0, PT, R21, R2, PT ;  /* 0x000000021500720c */ /* 0x000fe40003f06270 */
[----:B-1----:R-:W-:Y:S02]  /*9a90*/  FSEL R204, R204, -INF , !P1 ;  /* 0xff800000cccc7808 */ /* 0x002fe40004800000 */
[----:B------:R-:W-:Y:S02]  /*9aa0*/  FMNMX.FTZ R21, R206, R31, !PT ;  /* 0x0000001fce157209 */ /* 0x000fe40007810000 */
[----:B------:R-:W-:Y:S02]  /*9ab0*/  FSEL R237, R237, -INF , !P4 ;  /* 0xff800000eded7808 */ /* 0x000fe40006000000 */
[----:B------:R-:W-:-:S02]  /*9ac0*/  FMNMX.FTZ R14, R239, R14, !PT ;  /* 0x0000000eef0e7209 */ /* 0x000fc40007810000 */
[----:B--2---:R-:W-:Y:S02]  /*9ad0*/  FSEL R202, R202, -INF , !P0 ;  /* 0xff800000caca7808 */ /* 0x004fe40004000000 */
[----:B------:R-:W-:Y:S02]  /*9ae0*/  FMNMX.FTZ R21, R204, R21, !PT ;  /* 0x00000015cc157209 */ /* 0x000fe40007810000 */
[----:B------:R-:W-:Y:S02]  /*9af0*/  FMNMX.FTZ R14, R237, R14, !PT ;  /* 0x0000000eed0e7209 */ /* 0x000fe40007810000 */
[----:B------:R-:W-:Y:S02]  /*9b00*/  FMNMX.FTZ R16, R9, R16, !PT ;  /* 0x0000001009107209 */ /* 0x000fe40007810000 */
[----:B------:R-:W-:Y:S02]  /*9b10*/  FMNMX.FTZ R9, R202, R21, !PT ;  /* 0x00000015ca097209 */ /* 0x000fe40007810000 */
[----:B------:R-:W-:Y:S01]  /*9b20*/  FMNMX.FTZ R14, R205, R14, !PT ;  /* 0x0000000ecd0e7209 */ /* 0x000fe20007810000 */
[----:B------:R-:W1:Y:S01]  /*9b30*/  SHFL.BFLY PT, R177, R16, 0x1, 0x1f ;  /* 0x0c201f0010b17f89 */ /* 0x000e6200000e0000 */
[----:B------:R-:W-:-:S03]  /*9b40*/  FMNMX.FTZ R178, R19, R178, !PT ;  /* 0x000000b213b27209 */ /* 0x000fc60007810000 */
[----:B------:R-:W2:Y:S01]  /*9b50*/  SHFL.BFLY PT, R2, R9, 0x2, 0x1f ;  /* 0x0c401f0009027f89 */ /* 0x000ea200000e0000 */
[C---:B------:R-:W-:Y:S01]  /*9b60*/  FSETP.NEU.FTZ.AND P3, PT, R178.reuse, -INF , PT ;  /* 0xff800000b200780b */ /* 0x040fe20003f7d000 */
[C---:B------:R-:W-:Y:S02]  /*9b70*/  FMUL.FTZ R201, R178.reuse, UR13 ;  /* 0x0000000db2c97c20 */ /* 0x040fe40008410000 */
[----:B------:R-:W3:Y:S01]  /*9b80*/  SHFL.BFLY PT, R29, R14, 0x2, 0x1f ;  /* 0x0c401f000e1d7f89 */ /* 0x000ee200000e0000 */
[----:B------:R-:W-:Y:S02]  /*9b90*/  FSEL R197, R178, RZ, P3 ;  /* 0x000000ffb2c57208 */ /* 0x000fe40001800000 */
[----:B------:R-:W-:-:S03]  /*9ba0*/  FSEL R201, R201, RZ, P3 ;  /* 0x000000ffc9c97208 */ /* 0x000fc60001800000 */
[----:B------:R-:W-:Y:S01]  /*9bb0*/  FADD.FTZ R197, R168, -R197 ;  /* 0x800000c5a8c57221 */ /* 0x000fe20000010000 */
[----:B------:R-:W-:Y:S01]  /*9bc0*/  MOV R168, R178 ;  /* 0x000000b200a87202 */ /* 0x000fe20000000f00 */
[--C-:B------:R-:W-:Y:S01]  /*9bd0*/  FFMA.FTZ R193, R4, UR13, -R201.reuse ;  /* 0x0000000d04c17c23 */ /* 0x100fe200080108c9 */
[--C-:B------:R-:W-:Y:S01]  /*9be0*/  FFMA.FTZ R194, R22, UR13, -R201.reuse ;  /* 0x0000000d16c27c23 */ /* 0x100fe200080108c9 */
[--C-:B------:R-:W-:Y:S01]  /*9bf0*/  FFMA.FTZ R192, R20, UR13, -R201.reuse ;  /* 0x0000000d14c07c23 */ /* 0x100fe200080108c9 */
[--C-:B------:R-:W-:Y:S01]  /*9c00*/  FFMA.FTZ R190, R24, UR13, -R201.reuse ;  /* 0x0000000d18be7c23 */ /* 0x100fe200080108c9 */
[----:B------:R-:W-:Y:S01]  /*9c10*/  LDSM.16.MT88.4 R20, [R212+0xa000] ;  /* 0x00a00000d414783b */ /* 0x000fe20000004200 */
[----:B------:R-:W-:Y:S01]  /*9c20*/  FMUL.FTZ R197, R197, UR13 ;  /* 0x0000000dc5c57c20 */ /* 0x000fe20008410000 */
[----:B------:R-:W-:Y:S01]  /*9c30*/  MUFU.EX2 R193, R193 ;  /* 0x000000c100c17308 */ /* 0x000fe20000000800 */
[--C-:B------:R-:W-:Y:S01]  /*9c40*/  FFMA.FTZ R200, R200, UR13, -R201.reuse ;  /* 0x0000000dc8c87c23 */ /* 0x100fe200080108c9 */
[----:B-1----:R-:W-:Y:S01]  /*9c50*/  FMNMX.FTZ R177, R16, R177, !PT ;  /* 0x000000b110b17209 */ /* 0x002fe20007810000 */
[----:B------:R-:W-:Y:S01]  /*9c60*/  FFMA.FTZ R3, R3, UR13, -R201 ;  /* 0x0000000d03037c23 */ /* 0x000fe200080108c9 */
[----:B--2---:R-:W-:-:S03]  /*9c70*/  FMNMX.FTZ R9, R9, R2, !PT ;  /* 0x0000000209097209 */ /* 0x004fc60007810000 */
[C---:B------:R-:W-:Y:S01]  /*9c80*/  FMUL.FTZ R198, R177.reuse, UR13 ;  /* 0x0000000db1c67c20 */ /* 0x040fe20008410000 */
[C---:B------:R-:W-:Y:S01]  /*9c90*/  FSETP.NEU.FTZ.AND P2, PT, R177.reuse, -INF , PT ;  /* 0xff800000b100780b */ /* 0x040fe20003f5d000 */
[----:B------:R-:W-:Y:S01]  /*9ca0*/  MUFU.EX2 R194, R194 ;  /* 0x000000c200c27308 */ /* 0x000fe20000000800 */
[----:B---3--:R-:W-:Y:S01]  /*9cb0*/  FMNMX.FTZ R29, R14, R29, !PT ;  /* 0x0000001d0e1d7209 */ /* 0x008fe20007810000 */
[----:B------:R-:W1:Y:S01]  /*9cc0*/  SHFL.BFLY PT, R2, R9, 0x1, 0x1f ;  /* 0x0c201f0009027f89 */ /* 0x000e6200000e0000 */
[----:B------:R-:W-:Y:S02]  /*9cd0*/  FSEL R16, R177, RZ, P2 ;  /* 0x000000ffb1107208 */ /* 0x000fe40001000000 */
[----:B------:R-:W-:Y:S01]  /*9ce0*/  FSEL R198, R198, RZ, P2 ;  /* 0x000000ffc6c67208 */ /* 0x000fe20001000000 */
[----:B------:R-:W2:Y:S02]  /*9cf0*/  SHFL.BFLY PT, R170, R29, 0x1, 0x1f ;  /* 0x0c201f001daa7f89 */ /* 0x000ea400000e0000 */
[----:B------:R-:W-:Y:S01]  /*9d00*/  FADD.FTZ R16, R167, -R16 ;  /* 0x80000010a7107221 */ /* 0x000fe20000010000 */
[----:B------:R-:W-:Y:S01]  /*9d10*/  MUFU.EX2 R192, R192 ;  /* 0x000000c000c07308 */ /* 0x000fe20000000800 */
[--C-:B------:R-:W-:Y:S01]  /*9d20*/  FFMA.FTZ R191, R15, UR13, -R198.reuse ;  /* 0x0000000d0fbf7c23 */ /* 0x100fe200080108c6 */
[--C-:B------:R-:W-:Y:S01]  /*9d30*/  FFMA.FTZ R189, R13, UR13, -R198.reuse ;  /* 0x0000000d0dbd7c23 */ /* 0x100fe200080108c6 */
[----:B------:R-:W-:Y:S01]  /*9d40*/  FMUL.FTZ R16, R16, UR13 ;  /* 0x0000000d10107c20 */ /* 0x000fe20008410000 */
[--C-:B------:R-:W-:Y:S01]  /*9d50*/  FFMA.FTZ R188, R11, UR13, -R198.reuse ;  /* 0x0000000d0bbc7c23 */ /* 0x100fe200080108c6 */
[--C-:B------:R-:W-:Y:S01]  /*9d60*/  FFMA.FTZ R187, R5, UR13, -R198.reuse ;  /* 0x0000000d05bb7c23 */ /* 0x100fe200080108c6 */
[----:B------:R-:W-:Y:S01]  /*9d70*/  LDSM.16.MT88.4 R12, [R215+0xb000] ;  /* 0x00b00000d70c783b */ /* 0x000fe20000004200 */
[--C-:B------:R-:W-:Y:S01]  /*9d80*/  FFMA.FTZ R0, R0, UR13, -R198.reuse ;  /* 0x0000000d00007c23 */ /* 0x100fe200080108c6 */
[----:B------:R-:W3:Y:S01]  /*9d90*/  MUFU.EX2 R199, R16 ;  /* 0x0000001000c77308 */ /* 0x000ee20000000800 */
[----:B------:R-:W-:-:S07]  /*9da0*/  FFMA.FTZ R171, R171, UR13, -R198 ;  /* 0x0000000dabab7c23 */ /* 0x000fce00080108c6 */
[----:B------:R-:W-:Y:S01]  /*9db0*/  MUFU.EX2 R190, R190 ;  /* 0x000000be00be7308 */ /* 0x000fe20000000800 */
[----:B-1----:R-:W-:Y:S02]  /*9dc0*/  FMNMX.FTZ R2, R9, R2, !PT ;  /* 0x0000000209027209 */ /* 0x002fe40007810000 */
[----:B--2---:R-:W-:-:S03]  /*9dd0*/  FMNMX.FTZ R170, R29, R170, !PT ;  /* 0x000000aa1daa7209 */ /* 0x004fc60007810000 */
[C---:B------:R-:W-:Y:S01]  /*9de0*/  FMUL.FTZ R203, R2.reuse, UR13 ;  /* 0x0000000d02cb7c20 */ /* 0x040fe20008410000 */
[----:B------:R-:W-:Y:S01]  /*9df0*/  FSETP.NEU.FTZ.AND P0, PT, R2, -INF , PT ;  /* 0xff8000000200780b */ /* 0x000fe20003f1d000 */
[----:B------:R-:W-:Y:S01]  /*9e00*/  LDSM.16.MT88.4 R28, [R214+0xa000] ;  /* 0x00a00000d61c783b */ /* 0x000fe20000004200 */
[C---:B------:R-:W-:Y:S01]  /*9e10*/  FSETP.NEU.FTZ.AND P1, PT, R170.reuse, -INF , PT ;  /* 0xff800000aa00780b */ /* 0x040fe20003f3d000 */
[----:B------:R-:W-:Y:S01]  /*9e20*/  FMUL.FTZ R236, R170, UR13 ;  /* 0x0000000daaec7c20 */ /* 0x000fe20008410000 */
[----:B------:R-:W-:Y:S01]  /*9e30*/  FSEL R4, R2, RZ, P0 ;  /* 0x000000ff02047208 */ /* 0x000fe20000000000 */
[----:B------:R-:W-:Y:S01]  /*9e40*/  MUFU.EX2 R191, R191 ;  /* 0x000000bf00bf7308 */ /* 0x000fe20000000800 */
[----:B------:R-:W-:Y:S01]  /*9e50*/  FSEL R203, R203, RZ, P0 ;  /* 0x000000ffcbcb7208 */ /* 0x000fe20000000000 */
[-C--:B---3--:R-:W-:Y:S01]  /*9e60*/  FMUL.FTZ R86, R86, R199.reuse ;  /* 0x000000c756567220 */ /* 0x088fe20000410000 */
[----:B------:R-:W-:Y:S01]  /*9e70*/  FSEL R236, R236, RZ, P1 ;  /* 0x000000ffecec7208 */ /* 0x000fe20000800000 */
[----:B------:R-:W-:Y:S01]  /*9e80*/  FADD.FTZ R4, R165, -R4 ;  /* 0x80000004a5047221 */ /* 0x000fe20000010000 */
[-C--:B------:R-:W-:Y:S01]  /*9e90*/  FMUL.FTZ R87, R87, R199.reuse ;  /* 0x000000c757577220 */ /* 0x080fe20000410000 */
[--C-:B------:R-:W-:Y:S01]  /*9ea0*/  FFMA.FTZ R182, R10, UR13, -R203.reuse ;  /* 0x0000000d0ab67c23 */ /* 0x100fe200080108cb */
[--C-:B------:R-:W-:Y:S01]  /*9eb0*/  FFMA.FTZ R181, R8, UR13, -R203.reuse ;  /* 0x0000000d08b57c23 */ /* 0x100fe200080108cb */
[--C-:B------:R-:W-:Y:S01]  /*9ec0*/  FFMA.FTZ R186, R7, UR13, -R236.reuse ;  /* 0x0000000d07ba7c23 */ /* 0x100fe200080108ec */
[----:B------:R-:W-:Y:S01]  /*9ed0*/  FSEL R7, R170, RZ, P1 ;  /* 0x000000ffaa077208 */ /* 0x000fe20000800000 */
[----:B------:R-:W-:Y:S01]  /*9ee0*/  FMUL.FTZ R4, R4, UR13 ;  /* 0x0000000d04047c20 */ /* 0x000fe20008410000 */
[--C-:B------:R-:W-:Y:S01]  /*9ef0*/  FFMA.FTZ R185, R17, UR13, -R236.reuse ;  /* 0x0000000d11b97c23 */ /* 0x100fe200080108ec */
[--C-:B------:R-:W-:Y:S01]  /*9f00*/  FFMA.FTZ R184, R25, UR13, -R236.reuse ;  /* 0x0000000d19b87c23 */ /* 0x100fe200080108ec */
[--C-:B------:R-:W-:Y:S01]  /*9f10*/  FFMA.FTZ R183, R27, UR13, -R236.reuse ;  /* 0x0000000d1bb77c23 */ /* 0x100fe200080108ec */
[--C-:B------:R-:W-:Y:S01]  /*9f20*/  FFMA.FTZ R180, R32, UR13, -R203.reuse ;  /* 0x0000000d20b47c23 */ /* 0x100fe200080108cb */
[----:B------:R-:W-:Y:S01]  /*9f30*/  FFMA.FTZ R179, R6, UR13, -R203 ;  /* 0x0000000d06b37c23 */ /* 0x000fe200080108cb */
[----:B------:R-:W-:Y:S01]  /*9f40*/  FADD.FTZ R196, R166, -R7 ;  /* 0x80000007a6c47221 */ /* 0x000fe20000010000 */
[----:B------:R1:W2:Y:S01]  /*9f50*/  MUFU.EX2 R195, R4 ;  /* 0x0000000400c37308 */ /* 0x0002a20000000800 */
[----:B------:R-:W3:Y:S01]  /*9f60*/  LDSM.16.MT88.4 R32, [R215+0xa000] ;  /* 0x00a00000d720783b */ /* 0x000ee20000004200 */
[-C--:B------:R-:W-:Y:S01]  /*9f70*/  FMUL.FTZ R162, R162, R199.reuse ;  /* 0x000000c7a2a27220 */ /* 0x080fe20000410000 */
[----:B------:R-:W-:Y:S01]  /*9f80*/  FMUL.FTZ R196, R196, UR13 ;  /* 0x0000000dc4c47c20 */ /* 0x000fe20008410000 */
[-C--:B------:R-:W-:Y:S01]  /*9f90*/  FMUL.FTZ R163, R163, R199.reuse ;  /* 0x000000c7a3a37220 */ /* 0x080fe20000410000 */
[----:B------:R-:W4:Y:S01]  /*9fa0*/  LDSM.16.MT88.4 R24, [R213+0xa000] ;  /* 0x00a00000d518783b */ /* 0x000f220000004200 */
[-C--:B------:R-:W-:Y:S01]  /*9fb0*/  FMUL.FTZ R150, R150, R199.reuse ;  /* 0x000000c796967220 */ /* 0x080fe20000410000 */
[-C--:B------:R-:W-:Y:S01]  /*9fc0*/  FMUL.FTZ R151, R151, R199.reuse ;  /* 0x000000c797977220 */ /* 0x080fe20000410000 */
[----:B------:R-:W-:Y:S01]  /*9fd0*/  MUFU.EX2 R186, R186 ;  /* 0x000000ba00ba7308 */ /* 0x000fe20000000800 */
[----:B------:R-:W4:Y:S01]  /*9fe0*/  LDSM.16.MT88.4 R8, [R214+0xb000] ;  /* 0x00b00000d608783b */ /* 0x000f220000004200 */
[-C--:B------:R-:W-:Y:S01]  /*9ff0*/  FMUL.FTZ R146, R146, R199.reuse ;  /* 0x000000c792927220 */ /* 0x080fe20000410000 */
[-C--:B------:R-:W-:Y:S01]  /*a000*/  FMUL.FTZ R147, R147, R199.reuse ;  /* 0x000000c793937220 */ /* 0x080fe20000410000 */
[-C--:B------:R-:W-:Y:S01]  /*a010*/  FMUL.FTZ R134, R134, R199.reuse ;  /* 0x000000c786867220 */ /* 0x080fe20000410000 */
[----:B------:R-:W-:Y:S01]  /*a020*/  LDSM.16.MT88.4 R16, [R212+0xb000] ;  /* 0x00b00000d410783b */ /* 0x000fe20000004200 */
[-C--:B------:R-:W-:Y:S01]  /*a030*/  FMUL.FTZ R135, R135, R199.reuse ;  /* 0x000000c787877220 */ /* 0x080fe20000410000 */
[----:B-----5:R-:W-:Y:S01]  /*a040*/  FMUL.FTZ R38, R38, R199 ;  /* 0x000000c726267220 */ /* 0x020fe20000410000 */
[----:B------:R-:W3:Y:S01]  /*a050*/  MUFU.EX2 R185, R185 ;  /* 0x000000b900b97308 */ /* 0x000ee20000000800 */
[----:B-1----:R-:W1:Y:S01]  /*a060*/  LDSM.16.MT88.4 R4, [R213+0xb000] ;  /* 0x00b00000d504783b */ /* 0x002e620000004200 */
[-C--:B--2---:R-:W-:Y:S01]  /*a070*/  FMUL.FTZ R158, R158, R195.reuse ;  /* 0x000000c39e9e7220 */ /* 0x084fe20000410000 */
        /* <DEDUP_REMOVED lines=30> */
[----:B--2---:R-:W-:Y:S01]  /*a260*/  F2FP.BF16.F32.PACK_AB R166, R183, R184 ;  /* 0x000000b8b7a6723e */ /* 0x004fe200000010ff */
[-C--:B------:R-:W-:Y:S01]  /*a270*/  FMUL.FTZ R110, R110, R195.reuse ;  /* 0x000000c36e6e7220 */ /* 0x080fe20000410000 */
[-C--:B------:R-:W-:Y:S01]  /*a280*/  FMUL.FTZ R111, R111, R195.reuse ;  /* 0x000000c36f6f7220 */ /* 0x080fe20000410000 */
[-C--:B------:R-:W-:Y:S01]  /*a290*/  FMUL.FTZ R122, R122, R195.reuse ;  /* 0x000000c37a7a7220 */ /* 0x080fe20000410000 */
[-C--:B------:R-:W-:Y:S01]  /*a2a0*/  FMUL.FTZ R123, R123, R195.reuse ;  /* 0x000000c37b7b7220 */ /* 0x080fe20000410000 */
[-C--:B------:R-:W-:Y:S01]  /*a2b0*/  FMUL.FTZ R126, R126, R195.reuse ;  /* 0x000000c37e7e7220 */ /* 0x080fe20000410000 */
[----:B------:R-:W-:Y:S01]  /*a2c0*/  FMUL.FTZ R127, R127, R195 ;  /* 0x000000c37f7f7220 */ /* 0x000fe20000410000 */
        /* <DEDUP_REMOVED lines=25> */
[----:B--2---:R-:W-:Y:S01]  /*a460*/  F2FP.BF16.F32.PACK_AB R167, R179, R180 ;  /* 0x000000b4b3a7723e */ /* 0x004fe200000010ff */
[----:B------:R-:W-:Y:S01]  /*a470*/  FMUL.FTZ R131, R131, R199 ;  /* 0x000000c783837220 */ /* 0x000fe20000410000 */
[--C-:B------:R-:W-:Y:S01]  /*a480*/  FFMA.FTZ R207, R241, UR13, -R236.reuse ;  /* 0x0000000df1cf7c23 */ /* 0x100fe200080108ec */
[--C-:B------:R-:W-:Y:S01]  /*a490*/  FFMA.FTZ R238, R239, UR13, -R236.reuse ;  /* 0x0000000defee7c23 */ /* 0x100fe200080108ec */
[--C-:B------:R-:W-:Y:S01]  /*a4a0*/  FFMA.FTZ R237, R237, UR13, -R236.reuse ;  /* 0x0000000deded7c23 */ /* 0x100fe200080108ec */
[----:B------:R-:W-:Y:S01]  /*a4b0*/  FFMA.FTZ R236, R205, UR13, -R236 ;  /* 0x0000000dcdec7c23 */ /* 0x000fe200080108ec */
[----:B------:R-:W-:Y:S01]  /*a4c0*/  FFMA.FTZ R205, R234, UR13, -R203 ;  /* 0x0000000deacd7c23 */ /* 0x000fe200080108cb */
        /* <DEDUP_REMOVED lines=36> */
[-C--:B--2---:R-:W-:Y:S01]  /*a710*/  FMUL.FTZ R84, R84, R197.reuse ;  /* 0x000000c554547220 */ /* 0x084fe20000410000 */
        /* <DEDUP_REMOVED lines=37> */
[----:B------:R-:W-:Y:S01]  /*a970*/  FFMA.FTZ R239, R175, UR13, -R201 ;  /* 0x0000000dafef7c23 */ /* 0x000fe200080108c9 */
[----:B------:R-:W-:Y:S01]  /*a980*/  MUFU.EX2 R207, R207 ;  /* 0x000000cf00cf7308 */ /* 0x000fe20000000800 */
[----:B------:R-:W-:Y:S01]  /*a990*/  FFMA.FTZ R197, R235, R197, R194 ;  /* 0x000000c5ebc57223 */ /* 0x000fe200000100c2 */
[----:B------:R-:W-:Y:S01]  /*a9a0*/  HMMA.16816.F32.BF16 R60, R164, R22, R60 ;  /* 0x00000016a43c723c */ /* 0x000fe2000004183c */
[----:B------:R-:W-:Y:S01]  /*a9b0*/  FFMA.FTZ R232, R232, R199, R191 ;  /* 0x000000c7e8e87223 */ /* 0x000fe200000100bf */
[----:B------:R-:W-:Y:S01]  /*a9c0*/  FFMA.FTZ R186, R233, R196, R186 ;  /* 0x000000c4e9ba7223 */ /* 0x000fe200000100ba */
[----:B------:R-:W-:Y:S01]  /*a9d0*/  FFMA.FTZ R182, R225, R195, R182 ;  /* 0x000000c3e1b67223 */ /* 0x000fe200000100b6 */
[----:B------:R-:W-:-:S02]  /*a9e0*/  ISETP.GE.AND P0, PT, R169, 0x5, PT ;  /* 0x00000005a900780c */ /* 0x000fc40003f06270 */
[----:B------:R-:W-:Y:S01]  /*a9f0*/  HMMA.16816.F32.BF16 R72, R164, R12, R72 ;  /* 0x0000000ca448723c */ /* 0x000fe20000041848 */
[----:B------:R-:W-:Y:S01]  /*aa00*/  MUFU.EX2 R238, R238 ;  /* 0x000000ee00ee7308 */ /* 0x000fe20000000800 */
[----:B------:R-:W-:Y:S01]  /*aa10*/  FADD.FTZ R185, R185, R186 ;  /* 0x000000bab9b97221 */ /* 0x000fe20000010000 */
[----:B------:R-:W-:-:S03]  /*aa20*/  FADD.FTZ R181, R181, R182 ;  /* 0x000000b6b5b57221 */ /* 0x000fc60000010000 */
[C---:B------:R-:W-:Y:S01]  /*aa30*/  HMMA.16816.F32.BF16 R76, R164.reuse, R14, R76 ;  /* 0x0000000ea44c723c */ /* 0x040fe2000004184c */
[----:B------:R-:W-:Y:S01]  /*aa40*/  FADD.FTZ R184, R184, R185 ;  /* 0x000000b9b8b87221 */ /* 0x000fe20000010000 */
[----:B------:R-:W-:Y:S01]  /*aa50*/  FADD.FTZ R180, R180, R181 ;  /* 0x000000b5b4b47221 */ /* 0x000fe20000010000 */
[----:B------:R-:W-:Y:S02]  /*aa60*/  MUFU.EX2 R205, R205 ;  /* 0x000000cd00cd7308 */ /* 0x000fe40000000800 */
[----:B------:R-:W-:Y:S01]  /*aa70*/  FADD.FTZ R184, R183, R184 ;  /* 0x000000b8b7b87221 */ /* 0x000fe20000010000 */
[----:B------:R-:W-:Y:S01]  /*aa80*/  HMMA.16816.F32.BF16 R88, R164, R8, R88 ;  /* 0x00000008a458723c */ /* 0x000fe20000041858 */
[----:B------:R-:W-:Y:S01]  /*aa90*/  FADD.FTZ R180, R179, R180 ;  /* 0x000000b4b3b47221 */ /* 0x000fe20000010000 */
[----:B------:R-:W-:-:S03]  /*aaa0*/  @P0 MOV R168, R178 ;  /* 0x000000b200a80202 */ /* 0x000fc60000000f00 */
[----:B------:R-:W-:Y:S01]  /*aab0*/  MUFU.EX2 R200, R200 ;  /* 0x000000c800c87308 */ /* 0x000fe20000000800 */
[C---:B------:R-:W-:Y:S06]  /*aac0*/  HMMA.16816.F32.BF16 R92, R164.reuse, R10, R92 ;  /* 0x0000000aa45c723c */ /* 0x040fec000004185c */
[C---:B-1----:R-:W-:Y:S01]  /*aad0*/  HMMA.16816.F32.BF16 R104, R164.reuse, R4, R104 ;  /* 0x00000004a468723c */ /* 0x042fe20000041868 */
[----:B------:R-:W1:Y:S05]  /*aae0*/  MUFU.EX2 R239, R239 ;  /* 0x000000ef00ef7308 */ /* 0x000e6a0000000800 */
[C---:B------:R-:W-:Y:S03]  /*aaf0*/  HMMA.16816.F32.BF16 R108, R164.reuse, R6, R108 ;  /* 0x00000006a46c723c */ /* 0x040fe6000004186c */
[----:B------:R-:W-:Y:S03]  /*ab00*/  MUFU.EX2 R0, R0 ;  /* 0x0000000000007308 */ /* 0x000fe60000000800 */
[C---:B------:R-:W-:Y:S05]  /*ab10*/  HMMA.16816.F32.BF16 R120, R164.reuse, R16, R120 ;  /* 0x00000010a478723c */ /* 0x040fea0000041878 */
[----:B------:R-:W-:Y:S01]  /*ab20*/  MUFU.EX2 R237, R237 ;  /* 0x000000ed00ed7308 */ /* 0x000fe20000000800 */
[----:B------:R-:W-:Y:S07]  /*ab30*/  HMMA.16816.F32.BF16 R124, R164, R18, R124 ;  /* 0x00000012a47c723c */ /* 0x000fee000004187c */
[C---:B------:R-:W-:Y:S01]  /*ab40*/  F2FP.BF16.F32.PACK_AB R164, R192.reuse, R194 ;  /* 0x000000c2c0a4723e */ /* 0x040fe200000010ff */
[----:B------:R-:W-:Y:S01]  /*ab50*/  MUFU.EX2 R236, R236 ;  /* 0x000000ec00ec7308 */ /* 0x000fe20000000800 */
[C---:B------:R-:W-:Y:S01]  /*ab60*/  F2FP.BF16.F32.PACK_AB R165, R189.reuse, R191 ;  /* 0x000000bfbda5723e */ /* 0x040fe200000010ff */
[----:B------:R-:W-:Y:S01]  /*ab70*/  FADD.FTZ R192, R192, R197 ;  /* 0x000000c5c0c07221 */ /* 0x000fe20000010000 */
[----:B------:R-:W-:Y:S01]  /*ab80*/  F2FP.BF16.F32.PACK_AB R166, R190, R193 ;  /* 0x000000c1bea6723e */ /* 0x000fe200000010ff */
[----:B------:R-:W-:Y:S01]  /*ab90*/  FADD.FTZ R189, R189, R232 ;  /* 0x000000e8bdbd7221 */ /* 0x000fe20000010000 */
[----:B------:R-:W-:Y:S01]  /*aba0*/  F2FP.BF16.F32.PACK_AB R167, R187, R188 ;  /* 0x000000bcbba7723e */ /* 0x000fe200000010ff */
[----:B------:R-:W-:-:S02]  /*abb0*/  FADD.FTZ R193, R193, R192 ;  /* 0x000000c0c1c17221 */ /* 0x000fc40000010000 */
[----:B------:R-:W-:Y:S01]  /*abc0*/  MUFU.EX2 R3, R3 ;  /* 0x0000000300037308 */ /* 0x000fe20000000800 */
[----:B------:R-:W-:Y:S01]  /*abd0*/  FADD.FTZ R188, R188, R189 ;  /* 0x000000bdbcbc7221 */ /* 0x000fe20000010000 */
[----:B------:R-:W-:Y:S02]  /*abe0*/  FADD.FTZ R193, R190, R193 ;  /* 0x000000c1bec17221 */ /* 0x000fe40000010000 */
[----:B------:R-:W-:Y:S01]  /*abf0*/  HMMA.16816.F32.BF16 R84, R164, R8, R84 ;  /* 0x00000008a454723c */ /* 0x000fe20000041854 */
[----:B------:R-:W-:-:S03]  /*ac00*/  FADD.FTZ R187, R187, R188 ;  /* 0x000000bcbbbb7221 */ /* 0x000fc60000010000 */
[----:B------:R-:W-:Y:S02]  /*ac10*/  MUFU.EX2 R171, R171 ;  /* 0x000000ab00ab7308 */ /* 0x000fe40000000800 */
[C---:B------:R-:W-:Y:S01]  /*ac20*/  HMMA.16816.F32.BF16 R160, R164.reuse, R32, R160 ;  /* 0x00000020a4a0723c */ /* 0x040fe200000418a0 */
[--C-:B------:R-:W-:Y:S01]  /*ac30*/  FFMA.FTZ R8, R206, UR13, -R203.reuse ;  /* 0x0000000dce087c23 */ /* 0x100fe200080108cb */
[--C-:B------:R-:W-:Y:S01]  /*ac40*/  FFMA.FTZ R206, R204, UR13, -R203.reuse ;  /* 0x0000000dccce7c23 */ /* 0x100fe200080108cb */
[----:B------:R-:W-:Y:S01]  /*ac50*/  FFMA.FTZ R203, R202, UR13, -R203 ;  /* 0x0000000dcacb7c23 */ /* 0x000fe200080108cb */
[----:B------:R-:W-:Y:S01]  /*ac60*/  FFMA.FTZ R202, R174, UR13, -R201 ;  /* 0x0000000daeca7c23 */ /* 0x000fe200080108c9 */
[--C-:B------:R-:W-:Y:S01]  /*ac70*/  FFMA.FTZ R201, R172, UR13, -R198.reuse ;  /* 0x0000000dacc97c23 */ /* 0x100fe200080108c6 */
[C---:B------:R-:W-:Y:S01]  /*ac80*/  HMMA.16816.F32.BF16 R148, R164.reuse, R34, R148 ;  /* 0x00000022a494723c */ /* 0x040fe20000041894 */
[----:B------:R-:W-:Y:S01]  /*ac90*/  MUFU.EX2 R204, R8 ;  /* 0x0000000800cc7308 */ /* 0x000fe20000000800 */
[----:B------:R-:W-:Y:S01]  /*aca0*/  LDSM.16.MT88.4 R32, [R214+0xa800] ;  /* 0x00a80000d620783b */ /* 0x000fe20000004200 */
[----:B------:R-:W-:Y:S01]  /*acb0*/  FFMA.FTZ R198, R173, UR13, -R198 ;  /* 0x0000000dadc67c23 */ /* 0x000fe200080108c6 */
[C---:B-1----:R-:W-:Y:S01]  /*acc0*/  F2FP.BF16.F32.PACK_AB R172, R239.reuse, R200 ;  /* 0x000000c8efac723e */ /* 0x042fe200000010ff */
[----:B------:R-:W-:Y:S01]  /*acd0*/  FADD.FTZ R200, R200, R193 ;  /* 0x000000c1c8c87221 */ /* 0x000fe20000010000 */
[----:B------:R-:W-:Y:S03]  /*ace0*/  HMMA.16816.F32.BF16 R144, R164, R28, R144 ;  /* 0x0000001ca490723c */ /* 0x000fe60000041890 */
[----:B------:R-:W1:Y:S01]  /*acf0*/  MUFU.EX2 R201, R201 ;  /* 0x000000c900c97308 */ /* 0x000e620000000800 */
[----:B------:R-:W-:-:S02]  /*ad00*/  FADD.FTZ R239, R239, R200 ;  /* 0x000000c8efef7221 */ /* 0x000fc40000010000 */
[C---:B------:R-:W-:Y:S01]  /*ad10*/  HMMA.16816.F32.BF16 R132, R164.reuse, R30, R132 ;  /* 0x0000001ea484723c */ /* 0x040fe20000041884 */
[----:B------:R-:W-:Y:S04]  /*ad20*/  LDSM.16.MT88.4 R28, [R213+0xa800] ;  /* 0x00a80000d51c783b */ /* 0x000fe80000004200 */
[----:B------:R-:W-:Y:S01]  /*ad30*/  MUFU.EX2 R206, R206 ;  /* 0x000000ce00ce7308 */ /* 0x000fe20000000800 */
[C---:B------:R-:W-:Y:S06]  /*ad40*/  HMMA.16816.F32.BF16 R36, R164.reuse, R24, R36 ;  /* 0x00000018a424723c */ /* 0x040fec0000041824 */
[----:B------:R-:W-:Y:S01]  /*ad50*/  HMMA.16816.F32.BF16 R48, R164, R26, R48 ;  /* 0x0000001aa430723c */ /* 0x000fe20000041830 */
[----:B------:R-:W2:Y:S01]  /*ad60*/  LDSM.16.MT88.4 R24, [R215+0xa800] ;  /* 0x00a80000d718783b */ /* 0x000ea20000004200 */
[----:B------:R-:W-:Y:S01]  /*ad70*/  MUFU.EX2 R203, R203 ;  /* 0x000000cb00cb7308 */ /* 0x000fe20000000800 */
[----:B-1----:R-:W-:Y:S01]  /*ad80*/  F2FP.BF16.F32.PACK_AB R173, R201, R0 ;  /* 0x00000000c9ad723e */ /* 0x002fe200000010ff */
[----:B------:R-:W-:-:S02]  /*ad90*/  FADD.FTZ R0, R0, R187 ;  /* 0x000000bb00007221 */ /* 0x000fc40000010000 */
[C---:B------:R-:W-:Y:S02]  /*ada0*/  HMMA.16816.F32.BF16 R52, R164.reuse, R20, R52 ;  /* 0x00000014a434723c */ /* 0x040fe40000041834 */
[----:B------:R-:W-:Y:S02]  /*adb0*/  FADD.FTZ R0, R201, R0 ;  /* 0x00000000c9007221 */ /* 0x000fe40000010000 */
[----:B------:R-:W1:Y:S02]  /*adc0*/  MUFU.EX2 R202, R202 ;  /* 0x000000ca00ca7308 */ /* 0x000e640000000800 */
[C---:B------:R-:W-:Y:S01]  /*add0*/  HMMA.16816.F32.BF16 R64, R164.reuse, R22, R64 ;  /* 0x00000016a440723c */ /* 0x040fe20000041840 */
[----:B------:R-:W3:Y:S05]  /*ade0*/  LDSM.16.MT88.4 R20, [R212+0xa800] ;  /* 0x00a80000d414783b */ /* 0x000eea0000004200 */
[C---:B------:R-:W-:Y:S01]  /*adf0*/  HMMA.16816.F32.BF16 R68, R164.reuse, R12, R68 ;  /* 0x0000000ca444723c */ /* 0x040fe20000041844 */
[----:B------:R-:W4:Y:S05]  /*ae00*/  MUFU.EX2 R198, R198 ;  /* 0x000000c600c67308 */ /* 0x000f2a0000000800 */
[----:B------:R-:W-:Y:S01]  /*ae10*/  HMMA.16816.F32.BF16 R80, R164, R14, R80 ;  /* 0x0000000ea450723c */ /* 0x000fe20000041850 */
[----:B------:R-:W-:Y:S01]  /*ae20*/  LDSM.16.MT88.4 R12, [R214+0xb800] ;  /* 0x00b80000d60c783b */ /* 0x000fe20000004200 */
[----:B-1----:R-:W-:Y:S01]  /*ae30*/  F2FP.BF16.F32.PACK_AB R174, R3, R202 ;  /* 0x000000ca03ae723e */ /* 0x002fe200000010ff */
[----:B------:R-:W-:-:S03]  /*ae40*/  FADD.FTZ R202, R202, R239 ;  /* 0x000000efcaca7221 */ /* 0x000fc60000010000 */
[----:B------:R-:W-:Y:S01]  /*ae50*/  HMMA.16816.F32.BF16 R96, R164, R10, R96 ;  /* 0x0000000aa460723c */ /* 0x000fe20000041860 */
[----:B------:R-:W-:Y:S01]  /*ae60*/  LDSM.16.MT88.4 R8, [R213+0xb800] ;  /* 0x00b80000d508783b */ /* 0x000fe20000004200 */
[----:B------:R-:W-:-:S04]  /*ae70*/  FADD.FTZ R235, R3, R202 ;  /* 0x000000ca03eb7221 */ /* 0x000fc80000010000 */
[----:B------:R-:W-:Y:S01]  /*ae80*/  HMMA.16816.F32.BF16 R100, R164, R4, R100 ;  /* 0x00000004a464723c */ /* 0x000fe20000041864 */
[----:B----4-:R-:W-:Y:S01]  /*ae90*/  F2FP.BF16.F32.PACK_AB R175, R198, R171 ;  /* 0x000000abc6af723e */ /* 0x010fe200000010ff */
[----:B------:R-:W-:-:S04]  /*aea0*/  FADD.FTZ R171, R171, R0 ;  /* 0x00000000abab7221 */ /* 0x000fc80000010000 */
[----:B------:R-:W-:Y:S01]  /*aeb0*/  HMMA.16816.F32.BF16 R112, R164, R6, R112 ;  /* 0x00000006a470723c */ /* 0x000fe20000041870 */
[----:B------:R-:W-:Y:S01]  /*aec0*/  LDSM.16.MT88.4 R4, [R212+0xb800] ;  /* 0x00b80000d404783b */ /* 0x000fe20000004200 */
[----:B------:R-:W-:-:S04]  /*aed0*/  FADD.FTZ R232, R198, R171 ;  /* 0x000000abc6e87221 */ /* 0x000fc80000010000 */
[C---:B------:R-:W-:Y:S06]  /*aee0*/  HMMA.16816.F32.BF16 R116, R164.reuse, R16, R116 ;  /* 0x00000010a474723c */ /* 0x040fec0000041874 */
[----:B------:R-:W-:Y:S01]  /*aef0*/  HMMA.16816.F32.BF16 R128, R164, R18, R128 ;  /* 0x00000012a480723c */ /* 0x000fe20000041880 */
[----:B------:R-:W1:Y:S05]  /*af00*/  LDSM.16.MT88.4 R16, [R215+0xb800] ;  /* 0x00b80000d710783b */ /* 0x000e6a0000004200 */
[C---:B--2---:R-:W-:Y:S01]  /*af10*/  HMMA.16816.F32.BF16 R160, R172.reuse, R24, R160 ;  /* 0x00000018aca0723c */ /* 0x044fe200000418a0 */
[----:B------:R-:W-:Y:S01]  /*af20*/  F2FP.BF16.F32.PACK_AB R164, R238, R207 ;  /* 0x000000cfeea4723e */ /* 0x000fe200000010ff */
[----:B------:R-:W-:Y:S01]  /*af30*/  FADD.FTZ R207, R207, R184 ;  /* 0x000000b8cfcf7221 */ /* 0x000fe20000010000 */
[----:B------:R-:W-:Y:S01]  /*af40*/  F2FP.BF16.F32.PACK_AB R165, R204, R205 ;  /* 0x000000cdcca5723e */ /* 0x000fe200000010ff */
[----:B------:R-:W-:Y:S01]  /*af50*/  FADD.FTZ R205, R205, R180 ;  /* 0x000000b4cdcd7221 */ /* 0x000fe20000010000 */
[----:B------:R-:W-:Y:S01]  /*af60*/  F2FP.BF16.F32.PACK_AB R166, R236, R237 ;  /* 0x000000edeca6723e */ /* 0x000fe200000010ff */
[----:B------:R-:W-:Y:S01]  /*af70*/  FADD.FTZ R238, R238, R207 ;  /* 0x000000cfeeee7221 */ /* 0x000fe20000010000 */
[----:B------:R-:W-:Y:S01]  /*af80*/  F2FP.BF16.F32.PACK_AB R167, R203, R206 ;  /* 0x000000cecba7723e */ /* 0x000fe200000010ff */
[----:B------:R-:W-:Y:S01]  /*af90*/  FADD.FTZ R205, R204, R205 ;  /* 0x000000cdcccd7221 */ /* 0x000fe20000010000 */
[----:B------:R-:W-:Y:S01]  /*afa0*/  HMMA.16816.F32.BF16 R148, R172, R26, R148 ;  /* 0x0000001aac94723c */ /* 0x000fe20000041894 */
[----:B------:R-:W-:Y:S01]  /*afb0*/  FADD.FTZ R233, R237, R238 ;  /* 0x000000eeede97221 */ /* 0x000fe20000010000 */
[----:B------:R-:W-:Y:S01]  /*afc0*/  @P0 IADD3 R237, R169, -0x5, RZ ;  /* 0xfffffffba9ed0810 */ /* 0x000fe20007ffe0ff */
[----:B------:R-:W-:-:S02]  /*afd0*/  FADD.FTZ R206, R206, R205 ;  /* 0x000000cdcece7221 */ /* 0x000fc40000010000 */
        /* <DEDUP_REMOVED lines=8> */
[C---:B---3--:R-:W-:Y:S06]  /*b060*/  HMMA.16816.F32.BF16 R56, R164.reuse, R20, R56 ;  /* 0x00000014a438723c */ /* 0x048fec0000041838 */
        /* <DEDUP_REMOVED lines=10> */
[----:B------:R-:W-:-:S02]  /*b110*/  MOV R167, R177 ;  /* 0x000000b100a77202 */ /* 0x000fc40000000f00 */
[----:B------:R-:W-:Y:S02]  /*b120*/  MOV R165, R2 ;  /* 0x0000000200a57202 */ /* 0x000fe40000000f00 */
[----:B------:R-:W-:Y:S01]  /*b130*/  MOV R166, R170 ;  /* 0x000000aa00a67202 */ /* 0x000fe20000000f00 */
[C---:B------:R-:W-:Y:S01]  /*b140*/  HMMA.16816.F32.BF16 R132, R172.reuse, R34, R132 ;  /* 0x00000022ac84723c */ /* 0x040fe20000041884 */
[----:B------:R-:W-:Y:S02]  /*b150*/  @P0 MOV R167, R177 ;  /* 0x000000b100a70202 */ /* 0x000fe40000000f00 */
[----:B------:R-:W-:Y:S02]  /*b160*/  @P0 MOV R165, R2 ;  /* 0x0000000200a50202 */ /* 0x000fe40000000f00 */
[----:B------:R-:W-:Y:S01]  /*b170*/  @P0 MOV R166, R170 ;  /* 0x000000aa00a60202 */ /* 0x000fe20000000f00 */
        /* <DEDUP_REMOVED lines=14> */
.L_x_1082:
[----:B------:R-:W-:-:S07]  /*b260*/  IADD3 R237, R176, -0x1, RZ ;  /* 0xffffffffb0ed7810 */ /* 0x000fce0007ffe0ff */
.L_x_1086:
[----:B------:R-:W-:-:S13]  /*b270*/  ISETP.GE.AND P0, PT, R237, RZ, PT ;  /* 0x000000ffed00720c */ /* 0x000fda0003f06270 */
[----:B------:R-:W-:Y:S05]  /*b280*/  @!P0 BRA `(.L_x_1087) ;  /* 0x0000002400d08947 */ /* 0x000fea0003800000 */
[----:B------:R-:W2:Y:S01]  /*b290*/  LDL.LU.64 R4, [R1] ;  /* 0x0000000001047983 */ /* 0x000ea20000300a00 */
[----:B------:R-:W-:Y:S01]  /*b2a0*/  USHF.L.U64.HI UR13, UR6, 0x4, UR7 ;  /* 0x00000004060d7899 */ /* 0x000fe20008010207 */
[----:B------:R-:W-:Y:S01]  /*b2b0*/  MOV R2, R167 ;  /* 0x000000a700027202 */ /* 0x000fe20000000f00 */
[----:B------:R-:W-:Y:S01]  /*b2c0*/  USHF.L.U32 UR6, UR6, 0x4, URZ ;  /* 0x0000000406067899 */ /* 0x000fe2000800063f */
[----:B------:R-:W-:Y:S01]  /*b2d0*/  MOV R171, R168 ;  /* 0x000000a800ab7202 */ /* 0x000fe20000000f00 */
[----:B------:R-:W-:Y:S01]  /*b2e0*/  IMAD.MOV.U32 R0, RZ, RZ, R165 ;  /* 0x000000ffff007224 */ /* 0x000fe200078e00a5 */
[----:B------:R-:W-:Y:S01]  /*b2f0*/  MOV R3, R166 ;  /* 0x000000a600037202 */ /* 0x000fe20000000f00 */
[----:B------:R-:W-:Y:S02]  /*b300*/  USHF.L.U64.HI UR13, UR6, 0x1, UR13 ;  /* 0x00000001060d7899 */ /* 0x000fe4000801020d */
[----:B------:R-:W-:Y:S01]  /*b310*/  USHF.L.U32 UR14, UR6, 0x1, URZ ;  /* 0x00000001060e7899 */ /* 0x000fe2000800063f */
[----:B------:R-:W-:Y:S01]  /*b320*/  ULDC UR5, c[0x0][0x39c] ;  /* 0x0000e70000057ab9 */ /* 0x000fe20000000800 */
[----:B------:R-:W-:Y:S01]  /*b330*/  ULDC UR4, c[0x0][0x2ec] ;  /* 0x0000bb0000047ab9 */ /* 0x000fe20000000800 */
[----:B------:R-:W-:Y:S01]  /*b340*/  ULDC.64 UR10, c[0x0][0x220] ;  /* 0x00008800000a7ab9 */ /* 0x000fe20000000a00 */
[----:B------:R-:W-:Y:S01]  /*b350*/  ULDC.64 UR6, c[0x0][0x218] ;  /* 0x0000860000067ab9 */ /* 0x000fe20000000a00 */
[----:B------:R-:W-:Y:S01]  /*b360*/  ULDC.64 UR8, c[0x0][0x248] ;  /* 0x0000920000087ab9 */ /* 0x000fe20000000a00 */
[----:B--2---:R-:W-:Y:S01]  /*b370*/  IMAD.MOV.U32 R228, RZ, RZ, R4 ;  /* 0x000000ffffe47224 */ /* 0x004fe200078e0004 */
[----:B------:R-:W-:Y:S06]  /*b380*/  BRA `(.L_x_1088) ;  /* 0x0000000000547947 */ /* 0x000fec0003800000 */
.L_x_1090:
[----:B------:R-:W-:Y:S04]  /*b390*/  VIADD R5, R237, 0xffffffff ;  /* 0xffffffffed057836 */ /* 0x000fe80000000000 */
[C---:B------:R-:W-:Y:S01]  /*b3a0*/  IMAD.WIDE.U32 R6, R5.reuse, UR8, RZ ;  /* 0x0000000805067c25 */ /* 0x040fe2000f8e00ff */
[----:B------:R-:W-:Y:S05]  /*b3b0*/  SHF.R.S32.HI R4, RZ, 0x1f, R5 ;  /* 0x0000001fff047819 */ /* 0x000fea0000011405 */
[----:B------:R-:W-:Y:S04]  /*b3c0*/  IMAD R4, R4, UR8, RZ ;  /* 0x0000000804047c24 */ /* 0x000fe8000f8e02ff */
[----:B------:R-:W-:Y:S01]  /*b3d0*/  IMAD R4, R5, UR9, R4 ;  /* 0x0000000905047c24 */ /* 0x000fe2000f8e0204 */
[C---:B------:R-:W-:Y:S03]  /*b3e0*/  LEA R5, P1, R6.reuse, R226, 0x5 ;  /* 0x000000e206057211 */ /* 0x040fe600078228ff */
[----:B------:R-:W-:Y:S01]  /*b3f0*/  IMAD.IADD R7, R7, 0x1, R4 ;  /* 0x0000000107077824 */ /* 0x000fe200078e0204 */
[C---:B------:R-:W-:Y:S04]  /*b400*/  LEA R16, P2, R5.reuse, UR6, 0x1 ;  /* 0x0000000605107c11 */ /* 0x040fe8000f8408ff */
[----:B------:R-:W-:Y:S02]  /*b410*/  LEA.HI.X R6, R6, R231, R7, 0x5, P1 ;  /* 0x000000e706067211 */ /* 0x000fe400008f2c07 */
        /* <DEDUP_REMOVED lines=12> */
.L_x_1088:
[----:B------:R-:W-:Y:S04]  /*b4e0*/  DEPBAR.LE SB0, 0x0 ;  /* 0x000080000000791a */ /* 0x000fe80000000000 */
[----:B------:R-:W-:Y:S01]  /*b4f0*/  BAR.SYNC.DEFER_BLOCKING 0x0 ;  /* 0x0000000000007b1d */ /* 0x000fe20000010000 */
[----:B------:R-:W-:Y:S01]  /*b500*/  SHF.R.S32.HI R169, RZ, 0x1f, R237 ;  /* 0x0000001fffa97819 */ /* 0x000fe200000114ed */
[C---:B------:R-:W-:Y:S02]  /*b510*/  IMAD R168, R237.reuse, UR12, RZ ;  /* 0x0000000ceda87c24 */ /* 0x040fe4000f8e02ff */
[----:B------:R-:W-:Y:S04]  /*b520*/  IMAD.WIDE.U32 R238, R237, UR20, R228 ;  /* 0x00000014edee7c25 */ /* 0x000fe8000f8e00e4 */
[----:B------:R-:W-:Y:S01]  /*b530*/  IMAD R168, R169, UR20, R168 ;  /* 0x00000014a9a87c24 */ /* 0x000fe2000f8e02a8 */
[----:B------:R-:W-:Y:S04]  /*b540*/  LEA R240, P1, R238, UR10, 0x1 ;  /* 0x0000000aeef07c11 */ /* 0x000fe8000f8208ff */
[----:B------:R-:W-:Y:S02]  /*b550*/  IADD3 R168, R239, R168, RZ ;  /* 0x000000a8efa87210 */ /* 0x000fe40007ffe0ff */
[----:B------:R-:W-:Y:S02]  /*b560*/  IADD3 R242, P0, R240, UR14, RZ ;  /* 0x0000000ef0f27c10 */ /* 0x000fe4000ff1e0ff */
[----:B------:R-:W-:Y:S04]  /*b570*/  LEA.HI.X R241, R238, UR11, R168, 0x1, P1 ;  /* 0x0000000beef17c11 */ /* 0x000fe800088f0ca8 */
[----:B------:R-:W-:Y:S02]  /*b580*/  IADD3.X R243, R241, UR13, RZ, P0, !PT ;  /* 0x0000000df1f37c10 */ /* 0x000fe400087fe4ff */
[----:B------:R-:W-:Y:S01]  /*b590*/  ISETP.GT.AND P0, PT, R237, RZ, PT ;  /* 0x000000ffed00720c */ /* 0x000fe20003f04270 */
[----:B------:R-:W-:Y:S01]  /*b5a0*/  @!PT LDS RZ, [RZ] ;  /* 0x00000000fffff984 */ /* 0x000fe20000000800 */
[----:B------:R-:W-:Y:S01]  /*b5b0*/  @!PT LDS RZ, [RZ] ;  /* 0x00000000fffff984 */ /* 0x000fe20000000800 */
[----:B------:R-:W-:Y:S01]  /*b5c0*/  @!PT LDS RZ, [RZ] ;  /* 0x00000000fffff984 */ /* 0x000fe20000000800 */
[----:B------:R-:W-:Y:S08]  /*b5d0*/  LDGSTS.E.BYPASS.LTC128B.128 [R224+0xa000], desc[UR16][R240.64] ;  /* 0x0a000000f0e07fae */ /* 0x000ff0000b901d50 */
[----:B------:R-:W-:Y:S08]  /*b5e0*/  LDGSTS.E.BYPASS.LTC128B.128 [R224+0xb000], desc[UR16][R240.64+0x80] ;  /* 0x0b000080f0e07fae */ /* 0x000ff0000b901d50 */
[----:B------:R-:W-:Y:S08]  /*b5f0*/  LDGSTS.E.BYPASS.LTC128B.128 [R224+0xa800], desc[UR16][R242.64] ;  /* 0x0a800000f2e07fae */ /* 0x000ff0000b901d50 */
[----:B------:R1:W-:Y:S08]  /*b600*/  LDGSTS.E.BYPASS.LTC128B.128 [R224+0xb800], desc[UR16][R242.64+0x80] ;  /* 0x0b800080f2e07fae */ /* 0x0003f0000b901d50 */
[----:B------:R-:W-:Y:S08]  /*b610*/  LDSM.16.M88.4 R164, [R222] ;  /* 0x00000000dea4783b */ /* 0x000ff00000000200 */
[----:B------:R-:W2:Y:S08]  /*b620*/  LDSM.16.M88.4 R172, [R221] ;  /* 0x00000000ddac783b */ /* 0x000eb00000000200 */
[----:B------:R-:W3:Y:S08]  /*b630*/  LDSM.16.M88.4 R176, [R222+0x2000] ;  /* 0x00200000deb0783b */ /* 0x000ef00000000200 */
[----:B------:R-:W4:Y:S08]  /*b640*/  LDSM.16.M88.4 R180, [R221+0x800] ;  /* 0x00080000ddb4783b */ /* 0x000f300000000200 */
[----:B------:R-:W0:Y:S08]  /*b650*/  LDGDEPBAR ;  /* 0x00000000000079af */ /* 0x000e300000000000 */
[----:B------:R-:W-:Y:S08]  /*b660*/  LDSM.16.M88.4 R184, [R220] ;  /* 0x00000000dcb8783b */ /* 0x000ff00000000200 */
[----:B------:R-:W5:Y:S01]  /*b670*/  LDSM.16.M88.4 R188, [R219] ;  /* 0x00000000dbbc783b */ /* 0x000f620000000200 */
[-C--:B--2---:R-:W-:Y:S07]  /*b680*/  HMMA.16816.F32.BF16 R4, R164, R172.reuse, RZ ;  /* 0x000000aca404723c */ /* 0x084fee00000418ff */
[----:B------:R-:W2:Y:S01]  /*b690*/  LDSM.16.M88.4 R192, [R220+0x2000] ;  /* 0x00200000dcc0783b */ /* 0x000ea20000000200 */
[C---:B---3--:R-:W-:Y:S07]  /*b6a0*/  HMMA.16816.F32.BF16 R8, R176.reuse, R172, RZ ;  /* 0x000000acb008723c */ /* 0x048fee00000418ff */
[----:B------:R-:W3:Y:S01]  /*b6b0*/  LDSM.16.M88.4 R196, [R211] ;  /* 0x00000000d3c4783b */ /* 0x000ee20000000200 */
[-C--:B------:R-:W-:Y:S06]  /*b6c0*/  HMMA.16816.F32.BF16 R12, R176, R174.reuse, RZ ;  /* 0x000000aeb00c723c */ /* 0x080fec00000418ff */
[C---:B------:R-:W-:Y:S01]  /*b6d0*/  HMMA.16816.F32.BF16 R16, R164.reuse, R174, RZ ;  /* 0x000000aea410723c */ /* 0x040fe200000418ff */
[----:B------:R-:W-:Y:S05]  /*b6e0*/  LDSM.16.M88.4 R200, [R218] ;  /* 0x00000000dac8783b */ /* 0x000fea0000000200 */
[-C--:B----4-:R-:W-:Y:S03]  /*b6f0*/  HMMA.16816.F32.BF16 R20, R164, R180.reuse, RZ ;  /* 0x000000b4a414723c */ /* 0x090fe600000418ff */
[----:B------:R-:W4:Y:S03]  /*b700*/  LDSM.16.M88.4 R204, [R217] ;  /* 0x00000000d9cc783b */ /* 0x000f260000000200 */
[C---:B------:R-:W-:Y:S05]  /*b710*/  HMMA.16816.F32.BF16 R24, R176.reuse, R180, RZ ;  /* 0x000000b4b018723c */ /* 0x040fea00000418ff */
[----:B------:R-:W-:Y:S01]  /*b720*/  LDSM.16.M88.4 R172, [R217+0x800] ;  /* 0x00080000d9ac783b */ /* 0x000fe20000000200 */
[-C--:B------:R-:W-:Y:S06]  /*b730*/  HMMA.16816.F32.BF16 R28, R176, R182.reuse, RZ ;  /* 0x000000b6b01c723c */ /* 0x080fec00000418ff */
[----:B------:R-:W-:Y:S01]  /*b740*/  HMMA.16816.F32.BF16 R32, R164, R182, RZ ;  /* 0x000000b6a420723c */ /* 0x000fe200000418ff */
[----:B------:R-:W1:Y:S05]  /*b750*/  LDSM.16.M88.4 R164, [R218+0x2000] ;  /* 0x00200000daa4783b */ /* 0x000e6a0000000200 */
[-C--:B-----5:R-:W-:Y:S03]  /*b760*/  HMMA.16816.F32.BF16 R4, R184, R188.reuse, R4 ;  /* 0x000000bcb804723c */ /* 0x0a0fe60000041804 */
[----:B------:R-:W-:Y:S03]  /*b770*/  LDSM.16.M88.4 R176, [R216] ;  /* 0x00000000d8b0783b */ /* 0x000fe60000000200 */
[C---:B--2---:R-:W-:Y:S05]  /*b780*/  HMMA.16816.F32.BF16 R8, R192.reuse, R188, R8 ;  /* 0x000000bcc008723c */ /* 0x044fea0000041808 */
[----:B------:R-:W2:Y:S01]  /*b790*/  LDSM.16.M88.4 R180, [R210] ;  /* 0x00000000d2b4783b */ /* 0x000ea20000000200 */
[-C--:B------:R-:W-:Y:S06]  /*b7a0*/  HMMA.16816.F32.BF16 R12, R192, R190.reuse, R12 ;  /* 0x000000bec00c723c */ /* 0x080fec000004180c */
[C---:B------:R-:W-:Y:S01]  /*b7b0*/  HMMA.16816.F32.BF16 R16, R184.reuse, R190, R16 ;  /* 0x000000beb810723c */ /* 0x040fe20000041810 */
[----:B------:R-:W-:Y:S05]  /*b7c0*/  LDSM.16.M88.4 R188, [R210+0x800] ;  /* 0x00080000d2bc783b */ /* 0x000fea0000000200 */
[-C--:B---3--:R-:W-:Y:S06]  /*b7d0*/  HMMA.16816.F32.BF16 R20, R184, R196.reuse, R20 ;  /* 0x000000c4b814723c */ /* 0x088fec0000041814 */
[C---:B------:R-:W-:Y:S06]  /*b7e0*/  HMMA.16816.F32.BF16 R24, R192.reuse, R196, R24 ;  /* 0x000000c4c018723c */ /* 0x040fec0000041818 */
[-C--:B------:R-:W-:Y:S01]  /*b7f0*/  HMMA.16816.F32.BF16 R28, R192, R198.reuse, R28 ;  /* 0x000000c6c01c723c */ /* 0x080fe2000004181c */
[----:B------:R-:W-:Y:S05]  /*b800*/  LDSM.16.M88.4 R192, [R222+0x4000] ;  /* 0x00400000dec0783b */ /* 0x000fea0000000200 */
[----:B------:R-:W-:Y:S03]  /*b810*/  HMMA.16816.F32.BF16 R32, R184, R198, R32 ;  /* 0x000000c6b820723c */ /* 0x000fe60000041820 */
[----:B------:R-:W3:Y:S03]  /*b820*/  LDSM.16.M88.4 R184, [R216+0x2000] ;  /* 0x00200000d8b8783b */ /* 0x000ee60000000200 */
[-C--:B----4-:R-:W-:Y:S05]  /*b830*/  HMMA.16816.F32.BF16 R4, R200, R204.reuse, R4 ;  /* 0x000000ccc804723c */ /* 0x090fea0000041804 */
[----:B------:R-:W4:Y:S01]  /*b840*/  LDSM.16.M88.4 R196, [R221+0x1000] ;  /* 0x00100000ddc4783b */ /* 0x000f220000000200 */
[C---:B-1----:R-:W-:Y:S06]  /*b850*/  HMMA.16816.F32.BF16 R8, R164.reuse, R204, R8 ;  /* 0x000000cca408723c */ /* 0x042fec0000041808 */
[-C--:B------:R-:W-:Y:S06]  /*b860*/  HMMA.16816.F32.BF16 R12, R164, R206.reuse, R12 ;  /* 0x000000cea40c723c */ /* 0x080fec000004180c */
[C---:B------:R-:W-:Y:S01]  /*b870*/  HMMA.16816.F32.BF16 R16, R200.reuse, R206, R16 ;  /* 0x000000cec810723c */ /* 0x040fe20000041810 */
[----:B------:R-:W-:Y:S05]  /*b880*/  LDSM.16.M88.4 R204, [R209] ;  /* 0x00000000d1cc783b */ /* 0x000fea0000000200 */
[-C--:B------:R-:W-:Y:S06]  /*b890*/  HMMA.16816.F32.BF16 R20, R200, R172.reuse, R20 ;  /* 0x000000acc814723c */ /* 0x080fec0000041814 */
[C---:B------:R-:W-:Y:S06]  /*b8a0*/  HMMA.16816.F32.BF16 R24, R164.reuse, R172, R24 ;  /* 0x000000aca418723c */ /* 0x040fec0000041818 */
[-C--:B------:R-:W-:Y:S01]  /*b8b0*/  HMMA.16816.F32.BF16 R28, R164, R174.reuse, R28 ;  /* 0x000000aea41c723c */ /* 0x080fe2000004181c */
[----:B------:R-:W1:Y:S05]  /*b8c0*/  LDSM.16.M88.4 R164, [R222+0x6000] ;  /* 0x00600000dea4783b */ /* 0x000e6a0000000200 */
[----:B------:R-:W-:Y:S03]  /*b8d0*/  HMMA.16816.F32.BF16 R32, R200, R174, R32 ;  /* 0x000000aec820723c */ /* 0x000fe60000041820 */
[----:B------:R-:W5:Y:S03]  /*b8e0*/  LDSM.16.M88.4 R172, [R221+0x1800] ;  /* 0x00180000ddac783b */ /* 0x000f660000000200 */
[-C--:B--2---:R-:W-:Y:S05]  /*b8f0*/  HMMA.16816.F32.BF16 R4, R176, R180.reuse, R4 ;  /* 0x000000b4b004723c */ /* 0x084fea0000041804 */
[----:B------:R-:W2:Y:S01]  /*b900*/  LDSM.16.M88.4 R200, [R220+0x4000] ;  /* 0x00400000dcc8783b */ /* 0x000ea20000000200 */
[C---:B---3--:R-:W-:Y:S06]  /*b910*/  HMMA.16816.F32.BF16 R8, R184.reuse, R180, R8 ;  /* 0x000000b4b808723c */ /* 0x048fec0000041808 */
[-C--:B------:R-:W-:Y:S06]  /*b920*/  HMMA.16816.F32.BF16 R12, R184, R182.reuse, R12 ;  /* 0x000000b6b80c723c */ /* 0x080fec000004180c */
[C---:B------:R-:W-:Y:S01]  /*b930*/  HMMA.16816.F32.BF16 R16, R176.reuse, R182, R16 ;  /* 0x000000b6b010723c */ /* 0x040fe20000041810 */
[----:B------:R-:W-:Y:S05]  /*b940*/  LDSM.16.M88.4 R180, [R208] ;  /* 0x00000000d0b4783b */ /* 0x000fea0000000200 */
[-C--:B------:R-:W-:Y:S06]  /*b950*/  HMMA.16816.F32.BF16 R20, R176, R188.reuse, R20 ;  /* 0x000000bcb014723c */ /* 0x080fec0000041814 */
        /* <DEDUP_REMOVED lines=10> */
[----:B------:R-:W-:Y:S05]  /*ba00*/  LDSM.16.M88.4 R196, [R210+0x1000] ;  /* 0x00100000d2c4783b */ /* 0x000fea0000000200 */
[-C--:B-----5:R-:W-:Y:S06]  /*ba10*/  HMMA.16816.F32.BF16 R20, R192, R172.reuse, R20 ;  /* 0x000000acc014723c */ /* 0x0a0fec0000041814 */
        /* <DEDUP_REMOVED lines=9> */
[C---:B------:R-:W-:Y:S06]  /*bab0*/  HMMA.16816.F32.BF16 R16, R200.reuse, R206, R16 ;  /* 0x000000cec810723c */ /* 0x040fec0000041810 */
[-C--:B------:R-:W-:Y:S06]  /*bac0*/  HMMA.16816.F32.BF16 R20, R200, R180.reuse, R20 ;  /* 0x000000b4c814723c */ /* 0x080fec0000041814 */
[C---:B------:R-:W-:Y:S06]  /*bad0*/  HMMA.16816.F32.BF16 R24, R176.reuse, R180, R24 ;  /* 0x000000b4b018723c */ /* 0x040fec0000041818 */
[-C--:B------:R-:W-:Y:S01]  /*bae0*/  HMMA.16816.F32.BF16 R28, R176, R182.reuse, R28 ;  /* 0x000000b6b01c723c */ /* 0x080fe2000004181c */
[----:B------:R-:W3:Y:S05]  /*baf0*/  LDSM.16.M88.4 R176, [R216+0x6000] ;  /* 0x00600000d8b0783b */ /* 0x000eea0000000200 */
[----:B------:R-:W-:Y:S06]  /*bb00*/  HMMA.16816.F32.BF16 R32, R200, R182, R32 ;  /* 0x000000b6c820723c */ /* 0x000fec0000041820 */
[-C--:B----4-:R-:W-:Y:S06]  /*bb10*/  HMMA.16816.F32.BF16 R4, R184, R188.reuse, R4 ;  /* 0x000000bcb804723c */ /* 0x090fec0000041804 */
[C---:B-1----:R-:W-:Y:S06]  /*bb20*/  HMMA.16816.F32.BF16 R8, R164.reuse, R188, R8 ;  /* 0x000000bca408723c */ /* 0x042fec0000041808 */
[-C--:B------:R-:W-:Y:S06]  /*bb30*/  HMMA.16816.F32.BF16 R12, R164, R190.reuse, R12 ;  /* 0x000000bea40c723c */ /* 0x080fec000004180c */
[C---:B------:R-:W-:Y:S06]  /*bb40*/  HMMA.16816.F32.BF16 R16, R184.reuse, R190, R16 ;  /* 0x000000beb810723c */ /* 0x040fec0000041810 */
[-C--:B-----5:R-:W-:Y:S06]  /*bb50*/  HMMA.16816.F32.BF16 R20, R184, R172.reuse, R20 ;  /* 0x000000acb814723c */ /* 0x0a0fec0000041814 */
[C---:B------:R-:W-:Y:S06]  /*bb60*/  HMMA.16816.F32.BF16 R24, R164.reuse, R172, R24 ;  /* 0x000000aca418723c */ /* 0x040fec0000041818 */
[-C--:B------:R-:W-:Y:S01]  /*bb70*/  HMMA.16816.F32.BF16 R28, R164, R174.reuse, R28 ;  /* 0x000000aea41c723c */ /* 0x080fe2000004181c */
[----:B------:R-:W1:Y:S01]  /*bb80*/  LDSM.16.M88.4 R164, [R210+0x1800] ;  /* 0x00180000d2a4783b */ /* 0x000e620000000200 */
[----:B------:R-:W-:Y:S04]  /*bb90*/  DEPBAR.LE SB0, 0x0 ;  /* 0x000080000000791a */ /* 0x000fe80000000000 */
[----:B------:R-:W-:Y:S01]  /*bba0*/  HMMA.16816.F32.BF16 R32, R184, R174, R32 ;  /* 0x000000aeb820723c */ /* 0x000fe20000041820 */
[----:B------:R-:W-:Y:S05]  /*bbb0*/  BAR.SYNC.DEFER_BLOCKING 0x0 ;  /* 0x0000000000007b1d */ /* 0x000fea0000010000 */
[-C--:B--2---:R-:W-:Y:S06]  /*bbc0*/  HMMA.16816.F32.BF16 R4, R192, R196.reuse, R4 ;  /* 0x000000c4c004723c */ /* 0x084fec0000041804 */
[C---:B---3--:R-:W-:Y:S06]  /*bbd0*/  HMMA.16816.F32.BF16 R8, R176.reuse, R196, R8 ;  /* 0x000000c4b008723c */ /* 0x048fec0000041808 */
[-C--:B------:R-:W-:Y:S06]  /*bbe0*/  HMMA.16816.F32.BF16 R12, R176, R198.reuse, R12 ;  /* 0x000000c6b00c723c */ /* 0x080fec000004180c */
[C---:B------:R-:W-:Y:S06]  /*bbf0*/  HMMA.16816.F32.BF16 R16, R192.reuse, R198, R16 ;  /* 0x000000c6c010723c */ /* 0x040fec0000041810 */
[----:B------:R-:W-:Y:S01]  /*bc00*/  FMUL.FTZ R245, R4, UR5 ;  /* 0x0000000504f57c20 */ /* 0x000fe20008410000 */
[----:B------:R-:W-:Y:S01]  /*bc10*/  FMUL.FTZ R236, R6, UR5 ;  /* 0x0000000506ec7c20 */ /* 0x000fe20008410000 */
[----:B------:R-:W-:Y:S01]  /*bc20*/  FMUL.FTZ R243, R5, UR5 ;  /* 0x0000000505f37c20 */ /* 0x000fe20008410000 */
[-C--:B-1----:R-:W-:Y:S03]  /*bc30*/  HMMA.16816.F32.BF16 R20, R192, R164.reuse, R20 ;  /* 0x000000a4c014723c */ /* 0x082fe60000041814 */
[----:B------:R-:W1:Y:S01]  /*bc40*/  MUFU.TANH R245, R245 ;  /* 0x000000f500f57308 */ /* 0x000e620000002400 */
[----:B------:R-:W-:Y:S01]  /*bc50*/  FMUL.FTZ R168, R11, UR5 ;  /* 0x000000050ba87c20 */ /* 0x000fe20008410000 */
[----:B------:R-:W-:Y:S01]  /*bc60*/  FMUL.FTZ R234, R9, UR5 ;  /* 0x0000000509ea7c20 */ /* 0x000fe20008410000 */
[----:B------:R-:W-:Y:S01]  /*bc70*/  FMUL.FTZ R239, R10, UR5 ;  /* 0x000000050aef7c20 */ /* 0x000fe20008410000 */
[C---:B------:R-:W-:Y:S06]  /*bc80*/  HMMA.16816.F32.BF16 R24, R176.reuse, R164, R24 ;  /* 0x000000a4b018723c */ /* 0x040fec0000041818 */
[----:B------:R2:W-:Y:S01]  /*bc90*/  MUFU.TANH R206, R168 ;  /* 0x000000a800ce7308 */ /* 0x0005e20000002400 */
[----:B------:R-:W-:Y:S01]  /*bca0*/  FMUL.FTZ R240, R13, UR5 ;  /* 0x000000050df07c20 */ /* 0x000fe20008410000 */
[-C--:B------:R-:W-:Y:S08]  /*bcb0*/  HMMA.16816.F32.BF16 R28, R176, R166.reuse, R28 ;  /* 0x000000a6b01c723c */ /* 0x080ff0000004181c */
[----:B------:R3:W-:Y:S01]  /*bcc0*/  MUFU.TANH R9, R240 ;  /* 0x000000f000097308 */ /* 0x0007e20000002400 */
[----:B------:R-:W-:Y:S04]  /*bcd0*/  HMMA.16816.F32.BF16 R32, R192, R166, R32 ;  /* 0x000000a6c020723c */ /* 0x000fe80000041820 */
[----:B------:R-:W-:Y:S01]  /*bce0*/  FMUL.FTZ R170, R14, UR5 ;  /* 0x000000050eaa7c20 */ /* 0x000fe20008410000 */
[----:B------:R-:W-:Y:S04]  /*bcf0*/  FMUL.FTZ R244, R12, UR5 ;  /* 0x000000050cf47c20 */ /* 0x000fe80008410000 */
[----:B------:R-:W4:Y:S02]  /*bd00*/  MUFU.TANH R236, R236 ;  /* 0x000000ec00ec7308 */ /* 0x000f240000002400 */
[----:B--2---:R-:W-:Y:S01]  /*bd10*/  FMUL.FTZ R168, R19, UR5 ;  /* 0x0000000513a87c20 */ /* 0x004fe20008410000 */
[----:B------:R-:W-:Y:S01]  /*bd20*/  FMUL.FTZ R169, R15, UR5 ;  /* 0x000000050fa97c20 */ /* 0x000fe20008410000 */
[----:B------:R-:W-:Y:S01]  /*bd30*/  FMUL.FTZ R246, R18, UR5 ;  /* 0x0000000512f67c20 */ /* 0x000fe20008410000 */
[----:B------:R-:W-:Y:S01]  /*bd40*/  FMUL.FTZ R247, R20, UR5 ;  /* 0x0000000514f77c20 */ /* 0x000fe20008410000 */
[----:B------:R-:W-:Y:S04]  /*bd50*/  FMUL.FTZ R238, R7, UR5 ;  /* 0x0000000507ee7c20 */ /* 0x000fe80008410000 */
[----:B------:R2:W-:Y:S01]  /*bd60*/  MUFU.TANH R207, R168 ;  /* 0x000000a800cf7308 */ /* 0x0005e20000002400 */
[----:B---3--:R-:W-:Y:S01]  /*bd70*/  FMUL.FTZ R240, R21, UR5 ;  /* 0x0000000515f07c20 */ /* 0x008fe20008410000 */
        /* <DEDUP_REMOVED lines=10> */
[----:B------:R-:W-:Y:S06]  /*be20*/  FMUL.FTZ R31, R31, UR5 ;  /* 0x000000051f1f7c20 */ /* 0x000fec0008410000 */
[----:B------:R5:W-:Y:S01]  /*be30*/  MUFU.TANH R11, R244 ;  /* 0x000000f4000b7308 */ /* 0x000be20000002400 */
[----:B--2---:R-:W-:Y:S09]  /*be40*/  FMUL.FTZ R168, R32, UR5 ;  /* 0x0000000520a87c20 */ /* 0x004ff20008410000 */
[----:B------:R2:W-:Y:S01]  /*be50*/  MUFU.TANH R191, R240 ;  /* 0x000000f000bf7308 */ /* 0x0005e20000002400 */
[----:B---3--:R-:W-:Y:S09]  /*be60*/  FMUL.FTZ R170, R22, UR5 ;  /* 0x0000000516aa7c20 */ /* 0x008ff20008410000 */
[----:B------:R1:W-:Y:S01]  /*be70*/  MUFU.TANH R197, R168 ;  /* 0x000000a800c57308 */ /* 0x0003e20000002400 */
[----:B-----5:R-:W-:Y:S09]  /*be80*/  FMUL.FTZ R244, R17, UR5 ;  /* 0x0000000511f47c20 */ /* 0x020ff20008410000 */
[----:B------:R3:W-:Y:S01]  /*be90*/  MUFU.TANH R14, R169 ;  /* 0x000000a9000e7308 */ /* 0x0007e20000002400 */
[----:B--2---:R-:W-:Y:S09]  /*bea0*/  FMUL.FTZ R240, R34, UR5 ;  /* 0x0000000522f07c20 */ /* 0x004ff20008410000 */
[----:B------:R2:W-:Y:S01]  /*beb0*/  MUFU.TANH R205, R246 ;  /* 0x000000f600cd7308 */ /* 0x0005e20000002400 */
[----:B-1----:R-:W-:Y:S09]  /*bec0*/  FMNMX.FTZ R168, R245, R171, !PT ;  /* 0x000000abf5a87209 */ /* 0x002ff20007810000 */
[----:B------:R1:W-:Y:S01]  /*bed0*/  MUFU.TANH R198, R170 ;  /* 0x000000aa00c67308 */ /* 0x0003e20000002400 */
[----:B---3--:R-:W-:Y:S09]  /*bee0*/  FMUL.FTZ R169, R23, UR5 ;  /* 0x0000000517a97c20 */ /* 0x008ff20008410000 */
[----:B------:R-:W3:Y:S01]  /*bef0*/  MUFU.TANH R243, R243 ;  /* 0x000000f300f37308 */ /* 0x000ee20000002400 */
[----:B--2---:R-:W-:Y:S09]  /*bf00*/  FMUL.FTZ R246, R27, UR5 ;  /* 0x000000051bf67c20 */ /* 0x004ff20008410000 */
[----:B------:R4:W-:Y:S01]  /*bf10*/  MUFU.TANH R13, R244 ;  /* 0x000000f4000d7308 */ /* 0x0009e20000002400 */
[----:B-1----:R-:W-:Y:S09]  /*bf20*/  FMUL.FTZ R170, R30, UR5 ;  /* 0x000000051eaa7c20 */ /* 0x002ff20008410000 */
[----:B------:R3:W-:Y:S10]  /*bf30*/  MUFU.TANH R189, R247 ;  /* 0x000000f700bd7308 */ /* 0x0007f40000002400 */
[----:B------:R-:W1:Y:S01]  /*bf40*/  MUFU.TANH R238, R238 ;  /* 0x000000ee00ee7308 */ /* 0x000e620000002400 */
[----:B----4-:R-:W-:Y:S09]  /*bf50*/  FMNMX.FTZ R244, R236, R2, !PT ;  /* 0x00000002ecf47209 */ /* 0x010ff20007810000 */
[----:B------:R-:W2:Y:S01]  /*bf60*/  MUFU.TANH R242, R242 ;  /* 0x000000f200f27308 */ /* 0x000ea20000002400 */
[----:B---3--:R-:W-:Y:S09]  /*bf70*/  FMNMX.FTZ R247, R243, R168, !PT ;  /* 0x000000a8f3f77209 */ /* 0x008ff20007810000 */
[----:B------:R-:W3:Y:S01]  /*bf80*/  MUFU.TANH R241, R241 ;  /* 0x000000f100f17308 */ /* 0x000ee20000002400 */
[----:B-1----:R-:W-:Y:S04]  /*bf90*/  FMNMX.FTZ R244, R238, R244, !PT ;  /* 0x000000f4eef47209 */ /* 0x002fe80007810000 */
[----:B------:R-:W-:Y:S05]  /*bfa0*/  FMNMX.FTZ R244, R205, R244, !PT ;  /* 0x000000f4cdf47209 */ /* 0x000fea0007810000 */
[----:B------:R3:W-:Y:S01]  /*bfb0*/  MUFU.TANH R183, R240 ;  /* 0x000000f000b77308 */ /* 0x0007e20000002400 */
[----:B--2---:R-:W-:Y:S02]  /*bfc0*/  FMNMX.FTZ R168, R242, R247, !PT ;  /* 0x000000f7f2a87209 */ /* 0x004fe40007810000 */
[----:B------:R-:W-:Y:S02]  /*bfd0*/  FMNMX.FTZ R244, R207, R244, !PT ;  /* 0x000000f4cff47209 */ /* 0x000fe40007810000 */
[----:B------:R-:W-:Y:S02]  /*bfe0*/  FMNMX.FTZ R168, R13, R168, !PT ;  /* 0x000000a80da87209 */ /* 0x000fe40007810000 */
[----:B------:R-:W-:Y:S03]  /*bff0*/  FMNMX.FTZ R244, R198, R244, !PT ;  /* 0x000000f4c6f47209 */ /* 0x000fe60007810000 */
[----:B------:R-:W1:Y:S01]  /*c000*/  MUFU.TANH R239, R239 ;  /* 0x000000ef00ef7308 */ /* 0x000e620000002400 */
[----:B------:R-:W-:Y:S04]  /*c010*/  FMNMX.FTZ R168, R189, R168, !PT ;  /* 0x000000a8bda87209 */ /* 0x000fe80007810000 */
[----:B------:R-:W-:Y:S05]  /*c020*/  FMNMX.FTZ R168, R191, R168, !PT ;  /* 0x000000a8bfa87209 */ /* 0x000fea0007810000 */
[----:B------:R-:W2:Y:S01]  /*c030*/  MUFU.TANH R234, R234 ;  /* 0x000000ea00ea7308 */ /* 0x000ea20000002400 */
[----:B---3--:R-:W-:Y:S02]  /*c040*/  FMNMX.FTZ R240, R241, R3, !PT ;  /* 0x00000003f1f07209 */ /* 0x008fe40007810000 */
[----:B------:R-:W-:Y:S07]  /*c050*/  FMNMX.FTZ R168, R197, R168, !PT ;  /* 0x000000a8c5a87209 */ /* 0x000fee0007810000 */
[----:B------:R-:W3:Y:S01]  /*c060*/  MUFU.TANH R190, R169 ;  /* 0x000000a900be7308 */ /* 0x000ee20000002400 */
[----:B-1----:R-:W-:Y:S04]  /*c070*/  FMNMX.FTZ R247, R239, R0, !PT ;  /* 0x00000000eff77209 */ /* 0x002fe80007810000 */
[----:B------:R-:W-:Y:S05]  /*c080*/  FMNMX.FTZ R247, R206, R247, !PT ;  /* 0x000000f7cef77209 */ /* 0x000fea0007810000 */
[----:B------:R-:W1:Y:S01]  /*c090*/  MUFU.TANH R251, R251 ;  /* 0x000000fb00fb7308 */ /* 0x000e620000002400 */
[----:B--2---:R-:W-:Y:S02]  /*c0a0*/  FMNMX.FTZ R240, R234, R240, !PT ;  /* 0x000000f0eaf07209 */ /* 0x004fe40007810000 */
[----:B------:R-:W-:Y:S02]  /*c0b0*/  FMNMX.FTZ R247, R10, R247, !PT ;  /* 0x000000f70af77209 */ /* 0x000fe40007810000 */
[----:B------:R-:W-:Y:S02]  /*c0c0*/  FMNMX.FTZ R240, R11, R240, !PT ;  /* 0x000000f00bf07209 */ /* 0x000fe40007810000 */
[----:B------:R-:W-:Y:S03]  /*c0d0*/  FMNMX.FTZ R247, R14, R247, !PT ;  /* 0x000000f70ef77209 */ /* 0x000fe60007810000 */
[----:B------:R-:W-:Y:S01]  /*c0e0*/  MUFU.TANH R250, R250 ;  /* 0x000000fa00fa7308 */ /* 0x000fe20000002400 */
[----:B------:R-:W-:Y:S02]  /*c0f0*/  FMNMX.FTZ R240, R9, R240, !PT ;  /* 0x000000f009f07209 */ /* 0x000fe40007810000 */
[----:B---3--:R-:W-:Y:S04]  /*c100*/  FMNMX.FTZ R244, R190, R244, !PT ;  /* 0x000000f4bef47209 */ /* 0x008fe80007810000 */
[----:B------:R-:W-:Y:S03]  /*c110*/  FMNMX.FTZ R244, R183, R244, !PT ;  /* 0x000000f4b7f47209 */ /* 0x000fe60007810000 */
[----:B------:R-:W-:Y:S01]  /*c120*/  MUFU.TANH R252, R252 ;  /* 0x000000fc00fc7308 */ /* 0x000fe20000002400 */
[----:B-1----:R-:W-:Y:S09]  /*c130*/  FMNMX.FTZ R240, R251, R240, !PT ;  /* 0x000000f0fbf07209 */ /* 0x002ff20007810000 */
[----:B------:R-:W-:Y:S10]  /*c140*/  MUFU.TANH R246, R246 ;  /* 0x000000f600f67308 */ /* 0x000ff40000002400 */
[----:B------:R-:W-:Y:S10]  /*c150*/  MUFU.TANH R249, R249 ;  /* 0x000000f900f97308 */ /* 0x000ff40000002400 */
[----:B------:R-:W-:Y:S10]  /*c160*/  MUFU.TANH R248, R248 ;  /* 0x000000f800f87308 */ /* 0x000ff40000002400 */
[----:B------:R-:W-:Y:S10]  /*c170*/  MUFU.TANH R170, R170 ;  /* 0x000000aa00aa7308 */ /* 0x000ff40000002400 */
[----:B------:R-:W-:Y:S10]  /*c180*/  MUFU.TANH R169, R31 ;  /* 0x0000001f00a97308 */ /* 0x000ff40000002400 */
[----:B------:R-:W1:Y:S10]  /*c190*/  MUFU.TANH R199, R199 ;  /* 0x000000c700c77308 */ /* 0x000e740000002400 */
[----:B------:R-:W2:Y:S01]  /*c1a0*/  MUFU.TANH R182, R182 ;  /* 0x000000b600b67308 */ /* 0x000ea20000002400 */
[----:B-1----:R-:W-:Y:S01]  /*c1b0*/  FMNMX.FTZ R168, R199, R168, !PT ;  /* 0x000000a8c7a87209 */ /* 0x002fe20007810000 */
[----:B------:R-:W-:Y:S06]  /*c1c0*/  @P0 BRA `(.L_x_1090) ;  /* 0xfffffff000700947 */ /* 0x000fec000383ffff */
.L_x_1089:
[----:B------:R-:W-:Y:S01]  /*c1d0*/  FMNMX.FTZ R240, R250, R240, !PT ;  /* 0x000000f0faf07209 */ /* 0x000fe20007810000 */
[----:B------:R-:W3:Y:S01]  /*c1e0*/  SHFL.BFLY PT, R15, R168, 0x2, 0x1f ;  /* 0x0c401f00a80f7f89 */ /* 0x000ee200000e0000 */
[----:B------:R-:W-:Y:S02]  /*c1f0*/  FMNMX.FTZ R5, R252, R247, !PT ;  /* 0x000000f7fc057209 */ /* 0x000fe40007810000 */
[----:B-12---:R-:W-:Y:S05]  /*c200*/  FMNMX.FTZ R16, R182, R244, !PT ;  /* 0x000000f4b6107209 */ /* 0x006fea0007810000 */
[----:B------:R-:W-:Y:S01]  /*c210*/  LDSM.16.MT88.4 R20, [R215+0xa000] ;  /* 0x00a00000d714783b */ /* 0x000fe20000004200 */
[----:B------:R-:W-:Y:S02]  /*c220*/  FMNMX.FTZ R17, R249, R240, !PT ;  /* 0x000000f0f9117209 */ /* 0x000fe40007810000 */
[----:B------:R-:W-:Y:S02]  /*c230*/  FMNMX.FTZ R5, R246, R5, !PT ;  /* 0x00000005f6057209 */ /* 0x000fe40007810000 */
[----:B------:R-:W-:Y:S02]  /*c240*/  FMNMX.FTZ R6, R248, R17, !PT ;  /* 0x00000011f8067209 */ /* 0x000fe40007810000 */
[----:B------:R-:W-:Y:S01]  /*c250*/  FMNMX.FTZ R4, R170, R5, !PT ;  /* 0x00000005aa047209 */ /* 0x000fe20007810000 */
[----:B------:R-:W1:Y:S01]  /*c260*/  SHFL.BFLY PT, R7, R16, 0x2, 0x1f ;  /* 0x0c401f0010077f89 */ /* 0x000e6200000e0000 */
[----:B------:R-:W-:Y:S02]  /*c270*/  IADD3 R237, R237, -0x1, RZ ;  /* 0xffffffffeded7810 */ /* 0x000fe40007ffe0ff */
[----:B------:R-:W-:Y:S05]  /*c280*/  FMNMX.FTZ R8, R169, R4, !PT ;  /* 0x00000004a9087209 */ /* 0x000fea0007810000 */
[----:B------:R-:W2:Y:S08]  /*c290*/  SHFL.BFLY PT, R17, R6, 0x2, 0x1f ;  /* 0x0c401f0006117f89 */ /* 0x000eb000000e0000 */
[----:B------:R-:W4:Y:S08]  /*c2a0*/  SHFL.BFLY PT, R5, R8, 0x2, 0x1f ;  /* 0x0c401f0008057f89 */ /* 0x000f3000000e0000 */
[----:B------:R-:W-:Y:S08]  /*c2b0*/  LDSM.16.MT88.4 R172, [R214+0xa000] ;  /* 0x00a00000d6ac783b */ /* 0x000ff00000004200 */
[----:B------:R-:W-:Y:S08]  /*c2c0*/  LDSM.16.MT88.4 R184, [R212+0xa800] ;  /* 0x00a80000d4b8783b */ /* 0x000ff00000004200 */
[----:B------:R-:W-:Y:S08]  /*c2d0*/  LDSM.16.MT88.4 R192, [R214+0xb800] ;  /* 0x00b80000d6c0783b */ /* 0x000ff00000004200 */
[----:B------:R-:W-:Y:S01]  /*c2e0*/  LDSM.16.MT88.4 R200, [R212+0xb800] ;  /* 0x00b80000d4c8783b */ /* 0x000fe20000004200 */
[----:B---3--:R-:W-:Y:S02]  /*c2f0*/  FMNMX.FTZ R15, R168, R15, !PT ;  /* 0x0000000fa80f7209 */ /* 0x008fe40007810000 */
[----:B-1----:R-:W-:Y:S02]  /*c300*/  FMNMX.FTZ R12, R16, R7, !PT ;  /* 0x00000007100c7209 */ /* 0x002fe40007810000 */
[----:B--2---:R-:W-:Y:S02]  /*c310*/  FMNMX.FTZ R7, R6, R17, !PT ;  /* 0x0000001106077209 */ /* 0x004fe40007810000 */
[----:B----4-:R-:W-:Y:S01]  /*c320*/  FMNMX.FTZ R4, R8, R5, !PT ;  /* 0x0000000508047209 */ /* 0x010fe20007810000 */
[----:B------:R-:W1:Y:S08]  /*c330*/  SHFL.BFLY PT, R168, R15, 0x1, 0x1f ;  /* 0x0c201f000fa87f89 */ /* 0x000e7000000e0000 */
[----:B------:R-:W2:Y:S08]  /*c340*/  SHFL.BFLY PT, R167, R12, 0x1, 0x1f ;  /* 0x0c201f000ca77f89 */ /* 0x000eb000000e0000 */
[----:B------:R-:W3:Y:S08]  /*c350*/  SHFL.BFLY PT, R166, R7, 0x1, 0x1f ;  /* 0x0c201f0007a67f89 */ /* 0x000ef000000e0000 */
[----:B------:R-:W4:Y:S01]  /*c360*/  SHFL.BFLY PT, R165, R4, 0x1, 0x1f ;  /* 0x0c201f0004a57f89 */ /* 0x000f2200000e0000 */
[----:B-1----:R-:W-:Y:S02]  /*c370*/  FMNMX.FTZ R168, R15, R168, !PT ;  /* 0x000000a80fa87209 */ /* 0x002fe40007810000 */
[----:B--2---:R-:W-:Y:S03]  /*c380*/  FMNMX.FTZ R167, R12, R167, !PT ;  /* 0x000000a70ca77209 */ /* 0x004fe60007810000 */
[C---:B------:R-:W-:Y:S01]  /*c390*/  FMUL.FTZ R178, R168.reuse, UR4 ;  /* 0x00000004a8b27c20 */ /* 0x040fe20008410000 */
[C---:B------:R-:W-:Y:S01]  /*c3a0*/  FSETP.NEU.FTZ.AND P1, PT, R168.reuse, -INF , PT ;  /* 0xff800000a800780b */ /* 0x040fe20003f3d000 */
[----:B------:R-:W-:Y:S01]  /*c3b0*/  FADD.FTZ R6, -R168, R171 ;  /* 0x000000aba8067221 */ /* 0x000fe20000010100 */
[----:B---3--:R-:W-:Y:S01]  /*c3c0*/  FMNMX.FTZ R166, R7, R166, !PT ;  /* 0x000000a607a67209 */ /* 0x008fe20007810000 */
[C---:B------:R-:W-:Y:S01]  /*c3d0*/  FMUL.FTZ R179, R167.reuse, UR4 ;  /* 0x00000004a7b37c20 */ /* 0x040fe20008410000 */
[----:B------:R-:W-:Y:S01]  /*c3e0*/  FSEL R178, R178, RZ, P1 ;  /* 0x000000ffb2b27208 */ /* 0x000fe20000800000 */
[C---:B------:R-:W-:Y:S01]  /*c3f0*/  FADD.FTZ R2, -R167.reuse, R2 ;  /* 0x00000002a7027221 */ /* 0x040fe20000010100 */
[----:B------:R-:W-:Y:S01]  /*c400*/  FSETP.NEU.FTZ.AND P1, PT, R167, -INF , PT ;  /* 0xff800000a700780b */ /* 0x000fe20003f3d000 */
[----:B------:R-:W-:Y:S01]  /*c410*/  FMUL.FTZ R176, R166, UR4 ;  /* 0x00000004a6b07c20 */ /* 0x000fe20008410000 */
[----:B----4-:R-:W-:Y:S01]  /*c420*/  FMNMX.FTZ R165, R4, R165, !PT ;  /* 0x000000a504a57209 */ /* 0x010fe20007810000 */
[----:B------:R-:W-:Y:S01]  /*c430*/  FMUL.FTZ R5, R2, UR4 ;  /* 0x0000000402057c20 */ /* 0x000fe20008410000 */
[----:B------:R-:W-:Y:S01]  /*c440*/  FSEL R179, R179, RZ, P1 ;  /* 0x000000ffb3b37208 */ /* 0x000fe20000800000 */
[C---:B------:R-:W-:Y:S01]  /*c450*/  FADD.FTZ R2, -R166.reuse, R3 ;  /* 0x00000003a6027221 */ /* 0x040fe20000010100 */
[----:B------:R-:W-:Y:S01]  /*c460*/  FSETP.NEU.FTZ.AND P1, PT, R166, -INF , PT ;  /* 0xff800000a600780b */ /* 0x000fe20003f3d000 */
[C---:B------:R-:W-:Y:S01]  /*c470*/  FMUL.FTZ R177, R165.reuse, UR4 ;  /* 0x00000004a5b17c20 */ /* 0x040fe20008410000 */
[----:B------:R-:W-:Y:S01]  /*c480*/  FADD.FTZ R0, -R165, R0 ;  /* 0x00000000a5007221 */ /* 0x000fe20000010100 */
[--C-:B------:R-:W-:Y:S01]  /*c490*/  FFMA.FTZ R247, R245, UR4, -R178.reuse ;  /* 0x00000004f5f77c23 */ /* 0x100fe200080108b2 */
[----:B------:R-:W-:Y:S01]  /*c4a0*/  FSEL R176, R176, RZ, P1 ;  /* 0x000000ffb0b07208 */ /* 0x000fe20000800000 */
[--C-:B------:R-:W-:Y:S01]  /*c4b0*/  FFMA.FTZ R244, R243, UR4, -R178.reuse ;  /* 0x00000004f3f47c23 */ /* 0x100fe200080108b2 */
[----:B------:R-:W-:Y:S01]  /*c4c0*/  FSETP.NEU.FTZ.AND P1, PT, R165, -INF , PT ;  /* 0xff800000a500780b */ /* 0x000fe20003f3d000 */
[--C-:B------:R-:W-:Y:S01]  /*c4d0*/  FFMA.FTZ R240, R236, UR4, -R179.reuse ;  /* 0x00000004ecf07c23 */ /* 0x100fe200080108b3 */
[--C-:B------:R-:W-:Y:S01]  /*c4e0*/  FFMA.FTZ R245, R242, UR4, -R178.reuse ;  /* 0x00000004f2f57c23 */ /* 0x100fe200080108b2 */
[--C-:B------:R-:W-:Y:S01]  /*c4f0*/  FFMA.FTZ R238, R238, UR4, -R179.reuse ;  /* 0x00000004eeee7c23 */ /* 0x100fe200080108b3 */
[----:B------:R-:W-:Y:S01]  /*c500*/  FFMA.FTZ R242, R13, UR4, -R178 ;  /* 0x000000040df27c23 */ /* 0x000fe200080108b2 */
[--C-:B------:R-:W-:Y:S01]  /*c510*/  FFMA.FTZ R243, R205, UR4, -R179.reuse ;  /* 0x00000004cdf37c23 */ /* 0x100fe200080108b3 */
[----:B------:R-:W-:Y:S01]  /*c520*/  FFMA.FTZ R236, R207, UR4, -R179 ;  /* 0x00000004cfec7c23 */ /* 0x000fe200080108b3 */
[----:B------:R-:W-:Y:S01]  /*c530*/  FMUL.FTZ R164, R6, UR4 ;  /* 0x0000000406a47c20 */ /* 0x000fe20008410000 */
[----:B------:R-:W-:Y:S01]  /*c540*/  FSEL R177, R177, RZ, P1 ;  /* 0x000000ffb1b17208 */ /* 0x000fe20000800000 */
[----:B------:R-:W-:Y:S01]  /*c550*/  FMUL.FTZ R4, R2, UR4 ;  /* 0x0000000402047c20 */ /* 0x000fe20008410000 */
        /* <DEDUP_REMOVED lines=8> */
[----:B------:R-:W-:Y:S03]  /*c5e0*/  FFMA.FTZ R206, R9, UR4, -R176 ;  /* 0x0000000409ce7c23 */ /* 0x000fe600080108b0 */
[----:B------:R-:W2:Y:S01]  /*c5f0*/  MUFU.EX2 R2, R4 ;  /* 0x0000000400027308 */ /* 0x000ea20000000800 */
[----:B------:R-:W-:Y:S01]  /*c600*/  FFMA.FTZ R204, R10, UR4, -R177 ;  /* 0x000000040acc7c23 */ /* 0x000fe200080108b1 */
[--C-:B------:R-:W-:Y:S01]  /*c610*/  FFMA.FTZ R189, R189, UR4, -R178.reuse ;  /* 0x00000004bdbd7c23 */ /* 0x100fe200080108b2 */
[--C-:B------:R-:W-:Y:S01]  /*c620*/  FFMA.FTZ R191, R191, UR4, -R178.reuse ;  /* 0x00000004bfbf7c23 */ /* 0x100fe200080108b2 */
[--C-:B------:R-:W-:Y:S01]  /*c630*/  FFMA.FTZ R198, R198, UR4, -R179.reuse ;  /* 0x00000004c6c67c23 */ /* 0x100fe200080108b3 */
[--C-:B------:R-:W-:Y:S01]  /*c640*/  FFMA.FTZ R197, R197, UR4, -R178.reuse ;  /* 0x00000004c5c57c23 */ /* 0x100fe200080108b2 */
[--C-:B------:R-:W-:Y:S01]  /*c650*/  FFMA.FTZ R190, R190, UR4, -R179.reuse ;  /* 0x00000004bebe7c23 */ /* 0x100fe200080108b3 */
[--C-:B------:R-:W-:Y:S03]  /*c660*/  FFMA.FTZ R183, R183, UR4, -R179.reuse ;  /* 0x00000004b7b77c23 */ /* 0x100fe600080108b3 */
[----:B------:R-:W3:Y:S01]  /*c670*/  MUFU.EX2 R0, R6 ;  /* 0x0000000600007308 */ /* 0x000ee20000000800 */
[C---:B-1----:R-:W-:Y:S01]  /*c680*/  FMUL.FTZ R7, R3.reuse, R163 ;  /* 0x000000a303077220 */ /* 0x042fe20000410000 */
[C---:B------:R-:W-:Y:S01]  /*c690*/  FMUL.FTZ R18, R3.reuse, R150 ;  /* 0x0000009603127220 */ /* 0x040fe20000410000 */
[C---:B------:R-:W-:Y:S01]  /*c6a0*/  FMUL.FTZ R19, R3.reuse, R151 ;  /* 0x0000009703137220 */ /* 0x040fe20000410000 */
[C---:B------:R-:W-:Y:S01]  /*c6b0*/  FMUL.FTZ R34, R3.reuse, R134 ;  /* 0x0000008603227220 */ /* 0x040fe20000410000 */
[----:B------:R-:W-:Y:S01]  /*c6c0*/  FMUL.FTZ R35, R3, R135 ;  /* 0x0000008703237220 */ /* 0x000fe20000410000 */
[----:B------:R-:W-:Y:S01]  /*c6d0*/  FFMA.FTZ R178, R199, UR4, -R178 ;  /* 0x00000004c7b27c23 */ /* 0x000fe200080108b2 */
[----:B------:R-:W-:Y:S03]  /*c6e0*/  FFMA.FTZ R179, R182, UR4, -R179 ;  /* 0x00000004b6b37c23 */ /* 0x000fe600080108b3 */
[----:B------:R-:W1:Y:S01]  /*c6f0*/  MUFU.EX2 R164, R164 ;  /* 0x000000a400a47308 */ /* 0x000e620000000800 */
        /* <DEDUP_REMOVED lines=13> */
[C---:B------:R-:W-:Y:S01]  /*c7d0*/  FMUL.FTZ R26, R0.reuse, R142 ;  /* 0x0000008e001a7220 */ /* 0x040fe20000410000 */
[----:B------:R-:W-:Y:S03]  /*c7e0*/  FMUL.FTZ R27, R0, R143 ;  /* 0x0000008f001b7220 */ /* 0x000fe60000410000 */
[----:B------:R-:W2:Y:S01]  /*c7f0*/  MUFU.EX2 R244, R244 ;  /* 0x000000f400f47308 */ /* 0x000ea20000000800 */
[C---:B-1----:R-:W-:Y:S01]  /*c800*/  FMUL.FTZ R4, R164.reuse, R160 ;  /* 0x000000a0a4047220 */ /* 0x042fe20000410000 */
[C---:B------:R-:W-:Y:S01]  /*c810*/  FMUL.FTZ R5, R164.reuse, R161 ;  /* 0x000000a1a4057220 */ /* 0x040fe20000410000 */
[C---:B------:R-:W-:Y:S01]  /*c820*/  FMUL.FTZ R16, R164.reuse, R148 ;  /* 0x00000094a4107220 */ /* 0x040fe20000410000 */
[----:B------:R-:W-:Y:S01]  /*c830*/  FMUL.FTZ R17, R164, R149 ;  /* 0x00000095a4117220 */ /* 0x000fe20000410000 */
[----:B------:R-:W-:Y:S01]  /*c840*/  LDSM.16.MT88.4 R140, [R214+0xb000] ;  /* 0x00b00000d68c783b */ /* 0x000fe20000004200 */
[----:B------:R-:W-:Y:S01]  /*c850*/  FMUL.FTZ R29, R2, R137 ;  /* 0x00000089021d7220 */ /* 0x000fe20000410000 */
[C---:B------:R-:W-:Y:S03]  /*c860*/  FMUL.FTZ R30, R0.reuse, R138 ;  /* 0x0000008a001e7220 */ /* 0x040fe60000410000 */
[----:B------:R-:W-:Y:S01]  /*c870*/  MUFU.EX2 R240, R240 ;  /* 0x000000f000f07308 */ /* 0x000fe20000000800 */
[----:B------:R-:W-:Y:S01]  /*c880*/  FMUL.FTZ R31, R0, R139 ;  /* 0x0000008b001f7220 */ /* 0x000fe20000410000 */
[C---:B------:R-:W-:Y:S01]  /*c890*/  FMUL.FTZ R32, R164.reuse, R132 ;  /* 0x00000084a4207220 */ /* 0x040fe20000410000 */
[C---:B------:R-:W-:Y:S01]  /*c8a0*/  FMUL.FTZ R33, R164.reuse, R133 ;  /* 0x00000085a4217220 */ /* 0x040fe20000410000 */
[C---:B------:R-:W-:Y:S01]  /*c8b0*/  FMUL.FTZ R36, R164.reuse, R36 ;  /* 0x00000024a4247220 */ /* 0x040fe20000410000 */
[----:B------:R-:W1:Y:S01]  /*c8c0*/  LDSM.16.MT88.4 R148, [R213+0xa000] ;  /* 0x00a00000d594783b */ /* 0x000e620000004200 */
[----:B------:R-:W-:Y:S01]  /*c8d0*/  FMUL.FTZ R37, R164, R37 ;  /* 0x00000025a4257220 */ /* 0x000fe20000410000 */
[C---:B------:R-:W-:Y:S03]  /*c8e0*/  FMUL.FTZ R38, R3.reuse, R38 ;  /* 0x0000002603267220 */ /* 0x040fe60000410000 */
[----:B------:R-:W3:Y:S01]  /*c8f0*/  MUFU.EX2 R238, R238 ;  /* 0x000000ee00ee7308 */ /* 0x000ee20000000800 */
[----:B--2---:R-:W-:Y:S01]  /*c900*/  F2FP.BF16.F32.PACK_AB R156, R244, R247 ;  /* 0x000000f7f49c723e */ /* 0x004fe200000010ff */
[C---:B------:R-:W-:Y:S01]  /*c910*/  FMUL.FTZ R39, R3.reuse, R39 ;  /* 0x0000002703277220 */ /* 0x040fe20000410000 */
[C---:B------:R-:W-:Y:S01]  /*c920*/  FMUL.FTZ R40, R2.reuse, R40 ;  /* 0x0000002802287220 */ /* 0x040fe20000410000 */
[----:B------:R-:W-:Y:S01]  /*c930*/  FMUL.FTZ R41, R2, R41 ;  /* 0x0000002902297220 */ /* 0x000fe20000410000 */
[----:B------:R-:W2:Y:S01]  /*c940*/  LDSM.16.MT88.4 R132, [R212+0xa000] ;  /* 0x00a00000d484783b */ /* 0x000ea20000004200 */
[C---:B------:R-:W-:Y:S01]  /*c950*/  FMUL.FTZ R42, R0.reuse, R42 ;  /* 0x0000002a002a7220 */ /* 0x040fe20000410000 */
[----:B------:R-:W-:Y:S03]  /*c960*/  FMUL.FTZ R43, R0, R43 ;  /* 0x0000002b002b7220 */ /* 0x000fe60000410000 */
[----:B------:R-:W-:Y:S01]  /*c970*/  MUFU.EX2 R245, R245 ;  /* 0x000000f500f57308 */ /* 0x000fe20000000800 */
[C---:B------:R-:W-:Y:S01]  /*c980*/  FMUL.FTZ R44, R2.reuse, R44 ;  /* 0x0000002c022c7220 */ /* 0x040fe20000410000 */
[----:B------:R-:W-:Y:S01]  /*c990*/  FMUL.FTZ R45, R2, R45 ;  /* 0x0000002d022d7220 */ /* 0x000fe20000410000 */
[C---:B------:R-:W-:Y:S01]  /*c9a0*/  FMUL.FTZ R46, R0.reuse, R46 ;  /* 0x0000002e002e7220 */ /* 0x040fe20000410000 */
[----:B------:R-:W-:Y:S01]  /*c9b0*/  FMUL.FTZ R47, R0, R47 ;  /* 0x0000002f002f7220 */ /* 0x000fe20000410000 */
[----:B------:R-:W4:Y:S01]  /*c9c0*/  LDSM.16.MT88.4 R136, [R215+0xb000] ;  /* 0x00b00000d788783b */ /* 0x000f220000004200 */
[C---:B------:R-:W-:Y:S01]  /*c9d0*/  FMUL.FTZ R48, R164.reuse, R48 ;  /* 0x00000030a4307220 */ /* 0x040fe20000410000 */
[----:B------:R-:W-:Y:S03]  /*c9e0*/  FMUL.FTZ R49, R164, R49 ;  /* 0x00000031a4317220 */ /* 0x000fe60000410000 */
[----:B------:R-:W5:Y:S01]  /*c9f0*/  MUFU.EX2 R242, R242 ;  /* 0x000000f200f27308 */ /* 0x000f620000000800 */
[----:B---3--:R-:W-:Y:S01]  /*ca00*/  F2FP.BF16.F32.PACK_AB R157, R238, R240 ;  /* 0x000000f0ee9d723e */ /* 0x008fe200000010ff */
[C---:B------:R-:W-:Y:S01]  /*ca10*/  FMUL.FTZ R50, R3.reuse, R50 ;  /* 0x0000003203327220 */ /* 0x040fe20000410000 */
[C---:B------:R-:W-:Y:S01]  /*ca20*/  FMUL.FTZ R51, R3.reuse, R51 ;  /* 0x0000003303337220 */ /* 0x040fe20000410000 */
[C---:B------:R-:W-:Y:S01]  /*ca30*/  FMUL.FTZ R52, R164.reuse, R52 ;  /* 0x00000034a4347220 */ /* 0x040fe20000410000 */
[----:B------:R-:W-:Y:S01]  /*ca40*/  FMUL.FTZ R53, R164, R53 ;  /* 0x00000035a4357220 */ /* 0x000fe20000410000 */
        /* <DEDUP_REMOVED lines=10> */
[----:B------:R-:W3:Y:S01]  /*caf0*/  MUFU.EX2 R236, R236 ;  /* 0x000000ec00ec7308 */ /* 0x000ee20000000800 */
[----:B-----5:R-:W-:Y:S01]  /*cb00*/  F2FP.BF16.F32.PACK_AB R158, R242, R245 ;  /* 0x000000f5f29e723e */ /* 0x020fe200000010ff */
        /* <DEDUP_REMOVED lines=14> */
[----:B------:R-:W5:Y:S01]  /*cbf0*/  MUFU.EX2 R234, R234 ;  /* 0x000000ea00ea7308 */ /* 0x000f620000000800 */
[----:B---3--:R-:W-:Y:S01]  /*cc00*/  F2FP.BF16.F32.PACK_AB R159, R236, R243 ;  /* 0x000000f3ec9f723e */ /* 0x008fe200000010ff */
[C---:B------:R-:W-:Y:S01]  /*cc10*/  FMUL.FTZ R76, R2.reuse, R76 ;  /* 0x0000004c024c7220 */ /* 0x040fe20000410000 */
[----:B------:R-:W-:Y:S01]  /*cc20*/  FMUL.FTZ R77, R2, R77 ;  /* 0x0000004d024d7220 */ /* 0x000fe20000410000 */
[C---:B------:R-:W-:Y:S01]  /*cc30*/  FMUL.FTZ R78, R0.reuse, R78 ;  /* 0x0000004e004e7220 */ /* 0x040fe20000410000 */
[----:B------:R-:W-:Y:S01]  /*cc40*/  FMUL.FTZ R79, R0, R79 ;  /* 0x0000004f004f7220 */ /* 0x000fe20000410000 */
[C---:B------:R-:W-:Y:S01]  /*cc50*/  FMUL.FTZ R80, R164.reuse, R80 ;  /* 0x00000050a4507220 */ /* 0x040fe20000410000 */
[C---:B------:R-:W-:Y:S01]  /*cc60*/  FMUL.FTZ R81, R164.reuse, R81 ;  /* 0x00000051a4517220 */ /* 0x040fe20000410000 */
[-C--:B------:R-:W-:Y:S02]  /*cc70*/  HMMA.16816.F32.BF16 R4, R156, R20.reuse, R4 ;  /* 0x000000149c04723c */ /* 0x080fe40000041804 */
[----:B------:R-:W-:Y:S03]  /*cc80*/  MUFU.EX2 R207, R207 ;  /* 0x000000cf00cf7308 */ /* 0x000fe60000000800 */
[C---:B------:R-:W-:Y:S01]  /*cc90*/  FMUL.FTZ R82, R3.reuse, R82 ;  /* 0x0000005203527220 */ /* 0x040fe20000410000 */
[C---:B------:R-:W-:Y:S01]  /*cca0*/  FMUL.FTZ R83, R3.reuse, R83 ;  /* 0x0000005303537220 */ /* 0x040fe20000410000 */
[C---:B------:R-:W-:Y:S01]  /*ccb0*/  FMUL.FTZ R100, R164.reuse, R100 ;  /* 0x00000064a4647220 */ /* 0x040fe20000410000 */
[----:B------:R-:W-:Y:S04]  /*ccc0*/  FMUL.FTZ R101, R164, R101 ;  /* 0x00000065a4657220 */ /* 0x000fe80000410000 */
[----:B------:R-:W3:Y:S01]  /*ccd0*/  MUFU.EX2 R205, R205 ;  /* 0x000000cd00cd7308 */ /* 0x000ee20000000800 */
[----:B-----5:R-:W-:Y:S01]  /*cce0*/  F2FP.BF16.F32.PACK_AB R160, R234, R241 ;  /* 0x000000f1eaa0723e */ /* 0x020fe200000010ff */
[C---:B------:R-:W-:Y:S01]  /*ccf0*/  FMUL.FTZ R102, R3.reuse, R102 ;  /* 0x0000006603667220 */ /* 0x040fe20000410000 */
[----:B------:R-:W-:Y:S01]  /*cd00*/  FMUL.FTZ R103, R3, R103 ;  /* 0x0000006703677220 */ /* 0x000fe20000410000 */
[C---:B------:R-:W-:Y:S01]  /*cd10*/  FMUL.FTZ R104, R2.reuse, R104 ;  /* 0x0000006802687220 */ /* 0x040fe20000410000 */
[----:B------:R-:W-:Y:S01]  /*cd20*/  FMUL.FTZ R105, R2, R105 ;  /* 0x0000006902697220 */ /* 0x000fe20000410000 */
[C---:B------:R-:W-:Y:S04]  /*cd30*/  FMUL.FTZ R106, R0.reuse, R106 ;  /* 0x0000006a006a7220 */ /* 0x040fe80000410000 */
[----:B------:R-:W-:Y:S01]  /*cd40*/  MUFU.EX2 R239, R239 ;  /* 0x000000ef00ef7308 */ /* 0x000fe20000000800 */
[----:B------:R-:W-:Y:S01]  /*cd50*/  FMUL.FTZ R107, R0, R107 ;  /* 0x0000006b006b7220 */ /* 0x000fe20000410000 */
[C---:B------:R-:W-:Y:S01]  /*cd60*/  FMUL.FTZ R108, R2.reuse, R108 ;  /* 0x0000006c026c7220 */ /* 0x040fe20000410000 */
[----:B------:R-:W-:Y:S01]  /*cd70*/  FMUL.FTZ R109, R2, R109 ;  /* 0x0000006d026d7220 */ /* 0x000fe20000410000 */
[C---:B------:R-:W-:Y:S01]  /*cd80*/  FMUL.FTZ R110, R0.reuse, R110 ;  /* 0x0000006e006e7220 */ /* 0x040fe20000410000 */
[----:B------:R-:W-:Y:S01]  /*cd90*/  FMUL.FTZ R111, R0, R111 ;  /* 0x0000006f006f7220 */ /* 0x000fe20000410000 */
[C---:B------:R-:W-:Y:S01]  /*cda0*/  FMUL.FTZ R112, R164.reuse, R112 ;  /* 0x00000070a4707220 */ /* 0x040fe20000410000 */
[C---:B------:R-:W-:Y:S03]  /*cdb0*/  FMUL.FTZ R113, R164.reuse, R113 ;  /* 0x00000071a4717220 */ /* 0x040fe60000410000 */
        /* <DEDUP_REMOVED lines=32> */
[----:B------:R-:W5:Y:S01]  /*cfc0*/  MUFU.EX2 R154, R191 ;  /* 0x000000bf009a7308 */ /* 0x000f620000000800 */
[----:B---3--:R-:W-:Y:S01]  /*cfd0*/  F2FP.BF16.F32.PACK_AB R163, R171, R204 ;  /* 0x000000ccaba3723e */ /* 0x008fe200000010ff */
[--C-:B------:R-:W-:Y:S01]  /*cfe0*/  FFMA.FTZ R251, R251, UR4, -R176.reuse ;  /* 0x00000004fbfb7c23 */ /* 0x100fe200080108b0 */
[--C-:B------:R-:W-:Y:S01]  /*cff0*/  FFMA.FTZ R250, R250, UR4, -R176.reuse ;  /* 0x00000004fafa7c23 */ /* 0x100fe200080108b0 */
[--C-:B------:R-:W-:Y:S01]  /*d000*/  FFMA.FTZ R252, R252, UR4, -R177.reuse ;  /* 0x00000004fcfc7c23 */ /* 0x100fe200080108b1 */
[--C-:B------:R-:W-:Y:S01]  /*d010*/  FFMA.FTZ R246, R246, UR4, -R177.reuse ;  /* 0x00000004f6f67c23 */ /* 0x100fe200080108b1 */
[--C-:B------:R-:W-:Y:S01]  /*d020*/  FFMA.FTZ R249, R249, UR4, -R176.reuse ;  /* 0x00000004f9f97c23 */ /* 0x100fe200080108b0 */
[--C-:B------:R-:W-:Y:S01]  /*d030*/  FFMA.FTZ R170, R170, UR4, -R177.reuse ;  /* 0x00000004aaaa7c23 */ /* 0x100fe200080108b1 */
[C---:B------:R-:W-:Y:S02]  /*d040*/  HMMA.16816.F32.BF16 R8, R160.reuse, R20, R8 ;  /* 0x00000014a008723c */ /* 0x040fe40000041808 */
[----:B------:R-:W-:Y:S02]  /*d050*/  MUFU.EX2 R153, R198 ;  /* 0x000000c600997308 */ /* 0x000fe40000000800 */
[----:B------:R-:W-:Y:S01]  /*d060*/  FFMA.FTZ R176, R248, UR4, -R176 ;  /* 0x00000004f8b07c23 */ /* 0x000fe200080108b0 */
[----:B------:R-:W-:Y:S01]  /*d070*/  FFMA.FTZ R177, R169, UR4, -R177 ;  /* 0x00000004a9b17c23 */ /* 0x000fe200080108b1 */
[-C--:B------:R-:W-:Y:S06]  /*d080*/  HMMA.16816.F32.BF16 R12, R160, R22.reuse, R12 ;  /* 0x00000016a00c723c */ /* 0x080fec000004180c */
[----:B------:R3:W2:Y:S01]  /*d090*/  MUFU.EX2 R155, R190 ;  /* 0x000000be009b7308 */ /* 0x0006a20000000800 */
[C---:B------:R-:W-:Y:S01]  /*d0a0*/  FMUL.FTZ R20, R164.reuse, R144 ;  /* 0x00000090a4147220 */ /* 0x040fe20000410000 */
[C---:B------:R-:W-:Y:S04]  /*d0b0*/  HMMA.16816.F32.BF16 R16, R156.reuse, R22, R16 ;  /* 0x000000169c10723c */ /* 0x040fe80000041810 */
[----:B------:R-:W-:Y:S04]  /*d0c0*/  FMUL.FTZ R21, R164, R145 ;  /* 0x00000091a4157220 */ /* 0x000fe80000410000 */
[----:B------:R1:W-:Y:S03]  /*d0d0*/  MUFU.EX2 R144, R197 ;  /* 0x000000c500907308 */ /* 0x0003e60000000800 */
[C---:B------:R-:W-:Y:S01]  /*d0e0*/  FMUL.FTZ R22, R3.reuse, R146 ;  /* 0x0000009203167220 */ /* 0x040fe20000410000 */
[C---:B------:R-:W-:Y:S01]  /*d0f0*/  FMUL.FTZ R23, R3.reuse, R147 ;  /* 0x0000009303177220 */ /* 0x040fe20000410000 */
[C---:B------:R-:W-:Y:S01]  /*d100*/  FMUL.FTZ R124, R2.reuse, R124 ;  /* 0x0000007c027c7220 */ /* 0x040fe20000410000 */
[----:B------:R-:W-:Y:S01]  /*d110*/  FMUL.FTZ R125, R2, R125 ;  /* 0x0000007d027d7220 */ /* 0x000fe20000410000 */
[C---:B------:R-:W-:Y:S01]  /*d120*/  FMUL.FTZ R126, R0.reuse, R126 ;  /* 0x0000007e007e7220 */ /* 0x040fe20000410000 */
[----:B---3--:R-:W-:Y:S03]  /*d130*/  LDSM.16.MT88.4 R188, [R215+0xb800] ;  /* 0x00b80000d7bc783b */ /* 0x008fe60000004200 */
[-C--:B------:R-:W-:Y:S01]  /*d140*/  HMMA.16816.F32.BF16 R20, R156, R172.reuse, R20 ;  /* 0x000000ac9c14723c */ /* 0x080fe20000041814 */
[----:B------:R3:W-:Y:S02]  /*d150*/  MUFU.EX2 R145, R183 ;  /* 0x000000b700917308 */ /* 0x0007e40000000800 */
[----:B------:R-:W-:Y:S01]  /*d160*/  FMUL.FTZ R127, R0, R127 ;  /* 0x0000007f007f7220 */ /* 0x000fe20000410000 */
[C---:B------:R-:W-:Y:S01]  /*d170*/  FMUL.FTZ R128, R164.reuse, R128 ;  /* 0x00000080a4807220 */ /* 0x040fe20000410000 */
[----:B------:R-:W-:Y:S01]  /*d180*/  FMUL.FTZ R129, R164, R129 ;  /* 0x00000081a4817220 */ /* 0x000fe20000410000 */
[C---:B------:R-:W-:Y:S01]  /*d190*/  HMMA.16816.F32.BF16 R24, R160.reuse, R172, R24 ;  /* 0x000000aca018723c */ /* 0x040fe20000041818 */
[----:B-1----:R-:W-:Y:S04]  /*d1a0*/  LDSM.16.MT88.4 R196, [R213+0xb800] ;  /* 0x00b80000d5c4783b */ /* 0x002fe80000004200 */
[----:B------:R-:W1:Y:S01]  /*d1b0*/  MUFU.EX2 R146, R178 ;  /* 0x000000b200927308 */ /* 0x000e620000000800 */
[C---:B------:R-:W-:Y:S01]  /*d1c0*/  FMUL.FTZ R130, R3.reuse, R130 ;  /* 0x0000008203827220 */ /* 0x040fe20000410000 */
[-C--:B------:R-:W-:Y:S04]  /*d1d0*/  HMMA.16816.F32.BF16 R28, R160, R174.reuse, R28 ;  /* 0x000000aea01c723c */ /* 0x080fe8000004181c */
[----:B-----5:R-:W-:Y:S02]  /*d1e0*/  F2FP.BF16.F32.PACK_AB R172, R154, R152 ;  /* 0x000000989aac723e */ /* 0x020fe400000010ff */
[C---:B------:R-:W-:Y:S01]  /*d1f0*/  HMMA.16816.F32.BF16 R32, R156.reuse, R174, R32 ;  /* 0x000000ae9c20723c */ /* 0x040fe20000041820 */
[----:B---3--:R-:W-:Y:S01]  /*d200*/  LDSM.16.MT88.4 R180, [R213+0xa800] ;  /* 0x00a80000d5b4783b */ /* 0x008fe20000004200 */
[----:B------:R-:W3:Y:S03]  /*d210*/  MUFU.EX2 R147, R179 ;  /* 0x000000b300937308 */ /* 0x000ee60000000800 */
[----:B------:R-:W-:Y:S01]  /*d220*/  FMUL.FTZ R131, R3, R131 ;  /* 0x0000008303837220 */ /* 0x000fe20000410000 */
[-C--:B------:R-:W-:Y:S06]  /*d230*/  HMMA.16816.F32.BF16 R36, R156, R148.reuse, R36 ;  /* 0x000000949c24723c */ /* 0x080fec0000041824 */
[----:B------:R-:W-:Y:S01]  /*d240*/  MUFU.EX2 R251, R251 ;  /* 0x000000fb00fb7308 */ /* 0x000fe20000000800 */
[----:B--2---:R-:W-:Y:S01]  /*d250*/  F2FP.BF16.F32.PACK_AB R173, R155, R153 ;  /* 0x000000999bad723e */ /* 0x004fe200000010ff */
[C---:B------:R-:W-:Y:S04]  /*d260*/  HMMA.16816.F32.BF16 R40, R160.reuse, R148, R40 ;  /* 0x00000094a028723c */ /* 0x040fe80000041828 */
[----:B-1----:R-:W-:Y:S02]  /*d270*/  F2FP.BF16.F32.PACK_AB R174, R146, R144 ;  /* 0x0000009092ae723e */ /* 0x002fe400000010ff */
[-C--:B------:R-:W-:Y:S02]  /*d280*/  HMMA.16816.F32.BF16 R44, R160, R150.reuse, R44 ;  /* 0x00000096a02c723c */ /* 0x080fe4000004182c */
[----:B------:R-:W1:Y:S03]  /*d290*/  MUFU.EX2 R250, R250 ;  /* 0x000000fa00fa7308 */ /* 0x000e660000000800 */
[----:B---3--:R-:W-:Y:S01]  /*d2a0*/  F2FP.BF16.F32.PACK_AB R175, R147, R145 ;  /* 0x0000009193af723e */ /* 0x008fe200000010ff */
[C---:B------:R-:W-:Y:S01]  /*d2b0*/  HMMA.16816.F32.BF16 R48, R156.reuse, R150, R48 ;  /* 0x000000969c30723c */ /* 0x040fe20000041830 */
[----:B------:R-:W-:Y:S05]  /*d2c0*/  LDSM.16.MT88.4 R148, [R215+0xa800] ;  /* 0x00a80000d794783b */ /* 0x000fea0000004200 */
[----:B------:R-:W-:Y:S01]  /*d2d0*/  MUFU.EX2 R252, R252 ;  /* 0x000000fc00fc7308 */ /* 0x000fe20000000800 */
[----:B------:R-:W-:Y:S01]  /*d2e0*/  FFMA.FTZ R247, R164, R235, R247 ;  /* 0x000000eba4f77223 */ /* 0x000fe200000100f7 */
[-C--:B------:R-:W-:Y:S08]  /*d2f0*/  HMMA.16816.F32.BF16 R52, R156, R132.reuse, R52 ;  /* 0x000000849c34723c */ /* 0x080ff00000041834 */
[----:B------:R-:W-:Y:S01]  /*d300*/  MUFU.EX2 R246, R246 ;  /* 0x000000f600f67308 */ /* 0x000fe20000000800 */
[C---:B------:R-:W-:Y:S04]  /*d310*/  HMMA.16816.F32.BF16 R56, R160.reuse, R132, R56 ;  /* 0x00000084a038723c */ /* 0x040fe80000041838 */
[----:B------:R-:W-:Y:S02]  /*d320*/  FFMA.FTZ R240, R3, R232, R240 ;  /* 0x000000e803f07223 */ /* 0x000fe400000100f0 */
[-C--:B------:R-:W-:Y:S03]  /*d330*/  HMMA.16816.F32.BF16 R60, R160, R134.reuse, R60 ;  /* 0x00000086a03c723c */ /* 0x080fe6000004183c */
[----:B------:R-:W-:Y:S02]  /*d340*/  MUFU.EX2 R249, R249 ;  /* 0x000000f900f97308 */ /* 0x000fe40000000800 */
[----:B------:R-:W-:Y:S01]  /*d350*/  FFMA.FTZ R241, R2, R233, R241 ;  /* 0x000000e902f17223 */ /* 0x000fe200000100f1 */
[C---:B------:R-:W-:Y:S01]  /*d360*/  HMMA.16816.F32.BF16 R64, R156.reuse, R134, R64 ;  /* 0x000000869c40723c */ /* 0x040fe20000041840 */
[----:B------:R-:W2:Y:S06]  /*d370*/  LDSM.16.MT88.4 R132, [R213+0xb000] ;  /* 0x00b00000d584783b */ /* 0x000eac0000004200 */
[----:B------:R1:W3:Y:S01]  /*d380*/  MUFU.EX2 R248, R176 ;  /* 0x000000b000f87308 */ /* 0x0002e20000000800 */
[----:B------:R-:W-:Y:S01]  /*d390*/  FFMA.FTZ R207, R0, R225, R207 ;  /* 0x000000e100cf7223 */ /* 0x000fe200000100cf */
[-C--:B----4-:R-:W-:Y:S08]  /*d3a0*/  HMMA.16816.F32.BF16 R68, R156, R136.reuse, R68 ;  /* 0x000000889c44723c */ /* 0x090ff00000041844 */
[----:B------:R-:W-:Y:S01]  /*d3b0*/  MUFU.EX2 R170, R170 ;  /* 0x000000aa00aa7308 */ /* 0x000fe20000000800 */
[C---:B------:R-:W-:Y:S04]  /*d3c0*/  HMMA.16816.F32.BF16 R72, R160.reuse, R136, R72 ;  /* 0x00000088a048723c */ /* 0x040fe80000041848 */
[----:B------:R-:W-:Y:S02]  /*d3d0*/  FADD.FTZ R244, R244, R247 ;  /* 0x000000f7f4f47221 */ /* 0x000fe40000010000 */
[-C--:B------:R-:W-:Y:S03]  /*d3e0*/  HMMA.16816.F32.BF16 R76, R160, R138.reuse, R76 ;  /* 0x0000008aa04c723c */ /* 0x080fe6000004184c */
[----:B------:R4:W5:Y:S02]  /*d3f0*/  MUFU.EX2 R169, R177 ;  /* 0x000000b100a97308 */ /* 0x0009640000000800 */
[----:B-1----:R-:W-:Y:S01]  /*d400*/  F2FP.BF16.F32.PACK_AB R176, R250, R251 ;  /* 0x000000fbfab0723e */ /* 0x002fe200000010ff */
[C---:B------:R-:W-:Y:S01]  /*d410*/  HMMA.16816.F32.BF16 R80, R156.reuse, R138, R80 ;  /* 0x0000008a9c50723c */ /* 0x040fe20000041850 */
[----:B------:R-:W1:Y:S04]  /*d420*/  LDSM.16.MT88.4 R136, [R212+0xb000] ;  /* 0x00b00000d488783b */ /* 0x000e680000004200 */
[----:B---3--:R-:W-:Y:S01]  /*d430*/  F2FP.BF16.F32.PACK_AB R178, R248, R249 ;  /* 0x000000f9f8b2723e */ /* 0x008fe200000010ff */
[-C--:B------:R-:W-:Y:S05]  /*d440*/  HMMA.16816.F32.BF16 R84, R156, R140.reuse, R84 ;  /* 0x0000008c9c54723c */ /* 0x080fea0000041854 */
[----:B------:R-:W-:Y:S01]  /*d450*/  FADD.FTZ R240, R238, R240 ;  /* 0x000000f0eef07221 */ /* 0x000fe20000010000 */
[C---:B------:R-:W-:Y:S05]  /*d460*/  HMMA.16816.F32.BF16 R88, R160.reuse, R140, R88 ;  /* 0x0000008ca058723c */ /* 0x040fea0000041858 */
[----:B----4-:R-:W-:Y:S01]  /*d470*/  F2FP.BF16.F32.PACK_AB R177, R246, R252 ;  /* 0x000000fcf6b1723e */ /* 0x010fe200000010ff */
[-C--:B------:R-:W-:Y:S05]  /*d480*/  HMMA.16816.F32.BF16 R92, R160, R142.reuse, R92 ;  /* 0x0000008ea05c723c */ /* 0x080fea000004185c */
[----:B-----5:R-:W-:Y:S01]  /*d490*/  F2FP.BF16.F32.PACK_AB R179, R169, R170 ;  /* 0x000000aaa9b3723e */ /* 0x020fe200000010ff */
        /* <DEDUP_REMOVED lines=10> */
[----:B------:R-:W-:Y:S01]  /*d540*/  FADD.FTZ R239, R239, R234 ;  /* 0x000000eaefef7221 */ /* 0x000fe20000010000 */
[-C--:B-1----:R-:W-:Y:S05]  /*d550*/  HMMA.16816.F32.BF16 R116, R156, R136.reuse, R116 ;  /* 0x000000889c74723c */ /* 0x082fea0000041874 */
[----:B------:R-:W-:Y:S01]  /*d560*/  FADD.FTZ R204, R204, R207 ;  /* 0x000000cfcccc7221 */ /* 0x000fe20000010000 */
[C---:B------:R-:W-:Y:S05]  /*d570*/  HMMA.16816.F32.BF16 R120, R160.reuse, R136, R120 ;  /* 0x00000088a078723c */ /* 0x040fea0000041878 */
[----:B------:R-:W-:Y:S01]  /*d580*/  FADD.FTZ R245, R242, R245 ;  /* 0x000000f5f2f57221 */ /* 0x000fe20000010000 */
[-C--:B------:R-:W-:Y:S05]  /*d590*/  HMMA.16816.F32.BF16 R124, R160, R138.reuse, R124 ;  /* 0x0000008aa07c723c */ /* 0x080fea000004187c */
[----:B------:R-:W-:Y:S01]  /*d5a0*/  FADD.FTZ R243, R236, R243 ;  /* 0x000000f3ecf37221 */ /* 0x000fe20000010000 */
[----:B------:R-:W-:Y:S05]  /*d5b0*/  HMMA.16816.F32.BF16 R128, R156, R138, R128 ;  /* 0x0000008a9c80723c */ /* 0x000fea0000041880 */
[----:B------:R-:W-:Y:S01]  /*d5c0*/  FADD.FTZ R206, R206, R239 ;  /* 0x000000efcece7221 */ /* 0x000fe20000010000 */
[-C--:B------:R-:W-:Y:S05]  /*d5d0*/  HMMA.16816.F32.BF16 R160, R172, R148.reuse, R4 ;  /* 0x00000094aca0723c */ /* 0x080fea0000041804 */
[----:B------:R-:W-:Y:S01]  /*d5e0*/  FADD.FTZ R171, R171, R204 ;  /* 0x000000ccabab7221 */ /* 0x000fe20000010000 */
[C---:B------:R-:W-:Y:S05]  /*d5f0*/  HMMA.16816.F32.BF16 R156, R176.reuse, R148, R8 ;  /* 0x00000094b09c723c */ /* 0x040fea0000041808 */
[----:B------:R-:W-:Y:S01]  /*d600*/  MOV R7, R147 ;  /* 0x0000009300077202 */ /* 0x000fe20000000f00 */
[----:B------:R-:W-:Y:S01]  /*d610*/  FADD.FTZ R251, R251, R206 ;  /* 0x000000cefbfb7221 */ /* 0x000fe20000010000 */
[----:B------:R-:W-:Y:S01]  /*d620*/  MOV R11, R155 ;  /* 0x0000009b000b7202 */ /* 0x000fe20000000f00 */
[----:B------:R-:W-:Y:S03]  /*d630*/  FADD.FTZ R171, R252, R171 ;  /* 0x000000abfcab7221 */ /* 0x000fe60000010000 */
[----:B------:R-:W-:Y:S01]  /*d640*/  MOV R10, R154 ;  /* 0x0000009a000a7202 */ /* 0x000fe20000000f00 */
[----:B------:R-:W-:Y:S01]  /*d650*/  FADD.FTZ R250, R250, R251 ;  /* 0x000000fbfafa7221 */ /* 0x000fe20000010000 */
[----:B------:R-:W-:Y:S01]  /*d660*/  MOV R9, R153 ;  /* 0x0000009900097202 */ /* 0x000fe20000000f00 */
[----:B------:R-:W-:Y:S01]  /*d670*/  FADD.FTZ R171, R246, R171 ;  /* 0x000000abf6ab7221 */ /* 0x000fe20000010000 */
[----:B------:R-:W-:Y:S01]  /*d680*/  MOV R8, R152 ;  /* 0x0000009800087202 */ /* 0x000fe20000000f00 */
[----:B------:R-:W-:Y:S01]  /*d690*/  FADD.FTZ R233, R249, R250 ;  /* 0x000000faf9e97221 */ /* 0x000fe20000010000 */
[-C--:B------:R-:W-:Y:S03]  /*d6a0*/  HMMA.16816.F32.BF16 R152, R176, R150.reuse, R12 ;  /* 0x00000096b098723c */ /* 0x080fe6000004180c */
[----:B------:R-:W-:Y:S01]  /*d6b0*/  MOV R6, R146 ;  /* 0x0000009200067202 */ /* 0x000fe20000000f00 */
[----:B------:R-:W-:Y:S01]  /*d6c0*/  FADD.FTZ R245, R8, R245 ;  /* 0x000000f508f57221 */ /* 0x000fe20000010000 */
[----:B------:R-:W-:Y:S01]  /*d6d0*/  MOV R5, R145 ;  /* 0x0000009100057202 */ /* 0x000fe20000000f00 */
[C---:B------:R-:W-:Y:S05]  /*d6e0*/  HMMA.16816.F32.BF16 R148, R172.reuse, R150, R16 ;  /* 0x00000096ac94723c */ /* 0x040fea0000041810 */
[----:B------:R-:W-:Y:S01]  /*d6f0*/  MOV R4, R144 ;  /* 0x0000009000047202 */ /* 0x000fe20000000f00 */
[----:B------:R-:W-:Y:S01]  /*d700*/  FADD.FTZ R243, R9, R243 ;  /* 0x000000f309f37221 */ /* 0x000fe20000010000 */
[-C--:B--2---:R-:W-:Y:S04]  /*d710*/  HMMA.16816.F32.BF16 R144, R172, R132.reuse, R20 ;  /* 0x00000084ac90723c */ /* 0x084fe80000041814 */
        /* <DEDUP_REMOVED lines=17> */
[----:B------:R-:W-:Y:S01]  /*d830*/  MOV R0, R165 ;  /* 0x000000a500007202 */ /* 0x000fe20000000f00 */
[C---:B------:R-:W-:Y:S05]  /*d840*/  HMMA.16816.F32.BF16 R56, R176.reuse, R184, R56 ;  /* 0x000000b8b038723c */ /* 0x040fea0000041838 */
[----:B------:R-:W-:Y:S01]  /*d850*/  MOV R2, R167 ;  /* 0x000000a700027202 */ /* 0x000fe20000000f00 */
[-C--:B------:R-:W-:Y:S05]  /*d860*/  HMMA.16816.F32.BF16 R60, R176, R186.reuse, R60 ;  /* 0x000000bab03c723c */ /* 0x080fea000004183c */
[----:B------:R-:W-:Y:S01]  /*d870*/  MOV R171, R168 ;  /* 0x000000a800ab7202 */ /* 0x000fe20000000f00 */
[C---:B------:R-:W-:Y:S05]  /*d880*/  HMMA.16816.F32.BF16 R64, R172.reuse, R186, R64 ;  /* 0x000000baac40723c */ /* 0x040fea0000041840 */
[----:B------:R-:W-:Y:S01]  /*d890*/  MOV R3, R166 ;  /* 0x000000a600037202 */ /* 0x000fe20000000f00 */
        /* <DEDUP_REMOVED lines=19> */
.L_x_1087:
        /* <DEDUP_REMOVED lines=8> */
[----:B------:R-:W4:Y:S01]  /*da50*/  SHFL.BFLY PT, R5, R232, 0x2, 0x1f ;  /* 0x0c401f00e8057f89 */ /* 0x000f2200000e0000 */
[----:B------:R-:W5:Y:S03]  /*da60*/  S2UR UR12, SR_CTAID.Y ;  /* 0x00000000000c79c3 */ /* 0x000f660000002600 */
[----:B------:R-:W5:Y:S01]  /*da70*/  SHFL.BFLY PT, R14, R225, 0x2, 0x1f ;  /* 0x0c401f00e10e7f89 */ /* 0x000f6200000e0000 */
[----:B------:R-:W5:Y:S04]  /*da80*/  S2R R2, SR_TID.X ;  /* 0x0000000000027919 */ /* 0x000f680000002100 */
        /* <DEDUP_REMOVED lines=8> */
[----:B------:R-:W-:Y:S01]  /*db10*/  UISETP.NE.AND UP1, UPT, UR5, URZ, UPT ;  /* 0x0000003f0500728c */ /* 0x000fe2000bf25270 */
[----:B----4-:R-:W-:-:S02]  /*db20*/  FADD.FTZ R4, R5, R232 ;  /* 0x000000e805047221 */ /* 0x010fc40000010000 */
[----:B------:R-:W4:Y:S01]  /*db30*/  SHFL.BFLY PT, R11, R8, 0x1, 0x1f ;  /* 0x0c201f00080b7f89 */ /* 0x000f2200000e0000 */
[----:B-----5:R-:W-:-:S03]  /*db40*/  FADD.FTZ R14, R14, R225 ;  /* 0x000000e10e0e7221 */ /* 0x020fc60000010000 */
[----:B------:R-:W5:Y:S04]  /*db50*/  SHFL.BFLY PT, R9, R4, 0x1, 0x1f ;  /* 0x0c201f0004097f89 */ /* 0x000f6800000e0000 */
[----:B------:R-:W2:Y:S01]  /*db60*/  SHFL.BFLY PT, R7, R14, 0x1, 0x1f ;  /* 0x0c201f000e077f89 */ /* 0x000ea200000e0000 */
[----:B---3--:R-:W-:Y:S01]  /*db70*/  FADD.FTZ R10, R3, R10 ;  /* 0x0000000a030a7221 */ /* 0x008fe20000010000 */
[----:B------:R-:W-:Y:S02]  /*db80*/  SHF.R.S32.HI R3, RZ, 0x1f, R2 ;  /* 0x0000001fff037819 */ /* 0x000fe40000011402 */
[----:B-1----:R-:W-:Y:S01]  /*db90*/  SHF.R.S32.HI R5, RZ, 0x1f, R0 ;  /* 0x0000001fff057819 */ /* 0x002fe20000011400 */
[----:B----4-:R-:W-:Y:S01]  /*dba0*/  FADD.FTZ R8, R8, R11 ;  /* 0x0000000b08087221 */ /* 0x010fe20000010000 */
[----:B------:R-:W-:-:S02]  /*dbb0*/  FSETP.NE.FTZ.AND P5, PT, R10, RZ, PT ;  /* 0x000000ff0a00720b */ /* 0x000fc40003fb5000 */
[CC--:B------:R-:W-:Y:S01]  /*dbc0*/  LEA.HI R6, R5.reuse, R0.reuse, RZ, 0x5 ;  /* 0x0000000005067211 */ /* 0x0c0fe200078f28ff */
[----:B-----5:R-:W-:Y:S01]  /*dbd0*/  FADD.FTZ R9, R4, R9 ;  /* 0x0000000904097221 */ /* 0x020fe20000010000 */
[-C--:B------:R-:W-:Y:S02]  /*dbe0*/  LEA.HI R12, R5, R0.reuse, RZ, 0x2 ;  /* 0x00000000050c7211 */ /* 0x080fe400078f10ff */
[----:B------:R-:W-:Y:S01]  /*dbf0*/  FSETP.NE.FTZ.AND P3, PT, R8, RZ, PT ;  /* 0x000000ff0800720b */ /* 0x000fe20003f75000 */
[----:B--2---:R-:W-:Y:S01]  /*dc00*/  FADD.FTZ R7, R14, R7 ;  /* 0x000000070e077221 */ /* 0x004fe20000010000 */
[----:B------:R-:W-:Y:S02]  /*dc10*/  LOP3.LUT R5, R6, 0xffffffe0, RZ, 0xc0, !PT ;  /* 0xffffffe006057812 */ /* 0x000fe400078ec0ff */
[----:B------:R-:W-:Y:S02]  /*dc20*/  LOP3.LUT R11, R12, 0x3ffffffc, RZ, 0xc0, !PT ;  /* 0x3ffffffc0c0b7812 */ /* 0x000fe400078ec0ff */
[-C--:B------:R-:W-:Y:S01]  /*dc30*/  IADD3 R5, -R5, R0.reuse, RZ ;  /* 0x0000000005057210 */ /* 0x080fe20007ffe1ff */
[----:B------:R-:W1:Y:S01]  /*dc40*/  @P5 MUFU.RCP R13, R10 ;  /* 0x0000000a000d5308 */ /* 0x000e620000001000 */
[----:B------:R-:W-:-:S02]  /*dc50*/  IADD3 R11, -R11, R0, RZ ;  /* 0x000000000b0b7210 */ /* 0x000fc40007ffe1ff */
[----:B------:R-:W-:Y:S02]  /*dc60*/  MOV R0, 0x3f800000 ;  /* 0x3f80000000007802 */ /* 0x000fe40000000f00 */
[----:B------:R-:W-:Y:S02]  /*dc70*/  LOP3.LUT P6, RZ, R5, 0x3, RZ, 0xc0, !PT ;  /* 0x0000000305ff7812 */ /* 0x000fe400078cc0ff */
[----:B------:R-:W-:Y:S01]  /*dc80*/  SHF.R.S32.HI R5, RZ, 0x1f, R12 ;  /* 0x0000001fff057819 */ /* 0x000fe2000001140c */
[----:B------:R-:W-:Y:S01]  /*dc90*/  @P5 MUFU.LG2 R10, R10 ;  /* 0x0000000a000a5308 */ /* 0x000fe20000000c00 */
[----:B------:R-:W-:Y:S02]  /*dca0*/  FSETP.NE.FTZ.AND P4, PT, R9, RZ, PT ;  /* 0x000000ff0900720b */ /* 0x000fe40003f95000 */
[----:B------:R-:W-:Y:S02]  /*dcb0*/  LEA.HI R4, R3, R2, RZ, 0x3 ;  /* 0x0000000203047211 */ /* 0x000fe400078f18ff */
[----:B------:R-:W-:-:S02]  /*dcc0*/  FSETP.NE.FTZ.AND P0, PT, R7, RZ, PT ;  /* 0x000000ff0700720b */ /* 0x000fc40003f15000 */
[----:B------:R-:W-:Y:S01]  /*dcd0*/  LOP3.LUT R3, R4, 0xfffffff8, RZ, 0xc0, !PT ;  /* 0xfffffff804037812 */ /* 0x000fe200078ec0ff */
[----:B------:R-:W2:Y:S01]  /*dce0*/  @P3 MUFU.RCP R0, R8 ;  /* 0x0000000800003308 */ /* 0x000ea20000001000 */
[----:B------:R-:W-:Y:S01]  /*dcf0*/  MOV R14, 0x3f800000 ;  /* 0x3f800000000e7802 */ /* 0x000fe20000000f00 */
[----:B-1----:R-:W-:Y:S01]  /*dd00*/  FMUL.FTZ R160, R13, R160 ;  /* 0x000000a00da07220 */ /* 0x002fe20000410000 */
[----:B------:R-:W-:Y:S01]  /*dd10*/  IADD3 R3, -R3, R2, RZ ;  /* 0x0000000203037210 */ /* 0x000fe20007ffe1ff */
[C---:B------:R-:W-:Y:S01]  /*dd20*/  FMUL.FTZ R161, R13.reuse, R161 ;  /* 0x000000a10da17220 */ /* 0x040fe20000410000 */
[----:B------:R-:W-:Y:S01]  /*dd30*/  MOV R2, 0x3f800000 ;  /* 0x3f80000000027802 */ /* 0x000fe20000000f00 */
[C---:B------:R-:W-:Y:S01]  /*dd40*/  FMUL.FTZ R148, R13.reuse, R148 ;  /* 0x000000940d947220 */ /* 0x040fe20000410000 */
[----:B------:R-:W-:Y:S01]  /*dd50*/  SHF.R.S32.HI R6, RZ, 0x5, R6 ;  /* 0x00000005ff067819 */ /* 0x000fe20000011406 */
[----:B------:R-:W1:Y:S01]  /*dd60*/  @P4 MUFU.RCP R14, R9 ;  /* 0x00000009000e4308 */ /* 0x000e620000001000 */
[C---:B------:R-:W-:Y:S01]  /*dd70*/  FMUL.FTZ R149, R13.reuse, R149 ;  /* 0x000000950d957220 */ /* 0x040fe20000410000 */
[C---:B------:R-:W-:Y:S01]  /*dd80*/  FMUL.FTZ R144, R13.reuse, R144 ;  /* 0x000000900d907220 */ /* 0x040fe20000410000 */
[----:B------:R-:W-:Y:S01]  /*dd90*/  LEA R11, R6, R11, 0x9 ;  /* 0x0000000b060b7211 */ /* 0x000fe200078e48ff */
[C---:B------:R-:W-:Y:S01]  /*dda0*/  FMUL.FTZ R145, R13.reuse, R145 ;  /* 0x000000910d917220 */ /* 0x040fe20000410000 */
[C---:B------:R-:W-:Y:S01]  /*ddb0*/  FMUL.FTZ R132, R13.reuse, R132 ;  /* 0x000000840d847220 */ /* 0x040fe20000410000 */
[C---:B------:R-:W-:Y:S01]  /*ddc0*/  FMUL.FTZ R133, R13.reuse, R133 ;  /* 0x000000850d857220 */ /* 0x040fe20000410000 */
[C---:B------:R-:W-:Y:S01]  /*ddd0*/  FMUL.FTZ R36, R13.reuse, R36 ;  /* 0x000000240d247220 */ /* 0x040fe20000410000 */
[----:B------:R-:W3:Y:S01]  /*dde0*/  @P0 MUFU.RCP R2, R7 ;  /* 0x0000000700020308 */ /* 0x000ee20000001000 */
[C---:B--2---:R-:W-:Y:S01]  /*ddf0*/  FMUL.FTZ R156, R0.reuse, R156 ;  /* 0x0000009c009c7220 */ /* 0x044fe20000410000 */
        /* <DEDUP_REMOVED lines=43> */
[----:B------:R-:W-:Y:S01]  /*e0b0*/  IADD3 R5, R0, -R5, RZ ;  /* 0x8000000500057210 */ /* 0x000fe20007ffe0ff */
[C---:B------:R-:W-:Y:S01]  /*e0c0*/  FMUL.FTZ R80, R13.reuse, R80 ;  /* 0x000000500d507220 */ /* 0x040fe20000410000 */
[C---:B------:R-:W-:Y:S01]  /*e0d0*/  FMUL.FTZ R81, R13.reuse, R81 ;  /* 0x000000510d517220 */ /* 0x040fe20000410000 */
[----:B------:R-:W-:Y:S01]  /*e0e0*/  FMUL.FTZ R84, R13, R84 ;  /* 0x000000540d547220 */ /* 0x000fe20000410000 */
[----:B------:R-:W-:Y:S01]  /*e0f0*/  SHF.L.U32 R0, R5, 0x6, RZ ;  /* 0x0000000605007819 */ /* 0x000fe200000006ff */
[----:B------:R-:W-:Y:S01]  /*e100*/  FMUL.FTZ R85, R13, R85 ;  /* 0x000000550d557220 */ /* 0x000fe20000410000 */
[----:B------:R-:W-:Y:S01]  /*e110*/  LOP3.LUT R12, R5, 0x1, RZ, 0xc0, !PT ;  /* 0x00000001050c7812 */ /* 0x000fe200078ec0ff */
[C---:B------:R-:W-:Y:S01]  /*e120*/  FMUL.FTZ R96, R13.reuse, R96 ;  /* 0x000000600d607220 */ /* 0x040fe20000410000 */
[----:B------:R-:W-:Y:S01]  /*e130*/  LOP3.LUT R0, R0, 0x1c0, RZ, 0xc0, !PT ;  /* 0x000001c000007812 */ /* 0x000fe200078ec0ff */
[C---:B------:R-:W-:Y:S01]  /*e140*/  FMUL.FTZ R97, R13.reuse, R97 ;  /* 0x000000610d617220 */ /* 0x040fe20000410000 */
[----:B------:R-:W-:Y:S01]  /*e150*/  ISETP.NE.U32.AND P1, PT, R12, 0x1, PT ;  /* 0x000000010c00780c */ /* 0x000fe20003f25070 */
[C---:B------:R-:W-:Y:S01]  /*e160*/  FMUL.FTZ R100, R13.reuse, R100 ;  /* 0x000000640d647220 */ /* 0x040fe20000410000 */
[----:B------:R-:W-:Y:S01]  /*e170*/  LEA.HI R0, R0, R0, RZ, 0x1d ;  /* 0x0000000000007211 */ /* 0x000fe200078fe8ff */
[C---:B------:R-:W-:Y:S01]  /*e180*/  FMUL.FTZ R101, R13.reuse, R101 ;  /* 0x000000650d657220 */ /* 0x040fe20000410000 */
[C---:B------:R-:W-:Y:S01]  /*e190*/  FMUL.FTZ R112, R13.reuse, R112 ;  /* 0x000000700d707220 */ /* 0x040fe20000410000 */
[----:B------:R-:W-:Y:S01]  /*e1a0*/  FMUL.FTZ R113, R13, R113 ;  /* 0x000000710d717220 */ /* 0x000fe20000410000 */
[----:B------:R-:W-:Y:S01]  /*e1b0*/  LEA R0, R11, R0, 0x1 ;  /* 0x000000000b007211 */ /* 0x000fe200078e08ff */
[C---:B------:R-:W-:Y:S01]  /*e1c0*/  FMUL.FTZ R116, R13.reuse, R116 ;  /* 0x000000740d747220 */ /* 0x040fe20000410000 */
[C---:B------:R-:W-:Y:S01]  /*e1d0*/  FMUL.FTZ R117, R13.reuse, R117 ;  /* 0x000000750d757220 */ /* 0x040fe20000410000 */
[C---:B------:R-:W-:Y:S01]  /*e1e0*/  FMUL.FTZ R128, R13.reuse, R128 ;  /* 0x000000800d807220 */ /* 0x040fe20000410000 */
[----:B------:R-:W-:Y:S01]  /*e1f0*/  FMUL.FTZ R13, R13, R129 ;  /* 0x000000810d0d7220 */ /* 0x000fe20000410000 */
[----:B------:R-:W-:Y:S01]  /*e200*/  LEA R11, R0, UR4, 0x1 ;  /* 0x00000004000b7c11 */ /* 0x000fe2000f8e08ff */
[C---:B-1----:R-:W-:Y:S01]  /*e210*/  FMUL.FTZ R162, R14.reuse, R162 ;  /* 0x000000a20ea27220 */ /* 0x042fe20000410000 */
[C---:B------:R-:W-:Y:S01]  /*e220*/  FMUL.FTZ R163, R14.reuse, R163 ;  /* 0x000000a30ea37220 */ /* 0x040fe20000410000 */
[C---:B------:R-:W-:Y:S01]  /*e230*/  FMUL.FTZ R150, R14.reuse, R150 ;  /* 0x000000960e967220 */ /* 0x040fe20000410000 */
[----:B------:R-:W-:Y:S01]  /*e240*/  F2FP.BF16.F32.PACK_AB R128, R13, R128 ;  /* 0x000000800d80723e */ /* 0x000fe200000010ff */
[----:B------:R-:W-:Y:S01]  /*e250*/  FMUL.FTZ R151, R14, R151 ;  /* 0x000000970e977220 */ /* 0x000fe20000410000 */
[C---:B------:R-:W-:Y:S01]  /*e260*/  IADD3 R13, R11.reuse, -0x10, RZ ;  /* 0xfffffff00b0d7810 */ /* 0x040fe20007ffe0ff */
[C---:B---3--:R-:W-:Y:S01]  /*e270*/  FMUL.FTZ R159, R2.reuse, R159 ;  /* 0x0000009f029f7220 */ /* 0x048fe20000410000 */
[----:B------:R-:W-:Y:S01]  /*e280*/  @P1 IADD3 R13, R11, 0x10, RZ ;  /* 0x000000100b0d1810 */ /* 0x000fe20007ffe0ff */
[C---:B------:R-:W-:Y:S01]  /*e290*/  FMUL.FTZ R158, R2.reuse, R158 ;  /* 0x0000009e029e7220 */ /* 0x040fe20000410000 */
[----:B------:R-:W-:Y:S01]  /*e2a0*/  R2P PR, R5, 0x6 ;  /* 0x0000000605007804 */ /* 0x000fe20000000000 */
[C---:B------:R-:W-:Y:S01]  /*e2b0*/  FMUL.FTZ R155, R2.reuse, R155 ;  /* 0x0000009b029b7220 */ /* 0x040fe20000410000 */
[----:B------:R-:W-:Y:S01]  /*e2c0*/  MOV R0, 0x20 ;  /* 0x0000002000007802 */ /* 0x000fe20000000f00 */
[----:B------:R-:W-:Y:S01]  /*e2d0*/  FMUL.FTZ R154, R2, R154 ;  /* 0x0000009a029a7220 */ /* 0x000fe20000410000 */
[C---:B------:R-:W-:Y:S01]  /*e2e0*/  FMUL.FTZ R146, R14.reuse, R146 ;  /* 0x000000920e927220 */ /* 0x040fe20000410000 */
[C---:B------:R-:W-:Y:S01]  /*e2f0*/  FMUL.FTZ R147, R14.reuse, R147 ;  /* 0x000000930e937220 */ /* 0x040fe20000410000 */
[C---:B------:R-:W-:Y:S01]  /*e300*/  FMUL.FTZ R134, R14.reuse, R134 ;  /* 0x000000860e867220 */ /* 0x040fe20000410000 */
[----:B------:R-:W-:Y:S01]  /*e310*/  FMUL.FTZ R135, R14, R135 ;  /* 0x000000870e877220 */ /* 0x000fe20000410000 */
[----:B------:R-:W-:Y:S01]  /*e320*/  F2FP.BF16.F32.PACK_AB R160, R161, R160 ;  /* 0x000000a0a1a0723e */ /* 0x000fe200000010ff */
[C---:B------:R-:W-:Y:S01]  /*e330*/  FMUL.FTZ R143, R2.reuse, R143 ;  /* 0x0000008f028f7220 */ /* 0x040fe20000410000 */
[----:B------:R-:W-:Y:S01]  /*e340*/  F2FP.BF16.F32.PACK_AB R162, R163, R162 ;  /* 0x000000a2a3a2723e */ /* 0x000fe200000010ff */
[----:B------:R-:W-:Y:S01]  /*e350*/  FMUL.FTZ R142, R2, R142 ;  /* 0x0000008e028e7220 */ /* 0x000fe20000410000 */
[----:B------:R-:W-:Y:S01]  /*e360*/  SEL R0, R0, 0xffffffe0, !P1 ;  /* 0xffffffe000007807 */ /* 0x000fe20004800000 */
[C---:B------:R-:W-:Y:S01]  /*e370*/  FMUL.FTZ R139, R2.reuse, R139 ;  /* 0x0000008b028b7220 */ /* 0x040fe20000410000 */
[----:B------:R-:W-:Y:S01]  /*e380*/  MOV R12, 0x40 ;  /* 0x00000040000c7802 */ /* 0x000fe20000000f00 */
[----:B------:R-:W-:Y:S01]  /*e390*/  FMUL.FTZ R138, R2, R138 ;  /* 0x0000008a028a7220 */ /* 0x000fe20000410000 */
[----:B------:R-:W-:Y:S01]  /*e3a0*/  F2FP.BF16.F32.PACK_AB R148, R149, R148 ;  /* 0x000000949594723e */ /* 0x000fe200000010ff */
[C---:B------:R-:W-:Y:S01]  /*e3b0*/  FMUL.FTZ R38, R14.reuse, R38 ;  /* 0x000000260e267220 */ /* 0x040fe20000410000 */
[----:B------:R-:W-:Y:S01]  /*e3c0*/  F2FP.BF16.F32.PACK_AB R150, R151, R150 ;  /* 0x000000969796723e */ /* 0x000fe200000010ff */
[C---:B------:R-:W-:Y:S01]  /*e3d0*/  FMUL.FTZ R39, R14.reuse, R39 ;  /* 0x000000270e277220 */ /* 0x040fe20000410000 */
[----:B------:R-:W-:Y:S01]  /*e3e0*/  F2FP.BF16.F32.PACK_AB R156, R157, R156 ;  /* 0x0000009c9d9c723e */ /* 0x000fe200000010ff */
[C---:B------:R-:W-:Y:S01]  /*e3f0*/  FMUL.FTZ R50, R14.reuse, R50 ;  /* 0x000000320e327220 */ /* 0x040fe20000410000 */
[----:B------:R-:W-:Y:S01]  /*e400*/  F2FP.BF16.F32.PACK_AB R158, R159, R158 ;  /* 0x0000009e9f9e723e */ /* 0x000fe200000010ff */
[----:B------:R-:W-:Y:S01]  /*e410*/  FMUL.FTZ R51, R14, R51 ;  /* 0x000000330e337220 */ /* 0x000fe20000410000 */
[----:B------:R-:W-:Y:S01]  /*e420*/  F2FP.BF16.F32.PACK_AB R152, R153, R152 ;  /* 0x000000989998723e */ /* 0x000fe200000010ff */
[C---:B------:R-:W-:Y:S01]  /*e430*/  FMUL.FTZ R43, R2.reuse, R43 ;  /* 0x0000002b022b7220 */ /* 0x040fe20000410000 */
[----:B------:R-:W-:Y:S01]  /*e440*/  F2FP.BF16.F32.PACK_AB R154, R155, R154 ;  /* 0x0000009a9b9a723e */ /* 0x000fe200000010ff */
[C---:B------:R-:W-:Y:S01]  /*e450*/  FMUL.FTZ R42, R2.reuse, R42 ;  /* 0x0000002a022a7220 */ /* 0x040fe20000410000 */
[----:B------:R-:W-:Y:S01]  /*e460*/  F2FP.BF16.F32.PACK_AB R144, R145, R144 ;  /* 0x000000909190723e */ /* 0x000fe200000010ff */
[----:B------:R-:W-:Y:S01]  /*e470*/  STS [R11], R160 ;  /* 0x000000a00b007388 */ /* 0x000fe20000000800 */
[----:B------:R-:W-:Y:S01]  /*e480*/  F2FP.BF16.F32.PACK_AB R146, R147, R146 ;  /* 0x000000929392723e */ /* 0x000fe200000010ff */
[----:B------:R-:W-:Y:S01]  /*e490*/  FMUL.FTZ R47, R2, R47 ;  /* 0x0000002f022f7220 */ /* 0x000fe20000410000 */
[----:B------:R-:W-:Y:S01]  /*e4a0*/  IADD3 R5, R11, R0, RZ ;  /* 0x000000000b057210 */ /* 0x000fe20007ffe0ff */
[----:B------:R-:W-:Y:S01]  /*e4b0*/  STS [R11+0x400], R162 ;  /* 0x000400a20b007388 */ /* 0x000fe20000000800 */
[----:B------:R-:W-:Y:S01]  /*e4c0*/  SEL R12, R12, 0xffffffc0, !P2 ;  /* 0xffffffc00c0c7807 */ /* 0x000fe20005000000 */
        /* <DEDUP_REMOVED lines=18> */
[----:B------:R-:W-:Y:S01]  /*e5f0*/  F2FP.BF16.F32.PACK_AB R38, R39, R38 ;  /* 0x000000262726723e */ /* 0x000fe200000010ff */
[----:B------:R-:W-:Y:S01]  /*e600*/  STS [R13+0x2000], R152 ;  /* 0x002000980d007388 */ /* 0x000fe20000000800 */
[----:B------:R-:W-:Y:S01]  /*e610*/  IADD3 R17, R11, R12, RZ ;  /* 0x0000000c0b117210 */ /* 0x000fe20007ffe0ff */
[C---:B------:R-:W-:Y:S01]  /*e620*/  FMUL.FTZ R58, R2.reuse, R58 ;  /* 0x0000003a023a7220 */ /* 0x040fe20000410000 */
[----:B------:R-:W-:Y:S01]  /*e630*/  F2FP.BF16.F32.PACK_AB R48, R49, R48 ;  /* 0x000000303130723e */ /* 0x000fe200000010ff */
[----:B------:R-:W-:Y:S01]  /*e640*/  STS [R13+0x2400], R154 ;  /* 0x0024009a0d007388 */ /* 0x000fe20000000800 */
[----:B------:R-:W-:Y:S01]  /*e650*/  F2FP.BF16.F32.PACK_AB R50, R51, R50 ;  /* 0x000000323332723e */ /* 0x000fe200000010ff */
[----:B------:R-:W-:Y:S01]  /*e660*/  FMUL.FTZ R63, R2, R63 ;  /* 0x0000003f023f7220 */ /* 0x000fe20000410000 */
[----:B------:R-:W-:Y:S01]  /*e670*/  IADD3 R19, R12, R13, RZ ;  /* 0x0000000d0c137210 */ /* 0x000fe20007ffe0ff */
[----:B------:R-:W-:Y:S01]  /*e680*/  STS [R5], R144 ;  /* 0x0000009005007388 */ /* 0x000fe20000000800 */
[----:B------:R-:W-:Y:S01]  /*e690*/  FMUL.FTZ R62, R2, R62 ;  /* 0x0000003e023e7220 */ /* 0x000fe20000410000 */
[----:B------:R-:W-:Y:S01]  /*e6a0*/  F2FP.BF16.F32.PACK_AB R40, R41, R40 ;  /* 0x000000282928723e */ /* 0x000fe200000010ff */
[C---:B------:R-:W-:Y:S01]  /*e6b0*/  FMUL.FTZ R70, R14.reuse, R70 ;  /* 0x000000460e467220 */ /* 0x040fe20000410000 */
[----:B------:R-:W-:Y:S01]  /*e6c0*/  STS [R5+0x400], R146 ;  /* 0x0004009205007388 */ /* 0x000fe20000000800 */
[----:B------:R-:W-:Y:S01]  /*e6d0*/  F2FP.BF16.F32.PACK_AB R42, R43, R42 ;  /* 0x0000002a2b2a723e */ /* 0x000fe200000010ff */
[C---:B------:R-:W-:Y:S01]  /*e6e0*/  FMUL.FTZ R71, R14.reuse, R71 ;  /* 0x000000470e477220 */ /* 0x040fe20000410000 */
[----:B------:R-:W-:Y:S01]  /*e6f0*/  F2FP.BF16.F32.PACK_AB R44, R45, R44 ;  /* 0x0000002c2d2c723e */ /* 0x000fe200000010ff */
[----:B------:R-:W-:Y:S01]  /*e700*/  STS [R15], R132 ;  /* 0x000000840f007388 */ /* 0x000fe20000000800 */
[----:B------:R-:W-:Y:S01]  /*e710*/  F2FP.BF16.F32.PACK_AB R46, R47, R46 ;  /* 0x0000002e2f2e723e */ /* 0x000fe200000010ff */
[C---:B------:R-:W-:Y:S01]  /*e720*/  FMUL.FTZ R82, R14.reuse, R82 ;  /* 0x000000520e527220 */ /* 0x040fe20000410000 */
[----:B------:R-:W-:Y:S01]  /*e730*/  FMUL.FTZ R83, R14, R83 ;  /* 0x000000530e537220 */ /* 0x000fe20000410000 */
[----:B------:R-:W-:Y:S01]  /*e740*/  STS [R15+0x400], R134 ;  /* 0x000400860f007388 */ /* 0x000fe20000000800 */
        /* <DEDUP_REMOVED lines=10> */
[----:B------:R-:W-:Y:S01]  /*e7f0*/  IADD3 R23, R15, R12, RZ ;  /* 0x0000000c0f177210 */ /* 0x000fe20007ffe0ff */
        /* <DEDUP_REMOVED lines=16> */
[----:B------:R-:W-:Y:S01]  /*e900*/  STS [R19], R48 ;  /* 0x0000003013007388 */ /* 0x000fe20000000800 */
[C---:B------:R-:W-:Y:S01]  /*e910*/  FMUL.FTZ R90, R2.reuse, R90 ;  /* 0x0000005a025a7220 */ /* 0x040fe20000410000 */
[----:B------:R-:W-:Y:S01]  /*e920*/  F2FP.BF16.F32.PACK_AB R80, R81, R80 ;  /* 0x000000505150723e */ /* 0x000fe200000010ff */
[----:B------:R-:W-:Y:S01]  /*e930*/  ULDC.U8 UR4, c[0x0][0x3d9] ;  /* 0x0000f64000047ab9 */ /* 0x000fe20000000000 */
[----:B------:R-:W-:Y:S01]  /*e940*/  STS [R19+0x400], R50 ;  /* 0x0004003213007388 */ /* 0x000fe20000000800 */
[----:B------:R-:W-:Y:S01]  /*e950*/  F2FP.BF16.F32.PACK_AB R82, R83, R82 ;  /* 0x000000525352723e */ /* 0x000fe200000010ff */
[----:B------:R-:W-:Y:S01]  /*e960*/  UISETP.NE.AND UP0, UPT, UR4, URZ, UPT ;  /* 0x0000003f0400728c */ /* 0x000fe2000bf05270 */
        /* <DEDUP_REMOVED lines=22> */
[C---:B------:R-:W-:Y:S01]  /*ead0*/  FMUL.FTZ R107, R2.reuse, R107 ;  /* 0x0000006b026b7220 */ /* 0x040fe20000410000 */
[C---:B------:R-:W-:Y:S01]  /*eae0*/  FMUL.FTZ R106, R2.reuse, R106 ;  /* 0x0000006a026a7220 */ /* 0x040fe20000410000 */
[----:B------:R-:W1:Y:S01]  /*eaf0*/  @P4 MUFU.LG2 R12, R9 ;  /* 0x00000009000c4308 */ /* 0x000e620000000c00 */
[----:B------:R-:W-:Y:S01]  /*eb00*/  STS [R23], R64 ;  /* 0x0000004017007388 */ /* 0x000fe20000000800 */
[C---:B------:R-:W-:Y:S01]  /*eb10*/  FMUL.FTZ R111, R2.reuse, R111 ;  /* 0x0000006f026f7220 */ /* 0x040fe20000410000 */
[----:B------:R-:W-:Y:S01]  /*eb20*/  FMUL.FTZ R110, R2, R110 ;  /* 0x0000006e026e7220 */ /* 0x000fe20000410000 */
[C---:B------:R-:W-:Y:S01]  /*eb30*/  FMUL.FTZ R118, R14.reuse, R118 ;  /* 0x000000760e767220 */ /* 0x040fe20000410000 */
[----:B------:R-:W-:Y:S01]  /*eb40*/  STS [R23+0x400], R66 ;  /* 0x0004004217007388 */ /* 0x000fe20000000800 */
[C---:B------:R-:W-:Y:S01]  /*eb50*/  FMUL.FTZ R119, R14.reuse, R119 ;  /* 0x000000770e777220 */ /* 0x040fe20000410000 */
[----:B------:R-:W-:Y:S01]  /*eb60*/  F2FP.BF16.F32.PACK_AB R92, R93, R92 ;  /* 0x0000005c5d5c723e */ /* 0x000fe200000010ff */
[C---:B------:R-:W-:Y:S01]  /*eb70*/  FMUL.FTZ R130, R14.reuse, R130 ;  /* 0x000000820e827220 */ /* 0x040fe20000410000 */
[----:B------:R-:W-:Y:S01]  /*eb80*/  STS [R21+0x2000], R56 ;  /* 0x0020003815007388 */ /* 0x000fe20000000800 */
        /* <DEDUP_REMOVED lines=8> */
[C---:B------:R-:W-:Y:S01]  /*ec10*/  FMUL.FTZ R127, R2.reuse, R127 ;  /* 0x0000007f027f7220 */ /* 0x040fe20000410000 */
[----:B------:R-:W-:Y:S01]  /*ec20*/  F2FP.BF16.F32.PACK_AB R112, R113, R112 ;  /* 0x000000707170723e */ /* 0x000fe200000010ff */
[----:B------:R-:W-:Y:S01]  /*ec30*/  FMUL.FTZ R2, R2, R126 ;  /* 0x0000007e02027220 */ /* 0x000fe20000410000 */
[----:B------:R-:W-:Y:S01]  /*ec40*/  STS [R23+0x2400], R62 ;  /* 0x0024003e17007388 */ /* 0x000fe20000000800 */
[----:B------:R-:W-:Y:S01]  /*ec50*/  F2FP.BF16.F32.PACK_AB R114, R115, R114 ;  /* 0x000000727372723e */ /* 0x000fe200000010ff */
[----:B------:R-:W-:Y:S01]  /*ec60*/  @UP0 ULDC.64 UR8, c[0x0][0x2c0] ;  /* 0x0000b00000080ab9 */ /* 0x000fe20000000a00 */
[----:B------:R-:W-:Y:S01]  /*ec70*/  F2FP.BF16.F32.PACK_AB R104, R105, R104 ;  /* 0x000000686968723e */ /* 0x000fe200000010ff */
[----:B------:R-:W-:Y:S01]  /*ec80*/  STS [R11+0x4000], R68 ;  /* 0x004000440b007388 */ /* 0x000fe20000000800 */
        /* <DEDUP_REMOVED lines=8> */
[----:B------:R-:W-:Y:S01]  /*ed10*/  F2FP.BF16.F32.PACK_AB R118, R119, R118 ;  /* 0x000000767776723e */ /* 0x000fe200000010ff */
[----:B------:R-:W-:Y:S01]  /*ed20*/  @!UP0 ULDC UR9, c[0x0][0x2c4] ;  /* 0x0000b10000098ab9 */ /* 0x000fe20000000800 */
[----:B------:R-:W-:Y:S01]  /*ed30*/  F2FP.BF16.F32.PACK_AB R130, R131, R130 ;  /* 0x000000828382723e */ /* 0x000fe200000010ff */
[----:B------:R-:W-:Y:S01]  /*ed40*/  STS [R13+0x4400], R82 ;  /* 0x004400520d007388 */ /* 0x000fe20000000800 */
[----:B------:R-:W-:Y:S01]  /*ed50*/  F2FP.BF16.F32.PACK_AB R120, R121, R120 ;  /* 0x000000787978723e */ /* 0x000fe200000010ff */
[----:B------:R-:W-:Y:S01]  /*ed60*/  UISETP.NE.OR UP2, UPT, UR4, URZ, !UP1 ;  /* 0x0000003f0400728c */ /* 0x000fe2000cf45670 */
[----:B------:R-:W-:Y:S01]  /*ed70*/  F2FP.BF16.F32.PACK_AB R122, R123, R122 ;  /* 0x0000007a7b7a723e */ /* 0x000fe200000010ff */
[----:B------:R-:W-:Y:S01]  /*ed80*/  STS [R11+0x6000], R72 ;  /* 0x006000480b007388 */ /* 0x000fe20000000800 */
[----:B------:R-:W-:Y:S01]  /*ed90*/  F2FP.BF16.F32.PACK_AB R2, R127, R2 ;  /* 0x000000027f02723e */ /* 0x000fe200000010ff */
[----:B------:R-:W-:Y:S01]  /*eda0*/  @!UP0 USEL UR8, UR9, UR6, !UP1 ;  /* 0x0000000609088287 */ /* 0x000fe2000c800000 */
[----:B------:R-:W2:Y:S01]  /*edb0*/  @P4 LDC R14, c[0x0][0x2e8] ;  /* 0x0000ba00ff0e4b82 */ /* 0x000ea20000000800 */
[----:B------:R3:W-:Y:S01]  /*edc0*/  STS [R11+0x6400], R74 ;  /* 0x0064004a0b007388 */ /* 0x0007e20000000800 */
[----:B------:R-:W-:Y:S01]  /*edd0*/  @!UP0 ULDC UR5, c[0x0][0x270] ;  /* 0x00009c0000058ab9 */ /* 0x000fe20000000800 */
[----:B------:R-:W-:Y:S01]  /*ede0*/  MOV R0, 0x7f800000 ;  /* 0x7f80000000007802 */ /* 0x000fe20000000f00 */
[----:B------:R-:W-:Y:S01]  /*edf0*/  @UP0 UMOV UR7, 0x1 ;  /* 0x0000000100070882 */ /* 0x000fe20000000000 */
[----:B------:R-:W-:Y:S01]  /*ee00*/  STS [R13+0x6000], R76 ;  /* 0x0060004c0d007388 */ /* 0x000fe20000000800 */
[----:B------:R-:W-:Y:S01]  /*ee10*/  @!UP0 UIMAD UR7, UR8, UR5, URZ ;  /* 0x00000005080782a4 */ /* 0x000fe2000f8e023f */
[----:B------:R-:W-:Y:S01]  /*ee20*/  @P0 MUFU.LG2 R7, R7 ;  /* 0x0000000700070308 */ /* 0x000fe20000000c00 */
[----:B-1----:R-:W-:Y:S01]  /*ee30*/  @P4 FMUL.FTZ R16, R12, 0.69314718246459960938 ;  /* 0x3f3172180c104820 */ /* 0x002fe20000410000 */
[----:B------:R1:W-:Y:S01]  /*ee40*/  STS [R13+0x6400], R78 ;  /* 0x0064004e0d007388 */ /* 0x0003e20000000800 */
[----:B------:R-:W-:Y:S01]  /*ee50*/  UIMAD UR6, UR12, UR7, URZ ;  /* 0x000000070c0672a4 */ /* 0x000fe2000f8e023f */
[----:B------:R-:W-:Y:S01]  /*ee60*/  F2FP.BF16.F32.PACK_AB R124, R125, R124 ;  /* 0x0000007c7d7c723e */ /* 0x000fe200000010ff */
[----:B------:R-:W-:Y:S01]  /*ee70*/  @UP0 ULDC UR13, c[0x0][0x2c0] ;  /* 0x0000b000000d0ab9 */ /* 0x000fe20000000800 */
[----:B------:R-:W-:Y:S01]  /*ee80*/  STS [R5+0x4000], R84 ;  /* 0x0040005405007388 */ /* 0x000fe20000000800 */
[----:B------:R-:W-:Y:S01]  /*ee90*/  @!UP2 ULDC UR4, c[0x0][0x2c4] ;  /* 0x0000b1000004aab9 */ /* 0x000fe20000000800 */
[----:B------:R-:W-:Y:S01]  /*eea0*/  @!UP0 UMOV UR13, 0x1 ;  /* 0x00000001000d8882 */ /* 0x000fe20000000000 */
[----:B------:R-:W-:Y:S01]  /*eeb0*/  @!UP2 UIMAD UR4, UR12, UR4, URZ ;  /* 0x000000040c04a2a4 */ /* 0x000fe2000f8e023f */
[----:B------:R-:W-:Y:S01]  /*eec0*/  STS [R5+0x4400], R86 ;  /* 0x0044005605007388 */ /* 0x000fe20000000800 */
[----:B------:R-:W-:Y:S01]  /*eed0*/  USEL UR6, UR6, URZ, UP2 ;  /* 0x0000003f06067287 */ /* 0x000fe20009000000 */
[----:B------:R-:W-:Y:S01]  /*eee0*/  SHF.L.U32 R18, R3, 0x3, RZ ;  /* 0x0000000303127819 */ /* 0x000fe200000006ff */
[----:B------:R-:W-:Y:S01]  /*eef0*/  UIMAD UR5, UR10, UR13, URZ ;  /* 0x0000000d0a0572a4 */ /* 0x000fe2000f8e023f */
[----:B------:R-:W-:Y:S01]  /*ef00*/  STS [R15+0x4000], R96 ;  /* 0x004000600f007388 */ /* 0x000fe20000000800 */
[----:B------:R-:W-:-:S02]  /*ef10*/  UIMAD UR8, UR11, UR8, UR6 ;  /* 0x000000080b0872a4 */ /* 0x000fc4000f8e0206 */
[----:B------:R-:W-:Y:S01]  /*ef20*/  USHF.L.U32 UR7, UR5, 0x7, URZ ;  /* 0x0000000705077899 */ /* 0x000fe2000800063f */
[----:B------:R-:W-:Y:S01]  /*ef30*/  STS [R15+0x4400], R98 ;  /* 0x004400620f007388 */ /* 0x000fe20000000800 */
[----:B---3--:R-:W-:Y:S01]  /*ef40*/  @P5 FMUL.FTZ R11, R10, 0.69314718246459960938 ;  /* 0x3f3172180a0b5820 */ /* 0x008fe20000410000 */
[----:B------:R-:W-:Y:S01]  /*ef50*/  @!UP2 UMOV UR14, UR4 ;  /* 0x00000004000eac82 */ /* 0x000fe20008000000 */
[----:B------:R-:W3:Y:S01]  /*ef60*/  @P0 LDC R10, c[0x0][0x2e8] ;  /* 0x0000ba00ff0a0b82 */ /* 0x000ee20000000800 */
[----:B------:R-:W-:Y:S01]  /*ef70*/  STS [R5+0x6000], R88 ;  /* 0x0060005805007388 */ /* 0x000fe20000000800 */
[----:B------:R-:W-:Y:S02]  /*ef80*/  USHF.R.S32.HI UR6, URZ, 0x1f, UR8 ;  /* 0x0000001f3f067899 */ /* 0x000fe40008011408 */
[----:B------:R-:W-:Y:S01]  /*ef90*/  @!UP2 USHF.R.S32.HI UR15, URZ, 0x1f, UR4 ;  /* 0x0000001f3f0fa899 */ /* 0x000fe20008011404 */
[----:B------:R4:W-:Y:S01]  /*efa0*/  STS [R5+0x6400], R90 ;  /* 0x0064005a05007388 */ /* 0x0009e20000000800 */
[----:B------:R-:W-:-:S02]  /*efb0*/  USHF.R.S32.HI UR5, URZ, 0x1f, UR7 ;  /* 0x0000001f3f057899 */ /* 0x000fc40008011407 */
[----:B-1----:R-:W1:Y:S01]  /*efc0*/  LDC.64 R12, c[0x0][0x2a0] ;  /* 0x0000a800ff0c7b82 */ /* 0x002e620000000a00 */
[----:B------:R-:W-:Y:S01]  /*efd0*/  STS [R15+0x6000], R92 ;  /* 0x0060005c0f007388 */ /* 0x000fe20000000800 */
[----:B------:R-:W-:-:S03]  /*efe0*/  UIADD3 UR8, UP1, UP0, UR7, UR14, UR8 ;  /* 0x0000000e07087290 */ /* 0x000fc6000f83e008 */
[----:B------:R-:W-:Y:S01]  /*eff0*/  STS [R15+0x6400], R94 ;  /* 0x0064005e0f007388 */ /* 0x000fe20000000800 */
[----:B------:R-:W-:-:S03]  /*f000*/  UIADD3.X UR14, UR5, UR15, UR6, UP1, UP0 ;  /* 0x0000000f050e7290 */ /* 0x000fc60008fe0406 */
[----:B------:R-:W-:Y:S04]  /*f010*/  STS [R17+0x4000], R100 ;  /* 0x0040006411007388 */ /* 0x000fe80000000800 */
[----:B------:R-:W-:Y:S04]  /*f020*/  STS [R17+0x4400], R102 ;  /* 0x0044006611007388 */ /* 0x000fe80000000800 */
[----:B------:R-:W-:Y:S04]  /*f030*/  STS [R19+0x4000], R112 ;  /* 0x0040007013007388 */ /* 0x000fe80000000800 */
[----:B------:R-:W-:Y:S01]  /*f040*/  STS [R19+0x4400], R114 ;  /* 0x0044007213007388 */ /* 0x000fe20000000800 */
[----:B----4-:R-:W4:Y:S03]  /*f050*/  @P5 LDC R5, c[0x0][0x2e8] ;  /* 0x0000ba00ff055b82 */ /* 0x010f260000000800 */
[----:B------:R-:W-:Y:S04]  /*f060*/  STS [R17+0x6000], R104 ;  /* 0x0060006811007388 */ /* 0x000fe80000000800 */
[----:B------:R5:W-:Y:S04]  /*f070*/  STS [R17+0x6400], R106 ;  /* 0x0064006a11007388 */ /* 0x000be80000000800 */
[----:B------:R-:W-:Y:S04]  /*f080*/  STS [R19+0x6000], R108 ;  /* 0x0060006c13007388 */ /* 0x000fe80000000800 */
[----:B------:R-:W-:Y:S04]  /*f090*/  STS [R19+0x6400], R110 ;  /* 0x0064006e13007388 */ /* 0x000fe80000000800 */
[----:B------:R-:W-:Y:S04]  /*f0a0*/  STS [R21+0x4000], R116 ;  /* 0x0040007415007388 */ /* 0x000fe80000000800 */
[----:B------:R-:W-:Y:S01]  /*f0b0*/  STS [R21+0x4400], R118 ;  /* 0x0044007615007388 */ /* 0x000fe20000000800 */
[----:B----4-:R-:W-:Y:S01]  /*f0c0*/  @P5 FFMA.FTZ R0, R168, R5, R11 ;  /* 0x00000005a8005223 */ /* 0x010fe2000001000b */
[----:B------:R-:W-:Y:S01]  /*f0d0*/  MOV R5, 0x7f800000 ;  /* 0x7f80000000057802 */ /* 0x000fe20000000f00 */
[----:B------:R-:W4:Y:S01]  /*f0e0*/  @P3 LDC R11, c[0x0][0x2e8] ;  /* 0x0000ba00ff0b3b82 */ /* 0x000f220000000800 */
[----:B------:R-:W-:Y:S01]  /*f0f0*/  STS [R23+0x4000], R128 ;  /* 0x0040008017007388 */ /* 0x000fe20000000800 */
[----:B--2---:R-:W-:Y:S01]  /*f100*/  @P4 FFMA.FTZ R5, R167, R14, R16 ;  /* 0x0000000ea7054223 */ /* 0x004fe20000010010 */
[----:B------:R-:W-:-:S02]  /*f110*/  MOV R16, 0x7f800000 ;  /* 0x7f80000000107802 */ /* 0x000fc40000000f00 */
[----:B------:R-:W-:Y:S01]  /*f120*/  STS [R23+0x4400], R130 ;  /* 0x0044008217007388 */ /* 0x000fe20000000800 */
[----:B-----5:R-:W-:-:S03]  /*f130*/  MOV R17, 0x7f800000 ;  /* 0x7f80000000117802 */ /* 0x020fc60000000f00 */
[----:B------:R-:W-:Y:S04]  /*f140*/  STS [R21+0x6000], R120 ;  /* 0x0060007815007388 */ /* 0x000fe80000000800 */
[----:B------:R-:W-:Y:S04]  /*f150*/  STS [R21+0x6400], R122 ;  /* 0x0064007a15007388 */ /* 0x000fe80000000800 */
[----:B------:R2:W-:Y:S04]  /*f160*/  STS [R23+0x6400], R2 ;  /* 0x0064000217007388 */ /* 0x0005e80000000800 */
[----:B------:R1:W-:Y:S01]  /*f170*/  STS [R23+0x6000], R124 ;  /* 0x0060007c17007388 */ /* 0x0003e20000000800 */
[----:B--2---:R2:W5:Y:S02]  /*f180*/  @P3 MUFU.LG2 R2, R8 ;  /* 0x0000000800023308 */ /* 0x0045640000000c00 */
[----:B--2---:R-:W2:Y:S01]  /*f190*/  LDC.64 R8, c[0x0][0x290] ;  /* 0x0000a400ff087b82 */ /* 0x004ea20000000a00 */
[----:B-----5:R-:W-:Y:S01]  /*f1a0*/  @P3 FMUL.FTZ R15, R2, 0.69314718246459960938 ;  /* 0x3f317218020f3820 */ /* 0x020fe20000410000 */
[----:B------:R-:W-:-:S03]  /*f1b0*/  @P0 FMUL.FTZ R2, R7, 0.69314718246459960938 ;  /* 0x3f31721807020820 */ /* 0x000fc60000410000 */
[----:B----4-:R-:W-:Y:S01]  /*f1c0*/  @P3 FFMA.FTZ R16, R166, R11, R15 ;  /* 0x0000000ba6103223 */ /* 0x010fe2000001000f */
[----:B---3--:R-:W-:Y:S02]  /*f1d0*/  @P0 FFMA.FTZ R17, R165, R10, R2 ;  /* 0x0000000aa5110223 */ /* 0x008fe40000010002 */
[----:B------:R-:W-:Y:S06]  /*f1e0*/  BAR.SYNC.DEFER_BLOCKING 0x0 ;  /* 0x0000000000007b1d */ /* 0x000fec0000010000 */
[----:B-1----:R-:W-:Y:S05]  /*f1f0*/  @P6 BRA `(.L_x_1092) ;  /* 0x0000000000c46947 */ /* 0x002fea0003800000 */
        /* <DEDUP_REMOVED lines=26> */
[----:B------:R-:W3:Y:S01]  /*f3a0*/  @!P5 LDC.64 R10, c[0x0][0x2b0] ;  /* 0x0000ac00ff0adb82 */ /* 0x000ee20000000a00 */
[----:B------:R-:W-:Y:S01]  /*f3b0*/  @!P3 IMAD R22, R22, UR13, RZ ;  /* 0x0000000d1616bc24 */ /* 0x000fe2000f8e02ff */
[----:B------:R-:W-:-:S06]  /*f3c0*/  @!P6 LEA.HI.X.SX32 R20, R20, UR14, 0x1, P0 ;  /* 0x0000000e1414ec11 */ /* 0x000fcc00080f0eff */
[----:B------:R-:W4:Y:S08]  /*f3d0*/  @!P4 LDC.64 R6, c[0x0][0x2b0] ;  /* 0x0000ac00ff06cb82 */ /* 0x000f300000000a00 */
[----:B------:R-:W5:Y:S01]  /*f3e0*/  @!P3 LDC.64 R2, c[0x0][0x2b0] ;  /* 0x0000ac00ff02bb82 */ /* 0x000f620000000a00 */
[----:B-1----:R-:W-:Y:S02]  /*f3f0*/  @!P6 LEA R26, P1, R21, R14, 0x2 ;  /* 0x0000000e151ae211 */ /* 0x002fe400078210ff */
[----:B------:R-:W-:-:S02]  /*f400*/  @!P5 IADD3 R14, P0, R24, UR8, RZ ;  /* 0x00000008180edc10 */ /* 0x000fc4000ff1e0ff */
[----:B------:R-:W-:Y:S02]  /*f410*/  @!P6 LEA.HI.X R27, R21, R15, R20, 0x2, P1 ;  /* 0x0000000f151be211 */ /* 0x000fe400008f1414 */
[----:B------:R-:W-:Y:S02]  /*f420*/  @!P5 LEA.HI.X.SX32 R24, R24, UR14, 0x1, P0 ;  /* 0x0000000e1818dc11 */ /* 0x000fe400080f0eff */
[----:B---3--:R-:W-:Y:S01]  /*f430*/  @!P5 LEA R20, P2, R14, R10, 0x2 ;  /* 0x0000000a0e14d211 */ /* 0x008fe200078410ff */
[----:B------:R1:W-:Y:S01]  /*f440*/  @!P6 STG.E desc[UR16][R26.64], R0 ;  /* 0x000000001a00e986 */ /* 0x0003e2000c101910 */
[C---:B------:R-:W-:Y:S02]  /*f450*/  @!P4 IADD3 R10, P1, R23.reuse, UR8, RZ ;  /* 0x00000008170acc10 */ /* 0x040fe4000ff3e0ff */
[----:B------:R-:W-:Y:S02]  /*f460*/  @!P3 IADD3 R15, P0, R22, UR8, RZ ;  /* 0x00000008160fbc10 */ /* 0x000fe4000ff1e0ff */
[----:B------:R-:W-:-:S02]  /*f470*/  @!P4 LEA.HI.X.SX32 R23, R23, UR14, 0x1, P1 ;  /* 0x0000000e1717cc11 */ /* 0x000fc400088f0eff */
[----:B------:R-:W-:Y:S02]  /*f480*/  @!P3 LEA.HI.X.SX32 R22, R22, UR14, 0x1, P0 ;  /* 0x0000000e1616bc11 */ /* 0x000fe400080f0eff */
[----:B----4-:R-:W-:Y:S02]  /*f490*/  @!P4 LEA R6, P1, R10, R6, 0x2 ;  /* 0x000000060a06c211 */ /* 0x010fe400078210ff */
[----:B------:R-:W-:Y:S02]  /*f4a0*/  @!P5 LEA.HI.X R21, R14, R11, R24, 0x2, P2 ;  /* 0x0000000b0e15d211 */ /* 0x000fe400010f1418 */
[----:B------:R-:W-:Y:S02]  /*f4b0*/  @!P4 LEA.HI.X R7, R10, R7, R23, 0x2, P1 ;  /* 0x000000070a07c211 */ /* 0x000fe400008f1417 */
[C---:B-----5:R-:W-:Y:S01]  /*f4c0*/  @!P3 LEA R2, P0, R15.reuse, R2, 0x2 ;  /* 0x000000020f02b211 */ /* 0x060fe200078010ff */
[----:B------:R1:W-:Y:S03]  /*f4d0*/  @!P5 STG.E desc[UR16][R20.64], R5 ;  /* 0x000000051400d986 */ /* 0x0003e6000c101910 */
[----:B------:R-:W-:Y:S01]  /*f4e0*/  @!P3 LEA.HI.X R3, R15, R3, R22, 0x2, P0 ;  /* 0x000000030f03b211 */ /* 0x000fe200000f1416 */
[----:B------:R1:W-:Y:S04]  /*f4f0*/  @!P4 STG.E desc[UR16][R6.64], R16 ;  /* 0x000000100600c986 */ /* 0x0003e8000c101910 */
[----:B------:R1:W-:Y:S04]  /*f500*/  @!P3 STG.E desc[UR16][R2.64], R17 ;  /* 0x000000110200b986 */ /* 0x0003e8000c101910 */
.L_x_1092:
[----:B------:R-:W-:Y:S05]  /*f510*/  BSYNC B0 ;  /* 0x0000000000007941 */ /* 0x000fea0003800000 */
.L_x_1091:
[----:B------:R-:W-:Y:S01]  /*f520*/  USHF.R.S32.HI UR4, URZ, 0x1f, UR12 ;  /* 0x0000001f3f047899 */ /* 0x000fe2000801140c */
[----:B------:R-:W-:Y:S01]  /*f530*/  SHF.R.S32.HI R19, RZ, 0x1f, R18 ;  /* 0x0000001fff137819 */ /* 0x000fe20000011412 */
[----:B------:R-:W-:Y:S01]  /*f540*/  ULDC.64 UR6, c[0x0][0x298] ;  /* 0x0000a60000067ab9 */ /* 0x000fe20000000a00 */
[----:B-1----:R-:W-:Y:S01]  /*f550*/  SHF.R.S32.HI R2, RZ, 0x3, R4 ;  /* 0x00000003ff027819 */ /* 0x002fe20000011404 */
[----:B------:R-:W-:Y:S02]  /*f560*/  LDS.128 R60, [R224+0x800] ;  /* 0x00080000e03c7984 */ /* 0x000fe40000000c00 */
[C---:B--2---:R-:W-:Y:S01]  /*f570*/  IMAD R0, R8.reuse, UR4, RZ ;  /* 0x0000000408007c24 */ /* 0x044fe2000f8e02ff */
[----:B------:R-:W-:Y:S01]  /*f580*/  USHF.R.S32.HI UR4, URZ, 0x1f, UR11 ;  /* 0x0000001f3f047899 */ /* 0x000fe2000801140b */
[----:B------:R-:W-:Y:S01]  /*f590*/  IMAD.WIDE.U32 R18, R8, UR12, R18 ;  /* 0x0000000c08127c25 */ /* 0x000fe2000f8e0012 */
[----:B------:R-:W-:Y:S01]  /*f5a0*/  SHF.R.S32.HI R3, RZ, 0x1f, R2 ;  /* 0x0000001fff037819 */ /* 0x000fe20000011402 */
[----:B------:R-:W-:Y:S02]  /*f5b0*/  LDS.128 R4, [R224+0x4000] ;  /* 0x00400000e0047984 */ /* 0x000fe40000000c00 */
[----:B------:R-:W-:-:S02]  /*f5c0*/  IMAD R9, R9, UR12, R0 ;  /* 0x0000000c09097c24 */ /* 0x000fc4000f8e0200 */
[C---:B------:R-:W-:Y:S01]  /*f5d0*/  IMAD R0, R12.reuse, UR4, RZ ;  /* 0x000000040c007c24 */ /* 0x040fe2000f8e02ff */
[----:B------:R-:W-:Y:S01]  /*f5e0*/  ULDC.64 UR4, c[0x0][0x280] ;  /* 0x0000a00000047ab9 */ /* 0x000fe20000000a00 */
[----:B------:R-:W-:Y:S01]  /*f5f0*/  IMAD.IADD R19, R19, 0x1, R9 ;  /* 0x0000000113137824 */ /* 0x000fe200078e0209 */
[----:B------:R-:W-:Y:S01]  /*f600*/  LDS.128 R32, [R224+0x4800] ;  /* 0x00480000e0207984 */ /* 0x000fe20000000c00 */
[----:B------:R-:W-:Y:S02]  /*f610*/  IMAD R13, R13, UR11, R0 ;  /* 0x0000000b0d0d7c24 */ /* 0x000fe4000f8e0200 */
[----:B------:R-:W-:Y:S01]  /*f620*/  IMAD.WIDE.U32 R14, R12, UR11, R18 ;  /* 0x0000000b0c0e7c25 */ /* 0x000fe2000f8e0012 */
[----:B------:R-:W1:Y:S03]  /*f630*/  LDS.128 R8, [R224] ;  /* 0x00000000e0087984 */ /* 0x000e660000000c00 */
[----:B------:R-:W-:Y:S01]  /*f640*/  IMAD.WIDE R2, R223, 0x80, R2 ;  /* 0x00000080df027825 */ /* 0x000fe200078e0202 */
[----:B------:R-:W2:Y:S03]  /*f650*/  LDS.128 R56, [R224+0x1000] ;  /* 0x00100000e0387984 */ /* 0x000ea60000000c00 */
[----:B------:R-:W-:Y:S01]  /*f660*/  IMAD.IADD R13, R15, 0x1, R13 ;  /* 0x000000010f0d7824 */ /* 0x000fe200078e020d */
[----:B------:R-:W3:Y:S01]  /*f670*/  LDS.128 R28, [R224+0x5000] ;  /* 0x00500000e01c7984 */ /* 0x000ee20000000c00 */
[----:B------:R-:W-:-:S02]  /*f680*/  IMAD R0, R3, UR6, RZ ;  /* 0x0000000603007c24 */ /* 0x000fc4000f8e02ff */
[----:B------:R-:W-:Y:S01]  /*f690*/  IMAD.MOV.U32 R12, RZ, RZ, R14 ;  /* 0x000000ffff0c7224 */ /* 0x000fe200078e000e */
[----:B------:R-:W4:Y:S01]  /*f6a0*/  LDS.128 R52, [R224+0x1800] ;  /* 0x00180000e0347984 */ /* 0x000f220000000c00 */
[C---:B------:R-:W-:Y:S02]  /*f6b0*/  IMAD R0, R2.reuse, UR7, R0 ;  /* 0x0000000702007c24 */ /* 0x040fe4000f8e0200 */
[----:B------:R-:W-:Y:S01]  /*f6c0*/  IMAD.WIDE.U32 R12, R2, UR6, R12 ;  /* 0x00000006020c7c25 */ /* 0x000fe2000f8e000c */
[----:B------:R-:W5:Y:S03]  /*f6d0*/  LDS.128 R24, [R224+0x5800] ;  /* 0x00580000e0187984 */ /* 0x000f660000000c00 */
[----:B------:R-:W-:Y:S01]  /*f6e0*/  IMAD.IADD R0, R13, 0x1, R0 ;  /* 0x000000010d007824 */ /* 0x000fe200078e0200 */
[C---:B------:R-:W-:Y:S01]  /*f6f0*/  LEA R2, P0, R12.reuse, UR4, 0x1 ;  /* 0x000000040c027c11 */ /* 0x040fe2000f8008ff */
[----:B------:R-:W-:Y:S01]  /*f700*/  USHF.L.U32 UR4, UR6, 0x5, URZ ;  /* 0x0000000506047899 */ /* 0x000fe2000800063f */
[----:B------:R-:W5:Y:S01]  /*f710*/  LDS.128 R48, [R224+0x2000] ;  /* 0x00200000e0307984 */ /* 0x000f620000000c00 */
[----:B------:R-:W-:Y:S01]  /*f720*/  USHF.L.U64.HI UR6, UR6, 0x5, UR7 ;  /* 0x0000000506067899 */ /* 0x000fe20008010207 */
        /* <DEDUP_REMOVED lines=17> */
[----:B-1----:R-:W-:Y:S01]  /*f840*/  STG.E.128 desc[UR16][R2.64], R8 ;  /* 0x0000000802007986 */ /* 0x002fe2000c101d10 */
[----:B------:R-:W-:-:S03]  /*f850*/  IADD3.X R77, R75, UR6, RZ, P0, !PT ;  /* 0x000000064b4d7c10 */ /* 0x000fc600087fe4ff */
[----:B------:R1:W-:Y:S04]  /*f860*/  STG.E.128 desc[UR16][R2.64+0x80], R4 ;  /* 0x0000800402007986 */ /* 0x0003e8000c101d10 */
[----:B------:R-:W-:Y:S04]  /*f870*/  STG.E.128 desc[UR16][R68.64], R60 ;  /* 0x0000003c44007986 */ /* 0x000fe8000c101d10 */
[----:B------:R-:W-:Y:S04]  /*f880*/  STG.E.128 desc[UR16][R68.64+0x80], R32 ;  /* 0x0000802044007986 */ /* 0x000fe8000c101d10 */
[----:B--2---:R-:W-:Y:S04]  /*f890*/  STG.E.128 desc[UR16][R70.64], R56 ;  /* 0x0000003846007986 */ /* 0x004fe8000c101d10 */
[----:B---3--:R-:W-:Y:S04]  /*f8a0*/  STG.E.128 desc[UR16][R70.64+0x80], R28 ;  /* 0x0000801c46007986 */ /* 0x008fe8000c101d10 */
[----:B----4-:R-:W-:Y:S04]  /*f8b0*/  STG.E.128 desc[UR16][R72.64], R52 ;  /* 0x0000003448007986 */ /* 0x010fe8000c101d10 */
[----:B-----5:R-:W-:Y:S04]  /*f8c0*/  STG.E.128 desc[UR16][R72.64+0x80], R24 ;  /* 0x0000801848007986 */ /* 0x020fe8000c101d10 */
[----:B------:R-:W-:Y:S04]  /*f8d0*/  STG.E.128 desc[UR16][R74.64], R48 ;  /* 0x000000304a007986 */ /* 0x000fe8000c101d10 */
[----:B------:R-:W-:Y:S01]  /*f8e0*/  STG.E.128 desc[UR16][R74.64+0x80], R20 ;  /* 0x000080144a007986 */ /* 0x000fe2000c101d10 */
[----:B-1----:R-:W-:-:S03]  /*f8f0*/  IADD3 R2, P0, R76, UR4, RZ ;  /* 0x000000044c027c10 */ /* 0x002fc6000ff1e0ff */
[----:B------:R-:W-:Y:S01]  /*f900*/  STG.E.128 desc[UR16][R76.64], R44 ;  /* 0x0000002c4c007986 */ /* 0x000fe2000c101d10 */
[----:B------:R-:W-:Y:S02]  /*f910*/  IADD3.X R3, R77, UR6, RZ, P0, !PT ;  /* 0x000000064d037c10 */ /* 0x000fe400087fe4ff */
[----:B------:R-:W-:Y:S01]  /*f920*/  IADD3 R4, P0, R2, UR4, RZ ;  /* 0x0000000402047c10 */ /* 0x000fe2000ff1e0ff */
[----:B------:R-:W-:Y:S03]  /*f930*/  STG.E.128 desc[UR16][R76.64+0x80], R16 ;  /* 0x000080104c007986 */ /* 0x000fe6000c101d10 */
[----:B------:R-:W-:Y:S01]  /*f940*/  IADD3.X R5, R3, UR6, RZ, P0, !PT ;  /* 0x0000000603057c10 */ /* 0x000fe200087fe4ff */
[----:B------:R-:W-:Y:S04]  /*f950*/  STG.E.128 desc[UR16][R2.64], R40 ;  /* 0x0000002802007986 */ /* 0x000fe8000c101d10 */
[----:B------:R-:W-:Y:S04]  /*f960*/  STG.E.128 desc[UR16][R2.64+0x80], R12 ;  /* 0x0000800c02007986 */ /* 0x000fe8000c101d10 */
[----:B------:R-:W-:Y:S04]  /*f970*/  STG.E.128 desc[UR16][R4.64], R36 ;  /* 0x0000002404007986 */ /* 0x000fe8000c101d10 */
[----:B------:R-:W-:Y:S01]  /*f980*/  STG.E.128 desc[UR16][R4.64+0x80], R64 ;  /* 0x0000804004007986 */ /* 0x000fe2000c101d10 */
[----:B------:R-:W-:Y:S05]  /*f990*/  EXIT ;  /* 0x000000000000794d */ /* 0x000fea0003800000 */
.L_x_1080:
[----:B------:R-:W-:Y:S01]  /*f9a0*/  SHF.R.S32.HI R2, RZ, 0x1f, R111 ;  /* 0x0000001fff027819 */ /* 0x000fe2000001146f */
[----:B------:R-:W-:Y:S01]  /*f9b0*/  ULDC.U8 UR9, c[0x0][0x3d9] ;  /* 0x0000f64000097ab9 */ /* 0x000fe20000000000 */
[----:B------:R-:W-:Y:S01]  /*f9c0*/  SHF.R.S32.HI R3, RZ, 0x1f, R12 ;  /* 0x0000001fff037819 */ /* 0x000fe2000001140c */
[----:B------:R-:W-:Y:S01]  /*f9d0*/  UISETP.NE.AND UP1, UPT, UR9, URZ, UPT ;  /* 0x0000003f0900728c */ /* 0x000fe2000bf25270 */
[----:B------:R-:W-:Y:S01]  /*f9e0*/  LEA.HI R2, R2, R111, RZ, 0x3 ;  /* 0x0000006f02027211 */ /* 0x000fe200078f18ff */
[----:B------:R-:W-:Y:S01]  /*f9f0*/  ULDC.64 UR6, c[0x0][0x290] ;  /* 0x0000a40000067ab9 */ /* 0x000fe20000000a00 */
[----:B------:R-:W-:Y:S01]  /*fa00*/  ULDC.U8 UR10, c[0x0][0x3d8] ;  /* 0x0000f600000a7ab9 */ /* 0x000fe20000000000 */
[----:B------:R-:W-:Y:S01]  /*fa10*/  IMAD R3, R3, UR6, RZ ;  /* 0x0000000603037c24 */ /* 0x000fe2000f8e02ff */
[----:B------:R-:W-:Y:S01]  /*fa20*/  LOP3.LUT R6, R2, 0x1ffffff8, RZ, 0xc0, !PT ;  /* 0x1ffffff802067812 */ /* 0x000fe200078ec0ff */
[----:B------:R-:W-:Y:S01]  /*fa30*/  ULDC.64 UR4, c[0x0][0x2a0] ;  /* 0x0000a80000047ab9 */ /* 0x000fe20000000a00 */
[----:B------:R-:W-:Y:S01]  /*fa40*/  SHF.R.S32.HI R2, RZ, 0x3, R2 ;  /* 0x00000003ff027819 */ /* 0x000fe20000011402 */
[----:B------:R-:W-:Y:S01]  /*fa50*/  IMAD R0, R12, UR7, R3 ;  /* 0x000000070c007c24 */ /* 0x000fe2000f8e0203 */
[----:B------:R-:W-:Y:S01]  /*fa60*/  SHF.R.S32.HI R4, RZ, 0x1f, R13 ;  /* 0x0000001fff047819 */ /* 0x000fe2000001140d */
[----:B------:R-:W-:Y:S01]  /*fa70*/  IMAD.IADD R6, R111, 0x1, -R6 ;  /* 0x000000016f067824 */ /* 0x000fe200078e0a06 */
[----:B------:R-:W-:Y:S01]  /*fa80*/  @!UP1 UISETP.NE.AND UP0, UPT, UR10, URZ, UPT ;  /* 0x0000003f0a00928c */ /* 0x000fe2000bf05270 */
[--C-:B------:R-:W-:Y:S01]  /*fa90*/  SHF.R.S32.HI R3, RZ, 0x1f, R2.reuse ;  /* 0x0000001fff037819 */ /* 0x100fe20000011402 */
[----:B------:R-:W-:Y:S01]  /*faa0*/  @UP1 ULDC UR8, c[0x0][0x2c0] ;  /* 0x0000b00000081ab9 */ /* 0x000fe20000000800 */
[----:B------:R-:W-:Y:S01]  /*fab0*/  IMAD.SHL.U32 R6, R6, 0x8, RZ ;  /* 0x0000000806067824 */ /* 0x000fe200078e00ff */
[----:B------:R-:W-:Y:S01]  /*fac0*/  @UP1 UIMAD UR8, UR15, UR8, URZ ;  /* 0x000000080f0812a4 */ /* 0x000fe2000f8e023f */
[----:B------:R-:W-:Y:S01]  /*fad0*/  IMAD R4, R4, UR4, RZ ;  /* 0x0000000404047c24 */ /* 0x000fe2000f8e02ff */
[----:B------:R-:W-:Y:S01]  /*fae0*/  @UP1 UMOV UR11, 0x1 ;  /* 0x00000001000b1882 */ /* 0x000fe20000000000 */
[----:B------:R-:W-:Y:S01]  /*faf0*/  IMAD.WIDE R8, R223, 0x80, R2 ;  /* 0x00000080df087825 */ /* 0x000fe200078e0202 */
[----:B------:R-:W-:Y:S01]  /*fb00*/  SHF.R.S32.HI R7, RZ, 0x1f, R6 ;  /* 0x0000001fff077819 */ /* 0x000fe20000011406 */
[----:B------:R-:W-:Y:S01]  /*fb10*/  BSSY B0, `(.L_x_1093) ;  /* 0x0000054000007945 */ /* 0x000fe20003800000 */
[----:B------:R-:W-:Y:S01]  /*fb20*/  ISETP.NE.AND P1, PT, RZ, UR10, PT ;  /* 0x0000000aff007c0c */ /* 0x000fe2000bf25270 */
[----:B------:R-:W-:-:S02]  /*fb30*/  IMAD R4, R13, UR5, R4 ;  /* 0x000000050d047c24 */ /* 0x000fc4000f8e0204 */
[----:B------:R-:W-:Y:S01]  /*fb40*/  IMAD.WIDE.U32 R6, R12, UR6, R6 ;  /* 0x000000060c067c25 */ /* 0x000fe2000f8e0006 */
[----:B------:R-:W-:Y:S01]  /*fb50*/  @!UP1 ULDC UR6, c[0x0][0x2e4] ;  /* 0x0000b90000069ab9 */ /* 0x000fe20000000800 */
[----:B------:R-:W-:Y:S01]  /*fb60*/  ISETP.EQ.AND P1, PT, RZ, UR9, P1 ;  /* 0x00000009ff007c0c */ /* 0x000fe20008f22270 */
[----:B------:R-:W-:Y:S01]  /*fb70*/  @!UP1 USEL UR8, UR15, UR6, !UP0 ;  /* 0x000000060f089287 */ /* 0x000fe2000c000000 */
[----:B------:R-:W-:Y:S02]  /*fb80*/  IMAD.IADD R7, R0, 0x1, R7 ;  /* 0x0000000100077824 */ /* 0x000fe400078e0207 */
[----:B------:R-:W-:Y:S02]  /*fb90*/  @!UP1 ULDC UR6, c[0x0][0x270] ;  /* 0x00009c0000069ab9 */ /* 0x000fe40000000800 */
[----:B------:R-:W-:Y:S01]  /*fba0*/  @!UP1 UIMAD UR11, UR8, UR6, URZ ;  /* 0x00000006080b92a4 */ /* 0x000fe2000f8e023f */
[----:B------:R-:W-:Y:S01]  /*fbb0*/  IMAD.WIDE.U32 R6, R13, UR4, R6 ;  /* 0x000000040d067c25 */ /* 0x000fe2000f8e0006 */
[----:B------:R-:W-:Y:S01]  /*fbc0*/  ULDC.64 UR4, c[0x0][0x280] ;  /* 0x0000a00000047ab9 */ /* 0x000fe20000000a00 */
[----:B------:R-:W-:-:S02]  /*fbd0*/  ULDC.64 UR6, c[0x0][0x298] ;  /* 0x0000a60000067ab9 */ /* 0x000fc40000000a00 */
[----:B------:R-:W-:Y:S01]  /*fbe0*/  IMAD R5, R9, UR6, RZ ;  /* 0x0000000609057c24 */ /* 0x000fe2000f8e02ff */
[----:B------:R-:W-:Y:S01]  /*fbf0*/  USHF.L.U32 UR9, UR6, 0x5, URZ ;  /* 0x0000000506097899 */ /* 0x000fe2000800063f */
[----:B------:R-:W-:Y:S02]  /*fc00*/  IMAD.IADD R7, R4, 0x1, R7 ;  /* 0x0000000104077824 */ /* 0x000fe400078e0207 */
[C---:B------:R-:W-:Y:S02]  /*fc10*/  IMAD R5, R8.reuse, UR7, R5 ;  /* 0x0000000708057c24 */ /* 0x040fe4000f8e0205 */
[----:B------:R-:W-:Y:S01]  /*fc20*/  IMAD.WIDE.U32 R8, R8, UR6, R6 ;  /* 0x0000000608087c25 */ /* 0x000fe2000f8e0006 */
[----:B------:R-:W-:-:S03]  /*fc30*/  USHF.L.U64.HI UR6, UR6, 0x5, UR7 ;  /* 0x0000000506067899 */ /* 0x000fc60008010207 */
[----:B------:R-:W-:Y:S01]  /*fc40*/  IMAD.IADD R5, R5, 0x1, R9 ;  /* 0x0000000105057824 */ /* 0x000fe200078e0209 */
[----:B------:R-:W-:Y:S01]  /*fc50*/  LEA R6, P0, R8, UR4, 0x1 ;  /* 0x0000000408067c11 */ /* 0x000fe2000f8008ff */
[C---:B------:R-:W-:Y:S02]  /*fc60*/  IMAD R0, R12.reuse, UR11, RZ ;  /* 0x0000000b0c007c24 */ /* 0x040fe4000f8e02ff */
[----:B------:R-:W-:Y:S01]  /*fc70*/  IMAD R12, R12, UR15, RZ ;  /* 0x0000000f0c0c7c24 */ /* 0x000fe2000f8e02ff */
[----:B------:R-:W-:Y:S02]  /*fc80*/  LEA.HI.X R7, R8, UR5, R5, 0x1, P0 ;  /* 0x0000000508077c11 */ /* 0x000fe400080f0c05 */
[----:B------:R-:W-:Y:S02]  /*fc90*/  IADD3 R8, P0, R6, UR9, RZ ;  /* 0x0000000906087c10 */ /* 0x000fe4000ff1e0ff */
[----:B------:R-:W-:Y:S01]  /*fca0*/  SEL R0, R0, RZ, !P1 ;  /* 0x000000ff00007207 */ /* 0x000fe20004800000 */
[----:B------:R-:W-:Y:S01]  /*fcb0*/  STG.E.128 desc[UR16][R6.64], RZ ;  /* 0x000000ff06007986 */ /* 0x000fe2000c101d10 */
[----:B------:R-:W-:-:S02]  /*fcc0*/  IADD3.X R9, R7, UR6, RZ, P0, !PT ;  /* 0x0000000607097c10 */ /* 0x000fc400087fe4ff */
[----:B------:R-:W-:Y:S01]  /*fcd0*/  IADD3 R10, P0, R8, UR9, RZ ;  /* 0x00000009080a7c10 */ /* 0x000fe2000ff1e0ff */
[----:B------:R-:W-:Y:S01]  /*fce0*/  IMAD R13, R13, UR8, R0 ;  /* 0x000000080d0d7c24 */ /* 0x000fe2000f8e0200 */
[----:B------:R-:W-:Y:S01]  /*fcf0*/  @UP1 ULDC UR8, c[0x0][0x2c0] ;  /* 0x0000b00000081ab9 */ /* 0x000fe20000000800 */
[----:B------:R1:W-:Y:S01]  /*fd00*/  STG.E.128 desc[UR16][R6.64+0x80], RZ ;  /* 0x000080ff06007986 */ /* 0x0003e2000c101d10 */
[----:B------:R-:W-:Y:S01]  /*fd10*/  IADD3.X R11, R9, UR6, RZ, P0, !PT ;  /* 0x00000006090b7c10 */ /* 0x000fe200087fe4ff */
[----:B------:R-:W-:Y:S01]  /*fd20*/  @!UP1 UMOV UR8, 0x1 ;  /* 0x0000000100089882 */ /* 0x000fe20000000000 */
[----:B------:R-:W-:Y:S01]  /*fd30*/  IADD3 R14, P0, R10, UR9, RZ ;  /* 0x000000090a0e7c10 */ /* 0x000fe2000ff1e0ff */
[----:B------:R-:W-:Y:S01]  /*fd40*/  STG.E.128 desc[UR16][R8.64], RZ ;  /* 0x000000ff08007986 */ /* 0x000fe2000c101d10 */
[----:B------:R-:W-:Y:S01]  /*fd50*/  SHF.R.S32.HI R0, RZ, 0x1f, R12 ;  /* 0x0000001fff007819 */ /* 0x000fe2000001140c */
[----:B------:R-:W-:Y:S01]  /*fd60*/  IMAD R4, R114, UR8, RZ ;  /* 0x0000000872047c24 */ /* 0x000fe2000f8e02ff */
[----:B------:R-:W-:Y:S01]  /*fd70*/  IADD3.X R15, R11, UR6, RZ, P0, !PT ;  /* 0x000000060b0f7c10 */ /* 0x000fe200087fe4ff */
[----:B------:R2:W-:Y:S01]  /*fd80*/  STG.E.128 desc[UR16][R8.64+0x80], RZ ;  /* 0x000080ff08007986 */ /* 0x0005e2000c101d10 */
[----:B------:R-:W-:-:S02]  /*fd90*/  IADD3 R18, P0, R14, UR9, RZ ;  /* 0x000000090e127c10 */ /* 0x000fc4000ff1e0ff */
[----:B------:R-:W-:Y:S01]  /*fda0*/  SEL R12, R12, RZ, P1 ;  /* 0x000000ff0c0c7207 */ /* 0x000fe20000800000 */
[----:B------:R-:W-:Y:S01]  /*fdb0*/  STG.E.128 desc[UR16][R10.64], RZ ;  /* 0x000000ff0a007986 */ /* 0x000fe2000c101d10 */
[----:B------:R-:W-:Y:S02]  /*fdc0*/  IADD3.X R19, R15, UR6, RZ, P0, !PT ;  /* 0x000000060f137c10 */ /* 0x000fe400087fe4ff */
[----:B------:R-:W-:Y:S01]  /*fdd0*/  IADD3 R20, P0, R18, UR9, RZ ;  /* 0x0000000912147c10 */ /* 0x000fe2000ff1e0ff */
[----:B------:R3:W-:Y:S01]  /*fde0*/  STG.E.128 desc[UR16][R10.64+0x80], RZ ;  /* 0x000080ff0a007986 */ /* 0x0007e2000c101d10 */
[----:B------:R-:W-:Y:S02]  /*fdf0*/  SEL R5, R0, RZ, P1 ;  /* 0x000000ff00057207 */ /* 0x000fe40000800000 */
[----:B------:R-:W-:Y:S01]  /*fe00*/  IADD3.X R21, R19, UR6, RZ, P0, !PT ;  /* 0x0000000613157c10 */ /* 0x000fe200087fe4ff */
[----:B------:R-:W-:Y:S01]  /*fe10*/  STG.E.128 desc[UR16][R14.64], RZ ;  /* 0x000000ff0e007986 */ /* 0x000fe2000c101d10 */
[----:B------:R-:W-:-:S02]  /*fe20*/  IADD3 R16, P0, R20, UR9, RZ ;  /* 0x0000000914107c10 */ /* 0x000fc4000ff1e0ff */
[--C-:B------:R-:W-:Y:S01]  /*fe30*/  IADD3 R0, P3, P2, R4, R12, R13.reuse ;  /* 0x0000000c04007210 */ /* 0x100fe20007a7e00d */
[----:B------:R4:W-:Y:S01]  /*fe40*/  STG.E.128 desc[UR16][R14.64+0x80], RZ ;  /* 0x000080ff0e007986 */ /* 0x0009e2000c101d10 */
[----:B------:R-:W-:Y:S01]  /*fe50*/  IADD3.X R17, R21, UR6, RZ, P0, !PT ;  /* 0x0000000615117c10 */ /* 0x000fe200087fe4ff */
[C---:B------:R-:W-:Y:S01]  /*fe60*/  VIADD R12, R2.reuse, 0x10 ;  /* 0x00000010020c7836 */ /* 0x040fe20000000000 */
[----:B------:R-:W-:Y:S01]  /*fe70*/  SHF.R.S32.HI R4, RZ, 0x1f, R4 ;  /* 0x0000001fff047819 */ /* 0x000fe20000011404 */
[----:B------:R4:W-:Y:S01]  /*fe80*/  STG.E.128 desc[UR16][R18.64], RZ ;  /* 0x000000ff12007986 */ /* 0x0009e2000c101d10 */
[----:B------:R-:W-:Y:S01]  /*fe90*/  SHF.R.S32.HI R13, RZ, 0x1f, R13 ;  /* 0x0000001fff0d7819 */ /* 0x000fe2000001140d */
[----:B-1----:R-:W-:Y:S01]  /*fea0*/  VIADD R7, R2, 0x60 ;  /* 0x0000006002077836 */ /* 0x002fe20000000000 */
[----:B------:R-:W-:Y:S01]  /*feb0*/  LOP3.LUT P1, RZ, R111, 0x7, RZ, 0xc0, !PT ;  /* 0x000000076fff7812 */ /* 0x000fe2000782c0ff */
[----:B------:R1:W-:Y:S01]  /*fec0*/  STG.E.128 desc[UR16][R18.64+0x80], RZ ;  /* 0x000080ff12007986 */ /* 0x0003e2000c101d10 */
[----:B------:R-:W-:Y:S01]  /*fed0*/  IADD3.X R4, R4, R5, R13, P3, P2 ;  /* 0x0000000504047210 */ /* 0x000fe20001fe440d */
[----:B--2---:R-:W-:Y:S01]  /*fee0*/  VIADD R9, R2, 0x40 ;  /* 0x0000004002097836 */ /* 0x004fe20000000000 */
[----:B------:R-:W-:Y:S01]  /*fef0*/  IADD3 R13, -R114, UR15, RZ ;  /* 0x0000000f720d7c10 */ /* 0x000fe2000fffe1ff */
[----:B------:R1:W-:Y:S01]  /*ff00*/  STG.E.128 desc[UR16][R20.64], RZ ;  /* 0x000000ff14007986 */ /* 0x0003e2000c101d10 */
[----:B------:R-:W-:-:S02]  /*ff10*/  VIADD R8, R2, 0x50 ;  /* 0x0000005002087836 */ /* 0x000fc40000000000 */
[C---:B------:R-:W-:Y:S01]  /*ff20*/  ISETP.GE.OR P2, PT, R2.reuse, R13, P1 ;  /* 0x0000000d0200720c */ /* 0x040fe20000f46670 */
[----:B------:R1:W-:Y:S01]  /*ff30*/  STG.E.128 desc[UR16][R20.64+0x80], RZ ;  /* 0x000080ff14007986 */ /* 0x0003e2000c101d10 */
[C---:B---3--:R-:W-:Y:S02]  /*ff40*/  VIADD R11, R2.reuse, 0x20 ;  /* 0x00000020020b7836 */ /* 0x048fe40000000000 */
[----:B------:R-:W-:Y:S01]  /*ff50*/  VIADD R10, R2, 0x30 ;  /* 0x00000030020a7836 */ /* 0x000fe20000000000 */
[----:B------:R1:W-:Y:S04]  /*ff60*/  STG.E.128 desc[UR16][R16.64], RZ ;  /* 0x000000ff10007986 */ /* 0x0003e8000c101d10 */
[----:B------:R1:W-:Y:S01]  /*ff70*/  STG.E.128 desc[UR16][R16.64+0x80], RZ ;  /* 0x000080ff10007986 */ /* 0x0003e2000c101d10 */
[----:B----4-:R-:W-:-:S04]  /*ff80*/  IADD3 R14, P0, R16, UR9, RZ ;  /* 0x00000009100e7c10 */ /* 0x010fc8000ff1e0ff */
[----:B------:R-:W-:-:S05]  /*ff90*/  IADD3.X R15, R17, UR6, RZ, P0, !PT ;  /* 0x00000006110f7c10 */ /* 0x000fca00087fe4ff */
[----:B------:R1:W-:Y:S04]  /*ffa0*/  STG.E.128 desc[UR16][R14.64], RZ ;  /* 0x000000ff0e007986 */ /* 0x0003e8000c101d10 */
[----:B------:R1:W-:Y:S01]  /*ffb0*/  STG.E.128 desc[UR16][R14.64+0x80], RZ ;  /* 0x000080ff0e007986 */ /* 0x0003e2000c101d10 */
[----:B------:R-:W-:Y:S05]  /*ffc0*/  @P2 BRA `(.L_x_1094) ;  /* 0x0000000000202947 */ /* 0x000fea0003800000 */
[----:B------:R-:W-:Y:S01]  /*ffd0*/  IMAD R5, R2, UR8, RZ ;  /* 0x0000000802057c24 */ /* 0x000fe2000f8e02ff */
[----:B------:R-:W-:-:S04]  /*ffe0*/  ULDC.64 UR4, c[0x0][0x2b0] ;  /* 0x0000ac0000047ab9 */ /* 0x000fc80000000a00 */
[----:B------:R-:W-:-:S04]  /*fff0*/  IADD3 R6, P0, R5, R0, RZ ;  /* 0x0000000005067210 */ /* 0x000fc80007f1e0ff */
[----:B------:R-:W-:Y:S02]  /*10000*/  LEA.HI.X.SX32 R5, R5, R4, 0x1, P0 ;  /* 0x0000000405057211 */ /* 0x000fe400000f0eff */
[----:B-1----:R-:W-:-:S04]  /*10010*/  LEA R14, P0, R6, UR4, 0x2 ;  /* 0x00000004060e7c11 */ /* 0x002fc8000f8010ff */
[----:B------:R-:W-:Y:S01]  /*10020*/  LEA.HI.X R15, R6, UR5, R5, 0x2, P0 ;  /* 0x00000005060f7c11 */ /* 0x000fe200080f1405 */
[----:B------:R-:W-:-:S05]  /*10030*/  IMAD.MOV.U32 R5, RZ, RZ, 0x7f800000 ;  /* 0x7f800000ff057424 */ /* 0x000fca00078e00ff */
[----:B------:R2:W-:Y:S03]  /*10040*/  STG.E desc[UR16][R14.64], R5 ;  /* 0x000000050e007986 */ /* 0x0005e6000c101910 */
.L_x_1094:
[----:B------:R-:W-:Y:S05]  /*10050*/  BSYNC B0 ;  /* 0x0000000000007941 */ /* 0x000fea0003800000 */
.L_x_1093:
        /* <DEDUP_REMOVED lines=10> */
[----:B------:R-:W-:Y:S01]  /*10100*/  IMAD R3, R12, UR8, RZ ;  /* 0x000000080c037c24 */ /* 0x000fe2000f8e02ff */
[----:B------:R-:W-:-:S04]  /*10110*/  ULDC.64 UR4, c[0x0][0x2b0] ;  /* 0x0000ac0000047ab9 */ /* 0x000fc80000000a00 */
[----:B------:R-:W-:-:S04]  /*10120*/  IADD3 R6, P0, R3, R0, RZ ;  /* 0x0000000003067210 */ /* 0x000fc80007f1e0ff */
[----:B------:R-:W-:Y:S02]  /*10130*/  LEA.HI.X.SX32 R3, R3, R4, 0x1, P0 ;  /* 0x0000000403037211 */ /* 0x000fe400000f0eff */
[----:B------:R-:W-:-:S04]  /*10140*/  LEA R12, P0, R6, UR4, 0x2 ;  /* 0x00000004060c7c11 */ /* 0x000fc8000f8010ff */
[----:B------:R-:W-:Y:S01]  /*10150*/  LEA.HI.X R13, R6, UR5, R3, 0x2, P0 ;  /* 0x00000005060d7c11 */ /* 0x000fe200080f1403 */
[----:B------:R-:W-:-:S05]  /*10160*/  IMAD.MOV.U32 R3, RZ, RZ, 0x7f800000 ;  /* 0x7f800000ff037424 */ /* 0x000fca00078e00ff */
[----:B------:R3:W-:Y:S03]  /*10170*/  STG.E desc[UR16][R12.64], R3 ;  /* 0x000000030c007986 */ /* 0x0007e6000c101910 */
.L_x_1096:
[----:B------:R-:W-:Y:S05]  /*10180*/  BSYNC B0 ;  /* 0x0000000000007941 */ /* 0x000fea0003800000 */
.L_x_1095:
[----:B------:R-:W-:Y:S04]  /*10190*/  BSSY B0, `(.L_x_1097) ;  /* 0x000000a000007945 */ /* 0x000fe80003800000 */
[----:B------:R-:W-:Y:S05]  /*101a0*/  @P6 BRA `(.L_x_1098) ;  /* 0x0000000000206947 */ /* 0x000fea0003800000 */
[----:B---3--:R-:W-:Y:S01]  /*101b0*/  IMAD R3, R11, UR8, RZ ;  /* 0x000000080b037c24 */ /* 0x008fe2000f8e02ff */
[----:B------:R-:W-:-:S04]  /*101c0*/  ULDC.64 UR4, c[0x0][0x2b0] ;  /* 0x0000ac0000047ab9 */ /* 0x000fc80000000a00 */
[----:B------:R-:W-:-:S04]  /*101d0*/  IADD3 R6, P0, R3, R0, RZ ;  /* 0x0000000003067210 */ /* 0x000fc80007f1e0ff */
[----:B------:R-:W-:Y:S02]  /*101e0*/  LEA.HI.X.SX32 R3, R3, R4, 0x1, P0 ;  /* 0x0000000403037211 */ /* 0x000fe400000f0eff */
[----:B------:R-:W-:-:S04]  /*101f0*/  LEA R12, P0, R6, UR4, 0x2 ;  /* 0x00000004060c7c11 */ /* 0x000fc8000f8010ff */
[----:B------:R-:W-:Y:S01]  /*10200*/  LEA.HI.X R13, R6, UR5, R3, 0x2, P0 ;  /* 0x00000005060d7c11 */ /* 0x000fe200080f1403 */
[----:B------:R-:W-:-:S05]  /*10210*/  IMAD.MOV.U32 R3, RZ, RZ, 0x7f800000 ;  /* 0x7f800000ff037424 */ /* 0x000fca00078e00ff */
[----:B------:R4:W-:Y:S03]  /*10220*/  STG.E desc[UR16][R12.64], R3 ;  /* 0x000000030c007986 */ /* 0x0009e6000c101910 */
.L_x_1098:
[----:B------:R-:W-:Y:S05]  /*10230*/  BSYNC B0 ;  /* 0x0000000000007941 */ /* 0x000fea0003800000 */
.L_x_1097:
[----:B------:R-:W-:Y:S04]  /*10240*/  BSSY B0, `(.L_x_1099) ;  /* 0x000000a000007945 */ /* 0x000fe80003800000 */
[----:B------:R-:W-:Y:S05]  /*10250*/  @P5 BRA `(.L_x_1100) ;  /* 0x0000000000205947 */ /* 0x000fea0003800000 */
[----:B---34-:R-:W-:Y:S01]  /*10260*/  IMAD R3, R10, UR8, RZ ;  /* 0x000000080a037c24 */ /* 0x018fe2000f8e02ff */
[----:B------:R-:W-:-:S04]  /*10270*/  ULDC.64 UR4, c[0x0][0x2b0] ;  /* 0x0000ac0000047ab9 */ /* 0x000fc80000000a00 */
[----:B------:R-:W-:-:S04]  /*10280*/  IADD3 R6, P0, R3, R0, RZ ;  /* 0x0000000003067210 */ /* 0x000fc80007f1e0ff */
[----:B------:R-:W-:Y:S02]  /*10290*/  LEA.HI.X.SX32 R3, R3, R4, 0x1, P0 ;  /* 0x0000000403037211 */ /* 0x000fe400000f0eff */
[----:B------:R-:W-:-:S04]  /*102a0*/  LEA R10, P0, R6, UR4, 0x2 ;  /* 0x00000004060a7c11 */ /* 0x000fc8000f8010ff */
[----:B------:R-:W-:Y:S01]  /*102b0*/  LEA.HI.X R11, R6, UR5, R3, 0x2, P0 ;  /* 0x00000005060b7c11 */ /* 0x000fe200080f1403 */
[----:B------:R-:W-:-:S05]  /*102c0*/  IMAD.MOV.U32 R3, RZ, RZ, 0x7f800000 ;  /* 0x7f800000ff037424 */ /* 0x000fca00078e00ff */
[----:B------:R3:W-:Y:S03]  /*102d0*/  STG.E desc[UR16][R10.64], R3 ;  /* 0x000000030a007986 */ /* 0x0007e6000c101910 */
.L_x_1100:
[----:B------:R-:W-:Y:S05]  /*102e0*/  BSYNC B0 ;  /* 0x0000000000007941 */ /* 0x000fea0003800000 */
.L_x_1099:
        /* <DEDUP_REMOVED lines=10> */
.L_x_1102:
[----:B------:R-:W-:Y:S05]  /*10390*/  BSYNC B0 ;  /* 0x0000000000007941 */ /* 0x000fea0003800000 */
.L_x_1101:
        /* <DEDUP_REMOVED lines=10> */
.L_x_1104:
[----:B------:R-:W-:Y:S05]  /*10440*/  BSYNC B0 ;  /* 0x0000000000007941 */ /* 0x000fea0003800000 */
.L_x_1103:
        /* <DEDUP_REMOVED lines=10> */
.L_x_1106:
[----:B------:R-:W-:Y:S05]  /*104f0*/  BSYNC B0 ;  /* 0x0000000000007941 */ /* 0x000fea0003800000 */
.L_x_1105:
[----:B------:R-:W-:Y:S05]  /*10500*/  @P1 EXIT ;  /* 0x000000000000194d */ /* 0x000fea0003800000 */
[----:B---34-:R-:W-:Y:S01]  /*10510*/  IMAD R3, R2, UR8, RZ ;  /* 0x0000000802037c24 */ /* 0x018fe2000f8e02ff */
[----:B------:R-:W-:Y:S01]  /*10520*/  ULDC.64 UR4, c[0x0][0x2b0] ;  /* 0x0000ac0000047ab9 */ /* 0x000fe20000000a00 */
[----:B--2---:R-:W-:-:S03]  /*10530*/  IMAD.MOV.U32 R5, RZ, RZ, 0x7f800000 ;  /* 0x7f800000ff057424 */ /* 0x004fc600078e00ff */
[----:B------:R-:W-:-:S04]  /*10540*/  IADD3 R0, P0, R3, R0, RZ ;  /* 0x0000000003007210 */ /* 0x000fc80007f1e0ff */
[----:B------:R-:W-:Y:S02]  /*10550*/  LEA.HI.X.SX32 R3, R3, R4, 0x1, P0 ;  /* 0x0000000403037211 */ /* 0x000fe400000f0eff */
[----:B------:R-:W-:-:S04]  /*10560*/  LEA R2, P0, R0, UR4, 0x2 ;  /* 0x0000000400027c11 */ /* 0x000fc8000f8010ff */
[----:B------:R-:W-:-:S05]  /*10570*/  LEA.HI.X R3, R0, UR5, R3, 0x2, P0 ;  /* 0x0000000500037c11 */ /* 0x000fca00080f1403 */
[----:B------:R-:W-:Y:S01]  /*10580*/  STG.E desc[UR16][R2.64], R5 ;  /* 0x0000000502007986 */ /* 0x000fe2000c101910 */
[----:B------:R-:W-:Y:S05]  /*10590*/  EXIT ;  /* 0x000000000000794d */ /* 0x000fea0003800000 */
.L_x_1107:
        /* <DEDUP_REMOVED lines=14> */
.L_x_1755:


//--------------------- .text._ZN5flash16flash_fwd_kernelI23Flash_fwd_kernel_traitsILi128ELi128ELi32ELi4ELb0ELb0EN7cutlass10bfloat16_tE19Flash_kernel_traitsILi128ELi128ELi32ELi4ES3_EELb1ELb1ELb0ELb0ELb0ELb1ELb0ELb0EEEvNS_16Flash_fwd_paramsE --------------------------
	.section	.text._ZN5flash16flash_fwd_kernelI23Flash_fwd_kernel_traitsILi128ELi128ELi32ELi4ELb0ELb0EN7cutlass10bfloat16_tE19Flash_kernel_traitsILi128ELi128ELi32ELi4ES3_EELb1ELb1ELb0ELb0ELb0ELb1ELb0ELb0EEEvNS_16Flash_fwd_paramsE,"ax",@progbits
	.align	128
        .global         _ZN5flash16flash_fwd_kernelI23Flash_fwd_kernel_traitsILi128ELi128ELi32ELi4ELb0ELb0EN7cutlass10bfloat16_tE19Flash_kernel_traitsILi128ELi128ELi32ELi4ES3_EELb1ELb1ELb0ELb0ELb0ELb1ELb0ELb0EEEvNS_16Flash_fwd_paramsE
        .type           _ZN5flash16flash_fwd_kernelI23Flash_fwd_kernel_traitsILi128ELi128ELi32ELi4ELb0ELb0EN7cutlass10bfloat16_tE19Flash_kernel_traitsILi128ELi128ELi32ELi4ES3_EELb1ELb1ELb0ELb0ELb0ELb1ELb0ELb0EEEvNS_16Flash_fwd_paramsE,@function
        .size           _ZN5flash16flash_fwd_kernelI23Flash_fwd_kernel_traitsILi128ELi128ELi32ELi4ELb0ELb0EN7cutlass10bfloat16_tE19Flash_kernel_traitsILi128ELi128ELi32ELi4ES3_EELb1ELb1ELb0ELb0ELb0ELb1ELb0ELb0EEEvNS_16Flash_fwd_paramsE,(.L_x_1756 - _ZN5flash16flash_fwd_kernelI23Flash_fwd_kernel_traitsILi128ELi128ELi32ELi4ELb0ELb0EN7cutlass10bfloat16_tE19Flash_kernel_traitsILi128ELi128ELi32ELi4ES3_EELb1ELb1ELb0ELb0ELb0ELb1ELb0ELb0EEEvNS_16Flash_fwd_paramsE)
        .other          _ZN5flash16flash_fwd_kernelI23Flash_fwd_kernel_traitsILi128ELi128ELi32ELi4ELb0ELb0EN7cutlass10bfloat16_tE19Flash_kernel_traitsILi128ELi128ELi32ELi4ES3_EELb1ELb1ELb0ELb0ELb0ELb1ELb0ELb0EEEvNS_16Flash_fwd_paramsE,@"STO_CUDA_ENTRY STV_DEFAULT"
_ZN5flash16flash_fwd_kernelI23Flash_fwd_kernel_traitsILi128ELi128ELi32ELi4ELb0ELb0EN7cutlass10bfloat16_tE19Flash_kernel_traitsILi128ELi128ELi32ELi4ES3_EELb1ELb1ELb0ELb0ELb0ELb1ELb0ELb0EEEvNS_16Flash_fwd_paramsE:
.text._ZN5flash16flash_fwd_kernelI23Flash_fwd_kernel_traitsILi128ELi128ELi32ELi4ELb0ELb0EN7cutlass10bfloat16_tE19Flash_kernel_traitsILi128ELi128ELi32ELi4ES3_EELb1ELb1ELb0ELb0ELb0ELb1ELb0ELb0EEEvNS_16Flash_fwd_paramsE:
        /* <DEDUP_REMOVED lines=59> */
[----:B-1----:R-:W-:Y:S01]  /*03b0*/  IMAD.U32 R2, RZ, RZ, UR6 ;  /* 0x00000006ff027e24 */ /* 0x002fe2000f8e00ff */
[----:B------:R-:W-:Y:S01]  /*03c0*/  SHF.R.S32.HI R33, RZ, 0x1f, R89 ;  /* 0x0000001fff217819 */ /* 0x000fe20000011459 */
[----:B------:R-:W-:Y:S01]  /*03d0*/  IMAD.U32 R3, RZ, RZ, UR7 ;  /* 0x00000007ff037e24 */ /* 0x000fe2000f8e00ff */
[----:B------:R-:W-:-:S04]  /*03e0*/  ULDC UR6, c[0x0][0x270] ;  /* 0x00009c0000067ab9 */ /* 0x000fc80000000800 */
        /* <DEDUP_REMOVED lines=30> */
.L_x_1108:
[----:B------:R-:W-:-:S05]  /*05d0*/  ULDC UR7, c[0x0][0x2c8] ;  /* 0x0000b20000077ab9 */ /* 0x000fca0000000800 */
.L_x_1109:
        /* <DEDUP_REMOVED lines=37> */
[----:B------:R-:W-:Y:S01]  /*0830*/  LEA.HI R4, R33, R89, RZ, 0x3 ;  /* 0x0000005921047211 */ /* 0x000fe200078f18ff */
[----:B------:R-:W-:Y:S01]  /*0840*/  UIADD3 UR22, -UR13, UR14, URZ ;  /* 0x0000000e0d167290 */ /* 0x000fe2000fffe13f */
[----:B------:R-:W3:Y:S01]  /*0850*/  S2R R27, SR_CTAID.Z ;  /* 0x00000000001b7919 */ /* 0x000ee20000002700 */
[----:B------:R-:W-:Y:S01]  /*0860*/  UISETP.NE.AND UP0, UPT, UR27, -0x1, UPT ;  /* 0xffffffff1b00788c */ /* 0x000fe2000bf05270 */
[----:B------:R-:W-:Y:S01]  /*0870*/  SHF.R.S32.HI R2, RZ, 0x3, R4 ;  /* 0x00000003ff027819 */ /* 0x000fe20000011404 */
[----:B------:R-:W-:Y:S01]  /*0880*/  IMAD.U32 R6, RZ, RZ, UR28 ;  /* 0x0000001cff067e24 */ /* 0x000fe2000f8e00ff */
[----:B------:R-:W-:Y:S02]  /*0890*/  UIADD3 UR39, UR34, -0x1, URZ ;  /* 0xffffffff22277890 */ /* 0x000fe4000fffe03f */
[C---:B------:R-:W-:Y:S01]  /*08a0*/  ISETP.GE.AND P5, PT, R2.reuse, UR22, PT ;  /* 0x0000001602007c0c */ /* 0x040fe2000bfa6270 */
[C---:B------:R-:W-:Y:S01]  /*08b0*/  VIADD R31, R2.reuse, 0x10 ;  /* 0x00000010021f7836 */ /* 0x040fe20000000000 */
[----:B------:R-:W-:Y:S01]  /*08c0*/  UIMAD UR17, UR39, -0x20, UR5 ;  /* 0xffffffe0271178a4 */ /* 0x000fe2000f8e0205 */
[----:B------:R-:W-:-:S02]  /*08d0*/  VIADD R3, R2, 0x20 ;  /* 0x0000002002037836 */ /* 0x000fc40000000000 */
[C---:B------:R-:W-:Y:S01]  /*08e0*/  VIADD R0, R2.reuse, 0x30 ;  /* 0x0000003002007836 */ /* 0x040fe20000000000 */
[----:B------:R-:W-:Y:S01]  /*08f0*/  ISETP.GE.AND P1, PT, R31, UR22, PT ;  /* 0x000000161f007c0c */ /* 0x000fe2000bf26270 */
[----:B------:R-:W-:Y:S01]  /*0900*/  @UP0 ULDC.64 UR6, c[0x0][0x240] ;  /* 0x0000900000060ab9 */ /* 0x000fe20000000a00 */
[----:B------:R-:W-:Y:S01]  /*0910*/  ISETP.GE.AND P0, PT, R3, UR22, PT ;  /* 0x0000001603007c0c */ /* 0x000fe2000bf06270 */
[----:B------:R-:W-:Y:S01]  /*0920*/  VIADD R3, R2, 0x40 ;  /* 0x0000004002037836 */ /* 0x000fe20000000000 */
[----:B------:R-:W-:Y:S01]  /*0930*/  ISETP.GE.AND P4, PT, R0, UR22, PT ;  /* 0x0000001600007c0c */ /* 0x000fe2000bf86270 */
[----:B------:R-:W-:Y:S01]  /*0940*/  VIADD R0, R2, 0x50 ;  /* 0x0000005002007836 */ /* 0x000fe20000000000 */
[----:B------:R-:W-:Y:S01]  /*0950*/  @UP0 UIMAD.WIDE.U32 UR10, UR27, UR6, URZ ;  /* 0x000000061b0a02a5 */ /* 0x000fe2000f8e003f */
[----:B------:R-:W4:Y:S01]  /*0960*/  @!P5 LDC.64 R12, c[0x0][0x240] ;  /* 0x00009000ff0cdb82 */ /* 0x000f220000000a00 */
[----:B------:R-:W-:Y:S01]  /*0970*/  ISETP.GE.AND P3, PT, R3, UR22, PT ;  /* 0x0000001603007c0c */ /* 0x000fe2000bf66270 */
[----:B------:R-:W-:Y:S01]  /*0980*/  @!UP0 USHF.R.S32.HI UR9, URZ, 0x1f, UR15 ;  /* 0x0000001f3f098899 */ /* 0x000fe2000801140f */
[----:B--2---:R-:W-:Y:S01]  /*0990*/  IABS R5, R37 ;  /* 0x0000002500057213 */ /* 0x004fe20000000000 */
[----:B------:R-:W-:Y:S01]  /*09a0*/  @UP0 UIMAD UR4, UR27, UR7, UR11 ;  /* 0x000000071b0402a4 */ /* 0x000fe2000f8e020b */
[----:B------:R-:W-:Y:S01]  /*09b0*/  LOP3.LUT R3, R4, 0xfffffff8, RZ, 0xc0, !PT ;  /* 0xfffffff804037812 */ /* 0x000fe200078ec0ff */
[----:B------:R-:W2:Y:S01]  /*09c0*/  @!P1 S2R R10, SR_CgaCtaId ;  /* 0x00000000000a9919 */ /* 0x000ea20000008800 */
[----:B------:R-:W-:Y:S01]  /*09d0*/  ISETP.GE.AND P2, PT, R0, UR22, PT ;  /* 0x0000001600007c0c */ /* 0x000fe2000bf46270 */
[----:B------:R-:W-:Y:S01]  /*09e0*/  IMAD.MOV.U32 R34, RZ, RZ, R5 ;  /* 0x000000ffff227224 */ /* 0x000fe200078e0005 */
[----:B------:R-:W-:Y:S01]  /*09f0*/  @!UP0 ULDC.64 UR6, c[0x0][0x228] ;  /* 0x00008a0000068ab9 */ /* 0x000fe20000000a00 */
[----:B------:R-:W-:Y:S01]  /*0a00*/  IMAD.SHL.U32 R0, R2, 0x40, RZ ;  /* 0x0000004002007824 */ /* 0x000fe200078e00ff */
[----:B------:R-:W5:Y:S01]  /*0a10*/  @!P0 S2R R9, SR_CgaCtaId ;  /* 0x0000000000098919 */ /* 0x000f620000008800 */
[----:B------:R-:W1:Y:S01]  /*0a20*/  I2F.RP R5, R34 ;  /* 0x0000002200057306 */ /* 0x000e620000209400 */
[----:B------:R-:W-:Y:S01]  /*0a30*/  IMAD.IADD R36, R89, 0x1, -R3 ;  /* 0x0000000159247824 */ /* 0x000fe200078e0a03 */
[----:B------:R-:W-:Y:S01]  /*0a40*/  @!UP0 UIMAD UR9, UR9, UR6, URZ ;  /* 0x00000006090982a4 */ /* 0x000fe2000f8e023f */
[----:B------:R-:W-:Y:S01]  /*0a50*/  LOP3.LUT R0, R0, 0x1c0, RZ, 0xc0, !PT ;  /* 0x000001c000007812 */ /* 0x000fe200078ec0ff */
[----:B------:R-:W-:Y:S01]  /*0a60*/  @!UP0 UIMAD.WIDE.U32 UR20, UR15, UR6, URZ ;  /* 0x000000060f1482a5 */ /* 0x000fe2000f8e003f */
[----:B------:R-:W-:Y:S01]  /*0a70*/  IMAD.SHL.U32 R22, R36, 0x8, RZ ;  /* 0x0000000824167824 */ /* 0x000fe200078e00ff */
[----:B------:R-:W-:Y:S01]  /*0a80*/  SHF.R.S32.HI R3, RZ, 0x1f, R2 ;  /* 0x0000001fff037819 */ /* 0x000fe20000011402 */
[----:B------:R-:W-:Y:S01]  /*0a90*/  @!UP0 UIMAD UR9, UR15, UR7, UR9 ;  /* 0x000000070f0982a4 */ /* 0x000fe2000f8e0209 */
[----:B------:R-:W3:Y:S01]  /*0aa0*/  @!P1 LDC.64 R20, c[0x0][0x240] ;  /* 0x00009000ff149b82 */ /* 0x000ee20000000a00 */
[----:B------:R-:W-:Y:S01]  /*0ab0*/  USHF.R.S32.HI UR11, URZ, 0x1f, UR8 ;  /* 0x0000001f3f0b7899 */ /* 0x000fe20008011408 */
[----:B------:R-:W-:Y:S01]  /*0ac0*/  LOP3.LUT R4, R0, 0x38, R22, 0xf8, !PT ;  /* 0x0000003800047812 */ /* 0x000fe200078ef816 */
[----:B------:R-:W-:Y:S01]  /*0ad0*/  @!UP0 UIADD3 UR4, UR21, UR9, URZ ;  /* 0x0000000915048290 */ /* 0x000fe2000fffe03f */
[----:B------:R-:W-:Y:S01]  /*0ae0*/  SHF.R.U32.HI R0, RZ, 0x3, R0 ;  /* 0x00000003ff007819 */ /* 0x000fe20000011600 */
[----:B------:R-:W-:Y:S01]  /*0af0*/  @!UP0 UMOV UR10, UR20 ;  /* 0x00000014000a8c82 */ /* 0x000fe20008000000 */
[----:B------:R-:W-:Y:S01]  /*0b00*/  IMAD.WIDE R28, R6, 0x80, R2 ;  /* 0x00000080061c7825 */ /* 0x000fe200078e0202 */
[----:B-1----:R-:W1:Y:S01]  /*0b10*/  MUFU.RCP R5, R5 ;  /* 0x0000000500057308 */ /* 0x002e620000001000 */
[----:B------:R-:W-:Y:S01]  /*0b20*/  LOP3.LUT R26, R4, R0, RZ, 0x3c, !PT ;  /* 0x00000000041a7212 */ /* 0x000fe200078e3cff */
[----:B------:R-:W3:Y:S01]  /*0b30*/  @!P5 LDC.64 R18, c[0x0][0x210] ;  /* 0x00008400ff12db82 */ /* 0x000ee20000000a00 */
[----:B------:R-:W-:Y:S01]  /*0b40*/  SHF.R.S32.HI R23, RZ, 0x1f, R22 ;  /* 0x0000001fff177819 */ /* 0x000fe20000011416 */
[----:B------:R-:W-:Y:S01]  /*0b50*/  ULDC.64 UR6, c[0x0][0x258] ;  /* 0x0000960000067ab9 */ /* 0x000fe20000000a00 */
[----:B------:R-:W-:Y:S01]  /*0b60*/  IADD3 R6, P6, R22, UR10, RZ ;  /* 0x0000000a16067c10 */ /* 0x000fe2000ffde0ff */
[----:B------:R-:W-:Y:S01]  /*0b70*/  UIMAD UR11, UR11, UR6, URZ ;  /* 0x000000060b0b72a4 */ /* 0x000fe2000f8e023f */
[----:B------:R-:W-:Y:S01]  /*0b80*/  IMAD.U32 R0, RZ, RZ, UR6 ;  /* 0x00000006ff007e24 */ /* 0x000fe2000f8e00ff */
[----:B------:R-:W-:Y:S01]  /*0b90*/  @!P1 MOV R8, 0x400 ;  /* 0x0000040000089802 */ /* 0x000fe20000000f00 */
[----:B------:R-:W-:Y:S01]  /*0ba0*/  UMOV UR6, 0x400 ;  /* 0x0000040000067882 */ /* 0x000fe20000000000 */
[----:B------:R-:W-:Y:S01]  /*0bb0*/  IADD3.X R7, R23, UR4, RZ, P6, !PT ;  /* 0x0000000417077c10 */ /* 0x000fe2000b7fe4ff */
[----:B------:R-:W-:Y:S01]  /*0bc0*/  UIMAD UR7, UR8, UR7, UR11 ;  /* 0x00000007080772a4 */ /* 0x000fe2000f8e020b */
[----:B--2---:R-:W-:Y:S01]  /*0bd0*/  @!P1 LEA R30, R10, R8, 0x18 ;  /* 0x000000080a1e9211 */ /* 0x004fe200078ec0ff */
[----:B------:R-:W2:Y:S01]  /*0be0*/  @!P1 LDC.64 R24, c[0x0][0x210] ;  /* 0x00008400ff189b82 */ /* 0x000ea20000000a00 */
[----:B------:R-:W-:Y:S01]  /*0bf0*/  @!P1 IADD3 R10, P6, R28, 0x10, RZ ;  /* 0x000000101c0a9810 */ /* 0x000fe20007fde0ff */
[----:B------:R-:W-:Y:S01]  /*0c00*/  IMAD.WIDE.U32 R16, R0, UR8, R6 ;  /* 0x0000000800107c25 */ /* 0x000fe2000f8e0006 */
[----:B------:R-:W-:-:S03]  /*0c10*/  UISETP.NE.AND UP0, UPT, UR19, -0x1, UPT ;  /* 0xffffffff1300788c */ /* 0x000fc6000bf05270 */
[----:B-1----:R-:W-:Y:S02]  /*0c20*/  VIADD R4, R5, 0xffffffe ;  /* 0x0ffffffe05047836 */ /* 0x002fe40000000000 */
[----:B------:R-:W-:Y:S01]  /*0c30*/  VIADD R15, R17, UR7 ;  /* 0x00000007110f7c36 */ /* 0x000fe20008000000 */
[----:B------:R-:W1:Y:S01]  /*0c40*/  S2UR UR4, SR_CgaCtaId ;  /* 0x00000000000479c3 */ /* 0x000e620000008800 */
[----:B------:R5:W5:Y:S01]  /*0c50*/  F2I.FTZ.U32.TRUNC.NTZ R5, R4 ;  /* 0x0000000400057305 */ /* 0x000b62000021f000 */
[----:B------:R-:W-:Y:S02]  /*0c60*/  @!P5 IMAD.MOV.U32 R14, RZ, RZ, R16 ;  /* 0x000000ffff0ed224 */ /* 0x000fe400078e0010 */
[----:B------:R-:W-:Y:S01]  /*0c70*/  @!P1 IMAD.X R11, RZ, RZ, R29, P6 ;  /* 0x000000ffff0b9224 */ /* 0x000fe200030e061d */
[----:B------:R-:W-:Y:S01]  /*0c80*/  @UP0 UIADD3 UR18, UR16, UR19, URZ ;  /* 0x0000001310120290 */ /* 0x000fe2000fffe03f */
[----:B----4-:R-:W-:Y:S01]  /*0c90*/  @!P5 IMAD.WIDE.U32 R6, R28, R12, R14 ;  /* 0x0000000c1c06d225 */ /* 0x010fe200078e000e */
[----:B------:R-:W-:-:S03]  /*0ca0*/  @UP0 UIADD3 UR19, UR16, UR19, URZ ;  /* 0x0000001310130290 */ /* 0x000fc6000fffe03f */
[----:B-----5:R-:W-:Y:S01]  /*0cb0*/  @!P5 IMAD R4, R29, R12, RZ ;  /* 0x0000000c1d04d224 */ /* 0x020fe200078e02ff */
[----:B------:R-:W-:-:S03]  /*0cc0*/  IADD3 R0, RZ, -R5, RZ ;  /* 0x80000005ff007210 */ /* 0x000fc60007ffe0ff */
[----:B------:R-:W-:Y:S01]  /*0cd0*/  @!P5 IMAD R8, R28, R13, R4 ;  /* 0x0000000d1c08d224 */ /* 0x000fe200078e0204 */
[----:B------:R-:W-:Y:S01]  /*0ce0*/  @!P0 MOV R4, 0x400 ;  /* 0x0000040000048802 */ /* 0x000fe20000000f00 */
[----:B-1----:R-:W-:-:S03]  /*0cf0*/  ULEA UR4, UR4, UR6, 0x18 ;  /* 0x0000000604047291 */ /* 0x002fc6000f8ec03f */
[----:B------:R-:W-:Y:S01]  /*0d00*/  @!P0 LEA R32, R9, R4, 0x18 ;  /* 0x0000000409208211 */ /* 0x000fe200078ec0ff */
[----:B------:R-:W-:Y:S01]  /*0d10*/  IMAD.MOV.U32 R4, RZ, RZ, RZ ;  /* 0x000000ffff047224 */ /* 0x000fe200078e00ff */
[----:B------:R-:W-:Y:S01]  /*0d20*/  @UP0 ULDC.64 UR6, c[0x0][0x250] ;  /* 0x0000940000060ab9 */ /* 0x000fe20000000a00 */
[----:B------:R-:W-:Y:S01]  /*0d30*/  IMAD R9, R0, R34, RZ ;  /* 0x0000002200097224 */ /* 0x000fe200078e02ff */
[----:B------:R-:W-:Y:S01]  /*0d40*/  @UP0 UIMAD.WIDE.U32 UR24, UR19, UR6, URZ ;  /* 0x00000006131802a5 */ /* 0x000fe2000f8e003f */
[----:B------:R-:W-:Y:S01]  /*0d50*/  @!P5 IMAD.IADD R0, R7, 0x1, R8 ;  /* 0x000000010700d824 */ /* 0x000fe200078e0208 */
[----:B---3--:R-:W-:Y:S01]  /*0d60*/  @!P5 LEA R8, P6, R6, R18, 0x1 ;  /* 0x000000120608d211 */ /* 0x008fe200078c08ff */
[----:B------:R-:W-:Y:S01]  /*0d70*/  @!P1 IMAD R7, R11, R20, RZ ;  /* 0x000000140b079224 */ /* 0x000fe200078e02ff */
[----:B------:R-:W-:Y:S01]  /*0d80*/  @UP0 UIMAD UR19, UR19, UR7, URZ ;  /* 0x00000007131302a4 */ /* 0x000fe2000f8e023f */
[----:B------:R-:W-:Y:S01]  /*0d90*/  IMAD.HI.U32 R11, R5, R9, R4 ;  /* 0x00000009050b7227 */ /* 0x000fe200078e0004 */
[----:B------:R-:W-:-:S02]  /*0da0*/  IABS R4, R27 ;  /* 0x0000001b00047213 */ /* 0x000fc40000000000 */
[----:B------:R-:W-:Y:S01]  /*0db0*/  @!P5 LEA.HI.X R9, R6, R19, R0, 0x1, P6 ;  /* 0x000000130609d211 */ /* 0x000fe200030f0c00 */
[C---:B------:R-:W-:Y:S01]  /*0dc0*/  @!P1 IMAD R0, R10.reuse, R21, R7 ;  /* 0x000000150a009224 */ /* 0x040fe200078e0207 */
[----:B------:R-:W1:Y:S01]  /*0dd0*/  @!P0 LDC.64 R18, c[0x0][0x240] ;  /* 0x00009000ff128b82 */ /* 0x000e620000000a00 */
[----:B------:R-:W-:Y:S01]  /*0de0*/  IMAD.MOV.U32 R21, RZ, RZ, R4 ;  /* 0x000000ffff157224 */ /* 0x000fe200078e0004 */
[----:B------:R-:W-:Y:S01]  /*0df0*/  LEA.HI R7, R33, R89, RZ, 0x6 ;  /* 0x0000005921077211 */ /* 0x000fe200078f30ff */
[----:B------:R-:W-:Y:S01]  /*0e00*/  @!P1 IMAD.MOV.U32 R4, RZ, RZ, R16 ;  /* 0x000000ffff049224 */ /* 0x000fe200078e0010 */
[----:B------:R-:W-:Y:S01]  /*0e10*/  @UP0 UIADD3 UR19, UR25, UR19, URZ ;  /* 0x0000001319130290 */ /* 0x000fe2000fffe03f */
[----:B------:R-:W-:Y:S02]  /*0e20*/  @!P1 IMAD.MOV.U32 R5, RZ, RZ, R15 ;  /* 0x000000ffff059224 */ /* 0x000fe400078e000f */
[----:B------:R-:W-:Y:S02]  /*0e30*/  IMAD.SHL.U32 R7, R7, 0x8, RZ ;  /* 0x0000000807077824 */ /* 0x000fe400078e00ff */
[----:B------:R-:W-:-:S03]  /*0e40*/  @!P1 IMAD.WIDE.U32 R4, R10, R20, R4 ;  /* 0x000000140a049225 */ /* 0x000fc600078e0004 */
[----:B------:R-:W-:Y:S01]  /*0e50*/  LOP3.LUT R12, R26, 0xfffffe00, R7, 0xf8, !PT ;  /* 0xfffffe001a0c7812 */ /* 0x000fe200078ef807 */
[----:B------:R-:W-:Y:S01]  /*0e60*/  IMAD.HI.U32 R13, R11, R21, RZ ;  /* 0x000000150b0d7227 */ /* 0x000fe200078e00ff */
[----:B------:R-:W-:Y:S01]  /*0e70*/  @!P1 IADD3 R0, R5, R0, RZ ;  /* 0x0000000005009210 */ /* 0x000fe20007ffe0ff */
[----:B------:R-:W3:Y:S01]  /*0e80*/  @!P0 LDC.64 R26, c[0x0][0x210] ;  /* 0x00008400ff1a8b82 */ /* 0x000ee20000000a00 */
[----:B--2---:R-:W-:Y:S01]  /*0e90*/  @!P1 LEA R6, P6, R4, R24, 0x1 ;  /* 0x0000001804069211 */ /* 0x004fe200078c08ff */
[----:B------:R-:W-:Y:S01]  /*0ea0*/  IMAD.MOV R5, RZ, RZ, -R13 ;  /* 0x000000ffff057224 */ /* 0x000fe200078e0a0d */
[----:B------:R-:W-:Y:S02]  /*0eb0*/  LEA R224, R12, UR4, 0x1 ;  /* 0x000000040ce07c11 */ /* 0x000fe4000f8e08ff */
[----:B------:R-:W-:Y:S01]  /*0ec0*/  @!P1 LEA.HI.X R7, R4, R25, R0, 0x1, P6 ;  /* 0x0000001904079211 */ /* 0x000fe200030f0c00 */
[----:B------:R-:W-:Y:S01]  /*0ed0*/  IMAD R11, R34, R5, R21 ;  /* 0x00000005220b7224 */ /* 0x000fe200078e0215 */
[----:B------:R-:W-:Y:S01]  /*0ee0*/  @!P0 IADD3 R10, P6, R28, 0x20, RZ ;  /* 0x000000201c0a8810 */ /* 0x000fe20007fde0ff */
[----:B------:R-:W-:Y:S01]  /*0ef0*/  @!P1 IMAD R0, R12, 0x2, R30 ;  /* 0x000000020c009824 */ /* 0x000fe200078e021e */
[----:B------:R-:W2:Y:S01]  /*0f00*/  @!P4 LDC.64 R20, c[0x0][0x240] ;  /* 0x00009000ff14cb82 */ /* 0x000ea20000000a00 */
[----:B------:R-:W-:Y:S01]  /*0f10*/  @!PT LDS RZ, [RZ] ;  /* 0x00000000fffff984 */ /* 0x000fe20000000800 */
[----:B------:R-:W-:Y:S01]  /*0f20*/  @!PT LDS RZ, [RZ] ;  /* 0x00000000fffff984 */ /* 0x000fe20000000800 */
[----:B------:R-:W-:Y:S01]  /*0f30*/  @!PT LDS RZ, [RZ] ;  /* 0x00000000fffff984 */ /* 0x000fe20000000800 */
[----:B------:R-:W-:Y:S01]  /*0f40*/  @!P5 LDGSTS.E.BYPASS.LTC128B.128 [R224], desc[UR30][R8.64] ;  /* 0x0000000008e0dfae */ /* 0x000fe2000b901d5e */
[----:B------:R-:W-:-:S02]  /*0f50*/  @!P0 IMAD.MOV.U32 R5, RZ, RZ, R15 ;  /* 0x000000ffff058224 */ /* 0x000fc400078e000f */
[----:B------:R-:W-:Y:S01]  /*0f60*/  @!P0 IMAD.X R4, RZ, RZ, R29, P6 ;  /* 0x000000ffff048224 */ /* 0x000fe200030e061d */
[----:B------:R4:W-:Y:S01]  /*0f70*/  @!P5 LDGSTS.E.BYPASS.LTC128B.128 [R224+0x4000], desc[UR30][R8.64+0x80] ;  /* 0x0400008008e0dfae */ /* 0x0009e2000b901d5e */
[----:B------:R-:W-:Y:S02]  /*0f80*/  ISETP.GE.AND P6, PT, R2, UR17, PT ;  /* 0x0000001102007c0c */ /* 0x000fe4000bfc6270 */
[----:B-1----:R-:W-:Y:S01]  /*0f90*/  @!P0 IMAD R4, R4, R18, RZ ;  /* 0x0000001204048224 */ /* 0x002fe200078e02ff */
[----:B------:R-:W-:Y:S01]  /*0fa0*/  @!P1 LDGSTS.E.BYPASS.LTC128B.128 [R0+0x800], desc[UR30][R6.64] ;  /* 0x0080000006009fae */ /* 0x000fe2000b901d5e */
[----:B------:R-:W1:Y:S03]  /*0fb0*/  @!P3 LDC.64 R24, c[0x0][0x240] ;  /* 0x00009000ff18bb82 */ /* 0x000e660000000a00 */
[----:B------:R5:W-:Y:S01]  /*0fc0*/  @!P1 LDGSTS.E.BYPASS.LTC128B.128 [R0+0x4800], desc[UR30][R6.64+0x80] ;  /* 0x0480008006009fae */ /* 0x000be2000b901d5e */
[----:B------:R-:W1:Y:S01]  /*0fd0*/  @!P4 S2R R30, SR_CgaCtaId ;  /* 0x00000000001ec919 */ /* 0x000e620000008800 */
[----:B----4-:R-:W-:Y:S01]  /*0fe0*/  @!P4 IADD3 R8, P1, R28, 0x30, RZ ;  /* 0x000000301c08c810 */ /* 0x010fe20007f3e0ff */
[----:B------:R-:W-:-:S02]  /*0ff0*/  VIADD R9, R2, 0x60 ;  /* 0x0000006002097836 */ /* 0x000fc40000000000 */
[----:B-----5:R-:W-:Y:S02]  /*1000*/  @!P0 IMAD R0, R10, R19, R4 ;  /* 0x000000130a008224 */ /* 0x020fe400078e0204 */
[----:B------:R-:W-:-:S04]  /*1010*/  @!P0 IMAD.MOV.U32 R4, RZ, RZ, R16 ;  /* 0x000000ffff048224 */ /* 0x000fc800078e0010 */
[----:B------:R-:W-:Y:S02]  /*1020*/  @!P0 IMAD.WIDE.U32 R4, R10, R18, R4 ;  /* 0x000000120a048225 */ /* 0x000fe400078e0004 */
[----:B------:R-:W4:Y:S02]  /*1030*/  @!P4 LDC.64 R18, c[0x0][0x210] ;  /* 0x00008400ff12cb82 */ /* 0x000f240000000a00 */
[----:B------:R-:W-:Y:S01]  /*1040*/  @!P0 IMAD.IADD R0, R5, 0x1, R0 ;  /* 0x0000000105008824 */ /* 0x000fe200078e0200 */
[C---:B---3--:R-:W-:Y:S01]  /*1050*/  @!P0 LEA R6, P5, R4.reuse, R26, 0x1 ;  /* 0x0000001a04068211 */ /* 0x048fe200078a08ff */
[----:B------:R-:W-:Y:S01]  /*1060*/  @!P4 IMAD.X R5, RZ, RZ, R29, P1 ;  /* 0x000000ffff05c224 */ /* 0x000fe200008e061d */
[----:B------:R-:W-:Y:S01]  /*1070*/  ISETP.GE.AND P1, PT, R9, UR22, PT ;  /* 0x0000001609007c0c */ /* 0x000fe2000bf26270 */
[----:B------:R-:W3:Y:S01]  /*1080*/  @!P3 S2R R26, SR_CgaCtaId ;  /* 0x00000000001ab919 */ /* 0x000ee20000008800 */
[----:B------:R-:W-:Y:S01]  /*1090*/  @!P0 LEA.HI.X R7, R4, R27, R0, 0x1, P5 ;  /* 0x0000001b04078211 */ /* 0x000fe200028f0c00 */
[----:B------:R-:W-:Y:S01]  /*10a0*/  @!P0 IMAD R0, R12, 0x2, R32 ;  /* 0x000000020c008824 */ /* 0x000fe200078e0220 */
[----:B------:R-:W-:Y:S01]  /*10b0*/  ISETP.GT.U32.AND P5, PT, R34, R11, PT ;  /* 0x0000000b2200720c */ /* 0x000fe20003fa4070 */
[----:B--2---:R-:W-:Y:S01]  /*10c0*/  @!P4 IMAD R4, R5, R20, RZ ;  /* 0x000000140504c224 */ /* 0x004fe200078e02ff */
[----:B------:R-:W2:Y:S01]  /*10d0*/  @!P6 S2R R27, SR_CgaCtaId ;  /* 0x00000000001be919 */ /* 0x000ea20000008800 */
[----:B------:R-:W-:-:S02]  /*10e0*/  @!P4 IMAD.MOV.U32 R5, RZ, RZ, R15 ;  /* 0x000000ffff05c224 */ /* 0x000fc400078e000f */
[----:B------:R-:W-:Y:S01]  /*10f0*/  VIADD R10, R2, 0x70 ;  /* 0x00000070020a7836 */ /* 0x000fe20000000000 */
[----:B------:R-:W-:Y:S04]  /*1100*/  @!P0 LDGSTS.E.BYPASS.LTC128B.128 [R0+0x1000], desc[UR30][R6.64] ;  /* 0x0100000006008fae */ /* 0x000fe8000b901d5e */
[----:B------:R5:W-:Y:S03]  /*1110*/  @!P0 LDGSTS.E.BYPASS.LTC128B.128 [R0+0x5000], desc[UR30][R6.64+0x80] ;  /* 0x0500008006008fae */ /* 0x000be6000b901d5e */
[----:B------:R-:W-:Y:S02]  /*1120*/  @!P5 IMAD.IADD R11, R11, 0x1, -R34 ;  /* 0x000000010b0bd824 */ /* 0x000fe400078e0a22 */
[----:B------:R-:W-:-:S02]  /*1130*/  @!P5 VIADD R13, R13, 0x1 ;  /* 0x000000010d0dd836 */ /* 0x000fc40000000000 */
[----:B-----5:R-:W-:Y:S01]  /*1140*/  @!P4 IMAD R6, R8, R21, R4 ;  /* 0x000000150806c224 */ /* 0x020fe200078e0204 */
[----:B------:R-:W-:Y:S02]  /*1150*/  @!P4 MOV R4, R16 ;  /* 0x000000100004c202 */ /* 0x000fe40000000f00 */
[----:B------:R-:W-:-:S03]  /*1160*/  @!P4 MOV R0, 0x400 ;  /* 0x000004000000c802 */ /* 0x000fc60000000f00 */
[----:B------:R-:W-:Y:S01]  /*1170*/  @!P4 IMAD.WIDE.U32 R4, R8, R20, R4 ;  /* 0x000000140804c225 */ /* 0x000fe200078e0004 */
[----:B------:R-:W-:Y:S01]  /*1180*/  @!P3 IADD3 R8, P0, R28, 0x40, RZ ;  /* 0x000000401c08b810 */ /* 0x000fe20007f1e0ff */
[----:B------:R-:W5:Y:S01]  /*1190*/  @!P3 LDC.64 R20, c[0x0][0x210] ;  /* 0x00008400ff14bb82 */ /* 0x000f620000000a00 */
[----:B-1----:R-:W-:Y:S01]  /*11a0*/  @!P4 LEA R0, R30, R0, 0x18 ;  /* 0x000000001e00c211 */ /* 0x002fe200078ec0ff */
[----:B------:R-:W-:Y:S01]  /*11b0*/  @!P4 IMAD.IADD R9, R5, 0x1, R6 ;  /* 0x000000010509c824 */ /* 0x000fe200078e0206 */
[----:B----4-:R-:W-:Y:S01]  /*11c0*/  @!P4 LEA R6, P5, R4, R18, 0x1 ;  /* 0x000000120406c211 */ /* 0x010fe200078a08ff */
[----:B------:R-:W-:Y:S01]  /*11d0*/  @!P3 IMAD.X R7, RZ, RZ, R29, P0 ;  /* 0x000000ffff07b224 */ /* 0x000fe200000e061d */
[----:B------:R-:W-:Y:S01]  /*11e0*/  ISETP.GE.AND P0, PT, R10, UR22, PT ;  /* 0x000000160a007c0c */ /* 0x000fe2000bf06270 */
[----:B------:R-:W-:Y:S02]  /*11f0*/  @!P4 IMAD R0, R12, 0x2, R0 ;  /* 0x000000020c00c824 */ /* 0x000fe400078e0200 */
[----:B------:R-:W-:Y:S01]  /*1200*/  @!P3 IMAD R5, R7, R24, RZ ;  /* 0x000000180705b224 */ /* 0x000fe200078e02ff */
[----:B------:R-:W-:Y:S01]  /*1210*/  @!P4 LEA.HI.X R7, R4, R19, R9, 0x1, P5 ;  /* 0x000000130407c211 */ /* 0x000fe200028f0c09 */
[----:B------:R-:W-:Y:S01]  /*1220*/  @!P3 IMAD.MOV.U32 R4, RZ, RZ, R16 ;  /* 0x000000ffff04b224 */ /* 0x000fe200078e0010 */
[----:B------:R-:W1:Y:S01]  /*1230*/  @!P2 LDC.64 R18, c[0x0][0x240] ;  /* 0x00009000ff12ab82 */ /* 0x000e620000000a00 */
[C---:B------:R-:W-:Y:S01]  /*1240*/  @!P3 IMAD R9, R8.reuse, R25, R5 ;  /* 0x000000190809b224 */ /* 0x040fe200078e0205 */
[----:B------:R-:W-:Y:S01]  /*1250*/  ISETP.GE.U32.AND P5, PT, R11, R34, PT ;  /* 0x000000220b00720c */ /* 0x000fe20003fa6070 */
[----:B------:R-:W-:Y:S01]  /*1260*/  @!P3 IMAD.MOV.U32 R5, RZ, RZ, R15 ;  /* 0x000000ffff05b224 */ /* 0x000fe200078e000f */
[----:B------:R-:W-:Y:S01]  /*1270*/  @!P4 LDGSTS.E.BYPASS.LTC128B.128 [R0+0x1800], desc[UR30][R6.64] ;  /* 0x018000000600cfae */ /* 0x000fe2000b901d5e */
[----:B------:R-:W-:Y:S01]  /*1280*/  LEA.HI R25, R33, R89, RZ, 0x4 ;  /* 0x0000005921197211 */ /* 0x000fe200078f20ff */
[----:B------:R-:W-:-:S02]  /*1290*/  @!P3 IMAD.WIDE.U32 R4, R8, R24, R4 ;  /* 0x000000180804b225 */ /* 0x000fc400078e0004 */
[----:B------:R4:W-:Y:S01]  /*12a0*/  @!P4 LDGSTS.E.BYPASS.LTC128B.128 [R0+0x5800], desc[UR30][R6.64+0x80] ;  /* 0x058000800600cfae */ /* 0x0009e2000b901d5e */
[----:B------:R-:W1:Y:S01]  /*12b0*/  @!P2 LDC.64 R10, c[0x0][0x210] ;  /* 0x00008400ff0aab82 */ /* 0x000e620000000a00 */
[----:B------:R-:W1:Y:S05]  /*12c0*/  @!P2 S2R R24, SR_CgaCtaId ;  /* 0x000000000018a919 */ /* 0x000e6a0000008800 */
[----:B------:R-:W-:Y:S01]  /*12d0*/  @P5 VIADD R13, R13, 0x1 ;  /* 0x000000010d0d5836 */ /* 0x000fe20000000000 */
[----:B------:R-:W-:Y:S02]  /*12e0*/  ISETP.GE.AND P5, PT, R31, UR17, PT ;  /* 0x000000111f007c0c */ /* 0x000fe4000bfa6270 */
[----:B----4-:R-:W-:-:S02]  /*12f0*/  @!P3 IADD3 R0, R5, R9, RZ ;  /* 0x000000090500b210 */ /* 0x010fc40007ffe0ff */
[C---:B-----5:R-:W-:Y:S02]  /*1300*/  @!P3 LEA R6, P4, R4.reuse, R20, 0x1 ;  /* 0x000000140406b211 */ /* 0x060fe400078808ff */
[----:B------:R-:W4:Y:S01]  /*1310*/  @!P0 S2R R20, SR_CgaCtaId ;  /* 0x0000000000148919 */ /* 0x000f220000008800 */
[----:B------:R-:W-:Y:S02]  /*1320*/  @!P6 MOV R5, 0x400 ;  /* 0x000004000005e802 */ /* 0x000fe40000000f00 */
[----:B------:R-:W-:Y:S02]  /*1330*/  @!P3 LEA.HI.X R7, R4, R21, R0, 0x1, P4 ;  /* 0x000000150407b211 */ /* 0x000fe400020f0c00 */
[----:B------:R-:W-:Y:S01]  /*1340*/  @!P2 IADD3 R8, P4, R28, 0x50, RZ ;  /* 0x000000501c08a810 */ /* 0x000fe20007f9e0ff */
[----:B------:R-:W5:Y:S01]  /*1350*/  @!P1 S2R R21, SR_CgaCtaId ;  /* 0x0000000000159919 */ /* 0x000f620000008800 */
[----:B------:R-:W-:Y:S02]  /*1360*/  @!P3 MOV R0, 0x400 ;  /* 0x000004000000b802 */ /* 0x000fe40000000f00 */
[----:B--2---:R-:W-:Y:S01]  /*1370*/  @!P6 LEA R34, R27, R5, 0x18 ;  /* 0x000000051b22e211 */ /* 0x004fe200078ec0ff */
[----:B------:R-:W-:Y:S01]  /*1380*/  @!P2 IMAD.X R4, RZ, RZ, R29, P4 ;  /* 0x000000ffff04a224 */ /* 0x000fe200020e061d */
[----:B---3--:R-:W-:Y:S01]  /*1390*/  @!P3 LEA R0, R26, R0, 0x18 ;  /* 0x000000001a00b211 */ /* 0x008fe200078ec0ff */
[----:B------:R-:W-:Y:S01]  /*13a0*/  @!P2 IMAD.MOV.U32 R5, RZ, RZ, R15 ;  /* 0x000000ffff05a224 */ /* 0x000fe200078e000f */
[----:B------:R-:W-:Y:S01]  /*13b0*/  ISETP.GE.AND P4, PT, R31, UR17, PT ;  /* 0x000000111f007c0c */ /* 0x000fe2000bf86270 */
[----:B-1----:R-:W-:-:S02]  /*13c0*/  @!P2 IMAD R4, R4, R18, RZ ;  /* 0x000000120404a224 */ /* 0x002fc400078e02ff */
[----:B------:R-:W-:Y:S02]  /*13d0*/  @!P3 IMAD R0, R12, 0x2, R0 ;  /* 0x000000020c00b824 */ /* 0x000fe400078e0200 */
[C---:B------:R-:W-:Y:S01]  /*13e0*/  @!P2 IMAD R9, R8.reuse, R19, R4 ;  /* 0x000000130809a224 */ /* 0x040fe200078e0204 */
[----:B------:R-:W-:Y:S01]  /*13f0*/  SHF.R.S32.HI R19, RZ, 0x4, R25 ;  /* 0x00000004ff137819 */ /* 0x000fe20000011419 */
[----:B------:R-:W-:Y:S01]  /*1400*/  @!P2 IMAD.MOV.U32 R4, RZ, RZ, R16 ;  /* 0x000000ffff04a224 */ /* 0x000fe200078e0010 */
[----:B------:R-:W-:Y:S03]  /*1410*/  @!P3 LDGSTS.E.BYPASS.LTC128B.128 [R0+0x2000], desc[UR30][R6.64] ;  /* 0x020000000600bfae */ /* 0x000fe6000b901d5e */
[----:B------:R-:W-:Y:S01]  /*1420*/  @!P2 IMAD.WIDE.U32 R4, R8, R18, R4 ;  /* 0x000000120804a225 */ /* 0x000fe200078e0004 */
[----:B------:R-:W-:Y:S01]  /*1430*/  LEA.HI R8, R25, R19, RZ, 0x1 ;  /* 0x0000001319087211 */ /* 0x000fe200078f08ff */
[----:B------:R-:W1:Y:S02]  /*1440*/  @!P5 S2R R18, SR_CgaCtaId ;  /* 0x000000000012d919 */ /* 0x000e640000008800 */
[----:B------:R-:W-:Y:S01]  /*1450*/  @!P2 IMAD.IADD R5, R5, 0x1, R9 ;  /* 0x000000010505a824 */ /* 0x000fe200078e0209 */
[----:B------:R-:W-:Y:S01]  /*1460*/  LOP3.LUT R9, R37, UR8, RZ, 0x3c, !PT ;  /* 0x0000000825097c12 */ /* 0x000fe2000f8e3cff */
[----:B------:R2:W-:Y:S01]  /*1470*/  @!P3 LDGSTS.E.BYPASS.LTC128B.128 [R0+0x6000], desc[UR30][R6.64+0x80] ;  /* 0x060000800600bfae */ /* 0x0005e2000b901d5e */
[----:B------:R-:W-:-:S02]  /*1480*/  @UP0 ULDC.64 UR8, c[0x0][0x248] ;  /* 0x0000920000080ab9 */ /* 0x000fc40000000a00 */
[----:B------:R-:W-:Y:S02]  /*1490*/  @UP0 UIMAD.WIDE.U32 UR20, UR18, UR8, URZ ;  /* 0x00000008121402a5 */ /* 0x000fe4000f8e003f */
[----:B------:R-:W-:-:S04]  /*14a0*/  @UP0 UIMAD UR18, UR18, UR9, URZ ;  /* 0x00000009121202a4 */ /* 0x000fc8000f8e023f */
[----:B------:R-:W-:Y:S01]  /*14b0*/  @UP0 UIADD3 UR18, UR21, UR18, URZ ;  /* 0x0000001215120290 */ /* 0x000fe2000fffe03f */
[----:B--2---:R-:W-:Y:S02]  /*14c0*/  LOP3.LUT R7, R8, 0xfffffffe, RZ, 0xc0, !PT ;  /* 0xfffffffe08077812 */ /* 0x004fe400078ec0ff */
[C---:B------:R-:W-:Y:S02]  /*14d0*/  @!P2 LEA R6, P3, R4.reuse, R10, 0x1 ;  /* 0x0000000a0406a211 */ /* 0x040fe400078608ff */
[----:B------:R-:W-:Y:S01]  /*14e0*/  @!P2 MOV R0, 0x400 ;  /* 0x000004000000a802 */ /* 0x000fe20000000f00 */
[----:B------:R-:W-:Y:S01]  /*14f0*/  IMAD.IADD R32, R19, 0x1, -R7 ;  /* 0x0000000113207824 */ /* 0x000fe200078e0a07 */
[----:B------:R-:W-:Y:S02]  /*1500*/  @!P2 LEA.HI.X R7, R4, R11, R5, 0x1, P3 ;  /* 0x0000000b0407a211 */ /* 0x000fe400018f0c05 */
[----:B------:R-:W-:Y:S02]  /*1510*/  @!P2 LEA R8, R24, R0, 0x18 ;  /* 0x000000001808a211 */ /* 0x000fe400078ec0ff */
[----:B------:R-:W-:-:S02]  /*1520*/  @!P1 MOV R4, 0x400 ;  /* 0x0000040000049802 */ /* 0x000fc40000000f00 */
[----:B------:R-:W-:Y:S02]  /*1530*/  @!P0 MOV R0, 0x400 ;  /* 0x0000040000008802 */ /* 0x000fe40000000f00 */
[----:B------:R-:W-:Y:S02]  /*1540*/  LOP3.LUT R5, R25, 0xfffffff0, RZ, 0xc0, !PT ;  /* 0xfffffff019057812 */ /* 0x000fe400078ec0ff */
[----:B-----5:R-:W-:Y:S01]  /*1550*/  @!P1 LEA R27, R21, R4, 0x18 ;  /* 0x00000004151b9211 */ /* 0x020fe200078ec0ff */
[----:B------:R-:W-:Y:S01]  /*1560*/  @!P2 IMAD R4, R12, 0x2, R8 ;  /* 0x000000020c04a824 */ /* 0x000fe200078e0208 */
[----:B----4-:R-:W-:Y:S01]  /*1570*/  @!P0 LEA R30, R20, R0, 0x18 ;  /* 0x00000000141e8211 */ /* 0x010fe200078ec0ff */
[----:B------:R-:W-:Y:S01]  /*1580*/  IMAD.IADD R0, R89, 0x1, -R5 ;  /* 0x0000000159007824 */ /* 0x000fe200078e0a05 */
[----:B------:R-:W-:Y:S01]  /*1590*/  ISETP.GE.AND P3, PT, R9, RZ, PT ;  /* 0x000000ff0900720c */ /* 0x000fe20003f66270 */
[----:B------:R-:W2:Y:S01]  /*15a0*/  @!P0 LDC.64 R24, c[0x0][0x240] ;  /* 0x00009000ff188b82 */ /* 0x000ea20000000a00 */
[----:B------:R-:W-:Y:S01]  /*15b0*/  @!P2 LDGSTS.E.BYPASS.LTC128B.128 [R4+0x2800], desc[UR30][R6.64] ;  /* 0x028000000604afae */ /* 0x000fe2000b901d5e */
[----:B------:R-:W-:-:S03]  /*15c0*/  MOV R10, R13 ;  /* 0x0000000d000a7202 */ /* 0x000fc60000000f00 */
[----:B------:R3:W-:Y:S01]  /*15d0*/  @!P2 LDGSTS.E.BYPASS.LTC128B.128 [R4+0x6800], desc[UR30][R6.64+0x80] ;  /* 0x068000800604afae */ /* 0x0007e2000b901d5e */
[C---:B------:R-:W-:Y:S02]  /*15e0*/  @!P0 IADD3 R13, P2, R28.reuse, 0x70, RZ ;  /* 0x000000701c0d8810 */ /* 0x040fe40007f5e0ff */
[----:B------:R-:W4:Y:S04]  /*15f0*/  @!P1 LDC.64 R8, c[0x0][0x240] ;  /* 0x00009000ff089b82 */ /* 0x000f280000000a00 */
[----:B------:R-:W-:Y:S01]  /*1600*/  @!P3 IMAD.MOV R10, RZ, RZ, -R10 ;  /* 0x000000ffff0ab224 */ /* 0x000fe200078e0a0a */
[----:B---3--:R-:W-:Y:S02]  /*1610*/  SHF.R.S32.HI R4, RZ, 0x1f, R0 ;  /* 0x0000001fff047819 */ /* 0x008fe40000011400 */
[----:B------:R-:W-:Y:S01]  /*1620*/  @!P1 IADD3 R6, P3, R28, 0x60, RZ ;  /* 0x000000601c069810 */ /* 0x000fe20007f7e0ff */
[----:B------:R-:W-:Y:S01]  /*1630*/  @!P0 IMAD.X R28, RZ, RZ, R29, P2 ;  /* 0x000000ffff1c8224 */ /* 0x000fe200010e061d */
[----:B------:R-:W-:-:S02]  /*1640*/  LEA.HI R31, R4, R0, RZ, 0x3 ;  /* 0x00000000041f7211 */ /* 0x000fc400078f18ff */
[----:B------:R-:W-:Y:S01]  /*1650*/  @!P5 MOV R4, 0x400 ;  /* 0x000004000004d802 */ /* 0x000fe20000000f00 */
[----:B------:R-:W-:Y:S01]  /*1660*/  @!P1 IMAD.X R5, RZ, RZ, R29, P3 ;  /* 0x000000ffff059224 */ /* 0x000fe200018e061d */
[----:B------:R-:W-:Y:S02]  /*1670*/  LOP3.LUT R7, R31, 0xfffffff8, RZ, 0xc0, !PT ;  /* 0xfffffff81f077812 */ /* 0x000fe400078ec0ff */
[----:B-1----:R-:W-:Y:S01]  /*1680*/  @!P5 LEA R26, R18, R4, 0x18 ;  /* 0x00000004121ad211 */ /* 0x002fe200078ec0ff */
[----:B------:R-:W-:Y:S01]  /*1690*/  @!P1 IMAD.MOV.U32 R4, RZ, RZ, R16 ;  /* 0x000000ffff049224 */ /* 0x000fe200078e0010 */
[----:B------:R-:W1:Y:S01]  /*16a0*/  @!P1 LDC.64 R18, c[0x0][0x210] ;  /* 0x00008400ff129b82 */ /* 0x000e620000000a00 */
[----:B------:R-:W-:Y:S01]  /*16b0*/  PLOP3.LUT P2, PT, PT, PT, UP0, 0x80, 0x0 ;  /* 0x000000000000781c */ /* 0x000fe20003f4f008 */
[----:B------:R-:W-:Y:S01]  /*16c0*/  IMAD.IADD R29, R0, 0x1, -R7 ;  /* 0x00000001001d7824 */ /* 0x000fe200078e0a07 */
[----:B------:R-:W-:Y:S01]  /*16d0*/  ISETP.NE.AND P3, PT, R37, RZ, PT ;  /* 0x000000ff2500720c */ /* 0x000fe20003f65270 */
[----:B----4-:R-:W-:-:S02]  /*16e0*/  @!P1 IMAD R0, R5, R8, RZ ;  /* 0x0000000805009224 */ /* 0x010fc400078e02ff */
[----:B------:R-:W-:Y:S02]  /*16f0*/  @!P1 IMAD.MOV.U32 R5, RZ, RZ, R15 ;  /* 0x000000ffff059224 */ /* 0x000fe400078e000f */
[----:B------:R-:W-:Y:S02]  /*1700*/  @!P1 IMAD R9, R6, R9, R0 ;  /* 0x0000000906099224 */ /* 0x000fe400078e0200 */
[----:B------:R-:W-:Y:S02]  /*1710*/  IMAD.SHL.U32 R0, R36, 0x40, RZ ;  /* 0x0000004024007824 */ /* 0x000fe400078e00ff */
[----:B------:R-:W-:-:S03]  /*1720*/  @!P1 IMAD.WIDE.U32 R4, R6, R8, R4 ;  /* 0x0000000806049225 */ /* 0x000fc600078e0004 */
[----:B------:R-:W-:Y:S01]  /*1730*/  LOP3.LUT R0, R0, 0x1c0, RZ, 0xc0, !PT ;  /* 0x000001c000007812 */ /* 0x000fe200078ec0ff */
[----:B------:R-:W-:Y:S01]  /*1740*/  IMAD.SHL.U32 R6, R2, 0x8, RZ ;  /* 0x0000000802067824 */ /* 0x000fe200078e00ff */
[----:B------:R-:W-:Y:S01]  /*1750*/  @!P3 LOP3.LUT R10, RZ, R37, RZ, 0x33, !PT ;  /* 0x00000025ff0ab212 */ /* 0x000fe200078e33ff */
[----:B--2---:R-:W-:Y:S06]  /*1760*/  @P2 BRA `(.L_x_1111) ;  /* 0x0000000000342947 */ /* 0x004fec0003800000 */
        /* <DEDUP_REMOVED lines=13> */
.L_x_1111:
[----:B------:R-:W-:Y:S02]  /*1840*/  LOP3.LUT R11, R0, 0x8, R6, 0xf8, !PT ;  /* 0x00000008000b7812 */ /* 0x000fe400078ef806 */
[----:B------:R-:W-:Y:S01]  /*1850*/  SHF.R.U32.HI R7, RZ, 0x3, R0 ;  /* 0x00000003ff077819 */ /* 0x000fe20000011600 */
        /* <DEDUP_REMOVED lines=13> */
.L_x_1112:
[----:B------:R-:W-:Y:S01]  /*1930*/  @!P1 IMAD.IADD R0, R5, 0x1, R9 ;  /* 0x0000000105009824 */ /* 0x000fe200078e0209 */
[----:B-1----:R-:W-:Y:S01]  /*1940*/  @!P1 LEA R6, P2, R4, R18, 0x1 ;  /* 0x0000001204069211 */ /* 0x002fe200078408ff */
[----:B------:R-:W-:Y:S01]  /*1950*/  IMAD R5, R3, UR8, RZ ;  /* 0x0000000803057c24 */ /* 0x000fe2000f8e02ff */
[----:B------:R-:W-:Y:S01]  /*1960*/  LOP3.LUT R33, R11, R7, RZ, 0x3c, !PT ;  /* 0x000000070b217212 */ /* 0x000fe200078e3cff */
[----:B------:R-:W-:Y:S01]  /*1970*/  IMAD.WIDE.U32 R8, R2, UR8, R22 ;  /* 0x0000000802087c25 */ /* 0x000fe2000f8e0016 */
[----:B------:R-:W-:Y:S01]  /*1980*/  @!P1 LEA.HI.X R7, R4, R19, R0, 0x1, P2 ;  /* 0x0000001304079211 */ /* 0x000fe200010f0c00 */
[----:B------:R-:W1:Y:S01]  /*1990*/  @!P0 LDC.64 R20, c[0x0][0x210] ;  /* 0x00008400ff148b82 */ /* 0x000e620000000a00 */
[----:B------:R-:W-:Y:S01]  /*19a0*/  ISETP.GE.AND P2, PT, R2, UR17, PT ;  /* 0x0000001102007c0c */ /* 0x000fe2000bf46270 */
[----:B------:R-:W-:Y:S01]  /*19b0*/  IMAD R0, R3, UR6, RZ ;  /* 0x0000000603007c24 */ /* 0x000fe2000f8e02ff */
[----:B------:R-:W-:Y:S01]  /*19c0*/  IADD3 R8, P3, R8, UR20, RZ ;  /* 0x0000001408087c10 */ /* 0x000fe2000ff7e0ff */
[C---:B------:R-:W-:Y:S01]  /*19d0*/  IMAD R3, R2.reuse, UR9, R5 ;  /* 0x0000000902037c24 */ /* 0x040fe2000f8e0205 */
[----:B------:R-:W-:Y:S01]  /*19e0*/  ULDC.64 UR10, c[0x0][0x260] ;  /* 0x00009800000a7ab9 */ /* 0x000fe20000000a00 */
[C---:B------:R-:W-:Y:S01]  /*19f0*/  IMAD.WIDE.U32 R4, R2.reuse, UR6, R22 ;  /* 0x0000000602047c25 */ /* 0x040fe2000f8e0016 */
[----:B------:R-:W-:Y:S01]  /*1a00*/  USHF.L.U64.HI UR23, UR8, 0x5, UR9 ;  /* 0x0000000508177899 */ /* 0x000fe20008010209 */
[----:B------:R-:W-:Y:S01]  /*1a10*/  SHF.R.S32.HI R87, RZ, 0x5, R35 ;  /* 0x00000005ff577819 */ /* 0x000fe20000011423 */
[----:B------:R-:W-:Y:S01]  /*1a20*/  USHF.R.S32.HI UR16, URZ, 0x1f, UR39 ;  /* 0x0000001f3f107899 */ /* 0x000fe20008011427 */
[----:B------:R-:W-:Y:S01]  /*1a30*/  IMAD R2, R2, UR7, R0 ;  /* 0x0000000702027c24 */ /* 0x000fe2000f8e0200 */
[----:B------:R-:W-:Y:S01]  /*1a40*/  IADD3.X R9, R9, UR18, R3, P3, !PT ;  /* 0x0000001209097c10 */ /* 0x000fe20009ffe403 */
[----:B------:R-:W-:Y:S01]  /*1a50*/  @!P1 IMAD R0, R12, 0x2, R27 ;  /* 0x000000020c009824 */ /* 0x000fe200078e021b */
[----:B------:R-:W-:Y:S01]  /*1a60*/  IADD3 R4, P3, R4, UR24, RZ ;  /* 0x0000001804047c10 */ /* 0x000fe2000ff7e0ff */
[----:B------:R-:W-:Y:S01]  /*1a70*/  @!P0 IMAD.MOV.U32 R3, RZ, RZ, R15 ;  /* 0x000000ffff038224 */ /* 0x000fe200078e000f */
[----:B------:R-:W-:Y:S01]  /*1a80*/  USHF.L.U32 UR24, UR8, 0x5, URZ ;  /* 0x0000000508187899 */ /* 0x000fe2000800063f */
[-C--:B------:R-:W-:Y:S01]  /*1a90*/  @!P0 IMAD R11, R28, R24.reuse, RZ ;  /* 0x000000181c0b8224 */ /* 0x080fe200078e02ff */
[----:B------:R-:W-:Y:S01]  /*1aa0*/  IADD3.X R5, R5, UR19, R2, P3, !PT ;  /* 0x0000001305057c10 */ /* 0x000fe20009ffe402 */
[----:B------:R-:W-:Y:S01]  /*1ab0*/  @!P0 IMAD.MOV.U32 R2, RZ, RZ, R16 ;  /* 0x000000ffff028224 */ /* 0x000fe200078e0010 */
[----:B------:R-:W-:Y:S01]  /*1ac0*/  @!PT LDS RZ, [RZ] ;  /* 0x00000000fffff984 */ /* 0x000fe20000000800 */
[----:B------:R-:W-:Y:S01]  /*1ad0*/  @!PT LDS RZ, [RZ] ;  /* 0x00000000fffff984 */ /* 0x000fe20000000800 */
[----:B------:R-:W-:Y:S01]  /*1ae0*/  @!PT LDS RZ, [RZ] ;  /* 0x00000000fffff984 */ /* 0x000fe20000000800 */
[----:B------:R-:W-:Y:S01]  /*1af0*/  @!P1 LDGSTS.E.BYPASS.LTC128B.128 [R0+0x3000], desc[UR30][R6.64] ;  /* 0x0300000006009fae */ /* 0x000fe2000b901d5e */
[C---:B------:R-:W-:Y:S01]  /*1b00*/  @!P0 IMAD R14, R12.reuse, 0x2, R30 ;  /* 0x000000020c0e8824 */ /* 0x040fe200078e021e */
[----:B------:R-:W2:Y:S01]  /*1b10*/  @!P5 LDC.64 R16, c[0x0][0x218] ;  /* 0x00008600ff10db82 */ /* 0x000ea20000000a00 */
[C---:B------:R-:W-:Y:S01]  /*1b20*/  @!P6 IMAD R18, R12.reuse, 0x2, R34 ;  /* 0x000000020c12e824 */ /* 0x040fe200078e0222 */
[----:B------:R3:W-:Y:S01]  /*1b30*/  @!P1 LDGSTS.E.BYPASS.LTC128B.128 [R0+0x7000], desc[UR30][R6.64+0x80] ;  /* 0x0700008006009fae */ /* 0x0007e2000b901d5e */
[----:B------:R-:W-:Y:S01]  /*1b40*/  @!P5 IMAD R19, R12, 0x2, R26 ;  /* 0x000000020c13d824 */ /* 0x000fe200078e021a */
[----:B------:R-:W-:Y:S01]  /*1b50*/  UIMAD UR17, UR23, UR39, URZ ;  /* 0x00000027171172a4 */ /* 0x000fe2000f8e023f */
[----:B------:R-:W-:Y:S01]  /*1b60*/  @!P0 IMAD.WIDE.U32 R2, R13, R24, R2 ;  /* 0x000000180d028225 */ /* 0x000fe200078e0002 */
[----:B------:R-:W-:-:S02]  /*1b70*/  USHF.L.U32 UR15, UR8, 0x4, URZ ;  /* 0x00000004080f7899 */ /* 0x000fc4000800063f */
[----:B------:R-:W-:Y:S01]  /*1b80*/  UIMAD UR17, UR16, UR24, UR17 ;  /* 0x00000018101172a4 */ /* 0x000fe2000f8e0211 */
[----:B------:R-:W-:Y:S01]  /*1b90*/  IMAD.WIDE.U32 R38, R10, UR10, R8 ;  /* 0x0000000a0a267c25 */ /* 0x000fe2000f8e0008 */
[----:B------:R-:W-:Y:S02]  /*1ba0*/  USHF.L.U64.HI UR25, UR6, 0x5, UR7 ;  /* 0x0000000506197899 */ /* 0x000fe40008010207 */
[----:B------:R-:W-:Y:S01]  /*1bb0*/  USHF.L.U32 UR26, UR6, 0x5, URZ ;  /* 0x00000005061a7899 */ /* 0x000fe2000800063f */
[----:B------:R-:W-:Y:S01]  /*1bc0*/  IMAD.U32 R9, RZ, RZ, UR39 ;  /* 0x00000027ff097e24 */ /* 0x000fe2000f8e00ff */
[----:B------:R-:W-:Y:S01]  /*1bd0*/  USHF.L.U32 UR38, UR6, 0x4, URZ ;  /* 0x0000000406267899 */ /* 0x000fe2000800063f */
[----:B------:R-:W-:Y:S01]  /*1be0*/  IMAD.MOV.U32 R92, RZ, RZ, R38 ;  /* 0x000000ffff5c7224 */ /* 0x000fe200078e0026 */
[----:B------:R-:W-:Y:S01]  /*1bf0*/  USHF.L.U64.HI UR37, UR6, 0x4, UR7 ;  /* 0x0000000406257899 */ /* 0x000fe20008010207 */
[----:B------:R-:W-:Y:S01]  /*1c00*/  STL.64 [R1+0x20], R38 ;  /* 0x0000202601007387 */ /* 0x000fe20000100a00 */
[----:B------:R-:W-:Y:S01]  /*1c10*/  IMAD.SHL.U32 R89, R89, 0x2, RZ ;  /* 0x0000000259597824 */ /* 0x000fe200078e00ff */
[----:B------:R-:W-:Y:S01]  /*1c20*/  UISETP.GE.AND UP0, UPT, UR34, 0x2, UPT ;  /* 0x000000022200788c */ /* 0x000fe2000bf06270 */
[----:B---3--:R-:W-:Y:S01]  /*1c30*/  @!P0 IMAD R6, R13, R25, R11 ;  /* 0x000000190d068224 */ /* 0x008fe200078e020b */
[----:B------:R-:W-:Y:S01]  /*1c40*/  SHF.R.S32.HI R11, RZ, 0x1f, R10 ;  /* 0x0000001fff0b7819 */ /* 0x000fe2000001140a */
[----:B------:R-:W3:Y:S02]  /*1c50*/  @!P6 LDC.64 R12, c[0x0][0x218] ;  /* 0x00008600ff0ceb82 */ /* 0x000ee40000000a00 */
[----:B------:R-:W-:Y:S01]  /*1c60*/  @!P0 IMAD.IADD R3, R3, 0x1, R6 ;  /* 0x0000000103038824 */ /* 0x000fe200078e0206 */
[----:B-1----:R-:W-:Y:S01]  /*1c70*/  @!P0 LEA R6, P1, R2, R20, 0x1 ;  /* 0x0000001402068211 */ /* 0x002fe200078208ff */
[----:B------:R-:W-:-:S03]  /*1c80*/  IMAD R0, R11, UR10, RZ ;  /* 0x0000000a0b007c24 */ /* 0x000fc6000f8e02ff */
[----:B------:R-:W-:Y:S01]  /*1c90*/  @!P0 LEA.HI.X R7, R2, R21, R3, 0x1, P1 ;  /* 0x0000001502078211 */ /* 0x000fe200008f0c03 */
[C---:B------:R-:W-:Y:S01]  /*1ca0*/  IMAD R0, R10.reuse, UR11, R0 ;  /* 0x0000000b0a007c24 */ /* 0x040fe2000f8e0200 */
[----:B------:R-:W-:Y:S02]  /*1cb0*/  ULDC.64 UR10, c[0x0][0x268] ;  /* 0x00009a00000a7ab9 */ /* 0x000fe40000000a00 */
[----:B------:R-:W-:Y:S01]  /*1cc0*/  IMAD.WIDE.U32 R22, R10, UR10, R4 ;  /* 0x0000000a0a167c25 */ /* 0x000fe2000f8e0004 */
[----:B------:R-:W-:Y:S03]  /*1cd0*/  @!P0 LDGSTS.E.BYPASS.LTC128B.128 [R14+0x3800], desc[UR30][R6.64] ;  /* 0x03800000060e8fae */ /* 0x000fe6000b901d5e */
[----:B------:R-:W-:Y:S01]  /*1ce0*/  IMAD.IADD R93, R39, 0x1, R0 ;  /* 0x00000001275d7824 */ /* 0x000fe200078e0200 */
[----:B------:R1:W-:Y:S01]  /*1cf0*/  @!P0 LDGSTS.E.BYPASS.LTC128B.128 [R14+0x7800], desc[UR30][R6.64+0x80] ;  /* 0x07800080060e8fae */ /* 0x0003e2000b901d5e */
[----:B------:R-:W-:Y:S01]  /*1d00*/  IMAD R8, R11, UR10, RZ ;  /* 0x0000000a0b087c24 */ /* 0x000fe2000f8e02ff */
[----:B------:R-:W-:Y:S01]  /*1d10*/  UIMAD UR10, UR25, UR39, URZ ;  /* 0x00000027190a72a4 */ /* 0x000fe2000f8e023f */
[----:B------:R-:W-:Y:S01]  /*1d20*/  IMAD.WIDE.U32 R2, R9, UR24, R92 ;  /* 0x0000001809027c25 */ /* 0x000fe2000f8e005c */
[----:B------:R-:W-:Y:S02]  /*1d30*/  STL.64 [R1+0x18], R92 ;  /* 0x0000185c01007387 */ /* 0x000fe40000100a00 */
[----:B------:R-:W-:Y:S01]  /*1d40*/  UIMAD UR16, UR16, UR26, UR10 ;  /* 0x0000001a101072a4 */ /* 0x000fe2000f8e020a */
[----:B------:R-:W-:Y:S01]  /*1d50*/  VIADD R0, R3, UR17 ;  /* 0x0000001103007c36 */ /* 0x000fe20008000000 */
[----:B------:R-:W-:Y:S01]  /*1d60*/  USHF.L.U64.HI UR17, UR8, 0x4, UR9 ;  /* 0x0000000408117899 */ /* 0x000fe20008010209 */
[----:B---3--:R-:W-:Y:S01]  /*1d70*/  @!P6 LEA R4, P3, R2, R12, 0x1 ;  /* 0x0000000c0204e211 */ /* 0x008fe200078608ff */
[----:B------:R-:W-:Y:S01]  /*1d80*/  IMAD R8, R10, UR11, R8 ;  /* 0x0000000b0a087c24 */ /* 0x000fe2000f8e0208 */
[C---:B------:R-:W-:Y:S01]  /*1d90*/  @!P5 IADD3 R3, P1, R2.reuse, UR15, RZ ;  /* 0x0000000f0203dc10 */ /* 0x040fe2000ff3e0ff */
[----:B------:R-:W3:Y:S01]  /*1da0*/  @!P4 LDC.64 R10, c[0x0][0x220] ;  /* 0x00008800ff0acb82 */ /* 0x000ee20000000a00 */
[----:B------:R-:W-:Y:S01]  /*1db0*/  @!P6 LEA.HI.X R5, R2, R13, R0, 0x1, P3 ;  /* 0x0000000d0205e211 */ /* 0x000fe200018f0c00 */
[----:B------:R-:W-:Y:S01]  /*1dc0*/  IMAD.IADD R21, R23, 0x1, R8 ;  /* 0x0000000117157824 */ /* 0x000fe200078e0208 */
[----:B------:R-:W-:Y:S01]  /*1dd0*/  @!P5 IADD3.X R0, R0, UR17, RZ, P1, !PT ;  /* 0x000000110000dc10 */ /* 0x000fe20008ffe4ff */
[----:B------:R-:W-:Y:S01]  /*1de0*/  IMAD.MOV.U32 R20, RZ, RZ, R22 ;  /* 0x000000ffff147224 */ /* 0x000fe200078e0016 */
[C---:B--2---:R-:W-:Y:S01]  /*1df0*/  @!P5 LEA R2, P0, R3.reuse, R16, 0x1 ;  /* 0x000000100302d211 */ /* 0x044fe200078008ff */
[----:B------:R-:W-:Y:S03]  /*1e00*/  @!P6 LDGSTS.E.BYPASS.LTC128B.128 [R18+0x8000], desc[UR30][R4.64] ;  /* 0x080000000412efae */ /* 0x000fe6000b901d5e */
[----:B------:R-:W-:Y:S01]  /*1e10*/  @!P5 LEA.HI.X R3, R3, R17, R0, 0x1, P0 ;  /* 0x000000110303d211 */ /* 0x000fe200000f0c00 */
[----:B------:R2:W-:Y:S01]  /*1e20*/  @!P6 LDGSTS.E.BYPASS.LTC128B.128 [R18+0x9000], desc[UR30][R4.64+0x80] ;  /* 0x090000800412efae */ /* 0x0005e2000b901d5e */
[----:B------:R-:W-:-:S03]  /*1e30*/  IMAD.SHL.U32 R0, R29, 0x40, RZ ;  /* 0x000000401d007824 */ /* 0x000fc600078e00ff */
[----:B------:R-:W-:Y:S01]  /*1e40*/  @!P5 LDGSTS.E.BYPASS.LTC128B.128 [R19+0x8800], desc[UR30][R2.64] ;  /* 0x088000000213dfae */ /* 0x000fe2000b901d5e */
[----:B-1----:R-:W1:Y:S01]  /*1e50*/  @!P2 LDC.64 R6, c[0x0][0x220] ;  /* 0x00008800ff06ab82 */ /* 0x002e620000000a00 */
[----:B------:R-:W-:Y:S02]  /*1e60*/  LOP3.LUT R0, R0, 0x1c0, RZ, 0xc0, !PT ;  /* 0x000001c000007812 */ /* 0x000fe400078ec0ff */
[----:B------:R4:W-:Y:S04]  /*1e70*/  @!P5 LDGSTS.E.BYPASS.LTC128B.128 [R19+0x9800], desc[UR30][R2.64+0x80] ;  /* 0x098000800213dfae */ /* 0x0009e8000b901d5e */
[----:B------:R-:W0:Y:S04]  /*1e80*/  LDGDEPBAR ;  /* 0x00000000000079af */ /* 0x000e280000000000 */
[----:B------:R-:W-:Y:S04]  /*1e90*/  STL.64 [R1+0x58], R22 ;  /* 0x0000581601007387 */ /* 0x000fe80000100a00 */
[----:B------:R-:W-:Y:S01]  /*1ea0*/  STL.64 [R1+0x50], R20 ;  /* 0x0000501401007387 */ /* 0x000fe20000100a00 */
[----:B--2---:R-:W-:-:S02]  /*1eb0*/  IMAD.SHL.U32 R4, R32, 0x8, RZ ;  /* 0x0000000820047824 */ /* 0x004fc400078e00ff */
[----:B------:R-:W-:-:S03]  /*1ec0*/  IMAD.SHL.U32 R5, R31, 0x40, RZ ;  /* 0x000000401f057824 */ /* 0x000fc600078e00ff */
[----:B------:R-:W-:Y:S02]  /*1ed0*/  LOP3.LUT R4, R0, 0x8, R4, 0xf8, !PT ;  /* 0x0000000800047812 */ /* 0x000fe400078ef804 */
[----:B------:R-:W-:Y:S01]  /*1ee0*/  SHF.R.U32.HI R0, RZ, 0x3, R0 ;  /* 0x00000003ff007819 */ /* 0x000fe20000011600 */
[----:B----4-:R-:W-:Y:S01]  /*1ef0*/  IMAD.WIDE.U32 R2, R9, UR26, R20 ;  /* 0x0000001a09027c25 */ /* 0x010fe2000f8e0014 */
[----:B------:R-:W-:-:S04]  /*1f00*/  DEPBAR.LE SB0, 0x0 ;  /* 0x000080000000791a */ /* 0x000fc80000000000 */
[----:B------:R-:W-:Y:S01]  /*1f10*/  BAR.SYNC.DEFER_BLOCKING 0x0 ;  /* 0x0000000000007b1d */ /* 0x000fe20000010000 */
[----:B------:R-:W-:Y:S01]  /*1f20*/  LOP3.LUT R86, R4, R0, RZ, 0x3c, !PT ;  /* 0x0000000004567212 */ /* 0x000fe200078e3cff */
[----:B------:R-:W-:Y:S01]  /*1f30*/  VIADD R0, R3, UR16 ;  /* 0x0000001003007c36 */ /* 0x000fe20008000000 */
[C---:B-1----:R-:W-:Y:S02]  /*1f40*/  @!P2 LEA R4, P1, R2.reuse, R6, 0x1 ;  /* 0x000000060204a211 */ /* 0x042fe400078208ff */
[C---:B------:R-:W-:Y:S02]  /*1f50*/  @!P4 IADD3 R3, P0, R2.reuse, UR38, RZ ;  /* 0x000000260203cc10 */ /* 0x040fe4000ff1e0ff */
[----:B------:R-:W-:Y:S02]  /*1f60*/  LOP3.LUT R85, R5, 0xfffffe00, RZ, 0xc0, !PT ;  /* 0xfffffe0005557812 */ /* 0x000fe400078ec0ff */
[----:B------:R-:W-:Y:S02]  /*1f70*/  @!P2 LEA.HI.X R5, R2, R7, R0, 0x1, P1 ;  /* 0x000000070205a211 */ /* 0x000fe400008f0c00 */
[----:B------:R-:W-:Y:S01]  /*1f80*/  @!P4 IADD3.X R2, R0, UR37, RZ, P0, !PT ;  /* 0x000000250002cc10 */ /* 0x000fe200087fe4ff */
[----:B------:R-:W-:Y:S01]  /*1f90*/  IMAD R8, R87, 0x400, R85 ;  /* 0x0000040057087824 */ /* 0x000fe200078e0255 */
[----:B---3--:R-:W-:Y:S01]  /*1fa0*/  @!P4 LEA R6, P0, R3, R10, 0x1 ;  /* 0x0000000a0306c211 */ /* 0x008fe200078008ff */
[----:B------:R-:W-:-:S03]  /*1fb0*/  IMAD R0, R32, 0x200, R33 ;  /* 0x0000020020007824 */ /* 0x000fc600078e0221 */
[----:B------:R-:W-:Y:S01]  /*1fc0*/  @!P4 LEA.HI.X R7, R3, R11, R2, 0x1, P0 ;  /* 0x0000000b0307c211 */ /* 0x000fe200000f0c02 */
[----:B------:R-:W-:Y:S01]  /*1fd0*/  IMAD.IADD R2, R86, 0x1, R8 ;  /* 0x0000000156027824 */ /* 0x000fe200078e0208 */
[----:B------:R-:W-:Y:S01]  /*1fe0*/  LEA R208, R0, UR4, 0x1 ;  /* 0x0000000400d07c11 */ /* 0x000fe2000f8e08ff */
[----:B------:R-:W-:Y:S02]  /*1ff0*/  IMAD.MOV.U32 R3, RZ, RZ, 0x10 ;  /* 0x00000010ff037424 */ /* 0x000fe400078e00ff */
[----:B------:R-:W-:Y:S01]  /*2000*/  IMAD.MOV.U32 R0, RZ, RZ, -0x20 ;  /* 0xffffffe0ff007424 */ /* 0x000fe200078e00ff */
[----:B------:R-:W-:Y:S01]  /*2010*/  LEA R210, R2, UR4, 0x1 ;  /* 0x0000000402d27c11 */ /* 0x000fe2000f8e08ff */
[----:B------:R-:W-:Y:S01]  /*2020*/  @P2 STS.128 [R224+0xa000], RZ ;  /* 0x00a000ffe0002388 */ /* 0x000fe20000000c00 */
[C---:B------:R-:W-:Y:S02]  /*2030*/  VIADD R2, R208.reuse, 0x8000 ;  /* 0x00008000d0027836 */ /* 0x040fe40000000000 */
[----:B------:R-:W-:Y:S01]  /*2040*/  VIADD R219, R208, 0x8020 ;  /* 0x00008020d0db7836 */ /* 0x000fe20000000000 */
[----:B------:R-:W-:Y:S04]  /*2050*/  @P2 STS.128 [R224+0xb000], RZ ;  /* 0x00b000ffe0002388 */ /* 0x000fe80000000c00 */
[----:B------:R-:W-:Y:S01]  /*2060*/  @!PT LDS RZ, [RZ] ;  /* 0x00000000fffff984 */ /* 0x000fe20000000800 */
[----:B------:R-:W-:Y:S01]  /*2070*/  @!PT LDS RZ, [RZ] ;  /* 0x00000000fffff984 */ /* 0x000fe20000000800 */
[----:B------:R-:W-:Y:S01]  /*2080*/  @!PT LDS RZ, [RZ] ;  /* 0x00000000fffff984 */ /* 0x000fe20000000800 */
[----:B------:R-:W-:Y:S04]  /*2090*/  @!P2 LDGSTS.E.BYPASS.LTC128B.128 [R224+0xa000], desc[UR30][R4.64] ;  /* 0x0a00000004e0afae */ /* 0x000fe8000b901d5e */
[----:B------:R-:W-:Y:S01]  /*20a0*/  @!P2 LDGSTS.E.BYPASS.LTC128B.128 [R224+0xb000], desc[UR30][R4.64+0x80] ;  /* 0x0b00008004e0afae */ /* 0x000fe2000b901d5e */
[----:B------:R-:W-:-:S03]  /*20b0*/  R2P PR, R29, 0x6 ;  /* 0x000000061d007804 */ /* 0x000fc60000000000 */
[----:B------:R-:W-:Y:S02]  /*20c0*/  @P4 STS.128 [R224+0xa800], RZ ;  /* 0x00a800ffe0004388 */ /* 0x000fe40000000c00 */
[----:B------:R-:W-:Y:S02]  /*20d0*/  SEL R3, R3, 0xfffffff0, !P1 ;  /* 0xfffffff003037807 */ /* 0x000fe40004800000 */
[----:B------:R-:W-:Y:S01]  /*20e0*/  @P4 STS.128 [R224+0xb800], RZ ;  /* 0x00b800ffe0004388 */ /* 0x000fe20000000c00 */
[----:B------:R-:W-:Y:S02]  /*20f0*/  SEL R0, R0, 0x20, P2 ;  /* 0x0000002000007807 */ /* 0x000fe40001000000 */
[----:B------:R-:W-:Y:S01]  /*2100*/  R2P PR, R36, 0x6 ;  /* 0x0000000624007804 */ /* 0x000fe20000000000 */
[----:B------:R-:W-:Y:S01]  /*2110*/  @!PT LDS RZ, [RZ] ;  /* 0x00000000fffff984 */ /* 0x000fe20000000800 */
[----:B------:R-:W-:Y:S01]  /*2120*/  @!PT LDS RZ, [RZ] ;  /* 0x00000000fffff984 */ /* 0x000fe20000000800 */
[----:B------:R-:W-:Y:S01]  /*2130*/  @!PT LDS RZ, [RZ] ;  /* 0x00000000fffff984 */ /* 0x000fe20000000800 */
[----:B------:R-:W-:Y:S01]  /*2140*/  @!P4 LDGSTS.E.BYPASS.LTC128B.128 [R224+0xa800], desc[UR30][R6.64] ;  /* 0x0a80000006e0cfae */ /* 0x000fe2000b901d5e */
[--C-:B------:R-:W-:Y:S02]  /*2150*/  IMAD R212, R3, 0x2, R210.reuse ;  /* 0x0000000203d47824 */ /* 0x100fe400078e02d2 */
[C---:B------:R-:W-:Y:S01]  /*2160*/  IMAD R218, R0.reuse, 0x2, R210 ;  /* 0x0000000200da7824 */ /* 0x040fe200078e02d2 */
[----:B------:R1:W-:Y:S01]  /*2170*/  @!P4 LDGSTS.E.BYPASS.LTC128B.128 [R224+0xb800], desc[UR30][R6.64+0x80] ;  /* 0x0b80008006e0cfae */ /* 0x0003e2000b901d5e */
[----:B------:R-:W-:-:S03]  /*2180*/  IMAD R217, R0, 0x2, R212 ;  /* 0x0000000200d97824 */ /* 0x000fc600078e02d4 */
[----:B------:R-:W-:Y:S04]  /*2190*/  LDSM.16.M88.4 R24, [R208+0x8000] ;  /* 0x00800000d018783b */ /* 0x000fe80000000200 */
[----:B------:R-:W-:Y:S01]  /*21a0*/  LDSM.16.M88.4 R32, [R208+0x8800] ;  /* 0x00880000d020783b */ /* 0x000fe20000000200 */
[----:B------:R-:W-:Y:S02]  /*21b0*/  @P1 VIADD R219, R2, 0xffffffe0 ;  /* 0xffffffe002db1836 */ /* 0x000fe40000000000 */
[----:B------:R-:W-:Y:S01]  /*21c0*/  IMAD.MOV.U32 R2, RZ, RZ, 0x40 ;  /* 0x00000040ff027424 */ /* 0x000fe200078e00ff */
[----:B------:R-:W2:Y:S04]  /*21d0*/  LDSM.16.M88.4 R12, [R210] ;  /* 0x00000000d20c783b */ /* 0x000ea80000000200 */
[----:B------:R-:W-:Y:S01]  /*21e0*/  LDSM.16.M88.4 R36, [R219] ;  /* 0x00000000db24783b */ /* 0x000fe20000000200 */
[----:B------:R-:W-:-:S03]  /*21f0*/  SEL R2, R2, 0xffffffc0, !P2 ;  /* 0xffffffc002027807 */ /* 0x000fc60005000000 */
[----:B------:R-:W-:Y:S02]  /*2200*/  LDSM.16.M88.4 R8, [R212+0x2000] ;  /* 0x00200000d408783b */ /* 0x000fe40000000200 */
[----:B------:R-:W-:Y:S02]  /*2210*/  IMAD.IADD R216, R208, 0x1, R2 ;  /* 0x00000001d0d87824 */ /* 0x000fe400078e0202 */
[----:B------:R-:W-:Y:S01]  /*2220*/  LDSM.16.M88.4 R44, [R219+0x800] ;  /* 0x00080000db2c783b */ /* 0x000fe20000000200 */
[----:B------:R-:W-:Y:S01]  /*2230*/  IMAD.IADD R215, R2, 0x1, R219 ;  /* 0x0000000102d77824 */ /* 0x000fe200078e02db */
[----:B------:R-:W-:Y:S02]  /*2240*/  SHF.R.S32.HI R2, RZ, 0x1f, R84 ;  /* 0x0000001fff027819 */ /* 0x000fe40000011454 */
[----:B-1----:R-:W1:Y:S02]  /*2250*/  LDSM.16.M88.4 R4, [R210+0x2000] ;  /* 0x00200000d204783b */ /* 0x002e640000000200 */
[----:B------:R-:W-:-:S02]  /*2260*/  LEA.HI R2, R2, R84, RZ, 0x2 ;  /* 0x0000005402027211 */ /* 0x000fc400078f10ff */
[----:B------:R-:W3:Y:S02]  /*2270*/  LDSM.16.M88.4 R20, [R212] ;  /* 0x00000000d414783b */ /* 0x000ee40000000200 */
[----:B------:R-:W-:Y:S01]  /*2280*/  SHF.R.S32.HI R91, RZ, 0x2, R2 ;  /* 0x00000002ff5b7819 */ /* 0x000fe20000011402 */
[----:B------:R-:W-:Y:S01]  /*2290*/  IMAD.U32 R2, RZ, RZ, UR14 ;  /* 0x0000000eff027e24 */ /* 0x000fe2000f8e00ff */
[----:B------:R-:W-:Y:S04]  /*22a0*/  LDSM.16.M88.4 R16, [R218+0x2000] ;  /* 0x00200000da10783b */ /* 0x000fe80000000200 */
[----:B------:R-:W4:Y:S04]  /*22b0*/  LDSM.16.M88.4 R40, [R216+0x8000] ;  /* 0x00800000d828783b */ /* 0x000f280000000200 */
[----:B------:R-:W5:Y:S04]  /*22c0*/  LDSM.16.M88.4 R64, [R216+0x8800] ;  /* 0x00880000d840783b */ /* 0x000f680000000200 */
[----:B------:R-:W5:Y:S01]  /*22d0*/  LDSM.16.M88.4 R28, [R218] ;  /* 0x00000000da1c783b */ /* 0x000f620000000200 */
[C---:B--2---:R-:W-:Y:S03]  /*22e0*/  HMMA.16816.F32.BF16 R60, R12.reuse, R24, RZ ;  /* 0x000000180c3c723c */ /* 0x044fe600000418ff */
[----:B------:R-:W0:Y:S04]  /*22f0*/  LDGDEPBAR ;  /* 0x00000000000079af */ /* 0x000e280000000000 */
[----:B------:R-:W-:Y:S01]  /*2300*/  STL [R1+0x64], R91 ;  /* 0x0000645b01007387 */ /* 0x000fe20000100800 */
[C---:B------:R-:W-:Y:S06]  /*2310*/  HMMA.16816.F32.BF16 R68, R12.reuse, R32, RZ ;  /* 0x000000200c44723c */ /* 0x040fec00000418ff */
[----:B------:R-:W-:Y:S06]  /*2320*/  HMMA.16816.F32.BF16 R80, R12, R34, RZ ;  /* 0x000000220c50723c */ /* 0x000fec00000418ff */
[C---:B-1----:R-:W-:Y:S06]  /*2330*/  HMMA.16816.F32.BF16 R56, R4.reuse, R24, RZ ;  /* 0x000000180438723c */ /* 0x042fec00000418ff */
[C---:B------:R-:W-:Y:S06]  /*2340*/  HMMA.16816.F32.BF16 R48, R4.reuse, R32, RZ ;  /* 0x000000200430723c */ /* 0x040fec00000418ff */
[C---:B------:R-:W-:Y:S06]  /*2350*/  HMMA.16816.F32.BF16 R52, R4.reuse, R26, RZ ;  /* 0x0000001a0434723c */ /* 0x040fec00000418ff */
[----:B------:R-:W-:Y:S01]  /*2360*/  HMMA.16816.F32.BF16 R4, R4, R34, RZ ;  /* 0x000000220404723c */ /* 0x000fe200000418ff */
[----:B------:R-:W-:Y:S05]  /*2370*/  LDSM.16.M88.4 R32, [R215] ;  /* 0x00000000d720783b */ /* 0x000fea0000000200 */
[----:B------:R-:W-:Y:S06]  /*2380*/  HMMA.16816.F32.BF16 R24, R12, R26, RZ ;  /* 0x0000001a0c18723c */ /* 0x000fec00000418ff */
[C---:B------:R-:W-:Y:S06]  /*2390*/  HMMA.16816.F32.BF16 R76, R8.reuse, R36, R56 ;  /* 0x00000024084c723c */ /* 0x040fec0000041838 */
[C---:B------:R-:W-:Y:S06]  /*23a0*/  HMMA.16816.F32.BF16 R72, R8.reuse, R44, R48 ;  /* 0x0000002c0848723c */ /* 0x040fec0000041830 */
[C---:B------:R-:W-:Y:S01]  /*23b0*/  HMMA.16816.F32.BF16 R48, R8.reuse, R38, R52 ;  /* 0x000000260830723c */ /* 0x040fe20000041834 */
[----:B------:R-:W-:Y:S05]  /*23c0*/  LDSM.16.M88.4 R52, [R215+0x800] ;  /* 0x00080000d734783b */ /* 0x000fea0000000200 */
[----:B------:R-:W-:Y:S01]  /*23d0*/  HMMA.16816.F32.BF16 R12, R8, R46, R4 ;  /* 0x0000002e080c723c */ /* 0x000fe20000041804 */
[----:B------:R-:W1:Y:S05]  /*23e0*/  LDSM.16.M88.4 R4, [R217+0x2000] ;  /* 0x00200000d904783b */ /* 0x000e6a0000000200 */
[C---:B---3--:R-:W-:Y:S06]  /*23f0*/  HMMA.16816.F32.BF16 R8, R20.reuse, R36, R60 ;  /* 0x000000241408723c */ /* 0x048fec000004183c */
[C---:B------:R-:W-:Y:S01]  /*2400*/  HMMA.16816.F32.BF16 R36, R20.reuse, R38, R24 ;  /* 0x000000261424723c */ /* 0x040fe20000041818 */
[----:B------:R-:W2:Y:S05]  /*2410*/  LDSM.16.M88.4 R24, [R217] ;  /* 0x00000000d918783b */ /* 0x000eaa0000000200 */
[C---:B------:R-:W-:Y:S06]  /*2420*/  HMMA.16816.F32.BF16 R56, R20.reuse, R44, R68 ;  /* 0x0000002c1438723c */ /* 0x040fec0000041844 */
[----:B------:R-:W-:Y:S06]  /*2430*/  HMMA.16816.F32.BF16 R60, R20, R46, R80 ;  /* 0x0000002e143c723c */ /* 0x000fec0000041850 */
[C---:B----4-:R-:W-:Y:S06]  /*2440*/  HMMA.16816.F32.BF16 R68, R16.reuse, R40, R76 ;  /* 0x000000281044723c */ /* 0x050fec000004184c */
[C---:B-----5:R-:W-:Y:S06]  /*2450*/  HMMA.16816.F32.BF16 R72, R16.reuse, R64, R72 ;  /* 0x000000401048723c */ /* 0x060fec0000041848 */
[C---:B------:R-:W-:Y:S01]  /*2460*/  HMMA.16816.F32.BF16 R44, R16.reuse, R42, R48 ;  /* 0x0000002a102c723c */ /* 0x040fe20000041830 */
[----:B------:R-:W-:Y:S05]  /*2470*/  LDSM.16.M88.4 R48, [R208+0x9800] ;  /* 0x00980000d030783b */ /* 0x000fea0000000200 */
[----:B------:R-:W-:Y:S01]  /*2480*/  HMMA.16816.F32.BF16 R20, R16, R66, R12 ;  /* 0x000000421014723c */ /* 0x000fe2000004180c */
[----:B------:R-:W-:Y:S05]  /*2490*/  LDSM.16.M88.4 R12, [R210+0x4000] ;  /* 0x00400000d20c783b */ /* 0x000fea0000000200 */
[C---:B------:R-:W-:Y:S01]  /*24a0*/  HMMA.16816.F32.BF16 R16, R28.reuse, R40, R8 ;  /* 0x000000281c10723c */ /* 0x040fe20000041808 */
[----:B------:R-:W-:Y:S05]  /*24b0*/  LDSM.16.M88.4 R8, [R210+0x6000] ;  /* 0x00600000d208783b */ /* 0x000fea0000000200 */
[C---:B------:R-:W-:Y:S01]  /*24c0*/  HMMA.16816.F32.BF16 R40, R28.reuse, R42, R36 ;  /* 0x0000002a1c28723c */ /* 0x040fe20000041824 */
[----:B------:R-:W3:Y:S05]  /*24d0*/  LDSM.16.M88.4 R36, [R208+0x9000] ;  /* 0x00900000d024783b */ /* 0x000eea0000000200 */
[C---:B------:R-:W-:Y:S06]  /*24e0*/  HMMA.16816.F32.BF16 R76, R28.reuse, R64, R56 ;  /* 0x000000401c4c723c */ /* 0x040fec0000041838 */
[----:B------:R-:W-:Y:S01]  /*24f0*/  HMMA.16816.F32.BF16 R60, R28, R66, R60 ;  /* 0x000000421c3c723c */ /* 0x000fe2000004183c */
[----:B------:R-:W-:Y:S05]  /*2500*/  LDSM.16.M88.4 R28, [R219+0x1000] ;  /* 0x00100000db1c783b */ /* 0x000fea0000000200 */
[C---:B-1----:R-:W-:Y:S06]  /*2510*/  HMMA.16816.F32.BF16 R68, R4.reuse, R32, R68 ;  /* 0x000000200444723c */ /* 0x042fec0000041844 */
[C---:B------:R-:W-:Y:S06]  /*2520*/  HMMA.16816.F32.BF16 R72, R4.reuse, R52, R72 ;  /* 0x000000340448723c */ /* 0x040fec0000041848 */
[C---:B------:R-:W-:Y:S01]  /*2530*/  HMMA.16816.F32.BF16 R64, R4.reuse, R34, R44 ;  /* 0x000000220440723c */ /* 0x040fe2000004182c */
[----:B------:R-:W-:Y:S05]  /*2540*/  LDSM.16.M88.4 R44, [R219+0x1800] ;  /* 0x00180000db2c783b */ /* 0x000fea0000000200 */
[----:B------:R-:W-:Y:S01]  /*2550*/  HMMA.16816.F32.BF16 R56, R4, R54, R20 ;  /* 0x000000360438723c */ /* 0x000fe20000041814 */
[----:B------:R-:W1:Y:S04]  /*2560*/  LDSM.16.M88.4 R4, [R212+0x6000] ;  /* 0x00600000d404783b */ /* 0x000e680000000200 */
[----:B------:R-:W4:Y:S01]  /*2570*/  LDSM.16.M88.4 R20, [R212+0x4000] ;  /* 0x00400000d414783b */ /* 0x000f220000000200 */
[C---:B--2---:R-:W-:Y:S06]  /*2580*/  HMMA.16816.F32.BF16 R16, R24.reuse, R32, R16 ;  /* 0x000000201810723c */ /* 0x044fec0000041810 */
[C---:B------:R-:W-:Y:S01]  /*2590*/  HMMA.16816.F32.BF16 R32, R24.reuse, R34, R40 ;  /* 0x000000221820723c */ /* 0x040fe20000041828 */
[----:B------:R-:W-:Y:S05]  /*25a0*/  LDSM.16.M88.4 R40, [R216+0x9000] ;  /* 0x00900000d828783b */ /* 0x000fea0000000200 */
[C---:B------:R-:W-:Y:S06]  /*25b0*/  HMMA.16816.F32.BF16 R76, R24.reuse, R52, R76 ;  /* 0x00000034184c723c */ /* 0x040fec000004184c */
[----:B------:R-:W-:Y:S06]  /*25c0*/  HMMA.16816.F32.BF16 R24, R24, R54, R60 ;  /* 0x000000361818723c */ /* 0x000fec000004183c */
[C---:B---3--:R-:W-:Y:S06]  /*25d0*/  HMMA.16816.F32.BF16 R68, R8.reuse, R36, R68 ;  /* 0x000000240844723c */ /* 0x048fec0000041844 */
[C---:B------:R-:W-:Y:S06]  /*25e0*/  HMMA.16816.F32.BF16 R60, R8.reuse, R48, R72 ;  /* 0x00000030083c723c */ /* 0x040fec0000041848 */
[C---:B------:R-:W-:Y:S06]  /*25f0*/  HMMA.16816.F32.BF16 R64, R8.reuse, R38, R64 ;  /* 0x000000260840723c */ /* 0x040fec0000041840 */
[----:B------:R-:W-:Y:S06]  /*2600*/  HMMA.16816.F32.BF16 R52, R8, R50, R56 ;  /* 0x000000320834723c */ /* 0x000fec0000041838 */
[C---:B------:R-:W-:Y:S01]  /*2610*/  HMMA.16816.F32.BF16 R8, R12.reuse, R36, R16 ;  /* 0x000000240c08723c */ /* 0x040fe20000041810 */
[----:B------:R-:W2:Y:S05]  /*2620*/  LDSM.16.M88.4 R16, [R218+0x6000] ;  /* 0x00600000da10783b */ /* 0x000eaa0000000200 */
[C---:B------:R-:W-:Y:S01]  /*2630*/  HMMA.16816.F32.BF16 R56, R12.reuse, R38, R32 ;  /* 0x000000260c38723c */ /* 0x040fe20000041820 */
[----:B------:R-:W3:Y:S05]  /*2640*/  LDSM.16.M88.4 R32, [R216+0x9800] ;  /* 0x00980000d820783b */ /* 0x000eea0000000200 */
[C---:B------:R-:W-:Y:S06]  /*2650*/  HMMA.16816.F32.BF16 R76, R12.reuse, R48, R76 ;  /* 0x000000300c4c723c */ /* 0x040fec000004184c */
[----:B------:R-:W-:Y:S01]  /*2660*/  HMMA.16816.F32.BF16 R48, R12, R50, R24 ;  /* 0x000000320c30723c */ /* 0x000fe20000041818 */
[----:B------:R-:W5:Y:S04]  /*2670*/  LDSM.16.M88.4 R12, [R218+0x4000] ;  /* 0x00400000da0c783b */ /* 0x000f680000000200 */
[----:B------:R-:W-:Y:S01]  /*2680*/  LDSM.16.M88.4 R24, [R215+0x1000] ;  /* 0x00100000d718783b */ /* 0x000fe20000000200 */
[C---:B-1----:R-:W-:Y:S06]  /*2690*/  HMMA.16816.F32.BF16 R72, R4.reuse, R28, R68 ;  /* 0x0000001c0448723c */ /* 0x042fec0000041844 */
[C---:B------:R-:W-:Y:S06]  /*26a0*/  HMMA.16816.F32.BF16 R68, R4.reuse, R44, R60 ;  /* 0x0000002c0444723c */ /* 0x040fec000004183c */
[C---:B------:R-:W-:Y:S06]  /*26b0*/  HMMA.16816.F32.BF16 R64, R4.reuse, R30, R64 ;  /* 0x0000001e0440723c */ /* 0x040fec0000041840 */
[----:B------:R-:W-:Y:S01]  /*26c0*/  HMMA.16816.F32.BF16 R60, R4, R46, R52 ;  /* 0x0000002e043c723c */ /* 0x000fe20000041834 */
[----:B------:R-:W1:Y:S05]  /*26d0*/  LDSM.16.M88.4 R4, [R217+0x6000] ;  /* 0x00600000d904783b */ /* 0x000e6a0000000200 */
[C---:B----4-:R-:W-:Y:S01]  /*26e0*/  HMMA.16816.F32.BF16 R36, R20.reuse, R28, R8 ;  /* 0x0000001c1424723c */ /* 0x050fe20000041808 */
[----:B------:R-:W-:Y:S05]  /*26f0*/  LDSM.16.M88.4 R8, [R217+0x4000] ;  /* 0x00400000d908783b */ /* 0x000fea0000000200 */
[----:B------:R-:W-:Y:S01]  /*2700*/  HMMA.16816.F32.BF16 R52, R20, R30, R56 ;  /* 0x0000001e1434723c */ /* 0x000fe20000041838 */
[----:B------:R-:W4:Y:S01]  /*2710*/  LDSM.16.M88.4 R28, [R215+0x1800] ;  /* 0x00180000d71c783b */ /* 0x000f220000000200 */
[----:B------:R-:W-:-:S04]  /*2720*/  DEPBAR.LE SB0, 0x0 ;  /* 0x000080000000791a */ /* 0x000fc80000000000 */
[C---:B------:R-:W-:Y:S06]  /*2730*/  HMMA.16816.F32.BF16 R56, R20.reuse, R44, R76 ;  /* 0x0000002c1438723c */ /* 0x040fec000004184c */
[----:B------:R-:W-:Y:S06]  /*2740*/  HMMA.16816.F32.BF16 R44, R20, R46, R48 ;  /* 0x0000002e142c723c */ /* 0x000fec0000041830 */
[C---:B--2---:R-:W-:Y:S06]  /*2750*/  HMMA.16816.F32.BF16 R48, R16.reuse, R40, R72 ;  /* 0x000000281030723c */ /* 0x044fec0000041848 */
[C---:B------:R-:W-:Y:S06]  /*2760*/  HMMA.16816.F32.BF16 R64, R16.reuse, R42, R64 ;  /* 0x0000002a1040723c */ /* 0x040fec0000041840 */
[C---:B---3--:R-:W-:Y:S06]  /*2770*/  HMMA.16816.F32.BF16 R68, R16.reuse, R32, R68 ;  /* 0x000000201044723c */ /* 0x048fec0000041844 */
[----:B------:R-:W-:Y:S06]  /*2780*/  HMMA.16816.F32.BF16 R60, R16, R34, R60 ;  /* 0x00000022103c723c */ /* 0x000fec000004183c */
[C---:B-----5:R-:W-:Y:S06]  /*2790*/  HMMA.16816.F32.BF16 R16, R12.reuse, R32, R56 ;  /* 0x000000200c10723c */ /* 0x060fec0000041838 */
[C---:B------:R-:W-:Y:S06]  /*27a0*/  HMMA.16816.F32.BF16 R20, R12.reuse, R40, R36 ;  /* 0x000000280c14723c */ /* 0x040fec0000041824 */
[C---:B------:R-:W-:Y:S06]  /*27b0*/  HMMA.16816.F32.BF16 R40, R12.reuse, R42, R52 ;  /* 0x0000002a0c28723c */ /* 0x040fec0000041834 */
[----:B------:R-:W-:Y:S06]  /*27c0*/  HMMA.16816.F32.BF16 R12, R12, R34, R44 ;  /* 0x000000220c0c723c */ /* 0x000fec000004182c */
[C---:B-1----:R-:W-:Y:S06]  /*27d0*/  HMMA.16816.F32.BF16 R32, R4.reuse, R24, R48 ;  /* 0x000000180420723c */ /* 0x042fec0000041830 */
[C---:B------:R-:W-:Y:S06]  /*27e0*/  HMMA.16816.F32.BF16 R36, R4.reuse, R26, R64 ;  /* 0x0000001a0424723c */ /* 0x040fec0000041840 */
[C---:B----4-:R-:W-:Y:S06]  /*27f0*/  HMMA.16816.F32.BF16 R44, R4.reuse, R28, R68 ;  /* 0x0000001c042c723c */ /* 0x050fec0000041844 */
[----:B------:R-:W-:Y:S06]  /*2800*/  HMMA.16816.F32.BF16 R60, R4, R30, R60 ;  /* 0x0000001e043c723c */ /* 0x000fec000004183c */
[----:B------:R-:W-:Y:S01]  /*2810*/  HMMA.16816.F32.BF16 R56, R8, R28, R16 ;  /* 0x0000001c0838723c */ /* 0x000fe20000041810 */
[----:B------:R-:W-:Y:S01]  /*2820*/  LEA R4, R87, UR13, 0x4 ;  /* 0x0000000d57047c11 */ /* 0x000fe2000f8e20ff */
[----:B------:R-:W-:Y:S01]  /*2830*/  IMAD.U32 R5, RZ, RZ, UR28 ;  /* 0x0000001cff057e24 */ /* 0x000fe2000f8e00ff */
[----:B------:R-:W-:-:S02]  /*2840*/  LOP3.LUT R6, R89, 0x6, RZ, 0xc0, !PT ;  /* 0x0000000659067812 */ /* 0x000fc400078ec0ff */
[----:B------:R-:W-:Y:S01]  /*2850*/  IADD3 R4, R4, 0x1, R91 ;  /* 0x0000000104047810 */ /* 0x000fe20007ffe05b */
[C---:B------:R-:W-:Y:S01]  /*2860*/  HMMA.16816.F32.BF16 R64, R8.reuse, R30, R12 ;  /* 0x0000001e0840723c */ /* 0x040fe2000004180c */
[----:B------:R-:W-:Y:S02]  /*2870*/  IMAD.U32 R19, RZ, RZ, UR5 ;  /* 0x00000005ff137e24 */ /* 0x000fe4000f8e00ff */
[----:B------:R-:W-:Y:S01]  /*2880*/  IADD3 R4, R4, UR5, -R2 ;  /* 0x0000000504047c10 */ /* 0x000fe2000fffe802 */
[----:B------:R-:W-:Y:S02]  /*2890*/  IMAD.U32 R2, RZ, RZ, UR39 ;  /* 0x00000027ff027e24 */ /* 0x000fe4000f8e00ff */
[----:B------:R-:W-:Y:S01]  /*28a0*/  HMMA.16816.F32.BF16 R48, R8, R24, R20 ;  /* 0x000000180830723c */ /* 0x000fe20000041814 */
[----:B------:R-:W-:Y:S02]  /*28b0*/  IMAD R68, R5, 0x8, R87 ;  /* 0x0000000805447824 */ /* 0x000fe400078e0257 */
[----:B------:R-:W-:-:S02]  /*28c0*/  VIADD R18, R4, UR12 ;  /* 0x0000000c04127c36 */ /* 0x000fc40008000000 */
[----:B------:R-:W-:Y:S01]  /*28d0*/  IMAD R2, R2, 0x20, R6 ;  /* 0x0000002002027824 */ /* 0x000fe200078e0206 */
[----:B------:R-:W-:Y:S01]  /*28e0*/  HMMA.16816.F32.BF16 R40, R8, R26, R40 ;  /* 0x0000001a0828723c */ /* 0x000fe20000041828 */
[----:B------:R1:W-:Y:S01]  /*28f0*/  STL [R1+0x48], R68 ;  /* 0x0000484401007387 */ /* 0x0003e20000100800 */
[--C-:B------:R-:W-:Y:S01]  /*2900*/  VIADDMNMX R12, R18, 0x40, R19.reuse, PT ;  /* 0x00000040120c7846 */ /* 0x100fe20003800113 */
[----:B------:R-:W-:Y:S01]  /*2910*/  VIADD R14, R2, 0x1 ;  /* 0x00000001020e7836 */ /* 0x000fe20000000000 */
[----:B------:R-:W-:Y:S01]  /*2920*/  VIADDMNMX R13, R18, 0x48, R19, PT ;  /* 0x00000048120d7846 */ /* 0x000fe20003800113 */
[C---:B------:R-:W-:Y:S01]  /*2930*/  VIADD R16, R2.reuse, 0x10 ;  /* 0x0000001002107836 */ /* 0x040fe20000000000 */
[CC--:B------:R-:W-:Y:S01]  /*2940*/  ISETP.GE.AND P3, PT, R2.reuse, R12.reuse, PT ;  /* 0x0000000c0200720c */ /* 0x0c0fe20003f66270 */
[----:B------:R-:W-:Y:S01]  /*2950*/  VIADD R9, R2, 0x8 ;  /* 0x0000000802097836 */ /* 0x000fe20000000000 */
[----:B------:R-:W-:Y:S01]  /*2960*/  ISETP.GE.AND P2, PT, R14, R12, PT ;  /* 0x0000000c0e00720c */ /* 0x000fe20003f46270 */
[----:B------:R-:W-:Y:S01]  /*2970*/  VIADD R8, R2, 0x9 ;  /* 0x0000000902087836 */ /* 0x000fe20000000000 */
[----:B------:R-:W-:Y:S01]  /*2980*/  BAR.SYNC.DEFER_BLOCKING 0x0 ;  /* 0x0000000000007b1d */ /* 0x000fe20000010000 */
[-C--:B------:R-:W-:Y:S01]  /*2990*/  ISETP.GE.AND P0, PT, R14, R13.reuse, PT ;  /* 0x0000000d0e00720c */ /* 0x080fe20003f06270 */
[C---:B------:R-:W-:Y:S01]  /*29a0*/  VIADD R15, R2.reuse, 0x11 ;  /* 0x00000011020f7836 */ /* 0x040fe20000000000 */
[C---:B------:R-:W-:Y:S01]  /*29b0*/  ISETP.GE.AND P1, PT, R2.reuse, R13, PT ;  /* 0x0000000d0200720c */ /* 0x040fe20003f26270 */
[----:B------:R-:W-:Y:S01]  /*29c0*/  VIADD R17, R2, 0x18 ;  /* 0x0000001802117836 */ /* 0x000fe20000000000 */
[----:B------:R-:W-:Y:S01]  /*29d0*/  FSEL R26, R32, -INF , !P3 ;  /* 0xff800000201a7808 */ /* 0x000fe20005800000 */
[----:B------:R-:W-:Y:S01]  /*29e0*/  VIADD R20, R2, 0x19 ;  /* 0x0000001902147836 */ /* 0x000fe20000000000 */
[----:B------:R-:W-:-:S02]  /*29f0*/  FSEL R27, R33, -INF , !P2 ;  /* 0xff800000211b7808 */ /* 0x000fc40005000000 */
[-C--:B------:R-:W-:Y:S02]  /*2a00*/  ISETP.GE.AND P3, PT, R9, R12.reuse, PT ;  /* 0x0000000c0900720c */ /* 0x080fe40003f66270 */
[----:B------:R-:W-:Y:S02]  /*2a10*/  FSEL R35, R35, -INF , !P0 ;  /* 0xff80000023237808 */ /* 0x000fe40004000000 */
[----:B------:R-:W-:Y:S02]  /*2a20*/  FSEL R34, R34, -INF , !P1 ;  /* 0xff80000022227808 */ /* 0x000fe40004800000 */
[-C--:B------:R-:W-:Y:S02]  /*2a30*/  ISETP.GE.AND P1, PT, R9, R13.reuse, PT ;  /* 0x0000000d0900720c */ /* 0x080fe40003f26270 */
[C---:B------:R-:W-:Y:S02]  /*2a40*/  ISETP.GE.AND P0, PT, R8.reuse, R13, PT ;  /* 0x0000000d0800720c */ /* 0x040fe40003f06270 */
[----:B------:R-:W-:-:S02]  /*2a50*/  ISETP.GE.AND P2, PT, R8, R12, PT ;  /* 0x0000000c0800720c */ /* 0x000fc40003f46270 */
[----:B------:R-:W-:Y:S02]  /*2a60*/  FSEL R28, R36, -INF , !P3 ;  /* 0xff800000241c7808 */ /* 0x000fe40005800000 */
[----:B------:R-:W-:Y:S02]  /*2a70*/  FMNMX.FTZ R4, R26, R27, !PT ;  /* 0x0000001b1a047209 */ /* 0x000fe40007810000 */
[----:B------:R-:W-:Y:S02]  /*2a80*/  FSEL R30, R38, -INF , !P1 ;  /* 0xff800000261e7808 */ /* 0x000fe40004800000 */
[----:B------:R-:W-:Y:S02]  /*2a90*/  FSEL R31, R39, -INF , !P0 ;  /* 0xff800000271f7808 */ /* 0x000fe40004000000 */
[----:B------:R-:W-:Y:S02]  /*2aa0*/  FSEL R29, R37, -INF , !P2 ;  /* 0xff800000251d7808 */ /* 0x000fe40005000000 */
[----:B------:R-:W-:-:S02]  /*2ab0*/  ISETP.GE.AND P1, PT, R16, R12, PT ;  /* 0x0000000c1000720c */ /* 0x000fc40003f26270 */
[----:B------:R-:W-:Y:S02]  /*2ac0*/  FMNMX.FTZ R4, R28, R4, !PT ;  /* 0x000000041c047209 */ /* 0x000fe40007810000 */
[----:B------:R-:W-:Y:S02]  /*2ad0*/  ISETP.GE.AND P0, PT, R15, R12, PT ;  /* 0x0000000c0f00720c */ /* 0x000fe40003f06270 */
[----:B------:R-:W-:Y:S02]  /*2ae0*/  FSEL R33, R44, -INF , !P1 ;  /* 0xff8000002c217808 */ /* 0x000fe40004800000 */
[----:B------:R-:W-:Y:S02]  /*2af0*/  FMNMX.FTZ R4, R29, R4, !PT ;  /* 0x000000041d047209 */ /* 0x000fe40007810000 */
[----:B------:R-:W-:Y:S02]  /*2b00*/  FSEL R36, R45, -INF , !P0 ;  /* 0xff8000002d247808 */ /* 0x000fe40004000000 */
[----:B------:R-:W-:-:S02]  /*2b10*/  PLOP3.LUT P0, PT, PT, PT, UP0, 0x80, 0x0 ;  /* 0x000000000000781c */ /* 0x000fc40003f0f008 */
[----:B------:R-:W-:Y:S02]  /*2b20*/  ISETP.GE.AND P2, PT, R17, R12, PT ;  /* 0x0000000c1100720c */ /* 0x000fe40003f46270 */
[----:B------:R-:W-:Y:S02]  /*2b30*/  FMNMX.FTZ R4, R33, R4, !PT ;  /* 0x0000000421047209 */ /* 0x000fe40007810000 */
[----:B------:R-:W-:Y:S02]  /*2b40*/  ISETP.GE.AND P1, PT, R20, R12, PT ;  /* 0x0000000c1400720c */ /* 0x000fe40003f26270 */
[----:B------:R-:W-:Y:S02]  /*2b50*/  FSEL R39, R60, -INF , !P2 ;  /* 0xff8000003c277808 */ /* 0x000fe40005000000 */
[----:B------:R-:W-:Y:S02]  /*2b60*/  FMNMX.FTZ R4, R36, R4, !PT ;  /* 0x0000000424047209 */ /* 0x000fe40007810000 */
[----:B------:R-:W-:-:S02]  /*2b70*/  FSEL R45, R61, -INF , !P1 ;  /* 0xff8000003d2d7808 */ /* 0x000fc40004800000 */
[----:B------:R-:W-:Y:S02]  /*2b80*/  FMNMX.FTZ R4, R39, R4, !PT ;  /* 0x0000000427047209 */ /* 0x000fe40007810000 */
[-C--:B------:R-:W-:Y:S02]  /*2b90*/  ISETP.GE.AND P3, PT, R16, R13.reuse, PT ;  /* 0x0000000d1000720c */ /* 0x080fe40003f66270 */
[----:B------:R-:W-:Y:S02]  /*2ba0*/  ISETP.GE.AND P2, PT, R15, R13, PT ;  /* 0x0000000d0f00720c */ /* 0x000fe40003f46270 */
[----:B------:R-:W-:Y:S01]  /*2bb0*/  FMNMX.FTZ R10, R45, R4, !PT ;  /* 0x000000042d0a7209 */ /* 0x000fe20007810000 */
[----:B-1----:R-:W-:Y:S10]  /*2bc0*/  @!P0 BRA `(.L_x_1113) ;  /* 0x0000000000588947 */ /* 0x002ff40003800000 */
[----:B------:R-:W-:Y:S01]  /*2bd0*/  UIADD3 UR11, UR34, -0x2, URZ ;  /* 0xfffffffe220b7890 */ /* 0x000fe2000fffe03f */
[----:B------:R-:W-:-:S03]  /*2be0*/  IMAD.U32 R11, RZ, RZ, UR17 ;  /* 0x00000011ff0b7e24 */ /* 0x000fc6000f8e00ff */
[----:B------:R-:W-:Y:S02]  /*2bf0*/  USHF.R.S32.HI UR10, URZ, 0x1f, UR11 ;  /* 0x0000001f3f0a7899 */ /* 0x000fe4000801140b */
[----:B------:R-:W-:Y:S01]  /*2c00*/  UIMAD UR12, UR23, UR11, URZ ;  /* 0x0000000b170c72a4 */ /* 0x000fe2000f8e023f */
[----:B------:R-:W-:-:S03]  /*2c10*/  IMAD.U32 R6, RZ, RZ, UR11 ;  /* 0x0000000bff067e24 */ /* 0x000fc6000f8e00ff */
[----:B------:R-:W-:Y:S01]  /*2c20*/  UIMAD UR12, UR10, UR24, UR12 ;  /* 0x000000180a0c72a4 */ /* 0x000fe2000f8e020c */
[----:B------:R-:W-:Y:S02]  /*2c30*/  IMAD.WIDE.U32 R6, R6, UR24, R92 ;  /* 0x0000001806067c25 */ /* 0x000fe4000f8e005c */
[----:B------:R-:W-:-:S03]  /*2c40*/  ULDC.64 UR10, c[0x0][0x218] ;  /* 0x00008600000a7ab9 */ /* 0x000fc60000000a00 */
[----:B------:R-:W-:Y:S01]  /*2c50*/  VIADD R5, R7, UR12 ;  /* 0x0000000c07057c36 */ /* 0x000fe20008000000 */
[C---:B------:R-:W-:Y:S02]  /*2c60*/  LEA R4, P1, R6.reuse, UR10, 0x1 ;  /* 0x0000000a06047c11 */ /* 0x040fe4000f8208ff */
        /* <DEDUP_REMOVED lines=12> */
.L_x_1113:
[----:B-1----:R-:W-:Y:S01]  /*2d30*/  FMNMX.FTZ R5, R34, R35, !PT ;  /* 0x0000002322057209 */ /* 0x002fe20007810000 */
[----:B------:R-:W-:Y:S01]  /*2d40*/  IMAD.WIDE.U32 R72, R90, -0x2daee0ad, RZ ;  /* 0xd2511f535a487825 */ /* 0x000fe200078e00ff */
[----:B------:R-:W-:Y:S01]  /*2d50*/  FSEL R37, R46, -INF , !P3 ;  /* 0xff8000002e257808 */ /* 0x000fe20005800000 */
[----:B------:R-:W1:Y:S01]  /*2d60*/  SHFL.BFLY PT, R21, R10, 0x2, 0x1f ;  /* 0x0c401f000a157f89 */ /* 0x000e6200000e0000 */
[----:B------:R-:W-:Y:S01]  /*2d70*/  FMNMX.FTZ R7, R30, R5, !PT ;  /* 0x000000051e077209 */ /* 0x000fe20007810000 */
[----:B------:R-:W-:Y:S01]  /*2d80*/  IMAD.U32 R4, RZ, RZ, UR33 ;  /* 0x00000021ff047e24 */ /* 0x000fe2000f8e00ff */
[----:B------:R-:W-:Y:S01]  /*2d90*/  FSEL R47, R47, -INF , !P2 ;  /* 0xff8000002f2f7808 */ /* 0x000fe20005000000 */
[----:B------:R-:W-:Y:S01]  /*2da0*/  VIADD R252, R68, 0x4 ;  /* 0x0000000444fc7836 */ /* 0x000fe20000000000 */
[----:B------:R-:W-:Y:S01]  /*2db0*/  FMNMX.FTZ R7, R31, R7, !PT ;  /* 0x000000071f077209 */ /* 0x000fe20007810000 */
[----:B------:R-:W-:Y:S01]  /*2dc0*/  UIADD3 UR20, UR32, -0x61c88647, URZ ;  /* 0x9e3779b920147890 */ /* 0x000fe2000fffe03f */
[----:B------:R-:W-:Y:S01]  /*2dd0*/  LOP3.LUT R6, R73, UR39, R4, 0x96, !PT ;  /* 0x0000002749067c12 */ /* 0x000fe2000f8e9604 */
[----:B------:R-:W-:Y:S01]  /*2de0*/  IMAD.WIDE.U32 R4, R252, -0x326172a9, RZ ;  /* 0xcd9e8d57fc047825 */ /* 0x000fe200078e00ff */
[-C--:B------:R-:W-:Y:S01]  /*2df0*/  ISETP.GE.AND P2, PT, R17, R13.reuse, PT ;  /* 0x0000000d1100720c */ /* 0x080fe20003f46270 */
[----:B------:R-:W-:Y:S01]  /*2e00*/  UIADD3 UR19, UR33, -0x4498517b, URZ ;  /* 0xbb67ae8521137890 */ /* 0x000fe2000fffe03f */
[----:B------:R-:W-:Y:S01]  /*2e10*/  ISETP.GE.AND P1, PT, R20, R13, PT ;  /* 0x0000000d1400720c */ /* 0x000fe20003f26270 */
[----:B------:R-:W-:Y:S01]  /*2e20*/  IMAD.WIDE.U32 R54, R6, -0x326172a9, RZ ;  /* 0xcd9e8d5706367825 */ /* 0x000fe200078e00ff */
[----:B------:R-:W-:Y:S01]  /*2e30*/  FMNMX.FTZ R6, R37, R7, !PT ;  /* 0x0000000725067209 */ /* 0x000fe20007810000 */
[----:B------:R-:W-:Y:S01]  /*2e40*/  UIADD3 UR17, UR33, 0x76cf5d0a, URZ ;  /* 0x76cf5d0a21117890 */ /* 0x000fe2000fffe03f */
[----:B------:R-:W-:Y:S01]  /*2e50*/  FSEL R44, R62, -INF , !P2 ;  /* 0xff8000003e2c7808 */ /* 0x000fe20005000000 */
[----:B------:R-:W-:Y:S01]  /*2e60*/  UIADD3 UR18, UR32, 0x3c6ef372, URZ ;  /* 0x3c6ef37220127890 */ /* 0x000fe2000fffe03f */
[----:B------:R-:W-:Y:S01]  /*2e70*/  FMNMX.FTZ R6, R47, R6, !PT ;  /* 0x000000062f067209 */ /* 0x000fe20007810000 */
[----:B------:R-:W-:Y:S01]  /*2e80*/  UIADD3 UR15, UR33, 0x32370b8f, URZ ;  /* 0x32370b8f210f7890 */ /* 0x000fe2000fffe03f */
[----:B------:R-:W-:Y:S01]  /*2e90*/  LOP3.LUT R251, R88, UR32, RZ, 0x3c, !PT ;  /* 0x0000002058fb7c12 */ /* 0x000fe2000f8e3cff */
[----:B------:R-:W-:Y:S01]  /*2ea0*/  ULDC UR35, c[0x0][0x2ec] ;  /* 0x0000bb0000237ab9 */ /* 0x000fe20000000800 */
[----:B------:R-:W-:Y:S01]  /*2eb0*/  FSEL R38, R63, -INF , !P1 ;  /* 0xff8000003f267808 */ /* 0x000fe20004800000 */
[----:B------:R-:W-:Y:S01]  /*2ec0*/  UIADD3 UR16, UR32, -0x255992d5, URZ ;  /* 0xdaa66d2b20107890 */ /* 0x000fe2000fffe03f */
[----:B------:R-:W-:Y:S01]  /*2ed0*/  FMNMX.FTZ R6, R44, R6, !PT ;  /* 0x000000062c067209 */ /* 0x000fe20007810000 */
[----:B------:R-:W-:Y:S01]  /*2ee0*/  UIADD3 UR14, UR32, 0x78dde6e4, URZ ;  /* 0x78dde6e4200e7890 */ /* 0x000fe2000fffe03f */
[----:B------:R-:W-:Y:S01]  /*2ef0*/  LOP3.LUT R5, R5, R251, RZ, 0x3c, !PT ;  /* 0x000000fb05057212 */ /* 0x000fe200078e3cff */
[----:B------:R-:W-:Y:S01]  /*2f00*/  UIADD3 UR13, UR33, -0x126145ec, URZ ;  /* 0xed9eba14210d7890 */ /* 0x000fe2000fffe03f */
[----:B------:R-:W-:Y:S01]  /*2f10*/  FMNMX.FTZ R6, R38, R6, !PT ;  /* 0x0000000626067209 */ /* 0x000fe20007810000 */
[----:B------:R-:W-:Y:S01]  /*2f20*/  UIADD3 UR12, UR32, 0x1715609d, URZ ;  /* 0x1715609d200c7890 */ /* 0x000fe2000fffe03f */
[----:B------:R-:W-:Y:S01]  /*2f30*/  LOP3.LUT R11, R55, UR20, R4, 0x96, !PT ;  /* 0x00000014370b7c12 */ /* 0x000fe2000f8e9604 */
[----:B------:R-:W-:Y:S01]  /*2f40*/  IMAD.WIDE.U32 R4, R5, -0x2daee0ad, RZ ;  /* 0xd2511f5305047825 */ /* 0x000fe200078e00ff */
[----:B-1----:R-:W-:Y:S01]  /*2f50*/  FMNMX.FTZ R7, R10, R21, !PT ;  /* 0x000000150a077209 */ /* 0x002fe20007810000 */
[----:B------:R-:W1:Y:S01]  /*2f60*/  SHFL.BFLY PT, R23, R6, 0x2, 0x1f ;  /* 0x0c401f0006177f89 */ /* 0x000e6200000e0000 */
[C---:B------:R-:W-:Y:S01]  /*2f70*/  VIMNMX R10, R18.reuse, UR5, PT ;  /* 0x00000005120a7c48 */ /* 0x040fe2000bfe0100 */
[----:B------:R-:W-:Y:S01]  /*2f80*/  IMAD.WIDE.U32 R24, R11, -0x2daee0ad, RZ ;  /* 0xd2511f530b187825 */ /* 0x000fe200078e00ff */
[----:B------:R-:W-:Y:S01]  /*2f90*/  LOP3.LUT R5, R5, UR19, R72, 0x96, !PT ;  /* 0x0000001305057c12 */ /* 0x000fe2000f8e9648 */
[----:B------:R-:W2:Y:S01]  /*2fa0*/  SHFL.BFLY PT, R21, R7, 0x1, 0x1f ;  /* 0x0c201f0007157f89 */ /* 0x000ea200000e0000 */
[----:B------:R-:W-:Y:S01]  /*2fb0*/  VIADDMNMX R11, R18, 0x8, R19, PT ;  /* 0x00000008120b7846 */ /* 0x000fe20003800113 */
[----:B------:R-:W-:Y:S01]  /*2fc0*/  UIADD3 UR5, UR33, -0x56f99767, URZ ;  /* 0xa906689921057890 */ /* 0x000fe2000fffe03f */
[----:B------:R-:W-:Y:S01]  /*2fd0*/  LOP3.LUT R22, R25, UR17, R4, 0x96, !PT ;  /* 0x0000001119167c12 */ /* 0x000fe2000f8e9604 */
[----:B------:R-:W-:Y:S01]  /*2fe0*/  IMAD.WIDE.U32 R18, R5, -0x326172a9, RZ ;  /* 0xcd9e8d5705127825 */ /* 0x000fe200078e00ff */
[CC--:B------:R-:W-:Y:S01]  /*2ff0*/  ISETP.GE.AND P6, PT, R8.reuse, R10.reuse, PT ;  /* 0x0000000a0800720c */ /* 0x0c0fe20003fc6270 */
[----:B------:R-:W-:Y:S01]  /*3000*/  UIADD3 UR21, UR32, -0x4ab325aa, URZ ;  /* 0xb54cda5620157890 */ /* 0x000fe2000fffe03f */
[-C--:B------:R-:W-:Y:S01]  /*3010*/  ISETP.GE.AND P5, PT, R8, R11.reuse, PT ;  /* 0x0000000b0800720c */ /* 0x080fe20003fa6270 */
[----:B------:R-:W-:Y:S01]  /*3020*/  ULDC.U8 UR36, c[0x0][0x388] ;  /* 0x0000e20000247ab9 */ /* 0x000fe20000000000 */
[----:B------:R-:W-:Y:S01]  /*3030*/  LOP3.LUT R4, R19, UR18, R54, 0x96, !PT ;  /* 0x0000001213047c12 */ /* 0x000fe2000f8e9636 */
[----:B------:R-:W-:Y:S01]  /*3040*/  IMAD.WIDE.U32 R60, R68, -0x326172a9, RZ ;  /* 0xcd9e8d57443c7825 */ /* 0x000fe200078e00ff */
[-C--:B------:R-:W-:Y:S01]  /*3050*/  ISETP.GE.AND P4, PT, R14, R11.reuse, PT ;  /* 0x0000000b0e00720c */ /* 0x080fe20003f86270 */
[----:B------:R-:W-:Y:S01]  /*3060*/  UIADD3 UR29, UR33, 0x646e171e, URZ ;  /* 0x646e171e211d7890 */ /* 0x000fe2000fffe03f */
[C---:B------:R-:W-:Y:S01]  /*3070*/  ISETP.GE.AND P1, PT, R9.reuse, R10, PT ;  /* 0x0000000a0900720c */ /* 0x040fe20003f26270 */
[----:B------:R-:W-:Y:S01]  /*3080*/  IMAD.WIDE.U32 R4, R4, -0x2daee0ad, RZ ;  /* 0xd2511f5304047825 */ /* 0x000fe200078e00ff */
[----:B------:R-:W-:Y:S01]  /*3090*/  ISETP.GE.AND P3, PT, R9, R11, PT ;  /* 0x0000000b0900720c */ /* 0x000fe20003f66270 */
[----:B------:R-:W-:Y:S01]  /*30a0*/  STL.64 [R1+0x28], R72 ;  /* 0x0000284801007387 */ /* 0x000fe20000100a00 */
[----:B------:R-:W-:-:S02]  /*30b0*/  FSEL R92, R51, -INF , !P4 ;  /* 0xff800000335c7808 */ /* 0x000fc40006000000 */
[----:B------:R-:W-:Y:S01]  /*30c0*/  LOP3.LUT R8, R5, UR15, R24, 0x96, !PT ;  /* 0x0000000f05087c12 */ /* 0x000fe2000f8e9618 */
[----:B------:R-:W-:Y:S01]  /*30d0*/  STL [R1+0x4c], R252 ;  /* 0x00004cfc01007387 */ /* 0x000fe20000100800 */
[----:B-1----:R-:W-:Y:S02]  /*30e0*/  FMNMX.FTZ R5, R6, R23, !PT ;  /* 0x0000001706057209 */ /* 0x002fe40007810000 */
[----:B------:R-:W-:Y:S01]  /*30f0*/  FSEL R51, R40, -INF , !P1 ;  /* 0xff80000028337808 */ /* 0x000fe20004800000 */
[----:B------:R-:W-:Y:S01]  /*3100*/  STL [R1+0x38], R251 ;  /* 0x000038fb01007387 */ /* 0x000fe20000100800 */
[----:B--2---:R-:W-:Y:S01]  /*3110*/  FMNMX.FTZ R133, R7, R21, !PT ;  /* 0x0000001507857209 */ /* 0x004fe20007810000 */
[----:B------:R-:W-:Y:S01]  /*3120*/  IMAD.WIDE.U32 R6, R8, -0x326172a9, RZ ;  /* 0xcd9e8d5708067825 */ /* 0x000fe200078e00ff */
[-C--:B------:R-:W-:Y:S01]  /*3130*/  ISETP.GE.AND P1, PT, R15, R10.reuse, PT ;  /* 0x0000000a0f00720c */ /* 0x080fe20003f26270 */
[----:B------:R-:W1:Y:S01]  /*3140*/  SHFL.BFLY PT, R19, R5, 0x1, 0x1f ;  /* 0x0c201f0005137f89 */ /* 0x000e6200000e0000 */
[----:B------:R-:W-:Y:S01]  /*3150*/  FSEL R53, R42, -INF , !P3 ;  /* 0xff8000002a357808 */ /* 0x000fe20005800000 */
[----:B------:R-:W-:Y:S01]  /*3160*/  FMUL.FTZ R9, R133, UR35 ;  /* 0x0000002385097c20 */ /* 0x000fe20008410000 */
[----:B------:R-:W-:Y:S01]  /*3170*/  ISETP.GE.AND P2, PT, R14, R10, PT ;  /* 0x0000000a0e00720c */ /* 0x000fe20003f46270 */
[----:B------:R-:W-:Y:S01]  /*3180*/  STL.64 [R1+0x68], R60 ;  /* 0x0000683c01007387 */ /* 0x000fe20000100a00 */
[----:B------:R-:W-:Y:S01]  /*3190*/  ISETP.GE.AND P3, PT, R15, R11, PT ;  /* 0x0000000b0f00720c */ /* 0x000fe20003f66270 */
[----:B------:R-:W-:Y:S01]  /*31a0*/  IMAD.WIDE.U32 R14, R22, -0x326172a9, RZ ;  /* 0xcd9e8d57160e7825 */ /* 0x000fe200078e00ff */
[----:B------:R-:W-:-:S02]  /*31b0*/  FSEL R226, R57, -INF , !P1 ;  /* 0xff80000039e27808 */ /* 0x000fc40004800000 */
[----:B------:R-:W-:Y:S02]  /*31c0*/  FSETP.NEU.FTZ.AND P1, PT, R133, -INF , PT ;  /* 0xff8000008500780b */ /* 0x000fe40003f3d000 */
[----:B------:R-:W-:Y:S02]  /*31d0*/  FSEL R49, R49, -INF , !P2 ;  /* 0xff80000031317808 */ /* 0x000fe40005000000 */
[C---:B------:R-:W-:Y:S02]  /*31e0*/  ISETP.GE.AND P2, PT, R16.reuse, R10, PT ;  /* 0x0000000a1000720c */ /* 0x040fe40003f46270 */
[----:B------:R-:W-:Y:S02]  /*31f0*/  ISETP.GE.AND P4, PT, R16, R11, PT ;  /* 0x0000000b1000720c */ /* 0x000fe40003f86270 */
[----:B------:R-:W-:Y:S01]  /*3200*/  LOP3.LUT R8, R15, UR16, R18, 0x96, !PT ;  /* 0x000000100f087c12 */ /* 0x000fe2000f8e9612 */
[----:B------:R-:W-:Y:S01]  /*3210*/  IMAD.U32 R18, RZ, RZ, UR36 ;  /* 0x00000024ff127e24 */ /* 0x000fe2000f8e00ff */
[----:B------:R-:W-:-:S02]  /*3220*/  FSEL R9, R9, RZ, P1 ;  /* 0x000000ff09097208 */ /* 0x000fc40000800000 */
[----:B------:R-:W-:Y:S01]  /*3230*/  LOP3.LUT R16, R7, UR14, R14, 0x96, !PT ;  /* 0x0000000e07107c12 */ /* 0x000fe2000f8e960e */
[----:B------:R-:W-:Y:S01]  /*3240*/  IMAD.WIDE.U32 R14, R8, -0x2daee0ad, RZ ;  /* 0xd2511f53080e7825 */ /* 0x000fe200078e00ff */
[----:B------:R-:W-:-:S03]  /*3250*/  ISETP.GE.AND P1, PT, R2, R10, PT ;  /* 0x0000000a0200720c */ /* 0x000fc60003f26270 */
[--C-:B------:R-:W-:Y:S01]  /*3260*/  FFMA.FTZ R7, R26, UR35, -R9.reuse ;  /* 0x000000231a077c23 */ /* 0x100fe20008010809 */
[----:B-1----:R-:W-:Y:S01]  /*3270*/  FMNMX.FTZ R136, R5, R19, !PT ;  /* 0x0000001305887209 */ /* 0x002fe20007810000 */
[----:B------:R-:W-:Y:S01]  /*3280*/  IMAD.WIDE.U32 R22, R16, -0x2daee0ad, RZ ;  /* 0xd2511f5310167825 */ /* 0x000fe200078e00ff */
[----:B------:R-:W-:Y:S01]  /*3290*/  FSEL R32, R48, -INF , !P1 ;  /* 0xff80000030207808 */ /* 0x000fe20004800000 */
[----:B------:R1:W-:Y:S01]  /*32a0*/  MUFU.EX2 R246, R7 ;  /* 0x0000000700f67308 */ /* 0x0003e20000000800 */
[----:B------:R-:W-:Y:S01]  /*32b0*/  ISETP.GE.AND P1, PT, R2, R11, PT ;  /* 0x0000000b0200720c */ /* 0x000fe20003f26270 */
[----:B------:R-:W-:Y:S01]  /*32c0*/  FMUL.FTZ R8, R136, UR35 ;  /* 0x0000002388087c20 */ /* 0x000fe20008410000 */
[--C-:B------:R-:W-:Y:S01]  /*32d0*/  FFMA.FTZ R2, R27, UR35, -R9.reuse ;  /* 0x000000231b027c23 */ /* 0x100fe20008010809 */
[----:B------:R-:W-:Y:S01]  /*32e0*/  FFMA.FTZ R16, R29, UR35, -R9 ;  /* 0x000000231d107c23 */ /* 0x000fe20008010809 */
[----:B------:R-:W-:Y:S02]  /*32f0*/  FSEL R46, R50, -INF , !P1 ;  /* 0xff800000322e7808 */ /* 0x000fe40004800000 */
[----:B------:R-:W-:Y:S01]  /*3300*/  FSETP.NEU.FTZ.AND P1, PT, R136, -INF , PT ;  /* 0xff8000008800780b */ /* 0x000fe20003f3d000 */
[----:B------:R2:W-:Y:S01]  /*3310*/  MUFU.EX2 R245, R2 ;  /* 0x0000000200f57308 */ /* 0x0005e20000000800 */
[----:B------:R-:W-:-:S02]  /*3320*/  FSEL R52, R41, -INF , !P6 ;  /* 0xff80000029347808 */ /* 0x000fc40007000000 */
[----:B------:R-:W-:Y:S02]  /*3330*/  FSEL R8, R8, RZ, P1 ;  /* 0x000000ff08087208 */ /* 0x000fe40000800000 */
[----:B------:R-:W-:Y:S02]  /*3340*/  FSEL R225, R56, -INF , !P2 ;  /* 0xff80000038e17808 */ /* 0x000fe40005000000 */
[----:B------:R-:W-:Y:S01]  /*3350*/  ISETP.GE.AND P6, PT, R17, R10, PT ;  /* 0x0000000a1100720c */ /* 0x000fe20003fc6270 */
[----:B------:R3:W-:Y:S01]  /*3360*/  MUFU.EX2 R243, R16 ;  /* 0x0000001000f37308 */ /* 0x0007e20000000800 */
[----:B-1----:R-:W-:Y:S02]  /*3370*/  LOP3.LUT R7, R15, UR13, R4, 0x96, !PT ;  /* 0x0000000d0f077c12 */ /* 0x002fe4000f8e9604 */
[----:B------:R-:W-:Y:S02]  /*3380*/  LOP3.LUT R4, R23, UR5, R14, 0x96, !PT ;  /* 0x0000000517047c12 */ /* 0x000fe4000f8e960e */
[----:B------:R-:W-:Y:S01]  /*3390*/  ISETP.GE.AND P2, PT, R17, R11, PT ;  /* 0x0000000b1100720c */ /* 0x000fe20003f46270 */
[----:B------:R-:W-:Y:S01]  /*33a0*/  IMAD.WIDE.U32 R14, R7, -0x326172a9, RZ ;  /* 0xcd9e8d57070e7825 */ /* 0x000fe200078e00ff */
[----:B------:R-:W-:-:S03]  /*33b0*/  FSEL R137, R64, -INF , !P6 ;  /* 0xff80000040897808 */ /* 0x000fc60007000000 */
[----:B--2---:R-:W-:Y:S01]  /*33c0*/  FFMA.FTZ R2, R28, UR35, -R9 ;  /* 0x000000231c027c23 */ /* 0x004fe20008010809 */
[----:B------:R-:W-:Y:S01]  /*33d0*/  IMAD.WIDE.U32 R4, R4, -0x326172a9, RZ ;  /* 0xcd9e8d5704047825 */ /* 0x000fe200078e00ff */
[----:B------:R-:W-:Y:S02]  /*33e0*/  LOP3.LUT R19, R15, UR12, R6, 0x96, !PT ;  /* 0x0000000c0f137c12 */ /* 0x000fe4000f8e9606 */
[----:B------:R1:W-:Y:S01]  /*33f0*/  MUFU.EX2 R244, R2 ;  /* 0x0000000200f47308 */ /* 0x0003e20000000800 */
[----:B------:R-:W-:Y:S02]  /*3400*/  ISETP.GE.AND P6, PT, R20, R10, PT ;  /* 0x0000000a1400720c */ /* 0x000fe40003fc6270 */
[----:B------:R-:W-:Y:S02]  /*3410*/  LOP3.LUT R6, R5, UR21, R14, 0x96, !PT ;  /* 0x0000001505067c12 */ /* 0x000fe4000f8e960e */
[----:B------:R-:W-:Y:S01]  /*3420*/  LOP3.LUT R7, R4, 0xffff, RZ, 0xc0, !PT ;  /* 0x0000ffff04077812 */ /* 0x000fe200078ec0ff */
[----:B------:R-:W-:Y:S01]  /*3430*/  FFMA.FTZ R5, R30, UR35, -R8 ;  /* 0x000000231e057c23 */ /* 0x000fe20008010808 */
[----:B------:R-:W-:-:S02]  /*3440*/  LOP3.LUT R17, R4, 0xff, RZ, 0xc0, !PT ;  /* 0x000000ff04117812 */ /* 0x000fc400078ec0ff */
[--C-:B------:R-:W-:Y:S01]  /*3450*/  SHF.R.U32.HI R14, RZ, 0x10, R4.reuse ;  /* 0x00000010ff0e7819 */ /* 0x100fe20000011604 */
[----:B------:R2:W-:Y:S01]  /*3460*/  MUFU.EX2 R242, R5 ;  /* 0x0000000500f27308 */ /* 0x0005e20000000800 */
[----:B---3--:R-:W-:Y:S02]  /*3470*/  SHF.R.U32.HI R16, RZ, 0x18, R4 ;  /* 0x00000018ff107819 */ /* 0x008fe40000011604 */
[----:B------:R-:W-:Y:S02]  /*3480*/  LOP3.LUT R4, R6, 0xffff, RZ, 0xc0, !PT ;  /* 0x0000ffff06047812 */ /* 0x000fe400078ec0ff */
[----:B------:R-:W-:Y:S01]  /*3490*/  SHF.R.U32.HI R15, RZ, 0x8, R7 ;  /* 0x00000008ff0f7819 */ /* 0x000fe20000011607 */
[----:B-1----:R-:W-:Y:S01]  /*34a0*/  IMAD.IADD R2, R85, 0x1, R86 ;  /* 0x0000000155027824 */ /* 0x002fe200078e0256 */
[----:B------:R-:W-:Y:S02]  /*34b0*/  LOP3.LUT R7, R14, 0xff, RZ, 0xc0, !PT ;  /* 0x000000ff0e077812 */ /* 0x000fe400078ec0ff */
[----:B------:R-:W-:-:S02]  /*34c0*/  LOP3.LUT R14, R6, 0xff, RZ, 0xc0, !PT ;  /* 0x000000ff060e7812 */ /* 0x000fc400078ec0ff */
[----:B------:R-:W-:Y:S02]  /*34d0*/  SHF.R.U32.HI R4, RZ, 0x8, R4 ;  /* 0x00000008ff047819 */ /* 0x000fe40000011604 */
[----:B------:R-:W-:Y:S02]  /*34e0*/  PRMT R15, R17, 0x5410, R15 ;  /* 0x00005410110f7816 */ /* 0x000fe4000000000f */
[----:B------:R-:W-:Y:S01]  /*34f0*/  PRMT R17, R14, 0x5410, R4 ;  /* 0x000054100e117816 */ /* 0x000fe20000000004 */
[----:B--2---:R-:W-:Y:S01]  /*3500*/  FFMA.FTZ R5, R31, UR35, -R8 ;  /* 0x000000231f057c23 */ /* 0x004fe20008010808 */
[----:B------:R-:W-:Y:S02]  /*3510*/  LEA R209, R2, UR4, 0x1 ;  /* 0x0000000402d17c11 */ /* 0x000fe4000f8e08ff */
[--C-:B------:R-:W-:Y:S01]  /*3520*/  SHF.R.U32.HI R4, RZ, 0x10, R6.reuse ;  /* 0x00000010ff047819 */ /* 0x100fe20000011606 */
[----:B------:R1:W2:Y:S01]  /*3530*/  MUFU.EX2 R241, R5 ;  /* 0x0000000500f17308 */ /* 0x0002a20000000800 */
[----:B------:R-:W-:Y:S01]  /*3540*/  LEA R14, R18, UR36, 0x10 ;  /* 0x00000024120e7c11 */ /* 0x000fe2000f8e80ff */
[--C-:B------:R-:W-:Y:S01]  /*3550*/  IMAD R211, R3, 0x2, R209.reuse ;  /* 0x0000000203d37824 */ /* 0x100fe200078e02d1 */
[----:B------:R-:W-:Y:S01]  /*3560*/  SHF.R.U32.HI R6, RZ, 0x18, R6 ;  /* 0x00000018ff067819 */ /* 0x000fe20000011606 */
[----:B------:R-:W-:Y:S01]  /*3570*/  FFMA.FTZ R3, R35, UR35, -R8 ;  /* 0x0000002323037c23 */ /* 0x000fe20008010808 */
[----:B------:R-:W-:Y:S01]  /*3580*/  LOP3.LUT R2, R4, 0xff, RZ, 0xc0, !PT ;  /* 0x000000ff04027812 */ /* 0x000fe200078ec0ff */
[----:B------:R-:W-:Y:S01]  /*3590*/  IMAD R214, R0, 0x2, R209 ;  /* 0x0000000200d67824 */ /* 0x000fe200078e02d1 */
[----:B------:R-:W-:Y:S01]  /*35a0*/  PRMT R7, R7, 0x5410, R16 ;  /* 0x0000541007077816 */ /* 0x000fe20000000010 */
[----:B------:R3:W-:Y:S01]  /*35b0*/  MUFU.EX2 R239, R3 ;  /* 0x0000000300ef7308 */ /* 0x0007e20000000800 */
[----:B------:R-:W-:Y:S01]  /*35c0*/  PRMT R16, R2, 0x5410, R6 ;  /* 0x0000541002107816 */ /* 0x000fe20000000006 */
[----:B------:R-:W-:Y:S01]  /*35d0*/  IMAD R213, R0, 0x2, R211 ;  /* 0x0000000200d57824 */ /* 0x000fe200078e02d3 */
[--C-:B------:R-:W-:Y:S01]  /*35e0*/  HSET2.LE.AND R2, R15, R14.reuse, PT ;  /* 0x0000000e0f027233 */ /* 0x100fe20003803000 */
[----:B------:R-:W4:Y:S01]  /*35f0*/  LDSM.16.MT88.4 R128, [R209+0xa000] ;  /* 0x00a00000d180783b */ /* 0x000f220000004200 */
[----:B------:R-:W-:-:S02]  /*3600*/  HSET2.LE.AND R7, R7, R14, PT ;  /* 0x0000000e07077233 */ /* 0x000fc40003803000 */
[----:B------:R-:W-:Y:S01]  /*3610*/  HSET2.LE.AND R0, R17, R14, PT ;  /* 0x0000000e11007233 */ /* 0x000fe20003803000 */
[----:B------:R-:W5:Y:S01]  /*3620*/  LDSM.16.MT88.4 R100, [R211+0xa000] ;  /* 0x00a00000d364783b */ /* 0x000f620000004200 */
[----:B-1----:R-:W-:Y:S01]  /*3630*/  FFMA.FTZ R5, R34, UR35, -R8 ;  /* 0x0000002322057c23 */ /* 0x002fe20008010808 */
[----:B--2---:R-:W-:Y:S02]  /*3640*/  F2FP.BF16.F32.PACK_AB R4, R241, R242 ;  /* 0x000000f2f104723e */ /* 0x004fe400000010ff */
[----:B------:R-:W-:Y:S01]  /*3650*/  FSEL R35, R65, -INF , !P6 ;  /* 0xff80000041237808 */ /* 0x000fe20007000000 */
[----:B------:R1:W2:Y:S01]  /*3660*/  MUFU.EX2 R240, R5 ;  /* 0x0000000500f07308 */ /* 0x0002a20000000800 */
[----:B------:R-:W-:Y:S01]  /*3670*/  LOP3.LUT R7, R7, R4, RZ, 0xc0, !PT ;  /* 0x0000000407077212 */ /* 0x000fe200078ec0ff */
[----:B------:R-:W5:Y:S01]  /*3680*/  LDSM.16.MT88.4 R68, [R214+0xa000] ;  /* 0x00a00000d644783b */ /* 0x000f620000004200 */
[----:B------:R-:W-:Y:S02]  /*3690*/  FMNMX.FTZ R17, R46, R92, !PT ;  /* 0x0000005c2e117209 */ /* 0x000fe40007810000 */
[----:B---3--:R-:W-:Y:S01]  /*36a0*/  F2FP.BF16.F32.PACK_AB R3, R243, R244 ;  /* 0x000000f4f303723e */ /* 0x008fe200000010ff */
[----:B------:R-:W3:Y:S01]  /*36b0*/  LDSM.16.MT88.4 R84, [R213+0xa000] ;  /* 0x00a00000d554783b */ /* 0x000ee20000004200 */
[----:B------:R-:W-:-:S02]  /*36c0*/  FSEL R27, R43, -INF , !P5 ;  /* 0xff8000002b1b7808 */ /* 0x000fc40006800000 */
[----:B------:R-:W-:Y:S01]  /*36d0*/  LOP3.LUT R6, R2, R3, RZ, 0xc0, !PT ;  /* 0x0000000302067212 */ /* 0x000fe200078ec0ff */
[----:B------:R-:W3:Y:S01]  /*36e0*/  LDSM.16.MT88.4 R80, [R209+0xb000] ;  /* 0x00b00000d150783b */ /* 0x000ee20000004200 */
[----:B------:R-:W-:Y:S02]  /*36f0*/  FMNMX.FTZ R3, R32, R49, !PT ;  /* 0x0000003120037209 */ /* 0x000fe40007810000 */
[----:B------:R-:W-:Y:S01]  /*3700*/  F2FP.BF16.F32.PACK_AB R2, R245, R246 ;  /* 0x000000f6f502723e */ /* 0x000fe200000010ff */
[----:B------:R-:W-:Y:S01]  /*3710*/  LDSM.16.MT88.4 R120, [R211+0xb000] ;  /* 0x00b00000d378783b */ /* 0x000fe20000004200 */
[----:B------:R-:W-:Y:S02]  /*3720*/  FMNMX.FTZ R15, R51, R3, !PT ;  /* 0x00000003330f7209 */ /* 0x000fe40007810000 */
[----:B-1----:R-:W-:Y:S01]  /*3730*/  LOP3.LUT R5, R61, R251, RZ, 0x3c, !PT ;  /* 0x000000fb3d057212 */ /* 0x002fe200078e3cff */
[----:B------:R-:W-:Y:S01]  /*3740*/  LDSM.16.MT88.4 R96, [R214+0xb000] ;  /* 0x00b00000d660783b */ /* 0x000fe20000004200 */
[----:B------:R-:W-:-:S02]  /*3750*/  LOP3.LUT R4, R0, R2, RZ, 0xc0, !PT ;  /* 0x0000000200047212 */ /* 0x000fc400078ec0ff */
[----:B------:R-:W-:Y:S01]  /*3760*/  FMNMX.FTZ R2, R52, R15, !PT ;  /* 0x0000000f34027209 */ /* 0x000fe20007810000 */
[----:B------:R-:W-:Y:S01]  /*3770*/  IMAD.WIDE.U32 R160, R5, -0x2daee0ad, RZ ;  /* 0xd2511f5305a07825 */ /* 0x000fe200078e00ff */
[----:B------:R-:W-:Y:S01]  /*3780*/  FMNMX.FTZ R17, R53, R17, !PT ;  /* 0x0000001135117209 */ /* 0x000fe20007810000 */
[----:B------:R-:W-:Y:S01]  /*3790*/  LDSM.16.MT88.4 R108, [R213+0xb000] ;  /* 0x00b00000d56c783b */ /* 0x000fe20000004200 */
[----:B------:R-:W-:Y:S02]  /*37a0*/  FMNMX.FTZ R2, R225, R2, !PT ;  /* 0x00000002e1027209 */ /* 0x000fe40007810000 */
[----:B------:R-:W-:Y:S01]  /*37b0*/  LOP3.LUT R0, R161, UR19, R72, 0x96, !PT ;  /* 0x00000013a1007c12 */ /* 0x000fe2000f8e9648 */
[----:B------:R-:W-:Y:S01]  /*37c0*/  STL.64 [R1+0x40], R160 ;  /* 0x000040a001007387 */ /* 0x000fe20000100a00 */
[----:B------:R-:W-:Y:S02]  /*37d0*/  FMNMX.FTZ R15, R226, R2, !PT ;  /* 0x00000002e20f7209 */ /* 0x000fe40007810000 */
[----:B------:R-:W-:Y:S01]  /*37e0*/  FSEL R48, R58, -INF , !P4 ;  /* 0xff8000003a307808 */ /* 0x000fe20006000000 */
[----:B------:R-:W-:Y:S01]  /*37f0*/  IMAD.WIDE.U32 R94, R0, -0x326172a9, RZ ;  /* 0xcd9e8d57005e7825 */ /* 0x000fe200078e00ff */
[----:B------:R-:W-:Y:S01]  /*3800*/  FMNMX.FTZ R0, R137, R15, !PT ;  /* 0x0000000f89007209 */ /* 0x000fe20007810000 */
[----:B------:R-:W-:Y:S01]  /*3810*/  LDSM.16.MT88.4 R172, [R209+0xb800] ;  /* 0x00b80000d1ac783b */ /* 0x000fe20000004200 */
[----:B------:R-:W-:-:S02]  /*3820*/  FMNMX.FTZ R17, R27, R17, !PT ;  /* 0x000000111b117209 */ /* 0x000fc40007810000 */
[----:B------:R-:W-:Y:S01]  /*3830*/  FMNMX.FTZ R15, R35, R0, !PT ;  /* 0x00000000230f7209 */ /* 0x000fe20007810000 */
[----:B------:R-:W-:Y:S01]  /*3840*/  LDSM.16.MT88.4 R152, [R209+0xa800] ;  /* 0x00a80000d198783b */ /* 0x000fe20000004200 */
[----:B------:R-:W-:Y:S01]  /*3850*/  HSET2.LE.AND R3, R16, R14, PT ;  /* 0x0000000e10037233 */ /* 0x000fe20003803000 */
[----:B------:R-:W-:Y:S01]  /*3860*/  FFMA.FTZ R16, R33, UR35, -R9 ;  /* 0x0000002321107c23 */ /* 0x000fe20008010809 */
[----:B--2---:R-:W-:Y:S01]  /*3870*/  F2FP.BF16.F32.PACK_AB R5, R239, R240 ;  /* 0x000000f0ef05723e */ /* 0x004fe200000010ff */
[----:B------:R-:W1:Y:S01]  /*3880*/  SHFL.BFLY PT, R18, R15, 0x2, 0x1f ;  /* 0x0c401f000f127f89 */ /* 0x000e6200000e0000 */
[----:B------:R-:W-:Y:S01]  /*3890*/  FSEL R50, R59, -INF , !P3 ;  /* 0xff8000003b327808 */ /* 0x000fe20005800000 */
[----:B------:R2:W-:Y:S01]  /*38a0*/  MUFU.EX2 R249, R16 ;  /* 0x0000001000f97308 */ /* 0x0005e20000000800 */
[----:B------:R-:W-:Y:S01]  /*38b0*/  FMNMX.FTZ R17, R48, R17, !PT ;  /* 0x0000001130117209 */ /* 0x000fe20007810000 */
[----:B------:R-:W-:Y:S01]  /*38c0*/  LDSM.16.MT88.4 R176, [R211+0xa800] ;  /* 0x00a80000d3b0783b */ /* 0x000fe20000004200 */
[----:B------:R-:W-:Y:S01]  /*38d0*/  LOP3.LUT R5, R3, R5, RZ, 0xc0, !PT ;  /* 0x0000000503057212 */ /* 0x000fe200078ec0ff */
[----:B------:R-:W-:Y:S01]  /*38e0*/  IMAD.WIDE.U32 R2, R19, -0x2daee0ad, RZ ;  /* 0xd2511f5313027825 */ /* 0x000fe200078e00ff */
[----:B------:R-:W-:Y:S01]  /*38f0*/  FSEL R33, R66, -INF , !P2 ;  /* 0xff80000042217808 */ /* 0x000fe20005000000 */
[----:B------:R-:W-:Y:S01]  /*3900*/  LDSM.16.MT88.4 R180, [R213+0xa800] ;  /* 0x00a80000d5b4783b */ /* 0x000fe20000004200 */
[----:B------:R-:W-:-:S02]  /*3910*/  FMNMX.FTZ R17, R50, R17, !PT ;  /* 0x0000001132117209 */ /* 0x000fc40007810000 */
[----:B------:R-:W-:Y:S01]  /*3920*/  ISETP.GE.AND P1, PT, R20, R11, PT ;  /* 0x0000000b1400720c */ /* 0x000fe20003f26270 */
[C---:B----4-:R-:W-:Y:S01]  /*3930*/  HMMA.16816.F32.BF16 R140, R4.reuse, R128, RZ ;  /* 0x00000080048c723c */ /* 0x050fe200000418ff */
[C---:B------:R-:W-:Y:S01]  /*3940*/  LOP3.LUT R20, R2.reuse, 0xffff, RZ, 0xc0, !PT ;  /* 0x0000ffff02147812 */ /* 0x040fe200078ec0ff */
[----:B------:R-:W-:Y:S01]  /*3950*/  LDSM.16.MT88.4 R184, [R211+0xb800] ;  /* 0x00b80000d3b8783b */ /* 0x000fe20000004200 */
[----:B------:R-:W-:Y:S02]  /*3960*/  LOP3.LUT R24, R2, 0xff, RZ, 0xc0, !PT ;  /* 0x000000ff02187812 */ /* 0x000fe400078ec0ff */
[----:B------:R-:W-:Y:S01]  /*3970*/  SHF.R.U32.HI R23, RZ, 0x18, R2 ;  /* 0x00000018ff177819 */ /* 0x000fe20000011602 */
[C---:B-----5:R-:W-:Y:S01]  /*3980*/  HMMA.16816.F32.BF16 R40, R4.reuse, R100, RZ ;  /* 0x000000640428723c */ /* 0x060fe200000418ff */
[--C-:B--2---:R-:W-:Y:S01]  /*3990*/  FFMA.FTZ R16, R36, UR35, -R9.reuse ;  /* 0x0000002324107c23 */ /* 0x104fe20008010809 */
[----:B------:R-:W-:Y:S01]  /*39a0*/  LOP3.LUT R0, R3, UR29, R22, 0x96, !PT ;  /* 0x0000001d03007c12 */ /* 0x000fe2000f8e9616 */
[--C-:B------:R-:W-:Y:S01]  /*39b0*/  FFMA.FTZ R3, R39, UR35, -R9.reuse ;  /* 0x0000002327037c23 */ /* 0x100fe20008010809 */
[----:B------:R-:W-:Y:S01]  /*39c0*/  FSEL R34, R67, -INF , !P1 ;  /* 0xff80000043227808 */ /* 0x000fe20004800000 */
[----:B------:R2:W4:Y:S01]  /*39d0*/  MUFU.EX2 R238, R16 ;  /* 0x0000001000ee7308 */ /* 0x0005220000000800 */
[----:B------:R-:W-:Y:S01]  /*39e0*/  FFMA.FTZ R9, R45, UR35, -R9 ;  /* 0x000000232d097c23 */ /* 0x000fe20008010809 */
[----:B------:R-:W-:Y:S01]  /*39f0*/  LOP3.LUT R19, R0, 0xff, RZ, 0xc0, !PT ;  /* 0x000000ff00137812 */ /* 0x000fe200078ec0ff */
[----:B------:R-:W-:Y:S01]  /*3a00*/  HMMA.16816.F32.BF16 R56, R4, R68, RZ ;  /* 0x000000440438723c */ /* 0x000fe200000418ff */
[----:B------:R-:W-:Y:S01]  /*3a10*/  SHF.R.U32.HI R20, RZ, 0x8, R20 ;  /* 0x00000008ff147819 */ /* 0x000fe20000011614 */
[----:B------:R-:W-:Y:S01]  /*3a20*/  LDSM.16.MT88.4 R64, [R214+0xa800] ;  /* 0x00a80000d640783b */ /* 0x000fe20000004200 */
[----:B------:R-:W-:-:S02]  /*3a30*/  LOP3.LUT R26, R55, UR20, R60, 0x96, !PT ;  /* 0x00000014371a7c12 */ /* 0x000fc4000f8e963c */
[----:B------:R5:W-:Y:S01]  /*3a40*/  MUFU.EX2 R237, R3 ;  /* 0x0000000300ed7308 */ /* 0x000be20000000800 */
[----:B------:R-:W-:Y:S01]  /*3a50*/  PRMT R20, R24, 0x5410, R20 ;  /* 0x0000541018147816 */ /* 0x000fe20000000014 */
[C---:B---3--:R-:W-:Y:S01]  /*3a60*/  HMMA.16816.F32.BF16 R72, R4.reuse, R84, RZ ;  /* 0x000000540448723c */ /* 0x048fe200000418ff */
[----:B------:R-:W-:Y:S01]  /*3a70*/  LOP3.LUT R25, R95, UR18, R54, 0x96, !PT ;  /* 0x000000125f197c12 */ /* 0x000fe2000f8e9636 */
[----:B------:R-:W-:Y:S04]  /*3a80*/  LDSM.16.MT88.4 R192, [R214+0xb800] ;  /* 0x00b80000d6c0783b */ /* 0x000fe80000004200 */
[----:B------:R3:W-:Y:S01]  /*3a90*/  MUFU.EX2 R236, R9 ;  /* 0x0000000900ec7308 */ /* 0x0007e20000000800 */
[----:B--2---:R-:W-:Y:S01]  /*3aa0*/  FMNMX.FTZ R16, R33, R17, !PT ;  /* 0x0000001121107209 */ /* 0x004fe20007810000 */
[----:B------:R-:W-:Y:S01]  /*3ab0*/  HMMA.16816.F32.BF16 R88, R4, R80, RZ ;  /* 0x000000500458723c */ /* 0x000fe200000418ff */
[----:B------:R-:W-:Y:S01]  /*3ac0*/  SHF.R.U32.HI R17, RZ, 0x10, R2 ;  /* 0x00000010ff117819 */ /* 0x000fe20000011602 */
[----:B------:R-:W-:Y:S01]  /*3ad0*/  LDSM.16.MT88.4 R188, [R213+0xb800] ;  /* 0x00b80000d5bc783b */ /* 0x000fe20000004200 */
[----:B-1----:R-:W-:-:S02]  /*3ae0*/  FMNMX.FTZ R2, R15, R18, !PT ;  /* 0x000000120f027209 */ /* 0x002fc40007810000 */
[----:B------:R-:W-:Y:S01]  /*3af0*/  LOP3.LUT R15, R0, 0xffff, RZ, 0xc0, !PT ;  /* 0x0000ffff000f7812 */ /* 0x000fe200078ec0ff */
[C---:B------:R-:W-:Y:S01]  /*3b00*/  HMMA.16816.F32.BF16 R104, R4.reuse, R120, RZ ;  /* 0x000000780468723c */ /* 0x040fe200000418ff */
[----:B-----5:R-:W-:Y:S01]  /*3b10*/  FMNMX.FTZ R3, R34, R16, !PT ;  /* 0x0000001022037209 */ /* 0x020fe20007810000 */
[----:B------:R-:W1:Y:S01]  /*3b20*/  SHFL.BFLY PT, R22, R2, 0x1, 0x1f ;  /* 0x0c201f0002167f89 */ /* 0x000e6200000e0000 */
[--C-:B------:R-:W-:Y:S02]  /*3b30*/  SHF.R.U32.HI R16, RZ, 0x10, R0.reuse ;  /* 0x00000010ff107819 */ /* 0x100fe40000011600 */
[----:B------:R-:W-:Y:S01]  /*3b40*/  SHF.R.U32.HI R18, RZ, 0x18, R0 ;  /* 0x00000018ff127819 */ /* 0x000fe20000011600 */
[----:B------:R-:W2:Y:S01]  /*3b50*/  SHFL.BFLY PT, R21, R3, 0x2, 0x1f ;  /* 0x0c401f0003157f89 */ /* 0x000ea200000e0000 */
[----:B------:R-:W-:Y:S01]  /*3b60*/  LOP3.LUT R0, R16, 0xff, RZ, 0xc0, !PT ;  /* 0x000000ff10007812 */ /* 0x000fe200078ec0ff */
[C---:B------:R-:W-:Y:S01]  /*3b70*/  HMMA.16816.F32.BF16 R112, R4.reuse, R96, RZ ;  /* 0x000000600470723c */ /* 0x040fe200000418ff */
[--C-:B---3--:R-:W-:Y:S01]  /*3b80*/  FFMA.FTZ R9, R37, UR35, -R8.reuse ;  /* 0x0000002325097c23 */ /* 0x108fe20008010808 */
[----:B------:R-:W-:Y:S01]  /*3b90*/  LOP3.LUT R17, R17, 0xff, RZ, 0xc0, !PT ;  /* 0x000000ff11117812 */ /* 0x000fe200078ec0ff */
[----:B------:R-:W-:Y:S02]  /*3ba0*/  STL.64 [R1+0x30], R94 ;  /* 0x0000305e01007387 */ /* 0x000fe40000100a00 */
[----:B------:R3:W-:Y:S01]  /*3bb0*/  MUFU.EX2 R250, R9 ;  /* 0x0000000900fa7308 */ /* 0x0007e20000000800 */
[----:B------:R-:W-:Y:S01]  /*3bc0*/  PRMT R23, R17, 0x5410, R23 ;  /* 0x0000541011177816 */ /* 0x000fe20000000017 */
[C---:B------:R-:W-:Y:S06]  /*3bd0*/  HMMA.16816.F32.BF16 R164, R4.reuse, R108, RZ ;  /* 0x0000006c04a4723c */ /* 0x040fec00000418ff */
[----:B------:R-:W-:Y:S01]  /*3be0*/  HMMA.16816.F32.BF16 R148, R4, R130, RZ ;  /* 0x000000820494723c */ /* 0x000fe200000418ff */
[----:B-1----:R-:W-:Y:S01]  /*3bf0*/  FMNMX.FTZ R135, R2, R22, !PT ;  /* 0x0000001602877209 */ /* 0x002fe20007810000 */
[----:B------:R-:W-:-:S04]  /*3c00*/  FFMA.FTZ R2, R38, UR35, -R8 ;  /* 0x0000002326027c23 */ /* 0x000fc80008010808 */
[C---:B------:R-:W-:Y:S01]  /*3c10*/  HMMA.16816.F32.BF16 R28, R4.reuse, R102, RZ ;  /* 0x00000066041c723c */ /* 0x040fe200000418ff */
[----:B---3--:R-:W-:Y:S01]  /*3c20*/  SHF.R.U32.HI R9, RZ, 0x8, R15 ;  /* 0x00000008ff097819 */ /* 0x008fe2000001160f */
[----:B------:R-:W-:Y:S01]  /*3c30*/  FFMA.FTZ R15, R47, UR35, -R8 ;  /* 0x000000232f0f7c23 */ /* 0x000fe20008010808 */
[----:B------:R4:W-:Y:S01]  /*3c40*/  MUFU.EX2 R138, R2 ;  /* 0x00000002008a7308 */ /* 0x0009e20000000800 */
[----:B--2---:R-:W-:Y:S02]  /*3c50*/  FMNMX.FTZ R17, R3, R21, !PT ;  /* 0x0000001503117209 */ /* 0x004fe40007810000 */
[C---:B------:R-:W-:Y:S01]  /*3c60*/  HMMA.16816.F32.BF16 R60, R4.reuse, R70, RZ ;  /* 0x00000046043c723c */ /* 0x040fe200000418ff */
[----:B------:R-:W-:Y:S02]  /*3c70*/  PRMT R16, R19, 0x5410, R9 ;  /* 0x0000541013107816 */ /* 0x000fe40000000009 */
[----:B------:R-:W-:Y:S02]  /*3c80*/  FSETP.NEU.FTZ.AND P1, PT, R135, -INF , PT ;  /* 0xff8000008700780b */ /* 0x000fe40003f3d000 */
[----:B------:R-:W-:Y:S01]  /*3c90*/  HSET2.LE.AND R9, R20, R14, PT ;  /* 0x0000000e14097233 */ /* 0x000fe20003803000 */
[----:B------:R1:W2:Y:S01]  /*3ca0*/  MUFU.EX2 R227, R15 ;  /* 0x0000000f00e37308 */ /* 0x0002a20000000800 */
[----:B------:R-:W-:Y:S01]  /*3cb0*/  IMAD.WIDE.U32 R20, R25, -0x2daee0ad, RZ ;  /* 0xd2511f5319147825 */ /* 0x000fe200078e00ff */
[C---:B------:R-:W-:Y:S06]  /*3cc0*/  HMMA.16816.F32.BF16 R76, R4.reuse, R86, RZ ;  /* 0x00000056044c723c */ /* 0x040fec00000418ff */
[----:B------:R-:W-:Y:S01]  /*3cd0*/  HMMA.16816.F32.BF16 R36, R4, R82, RZ ;  /* 0x000000520424723c */ /* 0x000fe200000418ff */
[----:B----4-:R-:W-:-:S05]  /*3ce0*/  F2FP.BF16.F32.PACK_AB R2, R238, R249 ;  /* 0x000000f9ee02723e */ /* 0x010fca00000010ff */
[C---:B------:R-:W-:Y:S01]  /*3cf0*/  HMMA.16816.F32.BF16 R156, R4.reuse, R122, RZ ;  /* 0x0000007a049c723c */ /* 0x040fe200000418ff */
[----:B-1----:R-:W-:Y:S01]  /*3d00*/  PRMT R15, R0, 0x5410, R18 ;  /* 0x00005410000f7816 */ /* 0x002fe20000000012 */
[----:B------:R-:W-:Y:S01]  /*3d10*/  FFMA.FTZ R0, R44, UR35, -R8 ;  /* 0x000000232c007c23 */ /* 0x000fe20008010808 */
[----:B--2---:R-:W-:Y:S01]  /*3d20*/  F2FP.BF16.F32.PACK_AB R8, R227, R250 ;  /* 0x000000fae308723e */ /* 0x004fe200000010ff */
[----:B------:R-:W-:Y:S02]  /*3d30*/  IMAD.WIDE.U32 R18, R26, -0x2daee0ad, RZ ;  /* 0xd2511f531a127825 */ /* 0x000fe400078e00ff */
[----:B------:R-:W-:Y:S01]  /*3d40*/  HMMA.16816.F32.BF16 R116, R4, R98, RZ ;  /* 0x000000620474723c */ /* 0x000fe200000418ff */
[----:B------:R1:W2:Y:S01]  /*3d50*/  MUFU.EX2 R139, R0 ;  /* 0x00000000008b7308 */ /* 0x0002a20000000800 */
[----:B------:R-:W-:Y:S02]  /*3d60*/  HSET2.LE.AND R3, R15, R14, PT ;  /* 0x0000000e0f037233 */ /* 0x000fe40003803000 */
[----:B------:R-:W-:-:S02]  /*3d70*/  F2FP.BF16.F32.PACK_AB R15, R236, R237 ;  /* 0x000000edec0f723e */ /* 0x000fc400000010ff */
[----:B------:R-:W-:Y:S01]  /*3d80*/  HMMA.16816.F32.BF16 R144, R4, R110, RZ ;  /* 0x0000006e0490723c */ /* 0x000fe200000418ff */
[----:B------:R-:W-:Y:S01]  /*3d90*/  LOP3.LUT R125, R3, R8, RZ, 0xc0, !PT ;  /* 0x00000008037d7212 */ /* 0x000fe200078ec0ff */
[----:B------:R-:W-:Y:S01]  /*3da0*/  FMUL.FTZ R3, R135, UR35 ;  /* 0x0000002387037c20 */ /* 0x000fe20008410000 */
[----:B------:R-:W3:Y:S01]  /*3db0*/  SHFL.BFLY PT, R8, R17, 0x1, 0x1f ;  /* 0x0c201f0011087f89 */ /* 0x000ee200000e0000 */
[----:B------:R-:W-:-:S03]  /*3dc0*/  LOP3.LUT R126, R9, R15, RZ, 0xc0, !PT ;  /* 0x0000000f097e7212 */ /* 0x000fc600078ec0ff */
[----:B------:R-:W-:Y:S02]  /*3dd0*/  FSEL R3, R3, RZ, P1 ;  /* 0x000000ff03037208 */ /* 0x000fe40000800000 */
[----:B-1----:R-:W-:-:S03]  /*3de0*/  HSET2.LE.AND R0, R16, R14, PT ;  /* 0x0000000e10007233 */ /* 0x002fc60003803000 */
[----:B------:R-:W-:Y:S02]  /*3df0*/  FFMA.FTZ R4, R49, UR35, -R3 ;  /* 0x0000002331047c23 */ /* 0x000fe40008010803 */
[----:B------:R-:W-:Y:S02]  /*3e00*/  LOP3.LUT R124, R0, R2, RZ, 0xc0, !PT ;  /* 0x00000002007c7212 */ /* 0x000fe400078ec0ff */
[----:B------:R-:W-:Y:S02]  /*3e10*/  HSET2.LE.AND R0, R23, R14, PT ;  /* 0x0000000e17007233 */ /* 0x000fe40003803000 */
[----:B--2---:R-:W-:-:S04]  /*3e20*/  F2FP.BF16.F32.PACK_AB R2, R138, R139 ;  /* 0x0000008b8a02723e */ /* 0x004fc800000010ff */
[----:B------:R-:W-:Y:S01]  /*3e30*/  LOP3.LUT R127, R0, R2, RZ, 0xc0, !PT ;  /* 0x00000002007f7212 */ /* 0x000fe200078ec0ff */
[----:B------:R-:W-:Y:S01]  /*3e40*/  FFMA.FTZ R0, R32, UR35, -R3 ;  /* 0x0000002320007c23 */ /* 0x000fe20008010803 */
[----:B------:R-:W-:Y:S01]  /*3e50*/  LOP3.LUT R2, R19, UR17, R160, 0x96, !PT ;  /* 0x0000001113027c12 */ /* 0x000fe2000f8e96a0 */
[----:B------:R-:W-:Y:S01]  /*3e60*/  MUFU.EX2 R32, R4 ;  /* 0x0000000400207308 */ /* 0x000fe20000000800 */
[----:B---3--:R-:W-:-:S03]  /*3e70*/  FMNMX.FTZ R134, R17, R8, !PT ;  /* 0x0000000811867209 */ /* 0x008fc60007810000 */
[----:B------:R-:W-:Y:S01]  /*3e80*/  IMAD.WIDE.U32 R6, R2, -0x326172a9, RZ ;  /* 0xcd9e8d5702067825 */ /* 0x000fe200078e00ff */
[----:B------:R-:W-:Y:S01]  /*3e90*/  FSETP.NEU.FTZ.AND P1, PT, R134, -INF , PT ;  /* 0xff8000008600780b */ /* 0x000fe20003f3d000 */
[----:B------:R-:W-:Y:S02]  /*3ea0*/  HMMA.16816.F32.BF16 R140, R124, R152, R140 ;  /* 0x000000987c8c723c */ /* 0x000fe4000004188c */
[----:B------:R1:W-:Y:S01]  /*3eb0*/  MUFU.EX2 R132, R0 ;  /* 0x0000000000847308 */ /* 0x0003e20000000800 */
[----:B------:R-:W-:-:S03]  /*3ec0*/  LOP3.LUT R2, R7, UR16, R94, 0x96, !PT ;  /* 0x0000001007027c12 */ /* 0x000fc6000f8e965e */
[C---:B------:R-:W-:Y:S06]  /*3ed0*/  HMMA.16816.F32.BF16 R40, R124.reuse, R176, R40 ;  /* 0x000000b07c28723c */ /* 0x040fec0000041828 */
        /* <DEDUP_REMOVED lines=17> */
[----:B------:R-:W-:Y:S01]  /*3ff0*/  HMMA.16816.F32.BF16 R148, R124, R154, R148 ;  /* 0x0000009a7c94723c */ /* 0x000fe20000041894 */
[----:B--2---:R-:W-:-:S03]  /*4000*/  LOP3.LUT R2, R19, UR5, R6, 0x96, !PT ;  /* 0x0000000513027c12 */ /* 0x004fc6000f8e9606 */
[----:B------:R-:W-:Y:S01]  /*4010*/  FFMA.FTZ R4, R46, UR35, -R0 ;  /* 0x000000232e047c23 */ /* 0x000fe20008010800 */
[----:B------:R-:W-:Y:S01]  /*4020*/  LOP3.LUT R6, R7, UR13, R20, 0x96, !PT ;  /* 0x0000000d07067c12 */ /* 0x000fe2000f8e9614 */
[C---:B------:R-:W-:Y:S02]  /*4030*/  HMMA.16816.F32.BF16 R44, R124.reuse, R178, R28 ;  /* 0x000000b27c2c723c */ /* 0x040fe4000004181c */
[----:B------:R1:W-:Y:S02]  /*4040*/  MUFU.EX2 R24, R4 ;  /* 0x0000000400187308 */ /* 0x0003e40000000800 */
[----:B------:R-:W-:Y:S02]  /*4050*/  IMAD.WIDE.U32 R16, R6, -0x326172a9, RZ ;  /* 0xcd9e8d5706107825 */ /* 0x000fe400078e00ff */
[C---:B------:R-:W-:Y:S06]  /*4060*/  HMMA.16816.F32.BF16 R60, R124.reuse, R66, R60 ;  /* 0x000000427c3c723c */ /* 0x040fec000004183c */
[C---:B------:R-:W-:Y:S06]  /*4070*/  HMMA.16816.F32.BF16 R76, R124.reuse, R182, R76 ;  /* 0x000000b67c4c723c */ /* 0x040fec000004184c */
[----:B------:R-:W-:Y:S01]  /*4080*/  HMMA.16816.F32.BF16 R156, R124, R186, R156 ;  /* 0x000000ba7c9c723c */ /* 0x000fe2000004189c */
[----:B-1----:R-:W-:-:S04]  /*4090*/  IMAD.WIDE.U32 R4, R2, -0x326172a9, RZ ;  /* 0xcd9e8d5702047825 */ /* 0x002fc800078e00ff */
[----:B------:R-:W-:-:S04]  /*40a0*/  FFMA.FTZ R2, R53, UR35, -R0 ;  /* 0x0000002335027c23 */ /* 0x000fc80008010800 */
[----:B------:R1:W-:Y:S01]  /*40b0*/  MUFU.EX2 R23, R2 ;  /* 0x0000000200177308 */ /* 0x0003e20000000800 */
[C---:B------:R-:W-:Y:S01]  /*40c0*/  LOP3.LUT R6, R4.reuse, 0xffff, RZ, 0xc0, !PT ;  /* 0x0000ffff04067812 */ /* 0x040fe200078ec0ff */
[----:B------:R-:W-:Y:S01]  /*40d0*/  HMMA.16816.F32.BF16 R116, R124, R194, R116 ;  /* 0x000000c27c74723c */ /* 0x000fe20000041874 */
[----:B------:R-:W-:Y:S02]  /*40e0*/  LOP3.LUT R8, R4, 0xff, RZ, 0xc0, !PT ;  /* 0x000000ff04087812 */ /* 0x000fe400078ec0ff */
[----:B------:R-:W-:Y:S02]  /*40f0*/  SHF.R.U32.HI R9, RZ, 0x18, R4 ;  /* 0x00000018ff097819 */ /* 0x000fe40000011604 */
[----:B------:R-:W-:-:S04]  /*4100*/  SHF.R.U32.HI R6, RZ, 0x8, R6 ;  /* 0x00000008ff067819 */ /* 0x000fc80000011606 */
[----:B------:R-:W-:Y:S02]  /*4110*/  PRMT R6, R8, 0x5410, R6 ;  /* 0x0000541008067816 */ /* 0x000fe40000000006 */
        /* <DEDUP_REMOVED lines=30> */
[----:B------:R-:W-:Y:S02]  /*4300*/  LOP3.LUT R5, R8, R9, RZ, 0xc0, !PT ;  /* 0x0000000908057212 */ /* 0x000fe400078ec0ff */
        /* <DEDUP_REMOVED lines=19> */
[----:B------:R-:W-:Y:S01]  /*4440*/  FFMA.FTZ R6, R226, UR35, -R3 ;  /* 0x00000023e2067c23 */ /* 0x000fe20008010803 */
[----:B-1----:R-:W-:-:S03]  /*4450*/  LOP3.LUT R2, R5, UR29, R18, 0x96, !PT ;  /* 0x0000001d05027c12 */ /* 0x002fc6000f8e9612 */
        /* <DEDUP_REMOVED lines=24> */
[--C-:B------:R-:W-:Y:S01]  /*45e0*/  FFMA.FTZ R4, R48, UR35, -R0.reuse ;  /* 0x0000002330047c23 */ /* 0x100fe20008010800 */
[----:B------:R-:W-:Y:S02]  /*45f0*/  FFMA.FTZ R0, R50, UR35, -R0 ;  /* 0x0000002332007c23 */ /* 0x000fe40008010800 */
[----:B------:R-:W-:Y:S01]  /*4600*/  PRMT R5, R2, 0x5410, R3 ;  /* 0x0000541002057816 */ /* 0x000fe20000000003 */
[----:B------:R1:W-:Y:S01]  /*4610*/  MUFU.EX2 R8, R4 ;  /* 0x0000000400087308 */ /* 0x0003e20000000800 */
[----:B------:R-:W-:-:S02]  /*4620*/  HSET2.LE.AND R2, R9, R14, PT ;  /* 0x0000000e09027233 */ /* 0x000fc40003803000 */
[--C-:B------:R-:W-:Y:S02]  /*4630*/  HSET2.LE.AND R3, R7, R14.reuse, PT ;  /* 0x0000000e07037233 */ /* 0x100fe40003803000 */
[--C-:B------:R-:W-:Y:S02]  /*4640*/  HSET2.LE.AND R5, R5, R14.reuse, PT ;  /* 0x0000000e05057233 */ /* 0x100fe40003803000 */
[----:B-1----:R-:W-:Y:S02]  /*4650*/  HSET2.LE.AND R4, R6, R14, PT ;  /* 0x0000000e06047233 */ /* 0x002fe40003803000 */
        /* <DEDUP_REMOVED lines=14> */
[----:B------:R-:W-:Y:S01]  /*4740*/  FADD.FTZ R3, R243, R3 ;  /* 0x00000003f3037221 */ /* 0x000fe20000010000 */
[----:B------:R-:W-:Y:S01]  /*4750*/  FADD.FTZ R20, R20, R2 ;  /* 0x0000000214147221 */ /* 0x000fe20000010000 */
        /* <DEDUP_REMOVED lines=22> */
[----:B------:R-:W-:-:S04]  /*48c0*/  FADD.FTZ R16, R16, R6 ;  /* 0x0000000610107221 */ /* 0x000fc80000010000 */
        /* <DEDUP_REMOVED lines=9> */
[----:B------:R-:W-:-:S02]  /*4960*/  VIADD R222, R219, 0x800 ;  /* 0x00000800dbde7836 */ /* 0x000fc40000000000 */
[C---:B------:R-:W-:Y:S02]  /*4970*/  VIADD R221, R219.reuse, 0x1000 ;  /* 0x00001000dbdd7836 */ /* 0x040fe40000000000 */
[----:B------:R-:W-:Y:S01]  /*4980*/  VIADD R220, R219, 0x1800 ;  /* 0x00001800dbdc7836 */ /* 0x000fe20000000000 */
        /* <DEDUP_REMOVED lines=10> */
[----:B------:R-:W-:-:S04]  /*4a30*/  DEPBAR.LE SB0, 0x0 ;  /* 0x000080000000791a */ /* 0x000fc80000000000 */
[----:B------:R-:W-:Y:S01]  /*4a40*/  USHF.R.S32.HI UR4, URZ, 0x1f, UR39 ;  /* 0x0000001f3f047899 */ /* 0x000fe20008011427 */
[----:B------:R-:W-:Y:S01]  /*4a50*/  IMAD.U32 R2, RZ, RZ, UR39 ;  /* 0x00000027ff027e24 */ /* 0x000fe2000f8e00ff */
[----:B------:R-:W-:Y:S01]  /*4a60*/  UIMAD UR10, UR25, UR39, URZ ;  /* 0x00000027190a72a4 */ /* 0x000fe2000f8e023f */
[----:B------:R-:W-:Y:S01]  /*4a70*/  IMAD.U32 R4, RZ, RZ, UR38 ;  /* 0x00000026ff047e24 */ /* 0x000fe2000f8e00ff */
[----:B------:R-:W1:Y:S01]  /*4a80*/  S2R R225, SR_TID.X ;  /* 0x0000000000e17919 */ /* 0x000e620000002100 */
[----:B------:R-:W-:Y:S02]  /*4a90*/  UISETP.NE.AND UP0, UPT, UR34, 0x2, UPT ;  /* 0x000000022200788c */ /* 0x000fe4000bf05270 */
[----:B------:R-:W-:-:S03]  /*4aa0*/  UIMAD UR4, UR4, UR26, UR10 ;  /* 0x0000001a040472a4 */ /* 0x000fc6000f8e020a */
[----:B------:R-:W-:Y:S01]  /*4ab0*/  ULDC.64 UR10, c[0x0][0x220] ;  /* 0x00008800000a7ab9 */ /* 0x000fe20000000a00 */
[----:B-1----:R-:W-:-:S05]  /*4ac0*/  IMAD.SHL.U32 R225, R225, 0x2, RZ ;  /* 0x00000002e1e17824 */ /* 0x002fca00078e00ff */
[----:B------:R-:W-:Y:S01]  /*4ad0*/  LOP3.LUT R225, R225, 0x6, RZ, 0xc0, !PT ;  /* 0x00000006e1e17812 */ /* 0x000fe200078ec0ff */
[----:B------:R-:W-:Y:S01]  /*4ae0*/  BAR.SYNC.DEFER_BLOCKING 0x0 ;  /* 0x0000000000007b1d */ /* 0x000fe20000010000 */
[----:B--2---:R-:W-:-:S04]  /*4af0*/  IMAD.WIDE.U32 R2, R2, UR26, R176 ;  /* 0x0000001a02027c25 */ /* 0x004fc8000f8e00b0 */
[----:B------:R-:W-:Y:S01]  /*4b00*/  VIADD R0, R3, UR4 ;  /* 0x0000000403007c36 */ /* 0x000fe20008000000 */
[C---:B------:R-:W-:Y:S01]  /*4b10*/  LEA R20, P0, R2.reuse, UR10, 0x1 ;  /* 0x0000000a02147c11 */ /* 0x040fe2000f8008ff */
[----:B------:R-:W-:Y:S02]  /*4b20*/  IMAD.U32 R3, RZ, RZ, UR38 ;  /* 0x00000026ff037e24 */ /* 0x000fe4000f8e00ff */
[----:B---3--:R-:W-:Y:S01]  /*4b30*/  IMAD.MOV.U32 R244, RZ, RZ, R34 ;  /* 0x000000fffff47224 */ /* 0x008fe200078e0022 */
[----:B------:R-:W-:Y:S01]  /*4b40*/  LEA.HI.X R21, R2, UR11, R0, 0x1, P0 ;  /* 0x0000000b02157c11 */ /* 0x000fe200080f0c00 */
[----:B------:R-:W-:Y:S01]  /*4b50*/  IMAD.U32 R0, RZ, RZ, UR37 ;  /* 0x00000025ff007e24 */ /* 0x000fe2000f8e00ff */
[----:B------:R-:W-:Y:S01]  /*4b60*/  LEA R2, P0, R3, R20, 0x1 ;  /* 0x0000001403027211 */ /* 0x000fe200078008ff */
[----:B------:R-:W-:Y:S02]  /*4b70*/  IMAD.MOV.U32 R245, RZ, RZ, R35 ;  /* 0x000000fffff57224 */ /* 0x000fe400078e0023 */
[----:B------:R-:W-:Y:S01]  /*4b80*/  @!PT LDS RZ, [RZ] ;  /* 0x00000000fffff984 */ /* 0x000fe20000000800 */
[----:B------:R-:W-:Y:S01]  /*4b90*/  @!PT LDS RZ, [RZ] ;  /* 0x00000000fffff984 */ /* 0x000fe20000000800 */
[----:B------:R-:W-:Y:S01]  /*4ba0*/  @!PT LDS RZ, [RZ] ;  /* 0x00000000fffff984 */ /* 0x000fe20000000800 */
[----:B------:R-:W-:Y:S01]  /*4bb0*/  LDGSTS.E.BYPASS.LTC128B.128 [R224+0xa000], desc[UR30][R20.64] ;  /* 0x0a00000014e07fae */ /* 0x000fe2000b901d5e */
[----:B------:R-:W-:Y:S01]  /*4bc0*/  LEA.HI.X R3, R4, R21, R0, 0x1, P0 ;  /* 0x0000001504037211 */ /* 0x000fe200000f0c00 */
[----:B------:R-:W-:-:S02]  /*4bd0*/  IMAD.U32 R0, RZ, RZ, UR39 ;  /* 0x00000027ff007e24 */ /* 0x000fc4000f8e00ff */
[----:B------:R-:W-:Y:S02]  /*4be0*/  LDGSTS.E.BYPASS.LTC128B.128 [R224+0xb000], desc[UR30][R20.64+0x80] ;  /* 0x0b00008014e07fae */ /* 0x000fe4000b901d5e */
[----:B------:R-:W-:Y:S02]  /*4bf0*/  IMAD R0, R0, 0x20, R225 ;  /* 0x0000002000007824 */ /* 0x000fe400078e02e1 */
[----:B------:R-:W-:Y:S04]  /*4c00*/  LDGSTS.E.BYPASS.LTC128B.128 [R224+0xa800], desc[UR30][R2.64] ;  /* 0x0a80000002e07fae */ /* 0x000fe8000b901d5e */
[----:B------:R1:W-:Y:S04]  /*4c10*/  LDGSTS.E.BYPASS.LTC128B.128 [R224+0xb800], desc[UR30][R2.64+0x80] ;  /* 0x0b80008002e07fae */ /* 0x0003e8000b901d5e */
[----:B------:R-:W-:Y:S04]  /*4c20*/  LDSM.16.M88.4 R172, [R208+0x8000] ;  /* 0x00800000d0ac783b */ /* 0x000fe80000000200 */
[----:B------:R-:W2:Y:S04]  /*4c30*/  LDSM.16.M88.4 R16, [R210+0x2000] ;  /* 0x00200000d210783b */ /* 0x000ea80000000200 */
[----:B------:R-:W3:Y:S04]  /*4c40*/  LDSM.16.M88.4 R32, [R208+0x8800] ;  /* 0x00880000d020783b */ /* 0x000ee80000000200 */
[----:B------:R-:W4:Y:S04]  /*4c50*/  LDSM.16.M88.4 R24, [R210] ;  /* 0x00000000d218783b */ /* 0x000f280000000200 */
[----:B------:R-:W-:Y:S04]  /*4c60*/  LDSM.16.M88.4 R180, [R219] ;  /* 0x00000000dbb4783b */ /* 0x000fe80000000200 */
[----:B------:R-:W5:Y:S01]  /*4c70*/  LDSM.16.M88.4 R4, [R212+0x2000] ;  /* 0x00200000d404783b */ /* 0x000f620000000200 */
[----:B-1----:R-:W-:-:S03]  /*4c80*/  VIADD R2, R0, 0x1 ;  /* 0x0000000100027836 */ /* 0x002fc60000000000 */
[----:B------:R-:W1:Y:S01]  /*4c90*/  LDSM.16.M88.4 R176, [R222] ;  /* 0x00000000deb0783b */ /* 0x000e620000000200 */
[----:B------:R-:W-:-:S03]  /*4ca0*/  VIADD R3, R0, 0x8 ;  /* 0x0000000800037836 */ /* 0x000fc60000000000 */
[----:B------:R-:W1:Y:S01]  /*4cb0*/  LDSM.16.M88.4 R28, [R212] ;  /* 0x00000000d41c783b */ /* 0x000e620000000200 */
[C---:B------:R-:W-:Y:S02]  /*4cc0*/  ISETP.GE.AND P3, PT, R2.reuse, R10, PT ;  /* 0x0000000a0200720c */ /* 0x040fe40003f66270 */
[C---:B------:R-:W-:Y:S01]  /*4cd0*/  ISETP.GE.AND P0, PT, R2.reuse, R11, PT ;  /* 0x0000000b0200720c */ /* 0x040fe20003f06270 */
[----:B------:R-:W0:Y:S01]  /*4ce0*/  LDGDEPBAR ;  /* 0x00000000000079af */ /* 0x000e220000000000 */
[C---:B------:R-:W-:Y:S02]  /*4cf0*/  ISETP.GE.AND P5, PT, R2.reuse, R12, PT ;  /* 0x0000000c0200720c */ /* 0x040fe40003fa6270 */
[----:B------:R-:W-:Y:S01]  /*4d00*/  ISETP.GE.AND P4, PT, R2, R13, PT ;  /* 0x0000000d0200720c */ /* 0x000fe20003f86270 */
[----:B------:R-:W-:Y:S01]  /*4d10*/  VIADD R2, R0, 0x9 ;  /* 0x0000000900027836 */ /* 0x000fe20000000000 */
[C---:B------:R-:W-:Y:S02]  /*4d20*/  ISETP.GE.AND P6, PT, R3.reuse, R10, PT ;  /* 0x0000000a0300720c */ /* 0x040fe40003fc6270 */
[----:B------:R-:W-:-:S02]  /*4d30*/  ISETP.GE.AND P2, PT, R3, R11, PT ;  /* 0x0000000b0300720c */ /* 0x000fc40003f46270 */
[----:B------:R-:W-:Y:S01]  /*4d40*/  ISETP.GE.AND P1, PT, R3, R12, PT ;  /* 0x0000000c0300720c */ /* 0x000fe20003f26270 */
[C---:B--2---:R-:W-:Y:S06]  /*4d50*/  HMMA.16816.F32.BF16 R192, R16.reuse, R172, RZ ;  /* 0x000000ac10c0723c */ /* 0x044fec00000418ff */
[C---:B---3--:R-:W-:Y:S06]  /*4d60*/  HMMA.16816.F32.BF16 R184, R16.reuse, R32, RZ ;  /* 0x0000002010b8723c */ /* 0x048fec00000418ff */
[C---:B------:R-:W-:Y:S06]  /*4d70*/  HMMA.16816.F32.BF16 R188, R16.reuse, R174, RZ ;  /* 0x000000ae10bc723c */ /* 0x040fec00000418ff */
[----:B------:R-:W-:Y:S06]  /*4d80*/  HMMA.16816.F32.BF16 R16, R16, R34, RZ ;  /* 0x000000221010723c */ /* 0x000fec00000418ff */
[C---:B----4-:R-:W-:Y:S06]  /*4d90*/  HMMA.16816.F32.BF16 R196, R24.reuse, R172, RZ ;  /* 0x000000ac18c4723c */ /* 0x050fec00000418ff */
[C---:B------:R-:W-:Y:S01]  /*4da0*/  HMMA.16816.F32.BF16 R228, R24.reuse, R174, RZ ;  /* 0x000000ae18e4723c */ /* 0x040fe200000418ff */
[----:B------:R-:W-:Y:S05]  /*4db0*/  LDSM.16.M88.4 R172, [R216+0x8800] ;  /* 0x00880000d8ac783b */ /* 0x000fea0000000200 */
[C---:B------:R-:W-:Y:S06]  /*4dc0*/  HMMA.16816.F32.BF16 R204, R24.reuse, R32, RZ ;  /* 0x0000002018cc723c */ /* 0x040fec00000418ff */
[----:B------:R-:W-:Y:S01]  /*4dd0*/  HMMA.16816.F32.BF16 R24, R24, R34, RZ ;  /* 0x000000221818723c */ /* 0x000fe200000418ff */
[----:B------:R-:W-:Y:S05]  /*4de0*/  LDSM.16.M88.4 R32, [R216+0x8000] ;  /* 0x00800000d820783b */ /* 0x000fea0000000200 */
[C---:B-----5:R-:W-:Y:S06]  /*4df0*/  HMMA.16816.F32.BF16 R240, R4.reuse, R180, R192 ;  /* 0x000000b404f0723c */ /* 0x060fec00000418c0 */
[C---:B-1----:R-:W-:Y:S06]  /*4e00*/  HMMA.16816.F32.BF16 R236, R4.reuse, R176, R184 ;  /* 0x000000b004ec723c */ /* 0x042fec00000418b8 */
[C---:B------:R-:W-:Y:S06]  /*4e10*/  HMMA.16816.F32.BF16 R232, R4.reuse, R182, R188 ;  /* 0x000000b604e8723c */ /* 0x040fec00000418bc */
[----:B------:R-:W-:Y:S01]  /*4e20*/  HMMA.16816.F32.BF16 R200, R4, R178, R16 ;  /* 0x000000b204c8723c */ /* 0x000fe20000041810 */
[----:B------:R-:W1:Y:S04]  /*4e30*/  LDSM.16.M88.4 R4, [R218+0x2000] ;  /* 0x00200000da04783b */ /* 0x000e680000000200 */
[----:B------:R-:W2:Y:S01]  /*4e40*/  LDSM.16.M88.4 R16, [R218] ;  /* 0x00000000da10783b */ /* 0x000ea20000000200 */
[C---:B------:R-:W-:Y:S06]  /*4e50*/  HMMA.16816.F32.BF16 R196, R28.reuse, R180, R196 ;  /* 0x000000b41cc4723c */ /* 0x040fec00000418c4 */
[C---:B------:R-:W-:Y:S01]  /*4e60*/  HMMA.16816.F32.BF16 R188, R28.reuse, R182, R228 ;  /* 0x000000b61cbc723c */ /* 0x040fe200000418e4 */
[----:B------:R-:W-:Y:S05]  /*4e70*/  LDSM.16.M88.4 R180, [R215] ;  /* 0x00000000d7b4783b */ /* 0x000fea0000000200 */
[C---:B------:R-:W-:Y:S06]  /*4e80*/  HMMA.16816.F32.BF16 R192, R28.reuse, R176, R204 ;  /* 0x000000b01cc0723c */ /* 0x040fec00000418cc */
[----:B------:R-:W-:Y:S01]  /*4e90*/  HMMA.16816.F32.BF16 R184, R28, R178, R24 ;  /* 0x000000b21cb8723c */ /* 0x000fe20000041818 */
[----:B------:R-:W3:Y:S04]  /*4ea0*/  LDSM.16.M88.4 R24, [R217+0x2000] ;  /* 0x00200000d918783b */ /* 0x000ee80000000200 */
[----:B------:R-:W4:Y:S04]  /*4eb0*/  LDSM.16.M88.4 R176, [R215+0x800] ;  /* 0x00080000d7b0783b */ /* 0x000f280000000200 */
[----:B------:R-:W5:Y:S01]  /*4ec0*/  LDSM.16.M88.4 R28, [R217] ;  /* 0x00000000d91c783b */ /* 0x000f620000000200 */
[C---:B-1----:R-:W-:Y:S06]  /*4ed0*/  HMMA.16816.F32.BF16 R204, R4.reuse, R32, R240 ;  /* 0x0000002004cc723c */ /* 0x042fec00000418f0 */
[C---:B------:R-:W-:Y:S06]  /*4ee0*/  HMMA.16816.F32.BF16 R236, R4.reuse, R172, R236 ;  /* 0x000000ac04ec723c */ /* 0x040fec00000418ec */
[C---:B------:R-:W-:Y:S06]  /*4ef0*/  HMMA.16816.F32.BF16 R232, R4.reuse, R34, R232 ;  /* 0x0000002204e8723c */ /* 0x040fec00000418e8 */
[----:B------:R-:W-:Y:S01]  /*4f00*/  HMMA.16816.F32.BF16 R200, R4, R174, R200 ;  /* 0x000000ae04c8723c */ /* 0x000fe200000418c8 */
[----:B------:R-:W-:Y:S05]  /*4f10*/  LDSM.16.M88.4 R4, [R210+0x6000] ;  /* 0x00600000d204783b */ /* 0x000fea0000000200 */
[C---:B--2---:R-:W-:Y:S06]  /*4f20*/  HMMA.16816.F32.BF16 R228, R16.reuse, R32, R196 ;  /* 0x0000002010e4723c */ /* 0x044fec00000418c4 */
[C---:B------:R-:W-:Y:S01]  /*4f30*/  HMMA.16816.F32.BF16 R196, R16.reuse, R34, R188 ;  /* 0x0000002210c4723c */ /* 0x040fe200000418bc */
[----:B------:R-:W-:Y:S05]  /*4f40*/  LDSM.16.M88.4 R32, [R208+0x9800] ;  /* 0x00980000d020783b */ /* 0x000fea0000000200 */
[C---:B------:R-:W-:Y:S06]  /*4f50*/  HMMA.16816.F32.BF16 R188, R16.reuse, R172, R192 ;  /* 0x000000ac10bc723c */ /* 0x040fec00000418c0 */
[----:B------:R-:W-:Y:S01]  /*4f60*/  HMMA.16816.F32.BF16 R16, R16, R174, R184 ;  /* 0x000000ae1010723c */ /* 0x000fe200000418b8 */
[----:B------:R-:W1:Y:S04]  /*4f70*/  LDSM.16.M88.4 R172, [R208+0x9000] ;  /* 0x00900000d0ac783b */ /* 0x000e680000000200 */
[----:B------:R-:W-:Y:S01]  /*4f80*/  LDSM.16.M88.4 R184, [R221] ;  /* 0x00000000ddb8783b */ /* 0x000fe20000000200 */
[C---:B---3--:R-:W-:Y:S06]  /*4f90*/  HMMA.16816.F32.BF16 R204, R24.reuse, R180, R204 ;  /* 0x000000b418cc723c */ /* 0x048fec00000418cc */
[C---:B------:R-:W-:Y:S06]  /*4fa0*/  HMMA.16816.F32.BF16 R232, R24.reuse, R182, R232 ;  /* 0x000000b618e8723c */ /* 0x040fec00000418e8 */
[C---:B----4-:R-:W-:Y:S06]  /*4fb0*/  HMMA.16816.F32.BF16 R236, R24.reuse, R176, R236 ;  /* 0x000000b018ec723c */ /* 0x050fec00000418ec */
[----:B------:R-:W-:Y:S01]  /*4fc0*/  HMMA.16816.F32.BF16 R192, R24, R178, R200 ;  /* 0x000000b218c0723c */ /* 0x000fe200000418c8 */
[----:B------:R-:W2:Y:S05]  /*4fd0*/  LDSM.16.M88.4 R24, [R210+0x4000] ;  /* 0x00400000d218783b */ /* 0x000eaa0000000200 */
[C---:B-----5:R-:W-:Y:S06]  /*4fe0*/  HMMA.16816.F32.BF16 R228, R28.reuse, R180, R228 ;  /* 0x000000b41ce4723c */ /* 0x060fec00000418e4 */
[C---:B------:R-:W-:Y:S01]  /*4ff0*/  HMMA.16816.F32.BF16 R200, R28.reuse, R182, R196 ;  /* 0x000000b61cc8723c */ /* 0x040fe200000418c4 */
[----:B------:R-:W-:Y:S05]  /*5000*/  LDSM.16.M88.4 R180, [R220] ;  /* 0x00000000dcb4783b */ /* 0x000fea0000000200 */
[C---:B------:R-:W-:Y:S06]  /*5010*/  HMMA.16816.F32.BF16 R188, R28.reuse, R176, R188 ;  /* 0x000000b01cbc723c */ /* 0x040fec00000418bc */
[----:B------:R-:W-:Y:S01]  /*5020*/  HMMA.16816.F32.BF16 R28, R28, R178, R16 ;  /* 0x000000b21c1c723c */ /* 0x000fe20000041810 */
[----:B------:R-:W3:Y:S04]  /*5030*/  LDSM.16.M88.4 R16, [R212+0x6000] ;  /* 0x00600000d410783b */ /* 0x000ee80000000200 */
[----:B------:R-:W-:Y:S01]  /*5040*/  LDSM.16.M88.4 R176, [R216+0x9000] ;  /* 0x00900000d8b0783b */ /* 0x000fe20000000200 */
[C---:B-1----:R-:W-:Y:S06]  /*5050*/  HMMA.16816.F32.BF16 R204, R4.reuse, R172, R204 ;  /* 0x000000ac04cc723c */ /* 0x042fec00000418cc */
[C---:B------:R-:W-:Y:S06]  /*5060*/  HMMA.16816.F32.BF16 R240, R4.reuse, R174, R232 ;  /* 0x000000ae04f0723c */ /* 0x040fec00000418e8 */
[C---:B------:R-:W-:Y:S06]  /*5070*/  HMMA.16816.F32.BF16 R236, R4.reuse, R32, R236 ;  /* 0x0000002004ec723c */ /* 0x040fec00000418ec */
[----:B------:R-:W-:Y:S01]  /*5080*/  HMMA.16816.F32.BF16 R192, R4, R34, R192 ;  /* 0x0000002204c0723c */ /* 0x000fe200000418c0 */
[----:B------:R-:W1:Y:S05]  /*5090*/  LDSM.16.M88.4 R4, [R212+0x4000] ;  /* 0x00400000d404783b */ /* 0x000e6a0000000200 */
[C---:B--2---:R-:W-:Y:S06]  /*50a0*/  HMMA.16816.F32.BF16 R200, R24.reuse, R174, R200 ;  /* 0x000000ae18c8723c */ /* 0x044fec00000418c8 */
[C---:B------:R-:W-:Y:S06]  /*50b0*/  HMMA.16816.F32.BF16 R196, R24.reuse, R32, R188 ;  /* 0x0000002018c4723c */ /* 0x040fec00000418bc */
[C---:B------:R-:W-:Y:S01]  /*50c0*/  HMMA.16816.F32.BF16 R232, R24.reuse, R172, R228 ;  /* 0x000000ac18e8723c */ /* 0x040fe200000418e4 */
[----:B------:R-:W-:Y:S05]  /*50d0*/  LDSM.16.M88.4 R172, [R216+0x9800] ;  /* 0x00980000d8ac783b */ /* 0x000fea0000000200 */
[----:B------:R-:W-:Y:S01]  /*50e0*/  HMMA.16816.F32.BF16 R32, R24, R34, R28 ;  /* 0x000000221820723c */ /* 0x000fe2000004181c */
[----:B------:R-:W2:Y:S04]  /*50f0*/  LDSM.16.M88.4 R28, [R218+0x6000] ;  /* 0x00600000da1c783b */ /* 0x000ea80000000200 */
[----:B------:R-:W4:Y:S01]  /*5100*/  LDSM.16.M88.4 R24, [R218+0x4000] ;  /* 0x00400000da18783b */ /* 0x000f220000000200 */
[C---:B---3--:R-:W-:Y:S06]  /*5110*/  HMMA.16816.F32.BF16 R204, R16.reuse, R184, R204 ;  /* 0x000000b810cc723c */ /* 0x048fec00000418cc */
        /* <DEDUP_REMOVED lines=8> */
[----:B------:R-:W-:Y:S04]  /*51a0*/  LDSM.16.M88.4 R4, [R217+0x6000] ;  /* 0x00600000d904783b */ /* 0x000fe80000000200 */
[----:B------:R-:W1:Y:S01]  /*51b0*/  LDSM.16.M88.4 R32, [R215+0x1000] ;  /* 0x00100000d720783b */ /* 0x000e620000000200 */
[C---:B--2---:R-:W-:Y:S06]  /*51c0*/  HMMA.16816.F32.BF16 R192, R28.reuse, R176, R204 ;  /* 0x000000b01cc0723c */ /* 0x044fec00000418cc */
[C---:B------:R-:W-:Y:S06]  /*51d0*/  HMMA.16816.F32.BF16 R200, R28.reuse, R178, R240 ;  /* 0x000000b21cc8723c */ /* 0x040fec00000418f0 */
[C---:B------:R-:W-:Y:S06]  /*51e0*/  HMMA.16816.F32.BF16 R236, R28.reuse, R172, R236 ;  /* 0x000000ac1cec723c */ /* 0x040fec00000418ec */
[----:B------:R-:W-:Y:S01]  /*51f0*/  HMMA.16816.F32.BF16 R228, R28, R174, R228 ;  /* 0x000000ae1ce4723c */ /* 0x000fe200000418e4 */
[----:B------:R-:W2:Y:S01]  /*5200*/  LDSM.16.M88.4 R28, [R215+0x1800] ;  /* 0x00180000d71c783b */ /* 0x000ea20000000200 */
[----:B------:R-:W-:-:S04]  /*5210*/  DEPBAR.LE SB0, 0x0 ;  /* 0x000080000000791a */ /* 0x000fc80000000000 */
[C---:B----4-:R-:W-:Y:S06]  /*5220*/  HMMA.16816.F32.BF16 R180, R24.reuse, R178, R188 ;  /* 0x000000b218b4723c */ /* 0x050fec00000418bc */
[C---:B------:R-:W-:Y:S06]  /*5230*/  HMMA.16816.F32.BF16 R176, R24.reuse, R176, R232 ;  /* 0x000000b018b0723c */ /* 0x040fec00000418e8 */
[----:B------:R-:W-:Y:S06]  /*5240*/  HMMA.16816.F32.BF16 R188, R24, R172, R196 ;  /* 0x000000ac18bc723c */ /* 0x000fec00000418c4 */
[----:B-1----:R-:W-:Y:S06]  /*5250*/  HMMA.16816.F32.BF16 R192, R4, R32, R192 ;  /* 0x0000002004c0723c */ /* 0x002fec00000418c0 */
[----:B------:R-:W-:Y:S06]  /*5260*/  HMMA.16816.F32.BF16 R24, R24, R174, R184 ;  /* 0x000000ae1818723c */ /* 0x000fec00000418b8 */
[-C--:B------:R-:W-:Y:S06]  /*5270*/  HMMA.16816.F32.BF16 R180, R16, R34.reuse, R180 ;  /* 0x0000002210b4723c */ /* 0x080fec00000418b4 */
[----:B------:R-:W-:Y:S06]  /*5280*/  HMMA.16816.F32.BF16 R200, R4, R34, R200 ;  /* 0x0000002204c8723c */ /* 0x000fec00000418c8 */
[----:B------:R-:W-:Y:S01]  /*5290*/  HMMA.16816.F32.BF16 R172, R16, R32, R176 ;  /* 0x0000002010ac723c */ /* 0x000fe200000418b0 */
[----:B------:R-:W-:-:S02]  /*52a0*/  FSEL R139, R193, -INF , !P5 ;  /* 0xff800000c18b7808 */ /* 0x000fc40006800000 */
[----:B------:R-:W-:Y:S01]  /*52b0*/  ISETP.GE.AND P5, PT, R3, R13, PT ;  /* 0x0000000d0300720c */ /* 0x000fe20003fa6270 */
[----:B------:R-:W-:Y:S02]  /*52c0*/  VIADD R3, R0, 0x10 ;  /* 0x0000001000037836 */ /* 0x000fe40000000000 */
[----:B--2---:R-:W-:Y:S01]  /*52d0*/  HMMA.16816.F32.BF16 R32, R16, R28, R188 ;  /* 0x0000001c1020723c */ /* 0x004fe200000418bc */
[----:B------:R-:W-:Y:S01]  /*52e0*/  FSEL R176, R195, -INF , !P4 ;  /* 0xff800000c3b07808 */ /* 0x000fe20006000000 */
[----:B------:R-:W-:Y:S01]  /*52f0*/  BAR.SYNC.DEFER_BLOCKING 0x0 ;  /* 0x0000000000007b1d */ /* 0x000fe20000010000 */
[----:B------:R-:W-:-:S03]  /*5300*/  ISETP.GE.AND P4, PT, R2, R10, PT ;  /* 0x0000000a0200720c */ /* 0x000fc60003f86270 */
[----:B------:R-:W-:Y:S01]  /*5310*/  HMMA.16816.F32.BF16 R236, R4, R28, R236 ;  /* 0x0000001c04ec723c */ /* 0x000fe200000418ec */
[----:B------:R-:W-:Y:S02]  /*5320*/  FSEL R22, R180, -INF , !P6 ;  /* 0xff800000b4167808 */ /* 0x000fe40007000000 */
[----:B------:R-:W-:Y:S02]  /*5330*/  FSEL R132, R182, -INF , !P2 ;  /* 0xff800000b6847808 */ /* 0x000fe40005000000 */
[----:B------:R-:W-:Y:S01]  /*5340*/  FSEL R23, R181, -INF , !P4 ;  /* 0xff800000b5177808 */ /* 0x000fe20006000000 */
        /* <DEDUP_REMOVED lines=8> */
[----:B------:R-:W-:Y:S02]  /*53d0*/  FSEL R137, R201, -INF , !P2 ;  /* 0xff800000c9897808 */ /* 0x000fe40005000000 */
[CC--:B------:R-:W-:Y:S02]  /*53e0*/  ISETP.GE.AND P1, PT, R3.reuse, R10.reuse, PT ;  /* 0x0000000a0300720c */ /* 0x0c0fe40003f26270 */
[----:B------:R-:W-:Y:S02]  /*53f0*/  ISETP.GE.AND P6, PT, R3, R11, PT ;  /* 0x0000000b0300720c */ /* 0x000fe40003fc6270 */
[----:B------:R-:W-:Y:S01]  /*5400*/  FSEL R28, R175, -INF , !P0 ;  /* 0xff800000af1c7808 */ /* 0x000fe20004000000 */
[----:B------:R-:W-:Y:S01]  /*5410*/  IMAD.WIDE.U32 R30, R252, -0x326172a9, RZ ;  /* 0xcd9e8d57fc1e7825 */ /* 0x000fe200078e00ff */
[----:B------:R-:W-:-:S02]  /*5420*/  ISETP.GE.AND P2, PT, R2, R10, PT ;  /* 0x0000000a0200720c */ /* 0x000fc40003f46270 */
[-C--:B------:R-:W-:Y:S02]  /*5430*/  ISETP.GE.AND P0, PT, R3, R12.reuse, PT ;  /* 0x0000000c0300720c */ /* 0x080fe40003f06270 */
[----:B------:R-:W-:Y:S02]  /*5440*/  FSEL R196, R32, -INF , !P1 ;  /* 0xff80000020c47808 */ /* 0x000fe40004800000 */
[----:B------:R-:W-:Y:S02]  /*5450*/  FSEL R200, R34, -INF , !P6 ;  /* 0xff80000022c87808 */ /* 0x000fe40007000000 */
[----:B------:R-:W-:Y:S02]  /*5460*/  FSEL R195, R33, -INF , !P2 ;  /* 0xff80000021c37808 */ /* 0x000fe40005000000 */
[C---:B------:R-:W-:Y:S02]  /*5470*/  ISETP.GE.AND P1, PT, R2.reuse, R11, PT ;  /* 0x0000000b0200720c */ /* 0x040fe40003f26270 */
[----:B------:R-:W-:-:S02]  /*5480*/  ISETP.GE.AND P6, PT, R2, R12, PT ;  /* 0x0000000c0200720c */ /* 0x000fc40003fc6270 */
[----:B------:R-:W-:Y:S01]  /*5490*/  ISETP.GE.AND P2, PT, R2, R13, PT ;  /* 0x0000000d0200720c */ /* 0x000fe20003f46270 */
[----:B------:R-:W-:Y:S01]  /*54a0*/  VIADD R2, R0, 0x18 ;  /* 0x0000001800027836 */ /* 0x000fe20000000000 */
[----:B------:R-:W-:Y:S02]  /*54b0*/  FSEL R201, R236, -INF , !P0 ;  /* 0xff800000ecc97808 */ /* 0x000fe40004000000 */
        /* <DEDUP_REMOVED lines=10> */
[C---:B------:R-:W-:Y:S01]  /*5560*/  ISETP.GE.AND P0, PT, R0.reuse, R13, PT ;  /* 0x0000000d0000720c */ /* 0x040fe20003f06270 */
[----:B------:R-:W-:Y:S01]  /*5570*/  VIADD R0, R0, 0x19 ;  /* 0x0000001900007836 */ /* 0x000fe20000000000 */
[----:B------:R-:W-:Y:S02]  /*5580*/  FSEL R193, R24, -INF , !P6 ;  /* 0xff80000018c17808 */ /* 0x000fe40007000000 */
[----:B------:R-:W-:Y:S02]  /*5590*/  FSEL R24, R194, -INF , !P0 ;  /* 0xff800000c2187808 */ /* 0x000fe40004000000 */
[----:B------:R-:W-:Y:S02]  /*55a0*/  ISETP.GE.AND P0, PT, R0, R10, PT ;  /* 0x0000000a0000720c */ /* 0x000fe40003f06270 */
[----:B------:R-:W-:Y:S02]  /*55b0*/  FSEL R16, R192, -INF , !P1 ;  /* 0xff800000c0107808 */ /* 0x000fe40004800000 */
[----:B------:R-:W-:-:S02]  /*55c0*/  ISETP.GE.AND P6, PT, R2, R12, PT ;  /* 0x0000000c0200720c */ /* 0x000fc40003fc6270 */
[----:B------:R-:W-:Y:S02]  /*55d0*/  ISETP.GE.AND P1, PT, R2, R13, PT ;  /* 0x0000000d0200720c */ /* 0x000fe40003f26270 */
[----:B------:R-:W-:Y:S02]  /*55e0*/  FSEL R192, R25, -INF , !P0 ;  /* 0xff80000019c07808 */ /* 0x000fe40004000000 */
[----:B------:R-:W-:Y:S02]  /*55f0*/  FSEL R17, R173, -INF , !P3 ;  /* 0xff800000ad117808 */ /* 0x000fe40005800000 */
[----:B------:R-:W-:Y:S02]  /*5600*/  FMNMX.FTZ R2, R135, R14, !PT ;  /* 0x0000000e87027209 */ /* 0x000fe40007810000 */
[----:B------:R-:W-:Y:S02]  /*5610*/  ISETP.GE.AND P0, PT, R0, R11, PT ;  /* 0x0000000b0000720c */ /* 0x000fe40003f06270 */
[----:B------:R-:W-:-:S02]  /*5620*/  FMNMX.FTZ R2, R17, R2, !PT ;  /* 0x0000000211027209 */ /* 0x000fc40007810000 */
[----:B------:R-:W-:Y:S02]  /*5630*/  FSEL R194, R27, -INF , !P0 ;  /* 0xff8000001bc27808 */ /* 0x000fe40004000000 */
[----:B------:R-:W-:Y:S02]  /*5640*/  PLOP3.LUT P0, PT, PT, PT, UP0, 0x80, 0x0 ;  /* 0x000000000000781c */ /* 0x000fe40003f0f008 */
[----:B------:R-:W-:Y:S02]  /*5650*/  LOP3.LUT R4, R31, R251, RZ, 0x3c, !PT ;  /* 0x000000fb1f047212 */ /* 0x000fe400078e3cff */
[----:B------:R-:W-:Y:S02]  /*5660*/  FMNMX.FTZ R2, R22, R2, !PT ;  /* 0x0000000216027209 */ /* 0x000fe40007810000 */
[----:B------:R-:W-:Y:S01]  /*5670*/  ISETP.GE.AND P3, PT, R3, R13, PT ;  /* 0x0000000d0300720c */ /* 0x000fe20003f66270 */
[----:B------:R-:W-:Y:S01]  /*5680*/  IMAD.U32 R3, RZ, RZ, UR33 ;  /* 0x00000021ff037e24 */ /* 0x000fe2000f8e00ff */
[----:B------:R-:W-:Y:S01]  /*5690*/  FMNMX.FTZ R2, R23, R2, !PT ;  /* 0x0000000217027209 */ /* 0x000fe20007810000 */
[----:B------:R-:W-:Y:S01]  /*56a0*/  IMAD.WIDE.U32 R8, R4, -0x2daee0ad, RZ ;  /* 0xd2511f5304087825 */ /* 0x000fe200078e00ff */
[----:B------:R-:W-:-:S02]  /*56b0*/  FSEL R199, R180, -INF , !P6 ;  /* 0xff800000b4c77808 */ /* 0x000fc40007000000 */
[----:B------:R-:W-:Y:S02]  /*56c0*/  LOP3.LUT R3, R245, UR39, R3, 0x96, !PT ;  /* 0x00000027f5037c12 */ /* 0x000fe4000f8e9603 */
[----:B------:R-:W-:Y:S02]  /*56d0*/  FMNMX.FTZ R2, R196, R2, !PT ;  /* 0x00000002c4027209 */ /* 0x000fe40007810000 */
[----:B------:R-:W-:Y:S01]  /*56e0*/  LOP3.LUT R19, R9, UR19, R244, 0x96, !PT ;  /* 0x0000001309137c12 */ /* 0x000fe2000f8e96f4 */
[----:B------:R-:W-:Y:S01]  /*56f0*/  IMAD.WIDE.U32 R4, R3, -0x326172a9, RZ ;  /* 0xcd9e8d5703047825 */ /* 0x000fe200078e00ff */
[----:B------:R-:W-:Y:S02]  /*5700*/  ISETP.GE.AND P6, PT, R0, R12, PT ;  /* 0x0000000c0000720c */ /* 0x000fe40003fc6270 */
        /* <DEDUP_REMOVED lines=11> */
[----:B------:R-:W-:Y:S01]  /*57c0*/  UIADD3 UR4, UR41, UR4, URZ ;  /* 0x0000000429047290 */ /* 0x000fe2000fffe03f */
[----:B------:R-:W-:-:S05]  /*57d0*/  ULDC.64 UR10, c[0x0][0x218] ;  /* 0x00008600000a7ab9 */ /* 0x000fca0000000a00 */
[----:B------:R-:W-:Y:S01]  /*57e0*/  IMAD.U32 R2, RZ, RZ, UR4 ;  /* 0x00000004ff027e24 */ /* 0x000fe2000f8e00ff */
[----:B--2---:R-:W-:-:S04]  /*57f0*/  LEA R3, P0, R3, R226, 0x5 ;  /* 0x000000e203037211 */ /* 0x004fc800078028ff */
[----:B---3--:R-:W-:Y:S02]  /*5800*/  LEA.HI.X R6, R6, R245, R2, 0x5, P0 ;  /* 0x000000f506067211 */ /* 0x008fe400000f2c02 */
        /* <DEDUP_REMOVED lines=12> */
.L_x_1115:
[----:B-1----:R-:W2:Y:S04]  /*58d0*/  LDL.64 R2, [R1+0x68] ;  /* 0x0000680001027983 */ /* 0x002ea80000100a00 */
[----:B------:R-:W3:Y:S04]  /*58e0*/  LDL.64 R26, [R1+0x30] ;  /* 0x00003000011a7983 */ /* 0x000ee80000100a00 */
[----:B------:R-:W4:Y:S01]  /*58f0*/  LDL.64 R32, [R1+0x40] ;  /* 0x0000400001207983 */ /* 0x000f220000100a00 */
[----:B------:R-:W-:Y:S01]  /*5900*/  IMAD.WIDE.U32 R6, R19, -0x326172a9, RZ ;  /* 0xcd9e8d5713067825 */ /* 0x000fe200078e00ff */
[----:B------:R-:W-:-:S02]  /*5910*/  ISETP.GE.AND P0, PT, R0, R13, PT ;  /* 0x0000000d0000720c */ /* 0x000fc40003f06270 */
[----:B------:R-:W-:-:S04]  /*5920*/  FMNMX.FTZ R0, R193, R18, !PT ;  /* 0x00000012c1007209 */ /* 0x000fc80007810000 */
[----:B------:R-:W-:Y:S02]  /*5930*/  FMNMX.FTZ R0, R192, R0, !PT ;  /* 0x00000000c0007209 */ /* 0x000fe40007810000 */
[----:B------:R-:W-:Y:S02]  /*5940*/  FSEL R177, R181, -INF , !P6 ;  /* 0xff800000b5b17808 */ /* 0x000fe40007000000 */
[----:B------:R-:W-:Y:S02]  /*5950*/  FSEL R178, R238, -INF , !P3 ;  /* 0xff800000eeb27808 */ /* 0x000fe40005800000 */
[----:B------:R-:W-:Y:S02]  /*5960*/  FSEL R180, R239, -INF , !P2 ;  /* 0xff800000efb47808 */ /* 0x000fe40005000000 */
[----:B------:R-:W-:Y:S02]  /*5970*/  FSEL R182, R182, -INF , !P1 ;  /* 0xff800000b6b67808 */ /* 0x000fe40004800000 */
[----:B------:R-:W-:-:S02]  /*5980*/  FSEL R183, R183, -INF , !P0 ;  /* 0xff800000b7b77808 */ /* 0x000fc40004000000 */
[C---:B--2---:R-:W-:Y:S02]  /*5990*/  LOP3.LUT R2, R5.reuse, UR20, R2, 0x96, !PT ;  /* 0x0000001405027c12 */ /* 0x044fe4000f8e9602 */
[----:B------:R-:W-:-:S03]  /*59a0*/  LOP3.LUT R5, R5, UR20, R30, 0x96, !PT ;  /* 0x0000001405057c12 */ /* 0x000fc6000f8e961e */
[----:B------:R-:W-:Y:S01]  /*59b0*/  IMAD.WIDE.U32 R2, R2, -0x2daee0ad, RZ ;  /* 0xd2511f5302027825 */ /* 0x000fe200078e00ff */
[--C-:B---3--:R-:W-:Y:S02]  /*59c0*/  LOP3.LUT R9, R27, UR18, R4.reuse, 0x96, !PT ;  /* 0x000000121b097c12 */ /* 0x108fe4000f8e9604 */
[----:B------:R-:W-:Y:S01]  /*59d0*/  LOP3.LUT R4, R7, UR18, R4, 0x96, !PT ;  /* 0x0000001207047c12 */ /* 0x000fe2000f8e9604 */
[----:B------:R-:W-:Y:S01]  /*59e0*/  IMAD.WIDE.U32 R18, R5, -0x2daee0ad, RZ ;  /* 0xd2511f5305127825 */ /* 0x000fe200078e00ff */
[----:B----4-:R-:W-:Y:S02]  /*59f0*/  LOP3.LUT R5, R3, UR17, R32, 0x96, !PT ;  /* 0x0000001103057c12 */ /* 0x010fe4000f8e9620 */
[----:B------:R-:W-:Y:S01]  /*5a00*/  FMNMX.FTZ R3, R134, R15, !PT ;  /* 0x0000000f86037209 */ /* 0x000fe20007810000 */
[----:B------:R-:W-:Y:S01]  /*5a10*/  IMAD.WIDE.U32 R34, R9, -0x2daee0ad, RZ ;  /* 0xd2511f5309227825 */ /* 0x000fe200078e00ff */
[----:B------:R-:W-:-:S03]  /*5a20*/  LOP3.LUT R8, R19, UR17, R8, 0x96, !PT ;  /* 0x0000001113087c12 */ /* 0x000fc6000f8e9608 */
[----:B------:R-:W-:Y:S01]  /*5a30*/  IMAD.WIDE.U32 R32, R4, -0x2daee0ad, RZ ;  /* 0xd2511f5304207825 */ /* 0x000fe200078e00ff */
[----:B------:R-:W-:Y:S01]  /*5a40*/  FMNMX.FTZ R4, R28, R3, !PT ;  /* 0x000000031c047209 */ /* 0x000fe20007810000 */
[----:B------:R-:W1:Y:S01]  /*5a50*/  SHFL.BFLY PT, R9, R0, 0x2, 0x1f ;  /* 0x0c401f0000097f89 */ /* 0x000e6200000e0000 */
[----:B------:R-:W-:Y:S01]  /*5a60*/  LOP3.LUT R7, R35, UR15, R2, 0x96, !PT ;  /* 0x0000000f23077c12 */ /* 0x000fe2000f8e9602 */
[----:B------:R-:W-:Y:S01]  /*5a70*/  IMAD.WIDE.U32 R2, R5, -0x326172a9, RZ ;  /* 0xcd9e8d5705027825 */ /* 0x000fe200078e00ff */
[----:B------:R-:W-:Y:S02]  /*5a80*/  LOP3.LUT R5, R33, UR15, R18, 0x96, !PT ;  /* 0x0000000f21057c12 */ /* 0x000fe4000f8e9612 */
[----:B------:R-:W-:Y:S01]  /*5a90*/  FMNMX.FTZ R4, R132, R4, !PT ;  /* 0x0000000484047209 */ /* 0x000fe20007810000 */
[----:B------:R-:W-:Y:S01]  /*5aa0*/  IMAD.WIDE.U32 R18, R8, -0x326172a9, RZ ;  /* 0xcd9e8d5708127825 */ /* 0x000fe200078e00ff */
[----:B------:R-:W-:Y:S02]  /*5ab0*/  LOP3.LUT R3, R3, UR16, R26, 0x96, !PT ;  /* 0x0000001003037c12 */ /* 0x000fe4000f8e961a */
[----:B------:R-:W-:Y:S01]  /*5ac0*/  FMNMX.FTZ R4, R29, R4, !PT ;  /* 0x000000041d047209 */ /* 0x000fe20007810000 */
[----:B------:R-:W-:Y:S01]  /*5ad0*/  IMAD.WIDE.U32 R26, R5, -0x326172a9, RZ ;  /* 0xcd9e8d57051a7825 */ /* 0x000fe200078e00ff */
[----:B------:R-:W-:-:S02]  /*5ae0*/  LOP3.LUT R6, R19, UR16, R6, 0x96, !PT ;  /* 0x0000001013067c12 */ /* 0x000fc4000f8e9606 */
[----:B------:R-:W-:Y:S02]  /*5af0*/  FMNMX.FTZ R4, R200, R4, !PT ;  /* 0x00000004c8047209 */ /* 0x000fe40007810000 */
[----:B------:R-:W-:Y:S01]  /*5b00*/  LOP3.LUT R8, R27, UR14, R18, 0x96, !PT ;  /* 0x0000000e1b087c12 */ /* 0x000fe2000f8e9612 */
[----:B------:R-:W-:Y:S01]  /*5b10*/  IMAD.WIDE.U32 R18, R6, -0x2daee0ad, RZ ;  /* 0xd2511f5306127825 */ /* 0x000fe200078e00ff */
[----:B------:R-:W-:-:S03]  /*5b20*/  FMNMX.FTZ R6, R198, R4, !PT ;  /* 0x00000004c6067209 */ /* 0x000fc60007810000 */
[----:B------:R-:W-:Y:S01]  /*5b30*/  IMAD.WIDE.U32 R30, R7, -0x326172a9, RZ ;  /* 0xcd9e8d57071e7825 */ /* 0x000fe200078e00ff */
[----:B------:R-:W-:-:S04]  /*5b40*/  FMNMX.FTZ R6, R197, R6, !PT ;  /* 0x00000006c5067209 */ /* 0x000fc80007810000 */
[----:B------:R-:W-:Y:S02]  /*5b50*/  LOP3.LUT R5, R31, UR14, R2, 0x96, !PT ;  /* 0x0000000e1f057c12 */ /* 0x000fe4000f8e9602 */
[----:B------:R-:W-:Y:S01]  /*5b60*/  FMNMX.FTZ R6, R194, R6, !PT ;  /* 0x00000006c2067209 */ /* 0x000fe20007810000 */
[----:B------:R-:W-:Y:S01]  /*5b70*/  IMAD.WIDE.U32 R2, R3, -0x2daee0ad, RZ ;  /* 0xd2511f5303027825 */ /* 0x000fe200078e00ff */
[----:B-1----:R-:W-:-:S03]  /*5b80*/  FMNMX.FTZ R7, R0, R9, !PT ;  /* 0x0000000900077209 */ /* 0x002fc60007810000 */
[----:B------:R-:W-:Y:S01]  /*5b90*/  IMAD.WIDE.U32 R228, R5, -0x2daee0ad, RZ ;  /* 0xd2511f5305e47825 */ /* 0x000fe200078e00ff */
[----:B------:R-:W-:Y:S02]  /*5ba0*/  LOP3.LUT R9, R19, UR13, R32, 0x96, !PT ;  /* 0x0000000d13097c12 */ /* 0x000fe4000f8e9620 */
[----:B------:R-:W1:Y:S01]  /*5bb0*/  SHFL.BFLY PT, R19, R6, 0x2, 0x1f ;  /* 0x0c401f0006137f89 */ /* 0x000e6200000e0000 */
[----:B------:R-:W-:Y:S02]  /*5bc0*/  FMNMX.FTZ R0, R133, R16, !PT ;  /* 0x0000001085007209 */ /* 0x000fe40007810000 */
[----:B------:R-:W-:Y:S02]  /*5bd0*/  LOP3.LUT R4, R3, UR13, R34, 0x96, !PT ;  /* 0x0000000d03047c12 */ /* 0x000fe4000f8e9622 */
[----:B------:R-:W-:Y:S01]  /*5be0*/  LOP3.LUT R2, R229, UR5, R2, 0x96, !PT ;  /* 0x00000005e5027c12 */ /* 0x000fe2000f8e9602 */
[----:B------:R-:W2:Y:S01]  /*5bf0*/  SHFL.BFLY PT, R25, R7, 0x1, 0x1f ;  /* 0x0c201f0007197f89 */ /* 0x000ea200000e0000 */
[----:B------:R-:W-:Y:S01]  /*5c00*/  FMNMX.FTZ R0, R139, R0, !PT ;  /* 0x000000008b007209 */ /* 0x000fe20007810000 */
[----:B------:R-:W-:-:S04]  /*5c10*/  IMAD.WIDE.U32 R4, R4, -0x326172a9, RZ ;  /* 0xcd9e8d5704047825 */ /* 0x000fc800078e00ff */
[----:B------:R-:W-:-:S04]  /*5c20*/  IMAD.WIDE.U32 R2, R2, -0x326172a9, RZ ;  /* 0xcd9e8d5702027825 */ /* 0x000fc800078e00ff */
[----:B------:R-:W-:Y:S01]  /*5c30*/  IMAD.WIDE.U32 R226, R8, -0x2daee0ad, RZ ;  /* 0xd2511f5308e27825 */ /* 0x000fe200078e00ff */
[----:B------:R-:W-:Y:S02]  /*5c40*/  FMNMX.FTZ R8, R138, R0, !PT ;  /* 0x000000008a087209 */ /* 0x000fe40007810000 */
[----:B------:R-:W-:Y:S02]  /*5c50*/  LOP3.LUT R0, R3, UR21, R4, 0x96, !PT ;  /* 0x0000001503007c12 */ /* 0x000fe4000f8e9604 */
[----:B------:R-:W-:Y:S02]  /*5c60*/  LOP3.LUT R18, R227, UR5, R18, 0x96, !PT ;  /* 0x00000005e3127c12 */ /* 0x000fe4000f8e9612 */
[----:B------:R-:W-:Y:S02]  /*5c70*/  FMNMX.FTZ R4, R137, R8, !PT ;  /* 0x0000000889047209 */ /* 0x000fe40007810000 */
[----:B------:R-:W-:Y:S02]  /*5c80*/  LOP3.LUT R27, R2, 0xffff, RZ, 0xc0, !PT ;  /* 0x0000ffff021b7812 */ /* 0x000fe400078ec0ff */
[----:B------:R-:W-:-:S02]  /*5c90*/  LOP3.LUT R206, R5, UR12, R30, 0x96, !PT ;  /* 0x0000000c05ce7c12 */ /* 0x000fc4000f8e961e */
[----:B------:R-:W-:Y:S01]  /*5ca0*/  FMNMX.FTZ R3, R201, R4, !PT ;  /* 0x00000004c9037209 */ /* 0x000fe20007810000 */
[----:B------:R-:W-:Y:S01]  /*5cb0*/  IMAD.WIDE.U32 R4, R18, -0x326172a9, RZ ;  /* 0xcd9e8d5712047825 */ /* 0x000fe200078e00ff */
[----:B------:R-:W-:Y:S02]  /*5cc0*/  LOP3.LUT R31, R2, 0xff, RZ, 0xc0, !PT ;  /* 0x000000ff021f7812 */ /* 0x000fe400078ec0ff */
[--C-:B------:R-:W-:Y:S02]  /*5cd0*/  SHF.R.U32.HI R30, RZ, 0x10, R2.reuse ;  /* 0x00000010ff1e7819 */ /* 0x100fe40000011602 */
[----:B------:R-:W-:Y:S02]  /*5ce0*/  SHF.R.U32.HI R172, RZ, 0x18, R2 ;  /* 0x00000018ffac7819 */ /* 0x000fe40000011602 */
[----:B------:R-:W-:Y:S01]  /*5cf0*/  FMNMX.FTZ R2, R204, R3, !PT ;  /* 0x00000003cc027209 */ /* 0x000fe20007810000 */
[----:B------:R-:W-:Y:S01]  /*5d00*/  IMAD.WIDE.U32 R8, R9, -0x326172a9, RZ ;  /* 0xcd9e8d5709087825 */ /* 0x000fe200078e00ff */
[----:B------:R-:W-:-:S02]  /*5d10*/  LOP3.LUT R32, R4, 0xffff, RZ, 0xc0, !PT ;  /* 0x0000ffff04207812 */ /* 0x000fc400078ec0ff */
[----:B------:R-:W-:Y:S02]  /*5d20*/  LOP3.LUT R35, R4, 0xff, RZ, 0xc0, !PT ;  /* 0x000000ff04237812 */ /* 0x000fe400078ec0ff */
[--C-:B------:R-:W-:Y:S02]  /*5d30*/  SHF.R.U32.HI R33, RZ, 0x10, R4.reuse ;  /* 0x00000010ff217819 */ /* 0x100fe40000011604 */
[----:B------:R-:W-:Y:S02]  /*5d40*/  SHF.R.U32.HI R34, RZ, 0x18, R4 ;  /* 0x00000018ff227819 */ /* 0x000fe40000011604 */
[----:B-1----:R-:W-:Y:S02]  /*5d50*/  FMNMX.FTZ R4, R6, R19, !PT ;  /* 0x0000001306047209 */ /* 0x002fe40007810000 */
[----:B------:R-:W-:Y:S02]  /*5d60*/  FMNMX.FTZ R2, R199, R2, !PT ;  /* 0x00000002c7027209 */ /* 0x000fe40007810000 */
[----:B------:R-:W-:-:S02]  /*5d70*/  FMNMX.FTZ R6, R136, R24, !PT ;  /* 0x0000001888067209 */ /* 0x000fc40007810000 */
[----:B------:R-:W-:Y:S02]  /*5d80*/  LOP3.LUT R205, R9, UR12, R26, 0x96, !PT ;  /* 0x0000000c09cd7c12 */ /* 0x000fe4000f8e961a */
[----:B--2---:R-:W-:Y:S01]  /*5d90*/  FMNMX.FTZ R231, R7, R25, !PT ;  /* 0x0000001907e77209 */ /* 0x004fe20007810000 */
[----:B------:R-:W1:Y:S01]  /*5da0*/  SHFL.BFLY PT, R9, R4, 0x1, 0x1f ;  /* 0x0c201f0004097f89 */ /* 0x000e6200000e0000 */
[----:B------:R-:W-:Y:S02]  /*5db0*/  LOP3.LUT R3, R5, UR21, R8, 0x96, !PT ;  /* 0x0000001505037c12 */ /* 0x000fe4000f8e9608 */
[----:B------:R-:W-:Y:S02]  /*5dc0*/  FMNMX.FTZ R25, R177, R2, !PT ;  /* 0x00000002b1197209 */ /* 0x000fe40007810000 */
[----:B------:R-:W-:Y:S02]  /*5dd0*/  FSEL R5, R202, -INF , !P5 ;  /* 0xff800000ca057808 */ /* 0x000fe40006800000 */
[----:B------:R-:W-:Y:S01]  /*5de0*/  FMNMX.FTZ R7, R176, R6, !PT ;  /* 0x00000006b0077209 */ /* 0x000fe20007810000 */
[----:B------:R-:W2:Y:S01]  /*5df0*/  SHFL.BFLY PT, R8, R25, 0x2, 0x1f ;  /* 0x0c401f0019087f89 */ /* 0x000ea200000e0000 */
[----:B------:R-:W-:-:S02]  /*5e00*/  FSEL R6, R203, -INF , !P4 ;  /* 0xff800000cb067808 */ /* 0x000fc40006000000 */
[----:B------:R-:W-:-:S04]  /*5e10*/  FMNMX.FTZ R7, R5, R7, !PT ;  /* 0x0000000705077209 */ /* 0x000fc80007810000 */
[----:B------:R-:W-:-:S04]  /*5e20*/  FMNMX.FTZ R7, R6, R7, !PT ;  /* 0x0000000706077209 */ /* 0x000fc80007810000 */
[----:B------:R-:W-:Y:S01]  /*5e30*/  FMNMX.FTZ R7, R178, R7, !PT ;  /* 0x00000007b2077209 */ /* 0x000fe20007810000 */
[C---:B------:R-:W-:Y:S01]  /*5e40*/  FMUL.FTZ R2, R231.reuse, UR35 ;  /* 0x00000023e7027c20 */ /* 0x040fe20008410000 */
[----:B------:R-:W-:Y:S02]  /*5e50*/  FSETP.NEU.FTZ.AND P6, PT, R231, -INF , PT ;  /* 0xff800000e700780b */ /* 0x000fe40003fdd000 */
[----:B------:R-:W-:Y:S02]  /*5e60*/  FMNMX.FTZ R7, R180, R7, !PT ;  /* 0x00000007b4077209 */ /* 0x000fe40007810000 */
[----:B------:R-:W-:Y:S02]  /*5e70*/  FSEL R2, R2, RZ, P6 ;  /* 0x000000ff02027208 */ /* 0x000fe40003000000 */
[----:B------:R-:W-:Y:S02]  /*5e80*/  FMNMX.FTZ R7, R182, R7, !PT ;  /* 0x00000007b6077209 */ /* 0x000fe40007810000 */
[----:B-1----:R-:W-:-:S02]  /*5e90*/  FMNMX.FTZ R230, R4, R9, !PT ;  /* 0x0000000904e67209 */ /* 0x002fc40007810000 */
[----:B------:R-:W-:Y:S01]  /*5ea0*/  FMNMX.FTZ R4, R183, R7, !PT ;  /* 0x00000007b7047209 */ /* 0x000fe20007810000 */
[----:B------:R-:W-:Y:S01]  /*5eb0*/  FFMA.FTZ R17, R17, UR35, -R2 ;  /* 0x0000002311117c23 */ /* 0x000fe20008010802 */
[----:B--2---:R-:W-:-:S03]  /*5ec0*/  FMNMX.FTZ R25, R25, R8, !PT ;  /* 0x0000000819197209 */ /* 0x004fc60007810000 */
[----:B------:R-:W-:Y:S01]  /*5ed0*/  SHFL.BFLY PT, R18, R4, 0x2, 0x1f ;  /* 0x0c401f0004127f89 */ /* 0x000fe200000e0000 */
[----:B------:R1:W-:Y:S01]  /*5ee0*/  MUFU.EX2 R175, R17 ;  /* 0x0000001100af7308 */ /* 0x0003e20000000800 */
[C---:B------:R-:W-:Y:S01]  /*5ef0*/  FMUL.FTZ R8, R230.reuse, UR35 ;  /* 0x00000023e6087c20 */ /* 0x040fe20008410000 */
[--C-:B------:R-:W-:Y:S01]  /*5f00*/  FFMA.FTZ R7, R23, UR35, -R2.reuse ;  /* 0x0000002317077c23 */ /* 0x100fe20008010802 */
[----:B------:R-:W-:Y:S02]  /*5f10*/  SHF.R.U32.HI R9, RZ, 0x8, R27 ;  /* 0x00000008ff097819 */ /* 0x000fe4000001161b */
[----:B------:R-:W-:Y:S01]  /*5f20*/  FSETP.NEU.FTZ.AND P2, PT, R230, -INF , PT ;  /* 0xff800000e600780b */ /* 0x000fe20003f5d000 */
[----:B------:R-:W-:Y:S01]  /*5f30*/  FFMA.FTZ R14, R14, UR35, -R2 ;  /* 0x000000230e0e7c23 */ /* 0x000fe20008010802 */
[----:B------:R-:W-:Y:S01]  /*5f40*/  PRMT R31, R31, 0x5410, R9 ;  /* 0x000054101f1f7816 */ /* 0x000fe20000000009 */
[----:B------:R2:W-:Y:S01]  /*5f50*/  MUFU.EX2 R184, R7 ;  /* 0x0000000700b87308 */ /* 0x0005e20000000800 */
[----:B-1----:R-:W1:Y:S01]  /*5f60*/  SHFL.BFLY PT, R17, R25, 0x1, 0x1f ;  /* 0x0c201f0019117f89 */ /* 0x002e6200000e0000 */
[----:B------:R-:W-:-:S02]  /*5f70*/  FSEL R8, R8, RZ, P2 ;  /* 0x000000ff08087208 */ /* 0x000fc40001000000 */
[----:B------:R-:W-:-:S04]  /*5f80*/  LOP3.LUT R9, R0, 0xffff, RZ, 0xc0, !PT ;  /* 0x0000ffff00097812 */ /* 0x000fc800078ec0ff */
[----:B------:R3:W-:Y:S01]  /*5f90*/  MUFU.EX2 R187, R14 ;  /* 0x0000000e00bb7308 */ /* 0x0007e20000000800 */
[----:B--2---:R-:W-:Y:S02]  /*5fa0*/  LOP3.LUT R7, R30, 0xff, RZ, 0xc0, !PT ;  /* 0x000000ff1e077812 */ /* 0x004fe400078ec0ff */
[----:B------:R-:W-:Y:S02]  /*5fb0*/  SHF.R.U32.HI R9, RZ, 0x8, R9 ;  /* 0x00000008ff097819 */ /* 0x000fe40000011609 */
[----:B------:R-:W-:Y:S02]  /*5fc0*/  PRMT R19, R7, 0x5410, R172 ;  /* 0x0000541007137816 */ /* 0x000fe400000000ac */
[----:B------:R-:W-:Y:S01]  /*5fd0*/  LOP3.LUT R7, R0, 0xff, RZ, 0xc0, !PT ;  /* 0x000000ff00077812 */ /* 0x000fe200078ec0ff */
[----:B---3--:R-:W-:-:S03]  /*5fe0*/  FFMA.FTZ R14, R28, UR35, -R8 ;  /* 0x000000231c0e7c23 */ /* 0x008fc60008010808 */
[----:B------:R-:W-:Y:S02]  /*5ff0*/  PRMT R30, R7, 0x5410, R9 ;  /* 0x00005410071e7816 */ /* 0x000fe40000000009 */
[--C-:B------:R-:W-:Y:S01]  /*6000*/  SHF.R.U32.HI R7, RZ, 0x10, R0.reuse ;  /* 0x00000010ff077819 */ /* 0x100fe20000011600 */
[----:B------:R2:W-:Y:S01]  /*6010*/  MUFU.EX2 R174, R14 ;  /* 0x0000000e00ae7308 */ /* 0x0005e20000000800 */
[----:B-1----:R-:W-:Y:S02]  /*6020*/  FMNMX.FTZ R225, R25, R17, !PT ;  /* 0x0000001119e17209 */ /* 0x002fe40007810000 */
[----:B--2---:R-:W-:Y:S02]  /*6030*/  SHF.R.U32.HI R14, RZ, 0x18, R0 ;  /* 0x00000018ff0e7819 */ /* 0x004fe40000011600 */
[----:B------:R-:W-:-:S05]  /*6040*/  FMNMX.FTZ R0, R4, R18, !PT ;  /* 0x0000001204007209 */ /* 0x000fca0007810000 */
[----:B------:R-:W1:Y:S01]  /*6050*/  SHFL.BFLY PT, R17, R0, 0x1, 0x1f ;  /* 0x0c201f0000117f89 */ /* 0x000e6200000e0000 */
[----:B------:R-:W-:Y:S01]  /*6060*/  FFMA.FTZ R4, R29, UR35, -R8 ;  /* 0x000000231d047c23 */ /* 0x000fe20008010808 */
[----:B------:R-:W-:-:S03]  /*6070*/  LOP3.LUT R7, R7, 0xff, RZ, 0xc0, !PT ;  /* 0x000000ff07077812 */ /* 0x000fc600078ec0ff */
[----:B------:R2:W-:Y:S01]  /*6080*/  MUFU.EX2 R185, R4 ;  /* 0x0000000400b97308 */ /* 0x0005e20000000800 */
[--C-:B------:R-:W-:Y:S01]  /*6090*/  FFMA.FTZ R15, R15, UR35, -R8.reuse ;  /* 0x000000230f0f7c23 */ /* 0x100fe20008010808 */
[----:B------:R-:W-:Y:S01]  /*60a0*/  FFMA.FTZ R9, R132, UR35, -R8 ;  /* 0x0000002384097c23 */ /* 0x000fe20008010808 */
[----:B------:R-:W-:Y:S02]  /*60b0*/  PRMT R26, R7, 0x5410, R14 ;  /* 0x00005410071a7816 */ /* 0x000fe4000000000e */
[----:B------:R-:W-:Y:S02]  /*60c0*/  LOP3.LUT R7, R33, 0xff, RZ, 0xc0, !PT ;  /* 0x000000ff21077812 */ /* 0x000fe400078ec0ff */
[----:B------:R-:W-:Y:S01]  /*60d0*/  LOP3.LUT R14, R3, 0xff, RZ, 0xc0, !PT ;  /* 0x000000ff030e7812 */ /* 0x000fe200078ec0ff */
[----:B------:R3:W-:Y:S01]  /*60e0*/  MUFU.EX2 R186, R15 ;  /* 0x0000000f00ba7308 */ /* 0x0007e20000000800 */
[----:B--2---:R-:W-:-:S04]  /*60f0*/  SHF.R.U32.HI R4, RZ, 0x8, R32 ;  /* 0x00000008ff047819 */ /* 0x004fc80000011620 */
[----:B------:R-:W-:Y:S02]  /*6100*/  PRMT R23, R35, 0x5410, R4 ;  /* 0x0000541023177816 */ /* 0x000fe40000000004 */
[----:B------:R-:W-:Y:S01]  /*6110*/  LOP3.LUT R4, R3, 0xffff, RZ, 0xc0, !PT ;  /* 0x0000ffff03047812 */ /* 0x000fe200078ec0ff */
[----:B------:R2:W-:Y:S01]  /*6120*/  MUFU.EX2 R252, R9 ;  /* 0x0000000900fc7308 */ /* 0x0005e20000000800 */
[----:B------:R-:W-:Y:S02]  /*6130*/  PRMT R29, R7, 0x5410, R34 ;  /* 0x00005410071d7816 */ /* 0x000fe40000000022 */
[----:B---3--:R-:W-:Y:S01]  /*6140*/  SHF.R.U32.HI R15, RZ, 0x8, R4 ;  /* 0x00000008ff0f7819 */ /* 0x008fe20000011604 */
[----:B------:R-:W-:Y:S01]  /*6150*/  FFMA.FTZ R22, R22, UR35, -R2 ;  /* 0x0000002316167c23 */ /* 0x000fe20008010802 */
[----:B-1----:R-:W-:Y:S01]  /*6160*/  FMNMX.FTZ R223, R0, R17, !PT ;  /* 0x0000001100df7209 */ /* 0x002fe20007810000 */
[----:B------:R-:W1:Y:S01]  /*6170*/  LDSM.16.MT88.4 R32, [R209+0xa000] ;  /* 0x00a00000d120783b */ /* 0x000e620000004200 */
[----:B------:R-:W-:-:S02]  /*6180*/  FSETP.NEU.FTZ.AND P1, PT, R225, -INF , PT ;  /* 0xff800000e100780b */ /* 0x000fc40003f3d000 */
[--C-:B------:R-:W-:Y:S02]  /*6190*/  SHF.R.U32.HI R7, RZ, 0x10, R3.reuse ;  /* 0x00000010ff077819 */ /* 0x100fe40000011603 */
[----:B------:R-:W-:Y:S02]  /*61a0*/  SHF.R.U32.HI R4, RZ, 0x18, R3 ;  /* 0x00000018ff047819 */ /* 0x000fe40000011603 */
[----:B------:R-:W-:Y:S01]  /*61b0*/  PRMT R28, R14, 0x5410, R15 ;  /* 0x000054100e1c7816 */ /* 0x000fe2000000000f */
[----:B--2---:R-:W-:Y:S01]  /*61c0*/  FMUL.FTZ R9, R225, UR35 ;  /* 0x00000023e1097c20 */ /* 0x004fe20008410000 */
[----:B------:R-:W-:Y:S01]  /*61d0*/  LOP3.LUT R3, R7, 0xff, RZ, 0xc0, !PT ;  /* 0x000000ff07037812 */ /* 0x000fe200078ec0ff */
[C---:B------:R-:W-:Y:S01]  /*61e0*/  FMUL.FTZ R14, R223.reuse, UR35 ;  /* 0x00000023df0e7c20 */ /* 0x040fe20008410000 */
[----:B------:R-:W-:Y:S02]  /*61f0*/  FSETP.NEU.FTZ.AND P0, PT, R223, -INF , PT ;  /* 0xff800000df00780b */ /* 0x000fe40003f1d000 */
[----:B------:R-:W-:Y:S01]  /*6200*/  FSEL R9, R9, RZ, P1 ;  /* 0x000000ff09097208 */ /* 0x000fe20000800000 */
[----:B------:R-:W2:Y:S01]  /*6210*/  MUFU.EX2 R173, R22 ;  /* 0x0000001600ad7308 */ /* 0x000ea20000000800 */
[----:B------:R-:W-:-:S02]  /*6220*/  PRMT R27, R3, 0x5410, R4 ;  /* 0x00005410031b7816 */ /* 0x000fc40000000004 */
[----:B------:R-:W-:Y:S01]  /*6230*/  FSEL R14, R14, RZ, P0 ;  /* 0x000000ff0e0e7208 */ /* 0x000fe20000000000 */
[--C-:B------:R-:W-:Y:S01]  /*6240*/  FFMA.FTZ R3, R137, UR35, -R9.reuse ;  /* 0x0000002389037c23 */ /* 0x100fe20008010809 */
[----:B------:R-:W-:Y:S02]  /*6250*/  MOV R0, UR36 ;  /* 0x0000002400007c02 */ /* 0x000fe40008000f00 */
[----:B------:R-:W-:Y:S01]  /*6260*/  MOV R4, 0x7054 ;  /* 0x0000705400047802 */ /* 0x000fe20000000f00 */
[----:B------:R3:W-:Y:S01]  /*6270*/  MUFU.EX2 R244, R3 ;  /* 0x0000000300f47308 */ /* 0x0007e20000000800 */
[--C-:B------:R-:W-:Y:S02]  /*6280*/  FFMA.FTZ R7, R138, UR35, -R9.reuse ;  /* 0x000000238a077c23 */ /* 0x100fe40008010809 */
[----:B------:R-:W-:Y:S01]  /*6290*/  PRMT R0, R0, R4, UR36 ;  /* 0x0000002400007e16 */ /* 0x000fe20008000004 */
[----:B------:R-:W-:Y:S01]  /*62a0*/  FFMA.FTZ R16, R16, UR35, -R9 ;  /* 0x0000002310107c23 */ /* 0x000fe20008010809 */
[--C-:B------:R-:W-:Y:S01]  /*62b0*/  FFMA.FTZ R5, R5, UR35, -R14.reuse ;  /* 0x0000002305057c23 */ /* 0x100fe2000801080e */
[----:B------:R-:W-:-:S02]  /*62c0*/  FFMA.FTZ R6, R6, UR35, -R14 ;  /* 0x0000002306067c23 */ /* 0x000fc4000801080e */
[----:B------:R4:W5:Y:S01]  /*62d0*/  MUFU.EX2 R245, R7 ;  /* 0x0000000700f57308 */ /* 0x0009620000000800 */
[----:B---3--:R-:W-:-:S07]  /*62e0*/  FFMA.FTZ R3, R24, UR35, -R14 ;  /* 0x0000002318037c23 */ /* 0x008fce000801080e */
[----:B------:R3:W-:Y:S01]  /*62f0*/  MUFU.EX2 R229, R3 ;  /* 0x0000000300e57308 */ /* 0x0007e20000000800 */
[--C-:B------:R-:W-:Y:S02]  /*6300*/  HSET2.LE.AND R18, R31, R0.reuse, PT ;  /* 0x000000001f127233 */ /* 0x100fe40003803000 */
[----:B----4-:R-:W-:Y:S02]  /*6310*/  FSEL R7, R231, RZ, P6 ;  /* 0x000000ffe7077208 */ /* 0x010fe40003000000 */
[----:B------:R-:W-:-:S03]  /*6320*/  HSET2.LE.AND R19, R19, R0, PT ;  /* 0x0000000013137233 */ /* 0x000fc60003803000 */
[----:B------:R4:W-:Y:S01]  /*6330*/  MUFU.EX2 R251, R16 ;  /* 0x0000001000fb7308 */ /* 0x0009e20000000800 */
[----:B---3--:R-:W-:-:S07]  /*6340*/  FFMA.FTZ R3, R176, UR35, -R14 ;  /* 0x00000023b0037c23 */ /* 0x008fce000801080e */
[----:B------:R2:W-:Y:S01]  /*6350*/  MUFU.EX2 R227, R3 ;  /* 0x0000000300e37308 */ /* 0x0005e20000000800 */
[----:B------:R-:W-:Y:S01]  /*6360*/  FSEL R4, R230, RZ, P2 ;  /* 0x000000ffe6047208 */ /* 0x000fe20001000000 */
[----:B------:R-:W-:Y:S01]  /*6370*/  FADD.FTZ R15, R135, -R7 ;  /* 0x80000007870f7221 */ /* 0x000fe20000010000 */
[----:B----4-:R-:W-:Y:S01]  /*6380*/  FFMA.FTZ R16, R139, UR35, -R9 ;  /* 0x000000238b107c23 */ /* 0x010fe20008010809 */
[----:B------:R-:W-:-:S04]  /*6390*/  FSEL R7, R225, RZ, P1 ;  /* 0x000000ffe1077208 */ /* 0x000fc80000800000 */
[----:B------:R-:W-:Y:S01]  /*63a0*/  MUFU.EX2 R179, R5 ;  /* 0x0000000500b37308 */ /* 0x000fe20000000800 */
[----:B--2---:R-:W-:-:S07]  /*63b0*/  F2FP.BF16.F32.PACK_AB R3, R184, R173 ;  /* 0x000000adb803723e */ /* 0x004fce00000010ff */
[----:B------:R2:W3:Y:S01]  /*63c0*/  MUFU.EX2 R176, R6 ;  /* 0x0000000600b07308 */ /* 0x0004e20000000800 */
[----:B------:R-:W-:Y:S02]  /*63d0*/  LOP3.LUT R18, R18, R3, RZ, 0xc0, !PT ;  /* 0x0000000312127212 */ /* 0x000fe400078ec0ff */
[----:B------:R-:W-:Y:S01]  /*63e0*/  F2FP.BF16.F32.PACK_AB R3, R185, R252 ;  /* 0x000000fcb903723e */ /* 0x000fe200000010ff */
[----:B------:R-:W-:-:S04]  /*63f0*/  FADD.FTZ R22, R134, -R4 ;  /* 0x8000000486167221 */ /* 0x000fc80000010000 */
[----:B------:R4:W1:Y:S01]  /*6400*/  MUFU.EX2 R246, R16 ;  /* 0x0000001000f67308 */ /* 0x0008620000000800 */
[----:B------:R-:W-:Y:S02]  /*6410*/  LOP3.LUT R19, R19, R3, RZ, 0xc0, !PT ;  /* 0x0000000313137212 */ /* 0x000fe400078ec0ff */
[----:B------:R-:W-:Y:S01]  /*6420*/  F2FP.BF16.F32.PACK_AB R3, R175, R187 ;  /* 0x000000bbaf03723e */ /* 0x000fe200000010ff */
[----:B------:R-:W-:Y:S01]  /*6430*/  FADD.FTZ R7, R133, -R7 ;  /* 0x8000000785077221 */ /* 0x000fe20000010000 */
[----:B------:R-:W-:Y:S01]  /*6440*/  FSEL R4, R223, RZ, P0 ;  /* 0x000000ffdf047208 */ /* 0x000fe20000000000 */
[----:B------:R-:W-:Y:S01]  /*6450*/  FMUL.FTZ R22, R22, UR35 ;  /* 0x0000002316167c20 */ /* 0x000fe20008410000 */
[--C-:B--2---:R-:W-:Y:S01]  /*6460*/  HSET2.LE.AND R6, R23, R0.reuse, PT ;  /* 0x0000000017067233 */ /* 0x104fe20003803000 */
[----:B------:R-:W-:Y:S01]  /*6470*/  FMUL.FTZ R7, R7, UR35 ;  /* 0x0000002307077c20 */ /* 0x000fe20008410000 */
[----:B----4-:R-:W-:Y:S01]  /*6480*/  HSET2.LE.AND R16, R30, R0, PT ;  /* 0x000000001e107233 */ /* 0x010fe20003803000 */
[----:B------:R-:W-:-:S04]  /*6490*/  FMUL.FTZ R15, R15, UR35 ;  /* 0x000000230f0f7c20 */ /* 0x000fc80008410000 */
[----:B------:R-:W-:Y:S02]  /*64a0*/  LOP3.LUT R16, R16, R3, RZ, 0xc0, !PT ;  /* 0x0000000310107212 */ /* 0x000fe400078ec0ff */
[----:B-----5:R-:W-:Y:S01]  /*64b0*/  F2FP.BF16.F32.PACK_AB R3, R244, R245 ;  /* 0x000000f5f403723e */ /* 0x020fe200000010ff */
[----:B------:R-:W-:Y:S01]  /*64c0*/  FADD.FTZ R25, R136, -R4 ;  /* 0x8000000488197221 */ /* 0x000fe20000010000 */
[----:B------:R-:W-:Y:S02]  /*64d0*/  MUFU.EX2 R23, R22 ;  /* 0x0000001600177308 */ /* 0x000fe40000000800 */
[----:B------:R-:W-:Y:S02]  /*64e0*/  LOP3.LUT R6, R6, R3, RZ, 0xc0, !PT ;  /* 0x0000000306067212 */ /* 0x000fe400078ec0ff */
[----:B------:R-:W-:-:S04]  /*64f0*/  HSET2.LE.AND R3, R29, R0, PT ;  /* 0x000000001d037233 */ /* 0x000fc80003803000 */
[----:B------:R3:W-:Y:S08]  /*6500*/  MUFU.EX2 R22, R7 ;  /* 0x0000000700167308 */ /* 0x0007f00000000800 */
[----:B------:R2:W4:Y:S01]  /*6510*/  MUFU.EX2 R24, R15 ;  /* 0x0000000f00187308 */ /* 0x0005220000000800 */
[----:B------:R-:W-:Y:S02]  /*6520*/  HSET2.LE.AND R17, R26, R0, PT ;  /* 0x000000001a117233 */ /* 0x000fe40003803000 */
[----:B---3--:R-:W-:-:S04]  /*6530*/  F2FP.BF16.F32.PACK_AB R7, R176, R179 ;  /* 0x000000b3b007723e */ /* 0x008fc800000010ff */
[----:B------:R-:W-:Y:S01]  /*6540*/  LOP3.LUT R7, R3, R7, RZ, 0xc0, !PT ;  /* 0x0000000703077212 */ /* 0x000fe200078ec0ff */
[----:B--2---:R-:W-:Y:S01]  /*6550*/  FMUL.FTZ R15, R25, UR35 ;  /* 0x00000023190f7c20 */ /* 0x004fe20008410000 */
[----:B------:R-:W-:Y:S02]  /*6560*/  HSET2.LE.AND R3, R28, R0, PT ;  /* 0x000000001c037233 */ /* 0x000fe40003803000 */
[----:B------:R-:W2:Y:S01]  /*6570*/  LDSM.16.MT88.4 R28, [R211+0xa000] ;  /* 0x00a00000d31c783b */ /* 0x000ea20000004200 */
[----:B------:R-:W-:Y:S02]  /*6580*/  F2FP.BF16.F32.PACK_AB R4, R174, R186 ;  /* 0x000000baae04723e */ /* 0x000fe400000010ff */
[----:B------:R-:W3:Y:S02]  /*6590*/  MUFU.EX2 R15, R15 ;  /* 0x0000000f000f7308 */ /* 0x000ee40000000800 */
[----:B------:R-:W-:Y:S02]  /*65a0*/  LOP3.LUT R17, R17, R4, RZ, 0xc0, !PT ;  /* 0x0000000411117212 */ /* 0x000fe400078ec0ff */
[----:B-1----:R-:W-:-:S02]  /*65b0*/  F2FP.BF16.F32.PACK_AB R4, R246, R251 ;  /* 0x000000fbf604723e */ /* 0x002fc400000010ff */
[----:B------:R-:W-:Y:S02]  /*65c0*/  F2FP.BF16.F32.PACK_AB R5, R227, R229 ;  /* 0x000000e5e305723e */ /* 0x000fe400000010ff */
[----:B------:R-:W-:Y:S02]  /*65d0*/  LOP3.LUT R4, R3, R4, RZ, 0xc0, !PT ;  /* 0x0000000403047212 */ /* 0x000fe400078ec0ff */
[----:B------:R-:W-:Y:S01]  /*65e0*/  HSET2.LE.AND R3, R27, R0, PT ;  /* 0x000000001b037233 */ /* 0x000fe20003803000 */
[-C--:B----4-:R-:W-:Y:S01]  /*65f0*/  FMUL.FTZ R144, R144, R24.reuse ;  /* 0x0000001890907220 */ /* 0x090fe20000410000 */
[----:B------:R-:W-:Y:S01]  /*6600*/  FMUL.FTZ R145, R145, R24 ;  /* 0x0000001891917220 */ /* 0x000fe20000410000 */
[-C--:B------:R-:W-:Y:S01]  /*6610*/  FMUL.FTZ R146, R146, R23.reuse ;  /* 0x0000001792927220 */ /* 0x080fe20000410000 */
[----:B------:R-:W-:Y:S01]  /*6620*/  FMUL.FTZ R147, R147, R23 ;  /* 0x0000001793937220 */ /* 0x000fe20000410000 */
[----:B------:R-:W-:Y:S01]  /*6630*/  LOP3.LUT R5, R3, R5, RZ, 0xc0, !PT ;  /* 0x0000000503057212 */ /* 0x000fe200078ec0ff */
[-C--:B------:R-:W-:Y:S01]  /*6640*/  FMUL.FTZ R140, R140, R22.reuse ;  /* 0x000000168c8c7220 */ /* 0x080fe20000410000 */
[----:B------:R-:W-:Y:S01]  /*6650*/  FMUL.FTZ R141, R141, R22 ;  /* 0x000000168d8d7220 */ /* 0x000fe20000410000 */
[-C--:B---3--:R-:W-:Y:S01]  /*6660*/  FMUL.FTZ R142, R142, R15.reuse ;  /* 0x0000000f8e8e7220 */ /* 0x088fe20000410000 */
        /* <DEDUP_REMOVED lines=13> */
[----:B------:R-:W1:Y:S01]  /*6740*/  LDSM.16.MT88.4 R32, [R214+0xa000] ;  /* 0x00a00000d620783b */ /* 0x000e620000004200 */
        /* <DEDUP_REMOVED lines=16> */
[-C--:B--2---:R-:W-:Y:S01]  /*6850*/  HMMA.16816.F32.BF16 R236, R16, R28.reuse, R36 ;  /* 0x0000001c10ec723c */ /* 0x084fe20000041824 */
        /* <DEDUP_REMOVED lines=18> */
[----:B------:R-:W-:Y:S01]  /*6980*/  FMUL.FTZ R63, R63, R15 ;  /* 0x0000000f3f3f7220 */ /* 0x000fe20000410000 */
[----:B------:R-:W-:Y:S04]  /*6990*/  LDSM.16.MT88.4 R36, [R211+0xb000] ;  /* 0x00b00000d324783b */ /* 0x000fe80000004200 */
[----:B-1----:R-:W-:Y:S01]  /*69a0*/  HMMA.16816.F32.BF16 R56, R4, R32, R56 ;  /* 0x000000200438723c */ /* 0x002fe20000041838 */
[----:B------:R-:W-:Y:S04]  /*69b0*/  LDSM.16.MT88.4 R44, [R214+0xb000] ;  /* 0x00b00000d62c783b */ /* 0x000fe80000004200 */
[----:B------:R-:W-:Y:S07]  /*69c0*/  LDSM.16.MT88.4 R40, [R213+0xb000] ;  /* 0x00b00000d528783b */ /* 0x000fee0000004200 */
[----:B------:R-:W-:Y:S01]  /*69d0*/  IMAD.MOV.U32 R139, RZ, RZ, R152 ;  /* 0x000000ffff8b7224 */ /* 0x000fe200078e0098 */
[----:B------:R-:W-:-:S05]  /*69e0*/  MOV R138, R153 ;  /* 0x00000099008a7202 */ /* 0x000fca0000000f00 */
[----:B------:R-:W-:Y:S01]  /*69f0*/  MOV R3, R30 ;  /* 0x0000001e00037202 */ /* 0x000fe20000000f00 */
[----:B------:R-:W-:Y:S01]  /*6a00*/  IMAD.MOV.U32 R153, RZ, RZ, R31 ;  /* 0x000000ffff997224 */ /* 0x000fe200078e001f */
[----:B------:R-:W-:Y:S02]  /*6a10*/  MOV R181, R29 ;  /* 0x0000001d00b57202 */ /* 0x000fe40000000f00 */
[----:B------:R-:W-:Y:S02]  /*6a20*/  MOV R152, R28 ;  /* 0x0000001c00987202 */ /* 0x000fe40000000f00 */
[----:B------:R-:W-:Y:S06]  /*6a30*/  HMMA.16816.F32.BF16 R28, R16, R32, R52 ;  /* 0x00000020101c723c */ /* 0x000fec0000041834 */
[-C--:B------:R-:W-:Y:S06]  /*6a40*/  HMMA.16816.F32.BF16 R60, R4, R34.reuse, R60 ;  /* 0x00000022043c723c */ /* 0x080fec000004183c */
[----:B------:R-:W-:Y:S01]  /*6a50*/  HMMA.16816.F32.BF16 R232, R16, R34, R64 ;  /* 0x0000002210e8723c */ /* 0x000fe20000041840 */
[----:B------:R-:W-:Y:S11]  /*6a60*/  LDSM.16.MT88.4 R32, [R209+0xb000] ;  /* 0x00b00000d120783b */ /* 0x000ff60000004200 */
[----:B------:R-:W-:Y:S01]  /*6a70*/  MOV R51, R29 ;  /* 0x0000001d00337202 */ /* 0x000fe20000000f00 */
[----:B------:R-:W-:Y:S01]  /*6a80*/  IMAD.MOV.U32 R49, RZ, RZ, R31 ;  /* 0x000000ffff317224 */ /* 0x000fe200078e001f */
[----:B------:R-:W-:-:S02]  /*6a90*/  MOV R50, R30 ;  /* 0x0000001e00327202 */ /* 0x000fc40000000f00 */
[----:B------:R-:W-:Y:S02]  /*6aa0*/  MOV R48, R28 ;  /* 0x0000001c00307202 */ /* 0x000fe40000000f00 */
[----:B------:R-:W1:Y:S01]  /*6ab0*/  LDSM.16.MT88.4 R28, [R213+0xa000] ;  /* 0x00a00000d51c783b */ /* 0x000e620000004200 */
[----:B------:R-:W-:Y:S01]  /*6ac0*/  MOV R67, R3 ;  /* 0x0000000300437202 */ /* 0x000fe20000000f00 */
[----:B------:R-:W-:-:S04]  /*6ad0*/  FFMA.FTZ R3, R196, UR35, -R2 ;  /* 0x00000023c4037c23 */ /* 0x000fc80008010802 */
        /* <DEDUP_REMOVED lines=15> */
[----:B--2---:R-:W-:Y:S01]  /*6bd0*/  FFMA.FTZ R3, R195, UR35, -R2 ;  /* 0x00000023c3037c23 */ /* 0x004fe20008010802 */
        /* <DEDUP_REMOVED lines=26> */
[----:B------:R2:W-:Y:S01]  /*6d80*/  MUFU.EX2 R203, R3 ;  /* 0x0000000300cb7308 */ /* 0x0005e20000000800 */
[----:B-1----:R-:W-:Y:S01]  /*6d90*/  HMMA.16816.F32.BF16 R72, R4, R28, R72 ;  /* 0x0000001c0448723c */ /* 0x002fe20000041848 */
[----:B------:R-:W-:-:S05]  /*6da0*/  MOV R26, R173 ;  /* 0x000000ad001a7202 */ /* 0x000fca0000000f00 */
[----:B------:R-:W-:Y:S01]  /*6db0*/  HMMA.16816.F32.BF16 R76, R4, R30, R76 ;  /* 0x0000001e044c723c */ /* 0x000fe2000004184c */
[--C-:B--2---:R-:W-:Y:S01]  /*6dc0*/  FFMA.FTZ R3, R193, UR35, -R2.reuse ;  /* 0x00000023c1037c23 */ /* 0x104fe20008010802 */
[----:B------:R-:W-:-:S04]  /*6dd0*/  FFMA.FTZ R2, R192, UR35, -R2 ;  /* 0x00000023c0027c23 */ /* 0x000fc80008010802 */
[C---:B------:R-:W-:Y:S01]  /*6de0*/  HMMA.16816.F32.BF16 R88, R4.reuse, R32, R88 ;  /* 0x000000200458723c */ /* 0x040fe20000041858 */
[----:B------:R-:W-:Y:S05]  /*6df0*/  MUFU.EX2 R207, R3 ;  /* 0x0000000300cf7308 */ /* 0x000fea0000000800 */
[C---:B------:R-:W-:Y:S03]  /*6e00*/  HMMA.16816.F32.BF16 R92, R4.reuse, R34, R92 ;  /* 0x00000022045c723c */ /* 0x040fe6000004185c */
[----:B------:R1:W2:Y:S03]  /*6e10*/  MUFU.EX2 R196, R2 ;  /* 0x0000000200c47308 */ /* 0x0002a60000000800 */
[C---:B------:R-:W-:Y:S06]  /*6e20*/  HMMA.16816.F32.BF16 R104, R4.reuse, R36, R104 ;  /* 0x000000240468723c */ /* 0x040fec0000041868 */
[C---:B------:R-:W-:Y:S06]  /*6e30*/  HMMA.16816.F32.BF16 R156, R4.reuse, R38, R156 ;  /* 0x00000026049c723c */ /* 0x040fec000004189c */
[----:B------:R-:W-:Y:S01]  /*6e40*/  HMMA.16816.F32.BF16 R112, R4, R44, R112 ;  /* 0x0000002c0470723c */ /* 0x000fe20000041870 */
[----:B-1----:R-:W-:-:S05]  /*6e50*/  IMAD.WIDE.U32 R2, R206, -0x2daee0ad, RZ ;  /* 0xd2511f53ce027825 */ /* 0x002fca00078e00ff */
[C---:B------:R-:W-:Y:S06]  /*6e60*/  HMMA.16816.F32.BF16 R116, R4.reuse, R46, R116 ;  /* 0x0000002e0474723c */ /* 0x040fec0000041874 */
[C---:B------:R-:W-:Y:S06]  /*6e70*/  HMMA.16816.F32.BF16 R164, R4.reuse, R40, R164 ;  /* 0x0000002804a4723c */ /* 0x040fec00000418a4 */
[----:B------:R-:W-:Y:S01]  /*6e80*/  HMMA.16816.F32.BF16 R52, R4, R42, R124 ;  /* 0x0000002a0434723c */ /* 0x000fe2000004187c */
[----:B------:R-:W-:-:S06]  /*6e90*/  FMUL.FTZ R80, R80, R24 ;  /* 0x0000001850507220 */ /* 0x000fcc0000410000 */
[----:B------:R-:W-:Y:S01]  /*6ea0*/  FFMA.FTZ R5, R200, UR35, -R8 ;  /* 0x00000023c8057c23 */ /* 0x000fe20008010808 */
[----:B------:R-:W-:Y:S01]  /*6eb0*/  LOP3.LUT R4, R3, UR29, R228, 0x96, !PT ;  /* 0x0000001d03047c12 */ /* 0x000fe2000f8e96e4 */
[----:B------:R-:W-:Y:S02]  /*6ec0*/  FMUL.FTZ R81, R81, R24 ;  /* 0x0000001851517220 */ /* 0x000fe40000410000 */
[----:B------:R1:W-:Y:S01]  /*6ed0*/  MUFU.EX2 R195, R5 ;  /* 0x0000000500c37308 */ /* 0x0003e20000000800 */
[-C--:B------:R-:W-:Y:S01]  /*6ee0*/  FMUL.FTZ R82, R82, R23.reuse ;  /* 0x0000001752527220 */ /* 0x080fe20000410000 */
[----:B------:R-:W-:Y:S01]  /*6ef0*/  FMUL.FTZ R83, R83, R23 ;  /* 0x0000001753537220 */ /* 0x000fe20000410000 */
[----:B------:R-:W-:Y:S02]  /*6f00*/  MOV R228, R26 ;  /* 0x0000001a00e47202 */ /* 0x000fe40000000f00 */
[--C-:B------:R-:W-:Y:S02]  /*6f10*/  SHF.R.U32.HI R26, RZ, 0x10, R2.reuse ;  /* 0x00000010ff1a7819 */ /* 0x100fe40000011602 */
[----:B------:R-:W-:Y:S01]  /*6f20*/  LOP3.LUT R27, R2, 0xff, RZ, 0xc0, !PT ;  /* 0x000000ff021b7812 */ /* 0x000fe200078ec0ff */
[----:B------:R-:W-:Y:S01]  /*6f30*/  IMAD.MOV.U32 R134, RZ, RZ, R189 ;  /* 0x000000ffff867224 */ /* 0x000fe200078e00bd */
[----:B------:R-:W-:Y:S01]  /*6f40*/  SHF.R.U32.HI R25, RZ, 0x18, R2 ;  /* 0x00000018ff197819 */ /* 0x000fe20000011602 */
[----:B------:R-:W-:Y:S01]  /*6f50*/  FMUL.FTZ R96, R96, R24 ;  /* 0x0000001860607220 */ /* 0x000fe20000410000 */
[----:B-1----:R-:W-:Y:S01]  /*6f60*/  LOP3.LUT R5, R2, 0xffff, RZ, 0xc0, !PT ;  /* 0x0000ffff02057812 */ /* 0x002fe200078ec0ff */
[----:B------:R-:W-:Y:S01]  /*6f70*/  FFMA.FTZ R3, R197, UR35, -R8 ;  /* 0x00000023c5037c23 */ /* 0x000fe20008010808 */
[----:B------:R-:W-:-:S02]  /*6f80*/  MOV R135, R188 ;  /* 0x000000bc00877202 */ /* 0x000fc40000000f00 */
[----:B------:R-:W-:Y:S01]  /*6f90*/  SHF.R.U32.HI R5, RZ, 0x8, R5 ;  /* 0x00000008ff057819 */ /* 0x000fe20000011605 */
[----:B------:R1:W-:Y:S01]  /*6fa0*/  MUFU.EX2 R192, R3 ;  /* 0x0000000300c07308 */ /* 0x0003e20000000800 */
[----:B------:R-:W-:Y:S01]  /*6fb0*/  MOV R133, R190 ;  /* 0x000000be00857202 */ /* 0x000fe20000000f00 */
[----:B------:R-:W-:Y:S01]  /*6fc0*/  FMUL.FTZ R97, R97, R24 ;  /* 0x0000001861617220 */ /* 0x000fe20000410000 */
[----:B------:R-:W-:Y:S01]  /*6fd0*/  MOV R132, R191 ;  /* 0x000000bf00847202 */ /* 0x000fe20000000f00 */
[-C--:B------:R-:W-:Y:S01]  /*6fe0*/  FMUL.FTZ R98, R98, R23.reuse ;  /* 0x0000001762627220 */ /* 0x080fe20000410000 */
[----:B------:R-:W-:Y:S01]  /*6ff0*/  FMUL.FTZ R99, R99, R23 ;  /* 0x0000001763637220 */ /* 0x000fe20000410000 */
[----:B------:R-:W-:Y:S01]  /*7000*/  HMMA.16816.F32.BF16 R188, R16, R30, R80 ;  /* 0x0000001e10bc723c */ /* 0x000fe20000041850 */
[----:B------:R-:W-:Y:S01]  /*7010*/  FFMA.FTZ R2, R198, UR35, -R8 ;  /* 0x00000023c6027c23 */ /* 0x000fe20008010808 */
[----:B------:R-:W-:Y:S01]  /*7020*/  IMAD.WIDE.U32 R6, R205, -0x2daee0ad, RZ ;  /* 0xd2511f53cd067825 */ /* 0x000fe200078e00ff */
[----:B------:R-:W-:-:S04]  /*7030*/  MOV R137, R154 ;  /* 0x0000009a00897202 */ /* 0x000fc80000000f00 */
[----:B------:R-:W-:Y:S02]  /*7040*/  PRMT R30, R27, 0x5410, R5 ;  /* 0x000054101b1e7816 */ /* 0x000fe40000000005 */
[----:B-1----:R-:W-:Y:S01]  /*7050*/  LOP3.LUT R3, R26, 0xff, RZ, 0xc0, !PT ;  /* 0x000000ff1a037812 */ /* 0x002fe200078ec0ff */
[----:B------:R-:W-:-:S03]  /*7060*/  IMAD.MOV.U32 R136, RZ, RZ, R155 ;  /* 0x000000ffff887224 */ /* 0x000fc600078e009b */
[----:B------:R-:W-:Y:S01]  /*7070*/  PRMT R27, R3, 0x5410, R25 ;  /* 0x00005410031b7816 */ /* 0x000fe20000000019 */
[----:B------:R-:W-:Y:S01]  /*7080*/  FFMA.FTZ R3, R201, UR35, -R9 ;  /* 0x00000023c9037c23 */ /* 0x000fe20008010809 */
[----:B------:R-:W-:Y:S01]  /*7090*/  MOV R154, R187 ;  /* 0x000000bb009a7202 */ /* 0x000fe20000000f00 */
[----:B------:R-:W-:Y:S01]  /*70a0*/  IMAD.MOV.U32 R155, RZ, RZ, R186 ;  /* 0x000000ffff9b7224 */ /* 0x000fe200078e00ba */
[----:B------:R-:W-:Y:S01]  /*70b0*/  MOV R66, R185 ;  /* 0x000000b900427202 */ /* 0x000fe20000000f00 */
[----:B------:R1:W-:Y:S01]  /*70c0*/  MUFU.EX2 R193, R2 ;  /* 0x0000000200c17308 */ /* 0x0003e20000000800 */
[----:B------:R-:W-:Y:S01]  /*70d0*/  MOV R65, R184 ;  /* 0x000000b800417202 */ /* 0x000fe20000000f00 */
[-C--:B------:R-:W-:Y:S01]  /*70e0*/  FMUL.FTZ R68, R68, R24.reuse ;  /* 0x0000001844447220 */ /* 0x080fe20000410000 */
[----:B------:R-:W-:Y:S01]  /*70f0*/  HMMA.16816.F32.BF16 R184, R16, R34, R96 ;  /* 0x0000002210b8723c */ /* 0x000fe20000041860 */
[----:B------:R-:W-:Y:S01]  /*7100*/  FMUL.FTZ R69, R69, R24 ;  /* 0x0000001845457220 */ /* 0x000fe20000410000 */
[-C--:B------:R-:W-:Y:S01]  /*7110*/  FMUL.FTZ R70, R70, R23.reuse ;  /* 0x0000001746467220 */ /* 0x080fe20000410000 */
[----:B------:R-:W-:-:S02]  /*7120*/  FMUL.FTZ R71, R71, R23 ;  /* 0x0000001747477220 */ /* 0x000fc40000410000 */
[----:B------:R3:W-:Y:S01]  /*7130*/  MUFU.EX2 R35, R3 ;  /* 0x0000000300237308 */ /* 0x0007e20000000800 */
[----:B------:R-:W-:Y:S01]  /*7140*/  LOP3.LUT R26, R6, 0xff, RZ, 0xc0, !PT ;  /* 0x000000ff061a7812 */ /* 0x000fe200078ec0ff */
[-C--:B------:R-:W-:Y:S01]  /*7150*/  FMUL.FTZ R84, R84, R24.reuse ;  /* 0x0000001854547220 */ /* 0x080fe20000410000 */
[----:B------:R-:W-:Y:S01]  /*7160*/  FMUL.FTZ R85, R85, R24 ;  /* 0x0000001855557220 */ /* 0x000fe20000410000 */
[----:B-1----:R-:W-:Y:S02]  /*7170*/  LOP3.LUT R2, R7, UR29, R226, 0x96, !PT ;  /* 0x0000001d07027c12 */ /* 0x002fe4000f8e96e2 */
[----:B------:R-:W-:Y:S01]  /*7180*/  LOP3.LUT R7, R6, 0xffff, RZ, 0xc0, !PT ;  /* 0x0000ffff06077812 */ /* 0x000fe200078ec0ff */
[-C--:B------:R-:W-:Y:S01]  /*7190*/  FMUL.FTZ R86, R86, R23.reuse ;  /* 0x0000001756567220 */ /* 0x080fe20000410000 */
[----:B------:R-:W-:Y:S01]  /*71a0*/  FMUL.FTZ R87, R87, R23 ;  /* 0x0000001757577220 */ /* 0x000fe20000410000 */
[----:B---3--:R-:W-:Y:S01]  /*71b0*/  FFMA.FTZ R3, R204, UR35, -R9 ;  /* 0x00000023cc037c23 */ /* 0x008fe20008010809 */
[----:B------:R-:W-:Y:S01]  /*71c0*/  SHF.R.U32.HI R5, RZ, 0x8, R7 ;  /* 0x00000008ff057819 */ /* 0x000fe20000011607 */
[----:B------:R-:W-:Y:S02]  /*71d0*/  HMMA.16816.F32.BF16 R68, R16, R28, R68 ;  /* 0x0000001c1044723c */ /* 0x000fe40000041844 */
[----:B------:R1:W-:Y:S01]  /*71e0*/  MUFU.EX2 R34, R3 ;  /* 0x0000000300227308 */ /* 0x0003e20000000800 */
[----:B------:R-:W-:Y:S01]  /*71f0*/  PRMT R31, R26, 0x5410, R5 ;  /* 0x000054101a1f7816 */ /* 0x000fe20000000005 */
[--C-:B------:R-:W-:Y:S01]  /*7200*/  FFMA.FTZ R7, R199, UR35, -R9.reuse ;  /* 0x00000023c7077c23 */ /* 0x100fe20008010809 */
[----:B------:R-:W-:Y:S01]  /*7210*/  FFMA.FTZ R9, R177, UR35, -R9 ;  /* 0x00000023b1097c23 */ /* 0x000fe20008010809 */
[----:B------:R-:W-:-:S02]  /*7220*/  LOP3.LUT R5, R4, 0xffff, RZ, 0xc0, !PT ;  /* 0x0000ffff04057812 */ /* 0x000fc400078ec0ff */
[--C-:B------:R-:W-:Y:S02]  /*7230*/  SHF.R.U32.HI R28, RZ, 0x10, R6.reuse ;  /* 0x00000010ff1c7819 */ /* 0x100fe40000011606 */
[----:B------:R-:W-:Y:S02]  /*7240*/  SHF.R.U32.HI R29, RZ, 0x18, R6 ;  /* 0x00000018ff1d7819 */ /* 0x000fe40000011606 */
[----:B------:R-:W-:Y:S01]  /*7250*/  LOP3.LUT R6, R4, 0xff, RZ, 0xc0, !PT ;  /* 0x000000ff04067812 */ /* 0x000fe200078ec0ff */
[----:B------:R-:W-:Y:S01]  /*7260*/  HMMA.16816.F32.BF16 R84, R16, R32, R84 ;  /* 0x000000201054723c */ /* 0x000fe20000041854 */
[--C-:B-1----:R-:W-:Y:S02]  /*7270*/  SHF.R.U32.HI R3, RZ, 0x10, R4.reuse ;  /* 0x00000010ff037819 */ /* 0x102fe40000011604 */
[----:B------:R-:W-:Y:S02]  /*7280*/  SHF.R.U32.HI R4, RZ, 0x18, R4 ;  /* 0x00000018ff047819 */ /* 0x000fe40000011604 */
[----:B------:R-:W-:Y:S01]  /*7290*/  LOP3.LUT R3, R3, 0xff, RZ, 0xc0, !PT ;  /* 0x000000ff03037812 */ /* 0x000fe200078ec0ff */
[----:B------:R-:W-:Y:S01]  /*72a0*/  FFMA.FTZ R8, R194, UR35, -R8 ;  /* 0x00000023c2087c23 */ /* 0x000fe20008010808 */
[----:B------:R1:W-:Y:S01]  /*72b0*/  MUFU.EX2 R32, R9 ;  /* 0x0000000900207308 */ /* 0x0003e20000000800 */
[----:B------:R-:W-:-:S02]  /*72c0*/  MOV R206, R66 ;  /* 0x0000004200ce7202 */ /* 0x000fc40000000f00 */
[----:B------:R-:W-:Y:S02]  /*72d0*/  MOV R66, R181 ;  /* 0x000000b500427202 */ /* 0x000fe40000000f00 */
[----:B------:R-:W-:-:S03]  /*72e0*/  SHF.R.U32.HI R5, RZ, 0x8, R5 ;  /* 0x00000008ff057819 */ /* 0x000fc60000011605 */
[----:B------:R3:W4:Y:S01]  /*72f0*/  MUFU.EX2 R181, R8 ;  /* 0x0000000800b57308 */ /* 0x0007220000000800 */
[----:B------:R-:W-:Y:S02]  /*7300*/  MOV R64, R175 ;  /* 0x000000af00407202 */ /* 0x000fe40000000f00 */
[----:B-1----:R-:W-:Y:S01]  /*7310*/  PRMT R9, R3, 0x5410, R4 ;  /* 0x0000541003097816 */ /* 0x002fe20000000004 */
[----:B------:R-:W-:Y:S01]  /*7320*/  FFMA.FTZ R3, R178, UR35, -R14 ;  /* 0x00000023b2037c23 */ /* 0x000fe2000801080e */
[----:B------:R-:W-:Y:S02]  /*7330*/  IMAD.MOV.U32 R127, RZ, RZ, R174 ;  /* 0x000000ffff7f7224 */ /* 0x000fe400078e00ae */
[-C--:B------:R-:W-:Y:S01]  /*7340*/  FMUL.FTZ R120, R120, R24.reuse ;  /* 0x0000001878787220 */ /* 0x080fe20000410000 */
[-C--:B------:R-:W-:Y:S01]  /*7350*/  FMUL.FTZ R121, R121, R24.reuse ;  /* 0x0000001879797220 */ /* 0x080fe20000410000 */
[----:B---3--:R-:W-:Y:S02]  /*7360*/  LOP3.LUT R8, R28, 0xff, RZ, 0xc0, !PT ;  /* 0x000000ff1c087812 */ /* 0x008fe400078ec0ff */
[----:B------:R1:W-:Y:S01]  /*7370*/  MUFU.EX2 R28, R3 ;  /* 0x00000003001c7308 */ /* 0x0003e20000000800 */
[-C--:B------:R-:W-:Y:S01]  /*7380*/  FMUL.FTZ R122, R122, R23.reuse ;  /* 0x000000177a7a7220 */ /* 0x080fe20000410000 */
[-C--:B------:R-:W-:Y:S01]  /*7390*/  FMUL.FTZ R123, R123, R23.reuse ;  /* 0x000000177b7b7220 */ /* 0x080fe20000410000 */
[-C--:B------:R-:W-:Y:S01]  /*73a0*/  FMUL.FTZ R108, R108, R24.reuse ;  /* 0x000000186c6c7220 */ /* 0x080fe20000410000 */
[-C--:B------:R-:W-:Y:S01]  /*73b0*/  FMUL.FTZ R109, R109, R24.reuse ;  /* 0x000000186d6d7220 */ /* 0x080fe20000410000 */
[-C--:B------:R-:W-:Y:S01]  /*73c0*/  FMUL.FTZ R110, R110, R23.reuse ;  /* 0x000000176e6e7220 */ /* 0x080fe20000410000 */
[-C--:B------:R-:W-:Y:S01]  /*73d0*/  FMUL.FTZ R111, R111, R23.reuse ;  /* 0x000000176f6f7220 */ /* 0x080fe20000410000 */
[----:B------:R-:W-:Y:S01]  /*73e0*/  PRMT R25, R6, 0x5410, R5 ;  /* 0x0000541006197816 */ /* 0x000fe20000000005 */
[-C--:B------:R-:W-:Y:S01]  /*73f0*/  FMUL.FTZ R100, R100, R24.reuse ;  /* 0x0000001864647220 */ /* 0x080fe20000410000 */
[--C-:B------:R-:W-:Y:S01]  /*7400*/  SHF.R.U32.HI R6, RZ, 0x18, R2.reuse ;  /* 0x00000018ff067819 */ /* 0x100fe20000011602 */
[-C--:B------:R-:W-:Y:S01]  /*7410*/  FMUL.FTZ R101, R101, R24.reuse ;  /* 0x0000001865657220 */ /* 0x080fe20000410000 */
[-C--:B------:R-:W-:Y:S01]  /*7420*/  FMUL.FTZ R102, R102, R23.reuse ;  /* 0x0000001766667220 */ /* 0x080fe20000410000 */
[-C--:B------:R-:W-:Y:S01]  /*7430*/  FMUL.FTZ R103, R103, R23.reuse ;  /* 0x0000001767677220 */ /* 0x080fe20000410000 */
[----:B-1----:R-:W-:Y:S01]  /*7440*/  SHF.R.U32.HI R3, RZ, 0x10, R2 ;  /* 0x00000010ff037819 */ /* 0x002fe20000011602 */
[-C--:B------:R-:W-:Y:S01]  /*7450*/  FMUL.FTZ R160, R160, R24.reuse ;  /* 0x00000018a0a07220 */ /* 0x080fe20000410000 */
[-C--:B------:R-:W-:Y:S01]  /*7460*/  FMUL.FTZ R161, R161, R24.reuse ;  /* 0x00000018a1a17220 */ /* 0x080fe20000410000 */
[-C--:B------:R-:W-:Y:S01]  /*7470*/  FMUL.FTZ R162, R162, R23.reuse ;  /* 0x00000017a2a27220 */ /* 0x080fe20000410000 */
[----:B------:R-:W-:Y:S01]  /*7480*/  LOP3.LUT R3, R3, 0xff, RZ, 0xc0, !PT ;  /* 0x000000ff03037812 */ /* 0x000fe200078ec0ff */
        /* <DEDUP_REMOVED lines=11> */
[----:B------:R-:W-:Y:S01]  /*7540*/  MOV R64, R137 ;  /* 0x0000008900407202 */ /* 0x000fe20000000f00 */
[----:B------:R1:W3:Y:S01]  /*7550*/  MUFU.EX2 R33, R7 ;  /* 0x0000000700217308 */ /* 0x0002e20000000800 */
[----:B------:R-:W-:Y:S01]  /*7560*/  MOV R65, R136 ;  /* 0x0000008800417202 */ /* 0x000fe20000000f00 */
[----:B------:R-:W-:Y:S01]  /*7570*/  IMAD.MOV.U32 R126, RZ, RZ, R139 ;  /* 0x000000ffff7e7224 */ /* 0x000fe200078e008b */
[----:B------:R-:W-:-:S02]  /*7580*/  MOV R198, R127 ;  /* 0x0000007f00c67202 */ /* 0x000fc40000000f00 */
[----:B------:R-:W-:Y:S02]  /*7590*/  PRMT R26, R8, 0x5410, R29 ;  /* 0x00005410081a7816 */ /* 0x000fe4000000001d */
[----:B------:R-:W-:Y:S02]  /*75a0*/  MOV R127, R138 ;  /* 0x0000008a007f7202 */ /* 0x000fe40000000f00 */
[C---:B------:R-:W-:Y:S01]  /*75b0*/  LOP3.LUT R5, R2.reuse, 0xffff, RZ, 0xc0, !PT ;  /* 0x0000ffff02057812 */ /* 0x040fe200078ec0ff */
[C---:B------:R-:W-:Y:S01]  /*75c0*/  HMMA.16816.F32.BF16 R136, R16.reuse, R46, R120 ;  /* 0x0000002e1088723c */ /* 0x040fe20000041878 */
[----:B------:R-:W-:Y:S01]  /*75d0*/  PRMT R8, R3, 0x5410, R6 ;  /* 0x0000541003087816 */ /* 0x000fe20000000006 */
[----:B------:R-:W-:Y:S01]  /*75e0*/  FFMA.FTZ R6, R183, UR35, -R14 ;  /* 0x00000023b7067c23 */ /* 0x000fe2000801080e */
[----:B------:R-:W-:Y:S01]  /*75f0*/  IMAD.MOV.U32 R81, RZ, RZ, R66 ;  /* 0x000000ffff517224 */ /* 0x000fe200078e0042 */
[----:B------:R-:W-:Y:S01]  /*7600*/  MOV R82, R67 ;  /* 0x0000004300527202 */ /* 0x000fe20000000f00 */
[----:B------:R-:W-:Y:S01]  /*7610*/  IMAD.MOV.U32 R99, RZ, RZ, R154 ;  /* 0x000000ffff637224 */ /* 0x000fe200078e009a */
[----:B-1----:R-:W-:Y:S01]  /*7620*/  LOP3.LUT R7, R2, 0xff, RZ, 0xc0, !PT ;  /* 0x000000ff02077812 */ /* 0x002fe200078ec0ff */
[--C-:B------:R-:W-:Y:S01]  /*7630*/  FFMA.FTZ R2, R182, UR35, -R14.reuse ;  /* 0x00000023b6027c23 */ /* 0x100fe2000801080e */
[C---:B------:R-:W-:Y:S01]  /*7640*/  HMMA.16816.F32.BF16 R172, R16.reuse, R38, R108 ;  /* 0x0000002610ac723c */ /* 0x040fe2000004186c */
[----:B------:R-:W-:Y:S01]  /*7650*/  MOV R46, R64 ;  /* 0x00000040002e7202 */ /* 0x000fe20000000f00 */
[----:B------:R-:W-:Y:S01]  /*7660*/  FFMA.FTZ R4, R180, UR35, -R14 ;  /* 0x00000023b4047c23 */ /* 0x000fe2000801080e */
[----:B------:R-:W-:Y:S01]  /*7670*/  MOV R47, R65 ;  /* 0x00000041002f7202 */ /* 0x000fe20000000f00 */
[----:B------:R-:W-:Y:S01]  /*7680*/  IMAD.MOV.U32 R65, RZ, RZ, R51 ;  /* 0x000000ffff417224 */ /* 0x000fe200078e0033 */
[----:B------:R-:W-:Y:S01]  /*7690*/  MOV R83, R153 ;  /* 0x0000009900537202 */ /* 0x000fe20000000f00 */
[C---:B------:R-:W-:Y:S01]  /*76a0*/  HMMA.16816.F32.BF16 R100, R16.reuse, R36, R100 ;  /* 0x000000241064723c */ /* 0x040fe20000041864 */
[----:B------:R-:W-:Y:S01]  /*76b0*/  MOV R80, R152 ;  /* 0x0000009800507202 */ /* 0x000fe20000000f00 */
[----:B------:R-:W-:Y:S01]  /*76c0*/  IMAD.MOV.U32 R110, RZ, RZ, R133 ;  /* 0x000000ffff6e7224 */ /* 0x000fe200078e0085 */
[----:B------:R-:W-:Y:S01]  /*76d0*/  MOV R66, R50 ;  /* 0x0000003200427202 */ /* 0x000fe20000000f00 */
[----:B------:R-:W-:Y:S01]  /*76e0*/  LDSM.16.MT88.4 R120, [R214+0xb800] ;  /* 0x00b80000d678783b */ /* 0x000fe20000004200 */
[----:B------:R-:W-:Y:S01]  /*76f0*/  MOV R67, R49 ;  /* 0x0000003100437202 */ /* 0x000fe20000000f00 */
[----:B------:R-:W-:Y:S01]  /*7700*/  HMMA.16816.F32.BF16 R160, R16, R44, R160 ;  /* 0x0000002c10a0723c */ /* 0x000fe200000418a0 */
[----:B------:R-:W-:-:S02]  /*7710*/  MOV R64, R48 ;  /* 0x0000003000407202 */ /* 0x000fc40000000f00 */
[----:B------:R-:W-:Y:S01]  /*7720*/  MOV R98, R155 ;  /* 0x0000009b00627202 */ /* 0x000fe20000000f00 */
[----:B------:R-:W-:Y:S01]  /*7730*/  LDSM.16.MT88.4 R48, [R211+0xa800] ;  /* 0x00a80000d330783b */ /* 0x000fe20000004200 */
[----:B------:R-:W-:Y:S01]  /*7740*/  MOV R108, R135 ;  /* 0x00000087006c7202 */ /* 0x000fe20000000f00 */
[C---:B------:R-:W-:Y:S01]  /*7750*/  HMMA.16816.F32.BF16 R168, R16.reuse, R40, R168 ;  /* 0x0000002810a8723c */ /* 0x040fe200000418a8 */
[----:B------:R-:W-:Y:S01]  /*7760*/  MOV R109, R134 ;  /* 0x00000086006d7202 */ /* 0x000fe20000000f00 */
[----:B------:R-:W1:Y:S01]  /*7770*/  LDSM.16.MT88.4 R152, [R209+0xa800] ;  /* 0x00a80000d198783b */ /* 0x000e620000004200 */
[----:B------:R-:W-:Y:S01]  /*7780*/  MOV R111, R132 ;  /* 0x00000084006f7202 */ /* 0x000fe20000000f00 */
[----:B------:R-:W-:Y:S02]  /*7790*/  MUFU.EX2 R14, R6 ;  /* 0x00000006000e7308 */ /* 0x000fe40000000800 */
[----:B------:R-:W-:Y:S01]  /*77a0*/  HMMA.16816.F32.BF16 R132, R16, R42, R128 ;  /* 0x0000002a1084723c */ /* 0x000fe20000041880 */
[----:B------:R-:W-:-:S05]  /*77b0*/  SHF.R.U32.HI R5, RZ, 0x8, R5 ;  /* 0x00000008ff057819 */ /* 0x000fca0000011605 */
[----:B------:R5:W3:Y:S01]  /*77c0*/  MUFU.EX2 R16, R2 ;  /* 0x0000000200107308 */ /* 0x000ae20000000800 */
[----:B------:R-:W-:Y:S02]  /*77d0*/  PRMT R7, R7, 0x5410, R5 ;  /* 0x0000541007077816 */ /* 0x000fe40000000005 */
[----:B------:R-:W-:Y:S02]  /*77e0*/  HSET2.LE.AND R3, R30, R0, PT ;  /* 0x000000001e037233 */ /* 0x000fe40003803000 */
[----:B--2---:R-:W-:-:S03]  /*77f0*/  F2FP.BF16.F32.PACK_AB R5, R196, R207 ;  /* 0x000000cfc405723e */ /* 0x004fc600000010ff */
[----:B------:R4:W2:Y:S01]  /*7800*/  MUFU.EX2 R29, R4 ;  /* 0x00000004001d7308 */ /* 0x0008a20000000800 */
[----:B------:R-:W-:Y:S02]  /*7810*/  LOP3.LUT R130, R3, R5, RZ, 0xc0, !PT ;  /* 0x0000000503827212 */ /* 0x000fe400078ec0ff */
[--C-:B------:R-:W-:Y:S02]  /*7820*/  HSET2.LE.AND R3, R25, R0.reuse, PT ;  /* 0x0000000019037233 */ /* 0x100fe40003803000 */
[--C-:B-----5:R-:W-:Y:S02]  /*7830*/  HSET2.LE.AND R2, R27, R0.reuse, PT ;  /* 0x000000001b027233 */ /* 0x120fe40003803000 */
[----:B------:R-:W-:Y:S02]  /*7840*/  HSET2.LE.AND R6, R7, R0, PT ;  /* 0x0000000007067233 */ /* 0x000fe40003803000 */
[----:B----4-:R-:W-:Y:S02]  /*7850*/  F2FP.BF16.F32.PACK_AB R4, R181, R192 ;  /* 0x000000c0b504723e */ /* 0x010fe400000010ff */
[----:B------:R-:W-:-:S02]  /*7860*/  F2FP.BF16.F32.PACK_AB R5, R193, R195 ;  /* 0x000000c3c105723e */ /* 0x000fc400000010ff */
[----:B------:R-:W-:Y:S02]  /*7870*/  LOP3.LUT R131, R2, R4, RZ, 0xc0, !PT ;  /* 0x0000000402837212 */ /* 0x000fe400078ec0ff */
[----:B------:R-:W-:Y:S02]  /*7880*/  HSET2.LE.AND R2, R9, R0, PT ;  /* 0x0000000009027233 */ /* 0x000fe40003803000 */
[----:B------:R-:W-:Y:S02]  /*7890*/  F2FP.BF16.F32.PACK_AB R4, R203, R202 ;  /* 0x000000cacb04723e */ /* 0x000fe400000010ff */
[----:B------:R-:W-:Y:S02]  /*78a0*/  F2FP.BF16.F32.PACK_AB R7, R34, R35 ;  /* 0x000000232207723e */ /* 0x000fe400000010ff */
[----:B------:R-:W-:Y:S02]  /*78b0*/  LOP3.LUT R128, R3, R4, RZ, 0xc0, !PT ;  /* 0x0000000403807212 */ /* 0x000fe400078ec0ff */
[----:B------:R-:W-:-:S02]  /*78c0*/  LOP3.LUT R129, R2, R5, RZ, 0xc0, !PT ;  /* 0x0000000502817212 */ /* 0x000fc400078ec0ff */
[----:B------:R-:W-:Y:S02]  /*78d0*/  LOP3.LUT R124, R6, R7, RZ, 0xc0, !PT ;  /* 0x00000007067c7212 */ /* 0x000fe400078ec0ff */
[--C-:B------:R-:W-:Y:S02]  /*78e0*/  HSET2.LE.AND R4, R31, R0.reuse, PT ;  /* 0x000000001f047233 */ /* 0x100fe40003803000 */
[----:B------:R-:W-:Y:S02]  /*78f0*/  HSET2.LE.AND R6, R26, R0, PT ;  /* 0x000000001a067233 */ /* 0x000fe40003803000 */
[----:B---3--:R-:W-:Y:S02]  /*7900*/  F2FP.BF16.F32.PACK_AB R5, R32, R33 ;  /* 0x000000212005723e */ /* 0x008fe400000010ff */
[----:B------:R-:W-:Y:S01]  /*7910*/  F2FP.BF16.F32.PACK_AB R7, R14, R16 ;  /* 0x000000100e07723e */ /* 0x000fe200000010ff */
[----:B------:R-:W-:Y:S01]  /*7920*/  IMAD.MOV.U32 R44, RZ, RZ, R126 ;  /* 0x000000ffff2c7224 */ /* 0x000fe200078e007e */
[----:B------:R-:W-:-:S02]  /*7930*/  MOV R45, R127 ;  /* 0x0000007f002d7202 */ /* 0x000fc40000000f00 */
[----:B------:R-:W-:Y:S02]  /*7940*/  LOP3.LUT R126, R4, R5, RZ, 0xc0, !PT ;  /* 0x00000005047e7212 */ /* 0x000fe400078ec0ff */
[----:B------:R-:W-:Y:S02]  /*7950*/  LOP3.LUT R127, R6, R7, RZ, 0xc0, !PT ;  /* 0x00000007067f7212 */ /* 0x000fe400078ec0ff */
[----:B------:R-:W3:Y:S01]  /*7960*/  LDSM.16.MT88.4 R4, [R213+0xb800] ;  /* 0x00b80000d504783b */ /* 0x000ee20000004200 */
[----:B------:R-:W-:Y:S02]  /*7970*/  HSET2.LE.AND R2, R8, R0, PT ;  /* 0x0000000008027233 */ /* 0x000fe40003803000 */
[----:B--2---:R-:W-:-:S04]  /*7980*/  F2FP.BF16.F32.PACK_AB R3, R29, R28 ;  /* 0x0000001c1d03723e */ /* 0x004fc800000010ff */
[----:B------:R-:W-:Y:S01]  /*7990*/  LOP3.LUT R125, R2, R3, RZ, 0xc0, !PT ;  /* 0x00000003027d7212 */ /* 0x000fe200078ec0ff */
[-C--:B-1----:R-:W-:Y:S01]  /*79a0*/  HMMA.16816.F32.BF16 R144, R128, R152.reuse, R144 ;  /* 0x000000988090723c */ /* 0x082fe20000041890 */
[----:B------:R-:W-:Y:S02]  /*79b0*/  MOV R194, R98 ;  /* 0x0000006200c27202 */ /* 0x000fe40000000f00 */
[----:B------:R-:W-:Y:S02]  /*79c0*/  MOV R205, R99 ;  /* 0x0000006300cd7202 */ /* 0x000fe40000000f00 */
[----:B------:R-:W-:Y:S01]  /*79d0*/  LDSM.16.MT88.4 R96, [R209+0xb800] ;  /* 0x00b80000d160783b */ /* 0x000fe20000004200 */
[C---:B------:R-:W-:Y:S06]  /*79e0*/  HMMA.16816.F32.BF16 R140, R124.reuse, R152, R140 ;  /* 0x000000987c8c723c */ /* 0x040fec000004188c */
[----:B------:R-:W-:Y:S06]  /*79f0*/  HMMA.16816.F32.BF16 R148, R124, R154, R148 ;  /* 0x0000009a7c94723c */ /* 0x000fec0000041894 */
[-C--:B------:R-:W-:Y:S06]  /*7a00*/  HMMA.16816.F32.BF16 R36, R128, R48.reuse, R236 ;  /* 0x000000308024723c */ /* 0x080fec00000418ec */
[----:B------:R-:W-:Y:S01]  /*7a10*/  HMMA.16816.F32.BF16 R40, R124, R48, R240 ;  /* 0x000000307c28723c */ /* 0x000fe200000418f0 */
[----:B------:R-:W-:Y:S01]  /*7a20*/  IMAD.MOV.U32 R236, RZ, RZ, R64 ;  /* 0x000000ffffec7224 */ /* 0x000fe200078e0040 */
[----:B------:R-:W-:-:S02]  /*7a30*/  MOV R237, R65 ;  /* 0x0000004100ed7202 */ /* 0x000fc40000000f00 */
[----:B------:R-:W-:Y:S02]  /*7a40*/  MOV R238, R66 ;  /* 0x0000004200ee7202 */ /* 0x000fe40000000f00 */
[----:B------:R-:W-:Y:S01]  /*7a50*/  HMMA.16816.F32.BF16 R152, R128, R154, R108 ;  /* 0x0000009a8098723c */ /* 0x000fe2000004186c */
[----:B------:R-:W-:Y:S01]  /*7a60*/  MOV R239, R67 ;  /* 0x0000004300ef7202 */ /* 0x000fe20000000f00 */
[----:B------:R-:W-:Y:S01]  /*7a70*/  IMAD.MOV.U32 R240, RZ, RZ, R80 ;  /* 0x000000fffff07224 */ /* 0x000fe200078e0050 */
[----:B------:R-:W-:Y:S01]  /*7a80*/  MOV R241, R81 ;  /* 0x0000005100f17202 */ /* 0x000fe20000000f00 */
[----:B------:R-:W1:Y:S01]  /*7a90*/  LDSM.16.MT88.4 R64, [R214+0xa800] ;  /* 0x00a80000d640783b */ /* 0x000e620000004200 */
[----:B------:R-:W-:Y:S02]  /*7aa0*/  MOV R242, R82 ;  /* 0x0000005200f27202 */ /* 0x000fe40000000f00 */
[----:B------:R-:W-:Y:S01]  /*7ab0*/  MOV R243, R83 ;  /* 0x0000005300f37202 */ /* 0x000fe20000000f00 */
[----:B------:R-:W-:Y:S04]  /*7ac0*/  LDSM.16.MT88.4 R108, [R211+0xb800] ;  /* 0x00b80000d36c783b */ /* 0x000fe80000004200 */
[----:B------:R-:W2:Y:S01]  /*7ad0*/  LDSM.16.MT88.4 R80, [R213+0xa800] ;  /* 0x00a80000d550783b */ /* 0x000ea20000004200 */
[----:B------:R-:W-:Y:S01]  /*7ae0*/  FFMA.FTZ R9, R248, R24, R205 ;  /* 0x00000018f8097223 */ /* 0x000fe200000100cd */
[----:B------:R-:W-:Y:S01]  /*7af0*/  FFMA.FTZ R8, R247, R23, R194 ;  /* 0x00000017f7087223 */ /* 0x000fe200000100c2 */
[----:B------:R-:W-:Y:S01]  /*7b00*/  FFMA.FTZ R3, R249, R22, R251 ;  /* 0x00000016f9037223 */ /* 0x000fe200000100fb */
[----:B------:R-:W-:Y:S01]  /*7b10*/  FFMA.FTZ R2, R250, R15, R229 ;  /* 0x0000000ffa027223 */ /* 0x000fe200000100e5 */
[----:B---3--:R-:W-:Y:S02]  /*7b20*/  HMMA.16816.F32.BF16 R164, R124, R4, R164 ;  /* 0x000000047ca4723c */ /* 0x008fe400000418a4 */
[----:B------:R-:W-:Y:S01]  /*7b30*/  FADD.FTZ R3, R246, R3 ;  /* 0x00000003f6037221 */ /* 0x000fe20000010000 */
[----:B------:R-:W-:-:S03]  /*7b40*/  FADD.FTZ R2, R227, R2 ;  /* 0x00000002e3027221 */ /* 0x000fc60000010000 */
[----:B------:R-:W-:Y:S01]  /*7b50*/  HMMA.16816.F32.BF16 R168, R128, R4, R168 ;  /* 0x0000000480a8723c */ /* 0x000fe200000418a8 */
[----:B------:R-:W-:Y:S01]  /*7b60*/  UISETP.GE.AND UP0, UPT, UR34, 0x3, UPT ;  /* 0x000000032200788c */ /* 0x000fe2000bf06270 */
[----:B------:R-:W-:Y:S01]  /*7b70*/  FADD.FTZ R3, R245, R3 ;  /* 0x00000003f5037221 */ /* 0x000fe20000010000 */
[----:B------:R-:W-:-:S04]  /*7b80*/  FADD.FTZ R2, R179, R2 ;  /* 0x00000002b3027221 */ /* 0x000fc80000010000 */
[----:B------:R-:W-:Y:S01]  /*7b90*/  FADD.FTZ R5, R197, R9 ;  /* 0x00000009c5057221 */ /* 0x000fe20000010000 */
[----:B------:R-:W-:-:S03]  /*7ba0*/  FADD.FTZ R4, R198, R8 ;  /* 0x00000008c6047221 */ /* 0x000fc60000010000 */
[----:B------:R-:W-:Y:S01]  /*7bb0*/  FADD.FTZ R5, R228, R5 ;  /* 0x00000005e4057221 */ /* 0x000fe20000010000 */
[----:B------:R-:W-:Y:S01]  /*7bc0*/  FADD.FTZ R4, R252, R4 ;  /* 0x00000004fc047221 */ /* 0x000fe20000010000 */
[----:B------:R-:W-:Y:S01]  /*7bd0*/  FADD.FTZ R3, R244, R3 ;  /* 0x00000003f4037221 */ /* 0x000fe20000010000 */
[----:B------:R-:W-:Y:S01]  /*7be0*/  FADD.FTZ R2, R176, R2 ;  /* 0x00000002b0027221 */ /* 0x000fe20000010000 */
[----:B------:R-:W-:Y:S01]  /*7bf0*/  FADD.FTZ R5, R200, R5 ;  /* 0x00000005c8057221 */ /* 0x000fe20000010000 */
[----:B------:R-:W-:Y:S01]  /*7c00*/  FADD.FTZ R4, R206, R4 ;  /* 0x00000004ce047221 */ /* 0x000fe20000010000 */
[----:B------:R-:W-:Y:S01]  /*7c10*/  PLOP3.LUT P0, PT, PT, PT, UP0, 0x80, 0x0 ;  /* 0x000000000000781c */ /* 0x000fe20003f0f008 */
        /* <DEDUP_REMOVED lines=12> */
[----:B-1----:R-:W-:Y:S01]  /*7ce0*/  HMMA.16816.F32.BF16 R56, R124, R64, R56 ;  /* 0x000000407c38723c */ /* 0x002fe20000041838 */
[----:B------:R-:W-:-:S05]  /*7cf0*/  FADD.FTZ R2, R16, R2 ;  /* 0x0000000210027221 */ /* 0x000fca0000010000 */
        /* <DEDUP_REMOVED lines=26> */
[----:B------:R-:W-:-:S06]  /*7ea0*/  MOV R136, R223 ;  /* 0x000000df00887202 */ /* 0x000fcc0000000f00 */
[----:B------:R-:W-:Y:S01]  /*7eb0*/  IMAD.MOV.U32 R134, RZ, RZ, R230 ;  /* 0x000000ffff867224 */ /* 0x000fe200078e00e6 */
[----:B------:R-:W-:Y:S02]  /*7ec0*/  MOV R135, R231 ;  /* 0x000000e700877202 */ /* 0x000fe40000000f00 */
[----:B------:R-:W-:Y:S01]  /*7ed0*/  MOV R133, R225 ;  /* 0x000000e100857202 */ /* 0x000fe20000000f00 */
[----:B------:R-:W-:-:S13]  /*7ee0*/  @!P0 BRA `(.L_x_1114) ;  /* 0x0000009800a08947 */ /* 0x000fda0003800000 */
[----:B------:R-:W-:-:S04]  /*7ef0*/  DEPBAR.LE SB0, 0x0 ;  /* 0x000080000000791a */ /* 0x000fc80000000000 */
[----:B------:R-:W-:Y:S01]  /*7f00*/  USHF.L.U32 UR4, UR6, 0x6, URZ ;  /* 0x0000000606047899 */ /* 0x000fe2000800063f */
[----:B------:R-:W2:Y:S01]  /*7f10*/  LDL.64 R236, [R1+0x28] ;  /* 0x0000280001ec7983 */ /* 0x000ea20000100a00 */
[----:B------:R-:W-:-:S03]  /*7f20*/  USHF.L.U64.HI UR10, UR6, 0x6, UR7 ;  /* 0x00000006060a7899 */ /* 0x000fc60008010207 */
[----:B------:R-:W3:Y:S01]  /*7f30*/  LDL R9, [R1+0x4c] ;  /* 0x00004c0001097983 */ /* 0x000ee20000100800 */
[----:B------:R-:W-:Y:S01]  /*7f40*/  IMAD.U32 R3, RZ, RZ, UR4 ;  /* 0x00000004ff037e24 */ /* 0x000fe2000f8e00ff */
[----:B------:R-:W-:Y:S01]  /*7f50*/  IADD3 R228, P2, R20, -UR4, RZ ;  /* 0x8000000414e47c10 */ /* 0x000fe2000ff5e0ff */
[----:B------:R-:W-:Y:S01]  /*7f60*/  IMAD.U32 R2, RZ, RZ, UR10 ;  /* 0x0000000aff027e24 */ /* 0x000fe2000f8e00ff */
[----:B------:R-:W4:Y:S02]  /*7f70*/  LDL R251, [R1+0x38] ;  /* 0x0000380001fb7983 */ /* 0x000f240000100800 */
[----:B------:R-:W-:Y:S02]  /*7f80*/  IADD3 R226, P1, P0, -R3, UR26, R20 ;  /* 0x0000001a03e27c10 */ /* 0x000fe4000f83e114 */
[----:B------:R-:W-:Y:S01]  /*7f90*/  IADD3.X R229, R21, ~UR10, RZ, P2, !PT ;  /* 0x8000000a15e57c10 */ /* 0x000fe200097fe4ff */
[----:B------:R-:W-:Y:S01]  /*7fa0*/  BAR.SYNC.DEFER_BLOCKING 0x0 ;  /* 0x0000000000007b1d */ /* 0x000fe20000010000 */
[----:B------:R-:W-:-:S05]  /*7fb0*/  IADD3.X R227, ~R2, UR25, R21, P1, P0 ;  /* 0x0000001902e37c10 */ /* 0x000fca0008fe0515 */
[----:B------:R-:W5:Y:S04]  /*7fc0*/  LDL.64 R240, [R1+0x68] ;  /* 0x0000680001f07983 */ /* 0x000f680000100a00 */
[----:B------:R-:W5:Y:S04]  /*7fd0*/  LDL.64 R238, [R1+0x30] ;  /* 0x0000300001ee7983 */ /* 0x000f680000100a00 */
[----:B------:R-:W5:Y:S04]  /*7fe0*/  LDL.64 R242, [R1+0x40] ;  /* 0x0000400001f27983 */ /* 0x000f680000100a00 */
[----:B------:R-:W-:Y:S01]  /*7ff0*/  @!PT LDS RZ, [RZ] ;  /* 0x00000000fffff984 */ /* 0x000fe20000000800 */
[----:B------:R-:W-:Y:S01]  /*8000*/  @!PT LDS RZ, [RZ] ;  /* 0x00000000fffff984 */ /* 0x000fe20000000800 */
[----:B------:R-:W-:Y:S01]  /*8010*/  @!PT LDS RZ, [RZ] ;  /* 0x00000000fffff984 */ /* 0x000fe20000000800 */
[----:B------:R1:W-:Y:S04]  /*8020*/  LDGSTS.E.BYPASS.LTC128B.128 [R224+0xa000], desc[UR30][R228.64] ;  /* 0x0a000000e4e07fae */ /* 0x0003e8000b901d5e */
[----:B------:R1:W-:Y:S04]  /*8030*/  LDGSTS.E.BYPASS.LTC128B.128 [R224+0xb000], desc[UR30][R228.64+0x80] ;  /* 0x0b000080e4e07fae */ /* 0x0003e8000b901d5e */
[----:B------:R1:W-:Y:S04]  /*8040*/  LDGSTS.E.BYPASS.LTC128B.128 [R224+0xa800], desc[UR30][R226.64] ;  /* 0x0a800000e2e07fae */ /* 0x0003e8000b901d5e */
[----:B------:R1:W-:Y:S04]  /*8050*/  LDGSTS.E.BYPASS.LTC128B.128 [R224+0xb800], desc[UR30][R226.64+0x80] ;  /* 0x0b800080e2e07fae */ /* 0x0003e8000b901d5e */
[----:B------:R-:W-:Y:S04]  /*8060*/  LDSM.16.M88.4 R16, [R210+0x2000] ;  /* 0x00200000d210783b */ /* 0x000fe80000000200 */
[----:B------:R-:W1:Y:S04]  /*8070*/  LDSM.16.M88.4 R24, [R208+0x8800] ;  /* 0x00880000d018783b */ /* 0x000e680000000200 */
[----:B------:R-:W1:Y:S04]  /*8080*/  LDSM.16.M88.4 R28, [R208+0x8000] ;  /* 0x00800000d01c783b */ /* 0x000e680000000200 */
[----:B------:R-:W1:Y:S04]  /*8090*/  LDSM.16.M88.4 R20, [R210] ;  /* 0x00000000d214783b */ /* 0x000e680000000200 */
[----:B------:R-:W-:Y:S04]  /*80a0*/  LDSM.16.M88.4 R4, [R212+0x2000] ;  /* 0x00200000d404783b */ /* 0x000fe80000000200 */
[----:B------:R-:W1:Y:S04]  /*80b0*/  LDSM.16.M88.4 R32, [R222] ;  /* 0x00000000de20783b */ /* 0x000e680000000200 */
[----:B------:R-:W1:Y:S01]  /*80c0*/  LDSM.16.M88.4 R136, [R219] ;  /* 0x00000000db88783b */ /* 0x000e620000000200 */
[----:B------:R-:W2:Y:S01]  /*80d0*/  S2R R15, SR_TID.X ;  /* 0x00000000000f7919 */ /* 0x000ea20000002100 */
[----:B------:R-:W-:Y:S01]  /*80e0*/  UIADD3 UR39, UR34, -0x3, URZ ;  /* 0xfffffffd22277890 */ /* 0x000fe2000fffe03f */
[----:B------:R-:W-:Y:S01]  /*80f0*/  IMAD.U32 R2, RZ, RZ, UR33 ;  /* 0x00000021ff027e24 */ /* 0x000fe2000f8e00ff */
[----:B------:R-:W0:Y:S01]  /*8100*/  LDGDEPBAR ;  /* 0x00000000000079af */ /* 0x000e220000000000 */
[C---:B-1----:R-:W-:Y:S06]  /*8110*/  HMMA.16816.F32.BF16 R172, R16.reuse, R24, RZ ;  /* 0x0000001810ac723c */ /* 0x042fec00000418ff */
[C---:B------:R-:W-:Y:S06]  /*8120*/  HMMA.16816.F32.BF16 R180, R16.reuse, R28, RZ ;  /* 0x0000001c10b4723c */ /* 0x040fec00000418ff */
[C---:B------:R-:W-:Y:S06]  /*8130*/  HMMA.16816.F32.BF16 R176, R16.reuse, R30, RZ ;  /* 0x0000001e10b0723c */ /* 0x040fec00000418ff */
[----:B------:R-:W-:Y:S01]  /*8140*/  HMMA.16816.F32.BF16 R132, R16, R26, RZ ;  /* 0x0000001a1084723c */ /* 0x000fe200000418ff */
[----:B------:R-:W1:Y:S05]  /*8150*/  LDSM.16.M88.4 R16, [R212] ;  /* 0x00000000d410783b */ /* 0x000e6a0000000200 */
[----:B------:R-:W-:Y:S06]  /*8160*/  HMMA.16816.F32.BF16 R192, R20, R28, RZ ;  /* 0x0000001c14c0723c */ /* 0x000fec00000418ff */
[----:B------:R-:W-:Y:S06]  /*8170*/  HMMA.16816.F32.BF16 R188, R4, R32, R172 ;  /* 0x0000002004bc723c */ /* 0x000fec00000418ac */
[C---:B------:R-:W-:Y:S06]  /*8180*/  HMMA.16816.F32.BF16 R232, R20.reuse, R24, RZ ;  /* 0x0000001814e8723c */ /* 0x040fec00000418ff */
[----:B------:R-:W-:Y:S01]  /*8190*/  HMMA.16816.F32.BF16 R200, R20, R26, RZ ;  /* 0x0000001a14c8723c */ /* 0x000fe200000418ff */
[----:B------:R-:W-:Y:S05]  /*81a0*/  LDSM.16.M88.4 R24, [R216+0x8000] ;  /* 0x00800000d818783b */ /* 0x000fea0000000200 */
[C---:B------:R-:W-:Y:S06]  /*81b0*/  HMMA.16816.F32.BF16 R196, R4.reuse, R136, R180 ;  /* 0x0000008804c4723c */ /* 0x040fec00000418b4 */
[C---:B------:R-:W-:Y:S06]  /*81c0*/  HMMA.16816.F32.BF16 R184, R4.reuse, R138, R176 ;  /* 0x0000008a04b8723c */ /* 0x040fec00000418b0 */
[----:B------:R-:W-:Y:S01]  /*81d0*/  HMMA.16816.F32.BF16 R172, R4, R34, R132 ;  /* 0x0000002204ac723c */ /* 0x000fe20000041884 */
[----:B------:R-:W1:Y:S04]  /*81e0*/  LDSM.16.M88.4 R4, [R218+0x2000] ;  /* 0x00200000da04783b */ /* 0x000e680000000200 */
[----:B------:R-:W-:Y:S01]  /*81f0*/  LDSM.16.M88.4 R132, [R216+0x8800] ;  /* 0x00880000d884783b */ /* 0x000fe20000000200 */
[----:B------:R-:W-:Y:S03]  /*8200*/  HMMA.16816.F32.BF16 R204, R20, R30, RZ ;  /* 0x0000001e14cc723c */ /* 0x000fe600000418ff */
[----:B------:R-:W1:Y:S03]  /*8210*/  LDSM.16.M88.4 R20, [R218] ;  /* 0x00000000da14783b */ /* 0x000e660000000200 */
[C---:B-1----:R-:W-:Y:S06]  /*8220*/  HMMA.16816.F32.BF16 R28, R16.reuse, R136, R192 ;  /* 0x00000088101c723c */ /* 0x042fec00000418c0 */
[C---:B------:R-:W-:Y:S06]  /*8230*/  HMMA.16816.F32.BF16 R180, R16.reuse, R34, R200 ;  /* 0x0000002210b4723c */ /* 0x040fec00000418c8 */
[C---:B------:R-:W-:Y:S01]  /*8240*/  HMMA.16816.F32.BF16 R176, R16.reuse, R32, R232 ;  /* 0x0000002010b0723c */ /* 0x040fe200000418e8 */
[----:B------:R-:W-:Y:S05]  /*8250*/  LDSM.16.M88.4 R32, [R215] ;  /* 0x00000000d720783b */ /* 0x000fea0000000200 */
[----:B------:R-:W-:Y:S01]  /*8260*/  HMMA.16816.F32.BF16 R136, R16, R138, R204 ;  /* 0x0000008a1088723c */ /* 0x000fe200000418cc */
[----:B------:R-:W1:Y:S05]  /*8270*/  LDSM.16.M88.4 R16, [R217+0x2000] ;  /* 0x00200000d910783b */ /* 0x000e6a0000000200 */
[-C--:B------:R-:W-:Y:S06]  /*8280*/  HMMA.16816.F32.BF16 R200, R4, R24.reuse, R196 ;  /* 0x0000001804c8723c */ /* 0x080fec00000418c4 */
[----:B------:R-:W-:Y:S01]  /*8290*/  HMMA.16816.F32.BF16 R196, R20, R24, R28 ;  /* 0x0000001814c4723c */ /* 0x000fe2000004181c */
[----:B------:R-:W1:Y:S05]  /*82a0*/  LDSM.16.M88.4 R28, [R215+0x800] ;  /* 0x00080000d71c783b */ /* 0x000e6a0000000200 */
[C---:B------:R-:W-:Y:S06]  /*82b0*/  HMMA.16816.F32.BF16 R204, R4.reuse, R132, R188 ;  /* 0x0000008404cc723c */ /* 0x040fec00000418bc */
[C---:B------:R-:W-:Y:S06]  /*82c0*/  HMMA.16816.F32.BF16 R192, R4.reuse, R26, R184 ;  /* 0x0000001a04c0723c */ /* 0x040fec00000418b8 */
[----:B------:R-:W-:Y:S01]  /*82d0*/  HMMA.16816.F32.BF16 R188, R4, R134, R172 ;  /* 0x0000008604bc723c */ /* 0x000fe200000418ac */
[----:B------:R-:W-:Y:S05]  /*82e0*/  LDSM.16.M88.4 R4, [R210+0x6000] ;  /* 0x00600000d204783b */ /* 0x000fea0000000200 */
[C---:B------:R-:W-:Y:S01]  /*82f0*/  HMMA.16816.F32.BF16 R184, R20.reuse, R26, R136 ;  /* 0x0000001a14b8723c */ /* 0x040fe20000041888 */
[----:B------:R-:W1:Y:S05]  /*8300*/  LDSM.16.M88.4 R24, [R217] ;  /* 0x00000000d918783b */ /* 0x000e6a0000000200 */
[C---:B------:R-:W-:Y:S06]  /*8310*/  HMMA.16816.F32.BF16 R176, R20.reuse, R132, R176 ;  /* 0x0000008414b0723c */ /* 0x040fec00000418b0 */
[----:B------:R-:W-:Y:S01]  /*8320*/  HMMA.16816.F32.BF16 R172, R20, R134, R180 ;  /* 0x0000008614ac723c */ /* 0x000fe200000418b4 */
[----:B------:R-:W2:Y:S04]  /*8330*/  LDSM.16.M88.4 R20, [R208+0x9000] ;  /* 0x00900000d014783b */ /* 0x000ea80000000200 */
[----:B------:R-:W2:Y:S01]  /*8340*/  LDSM.16.M88.4 R132, [R208+0x9800] ;  /* 0x00980000d084783b */ /* 0x000ea20000000200 */
[C---:B-1----:R-:W-:Y:S06]  /*8350*/  HMMA.16816.F32.BF16 R136, R16.reuse, R32, R200 ;  /* 0x000000201088723c */ /* 0x042fec00000418c8 */
[C---:B------:R-:W-:Y:S06]  /*8360*/  HMMA.16816.F32.BF16 R180, R16.reuse, R34, R192 ;  /* 0x0000002210b4723c */ /* 0x040fec00000418c0 */
[C---:B------:R-:W-:Y:S06]  /*8370*/  HMMA.16816.F32.BF16 R192, R16.reuse, R28, R204 ;  /* 0x0000001c10c0723c */ /* 0x040fec00000418cc */
[----:B------:R-:W-:Y:S01]  /*8380*/  HMMA.16816.F32.BF16 R188, R16, R30, R188 ;  /* 0x0000001e10bc723c */ /* 0x000fe200000418bc */
[----:B------:R-:W1:Y:S05]  /*8390*/  LDSM.16.M88.4 R16, [R210+0x4000] ;  /* 0x00400000d210783b */ /* 0x000e6a0000000200 */
[C---:B------:R-:W-:Y:S06]  /*83a0*/  HMMA.16816.F32.BF16 R204, R24.reuse, R32, R196 ;  /* 0x0000002018cc723c */ /* 0x040fec00000418c4 */
[C---:B------:R-:W-:Y:S06]  /*83b0*/  HMMA.16816.F32.BF16 R200, R24.reuse, R34, R184 ;  /* 0x0000002218c8723c */ /* 0x040fec00000418b8 */
[C---:B------:R-:W-:Y:S06]  /*83c0*/  HMMA.16816.F32.BF16 R196, R24.reuse, R28, R176 ;  /* 0x0000001c18c4723c */ /* 0x040fec00000418b0 */
[----:B------:R-:W-:Y:S01]  /*83d0*/  HMMA.16816.F32.BF16 R184, R24, R30, R172 ;  /* 0x0000001e18b8723c */ /* 0x000fe200000418ac */
[----:B------:R-:W-:Y:S04]  /*83e0*/  LDSM.16.M88.4 R24, [R221] ;  /* 0x00000000dd18783b */ /* 0x000fe80000000200 */
[----:B------:R-:W-:Y:S01]  /*83f0*/  LDSM.16.M88.4 R28, [R220] ;  /* 0x00000000dc1c783b */ /* 0x000fe20000000200 */
[C---:B--2---:R-:W-:Y:S06]  /*8400*/  HMMA.16816.F32.BF16 R176, R4.reuse, R20, R136 ;  /* 0x0000001404b0723c */ /* 0x044fec0000041888 */
[C---:B------:R-:W-:Y:S06]  /*8410*/  HMMA.16816.F32.BF16 R172, R4.reuse, R22, R180 ;  /* 0x0000001604ac723c */ /* 0x040fec00000418b4 */
[C---:B------:R-:W-:Y:S06]  /*8420*/  HMMA.16816.F32.BF16 R32, R4.reuse, R132, R192 ;  /* 0x000000840420723c */ /* 0x040fec00000418c0 */
[----:B------:R-:W-:Y:S01]  /*8430*/  HMMA.16816.F32.BF16 R136, R4, R134, R188 ;  /* 0x000000860488723c */ /* 0x000fe200000418bc */
[----:B------:R-:W2:Y:S05]  /*8440*/  LDSM.16.M88.4 R4, [R212+0x6000] ;  /* 0x00600000d404783b */ /* 0x000eaa0000000200 */
[C---:B-1----:R-:W-:Y:S06]  /*8450*/  HMMA.16816.F32.BF16 R204, R16.reuse, R20, R204 ;  /* 0x0000001410cc723c */ /* 0x042fec00000418cc */
[C---:B------:R-:W-:Y:S01]  /*8460*/  HMMA.16816.F32.BF16 R192, R16.reuse, R22, R200 ;  /* 0x0000001610c0723c */ /* 0x040fe200000418c8 */
        /* <DEDUP_REMOVED lines=9> */
[----:B------:R-:W-:Y:S01]  /*8500*/  HMMA.16816.F32.BF16 R136, R4, R30, R136 ;  /* 0x0000001e0488723c */ /* 0x000fe20000041888 */
[----:B------:R-:W2:Y:S05]  /*8510*/  LDSM.16.M88.4 R4, [R218+0x6000] ;  /* 0x00600000da04783b */ /* 0x000eaa0000000200 */
[C---:B-1----:R-:W-:Y:S06]  /*8520*/  HMMA.16816.F32.BF16 R200, R20.reuse, R24, R204 ;  /* 0x0000001814c8723c */ /* 0x042fec00000418cc */
[C---:B------:R-:W-:Y:S01]  /*8530*/  HMMA.16816.F32.BF16 R176, R20.reuse, R26, R192 ;  /* 0x0000001a14b0723c */ /* 0x040fe200000418c0 */
[----:B------:R-:W-:Y:S05]  /*8540*/  LDSM.16.M88.4 R24, [R217+0x4000] ;  /* 0x00400000d918783b */ /* 0x000fea0000000200 */
[C---:B------:R-:W-:Y:S06]  /*8550*/  HMMA.16816.F32.BF16 R196, R20.reuse, R28, R196 ;  /* 0x0000001c14c4723c */ /* 0x040fec00000418c4 */
[----:B------:R-:W-:Y:S01]  /*8560*/  HMMA.16816.F32.BF16 R188, R20, R30, R188 ;  /* 0x0000001e14bc723c */ /* 0x000fe200000418bc */
[----:B------:R-:W1:Y:S04]  /*8570*/  LDSM.16.M88.4 R28, [R215+0x1000] ;  /* 0x00100000d71c783b */ /* 0x000e680000000200 */
[----:B------:R-:W3:Y:S01]  /*8580*/  LDSM.16.M88.4 R20, [R217+0x6000] ;  /* 0x00600000d914783b */ /* 0x000ee20000000200 */
[C---:B--2---:R-:W-:Y:S06]  /*8590*/  HMMA.16816.F32.BF16 R192, R4.reuse, R32, R184 ;  /* 0x0000002004c0723c */ /* 0x044fec00000418b8 */
[C---:B------:R-:W-:Y:S06]  /*85a0*/  HMMA.16816.F32.BF16 R180, R4.reuse, R34, R180 ;  /* 0x0000002204b4723c */ /* 0x040fec00000418b4 */
[C---:B------:R-:W-:Y:S06]  /*85b0*/  HMMA.16816.F32.BF16 R204, R4.reuse, R132, R172 ;  /* 0x0000008404cc723c */ /* 0x040fec00000418ac */
[----:B------:R-:W-:Y:S06]  /*85c0*/  HMMA.16816.F32.BF16 R232, R4, R134, R136 ;  /* 0x0000008604e8723c */ /* 0x000fec0000041888 */
[C---:B------:R-:W-:Y:S06]  /*85d0*/  HMMA.16816.F32.BF16 R4, R16.reuse, R34, R176 ;  /* 0x000000221004723c */ /* 0x040fec00000418b0 */
[C---:B------:R-:W-:Y:S01]  /*85e0*/  HMMA.16816.F32.BF16 R136, R16.reuse, R32, R200 ;  /* 0x000000201088723c */ /* 0x040fe200000418c8 */
[----:B------:R-:W2:Y:S01]  /*85f0*/  LDSM.16.M88.4 R32, [R215+0x1800] ;  /* 0x00180000d720783b */ /* 0x000ea20000000200 */
[----:B------:R-:W-:Y:S01]  /*8600*/  IMAD.SHL.U32 R15, R15, 0x2, RZ ;  /* 0x000000020f0f7824 */ /* 0x000fe200078e00ff */
[----:B------:R-:W-:Y:S01]  /*8610*/  LOP3.LUT R2, R237, UR39, R2, 0x96, !PT ;  /* 0x00000027ed027c12 */ /* 0x000fe2000f8e9602 */
[----:B------:R-:W-:Y:S01]  /*8620*/  IMAD.U32 R3, RZ, RZ, UR39 ;  /* 0x00000027ff037e24 */ /* 0x000fe2000f8e00ff */
[----:B------:R-:W-:Y:S01]  /*8630*/  UISETP.NE.AND UP0, UPT, UR34, 0x3, UPT ;  /* 0x000000032200788c */ /* 0x000fe2000bf05270 */
[C---:B------:R-:W-:Y:S06]  /*8640*/  HMMA.16816.F32.BF16 R172, R16.reuse, R132, R196 ;  /* 0x0000008410ac723c */ /* 0x040fec00000418c4 */
[----:B------:R-:W-:Y:S01]  /*8650*/  HMMA.16816.F32.BF16 R184, R16, R134, R188 ;  /* 0x0000008610b8723c */ /* 0x000fe200000418bc */
[----:B------:R-:W-:-:S05]  /*8660*/  DEPBAR.LE SB0, 0x0 ;  /* 0x000080000000791a */ /* 0x000fca0000000000 */
[----:B-1----:R-:W-:Y:S01]  /*8670*/  HMMA.16816.F32.BF16 R16, R24, R30, R4 ;  /* 0x0000001e1810723c */ /* 0x002fe20000041804 */
[----:B------:R-:W-:-:S05]  /*8680*/  LOP3.LUT R15, R15, 0x6, RZ, 0xc0, !PT ;  /* 0x000000060f0f7812 */ /* 0x000fca00078ec0ff */
[----:B------:R-:W-:Y:S01]  /*8690*/  HMMA.16816.F32.BF16 R132, R24, R28, R136 ;  /* 0x0000001c1884723c */ /* 0x000fe20000041888 */
[----:B------:R-:W-:-:S04]  /*86a0*/  IMAD.WIDE.U32 R4, R2, -0x326172a9, RZ ;  /* 0xcd9e8d5702047825 */ /* 0x000fc800078e00ff */
[----:B------:R-:W-:Y:S01]  /*86b0*/  IMAD R2, R3, 0x20, R15 ;  /* 0x0000002003027824 */ /* 0x000fe200078e020f */
[----:B---3--:R-:W-:Y:S01]  /*86c0*/  HMMA.16816.F32.BF16 R176, R20, R28, R192 ;  /* 0x0000001c14b0723c */ /* 0x008fe200000418c0 */
[----:B------:R-:W-:-:S04]  /*86d0*/  IMAD.WIDE.U32 R6, R9, -0x326172a9, RZ ;  /* 0xcd9e8d5709067825 */ /* 0x000fc800078e00ff */
[----:B------:R-:W-:Y:S01]  /*86e0*/  VIADD R3, R2, 0x8 ;  /* 0x0000000802037836 */ /* 0x000fe20000000000 */
[----:B------:R-:W-:Y:S01]  /*86f0*/  HMMA.16816.F32.BF16 R188, R20, R30, R180 ;  /* 0x0000001e14bc723c */ /* 0x000fe200000418b4 */
[----:B----4-:R-:W-:-:S05]  /*8700*/  LOP3.LUT R8, R7, R251, RZ, 0x3c, !PT ;  /* 0x000000fb07087212 */ /* 0x010fca00078e3cff */
[----:B--2---:R-:W-:Y:S01]  /*8710*/  HMMA.16816.F32.BF16 R28, R24, R32, R172 ;  /* 0x00000020181c723c */ /* 0x004fe200000418ac */
[C---:B------:R-:W-:Y:S01]  /*8720*/  VIADD R7, R2.reuse, 0x9 ;  /* 0x0000000902077836 */ /* 0x040fe20000000000 */
[----:B------:R-:W-:Y:S01]  /*8730*/  BAR.SYNC.DEFER_BLOCKING 0x0 ;  /* 0x0000000000007b1d */ /* 0x000fe20000010000 */
[----:B------:R-:W-:Y:S02]  /*8740*/  ISETP.GE.AND P4, PT, R3, R11, PT ;  /* 0x0000000b0300720c */ /* 0x000fe40003f86270 */
[----:B------:R-:W-:Y:S01]  /*8750*/  LOP3.LUT R136, R5, UR20, R6, 0x96, !PT ;  /* 0x0000001405887c12 */ /* 0x000fe2000f8e9606 */
[----:B------:R-:W-:Y:S01]  /*8760*/  VIADD R6, R2, 0x1 ;  /* 0x0000000102067836 */ /* 0x000fe20000000000 */
[----:B------:R-:W-:Y:S02]  /*8770*/  FSEL R139, R18, -INF , !P4 ;  /* 0xff800000128b7808 */ /* 0x000fe40006000000 */
[-C--:B------:R-:W-:Y:S02]  /*8780*/  ISETP.GE.AND P1, PT, R3, R10.reuse, PT ;  /* 0x0000000a0300720c */ /* 0x080fe40003f26270 */
[----:B------:R-:W-:-:S02]  /*8790*/  ISETP.GE.AND P5, PT, R7, R10, PT ;  /* 0x0000000a0700720c */ /* 0x000fc40003fa6270 */
[-C--:B------:R-:W-:Y:S01]  /*87a0*/  ISETP.GE.AND P4, PT, R7, R11.reuse, PT ;  /* 0x0000000b0700720c */ /* 0x080fe20003f86270 */
[----:B------:R-:W-:Y:S01]  /*87b0*/  HMMA.16816.F32.BF16 R180, R20, R32, R204 ;  /* 0x0000002014b4723c */ /* 0x000fe200000418cc */
        /* <DEDUP_REMOVED lines=8> */
[-C--:B------:R-:W-:Y:S01]  /*8840*/  HMMA.16816.F32.BF16 R16, R24, R34.reuse, R184 ;  /* 0x000000221810723c */ /* 0x080fe200000418b8 */
[----:B------:R-:W-:Y:S02]  /*8850*/  FSEL R33, R177, -INF , !P0 ;  /* 0xff800000b1217808 */ /* 0x000fe40004000000 */
[C---:B------:R-:W-:Y:S02]  /*8860*/  ISETP.GE.AND P1, PT, R3.reuse, R12, PT ;  /* 0x0000000c0300720c */ /* 0x040fe40003f26270 */
[----:B------:R-:W-:Y:S02]  /*8870*/  ISETP.GE.AND P5, PT, R3, R13, PT ;  /* 0x0000000d0300720c */ /* 0x000fe40003fa6270 */
[----:B------:R-:W-:Y:S01]  /*8880*/  FSEL R26, R135, -INF , !P2 ;  /* 0xff800000871a7808 */ /* 0x000fe20005000000 */
[----:B------:R-:W-:Y:S01]  /*8890*/  HMMA.16816.F32.BF16 R184, R20, R34, R232 ;  /* 0x0000002214b8723c */ /* 0x000fe200000418e8 */
[C---:B------:R-:W-:Y:S01]  /*88a0*/  ISETP.GE.AND P2, PT, R2.reuse, R11, PT ;  /* 0x0000000b0200720c */ /* 0x040fe20003f46270 */
[----:B------:R-:W-:Y:S01]  /*88b0*/  VIADD R3, R2, 0x11 ;  /* 0x0000001102037836 */ /* 0x000fe20000000000 */
[----:B------:R-:W-:-:S02]  /*88c0*/  ISETP.GE.AND P0, PT, R6, R10, PT ;  /* 0x0000000a0600720c */ /* 0x000fc40003f06270 */
[----:B------:R-:W-:Y:S02]  /*88d0*/  FSEL R172, R179, -INF , !P3 ;  /* 0xff800000b3ac7808 */ /* 0x000fe40005800000 */
[----:B------:R-:W-:Y:S02]  /*88e0*/  ISETP.GE.AND P3, PT, R6, R11, PT ;  /* 0x0000000b0600720c */ /* 0x000fe40003f66270 */
[----:B------:R-:W-:Y:S02]  /*88f0*/  FSEL R20, R134, -INF , !P2 ;  /* 0xff80000086147808 */ /* 0x000fe40005000000 */
[----:B------:R-:W-:Y:S02]  /*8900*/  FSEL R200, R28, -INF , !P0 ;  /* 0xff8000001cc87808 */ /* 0x000fe40004000000 */
[-C--:B------:R-:W-:Y:S02]  /*8910*/  ISETP.GE.AND P2, PT, R2, R12.reuse, PT ;  /* 0x0000000c0200720c */ /* 0x080fe40003f46270 */
[----:B------:R-:W-:-:S02]  /*8920*/  ISETP.GE.AND P0, PT, R7, R12, PT ;  /* 0x0000000c0700720c */ /* 0x000fc40003f06270 */
[----:B------:R-:W-:Y:S02]  /*8930*/  FSEL R202, R30, -INF , !P3 ;  /* 0xff8000001eca7808 */ /* 0x000fe40005800000 */
[C---:B------:R-:W-:Y:S02]  /*8940*/  ISETP.GE.AND P3, PT, R3.reuse, R11, PT ;  /* 0x0000000b0300720c */ /* 0x040fe40003f66270 */
[----:B------:R-:W-:Y:S02]  /*8950*/  FSEL R27, R188, -INF , !P1 ;  /* 0xff800000bc1b7808 */ /* 0x000fe40004800000 */
[----:B------:R-:W-:Y:S02]  /*8960*/  FSEL R21, R176, -INF , !P2 ;  /* 0xff800000b0157808 */ /* 0x000fe40005000000 */
[----:B------:R-:W-:Y:S02]  /*8970*/  ISETP.GE.AND P4, PT, R3, R10, PT ;  /* 0x0000000a0300720c */ /* 0x000fe40003f86270 */
[----:B------:R-:W-:-:S02]  /*8980*/  FSEL R28, R189, -INF , !P0 ;  /* 0xff800000bd1c7808 */ /* 0x000fc40004000000 */
[C---:B------:R-:W-:Y:S02]  /*8990*/  ISETP.GE.AND P1, PT, R3.reuse, R12, PT ;  /* 0x0000000c0300720c */ /* 0x040fe40003f26270 */
[-C--:B------:R-:W-:Y:S01]  /*89a0*/  ISETP.GE.AND P2, PT, R3, R13.reuse, PT ;  /* 0x0000000d0300720c */ /* 0x080fe20003f46270 */
[C---:B------:R-:W-:Y:S01]  /*89b0*/  VIADD R3, R2.reuse, 0x18 ;  /* 0x0000001802037836 */ /* 0x040fe20000000000 */
[----:B------:R-:W-:Y:S02]  /*89c0*/  FSEL R201, R31, -INF , !P3 ;  /* 0xff8000001fc97808 */ /* 0x000fe40005800000 */
[C---:B------:R-:W-:Y:S02]  /*89d0*/  ISETP.GE.AND P0, PT, R2.reuse, R13, PT ;  /* 0x0000000d0200720c */ /* 0x040fe40003f06270 */
[----:B------:R-:W-:Y:S02]  /*89e0*/  FSEL R25, R133, -INF , !P6 ;  /* 0xff80000085197808 */ /* 0x000fe40007000000 */
[----:B------:R-:W-:-:S02]  /*89f0*/  ISETP.GE.AND P3, PT, R2, R10, PT ;  /* 0x0000000a0200720c */ /* 0x000fc40003f66270 */
[----:B------:R-:W-:Y:S02]  /*8a00*/  ISETP.GE.AND P6, PT, R6, R12, PT ;  /* 0x0000000c0600720c */ /* 0x000fe40003fc6270 */
[----:B------:R-:W-:Y:S02]  /*8a10*/  FSEL R23, R178, -INF , !P0 ;  /* 0xff800000b2177808 */ /* 0x000fe40004000000 */
[----:B------:R-:W-:Y:S02]  /*8a20*/  FSEL R24, R132, -INF , !P3 ;  /* 0xff80000084187808 */ /* 0x000fe40005800000 */
[----:B------:R-:W-:Y:S02]  /*8a30*/  ISETP.GE.AND P0, PT, R3, R11, PT ;  /* 0x0000000b0300720c */ /* 0x000fe40003f06270 */
[----:B------:R-:W-:Y:S01]  /*8a40*/  ISETP.GE.AND P3, PT, R6, R13, PT ;  /* 0x0000000d0600720c */ /* 0x000fe20003f66270 */
[----:B------:R-:W-:Y:S01]  /*8a50*/  VIADD R6, R2, 0x19 ;  /* 0x0000001902067836 */ /* 0x000fe20000000000 */
[----:B------:R-:W-:-:S02]  /*8a60*/  FSEL R197, R180, -INF , !P6 ;  /* 0xff800000b4c57808 */ /* 0x000fc40007000000 */
[C---:B------:R-:W-:Y:S02]  /*8a70*/  ISETP.GE.AND P6, PT, R3.reuse, R10, PT ;  /* 0x0000000a0300720c */ /* 0x040fe40003fc6270 */
[----:B------:R-:W-:Y:S02]  /*8a80*/  FSEL R195, R18, -INF , !P0 ;  /* 0xff80000012c37808 */ /* 0x000fe40004000000 */
[----:B------:R-:W-:Y:S02]  /*8a90*/  ISETP.GE.AND P0, PT, R3, R12, PT ;  /* 0x0000000c0300720c */ /* 0x000fe40003f06270 */
[----:B------:R-:W-:Y:S02]  /*8aa0*/  FSEL R193, R16, -INF , !P6 ;  /* 0xff80000010c17808 */ /* 0x000fe40007000000 */
[----:B------:R-:W-:Y:S02]  /*8ab0*/  ISETP.GE.AND P6, PT, R6, R10, PT ;  /* 0x0000000a0600720c */ /* 0x000fe40003fc6270 */
[----:B------:R-:W-:-:S02]  /*8ac0*/  FSEL R196, R184, -INF , !P0 ;  /* 0xff800000b8c47808 */ /* 0x000fc40004000000 */
[----:B------:R-:W-:Y:S02]  /*8ad0*/  FSEL R199, R29, -INF , !P4 ;  /* 0xff8000001dc77808 */ /* 0x000fe40006000000 */
[----:B------:R-:W-:Y:S02]  /*8ae0*/  PLOP3.LUT P0, PT, PT, PT, UP0, 0x80, 0x0 ;  /* 0x000000000000781c */ /* 0x000fe40003f0f008 */
[----:B------:R-:W-:Y:S02]  /*8af0*/  ISETP.GE.AND P4, PT, R7, R13, PT ;  /* 0x0000000d0700720c */ /* 0x000fe40003f86270 */
[----:B------:R-:W-:Y:S02]  /*8b00*/  FSEL R192, R17, -INF , !P6 ;  /* 0xff80000011c07808 */ /* 0x000fe40007000000 */
[----:B------:R-:W-:Y:S02]  /*8b10*/  ISETP.GE.AND P6, PT, R6, R11, PT ;  /* 0x0000000b0600720c */ /* 0x000fe40003fc6270 */
[----:B-----5:R-:W-:-:S02]  /*8b20*/  LOP3.LUT R2, R5, UR20, R240, 0x96, !PT ;  /* 0x0000001405027c12 */ /* 0x020fc4000f8e96f0 */
[----:B------:R-:W-:Y:S02]  /*8b30*/  LOP3.LUT R7, R239, UR18, R4, 0x96, !PT ;  /* 0x00000012ef077c12 */ /* 0x000fe4000f8e9604 */
[----:B------:R-:W-:Y:S01]  /*8b40*/  FSEL R198, R181, -INF , !P1 ;  /* 0xff800000b5c67808 */ /* 0x000fe20004800000 */
[----:B------:R-:W-:Y:S01]  /*8b50*/  IMAD.WIDE.U32 R16, R8, -0x2daee0ad, RZ ;  /* 0xd2511f5308107825 */ /* 0x000fe200078e00ff */
[----:B------:R-:W-:Y:S02]  /*8b60*/  ISETP.GE.AND P1, PT, R3, R13, PT ;  /* 0x0000000d0300720c */ /* 0x000fe40003f26270 */
[----:B------:R-:W-:Y:S01]  /*8b70*/  FSEL R194, R19, -INF , !P6 ;  /* 0xff80000013c27808 */ /* 0x000fe20007000000 */
[----:B------:R-:W-:-:S04]  /*8b80*/  IMAD.WIDE.U32 R2, R2, -0x2daee0ad, RZ ;  /* 0xd2511f5302027825 */ /* 0x000fc800078e00ff */
[----:B------:R-:W-:Y:S01]  /*8b90*/  IMAD.WIDE.U32 R18, R7, -0x2daee0ad, RZ ;  /* 0xd2511f5307127825 */ /* 0x000fe200078e00ff */
[----:B------:R-:W-:Y:S02]  /*8ba0*/  LOP3.LUT R15, R3, UR17, R242, 0x96, !PT ;  /* 0x00000011030f7c12 */ /* 0x000fe4000f8e96f2 */
[----:B------:R-:W-:Y:S02]  /*8bb0*/  LOP3.LUT R14, R17, UR19, R236, 0x96, !PT ;  /* 0x00000013110e7c12 */ /* 0x000fe4000f8e96ec */
[----:B------:R-:W-:Y:S02]  /*8bc0*/  LOP3.LUT R22, R19, UR15, R2, 0x96, !PT ;  /* 0x0000000f13167c12 */ /* 0x000fe4000f8e9602 */
[----:B------:R-:W-:Y:S01]  /*8bd0*/  ISETP.GE.AND P6, PT, R6, R12, PT ;  /* 0x0000000c0600720c */ /* 0x000fe20003fc6270 */
[----:B------:R-:W-:-:S12]  /*8be0*/  @!P0 BRA `(.L_x_1116) ;  /* 0x0000000000688947 */ /* 0x000fd80003800000 */
        /* <DEDUP_REMOVED lines=26> */
.L_x_1116:
[----:B------:R-:W-:Y:S01]  /*8d90*/  ISETP.GE.AND P0, PT, R6, R13, PT ;  /* 0x0000000d0600720c */ /* 0x000fe20003f06270 */
[----:B------:R-:W-:Y:S01]  /*8da0*/  IMAD.WIDE.U32 R6, R136, -0x2daee0ad, RZ ;  /* 0xd2511f5388067825 */ /* 0x000fe200078e00ff */
[----:B------:R-:W-:Y:S01]  /*8db0*/  FMNMX.FTZ R17, R231, R24, !PT ;  /* 0x00000018e7117209 */ /* 0x000fe20007810000 */
[----:B------:R-:W-:Y:S01]  /*8dc0*/  UISETP.GE.AND UP0, UPT, UR34, 0x4, UPT ;  /* 0x000000042200788c */ /* 0x000fe2000bf06270 */
[----:B------:R-:W-:Y:S01]  /*8dd0*/  FSEL R180, R185, -INF , !P6 ;  /* 0xff800000b9b47808 */ /* 0x000fe20007000000 */
[----:B-1----:R-:W-:Y:S01]  /*8de0*/  IMAD.WIDE.U32 R2, R14, -0x326172a9, RZ ;  /* 0xcd9e8d570e027825 */ /* 0x002fe200078e00ff */
[----:B------:R-:W-:Y:S02]  /*8df0*/  LOP3.LUT R16, R7, UR17, R16, 0x96, !PT ;  /* 0x0000001107107c12 */ /* 0x000fe4000f8e9610 */
[----:B------:R-:W-:Y:S01]  /*8e00*/  FSEL R132, R182, -INF , !P3 ;  /* 0xff800000b6847808 */ /* 0x000fe20005800000 */
[----:B------:R-:W-:Y:S01]  /*8e10*/  IMAD.WIDE.U32 R14, R15, -0x326172a9, RZ ;  /* 0xcd9e8d570f0e7825 */ /* 0x000fe200078e00ff */
[----:B------:R-:W-:-:S02]  /*8e20*/  LOP3.LUT R4, R3, UR18, R4, 0x96, !PT ;  /* 0x0000001203047c12 */ /* 0x000fc4000f8e9604 */
[----:B------:R-:W-:Y:S01]  /*8e30*/  FMNMX.FTZ R3, R25, R17, !PT ;  /* 0x0000001119037209 */ /* 0x000fe20007810000 */
[----:B------:R-:W-:Y:S01]  /*8e40*/  IMAD.WIDE.U32 R34, R16, -0x326172a9, RZ ;  /* 0xcd9e8d5710227825 */ /* 0x000fe200078e00ff */
[----:B------:R-:W-:Y:S02]  /*8e50*/  LOP3.LUT R5, R15, UR16, R238, 0x96, !PT ;  /* 0x000000100f057c12 */ /* 0x000fe4000f8e96ee */
[----:B------:R-:W-:Y:S01]  /*8e60*/  FMNMX.FTZ R3, R138, R3, !PT ;  /* 0x000000038a037209 */ /* 0x000fe20007810000 */
[----:B------:R-:W-:Y:S01]  /*8e70*/  IMAD.WIDE.U32 R8, R22, -0x326172a9, RZ ;  /* 0xcd9e8d5716087825 */ /* 0x000fe200078e00ff */
[----:B------:R-:W-:Y:S02]  /*8e80*/  FSEL R183, R183, -INF , !P2 ;  /* 0xff800000b7b77808 */ /* 0x000fe40005000000 */
[----:B------:R-:W-:Y:S01]  /*8e90*/  FSEL R182, R186, -INF , !P1 ;  /* 0xff800000bab67808 */ /* 0x000fe20004800000 */
[----:B------:R-:W-:Y:S01]  /*8ea0*/  IMAD.WIDE.U32 R16, R5, -0x2daee0ad, RZ ;  /* 0xd2511f5305107825 */ /* 0x000fe200078e00ff */
[----:B------:R-:W-:-:S02]  /*8eb0*/  LOP3.LUT R5, R35, UR16, R2, 0x96, !PT ;  /* 0x0000001023057c12 */ /* 0x000fc4000f8e9602 */
[----:B------:R-:W-:Y:S01]  /*8ec0*/  FMNMX.FTZ R2, R137, R3, !PT ;  /* 0x0000000389027209 */ /* 0x000fe20007810000 */
[----:B------:R-:W-:Y:S01]  /*8ed0*/  IMAD.WIDE.U32 R30, R4, -0x2daee0ad, RZ ;  /* 0xd2511f53041e7825 */ /* 0x000fe200078e00ff */
[----:B------:R-:W-:Y:S02]  /*8ee0*/  LOP3.LUT R14, R9, UR14, R14, 0x96, !PT ;  /* 0x0000000e090e7c12 */ /* 0x000fe4000f8e960e */
[----:B------:R-:W-:Y:S02]  /*8ef0*/  FMNMX.FTZ R2, R200, R2, !PT ;  /* 0x00000002c8027209 */ /* 0x000fe40007810000 */
[----:B------:R-:W-:Y:S01]  /*8f00*/  LOP3.LUT R6, R31, UR15, R6, 0x96, !PT ;  /* 0x0000000f1f067c12 */ /* 0x000fe2000f8e9606 */
[----:B------:R-:W-:Y:S01]  /*8f10*/  IMAD.WIDE.U32 R174, R14, -0x2daee0ad, RZ ;  /* 0xd2511f530eae7825 */ /* 0x000fe200078e00ff */
[----:B------:R-:W-:Y:S02]  /*8f20*/  FMNMX.FTZ R2, R199, R2, !PT ;  /* 0x00000002c7027209 */ /* 0x000fe40007810000 */
[----:B------:R-:W-:Y:S01]  /*8f30*/  LOP3.LUT R18, R17, UR13, R18, 0x96, !PT ;  /* 0x0000000d11127c12 */ /* 0x000fe2000f8e9612 */
[----:B------:R-:W-:Y:S01]  /*8f40*/  IMAD.WIDE.U32 R14, R5, -0x2daee0ad, RZ ;  /* 0xd2511f53050e7825 */ /* 0x000fe200078e00ff */
[----:B------:R-:W-:-:S02]  /*8f50*/  FMNMX.FTZ R135, R193, R2, !PT ;  /* 0x00000002c1877209 */ /* 0x000fc40007810000 */
[----:B------:R-:W-:Y:S01]  /*8f60*/  LOP3.LUT R4, R175, UR5, R16, 0x96, !PT ;  /* 0x00000005af047c12 */ /* 0x000fe2000f8e9610 */
[----:B------:R-:W-:Y:S01]  /*8f70*/  IMAD.WIDE.U32 R16, R6, -0x326172a9, RZ ;  /* 0xcd9e8d5706107825 */ /* 0x000fe200078e00ff */
[----:B------:R-:W-:Y:S02]  /*8f80*/  FMNMX.FTZ R3, R230, R20, !PT ;  /* 0x00000014e6037209 */ /* 0x000fe40007810000 */
[----:B------:R-:W-:Y:S01]  /*8f90*/  FMNMX.FTZ R135, R192, R135, !PT ;  /* 0x00000087c0877209 */ /* 0x000fe20007810000 */
[----:B------:R-:W-:Y:S01]  /*8fa0*/  IMAD.WIDE.U32 R18, R18, -0x326172a9, RZ ;  /* 0xcd9e8d5712127825 */ /* 0x000fe200078e00ff */
[----:B------:R-:W-:Y:S02]  /*8fb0*/  LOP3.LUT R6, R17, UR14, R34, 0x96, !PT ;  /* 0x0000000e11067c12 */ /* 0x000fe4000f8e9622 */
[----:B------:R-:W-:Y:S01]  /*8fc0*/  FMNMX.FTZ R3, R26, R3, !PT ;  /* 0x000000031a037209 */ /* 0x000fe20007810000 */
[----:B------:R-:W1:Y:S01]  /*8fd0*/  SHFL.BFLY PT, R7, R135, 0x2, 0x1f ;  /* 0x0c401f0087077f89 */ /* 0x000e6200000e0000 */
[----:B------:R-:W-:Y:S01]  /*8fe0*/  IMAD.WIDE.U32 R4, R4, -0x326172a9, RZ ;  /* 0xcd9e8d5704047825 */ /* 0x000fe200078e00ff */
[----:B------:R-:W-:-:S02]  /*8ff0*/  LOP3.LUT R9, R15, UR13, R30, 0x96, !PT ;  /* 0x0000000d0f097c12 */ /* 0x000fc4000f8e961e */
[----:B------:R-:W-:Y:S01]  /*9000*/  FMNMX.FTZ R3, R139, R3, !PT ;  /* 0x000000038b037209 */ /* 0x000fe20007810000 */
[----:B------:R-:W-:Y:S01]  /*9010*/  IMAD.WIDE.U32 R176, R6, -0x2daee0ad, RZ ;  /* 0xd2511f5306b07825 */ /* 0x000fe200078e00ff */
[----:B------:R-:W-:Y:S02]  /*9020*/  LOP3.LUT R2, R5, UR21, R18, 0x96, !PT ;  /* 0x0000001505027c12 */ /* 0x000fe4000f8e9612 */
[----:B------:R-:W-:Y:S02]  /*9030*/  LOP3.LUT R15, R4, 0xffff, RZ, 0xc0, !PT ;  /* 0x0000ffff040f7812 */ /* 0x000fe400078ec0ff */
[----:B------:R-:W-:Y:S02]  /*9040*/  FMNMX.FTZ R3, R32, R3, !PT ;  /* 0x0000000320037209 */ /* 0x000fe40007810000 */
[----:B------:R-:W-:Y:S02]  /*9050*/  LOP3.LUT R22, R4, 0xff, RZ, 0xc0, !PT ;  /* 0x000000ff04167812 */ /* 0x000fe400078ec0ff */
[----:B------:R-:W-:-:S02]  /*9060*/  SHF.R.U32.HI R5, RZ, 0x10, R4 ;  /* 0x00000010ff057819 */ /* 0x000fc40000011604 */
[----:B------:R-:W-:Y:S02]  /*9070*/  SHF.R.U32.HI R17, RZ, 0x18, R4 ;  /* 0x00000018ff117819 */ /* 0x000fe40000011604 */
[----:B------:R-:W-:Y:S02]  /*9080*/  LOP3.LUT R4, R177, UR5, R14, 0x96, !PT ;  /* 0x00000005b1047c12 */ /* 0x000fe4000f8e960e */
[----:B------:R-:W-:Y:S02]  /*9090*/  FMNMX.FTZ R6, R202, R3, !PT ;  /* 0x00000003ca067209 */ /* 0x000fe40007810000 */
[----:B------:R-:W-:Y:S01]  /*90a0*/  LOP3.LUT R244, R19, UR12, R8, 0x96, !PT ;  /* 0x0000000c13f47c12 */ /* 0x000fe2000f8e9608 */
[----:B------:R-:W-:Y:S01]  /*90b0*/  IMAD.WIDE.U32 R8, R9, -0x326172a9, RZ ;  /* 0xcd9e8d5709087825 */ /* 0x000fe200078e00ff */
[----:B------:R-:W-:Y:S02]  /*90c0*/  LOP3.LUT R14, R5, 0xff, RZ, 0xc0, !PT ;  /* 0x000000ff050e7812 */ /* 0x000fe400078ec0ff */
[----:B------:R-:W-:Y:S01]  /*90d0*/  FMNMX.FTZ R6, R201, R6, !PT ;  /* 0x00000006c9067209 */ /* 0x000fe20007810000 */
[----:B------:R-:W-:Y:S01]  /*90e0*/  IMAD.WIDE.U32 R4, R4, -0x326172a9, RZ ;  /* 0xcd9e8d5704047825 */ /* 0x000fe200078e00ff */
[----:B------:R-:W-:-:S02]  /*90f0*/  SHF.R.U32.HI R15, RZ, 0x8, R15 ;  /* 0x00000008ff0f7819 */ /* 0x000fc4000001160f */
[----:B------:R-:W-:Y:S02]  /*9100*/  FMNMX.FTZ R6, R195, R6, !PT ;  /* 0x00000006c3067209 */ /* 0x000fe40007810000 */
[----:B------:R-:W-:Y:S02]  /*9110*/  LOP3.LUT R3, R5, UR21, R8, 0x96, !PT ;  /* 0x0000001505037c12 */ /* 0x000fe4000f8e9608 */
[----:B------:R-:W-:Y:S02]  /*9120*/  PRMT R22, R22, 0x5410, R15 ;  /* 0x0000541016167816 */ /* 0x000fe4000000000f */
[----:B------:R-:W-:Y:S02]  /*9130*/  FMNMX.FTZ R8, R225, R21, !PT ;  /* 0x00000015e1087209 */ /* 0x000fe40007810000 */
[C---:B------:R-:W-:Y:S02]  /*9140*/  LOP3.LUT R15, R4.reuse, 0xffff, RZ, 0xc0, !PT ;  /* 0x0000ffff040f7812 */ /* 0x040fe400078ec0ff */
[----:B------:R-:W-:-:S02]  /*9150*/  LOP3.LUT R18, R4, 0xff, RZ, 0xc0, !PT ;  /* 0x000000ff04127812 */ /* 0x000fc400078ec0ff */
[--C-:B------:R-:W-:Y:S02]  /*9160*/  SHF.R.U32.HI R19, RZ, 0x10, R4.reuse ;  /* 0x00000010ff137819 */ /* 0x100fe40000011604 */
[----:B------:R-:W-:Y:S02]  /*9170*/  SHF.R.U32.HI R31, RZ, 0x18, R4 ;  /* 0x00000018ff1f7819 */ /* 0x000fe40000011604 */
[----:B------:R-:W-:Y:S02]  /*9180*/  LOP3.LUT R5, R2, 0xffff, RZ, 0xc0, !PT ;  /* 0x0000ffff02057812 */ /* 0x000fe400078ec0ff */
[----:B------:R-:W-:Y:S02]  /*9190*/  FMNMX.FTZ R4, R194, R6, !PT ;  /* 0x00000006c2047209 */ /* 0x000fe40007810000 */
[----:B------:R-:W-:Y:S02]  /*91a0*/  FMNMX.FTZ R6, R33, R8, !PT ;  /* 0x0000000821067209 */ /* 0x000fe40007810000 */
[----:B-1----:R-:W-:Y:S01]  /*91b0*/  FMNMX.FTZ R135, R135, R7, !PT ;  /* 0x0000000787877209 */ /* 0x002fe20007810000 */
[----:B------:R-:W1:Y:S01]  /*91c0*/  SHFL.BFLY PT, R8, R4, 0x2, 0x1f ;  /* 0x0c401f0004087f89 */ /* 0x000e6200000e0000 */
[----:B------:R-:W-:-:S02]  /*91d0*/  LOP3.LUT R7, R2, 0xff, RZ, 0xc0, !PT ;  /* 0x000000ff02077812 */ /* 0x000fc400078ec0ff */
[----:B------:R-:W-:Y:S02]  /*91e0*/  SHF.R.U32.HI R5, RZ, 0x8, R5 ;  /* 0x00000008ff057819 */ /* 0x000fe40000011605 */
[----:B------:R-:W-:Y:S02]  /*91f0*/  FMNMX.FTZ R6, R27, R6, !PT ;  /* 0x000000061b067209 */ /* 0x000fe40007810000 */
[----:B------:R-:W-:Y:S02]  /*9200*/  LOP3.LUT R203, R9, UR12, R16, 0x96, !PT ;  /* 0x0000000c09cb7c12 */ /* 0x000fe4000f8e9610 */
[----:B------:R-:W-:Y:S01]  /*9210*/  PRMT R16, R7, 0x5410, R5 ;  /* 0x0000541007107816 */ /* 0x000fe20000000005 */
[----:B------:R-:W2:Y:S01]  /*9220*/  SHFL.BFLY PT, R9, R135, 0x1, 0x1f ;  /* 0x0c201f0087097f89 */ /* 0x000ea200000e0000 */
[----:B------:R-:W-:Y:S02]  /*9230*/  SHF.R.U32.HI R5, RZ, 0x10, R2 ;  /* 0x00000010ff057819 */ /* 0x000fe40000011602 */
[----:B------:R-:W-:-:S02]  /*9240*/  FMNMX.FTZ R7, R28, R6, !PT ;  /* 0x000000061c077209 */ /* 0x000fc40007810000 */
[----:B------:R-:W-:Y:S02]  /*9250*/  SHF.R.U32.HI R6, RZ, 0x18, R2 ;  /* 0x00000018ff067819 */ /* 0x000fe40000011602 */
[----:B------:R-:W-:Y:S02]  /*9260*/  LOP3.LUT R2, R5, 0xff, RZ, 0xc0, !PT ;  /* 0x000000ff05027812 */ /* 0x000fe400078ec0ff */
[----:B------:R-:W-:Y:S02]  /*9270*/  FMNMX.FTZ R5, R197, R7, !PT ;  /* 0x00000007c5057209 */ /* 0x000fe40007810000 */
[----:B------:R-:W-:Y:S02]  /*9280*/  PRMT R34, R14, 0x5410, R17 ;  /* 0x000054100e227816 */ /* 0x000fe40000000011 */
[----:B------:R-:W-:Y:S02]  /*9290*/  PRMT R17, R2, 0x5410, R6 ;  /* 0x0000541002117816 */ /* 0x000fe40000000006 */
[----:B------:R-:W-:-:S02]  /*92a0*/  FMNMX.FTZ R2, R198, R5, !PT ;  /* 0x00000005c6027209 */ /* 0x000fc40007810000 */
[----:B------:R-:W-:Y:S02]  /*92b0*/  FMNMX.FTZ R6, R223, R23, !PT ;  /* 0x00000017df067209 */ /* 0x000fe40007810000 */
[----:B------:R-:W-:Y:S02]  /*92c0*/  FMNMX.FTZ R2, R196, R2, !PT ;  /* 0x00000002c4027209 */ /* 0x000fe40007810000 */
[----:B------:R-:W-:Y:S02]  /*92d0*/  FMNMX.FTZ R7, R172, R6, !PT ;  /* 0x00000006ac077209 */ /* 0x000fe40007810000 */
[----:B------:R-:W-:Y:S02]  /*92e0*/  FSEL R5, R190, -INF , !P5 ;  /* 0xff800000be057808 */ /* 0x000fe40006800000 */
[----:B------:R-:W-:Y:S02]  /*92f0*/  FMNMX.FTZ R14, R180, R2, !PT ;  /* 0x00000002b40e7209 */ /* 0x000fe40007810000 */
[----:B------:R-:W-:-:S02]  /*9300*/  FMNMX.FTZ R136, R5, R7, !PT ;  /* 0x0000000705887209 */ /* 0x000fc40007810000 */
[----:B------:R-:W-:Y:S01]  /*9310*/  FSEL R6, R191, -INF , !P4 ;  /* 0xff800000bf067808 */ /* 0x000fe20006000000 */
[----:B------:R-:W3:Y:S01]  /*9320*/  SHFL.BFLY PT, R7, R14, 0x2, 0x1f ;  /* 0x0c401f000e077f89 */ /* 0x000ee200000e0000 */
[----:B-1----:R-:W-:Y:S02]  /*9330*/  FMNMX.FTZ R4, R4, R8, !PT ;  /* 0x0000000804047209 */ /* 0x002fe40007810000 */
[----:B------:R-:W-:Y:S02]  /*9340*/  FMNMX.FTZ R136, R6, R136, !PT ;  /* 0x0000008806887209 */ /* 0x000fe40007810000 */
[----:B------:R-:W-:Y:S01]  /*9350*/  FSEL R181, R187, -INF , !P0 ;  /* 0xff800000bbb57808 */ /* 0x000fe20004000000 */
[----:B------:R-:W1:Y:S01]  /*9360*/  SHFL.BFLY PT, R134, R4, 0x1, 0x1f ;  /* 0x0c201f0004867f89 */ /* 0x000e6200000e0000 */
[----:B------:R-:W-:Y:S02]  /*9370*/  FMNMX.FTZ R136, R132, R136, !PT ;  /* 0x0000008884887209 */ /* 0x000fe40007810000 */
[----:B--2---:R-:W-:-:S02]  /*9380*/  FMNMX.FTZ R135, R135, R9, !PT ;  /* 0x0000000987877209 */ /* 0x004fc40007810000 */
[----:B------:R-:W-:Y:S02]  /*9390*/  FMNMX.FTZ R136, R183, R136, !PT ;  /* 0x00000088b7887209 */ /* 0x000fe40007810000 */
[C---:B------:R-:W-:Y:S01]  /*93a0*/  FSETP.NEU.FTZ.AND P2, PT, R135.reuse, -INF , PT ;  /* 0xff8000008700780b */ /* 0x040fe20003f5d000 */
[----:B------:R-:W-:Y:S01]  /*93b0*/  FMUL.FTZ R2, R135, UR35 ;  /* 0x0000002387027c20 */ /* 0x000fe20008410000 */
[----:B------:R-:W-:Y:S02]  /*93c0*/  FMNMX.FTZ R136, R182, R136, !PT ;  /* 0x00000088b6887209 */ /* 0x000fe40007810000 */
[----:B------:R-:W-:Y:S02]  /*93d0*/  SHF.R.U32.HI R9, RZ, 0x8, R15 ;  /* 0x00000008ff097819 */ /* 0x000fe4000001160f */
[----:B------:R-:W-:Y:S02]  /*93e0*/  FMNMX.FTZ R136, R181, R136, !PT ;  /* 0x00000088b5887209 */ /* 0x000fe40007810000 */
[----:B------:R-:W-:-:S02]  /*93f0*/  FSEL R2, R2, RZ, P2 ;  /* 0x000000ff02027208 */ /* 0x000fc40001000000 */
[--C-:B------:R-:W-:Y:S02]  /*9400*/  HSET2.LE.AND R16, R16, R0.reuse, PT ;  /* 0x0000000010107233 */ /* 0x100fe40003803000 */
[----:B---3--:R-:W-:Y:S01]  /*9410*/  FMNMX.FTZ R14, R14, R7, !PT ;  /* 0x000000070e0e7209 */ /* 0x008fe20007810000 */
[--C-:B------:R-:W-:Y:S01]  /*9420*/  FFMA.FTZ R24, R24, UR35, -R2.reuse ;  /* 0x0000002318187c23 */ /* 0x100fe20008010802 */
[----:B------:R-:W2:Y:S01]  /*9430*/  SHFL.BFLY PT, R7, R136, 0x2, 0x1f ;  /* 0x0c401f0088077f89 */ /* 0x000ea200000e0000 */
[--C-:B------:R-:W-:Y:S01]  /*9440*/  FFMA.FTZ R25, R25, UR35, -R2.reuse ;  /* 0x0000002319197c23 */ /* 0x100fe20008010802 */
[----:B------:R-:W-:Y:S01]  /*9450*/  HSET2.LE.AND R17, R17, R0, PT ;  /* 0x0000000011117233 */ /* 0x000fe20003803000 */
[----:B------:R3:W-:Y:S01]  /*9460*/  MUFU.EX2 R173, R24 ;  /* 0x0000001800ad7308 */ /* 0x0007e20000000800 */
[----:B------:R-:W4:Y:S01]  /*9470*/  SHFL.BFLY PT, R133, R14, 0x1, 0x1f ;  /* 0x0c201f000e857f89 */ /* 0x000f2200000e0000 */
[----:B-1----:R-:W-:Y:S01]  /*9480*/  FMNMX.FTZ R134, R4, R134, !PT ;  /* 0x0000008604867209 */ /* 0x002fe20007810000 */
[----:B------:R-:W-:-:S03]  /*9490*/  FFMA.FTZ R4, R138, UR35, -R2 ;  /* 0x000000238a047c23 */ /* 0x000fc60008010802 */
[C---:B------:R-:W-:Y:S01]  /*94a0*/  FSETP.NEU.FTZ.AND P3, PT, R134.reuse, -INF , PT ;  /* 0xff8000008600780b */ /* 0x040fe20003f7d000 */
[----:B------:R-:W-:Y:S01]  /*94b0*/  FMUL.FTZ R8, R134, UR35 ;  /* 0x0000002386087c20 */ /* 0x000fe20008410000 */
[----:B------:R1:W-:Y:S04]  /*94c0*/  MUFU.EX2 R185, R4 ;  /* 0x0000000400b97308 */ /* 0x0003e80000000800 */
[----:B------:R-:W-:-:S04]  /*94d0*/  FSEL R8, R8, RZ, P3 ;  /* 0x000000ff08087208 */ /* 0x000fc80001800000 */
[----:B------:R-:W-:Y:S01]  /*94e0*/  MUFU.EX2 R184, R25 ;  /* 0x0000001900b87308 */ /* 0x000fe20000000800 */
[----:B---3--:R-:W-:Y:S01]  /*94f0*/  PRMT R24, R18, 0x5410, R9 ;  /* 0x0000541012187816 */ /* 0x008fe20000000009 */
[----:B------:R-:W-:Y:S01]  /*9500*/  FFMA.FTZ R20, R20, UR35, -R8 ;  /* 0x0000002314147c23 */ /* 0x000fe20008010808 */
[----:B------:R-:W-:Y:S02]  /*9510*/  HSET2.LE.AND R18, R22, R0, PT ;  /* 0x0000000016127233 */ /* 0x000fe40003803000 */
[----:B--2---:R-:W-:Y:S02]  /*9520*/  FMNMX.FTZ R136, R136, R7, !PT ;  /* 0x0000000788887209 */ /* 0x004fe40007810000 */
[----:B------:R-:W-:Y:S01]  /*9530*/  LOP3.LUT R7, R19, 0xff, RZ, 0xc0, !PT ;  /* 0x000000ff13077812 */ /* 0x000fe200078ec0ff */
[----:B------:R-:W-:Y:S01]  /*9540*/  MUFU.EX2 R178, R20 ;  /* 0x0000001400b27308 */ /* 0x000fe20000000800 */
[----:B-1----:R-:W-:Y:S01]  /*9550*/  FFMA.FTZ R4, R137, UR35, -R2 ;  /* 0x0000002389047c23 */ /* 0x002fe20008010802 */
[----:B------:R-:W1:Y:S01]  /*9560*/  SHFL.BFLY PT, R15, R136, 0x1, 0x1f ;  /* 0x0c201f00880f7f89 */ /* 0x000e6200000e0000 */
[----:B----4-:R-:W-:-:S02]  /*9570*/  FMNMX.FTZ R133, R14, R133, !PT ;  /* 0x000000850e857209 */ /* 0x010fc40007810000 */
[----:B------:R-:W-:Y:S01]  /*9580*/  PRMT R31, R7, 0x5410, R31 ;  /* 0x00005410071f7816 */ /* 0x000fe2000000001f */
[----:B------:R-:W-:Y:S01]  /*9590*/  FFMA.FTZ R7, R32, UR35, -R8 ;  /* 0x0000002320077c23 */ /* 0x000fe20008010808 */
[C---:B------:R-:W-:Y:S01]  /*95a0*/  FSETP.NEU.FTZ.AND P1, PT, R133.reuse, -INF , PT ;  /* 0xff8000008500780b */ /* 0x040fe20003f3d000 */
[----:B------:R2:W-:Y:S01]  /*95b0*/  MUFU.EX2 R204, R4 ;  /* 0x0000000400cc7308 */ /* 0x0005e20000000800 */
[----:B------:R-:W-:Y:S01]  /*95c0*/  FMUL.FTZ R9, R133, UR35 ;  /* 0x0000002385097c20 */ /* 0x000fe20008410000 */
[----:B------:R-:W-:-:S04]  /*95d0*/  HSET2.LE.AND R19, R34, R0, PT ;  /* 0x0000000022137233 */ /* 0x000fc80003803000 */
[----:B------:R-:W-:Y:S02]  /*95e0*/  FSEL R9, R9, RZ, P1 ;  /* 0x000000ff09097208 */ /* 0x000fe40000800000 */
[----:B------:R-:W-:Y:S03]  /*95f0*/  MUFU.EX2 R205, R7 ;  /* 0x0000000700cd7308 */ /* 0x000fe60000000800 */
[----:B------:R-:W-:-:S05]  /*9600*/  FFMA.FTZ R14, R21, UR35, -R9 ;  /* 0x00000023150e7c23 */ /* 0x000fca0008010809 */
[----:B------:R3:W-:Y:S01]  /*9610*/  MUFU.EX2 R179, R14 ;  /* 0x0000000e00b37308 */ /* 0x0007e20000000800 */
[----:B--2---:R-:W-:Y:S01]  /*9620*/  FFMA.FTZ R4, R26, UR35, -R8 ;  /* 0x000000231a047c23 */ /* 0x004fe20008010808 */
[----:B-1----:R-:W-:-:S04]  /*9630*/  FMNMX.FTZ R136, R136, R15, !PT ;  /* 0x0000000f88887209 */ /* 0x002fc80007810000 */
[C---:B------:R-:W-:Y:S02]  /*9640*/  FSETP.NEU.FTZ.AND P0, PT, R136.reuse, -INF , PT ;  /* 0xff8000008800780b */ /* 0x040fe40003f1d000 */
[----:B------:R1:W-:Y:S01]  /*9650*/  MUFU.EX2 R188, R4 ;  /* 0x0000000400bc7308 */ /* 0x0003e20000000800 */
[----:B---3--:R-:W-:-:S05]  /*9660*/  FMUL.FTZ R14, R136, UR35 ;  /* 0x00000023880e7c20 */ /* 0x008fca0008410000 */
[----:B------:R-:W-:Y:S01]  /*9670*/  FSEL R14, R14, RZ, P0 ;  /* 0x000000ff0e0e7208 */ /* 0x000fe20000000000 */
[----:B-1----:R-:W-:-:S04]  /*9680*/  FFMA.FTZ R4, R139, UR35, -R8 ;  /* 0x000000238b047c23 */ /* 0x002fc80008010808 */
[--C-:B------:R-:W-:Y:S01]  /*9690*/  FFMA.FTZ R6, R6, UR35, -R14.reuse ;  /* 0x0000002306067c23 */ /* 0x100fe2000801080e */
[----:B------:R-:W-:Y:S01]  /*96a0*/  FFMA.FTZ R5, R5, UR35, -R14 ;  /* 0x0000002305057c23 */ /* 0x000fe2000801080e */
[----:B------:R1:W-:Y:S08]  /*96b0*/  MUFU.EX2 R190, R4 ;  /* 0x0000000400be7308 */ /* 0x0003f00000000800 */
[----:B------:R2:W-:Y:S08]  /*96c0*/  MUFU.EX2 R137, R6 ;  /* 0x0000000600897308 */ /* 0x0005f00000000800 */
[----:B------:R-:W-:Y:S01]  /*96d0*/  MUFU.EX2 R138, R5 ;  /* 0x00000005008a7308 */ /* 0x000fe20000000800 */
[----:B-1----:R-:W-:-:S04]  /*96e0*/  LOP3.LUT R4, R3, 0xffff, RZ, 0xc0, !PT ;  /* 0x0000ffff03047812 */ /* 0x002fc800078ec0ff */
[----:B------:R-:W-:Y:S02]  /*96f0*/  SHF.R.U32.HI R7, RZ, 0x8, R4 ;  /* 0x00000008ff077819 */ /* 0x000fe40000011604 */
[----:B------:R-:W-:Y:S02]  /*9700*/  LOP3.LUT R4, R3, 0xff, RZ, 0xc0, !PT ;  /* 0x000000ff03047812 */ /* 0x000fe400078ec0ff */
[----:B--2---:R-:W-:Y:S02]  /*9710*/  HSET2.LE.AND R6, R24, R0, PT ;  /* 0x0000000018067233 */ /* 0x004fe40003803000 */
[----:B------:R-:W-:Y:S01]  /*9720*/  PRMT R30, R4, 0x5410, R7 ;  /* 0x00005410041e7816 */ /* 0x000fe20000000007 */
[----:B------:R-:W-:Y:S01]  /*9730*/  FFMA.FTZ R4, R33, UR35, -R9 ;  /* 0x0000002321047c23 */ /* 0x000fe20008010809 */
[----:B------:R-:W-:-:S03]  /*9740*/  SHF.R.U32.HI R7, RZ, 0x10, R3 ;  /* 0x00000010ff077819 */ /* 0x000fc60000011603 */
[----:B------:R1:W-:Y:S02]  /*9750*/  MUFU.EX2 R189, R4 ;  /* 0x0000000400bd7308 */ /* 0x0003e40000000800 */
[----:B-1----:R-:W-:Y:S02]  /*9760*/  SHF.R.U32.HI R4, RZ, 0x18, R3 ;  /* 0x00000018ff047819 */ /* 0x002fe40000011603 */
[----:B------:R-:W-:Y:S01]  /*9770*/  LOP3.LUT R3, R7, 0xff, RZ, 0xc0, !PT ;  /* 0x000000ff07037812 */ /* 0x000fe200078ec0ff */
[--C-:B------:R-:W-:Y:S02]  /*9780*/  FFMA.FTZ R7, R27, UR35, -R9.reuse ;  /* 0x000000231b077c23 */ /* 0x100fe40008010809 */
[----:B------:R-:W1:Y:S01]  /*9790*/  LDSM.16.MT88.4 R24, [R209+0xa000] ;  /* 0x00a00000d118783b */ /* 0x000e620000004200 */
[----:B------:R-:W-:Y:S01]  /*97a0*/  PRMT R29, R3, 0x5410, R4 ;  /* 0x00005410031d7816 */ /* 0x000fe20000000004 */
[----:B------:R-:W-:Y:S01]  /*97b0*/  FFMA.FTZ R3, R28, UR35, -R9 ;  /* 0x000000231c037c23 */ /* 0x000fe20008010809 */
[----:B------:R2:W-:Y:S01]  /*97c0*/  MUFU.EX2 R251, R7 ;  /* 0x0000000700fb7308 */ /* 0x0005e20000000800 */
[----:B------:R-:W-:-:S05]  /*97d0*/  FSEL R4, R134, RZ, P3 ;  /* 0x000000ff86047208 */ /* 0x000fca0001800000 */
[----:B------:R-:W-:Y:S01]  /*97e0*/  FADD.FTZ R20, R230, -R4 ;  /* 0x80000004e6147221 */ /* 0x000fe20000010000 */
[----:B------:R-:W-:Y:S01]  /*97f0*/  FSEL R4, R136, RZ, P0 ;  /* 0x000000ff88047208 */ /* 0x000fe20000000000 */
[----:B------:R3:W-:Y:S01]  /*9800*/  MUFU.EX2 R252, R3 ;  /* 0x0000000300fc7308 */ /* 0x0007e20000000800 */
[----:B------:R-:W-:Y:S01]  /*9810*/  PLOP3.LUT P0, PT, PT, PT, UP0, 0x80, 0x0 ;  /* 0x000000000000781c */ /* 0x000fe20003f0f008 */
[----:B------:R-:W-:Y:S02]  /*9820*/  FMUL.FTZ R20, R20, UR35 ;  /* 0x0000002314147c20 */ /* 0x000fe40008410000 */
[----:B------:R-:W-:-:S04]  /*9830*/  FADD.FTZ R4, R223, -R4 ;  /* 0x80000004df047221 */ /* 0x000fc80000010000 */
[----:B------:R-:W-:Y:S01]  /*9840*/  FMUL.FTZ R4, R4, UR35 ;  /* 0x0000002304047c20 */ /* 0x000fe20008410000 */
[----:B--2---:R-:W-:Y:S01]  /*9850*/  FSEL R7, R135, RZ, P2 ;  /* 0x000000ff87077208 */ /* 0x004fe20001000000 */
[----:B------:R-:W2:Y:S04]  /*9860*/  MUFU.EX2 R21, R20 ;  /* 0x0000001400157308 */ /* 0x000ea80000000800 */
[----:B------:R-:W-:Y:S01]  /*9870*/  FADD.FTZ R15, R231, -R7 ;  /* 0x80000007e70f7221 */ /* 0x000fe20000010000 */
[----:B------:R-:W-:Y:S01]  /*9880*/  FSEL R7, R133, RZ, P1 ;  /* 0x000000ff85077208 */ /* 0x000fe20000800000 */
[----:B---3--:R-:W-:Y:S02]  /*9890*/  FFMA.FTZ R3, R23, UR35, -R14 ;  /* 0x0000002317037c23 */ /* 0x008fe4000801080e */
[----:B------:R-:W-:-:S02]  /*98a0*/  FMUL.FTZ R15, R15, UR35 ;  /* 0x000000230f0f7c20 */ /* 0x000fc40008410000 */
[----:B------:R-:W-:Y:S01]  /*98b0*/  FADD.FTZ R7, R225, -R7 ;  /* 0x80000007e1077221 */ /* 0x000fe20000010000 */
[----:B------:R3:W-:Y:S03]  /*98c0*/  MUFU.EX2 R246, R3 ;  /* 0x0000000300f67308 */ /* 0x0007e60000000800 */
[----:B------:R-:W-:Y:S01]  /*98d0*/  FMUL.FTZ R7, R7, UR35 ;  /* 0x0000002307077c20 */ /* 0x000fe20008410000 */
[-C--:B--2---:R-:W-:Y:S01]  /*98e0*/  FMUL.FTZ R146, R146, R21.reuse ;  /* 0x0000001592927220 */ /* 0x084fe20000410000 */
[----:B------:R-:W-:-:S03]  /*98f0*/  FMUL.FTZ R147, R147, R21 ;  /* 0x0000001593937220 */ /* 0x000fc60000410000 */
        /* <DEDUP_REMOVED lines=8> */
[----:B------:R4:W5:Y:S01]  /*9980*/  MUFU.EX2 R20, R7 ;  /* 0x0000000700147308 */ /* 0x0009620000000800 */
[----:B---3--:R-:W-:Y:S01]  /*9990*/  FFMA.FTZ R3, R172, UR35, -R14 ;  /* 0x00000023ac037c23 */ /* 0x008fe2000801080e */
[-C--:B------:R-:W-:Y:S01]  /*99a0*/  FMUL.FTZ R39, R39, R21.reuse ;  /* 0x0000001527277220 */ /* 0x080fe20000410000 */
[-C--:B------:R-:W-:Y:S01]  /*99b0*/  FMUL.FTZ R66, R66, R21.reuse ;  /* 0x0000001542427220 */ /* 0x080fe20000410000 */
[-C--:B------:R-:W-:Y:S01]  /*99c0*/  FMUL.FTZ R67, R67, R21.reuse ;  /* 0x0000001543437220 */ /* 0x080fe20000410000 */
[-C--:B------:R-:W-:Y:S01]  /*99d0*/  FMUL.FTZ R70, R70, R21.reuse ;  /* 0x0000001546467220 */ /* 0x080fe20000410000 */
[-C--:B------:R-:W-:Y:S01]  /*99e0*/  FMUL.FTZ R71, R71, R21.reuse ;  /* 0x0000001547477220 */ /* 0x080fe20000410000 */
[----:B------:R-:W-:Y:S01]  /*99f0*/  FMUL.FTZ R98, R98, R21 ;  /* 0x0000001562627220 */ /* 0x000fe20000410000 */
[----:B------:R3:W1:Y:S01]  /*9a00*/  MUFU.EX2 R245, R3 ;  /* 0x0000000300f57308 */ /* 0x0006620000000800 */
[-C--:B--2---:R-:W-:Y:S01]  /*9a10*/  FMUL.FTZ R144, R144, R22.reuse ;  /* 0x0000001690907220 */ /* 0x084fe20000410000 */
[-C--:B------:R-:W-:Y:S01]  /*9a20*/  FMUL.FTZ R145, R145, R22.reuse ;  /* 0x0000001691917220 */ /* 0x080fe20000410000 */
[-C--:B------:R-:W-:Y:S01]  /*9a30*/  FMUL.FTZ R152, R152, R22.reuse ;  /* 0x0000001698987220 */ /* 0x080fe20000410000 */
[-C--:B------:R-:W-:Y:S01]  /*9a40*/  FMUL.FTZ R153, R153, R22.reuse ;  /* 0x0000001699997220 */ /* 0x080fe20000410000 */
[-C--:B------:R-:W-:Y:S01]  /*9a50*/  FMUL.FTZ R52, R52, R22.reuse ;  /* 0x0000001634347220 */ /* 0x080fe20000410000 */
[-C--:B------:R-:W-:Y:S01]  /*9a60*/  FMUL.FTZ R53, R53, R22.reuse ;  /* 0x0000001635357220 */ /* 0x080fe20000410000 */
[----:B------:R-:W-:Y:S01]  /*9a70*/  FMUL.FTZ R48, R48, R22 ;  /* 0x0000001630307220 */ /* 0x000fe20000410000 */
[----:B------:R2:W2:Y:S01]  /*9a80*/  MUFU.EX2 R15, R4 ;  /* 0x00000004000f7308 */ /* 0x0004a20000000800 */
[----:B----4-:R-:W-:Y:S01]  /*9a90*/  F2FP.BF16.F32.PACK_AB R7, R137, R138 ;  /* 0x0000008a8907723e */ /* 0x010fe200000010ff */
[-C--:B-----5:R-:W-:Y:S01]  /*9aa0*/  FMUL.FTZ R140, R140, R20.reuse ;  /* 0x000000148c8c7220 */ /* 0x0a0fe20000410000 */
[-C--:B------:R-:W-:Y:S01]  /*9ab0*/  FMUL.FTZ R141, R141, R20.reuse ;  /* 0x000000148d8d7220 */ /* 0x080fe20000410000 */
[-C--:B------:R-:W-:Y:S01]  /*9ac0*/  FMUL.FTZ R148, R148, R20.reuse ;  /* 0x0000001494947220 */ /* 0x080fe20000410000 */
[----:B------:R-:W-:Y:S01]  /*9ad0*/  FMUL.FTZ R149, R149, R20 ;  /* 0x0000001495957220 */ /* 0x000fe20000410000 */
[-C--:B------:R-:W-:Y:S01]  /*9ae0*/  FMUL.FTZ R49, R49, R22.reuse ;  /* 0x0000001631317220 */ /* 0x080fe20000410000 */
[-C--:B------:R-:W-:Y:S01]  /*9af0*/  FMUL.FTZ R36, R36, R22.reuse ;  /* 0x0000001624247220 */ /* 0x080fe20000410000 */
[----:B------:R-:W-:Y:S01]  /*9b00*/  FMUL.FTZ R37, R37, R22 ;  /* 0x0000001625257220 */ /* 0x000fe20000410000 */
[----:B---3--:R-:W-:Y:S01]  /*9b10*/  F2FP.BF16.F32.PACK_AB R3, R204, R185 ;  /* 0x000000b9cc03723e */ /* 0x008fe200000010ff */
[----:B------:R-:W-:Y:S01]  /*9b20*/  FMUL.FTZ R40, R40, R20 ;  /* 0x0000001428287220 */ /* 0x000fe20000410000 */
[----:B-1----:R-:W-:Y:S01]  /*9b30*/  F2FP.BF16.F32.PACK_AB R5, R245, R246 ;  /* 0x000000f6f505723e */ /* 0x002fe200000010ff */
[-C--:B------:R-:W-:Y:S01]  /*9b40*/  FMUL.FTZ R41, R41, R20.reuse ;  /* 0x0000001429297220 */ /* 0x080fe20000410000 */
[----:B------:R-:W-:Y:S01]  /*9b50*/  LOP3.LUT R18, R18, R3, RZ, 0xc0, !PT ;  /* 0x0000000312127212 */ /* 0x000fe200078ec0ff */
[----:B------:R-:W-:Y:S01]  /*9b60*/  FMUL.FTZ R44, R44, R20 ;  /* 0x000000142c2c7220 */ /* 0x000fe20000410000 */
[----:B------:R-:W-:Y:S01]  /*9b70*/  F2FP.BF16.F32.PACK_AB R3, R205, R190 ;  /* 0x000000becd03723e */ /* 0x000fe200000010ff */
[----:B------:R-:W-:Y:S01]  /*9b80*/  FMUL.FTZ R45, R45, R20 ;  /* 0x000000142d2d7220 */ /* 0x000fe20000410000 */
[----:B--2---:R-:W-:Y:S01]  /*9b90*/  F2FP.BF16.F32.PACK_AB R4, R189, R179 ;  /* 0x000000b3bd04723e */ /* 0x004fe200000010ff */
[----:B------:R-:W-:Y:S01]  /*9ba0*/  FMUL.FTZ R142, R142, R15 ;  /* 0x0000000f8e8e7220 */ /* 0x000fe20000410000 */
[----:B------:R-:W-:Y:S01]  /*9bb0*/  LOP3.LUT R19, R19, R3, RZ, 0xc0, !PT ;  /* 0x0000000313137212 */ /* 0x000fe200078ec0ff */
[----:B------:R-:W-:Y:S01]  /*9bc0*/  FMUL.FTZ R143, R143, R15 ;  /* 0x0000000f8f8f7220 */ /* 0x000fe20000410000 */
[----:B------:R-:W-:Y:S01]  /*9bd0*/  F2FP.BF16.F32.PACK_AB R3, R184, R173 ;  /* 0x000000adb803723e */ /* 0x000fe200000010ff */
[-C--:B------:R-:W-:Y:S01]  /*9be0*/  FMUL.FTZ R150, R150, R15.reuse ;  /* 0x0000000f96967220 */ /* 0x080fe20000410000 */
[-C--:B------:R-:W-:Y:S01]  /*9bf0*/  FMUL.FTZ R151, R151, R15.reuse ;  /* 0x0000000f97977220 */ /* 0x080fe20000410000 */
[----:B------:R-:W-:Y:S01]  /*9c00*/  FMUL.FTZ R42, R42, R15 ;  /* 0x0000000f2a2a7220 */ /* 0x000fe20000410000 */
[----:B------:R-:W-:Y:S01]  /*9c10*/  LOP3.LUT R16, R16, R3, RZ, 0xc0, !PT ;  /* 0x0000000310107212 */ /* 0x000fe200078ec0ff */
[-C--:B------:R-:W-:Y:S01]  /*9c20*/  FMUL.FTZ R43, R43, R15.reuse ;  /* 0x0000000f2b2b7220 */ /* 0x080fe20000410000 */
[----:B------:R-:W-:Y:S01]  /*9c30*/  F2FP.BF16.F32.PACK_AB R3, R188, R178 ;  /* 0x000000b2bc03723e */ /* 0x000fe200000010ff */
[-C--:B------:R-:W-:Y:S01]  /*9c40*/  FMUL.FTZ R46, R46, R15.reuse ;  /* 0x0000000f2e2e7220 */ /* 0x080fe20000410000 */
[----:B------:R-:W-:Y:S01]  /*9c50*/  FMUL.FTZ R47, R47, R15 ;  /* 0x0000000f2f2f7220 */ /* 0x000fe20000410000 */
[-C--:B------:R-:W-:Y:S01]  /*9c60*/  FMUL.FTZ R56, R56, R20.reuse ;  /* 0x0000001438387220 */ /* 0x080fe20000410000 */
[----:B------:R-:W-:Y:S01]  /*9c70*/  LOP3.LUT R17, R17, R3, RZ, 0xc0, !PT ;  /* 0x0000000311117212 */ /* 0x000fe200078ec0ff */
[----:B------:R-:W-:Y:S01]  /*9c80*/  FMUL.FTZ R57, R57, R20 ;  /* 0x0000001439397220 */ /* 0x000fe20000410000 */
[----:B------:R-:W-:Y:S01]  /*9c90*/  F2FP.BF16.F32.PACK_AB R3, R252, R251 ;  /* 0x000000fbfc03723e */ /* 0x000fe200000010ff */
[-C--:B------:R-:W-:Y:S01]  /*9ca0*/  FMUL.FTZ R58, R58, R15.reuse ;  /* 0x0000000f3a3a7220 */ /* 0x080fe20000410000 */
[----:B------:R-:W-:Y:S01]  /*9cb0*/  FMUL.FTZ R59, R59, R15 ;  /* 0x0000000f3b3b7220 */ /* 0x000fe20000410000 */
[-C--:B------:R-:W-:Y:S01]  /*9cc0*/  FMUL.FTZ R64, R64, R22.reuse ;  /* 0x0000001640407220 */ /* 0x080fe20000410000 */
[----:B------:R-:W-:Y:S01]  /*9cd0*/  LOP3.LUT R6, R6, R3, RZ, 0xc0, !PT ;  /* 0x0000000306067212 */ /* 0x000fe200078ec0ff */
[C---:B------:R-:W-:Y:S01]  /*9ce0*/  HMMA.16816.F32.BF16 R144, R16.reuse, R24, R144 ;  /* 0x000000181090723c */ /* 0x040fe20000041890 */
[--C-:B------:R-:W-:Y:S01]  /*9cf0*/  HSET2.LE.AND R3, R31, R0.reuse, PT ;  /* 0x000000001f037233 */ /* 0x100fe20003803000 */
[----:B------:R-:W-:Y:S01]  /*9d00*/  FMUL.FTZ R65, R65, R22 ;  /* 0x0000001641417220 */ /* 0x000fe20000410000 */
[-C--:B------:R-:W-:Y:S01]  /*9d10*/  FMUL.FTZ R60, R60, R20.reuse ;  /* 0x000000143c3c7220 */ /* 0x080fe20000410000 */
[-C--:B------:R-:W-:Y:S01]  /*9d20*/  FMUL.FTZ R61, R61, R20.reuse ;  /* 0x000000143d3d7220 */ /* 0x080fe20000410000 */
[----:B------:R-:W-:Y:S01]  /*9d30*/  FMUL.FTZ R62, R62, R15 ;  /* 0x0000000f3e3e7220 */ /* 0x000fe20000410000 */
[----:B------:R-:W-:Y:S01]  /*9d40*/  LOP3.LUT R7, R3, R7, RZ, 0xc0, !PT ;  /* 0x0000000703077212 */ /* 0x000fe200078ec0ff */
[----:B------:R-:W-:Y:S01]  /*9d50*/  HMMA.16816.F32.BF16 R232, R16, R26, R152 ;  /* 0x0000001a10e8723c */ /* 0x000fe20000041898 */
[--C-:B------:R-:W-:Y:S01]  /*9d60*/  HSET2.LE.AND R3, R30, R0.reuse, PT ;  /* 0x000000001e037233 */ /* 0x100fe20003803000 */
[-C--:B------:R-:W-:Y:S01]  /*9d70*/  FMUL.FTZ R63, R63, R15.reuse ;  /* 0x0000000f3f3f7220 */ /* 0x080fe20000410000 */
[-C--:B------:R-:W-:Y:S01]  /*9d80*/  FMUL.FTZ R72, R72, R20.reuse ;  /* 0x0000001448487220 */ /* 0x080fe20000410000 */
[----:B------:R-:W-:Y:S01]  /*9d90*/  FMUL.FTZ R73, R73, R20 ;  /* 0x0000001449497220 */ /* 0x000fe20000410000 */
[-C--:B------:R-:W-:Y:S01]  /*9da0*/  FMUL.FTZ R74, R74, R15.reuse ;  /* 0x0000000f4a4a7220 */ /* 0x080fe20000410000 */
[----:B------:R-:W-:Y:S01]  /*9db0*/  LOP3.LUT R4, R3, R4, RZ, 0xc0, !PT ;  /* 0x0000000403047212 */ /* 0x000fe200078ec0ff */
[----:B------:R-:W-:Y:S01]  /*9dc0*/  IMAD.MOV.U32 R155, RZ, RZ, R205 ;  /* 0x000000ffff9b7224 */ /* 0x000fe200078e00cd */
[----:B------:R-:W-:Y:S01]  /*9dd0*/  HSET2.LE.AND R3, R29, R0, PT ;  /* 0x000000001d037233 */ /* 0x000fe20003803000 */
[----:B------:R-:W-:Y:S01]  /*9de0*/  FMUL.FTZ R75, R75, R15 ;  /* 0x0000000f4b4b7220 */ /* 0x000fe20000410000 */
[----:B------:R-:W1:Y:S01]  /*9df0*/  LDSM.16.MT88.4 R28, [R211+0xa000] ;  /* 0x00a00000d31c783b */ /* 0x000e620000004200 */
[----:B------:R-:W-:Y:S01]  /*9e00*/  MOV R154, R204 ;  /* 0x000000cc009a7202 */ /* 0x000fe20000000f00 */
[-C--:B------:R-:W-:Y:S01]  /*9e10*/  FMUL.FTZ R76, R76, R20.reuse ;  /* 0x000000144c4c7220 */ /* 0x080fe20000410000 */
[----:B------:R-:W-:Y:S01]  /*9e20*/  LOP3.LUT R5, R3, R5, RZ, 0xc0, !PT ;  /* 0x0000000503057212 */ /* 0x000fe200078ec0ff */
[--C-:B------:R-:W-:Y:S01]  /*9e30*/  FFMA.FTZ R3, R200, UR35, -R2.reuse ;  /* 0x00000023c8037c23 */ /* 0x100fe20008010802 */
[-C--:B------:R-:W-:Y:S01]  /*9e40*/  FMUL.FTZ R77, R77, R20.reuse ;  /* 0x000000144d4d7220 */ /* 0x080fe20000410000 */
[-C--:B------:R-:W-:Y:S01]  /*9e50*/  FMUL.FTZ R88, R88, R20.reuse ;  /* 0x0000001458587220 */ /* 0x080fe20000410000 */
[-C--:B------:R-:W-:Y:S01]  /*9e60*/  FMUL.FTZ R78, R78, R15.reuse ;  /* 0x0000000f4e4e7220 */ /* 0x080fe20000410000 */
[-C--:B------:R-:W-:Y:S01]  /*9e70*/  FMUL.FTZ R79, R79, R15.reuse ;  /* 0x0000000f4f4f7220 */ /* 0x080fe20000410000 */
[-C--:B------:R-:W-:Y:S01]  /*9e80*/  FMUL.FTZ R89, R89, R20.reuse ;  /* 0x0000001459597220 */ /* 0x080fe20000410000 */
[C---:B------:R-:W-:Y:S01]  /*9e90*/  HMMA.16816.F32.BF16 R140, R4.reuse, R24, R140 ;  /* 0x00000018048c723c */ /* 0x040fe2000004188c */
[-C--:B------:R-:W-:Y:S01]  /*9ea0*/  FMUL.FTZ R90, R90, R15.reuse ;  /* 0x0000000f5a5a7220 */ /* 0x080fe20000410000 */
[----:B------:R-:W-:Y:S01]  /*9eb0*/  FMUL.FTZ R91, R91, R15 ;  /* 0x0000000f5b5b7220 */ /* 0x000fe20000410000 */
[----:B------:R-:W-:Y:S01]  /*9ec0*/  FMUL.FTZ R92, R92, R20 ;  /* 0x000000145c5c7220 */ /* 0x000fe20000410000 */
[----:B------:R-:W-:Y:S01]  /*9ed0*/  MOV R153, R232 ;  /* 0x000000e800997202 */ /* 0x000fe20000000f00 */
[----:B------:R-:W-:Y:S01]  /*9ee0*/  FMUL.FTZ R93, R93, R20 ;  /* 0x000000145d5d7220 */ /* 0x000fe20000410000 */
[----:B------:R-:W-:Y:S01]  /*9ef0*/  HMMA.16816.F32.BF16 R148, R4, R26, R148 ;  /* 0x0000001a0494723c */ /* 0x000fe20000041894 */
[----:B------:R-:W2:Y:S01]  /*9f00*/  LDSM.16.MT88.4 R24, [R214+0xa000] ;  /* 0x00a00000d618783b */ /* 0x000ea20000004200 */
[----:B------:R-:W-:Y:S01]  /*9f10*/  MOV R152, R233 ;  /* 0x000000e900987202 */ /* 0x000fe20000000f00 */
[-C--:B------:R-:W-:Y:S01]  /*9f20*/  FMUL.FTZ R94, R94, R15.reuse ;  /* 0x0000000f5e5e7220 */ /* 0x080fe20000410000 */
        /* <DEDUP_REMOVED lines=26> */
[-C--:B------:R-:W-:Y:S01]  /*a0d0*/  HMMA.16816.F32.BF16 R240, R16, R28.reuse, R36 ;  /* 0x0000001c10f0723c */ /* 0x080fe20000041824 */
[----:B------:R-:W1:Y:S01]  /*a0e0*/  LDSM.16.MT88.4 R36, [R214+0xb000] ;  /* 0x00b00000d624783b */ /* 0x000e620000004200 */
[-C--:B------:R-:W-:Y:S01]  /*a0f0*/  FMUL.FTZ R126, R126, R15.reuse ;  /* 0x0000000f7e7e7220 */ /* 0x080fe20000410000 */
[----:B------:R-:W-:Y:S01]  /*a100*/  FMUL.FTZ R127, R127, R15 ;  /* 0x0000000f7f7f7220 */ /* 0x000fe20000410000 */
[-C--:B------:R-:W-:Y:S01]  /*a110*/  FMUL.FTZ R68, R68, R22.reuse ;  /* 0x0000001644447220 */ /* 0x080fe20000410000 */
[-C--:B------:R-:W-:Y:S01]  /*a120*/  FMUL.FTZ R69, R69, R22.reuse ;  /* 0x0000001645457220 */ /* 0x080fe20000410000 */
[----:B------:R-:W-:Y:S01]  /*a130*/  HMMA.16816.F32.BF16 R236, R4, R28, R40 ;  /* 0x0000001c04ec723c */ /* 0x000fe20000041828 */
[----:B------:R-:W3:Y:S01]  /*a140*/  LDSM.16.MT88.4 R40, [R213+0xb000] ;  /* 0x00b00000d528783b */ /* 0x000ee20000004200 */
[----:B------:R4:W-:Y:S01]  /*a150*/  MUFU.EX2 R223, R3 ;  /* 0x0000000300df7308 */ /* 0x0009e20000000800 */
[-C--:B------:R-:W-:Y:S01]  /*a160*/  FMUL.FTZ R96, R96, R22.reuse ;  /* 0x0000001660607220 */ /* 0x080fe20000410000 */
[-C--:B------:R-:W-:Y:S01]  /*a170*/  FMUL.FTZ R97, R97, R22.reuse ;  /* 0x0000001661617220 */ /* 0x080fe20000410000 */
[-C--:B------:R-:W-:Y:S01]  /*a180*/  FMUL.FTZ R99, R99, R21.reuse ;  /* 0x0000001563637220 */ /* 0x080fe20000410000 */
[----:B--2---:R-:W-:Y:S01]  /*a190*/  HMMA.16816.F32.BF16 R32, R16, R24, R52 ;  /* 0x000000181020723c */ /* 0x004fe20000041834 */
[-C--:B------:R-:W-:Y:S01]  /*a1a0*/  FMUL.FTZ R80, R80, R22.reuse ;  /* 0x0000001650507220 */ /* 0x080fe20000410000 */
[-C--:B------:R-:W-:Y:S01]  /*a1b0*/  FMUL.FTZ R81, R81, R22.reuse ;  /* 0x0000001651517220 */ /* 0x080fe20000410000 */
[-C--:B------:R-:W-:Y:S01]  /*a1c0*/  FMUL.FTZ R82, R82, R21.reuse ;  /* 0x0000001552527220 */ /* 0x080fe20000410000 */
[-C--:B------:R-:W-:Y:S01]  /*a1d0*/  FMUL.FTZ R83, R83, R21.reuse ;  /* 0x0000001553537220 */ /* 0x080fe20000410000 */
[-C--:B------:R-:W-:Y:S01]  /*a1e0*/  FMUL.FTZ R120, R120, R22.reuse ;  /* 0x0000001678787220 */ /* 0x080fe20000410000 */
[C---:B------:R-:W-:Y:S01]  /*a1f0*/  HMMA.16816.F32.BF16 R44, R4.reuse, R30, R44 ;  /* 0x0000001e042c723c */ /* 0x040fe2000004182c */
[----:B------:R-:W2:Y:S01]  /*a200*/  LDSM.16.MT88.4 R28, [R213+0xa000] ;  /* 0x00a00000d51c783b */ /* 0x000ea20000004200 */
[-C--:B------:R-:W-:Y:S01]  /*a210*/  FMUL.FTZ R121, R121, R22.reuse ;  /* 0x0000001679797220 */ /* 0x080fe20000410000 */
[-C--:B------:R-:W-:Y:S01]  /*a220*/  FMUL.FTZ R122, R122, R21.reuse ;  /* 0x000000157a7a7220 */ /* 0x080fe20000410000 */
[-C--:B------:R-:W-:Y:S01]  /*a230*/  FMUL.FTZ R123, R123, R21.reuse ;  /* 0x000000157b7b7220 */ /* 0x080fe20000410000 */
[-C--:B------:R-:W-:Y:S01]  /*a240*/  FMUL.FTZ R84, R84, R22.reuse ;  /* 0x0000001654547220 */ /* 0x080fe20000410000 */
[C---:B------:R-:W-:Y:S01]  /*a250*/  HMMA.16816.F32.BF16 R56, R4.reuse, R24, R56 ;  /* 0x000000180438723c */ /* 0x040fe20000041838 */
[----:B----4-:R-:W-:Y:S01]  /*a260*/  FFMA.FTZ R3, R199, UR35, -R2 ;  /* 0x00000023c7037c23 */ /* 0x010fe20008010802 */
[-C--:B------:R-:W-:Y:S01]  /*a270*/  FMUL.FTZ R85, R85, R22.reuse ;  /* 0x0000001655557220 */ /* 0x080fe20000410000 */
[-C--:B------:R-:W-:Y:S01]  /*a280*/  FMUL.FTZ R86, R86, R21.reuse ;  /* 0x0000001556567220 */ /* 0x080fe20000410000 */
[-C--:B------:R-:W-:Y:S01]  /*a290*/  FMUL.FTZ R87, R87, R21.reuse ;  /* 0x0000001557577220 */ /* 0x080fe20000410000 */
[----:B------:R4:W-:Y:S01]  /*a2a0*/  MUFU.EX2 R225, R3 ;  /* 0x0000000300e17308 */ /* 0x0009e20000000800 */
[-C--:B------:R-:W-:Y:S01]  /*a2b0*/  HMMA.16816.F32.BF16 R60, R4, R26.reuse, R60 ;  /* 0x0000001a043c723c */ /* 0x080fe2000004183c */
        /* <DEDUP_REMOVED lines=8> */
[----:B------:R-:W-:Y:S01]  /*a340*/  HMMA.16816.F32.BF16 R204, R16, R26, R64 ;  /* 0x0000001a10cc723c */ /* 0x000fe20000041840 */
[----:B------:R-:W-:Y:S01]  /*a350*/  MOV R49, R35 ;  /* 0x0000002300317202 */ /* 0x000fe20000000f00 */
[----:B------:R-:W5:Y:S01]  /*a360*/  LDSM.16.MT88.4 R24, [R209+0xb000] ;  /* 0x00b00000d118783b */ /* 0x000f620000004200 */
[-C--:B------:R-:W-:Y:S01]  /*a370*/  FMUL.FTZ R101, R101, R22.reuse ;  /* 0x0000001665657220 */ /* 0x080fe20000410000 */
[-C--:B------:R-:W-:Y:S01]  /*a380*/  FMUL.FTZ R102, R102, R21.reuse ;  /* 0x0000001566667220 */ /* 0x080fe20000410000 */
[----:B------:R-:W-:Y:S01]  /*a390*/  FMUL.FTZ R103, R103, R21 ;  /* 0x0000001567677220 */ /* 0x000fe20000410000 */
[----:B------:R-:W5:Y:S01]  /*a3a0*/  LDSM.16.MT88.4 R32, [R211+0xb000] ;  /* 0x00b00000d320783b */ /* 0x000f620000004200 */
[C---:B-1----:R-:W-:Y:S01]  /*a3b0*/  HMMA.16816.F32.BF16 R112, R4.reuse, R36, R112 ;  /* 0x000000240470723c */ /* 0x042fe20000041870 */
[--C-:B----4-:R-:W-:Y:S01]  /*a3c0*/  FFMA.FTZ R3, R193, UR35, -R2.reuse ;  /* 0x00000023c1037c23 */ /* 0x110fe20008010802 */
[----:B------:R-:W-:Y:S01]  /*a3d0*/  FFMA.FTZ R2, R192, UR35, -R2 ;  /* 0x00000023c0027c23 */ /* 0x000fe20008010802 */
[----:B------:R-:W-:Y:S01]  /*a3e0*/  IMAD.MOV.U32 R64, RZ, RZ, R184 ;  /* 0x000000ffff407224 */ /* 0x000fe200078e00b8 */
[----:B------:R-:W-:Y:S01]  /*a3f0*/  MOV R67, R173 ;  /* 0x000000ad00437202 */ /* 0x000fe20000000f00 */
[----:B------:R-:W-:Y:S01]  /*a400*/  MUFU.EX2 R231, R3 ;  /* 0x0000000300e77308 */ /* 0x000fe20000000800 */
[C---:B------:R-:W-:Y:S01]  /*a410*/  HMMA.16816.F32.BF16 R116, R4.reuse, R38, R116 ;  /* 0x000000260474723c */ /* 0x040fe20000041874 */
[----:B------:R-:W-:Y:S01]  /*a420*/  MOV R65, R179 ;  /* 0x000000b300417202 */ /* 0x000fe20000000f00 */
[----:B------:R-:W-:Y:S01]  /*a430*/  FMUL.FTZ R128, R128, R22 ;  /* 0x0000001680807220 */ /* 0x000fe20000410000 */
[----:B------:R-:W-:Y:S01]  /*a440*/  MOV R66, R178 ;  /* 0x000000b200427202 */ /* 0x000fe20000000f00 */
[-C--:B------:R-:W-:Y:S01]  /*a450*/  FMUL.FTZ R129, R129, R22.reuse ;  /* 0x0000001681817220 */ /* 0x080fe20000410000 */
[-C--:B------:R-:W-:Y:S01]  /*a460*/  FMUL.FTZ R130, R130, R21.reuse ;  /* 0x0000001582827220 */ /* 0x080fe20000410000 */
[C---:B---3--:R-:W-:Y:S01]  /*a470*/  HMMA.16816.F32.BF16 R164, R4.reuse, R40, R164 ;  /* 0x0000002804a4723c */ /* 0x048fe200000418a4 */
[----:B------:R1:W-:Y:S01]  /*a480*/  MUFU.EX2 R230, R2 ;  /* 0x0000000200e67308 */ /* 0x0003e20000000800 */
[-C--:B------:R-:W-:Y:S01]  /*a490*/  FMUL.FTZ R131, R131, R21.reuse ;  /* 0x0000001583837220 */ /* 0x080fe20000410000 */
[-C--:B------:R-:W-:Y:S01]  /*a4a0*/  FMUL.FTZ R160, R160, R22.reuse ;  /* 0x00000016a0a07220 */ /* 0x080fe20000410000 */
[-C--:B------:R-:W-:Y:S01]  /*a4b0*/  FMUL.FTZ R161, R161, R22.reuse ;  /* 0x00000016a1a17220 */ /* 0x080fe20000410000 */
[-C--:B------:R-:W-:Y:S01]  /*a4c0*/  FMUL.FTZ R162, R162, R21.reuse ;  /* 0x00000015a2a27220 */ /* 0x080fe20000410000 */
[C---:B--2---:R-:W-:Y:S01]  /*a4d0*/  HMMA.16816.F32.BF16 R72, R4.reuse, R28, R72 ;  /* 0x0000001c0448723c */ /* 0x044fe20000041848 */
[-C--:B------:R-:W-:Y:S01]  /*a4e0*/  FMUL.FTZ R163, R163, R21.reuse ;  /* 0x00000015a3a37220 */ /* 0x080fe20000410000 */
[-C--:B------:R-:W-:Y:S01]  /*a4f0*/  FMUL.FTZ R168, R168, R22.reuse ;  /* 0x00000016a8a87220 */ /* 0x080fe20000410000 */
[----:B------:R-:W-:Y:S01]  /*a500*/  FMUL.FTZ R169, R169, R22 ;  /* 0x00000016a9a97220 */ /* 0x000fe20000410000 */
[-C--:B------:R-:W-:Y:S01]  /*a510*/  FMUL.FTZ R170, R170, R21.reuse ;  /* 0x00000015aaaa7220 */ /* 0x080fe20000410000 */
[----:B------:R-:W-:Y:S01]  /*a520*/  FMUL.FTZ R171, R171, R21 ;  /* 0x00000015abab7220 */ /* 0x000fe20000410000 */
[C---:B------:R-:W-:Y:S06]  /*a530*/  HMMA.16816.F32.BF16 R76, R4.reuse, R30, R76 ;  /* 0x0000001e044c723c */ /* 0x040fec000004184c */
[----:B------:R-:W-:Y:S01]  /*a540*/  HMMA.16816.F32.BF16 R52, R4, R42, R124 ;  /* 0x0000002a0434723c */ /* 0x000fe2000004187c */
[----:B-1----:R-:W-:-:S04]  /*a550*/  FFMA.FTZ R2, R202, UR35, -R8 ;  /* 0x00000023ca027c23 */ /* 0x002fc80008010808 */
[----:B------:R1:W-:Y:S01]  /*a560*/  MUFU.EX2 R200, R2 ;  /* 0x0000000200c87308 */ /* 0x0003e20000000800 */
[C---:B-----5:R-:W-:Y:S01]  /*a570*/  HMMA.16816.F32.BF16 R88, R4.reuse, R24, R88 ;  /* 0x000000180458723c */ /* 0x060fe20000041858 */
[----:B------:R-:W-:Y:S02]  /*a580*/  MOV R126, R185 ;  /* 0x000000b9007e7202 */ /* 0x000fe40000000f00 */
[----:B------:R-:W-:Y:S02]  /*a590*/  MOV R127, R190 ;  /* 0x000000be007f7202 */ /* 0x000fe40000000f00 */
[----:B------:R-:W-:Y:S01]  /*a5a0*/  MOV R125, R189 ;  /* 0x000000bd007d7202 */ /* 0x000fe20000000f00 */
[----:B------:R-:W-:Y:S01]  /*a5b0*/  HMMA.16816.F32.BF16 R92, R4, R26, R92 ;  /* 0x0000001a045c723c */ /* 0x000fe2000004185c */
[----:B------:R-:W-:-:S05]  /*a5c0*/  MOV R124, R188 ;  /* 0x000000bc007c7202 */ /* 0x000fca0000000f00 */
[C---:B------:R-:W-:Y:S06]  /*a5d0*/  HMMA.16816.F32.BF16 R104, R4.reuse, R32, R104 ;  /* 0x000000200468723c */ /* 0x040fec0000041868 */
[----:B------:R-:W-:Y:S06]  /*a5e0*/  HMMA.16816.F32.BF16 R156, R4, R34, R156 ;  /* 0x00000022049c723c */ /* 0x000fec000004189c */
[----:B------:R-:W-:Y:S01]  /*a5f0*/  HMMA.16816.F32.BF16 R68, R16, R28, R68 ;  /* 0x0000001c1044723c */ /* 0x000fe20000041844 */
[----:B------:R-:W-:-:S04]  /*a600*/  IMAD.WIDE.U32 R4, R244, -0x2daee0ad, RZ ;  /* 0xd2511f53f4047825 */ /* 0x000fc800078e00ff */
[----:B------:R-:W-:Y:S01]  /*a610*/  FFMA.FTZ R6, R201, UR35, -R8 ;  /* 0x00000023c9067c23 */ /* 0x000fe20008010808 */
[C---:B------:R-:W-:Y:S01]  /*a620*/  HMMA.16816.F32.BF16 R184, R16.reuse, R26, R96 ;  /* 0x0000001a10b8723c */ /* 0x040fe20000041860 */
[----:B------:R-:W-:Y:S02]  /*a630*/  MOV R28, R174 ;  /* 0x000000ae001c7202 */ /* 0x000fe40000000f00 */
[----:B------:R2:W-:Y:S01]  /*a640*/  MUFU.EX2 R199, R6 ;  /* 0x0000000600c77308 */ /* 0x0005e20000000800 */
[----:B------:R-:W-:Y:S02]  /*a650*/  MOV R29, R175 ;  /* 0x000000af001d7202 */ /* 0x000fe40000000f00 */
[----:B------:R-:W-:Y:S01]  /*a660*/  LOP3.LUT R3, R5, UR29, R28, 0x96, !PT ;  /* 0x0000001d05037c12 */ /* 0x000fe2000f8e961c */
[----:B------:R-:W-:Y:S01]  /*a670*/  HMMA.16816.F32.BF16 R188, R16, R30, R80 ;  /* 0x0000001e10bc723c */ /* 0x000fe20000041850 */
[C---:B------:R-:W-:Y:S01]  /*a680*/  LOP3.LUT R26, R4.reuse, 0xffff, RZ, 0xc0, !PT ;  /* 0x0000ffff041a7812 */ /* 0x040fe200078ec0ff */
[----:B------:R-:W-:Y:S01]  /*a690*/  IMAD.MOV.U32 R96, RZ, RZ, R48 ;  /* 0x000000ffff607224 */ /* 0x000fe200078e0030 */
[----:B------:R-:W-:-:S02]  /*a6a0*/  LOP3.LUT R29, R4, 0xff, RZ, 0xc0, !PT ;  /* 0x000000ff041d7812 */ /* 0x000fc400078ec0ff */
[--C-:B------:R-:W-:Y:S01]  /*a6b0*/  SHF.R.U32.HI R28, RZ, 0x10, R4.reuse ;  /* 0x00000010ff1c7819 */ /* 0x100fe20000011604 */
[C---:B------:R-:W-:Y:S01]  /*a6c0*/  HMMA.16816.F32.BF16 R172, R16.reuse, R38, R120 ;  /* 0x0000002610ac723c */ /* 0x040fe20000041878 */
[----:B------:R-:W-:Y:S01]  /*a6d0*/  SHF.R.U32.HI R27, RZ, 0x18, R4 ;  /* 0x00000018ff1b7819 */ /* 0x000fe20000011604 */
[----:B------:R-:W-:Y:S01]  /*a6e0*/  IMAD.WIDE.U32 R4, R203, -0x2daee0ad, RZ ;  /* 0xd2511f53cb047825 */ /* 0x000fe200078e00ff */
[----:B------:R-:W-:Y:S02]  /*a6f0*/  MOV R82, R176 ;  /* 0x000000b000527202 */ /* 0x000fe40000000f00 */
[----:B------:R-:W-:Y:S01]  /*a700*/  MOV R80, R127 ;  /* 0x0000007f00507202 */ /* 0x000fe20000000f00 */
[C---:B------:R-:W-:Y:S01]  /*a710*/  HMMA.16816.F32.BF16 R84, R16.reuse, R24, R84 ;  /* 0x000000181054723c */ /* 0x040fe20000041854 */
[----:B------:R-:W-:Y:S01]  /*a720*/  MOV R123, R23 ;  /* 0x00000017007b7202 */ /* 0x000fe20000000f00 */
[----:B------:R-:W-:Y:S01]  /*a730*/  IMAD.MOV.U32 R122, RZ, RZ, R139 ;  /* 0x000000ffff7a7224 */ /* 0x000fe200078e008b */
[C---:B------:R-:W-:Y:S01]  /*a740*/  LOP3.LUT R7, R4.reuse, 0xffff, RZ, 0xc0, !PT ;  /* 0x0000ffff04077812 */ /* 0x040fe200078ec0ff */
[----:B------:R-:W-:Y:S01]  /*a750*/  IMAD.MOV.U32 R83, RZ, RZ, R177 ;  /* 0x000000ffff537224 */ /* 0x000fe200078e00b1 */
[----:B------:R-:W-:Y:S01]  /*a760*/  SHF.R.U32.HI R23, RZ, 0x18, R4 ;  /* 0x00000018ff177819 */ /* 0x000fe20000011604 */
[C---:B------:R-:W-:Y:S01]  /*a770*/  HMMA.16816.F32.BF16 R176, R16.reuse, R34, R108 ;  /* 0x0000002210b0723c */ /* 0x040fe2000004186c */
[----:B------:R-:W-:Y:S01]  /*a780*/  LOP3.LUT R25, R4, 0xff, RZ, 0xc0, !PT ;  /* 0x000000ff04197812 */ /* 0x000fe200078ec0ff */
[----:B------:R-:W-:Y:S01]  /*a790*/  IMAD.MOV.U32 R81, RZ, RZ, R126 ;  /* 0x000000ffff517224 */ /* 0x000fe200078e007e */
[----:B------:R-:W-:Y:S01]  /*a7a0*/  SHF.R.U32.HI R24, RZ, 0x10, R4 ;  /* 0x00000010ff187819 */ /* 0x000fe20000011604 */
[----:B------:R-:W-:Y:S01]  /*a7b0*/  FFMA.FTZ R4, R194, UR35, -R8 ;  /* 0x00000023c2047c23 */ /* 0x000fe20008010808 */
[----:B-1----:R-:W-:Y:S01]  /*a7c0*/  LOP3.LUT R2, R5, UR29, R82, 0x96, !PT ;  /* 0x0000001d05027c12 */ /* 0x002fe2000f8e9652 */
[----:B------:R-:W-:Y:S01]  /*a7d0*/  FFMA.FTZ R5, R195, UR35, -R8 ;  /* 0x00000023c3057c23 */ /* 0x000fe20008010808 */
[----:B--2---:R-:W-:Y:S01]  /*a7e0*/  LOP3.LUT R6, R28, 0xff, RZ, 0xc0, !PT ;  /* 0x000000ff1c067812 */ /* 0x004fe200078ec0ff */
[----:B------:R1:W-:Y:S01]  /*a7f0*/  MUFU.EX2 R193, R4 ;  /* 0x0000000400c17308 */ /* 0x0003e20000000800 */
[----:B------:R-:W-:Y:S01]  /*a800*/  SHF.R.U32.HI R8, RZ, 0x8, R26 ;  /* 0x00000008ff087819 */ /* 0x000fe2000001161a */
[----:B------:R-:W-:Y:S01]  /*a810*/  HMMA.16816.F32.BF16 R100, R16, R32, R100 ;  /* 0x000000201064723c */ /* 0x000fe20000041864 */
[----:B------:R-:W-:-:S02]  /*a820*/  PRMT R27, R6, 0x5410, R27 ;  /* 0x00005410061b7816 */ /* 0x000fc4000000001b */
[----:B------:R-:W-:Y:S02]  /*a830*/  PRMT R26, R29, 0x5410, R8 ;  /* 0x000054101d1a7816 */ /* 0x000fe40000000008 */
[----:B------:R-:W-:Y:S01]  /*a840*/  SHF.R.U32.HI R8, RZ, 0x18, R3 ;  /* 0x00000018ff087819 */ /* 0x000fe20000011603 */
[----:B------:R2:W3:Y:S01]  /*a850*/  MUFU.EX2 R194, R5 ;  /* 0x0000000500c27308 */ /* 0x0004e20000000800 */
[----:B------:R-:W-:Y:S01]  /*a860*/  MOV R111, R154 ;  /* 0x0000009a006f7202 */ /* 0x000fe20000000f00 */
[C---:B------:R-:W-:Y:S01]  /*a870*/  HMMA.16816.F32.BF16 R32, R16.reuse, R42, R128 ;  /* 0x0000002a1020723c */ /* 0x040fe20000041880 */
[----:B------:R-:W-:Y:S02]  /*a880*/  MOV R110, R155 ;  /* 0x0000009b006e7202 */ /* 0x000fe40000000f00 */
[----:B------:R-:W-:Y:S02]  /*a890*/  MOV R120, R153 ;  /* 0x0000009900787202 */ /* 0x000fe40000000f00 */
[----:B------:R-:W-:Y:S01]  /*a8a0*/  MOV R121, R152 ;  /* 0x0000009800797202 */ /* 0x000fe20000000f00 */
[----:B------:R-:W-:Y:S01]  /*a8b0*/  HMMA.16816.F32.BF16 R160, R16, R36, R160 ;  /* 0x0000002410a0723c */ /* 0x000fe200000418a0 */
[----:B-1----:R-:W-:Y:S01]  /*a8c0*/  FFMA.FTZ R4, R197, UR35, -R9 ;  /* 0x00000023c5047c23 */ /* 0x002fe20008010809 */
[----:B------:R-:W1:Y:S01]  /*a8d0*/  LDSM.16.MT88.4 R152, [R209+0xa800] ;  /* 0x00a80000d198783b */ /* 0x000e620000004200 */
[----:B------:R-:W-:-:S02]  /*a8e0*/  MOV R83, R124 ;  /* 0x0000007c00537202 */ /* 0x000fc40000000f00 */
[----:B------:R4:W-:Y:S01]  /*a8f0*/  MUFU.EX2 R139, R4 ;  /* 0x00000004008b7308 */ /* 0x0009e20000000800 */
[----:B------:R-:W-:Y:S01]  /*a900*/  MOV R82, R125 ;  /* 0x0000007d00527202 */ /* 0x000fe20000000f00 */
[----:B------:R-:W-:Y:S01]  /*a910*/  HMMA.16816.F32.BF16 R168, R16, R40, R168 ;  /* 0x0000002810a8723c */ /* 0x000fe200000418a8 */
[----:B------:R-:W-:Y:S02]  /*a920*/  MOV R97, R51 ;  /* 0x0000003300617202 */ /* 0x000fe40000000f00 */
[----:B--2---:R-:W-:Y:S01]  /*a930*/  SHF.R.U32.HI R5, RZ, 0x8, R7 ;  /* 0x00000008ff057819 */ /* 0x004fe20000011607 */
[----:B------:R-:W-:Y:S01]  /*a940*/  IMAD.MOV.U32 R195, RZ, RZ, R82 ;  /* 0x000000ffffc37224 */ /* 0x000fe200078e0052 */
[----:B------:R-:W-:Y:S02]  /*a950*/  SHF.R.U32.HI R7, RZ, 0x10, R3 ;  /* 0x00000010ff077819 */ /* 0x000fe40000011603 */
[----:B------:R-:W-:Y:S01]  /*a960*/  PRMT R25, R25, 0x5410, R5 ;  /* 0x0000541019197816 */ /* 0x000fe20000000005 */
[----:B------:R-:W-:Y:S01]  /*a970*/  IMAD.MOV.U32 R17, RZ, RZ, R97 ;  /* 0x000000ffff117224 */ /* 0x000fe200078e0061 */
[----:B------:R-:W-:-:S02]  /*a980*/  LOP3.LUT R5, R24, 0xff, RZ, 0xc0, !PT ;  /* 0x000000ff18057812 */ /* 0x000fc400078ec0ff */
[----:B------:R-:W-:Y:S02]  /*a990*/  MOV R98, R50 ;  /* 0x0000003200627202 */ /* 0x000fe40000000f00 */
[----:B------:R-:W-:Y:S01]  /*a9a0*/  PRMT R24, R5, 0x5410, R23 ;  /* 0x0000541005187816 */ /* 0x000fe20000000017 */
[--C-:B------:R-:W-:Y:S01]  /*a9b0*/  FFMA.FTZ R5, R198, UR35, -R9.reuse ;  /* 0x00000023c6057c23 */ /* 0x100fe20008010809 */
[C---:B----4-:R-:W-:Y:S02]  /*a9c0*/  LOP3.LUT R4, R3.reuse, 0xffff, RZ, 0xc0, !PT ;  /* 0x0000ffff03047812 */ /* 0x050fe400078ec0ff */
[----:B------:R-:W-:Y:S01]  /*a9d0*/  LOP3.LUT R23, R3, 0xff, RZ, 0xc0, !PT ;  /* 0x000000ff03177812 */ /* 0x000fe200078ec0ff */
[----:B------:R2:W4:Y:S01]  /*a9e0*/  MUFU.EX2 R31, R5 ;  /* 0x00000005001f7308 */ /* 0x0005220000000800 */
[----:B------:R-:W-:Y:S01]  /*a9f0*/  SHF.R.U32.HI R6, RZ, 0x8, R4 ;  /* 0x00000008ff067819 */ /* 0x000fe20000011604 */
[----:B------:R-:W-:Y:S01]  /*aa00*/  FFMA.FTZ R4, R196, UR35, -R9 ;  /* 0x00000023c4047c23 */ /* 0x000fe20008010809 */
[----:B------:R-:W-:-:S02]  /*aa10*/  LOP3.LUT R3, R7, 0xff, RZ, 0xc0, !PT ;  /* 0x000000ff07037812 */ /* 0x000fc400078ec0ff */
[----:B------:R-:W-:Y:S02]  /*aa20*/  PRMT R23, R23, 0x5410, R6 ;  /* 0x0000541017177816 */ /* 0x000fe40000000006 */
[----:B------:R-:W-:Y:S01]  /*aa30*/  LOP3.LUT R7, R2, 0xff, RZ, 0xc0, !PT ;  /* 0x000000ff02077812 */ /* 0x000fe200078ec0ff */
[----:B------:R5:W-:Y:S01]  /*aa40*/  MUFU.EX2 R192, R4 ;  /* 0x0000000400c07308 */ /* 0x000be20000000800 */
[----:B------:R-:W-:Y:S02]  /*aa50*/  SHF.R.U32.HI R6, RZ, 0x18, R2 ;  /* 0x00000018ff067819 */ /* 0x000fe40000011602 */
[----:B------:R-:W-:Y:S02]  /*aa60*/  MOV R99, R49 ;  /* 0x0000003100637202 */ /* 0x000fe40000000f00 */
[----:B------:R-:W-:Y:S01]  /*aa70*/  MOV R244, R110 ;  /* 0x0000006e00f47202 */ /* 0x000fe20000000f00 */
[----:B------:R-:W1:Y:S01]  /*aa80*/  LDSM.16.MT88.4 R48, [R211+0xa800] ;  /* 0x00a80000d330783b */ /* 0x000e620000004200 */
[----:B------:R-:W-:-:S02]  /*aa90*/  MOV R202, R111 ;  /* 0x0000006f00ca7202 */ /* 0x000fc40000000f00 */
[----:B--2---:R-:W-:Y:S01]  /*aaa0*/  LOP3.LUT R5, R2, 0xffff, RZ, 0xc0, !PT ;  /* 0x0000ffff02057812 */ /* 0x004fe200078ec0ff */
[----:B------:R-:W-:Y:S01]  /*aab0*/  LDSM.16.MT88.4 R108, [R211+0xb800] ;  /* 0x00b80000d36c783b */ /* 0x000fe20000004200 */
[----:B------:R-:W-:Y:S02]  /*aac0*/  MOV R16, R96 ;  /* 0x0000006000107202 */ /* 0x000fe40000000f00 */
[----:B------:R-:W-:Y:S02]  /*aad0*/  SHF.R.U32.HI R5, RZ, 0x8, R5 ;  /* 0x00000008ff057819 */ /* 0x000fe40000011605 */
[----:B------:R-:W-:Y:S01]  /*aae0*/  MOV R18, R98 ;  /* 0x0000006200127202 */ /* 0x000fe20000000f00 */
[----:B-----5:R-:W-:Y:S01]  /*aaf0*/  FFMA.FTZ R4, R180, UR35, -R9 ;  /* 0x00000023b4047c23 */ /* 0x020fe20008010809 */
[----:B------:R-:W-:Y:S02]  /*ab00*/  PRMT R9, R3, 0x5410, R8 ;  /* 0x0000541003097816 */ /* 0x000fe40000000008 */
[----:B------:R-:W-:Y:S01]  /*ab10*/  SHF.R.U32.HI R3, RZ, 0x10, R2 ;  /* 0x00000010ff037819 */ /* 0x000fe20000011602 */
[----:B------:R2:W-:Y:S01]  /*ab20*/  MUFU.EX2 R30, R4 ;  /* 0x00000004001e7308 */ /* 0x0005e20000000800 */
[----:B------:R-:W-:Y:S01]  /*ab30*/  FFMA.FTZ R2, R132, UR35, -R14 ;  /* 0x0000002384027c23 */ /* 0x000fe2000801080e */
[----:B------:R-:W-:-:S02]  /*ab40*/  PRMT R8, R7, 0x5410, R5 ;  /* 0x0000541007087816 */ /* 0x000fc40000000005 */
[----:B------:R-:W-:Y:S02]  /*ab50*/  LOP3.LUT R3, R3, 0xff, RZ, 0xc0, !PT ;  /* 0x000000ff03037812 */ /* 0x000fe400078ec0ff */
[----:B---3--:R-:W-:Y:S02]  /*ab60*/  F2FP.BF16.F32.PACK_AB R5, R193, R194 ;  /* 0x000000c2c105723e */ /* 0x008fe400000010ff */
[----:B------:R-:W-:Y:S01]  /*ab70*/  PRMT R7, R3, 0x5410, R6 ;  /* 0x0000541003077816 */ /* 0x000fe20000000006 */
[----:B------:R3:W-:Y:S01]  /*ab80*/  MUFU.EX2 R29, R2 ;  /* 0x00000002001d7308 */ /* 0x0007e20000000800 */
[--C-:B------:R-:W-:Y:S01]  /*ab90*/  FFMA.FTZ R3, R182, UR35, -R14.reuse ;  /* 0x00000023b6037c23 */ /* 0x100fe2000801080e */
[--C-:B------:R-:W-:Y:S01]  /*aba0*/  FFMA.FTZ R6, R181, UR35, -R14.reuse ;  /* 0x00000023b5067c23 */ /* 0x100fe2000801080e */
[----:B------:R-:W-:Y:S02]  /*abb0*/  MOV R19, R99 ;  /* 0x0000006300137202 */ /* 0x000fe40000000f00 */
[----:B------:R-:W-:Y:S01]  /*abc0*/  MOV R203, R80 ;  /* 0x0000005000cb7202 */ /* 0x000fe20000000f00 */
[----:B------:R-:W-:Y:S01]  /*abd0*/  LDSM.16.MT88.4 R96, [R209+0xb800] ;  /* 0x00b80000d160783b */ /* 0x000fe20000004200 */
[----:B------:R-:W-:Y:S01]  /*abe0*/  MOV R201, R81 ;  /* 0x0000005100c97202 */ /* 0x000fe20000000f00 */
[----:B--2---:R-:W-:Y:S01]  /*abf0*/  FFMA.FTZ R4, R183, UR35, -R14 ;  /* 0x00000023b7047c23 */ /* 0x004fe2000801080e */
[----:B------:R-:W-:Y:S01]  /*ac00*/  MOV R197, R83 ;  /* 0x0000005300c57202 */ /* 0x000fe20000000f00 */
[----:B------:R2:W-:Y:S01]  /*ac10*/  MUFU.EX2 R14, R3 ;  /* 0x00000003000e7308 */ /* 0x0005e20000000800 */
[----:B------:R-:W-:Y:S01]  /*ac20*/  MOV R198, R64 ;  /* 0x0000004000c67202 */ /* 0x000fe20000000f00 */
[----:B------:R-:W5:Y:S01]  /*ac30*/  LDSM.16.MT88.4 R80, [R213+0xa800] ;  /* 0x00a80000d550783b */ /* 0x000f620000004200 */
[----:B------:R-:W-:-:S02]  /*ac40*/  MOV R196, R65 ;  /* 0x0000004100c47202 */ /* 0x000fc40000000f00 */
[----:B------:R-:W-:Y:S02]  /*ac50*/  MOV R180, R66 ;  /* 0x0000004200b47202 */ /* 0x000fe40000000f00 */
[----:B---3--:R-:W-:Y:S01]  /*ac60*/  HSET2.LE.AND R2, R26, R0, PT ;  /* 0x000000001a027233 */ /* 0x008fe20003803000 */
[----:B------:R3:W1:Y:S01]  /*ac70*/  MUFU.EX2 R28, R4 ;  /* 0x00000004001c7308 */ /* 0x0006620000000800 */
[----:B------:R-:W-:Y:S02]  /*ac80*/  MOV R132, R67 ;  /* 0x0000004300847202 */ /* 0x000fe40000000f00 */
[----:B------:R-:W5:Y:S01]  /*ac90*/  LDSM.16.MT88.4 R64, [R214+0xa800] ;  /* 0x00a80000d640783b */ /* 0x000f620000004200 */
[----:B--2---:R-:W-:-:S04]  /*aca0*/  F2FP.BF16.F32.PACK_AB R3, R230, R231 ;  /* 0x000000e7e603723e */ /* 0x004fc800000010ff */
[----:B------:R-:W-:Y:S02]  /*acb0*/  LOP3.LUT R130, R2, R3, RZ, 0xc0, !PT ;  /* 0x0000000302827212 */ /* 0x000fe400078ec0ff */
[--C-:B------:R-:W-:Y:S02]  /*acc0*/  HSET2.LE.AND R2, R23, R0.reuse, PT ;  /* 0x0000000017027233 */ /* 0x100fe40003803000 */
[----:B---3--:R-:W-:Y:S02]  /*acd0*/  HSET2.LE.AND R4, R27, R0, PT ;  /* 0x000000001b047233 */ /* 0x008fe40003803000 */
[----:B------:R-:W-:-:S03]  /*ace0*/  F2FP.BF16.F32.PACK_AB R3, R225, R223 ;  /* 0x000000dfe103723e */ /* 0x000fc600000010ff */
[----:B------:R-:W-:Y:S02]  /*acf0*/  LOP3.LUT R131, R4, R5, RZ, 0xc0, !PT ;  /* 0x0000000504837212 */ /* 0x000fe400078ec0ff */
[--C-:B------:R-:W-:Y:S02]  /*ad00*/  HSET2.LE.AND R4, R9, R0.reuse, PT ;  /* 0x0000000009047233 */ /* 0x100fe40003803000 */
[----:B------:R-:W2:Y:S01]  /*ad10*/  MUFU.EX2 R9, R6 ;  /* 0x0000000600097308 */ /* 0x000ea20000000800 */
[----:B------:R-:W-:Y:S02]  /*ad20*/  F2FP.BF16.F32.PACK_AB R5, R199, R200 ;  /* 0x000000c8c705723e */ /* 0x000fe400000010ff */
[----:B------:R-:W-:Y:S02]  /*ad30*/  LOP3.LUT R128, R2, R3, RZ, 0xc0, !PT ;  /* 0x0000000302807212 */ /* 0x000fe400078ec0ff */
[----:B------:R-:W-:Y:S02]  /*ad40*/  LOP3.LUT R129, R4, R5, RZ, 0xc0, !PT ;  /* 0x0000000504817212 */ /* 0x000fe400078ec0ff */
[--C-:B------:R-:W-:Y:S01]  /*ad50*/  HSET2.LE.AND R2, R8, R0.reuse, PT ;  /* 0x0000000008027233 */ /* 0x100fe20003803000 */
[----:B------:R-:W-:Y:S01]  /*ad60*/  FFMA.FTZ R8, R247, R21, R180 ;  /* 0x00000015f7087223 */ /* 0x000fe200000100b4 */
[----:B------:R-:W-:-:S02]  /*ad70*/  HSET2.LE.AND R4, R7, R0, PT ;  /* 0x0000000007047233 */ /* 0x000fc40003803000 */
[----:B----4-:R-:W-:Y:S01]  /*ad80*/  F2FP.BF16.F32.PACK_AB R3, R31, R139 ;  /* 0x0000008b1f03723e */ /* 0x010fe200000010ff */
[C---:B-1----:R-:W-:Y:S01]  /*ad90*/  HMMA.16816.F32.BF16 R144, R128.reuse, R152, R144 ;  /* 0x000000988090723c */ /* 0x042fe20000041890 */
[----:B------:R-:W-:Y:S02]  /*ada0*/  F2FP.BF16.F32.PACK_AB R5, R28, R29 ;  /* 0x0000001d1c05723e */ /* 0x000fe400000010ff */
[----:B------:R-:W-:Y:S02]  /*adb0*/  LOP3.LUT R124, R2, R3, RZ, 0xc0, !PT ;  /* 0x00000003027c7212 */ /* 0x000fe400078ec0ff */
[----:B------:R-:W-:Y:S01]  /*adc0*/  LOP3.LUT R125, R4, R5, RZ, 0xc0, !PT ;  /* 0x00000005047d7212 */ /* 0x000fe200078ec0ff */
[----:B------:R-:W-:Y:S01]  /*add0*/  HMMA.16816.F32.BF16 R36, R128, R48, R240 ;  /* 0x000000308024723c */ /* 0x000fe200000418f0 */
[--C-:B------:R-:W-:Y:S02]  /*ade0*/  HSET2.LE.AND R2, R25, R0.reuse, PT ;  /* 0x0000000019027233 */ /* 0x100fe40003803000 */
[----:B------:R-:W-:-:S02]  /*adf0*/  HSET2.LE.AND R4, R24, R0, PT ;  /* 0x0000000018047233 */ /* 0x000fc40003803000 */
[----:B------:R-:W-:Y:S01]  /*ae00*/  F2FP.BF16.F32.PACK_AB R3, R30, R192 ;  /* 0x000000c01e03723e */ /* 0x000fe200000010ff */
[C---:B-----5:R-:W-:Y:S01]  /*ae10*/  HMMA.16816.F32.BF16 R68, R128.reuse, R80, R68 ;  /* 0x000000508044723c */ /* 0x060fe20000041844 */
[----:B--2---:R-:W-:Y:S02]  /*ae20*/  F2FP.BF16.F32.PACK_AB R5, R9, R14 ;  /* 0x0000000e0905723e */ /* 0x004fe400000010ff */
[----:B------:R-:W-:Y:S01]  /*ae30*/  LOP3.LUT R126, R2, R3, RZ, 0xc0, !PT ;  /* 0x00000003027e7212 */ /* 0x000fe200078ec0ff */
[----:B------:R-:W-:Y:S01]  /*ae40*/  FFMA.FTZ R3, R249, R20, R196 ;  /* 0x00000014f9037223 */ /* 0x000fe200000100c4 */
[----:B------:R-:W-:Y:S01]  /*ae50*/  LOP3.LUT R127, R4, R5, RZ, 0xc0, !PT ;  /* 0x00000005047f7212 */ /* 0x000fe200078ec0ff */
[----:B------:R-:W-:Y:S01]  /*ae60*/  FFMA.FTZ R2, R250, R15, R246 ;  /* 0x0000000ffa027223 */ /* 0x000fe200000100f6 */
[----:B------:R-:W-:Y:S01]  /*ae70*/  LDSM.16.MT88.4 R4, [R213+0xb800] ;  /* 0x00b80000d504783b */ /* 0x000fe20000004200 */
[----:B------:R-:W-:Y:S01]  /*ae80*/  FADD.FTZ R3, R195, R3 ;  /* 0x00000003c3037221 */ /* 0x000fe20000010000 */
[----:B------:R-:W-:Y:S01]  /*ae90*/  HMMA.16816.F32.BF16 R84, R128, R96, R84 ;  /* 0x000000608054723c */ /* 0x000fe20000041854 */
[----:B------:R-:W-:-:S02]  /*aea0*/  FADD.FTZ R2, R245, R2 ;  /* 0x00000002f5027221 */ /* 0x000fc40000010000 */
[----:B------:R-:W-:Y:S02]  /*aeb0*/  FADD.FTZ R3, R251, R3 ;  /* 0x00000003fb037221 */ /* 0x000fe40000010000 */
[----:B------:R-:W-:Y:S01]  /*aec0*/  FADD.FTZ R2, R138, R2 ;  /* 0x000000028a027221 */ /* 0x000fe20000010000 */
[C---:B------:R-:W-:Y:S01]  /*aed0*/  HMMA.16816.F32.BF16 R140, R124.reuse, R152, R140 ;  /* 0x000000987c8c723c */ /* 0x040fe2000004188c */
[----:B------:R-:W-:Y:S02]  /*aee0*/  FADD.FTZ R3, R252, R3 ;  /* 0x00000003fc037221 */ /* 0x000fe40000010000 */
[----:B------:R-:W-:Y:S02]  /*aef0*/  FADD.FTZ R2, R137, R2 ;  /* 0x0000000289027221 */ /* 0x000fe40000010000 */
[----:B------:R-:W-:Y:S01]  /*af00*/  FADD.FTZ R3, R139, R3 ;  /* 0x000000038b037221 */ /* 0x000fe20000010000 */
[----:B------:R-:W-:Y:S01]  /*af10*/  HMMA.16816.F32.BF16 R148, R124, R154, R148 ;  /* 0x0000009a7c94723c */ /* 0x000fe20000041894 */
[----:B------:R-:W-:-:S02]  /*af20*/  FADD.FTZ R2, R29, R2 ;  /* 0x000000021d027221 */ /* 0x000fc40000010000 */
[----:B------:R-:W-:Y:S02]  /*af30*/  FADD.FTZ R3, R31, R3 ;  /* 0x000000031f037221 */ /* 0x000fe40000010000 */
[----:B------:R-:W-:Y:S01]  /*af40*/  FADD.FTZ R2, R28, R2 ;  /* 0x000000021c027221 */ /* 0x000fe20000010000 */
[----:B------:R-:W-:Y:S01]  /*af50*/  HMMA.16816.F32.BF16 R152, R128, R154, R120 ;  /* 0x0000009a8098723c */ /* 0x000fe20000041878 */
[----:B------:R-:W1:Y:S01]  /*af60*/  LDSM.16.MT88.4 R120, [R214+0xb800] ;  /* 0x00b80000d678783b */ /* 0x000e620000004200 */
[----:B------:R-:W-:Y:S01]  /*af70*/  FADD.FTZ R3, R192, R3 ;  /* 0x00000003c0037221 */ /* 0x000fe20000010000 */
[----:B------:R-:W-:-:S03]  /*af80*/  FADD.FTZ R2, R14, R2 ;  /* 0x000000020e027221 */ /* 0x000fc60000010000 */
        /* <DEDUP_REMOVED lines=12> */
[C---:B-1----:R-:W-:Y:S06]  /*b050*/  HMMA.16816.F32.BF16 R112, R124.reuse, R120, R112 ;  /* 0x000000787c70723c */ /* 0x042fec0000041870 */
[C---:B------:R-:W-:Y:S06]  /*b060*/  HMMA.16816.F32.BF16 R116, R124.reuse, R122, R116 ;  /* 0x0000007a7c74723c */ /* 0x040fec0000041874 */
[C---:B------:R-:W-:Y:S06]  /*b070*/  HMMA.16816.F32.BF16 R164, R124.reuse, R4, R164 ;  /* 0x000000047ca4723c */ /* 0x040fec00000418a4 */
[----:B------:R-:W-:Y:S06]  /*b080*/  HMMA.16816.F32.BF16 R124, R124, R6, R52 ;  /* 0x000000067c7c723c */ /* 0x000fec0000041834 */
[C---:B------:R-:W-:Y:S06]  /*b090*/  HMMA.16816.F32.BF16 R52, R128.reuse, R64, R16 ;  /* 0x000000408034723c */ /* 0x040fec0000041810 */
[----:B------:R-:W-:Y:S01]  /*b0a0*/  HMMA.16816.F32.BF16 R168, R128, R4, R168 ;  /* 0x0000000480a8723c */ /* 0x000fe200000418a8 */
[----:B------:R-:W-:-:S05]  /*b0b0*/  FFMA.FTZ R16, R248, R22, R132 ;  /* 0x00000016f8107223 */ /* 0x000fca0000010084 */
[----:B------:R-:W-:Y:S01]  /*b0c0*/  HMMA.16816.F32.BF16 R100, R128, R108, R100 ;  /* 0x0000006c8064723c */ /* 0x000fe20000041864 */
        /* <DEDUP_REMOVED lines=21> */
[----:B------:R-:W-:Y:S01]  /*b220*/  HMMA.16816.F32.BF16 R128, R128, R6, R32 ;  /* 0x000000068080723c */ /* 0x000fe20000041820 */
[----:B------:R-:W-:-:S08]  /*b230*/  NOP ;  /* 0x0000000000007918 */ /* 0x000fd00000000000 */
[----:B------:R-:W-:-:S15]  /*b240*/  @!P0 BRA `(.L_x_1114) ;  /* 0x0000006400c88947 */ /* 0x000fde0003800000 */
[----:B------:R-:W2:Y:S01]  /*b250*/  LDL.64 R18, [R1+0x28] ;  /* 0x0000280001127983 */ /* 0x000ea20000100a00 */
[----:B------:R-:W-:-:S04]  /*b260*/  DEPBAR.LE SB0, 0x0 ;  /* 0x000080000000791a */ /* 0x000fc80000000000 */
[----:B------:R-:W3:Y:S04]  /*b270*/  LDL.64 R180, [R1+0x68] ;  /* 0x0000680001b47983 */ /* 0x000ee80000100a00 */
[----:B------:R-:W4:Y:S04]  /*b280*/  LDL.64 R182, [R1+0x40] ;  /* 0x0000400001b67983 */ /* 0x000f280000100a00 */
[----:B------:R-:W5:Y:S04]  /*b290*/  LDL R203, [R1+0x38] ;  /* 0x0000380001cb7983 */ /* 0x000f680000100800 */
[----:B------:R-:W5:Y:S04]  /*b2a0*/  LDL R202, [R1+0x4c] ;  /* 0x00004c0001ca7983 */ /* 0x000f680000100800 */
[----:B------:R-:W5:Y:S01]  /*b2b0*/  LDL.64 R196, [R1+0x30] ;  /* 0x0000300001c47983 */ /* 0x000f620000100a00 */
[----:B------:R-:W-:-:S02]  /*b2c0*/  IMAD.U32 R4, RZ, RZ, UR4 ;  /* 0x00000004ff047e24 */ /* 0x000fc4000f8e00ff */
[----:B------:R-:W-:Y:S01]  /*b2d0*/  IMAD.U32 R2, RZ, RZ, UR4 ;  /* 0x00000004ff027e24 */ /* 0x000fe2000f8e00ff */
        /* <DEDUP_REMOVED lines=16> */
[----:B------:R-:W-:Y:S04]  /*b3e0*/  LDSM.16.M88.4 R24, [R208+0x8800] ;  /* 0x00880000d018783b */ /* 0x000fe80000000200 */
[----:B------:R-:W-:Y:S04]  /*b3f0*/  LDSM.16.M88.4 R28, [R208+0x8000] ;  /* 0x00800000d01c783b */ /* 0x000fe80000000200 */
[----:B------:R-:W5:Y:S04]  /*b400*/  LDSM.16.M88.4 R20, [R210] ;  /* 0x00000000d214783b */ /* 0x000f680000000200 */
[----:B------:R-:W-:Y:S04]  /*b410*/  LDSM.16.M88.4 R32, [R222] ;  /* 0x00000000de20783b */ /* 0x000fe80000000200 */
[----:B-1----:R-:W-:Y:S04]  /*b420*/  LDSM.16.M88.4 R4, [R212+0x2000] ;  /* 0x00200000d404783b */ /* 0x002fe80000000200 */
[----:B------:R-:W-:Y:S01]  /*b430*/  LDSM.16.M88.4 R176, [R219] ;  /* 0x00000000dbb0783b */ /* 0x000fe20000000200 */
[----:B--2---:R-:W-:-:S02]  /*b440*/  IMAD.MOV.U32 R226, RZ, RZ, R18 ;  /* 0x000000ffffe27224 */ /* 0x004fc400078e0012 */
[----:B------:R-:W-:Y:S01]  /*b450*/  IMAD.MOV.U32 R227, RZ, RZ, R19 ;  /* 0x000000ffffe37224 */ /* 0x000fe200078e0013 */
[----:B------:R-:W1:Y:S01]  /*b460*/  S2R R246, SR_TID.X ;  /* 0x0000000000f67919 */ /* 0x000e620000002100 */
[----:B------:R-:W2:Y:S01]  /*b470*/  LDSM.16.M88.4 R16, [R210+0x2000] ;  /* 0x00200000d210783b */ /* 0x000ea20000000200 */
[----:B---3--:R-:W-:Y:S02]  /*b480*/  IMAD.MOV.U32 R138, RZ, RZ, R180 ;  /* 0x000000ffff8a7224 */ /* 0x008fe400078e00b4 */
[----:B------:R-:W-:Y:S02]  /*b490*/  IMAD.MOV.U32 R139, RZ, RZ, R181 ;  /* 0x000000ffff8b7224 */ /* 0x000fe400078e00b5 */
[----:B----4-:R-:W-:Y:S02]  /*b4a0*/  IMAD.MOV.U32 R14, RZ, RZ, R182 ;  /* 0x000000ffff0e7224 */ /* 0x010fe400078e00b6 */
[----:B------:R-:W-:Y:S02]  /*b4b0*/  IMAD.MOV.U32 R15, RZ, RZ, R183 ;  /* 0x000000ffff0f7224 */ /* 0x000fe400078e00b7 */
[----:B-----5:R-:W-:-:S02]  /*b4c0*/  IMAD.MOV.U32 R132, RZ, RZ, R203 ;  /* 0x000000ffff847224 */ /* 0x020fc400078e00cb */
[----:B------:R-:W-:Y:S01]  /*b4d0*/  IMAD.MOV.U32 R8, RZ, RZ, R202 ;  /* 0x000000ffff087224 */ /* 0x000fe200078e00ca */
[----:B------:R-:W-:Y:S01]  /*b4e0*/  UIADD3 UR39, UR34, -0x4, URZ ;  /* 0xfffffffc22277890 */ /* 0x000fe2000fffe03f */
[----:B------:R-:W-:Y:S01]  /*b4f0*/  HMMA.16816.F32.BF16 R200, R20, R28, RZ ;  /* 0x0000001c14c8723c */ /* 0x000fe200000418ff */
[----:B------:R-:W-:Y:S01]  /*b500*/  IMAD.MOV.U32 R244, RZ, RZ, R196 ;  /* 0x000000fffff47224 */ /* 0x000fe200078e00c4 */
[----:B------:R-:W0:Y:S01]  /*b510*/  LDGDEPBAR ;  /* 0x00000000000079af */ /* 0x000e220000000000 */
[----:B------:R-:W-:-:S03]  /*b520*/  IMAD.MOV.U32 R245, RZ, RZ, R197 ;  /* 0x000000fffff57224 */ /* 0x000fc600078e00c5 */
[C---:B--2---:R-:W-:Y:S06]  /*b530*/  HMMA.16816.F32.BF16 R180, R16.reuse, R24, RZ ;  /* 0x0000001810b4723c */ /* 0x044fec00000418ff */
[C---:B------:R-:W-:Y:S06]  /*b540*/  HMMA.16816.F32.BF16 R188, R16.reuse, R28, RZ ;  /* 0x0000001c10bc723c */ /* 0x040fec00000418ff */
[C---:B------:R-:W-:Y:S06]  /*b550*/  HMMA.16816.F32.BF16 R184, R16.reuse, R30, RZ ;  /* 0x0000001e10b8723c */ /* 0x040fec00000418ff */
[----:B------:R-:W-:Y:S01]  /*b560*/  HMMA.16816.F32.BF16 R172, R16, R26, RZ ;  /* 0x0000001a10ac723c */ /* 0x000fe200000418ff */
[----:B------:R-:W2:Y:S05]  /*b570*/  LDSM.16.M88.4 R16, [R212] ;  /* 0x00000000d410783b */ /* 0x000eaa0000000200 */
[----:B------:R-:W-:Y:S06]  /*b580*/  HMMA.16816.F32.BF16 R196, R4, R32, R180 ;  /* 0x0000002004c4723c */ /* 0x000fec00000418b4 */
[C---:B------:R-:W-:Y:S06]  /*b590*/  HMMA.16816.F32.BF16 R236, R20.reuse, R24, RZ ;  /* 0x0000001814ec723c */ /* 0x040fec00000418ff */
[----:B------:R-:W-:Y:S01]  /*b5a0*/  HMMA.16816.F32.BF16 R228, R20, R26, RZ ;  /* 0x0000001a14e4723c */ /* 0x000fe200000418ff */
[----:B------:R-:W-:Y:S05]  /*b5b0*/  LDSM.16.M88.4 R24, [R216+0x8000] ;  /* 0x00800000d818783b */ /* 0x000fea0000000200 */
[C---:B------:R-:W-:Y:S06]  /*b5c0*/  HMMA.16816.F32.BF16 R204, R4.reuse, R176, R188 ;  /* 0x000000b004cc723c */ /* 0x040fec00000418bc */
[C---:B------:R-:W-:Y:S06]  /*b5d0*/  HMMA.16816.F32.BF16 R192, R4.reuse, R178, R184 ;  /* 0x000000b204c0723c */ /* 0x040fec00000418b8 */
[----:B------:R-:W-:Y:S01]  /*b5e0*/  HMMA.16816.F32.BF16 R180, R4, R34, R172 ;  /* 0x0000002204b4723c */ /* 0x000fe200000418ac */
[----:B------:R-:W3:Y:S04]  /*b5f0*/  LDSM.16.M88.4 R4, [R218+0x2000] ;  /* 0x00200000da04783b */ /* 0x000ee80000000200 */
[----:B------:R-:W-:Y:S01]  /*b600*/  LDSM.16.M88.4 R172, [R216+0x8800] ;  /* 0x00880000d8ac783b */ /* 0x000fe20000000200 */
[----:B------:R-:W-:Y:S03]  /*b610*/  HMMA.16816.F32.BF16 R232, R20, R30, RZ ;  /* 0x0000001e14e8723c */ /* 0x000fe600000418ff */
[----:B------:R-:W4:Y:S03]  /*b620*/  LDSM.16.M88.4 R20, [R218] ;  /* 0x00000000da14783b */ /* 0x000f260000000200 */
[C---:B--2---:R-:W-:Y:S06]  /*b630*/  HMMA.16816.F32.BF16 R28, R16.reuse, R176, R200 ;  /* 0x000000b0101c723c */ /* 0x044fec00000418c8 */
[C---:B------:R-:W-:Y:S06]  /*b640*/  HMMA.16816.F32.BF16 R188, R16.reuse, R34, R228 ;  /* 0x0000002210bc723c */ /* 0x040fec00000418e4 */
[C---:B------:R-:W-:Y:S01]  /*b650*/  HMMA.16816.F32.BF16 R184, R16.reuse, R32, R236 ;  /* 0x0000002010b8723c */ /* 0x040fe200000418ec */
[----:B------:R-:W-:Y:S05]  /*b660*/  LDSM.16.M88.4 R32, [R215] ;  /* 0x00000000d720783b */ /* 0x000fea0000000200 */
[----:B------:R-:W-:Y:S01]  /*b670*/  HMMA.16816.F32.BF16 R176, R16, R178, R232 ;  /* 0x000000b210b0723c */ /* 0x000fe200000418e8 */
[----:B------:R-:W2:Y:S05]  /*b680*/  LDSM.16.M88.4 R16, [R217+0x2000] ;  /* 0x00200000d910783b */ /* 0x000eaa0000000200 */
[-C--:B---3--:R-:W-:Y:S06]  /*b690*/  HMMA.16816.F32.BF16 R228, R4, R24.reuse, R204 ;  /* 0x0000001804e4723c */ /* 0x088fec00000418cc */
[----:B----4-:R-:W-:Y:S01]  /*b6a0*/  HMMA.16816.F32.BF16 R204, R20, R24, R28 ;  /* 0x0000001814cc723c */ /* 0x010fe2000004181c */
[----:B------:R-:W3:Y:S05]  /*b6b0*/  LDSM.16.M88.4 R28, [R215+0x800] ;  /* 0x00080000d71c783b */ /* 0x000eea0000000200 */
[C---:B------:R-:W-:Y:S06]  /*b6c0*/  HMMA.16816.F32.BF16 R232, R4.reuse, R172, R196 ;  /* 0x000000ac04e8723c */ /* 0x040fec00000418c4 */
[C---:B------:R-:W-:Y:S06]  /*b6d0*/  HMMA.16816.F32.BF16 R200, R4.reuse, R26, R192 ;  /* 0x0000001a04c8723c */ /* 0x040fec00000418c0 */
[----:B------:R-:W-:Y:S01]  /*b6e0*/  HMMA.16816.F32.BF16 R196, R4, R174, R180 ;  /* 0x000000ae04c4723c */ /* 0x000fe200000418b4 */
[----:B------:R-:W-:Y:S05]  /*b6f0*/  LDSM.16.M88.4 R4, [R210+0x6000] ;  /* 0x00600000d204783b */ /* 0x000fea0000000200 */
[C---:B------:R-:W-:Y:S01]  /*b700*/  HMMA.16816.F32.BF16 R192, R20.reuse, R26, R176 ;  /* 0x0000001a14c0723c */ /* 0x040fe200000418b0 */
[----:B------:R-:W4:Y:S05]  /*b710*/  LDSM.16.M88.4 R24, [R217] ;  /* 0x00000000d918783b */ /* 0x000f2a0000000200 */
[C---:B------:R-:W-:Y:S06]  /*b720*/  HMMA.16816.F32.BF16 R184, R20.reuse, R172, R184 ;  /* 0x000000ac14b8723c */ /* 0x040fec00000418b8 */
[----:B------:R-:W-:Y:S01]  /*b730*/  HMMA.16816.F32.BF16 R180, R20, R174, R188 ;  /* 0x000000ae14b4723c */ /* 0x000fe200000418bc */
[----:B------:R-:W5:Y:S04]  /*b740*/  LDSM.16.M88.4 R20, [R208+0x9000] ;  /* 0x00900000d014783b */ /* 0x000f680000000200 */
[----:B------:R-:W1:Y:S01]  /*b750*/  LDSM.16.M88.4 R172, [R208+0x9800] ;  /* 0x00980000d0ac783b */ /* 0x000e620000000200 */
[C---:B--2---:R-:W-:Y:S06]  /*b760*/  HMMA.16816.F32.BF16 R176, R16.reuse, R32, R228 ;  /* 0x0000002010b0723c */ /* 0x044fec00000418e4 */
[C---:B------:R-:W-:Y:S06]  /*b770*/  HMMA.16816.F32.BF16 R188, R16.reuse, R34, R200 ;  /* 0x0000002210bc723c */ /* 0x040fec00000418c8 */
[C---:B---3--:R-:W-:Y:S06]  /*b780*/  HMMA.16816.F32.BF16 R200, R16.reuse, R28, R232 ;  /* 0x0000001c10c8723c */ /* 0x048fec00000418e8 */
[----:B------:R-:W-:Y:S01]  /*b790*/  HMMA.16816.F32.BF16 R196, R16, R30, R196 ;  /* 0x0000001e10c4723c */ /* 0x000fe200000418c4 */
[----:B------:R-:W2:Y:S05]  /*b7a0*/  LDSM.16.M88.4 R16, [R210+0x4000] ;  /* 0x00400000d210783b */ /* 0x000eaa0000000200 */
[C---:B----4-:R-:W-:Y:S06]  /*b7b0*/  HMMA.16816.F32.BF16 R232, R24.reuse, R32, R204 ;  /* 0x0000002018e8723c */ /* 0x050fec00000418cc */
[C---:B------:R-:W-:Y:S06]  /*b7c0*/  HMMA.16816.F32.BF16 R228, R24.reuse, R34, R192 ;  /* 0x0000002218e4723c */ /* 0x040fec00000418c0 */
[C---:B------:R-:W-:Y:S06]  /*b7d0*/  HMMA.16816.F32.BF16 R204, R24.reuse, R28, R184 ;  /* 0x0000001c18cc723c */ /* 0x040fec00000418b8 */
[----:B------:R-:W-:Y:S01]  /*b7e0*/  HMMA.16816.F32.BF16 R192, R24, R30, R180 ;  /* 0x0000001e18c0723c */ /* 0x000fe200000418b4 */
[----:B------:R-:W-:Y:S04]  /*b7f0*/  LDSM.16.M88.4 R24, [R221] ;  /* 0x00000000dd18783b */ /* 0x000fe80000000200 */
[----:B------:R-:W-:Y:S01]  /*b800*/  LDSM.16.M88.4 R28, [R220] ;  /* 0x00000000dc1c783b */ /* 0x000fe20000000200 */
[C---:B-----5:R-:W-:Y:S06]  /*b810*/  HMMA.16816.F32.BF16 R184, R4.reuse, R20, R176 ;  /* 0x0000001404b8723c */ /* 0x060fec00000418b0 */
[C---:B------:R-:W-:Y:S06]  /*b820*/  HMMA.16816.F32.BF16 R180, R4.reuse, R22, R188 ;  /* 0x0000001604b4723c */ /* 0x040fec00000418bc */
[C---:B-1----:R-:W-:Y:S06]  /*b830*/  HMMA.16816.F32.BF16 R32, R4.reuse, R172, R200 ;  /* 0x000000ac0420723c */ /* 0x042fec00000418c8 */
[----:B------:R-:W-:Y:S01]  /*b840*/  HMMA.16816.F32.BF16 R176, R4, R174, R196 ;  /* 0x000000ae04b0723c */ /* 0x000fe200000418c4 */
[----:B------:R-:W1:Y:S05]  /*b850*/  LDSM.16.M88.4 R4, [R212+0x6000] ;  /* 0x00600000d404783b */ /* 0x000e6a0000000200 */
[C---:B--2---:R-:W-:Y:S06]  /*b860*/  HMMA.16816.F32.BF16 R232, R16.reuse, R20, R232 ;  /* 0x0000001410e8723c */ /* 0x044fec00000418e8 */
[C---:B------:R-:W-:Y:S01]  /*b870*/  HMMA.16816.F32.BF16 R200, R16.reuse, R22, R228 ;  /* 0x0000001610c8723c */ /* 0x040fe200000418e4 */
[----:B------:R-:W2:Y:S05]  /*b880*/  LDSM.16.M88.4 R20, [R212+0x4000] ;  /* 0x00400000d414783b */ /* 0x000eaa0000000200 */
[C---:B------:R-:W-:Y:S06]  /*b890*/  HMMA.16816.F32.BF16 R196, R16.reuse, R174, R192 ;  /* 0x000000ae10c4723c */ /* 0x040fec00000418c0 */
[----:B------:R-:W-:Y:S01]  /*b8a0*/  HMMA.16816.F32.BF16 R204, R16, R172, R204 ;  /* 0x000000ac10cc723c */ /* 0x000fe200000418cc */
[----:B------:R-:W-:Y:S04]  /*b8b0*/  LDSM.16.M88.4 R172, [R216+0x9800] ;  /* 0x00980000d8ac783b */ /* 0x000fe80000000200 */
[----:B------:R-:W-:Y:S01]  /*b8c0*/  LDSM.16.M88.4 R16, [R218+0x4000] ;  /* 0x00400000da10783b */ /* 0x000fe20000000200 */
[C---:B-1----:R-:W-:Y:S06]  /*b8d0*/  HMMA.16816.F32.BF16 R188, R4.reuse, R26, R180 ;  /* 0x0000001a04bc723c */ /* 0x042fec00000418b4 */
[C---:B------:R-:W-:Y:S06]  /*b8e0*/  HMMA.16816.F32.BF16 R192, R4.reuse, R24, R184 ;  /* 0x0000001804c0723c */ /* 0x040fec00000418b8 */
[C---:B------:R-:W-:Y:S01]  /*b8f0*/  HMMA.16816.F32.BF16 R180, R4.reuse, R28, R32 ;  /* 0x0000001c04b4723c */ /* 0x040fe20000041820 */
[----:B------:R-:W-:Y:S05]  /*b900*/  LDSM.16.M88.4 R32, [R216+0x9000] ;  /* 0x00900000d820783b */ /* 0x000fea0000000200 */
[----:B------:R-:W-:Y:S01]  /*b910*/  HMMA.16816.F32.BF16 R176, R4, R30, R176 ;  /* 0x0000001e04b0723c */ /* 0x000fe200000418b0 */
[----:B------:R-:W1:Y:S05]  /*b920*/  LDSM.16.M88.4 R4, [R218+0x6000] ;  /* 0x00600000da04783b */ /* 0x000e6a0000000200 */
[C---:B--2---:R-:W-:Y:S06]  /*b930*/  HMMA.16816.F32.BF16 R228, R20.reuse, R24, R232 ;  /* 0x0000001814e4723c */ /* 0x044fec00000418e8 */
[C---:B------:R-:W-:Y:S01]  /*b940*/  HMMA.16816.F32.BF16 R184, R20.reuse, R26, R200 ;  /* 0x0000001a14b8723c */ /* 0x040fe200000418c8 */
[----:B------:R-:W-:Y:S05]  /*b950*/  LDSM.16.M88.4 R24, [R217+0x4000] ;  /* 0x00400000d918783b */ /* 0x000fea0000000200 */
[C---:B------:R-:W-:Y:S06]  /*b960*/  HMMA.16816.F32.BF16 R204, R20.reuse, R28, R204 ;  /* 0x0000001c14cc723c */ /* 0x040fec00000418cc */
[----:B------:R-:W-:Y:S01]  /*b970*/  HMMA.16816.F32.BF16 R196, R20, R30, R196 ;  /* 0x0000001e14c4723c */ /* 0x000fe200000418c4 */
[----:B------:R-:W2:Y:S04]  /*b980*/  LDSM.16.M88.4 R28, [R215+0x1000] ;  /* 0x00100000d71c783b */ /* 0x000ea80000000200 */
[----:B------:R-:W3:Y:S01]  /*b990*/  LDSM.16.M88.4 R20, [R217+0x6000] ;  /* 0x00600000d914783b */ /* 0x000ee20000000200 */
[C---:B-1----:R-:W-:Y:S06]  /*b9a0*/  HMMA.16816.F32.BF16 R200, R4.reuse, R32, R192 ;  /* 0x0000002004c8723c */ /* 0x042fec00000418c0 */
[C---:B------:R-:W-:Y:S06]  /*b9b0*/  HMMA.16816.F32.BF16 R188, R4.reuse, R34, R188 ;  /* 0x0000002204bc723c */ /* 0x040fec00000418bc */
[C---:B------:R-:W-:Y:S06]  /*b9c0*/  HMMA.16816.F32.BF16 R232, R4.reuse, R172, R180 ;  /* 0x000000ac04e8723c */ /* 0x040fec00000418b4 */
[----:B------:R-:W-:Y:S06]  /*b9d0*/  HMMA.16816.F32.BF16 R236, R4, R174, R176 ;  /* 0x000000ae04ec723c */ /* 0x000fec00000418b0 */
[C---:B------:R-:W-:Y:S06]  /*b9e0*/  HMMA.16816.F32.BF16 R4, R16.reuse, R34, R184 ;  /* 0x000000221004723c */ /* 0x040fec00000418b8 */
[----:B------:R-:W-:Y:S01]  /*b9f0*/  HMMA.16816.F32.BF16 R176, R16, R32, R228 ;  /* 0x0000002010b0723c */ /* 0x000fe200000418e4 */
[----:B------:R-:W1:Y:S01]  /*ba00*/  LDSM.16.M88.4 R32, [R215+0x1800] ;  /* 0x00180000d720783b */ /* 0x000e620000000200 */
[----:B------:R-:W-:Y:S01]  /*ba10*/  IMAD.U32 R2, RZ, RZ, UR33 ;  /* 0x00000021ff027e24 */ /* 0x000fe2000f8e00ff */
[----:B------:R-:W-:Y:S01]  /*ba20*/  UISETP.NE.AND UP0, UPT, UR34, 0x4, UPT ;  /* 0x000000042200788c */ /* 0x000fe2000bf05270 */
[----:B------:R-:W-:Y:S01]  /*ba30*/  IMAD.SHL.U32 R246, R246, 0x2, RZ ;  /* 0x00000002f6f67824 */ /* 0x000fe200078e00ff */
[----:B------:R-:W-:-:S04]  /*ba40*/  DEPBAR.LE SB0, 0x0 ;  /* 0x000080000000791a */ /* 0x000fc80000000000 */
[C---:B------:R-:W-:Y:S06]  /*ba50*/  HMMA.16816.F32.BF16 R180, R16.reuse, R172, R204 ;  /* 0x000000ac10b4723c */ /* 0x040fec00000418cc */
[----:B------:R-:W-:Y:S01]  /*ba60*/  HMMA.16816.F32.BF16 R192, R16, R174, R196 ;  /* 0x000000ae10c0723c */ /* 0x000fe200000418c4 */
[----:B------:R-:W-:-:S05]  /*ba70*/  LOP3.LUT R2, R227, UR39, R2, 0x96, !PT ;  /* 0x00000027e3027c12 */ /* 0x000fca000f8e9602 */
[----:B--2---:R-:W-:Y:S01]  /*ba80*/  HMMA.16816.F32.BF16 R16, R24, R30, R4 ;  /* 0x0000001e1810723c */ /* 0x004fe20000041804 */
[----:B------:R-:W-:Y:S01]  /*ba90*/  LOP3.LUT R246, R246, 0x6, RZ, 0xc0, !PT ;  /* 0x00000006f6f67812 */ /* 0x000fe200078ec0ff */
[----:B------:R-:W-:-:S04]  /*baa0*/  IMAD.U32 R3, RZ, RZ, UR39 ;  /* 0x00000027ff037e24 */ /* 0x000fc8000f8e00ff */
[----:B------:R-:W-:Y:S01]  /*bab0*/  HMMA.16816.F32.BF16 R172, R24, R28, R176 ;  /* 0x0000001c18ac723c */ /* 0x000fe200000418b0 */
[----:B------:R-:W-:-:S04]  /*bac0*/  IMAD.WIDE.U32 R4, R2, -0x326172a9, RZ ;  /* 0xcd9e8d5702047825 */ /* 0x000fc800078e00ff */
[----:B------:R-:W-:Y:S01]  /*bad0*/  IMAD R2, R3, 0x20, R246 ;  /* 0x0000002003027824 */ /* 0x000fe200078e02f6 */
[----:B---3--:R-:W-:Y:S01]  /*bae0*/  HMMA.16816.F32.BF16 R184, R20, R28, R200 ;  /* 0x0000001c14b8723c */ /* 0x008fe200000418c8 */
[----:B------:R-:W-:-:S04]  /*baf0*/  IMAD.WIDE.U32 R6, R8, -0x326172a9, RZ ;  /* 0xcd9e8d5708067825 */ /* 0x000fc800078e00ff */
[----:B------:R-:W-:Y:S01]  /*bb00*/  VIADD R3, R2, 0x8 ;  /* 0x0000000802037836 */ /* 0x000fe20000000000 */
[----:B------:R-:W-:Y:S01]  /*bb10*/  HMMA.16816.F32.BF16 R196, R20, R30, R188 ;  /* 0x0000001e14c4723c */ /* 0x000fe200000418bc */
[----:B------:R-:W-:-:S05]  /*bb20*/  LOP3.LUT R8, R7, R132, RZ, 0x3c, !PT ;  /* 0x0000008407087212 */ /* 0x000fca00078e3cff */
[----:B-1----:R-:W-:Y:S01]  /*bb30*/  HMMA.16816.F32.BF16 R28, R24, R32, R180 ;  /* 0x00000020181c723c */ /* 0x002fe200000418b4 */
[C---:B------:R-:W-:Y:S01]  /*bb40*/  VIADD R7, R2.reuse, 0x9 ;  /* 0x0000000902077836 */ /* 0x040fe20000000000 */
[----:B------:R-:W-:Y:S01]  /*bb50*/  ISETP.GE.AND P4, PT, R3, R11, PT ;  /* 0x0000000b0300720c */ /* 0x000fe20003f86270 */
[----:B------:R-:W-:Y:S01]  /*bb60*/  IMAD.MOV.U32 R230, RZ, RZ, R138 ;  /* 0x000000ffffe67224 */ /* 0x000fe200078e008a */
        /* <DEDUP_REMOVED lines=8> */
[C---:B------:R-:W-:Y:S01]  /*bbf0*/  ISETP.GE.AND P2, PT, R6.reuse, R11, PT ;  /* 0x0000000b0600720c */ /* 0x040fe20003f46270 */
[----:B------:R-:W-:Y:S01]  /*bc00*/  BAR.SYNC.DEFER_BLOCKING 0x0 ;  /* 0x0000000000007b1d */ /* 0x000fe20000010000 */
[C---:B------:R-:W-:Y:S02]  /*bc10*/  ISETP.GE.AND P0, PT, R6.reuse, R12, PT ;  /* 0x0000000c0600720c */ /* 0x040fe40003f06270 */
[----:B------:R-:W-:Y:S01]  /*bc20*/  ISETP.GE.AND P3, PT, R6, R13, PT ;  /* 0x0000000d0600720c */ /* 0x000fe20003f66270 */
[----:B------:R-:W-:Y:S01]  /*bc30*/  VIADD R6, R2, 0x10 ;  /* 0x0000001002067836 */ /* 0x000fe20000000000 */
[----:B------:R-:W-:-:S02]  /*bc40*/  FSEL R137, R16, -INF , !P1 ;  /* 0xff80000010897808 */ /* 0x000fc40004800000 */
[----:B------:R-:W-:Y:S02]  /*bc50*/  FSEL R132, R17, -INF , !P5 ;  /* 0xff80000011847808 */ /* 0x000fe40006800000 */
[----:B------:R-:W-:Y:S02]  /*bc60*/  FSEL R32, R19, -INF , !P4 ;  /* 0xff80000013207808 */ /* 0x000fe40006000000 */
[----:B------:R-:W-:Y:S01]  /*bc70*/  HMMA.16816.F32.BF16 R16, R24, R34, R192 ;  /* 0x000000221810723c */ /* 0x000fe200000418c0 */
[----:B------:R-:W-:Y:S01]  /*bc80*/  IMAD.MOV.U32 R231, RZ, RZ, R139 ;  /* 0x000000ffffe77224 */ /* 0x000fe200078e008b */
[----:B------:R-:W-:Y:S02]  /*bc90*/  FSEL R33, R185, -INF , !P0 ;  /* 0xff800000b9217808 */ /* 0x000fe40004000000 */
[----:B------:R-:W-:-:S03]  /*bca0*/  ISETP.GE.AND P1, PT, R3, R12, PT ;  /* 0x0000000c0300720c */ /* 0x000fc60003f26270 */
[----:B------:R-:W-:Y:S01]  /*bcb0*/  FSEL R26, R175, -INF , !P2 ;  /* 0xff800000af1a7808 */ /* 0x000fe20005000000 */
[----:B------:R-:W-:Y:S01]  /*bcc0*/  HMMA.16816.F32.BF16 R188, R20, R34, R236 ;  /* 0x0000002214bc723c */ /* 0x000fe200000418ec */
[C---:B------:R-:W-:Y:S02]  /*bcd0*/  ISETP.GE.AND P2, PT, R2.reuse, R11, PT ;  /* 0x0000000b0200720c */ /* 0x040fe40003f46270 */
[----:B------:R-:W-:Y:S01]  /*bce0*/  ISETP.GE.AND P5, PT, R3, R13, PT ;  /* 0x0000000d0300720c */ /* 0x000fe20003fa6270 */
[----:B------:R-:W-:Y:S01]  /*bcf0*/  VIADD R3, R2, 0x11 ;  /* 0x0000001102037836 */ /* 0x000fe20000000000 */
[C---:B------:R-:W-:Y:S02]  /*bd00*/  ISETP.GE.AND P0, PT, R6.reuse, R10, PT ;  /* 0x0000000a0600720c */ /* 0x040fe40003f06270 */
[----:B------:R-:W-:Y:S02]  /*bd10*/  FSEL R139, R187, -INF , !P3 ;  /* 0xff800000bb8b7808 */ /* 0x000fe40005800000 */
[----:B------:R-:W-:-:S02]  /*bd20*/  ISETP.GE.AND P3, PT, R6, R11, PT ;  /* 0x0000000b0600720c */ /* 0x000fc40003f66270 */
[----:B------:R-:W-:Y:S02]  /*bd30*/  FSEL R20, R174, -INF , !P2 ;  /* 0xff800000ae147808 */ /* 0x000fe40005000000 */
[----:B------:R-:W-:Y:S02]  /*bd40*/  FSEL R201, R28, -INF , !P0 ;  /* 0xff8000001cc97808 */ /* 0x000fe40004000000 */
[-C--:B------:R-:W-:Y:S02]  /*bd50*/  ISETP.GE.AND P2, PT, R2, R12.reuse, PT ;  /* 0x0000000c0200720c */ /* 0x080fe40003f46270 */
[----:B------:R-:W-:Y:S02]  /*bd60*/  ISETP.GE.AND P0, PT, R7, R12, PT ;  /* 0x0000000c0700720c */ /* 0x000fe40003f06270 */
[----:B------:R-:W-:Y:S02]  /*bd70*/  FSEL R203, R30, -INF , !P3 ;  /* 0xff8000001ecb7808 */ /* 0x000fe40005800000 */
[----:B------:R-:W-:-:S02]  /*bd80*/  ISETP.GE.AND P3, PT, R3, R11, PT ;  /* 0x0000000b0300720c */ /* 0x000fc40003f66270 */
[----:B------:R-:W-:Y:S02]  /*bd90*/  FSEL R27, R196, -INF , !P1 ;  /* 0xff800000c41b7808 */ /* 0x000fe40004800000 */
[----:B------:R-:W-:Y:S02]  /*bda0*/  FSEL R21, R184, -INF , !P2 ;  /* 0xff800000b8157808 */ /* 0x000fe40005000000 */
[----:B------:R-:W-:Y:S02]  /*bdb0*/  ISETP.GE.AND P4, PT, R3, R10, PT ;  /* 0x0000000a0300720c */ /* 0x000fe40003f86270 */
[----:B------:R-:W-:Y:S02]  /*bdc0*/  FSEL R28, R197, -INF , !P0 ;  /* 0xff800000c51c7808 */ /* 0x000fe40004000000 */
[C---:B------:R-:W-:Y:S02]  /*bdd0*/  ISETP.GE.AND P1, PT, R3.reuse, R12, PT ;  /* 0x0000000c0300720c */ /* 0x040fe40003f26270 */
[----:B------:R-:W-:Y:S01]  /*bde0*/  ISETP.GE.AND P2, PT, R3, R13, PT ;  /* 0x0000000d0300720c */ /* 0x000fe20003f46270 */
[----:B------:R-:W-:Y:S01]  /*bdf0*/  VIADD R3, R2, 0x18 ;  /* 0x0000001802037836 */ /* 0x000fe20000000000 */
[----:B------:R-:W-:-:S02]  /*be00*/  FSEL R202, R31, -INF , !P3 ;  /* 0xff8000001fca7808 */ /* 0x000fc40005800000 */
[C---:B------:R-:W-:Y:S02]  /*be10*/  ISETP.GE.AND P0, PT, R2.reuse, R13, PT ;  /* 0x0000000d0200720c */ /* 0x040fe40003f06270 */
[----:B------:R-:W-:Y:S02]  /*be20*/  FSEL R25, R173, -INF , !P6 ;  /* 0xff800000ad197808 */ /* 0x000fe40007000000 */
[----:B------:R-:W-:Y:S02]  /*be30*/  ISETP.GE.AND P3, PT, R2, R10, PT ;  /* 0x0000000a0200720c */ /* 0x000fe40003f66270 */
[----:B------:R-:W-:Y:S02]  /*be40*/  ISETP.GE.AND P6, PT, R6, R12, PT ;  /* 0x0000000c0600720c */ /* 0x000fe40003fc6270 */
[----:B------:R-:W-:Y:S02]  /*be50*/  FSEL R23, R186, -INF , !P0 ;  /* 0xff800000ba177808 */ /* 0x000fe40004000000 */
[----:B------:R-:W-:-:S02]  /*be60*/  FSEL R24, R172, -INF , !P3 ;  /* 0xff800000ac187808 */ /* 0x000fc40005800000 */
[C---:B------:R-:W-:Y:S02]  /*be70*/  ISETP.GE.AND P0, PT, R3.reuse, R11, PT ;  /* 0x0000000b0300720c */ /* 0x040fe40003f06270 */
[----:B------:R-:W-:Y:S01]  /*be80*/  ISETP.GE.AND P3, PT, R6, R13, PT ;  /* 0x0000000d0600720c */ /* 0x000fe20003f66270 */
[----:B------:R-:W-:Y:S01]  /*be90*/  VIADD R6, R2, 0x19 ;  /* 0x0000001902067836 */ /* 0x000fe20000000000 */
[----:B------:R-:W-:Y:S02]  /*bea0*/  FSEL R195, R180, -INF , !P6 ;  /* 0xff800000b4c37808 */ /* 0x000fe40007000000 */
[C---:B------:R-:W-:Y:S02]  /*beb0*/  ISETP.GE.AND P6, PT, R3.reuse, R10, PT ;  /* 0x0000000a0300720c */ /* 0x040fe40003fc6270 */
[----:B------:R-:W-:Y:S02]  /*bec0*/  FSEL R194, R18, -INF , !P0 ;  /* 0xff80000012c27808 */ /* 0x000fe40004000000 */
[----:B------:R-:W-:-:S02]  /*bed0*/  ISETP.GE.AND P0, PT, R3, R12, PT ;  /* 0x0000000c0300720c */ /* 0x000fc40003f06270 */
[----:B------:R-:W-:Y:S02]  /*bee0*/  FSEL R192, R16, -INF , !P6 ;  /* 0xff80000010c07808 */ /* 0x000fe40007000000 */
[----:B------:R-:W-:Y:S02]  /*bef0*/  ISETP.GE.AND P6, PT, R6, R10, PT ;  /* 0x0000000a0600720c */ /* 0x000fe40003fc6270 */
[----:B------:R-:W-:Y:S02]  /*bf00*/  FSEL R188, R188, -INF , !P0 ;  /* 0xff800000bcbc7808 */ /* 0x000fe40004000000 */
[----:B------:R-:W-:Y:S02]  /*bf10*/  FSEL R200, R29, -INF , !P4 ;  /* 0xff8000001dc87808 */ /* 0x000fe40006000000 */
[----:B------:R-:W-:Y:S02]  /*bf20*/  PLOP3.LUT P0, PT, PT, PT, UP0, 0x80, 0x0 ;  /* 0x000000000000781c */ /* 0x000fe40003f0f008 */
[----:B------:R-:W-:-:S02]  /*bf30*/  ISETP.GE.AND P4, PT, R7, R13, PT ;  /* 0x0000000d0700720c */ /* 0x000fc40003f86270 */
[----:B------:R-:W-:Y:S02]  /*bf40*/  FSEL R179, R17, -INF , !P6 ;  /* 0xff80000011b37808 */ /* 0x000fe40007000000 */
[----:B------:R-:W-:Y:S02]  /*bf50*/  LOP3.LUT R2, R5, UR20, R230, 0x96, !PT ;  /* 0x0000001405027c12 */ /* 0x000fe4000f8e96e6 */
[----:B------:R-:W-:Y:S02]  /*bf60*/  ISETP.GE.AND P6, PT, R6, R11, PT ;  /* 0x0000000b0600720c */ /* 0x000fe40003fc6270 */
[----:B------:R-:W-:Y:S02]  /*bf70*/  LOP3.LUT R7, R245, UR18, R4, 0x96, !PT ;  /* 0x00000012f5077c12 */ /* 0x000fe4000f8e9604 */
[----:B------:R-:W-:Y:S02]  /*bf80*/  FSEL R196, R181, -INF , !P1 ;  /* 0xff800000b5c47808 */ /* 0x000fe40004800000 */
[----:B------:R-:W-:Y:S01]  /*bf90*/  ISETP.GE.AND P1, PT, R3, R13, PT ;  /* 0x0000000d0300720c */ /* 0x000fe20003f26270 */
[----:B------:R-:W-:Y:S01]  /*bfa0*/  IMAD.WIDE.U32 R2, R2, -0x2daee0ad, RZ ;  /* 0xd2511f5302027825 */ /* 0x000fe200078e00ff */
[----:B------:R-:W-:-:S03]  /*bfb0*/  FSEL R193, R19, -INF , !P6 ;  /* 0xff80000013c17808 */ /* 0x000fc60007000000 */
        /* <DEDUP_REMOVED lines=33> */
.L_x_1117:
        /* <DEDUP_REMOVED lines=19> */
[----:B------:R-:W-:Y:S01]  /*c300*/  FMNMX.FTZ R2, R201, R2, !PT ;  /* 0x00000002c9027209 */ /* 0x000fe20007810000 */
[----:B------:R-:W-:Y:S01]  /*c310*/  IMAD.WIDE.U32 R16, R5, -0x2daee0ad, RZ ;  /* 0xd2511f5305107825 */ /* 0x000fe200078e00ff */
[----:B------:R-:W-:Y:S02]  /*c320*/  LOP3.LUT R14, R9, UR14, R14, 0x96, !PT ;  /* 0x0000000e090e7c12 */ /* 0x000fe4000f8e960e */
[----:B------:R-:W-:Y:S01]  /*c330*/  FMNMX.FTZ R2, R200, R2, !PT ;  /* 0x00000002c8027209 */ /* 0x000fe20007810000 */
[----:B------:R-:W-:Y:S01]  /*c340*/  IMAD.WIDE.U32 R30, R7, -0x326172a9, RZ ;  /* 0xcd9e8d57071e7825 */ /* 0x000fe200078e00ff */
[----:B------:R-:W-:Y:S02]  /*c350*/  FMNMX.FTZ R3, R134, R20, !PT ;  /* 0x0000001486037209 */ /* 0x000fe40007810000 */
[----:B------:R-:W-:Y:S01]  /*c360*/  FMNMX.FTZ R5, R192, R2, !PT ;  /* 0x00000002c0057209 */ /* 0x000fe20007810000 */
[----:B------:R-:W-:Y:S01]  /*c370*/  IMAD.WIDE.U32 R180, R14, -0x2daee0ad, RZ ;  /* 0xd2511f530eb47825 */ /* 0x000fe200078e00ff */
[----:B------:R-:W-:-:S02]  /*c380*/  FMNMX.FTZ R3, R26, R3, !PT ;  /* 0x000000031a037209 */ /* 0x000fc40007810000 */
[----:B------:R-:W-:Y:S02]  /*c390*/  FMNMX.FTZ R5, R179, R5, !PT ;  /* 0x00000005b3057209 */ /* 0x000fe40007810000 */
[----:B------:R-:W-:Y:S02]  /*c3a0*/  LOP3.LUT R18, R17, UR13, R18, 0x96, !PT ;  /* 0x0000000d11127c12 */ /* 0x000fe4000f8e9612 */
[----:B------:R-:W-:Y:S01]  /*c3b0*/  LOP3.LUT R6, R181, UR5, R16, 0x96, !PT ;  /* 0x00000005b5067c12 */ /* 0x000fe2000f8e9610 */
[----:B------:R-:W-:Y:S01]  /*c3c0*/  IMAD.WIDE.U32 R16, R4, -0x2daee0ad, RZ ;  /* 0xd2511f5304107825 */ /* 0x000fe200078e00ff */
[----:B------:R-:W-:Y:S01]  /*c3d0*/  LOP3.LUT R4, R31, UR14, R172, 0x96, !PT ;  /* 0x0000000e1f047c12 */ /* 0x000fe2000f8e96ac */
[----:B------:R-:W1:Y:S01]  /*c3e0*/  SHFL.BFLY PT, R14, R5, 0x2, 0x1f ;  /* 0x0c401f00050e7f89 */ /* 0x000e6200000e0000 */
        /* <DEDUP_REMOVED lines=8> */
[C---:B------:R-:W-:Y:S02]  /*c470*/  LOP3.LUT R15, R6.reuse, 0xffff, RZ, 0xc0, !PT ;  /* 0x0000ffff060f7812 */ /* 0x040fe400078ec0ff */
[----:B------:R-:W-:Y:S01]  /*c480*/  LOP3.LUT R19, R6, 0xff, RZ, 0xc0, !PT ;  /* 0x000000ff06137812 */ /* 0x000fe200078ec0ff */
[----:B------:R-:W-:Y:S01]  /*c490*/  IMAD.WIDE.U32 R8, R9, -0x326172a9, RZ ;  /* 0xcd9e8d5709087825 */ /* 0x000fe200078e00ff */
[----:B------:R-:W-:-:S02]  /*c4a0*/  SHF.R.U32.HI R4, RZ, 0x10, R6 ;  /* 0x00000010ff047819 */ /* 0x000fc40000011606 */
[----:B------:R-:W-:Y:S02]  /*c4b0*/  SHF.R.U32.HI R17, RZ, 0x18, R6 ;  /* 0x00000018ff117819 */ /* 0x000fe40000011606 */
[----:B------:R-:W-:Y:S02]  /*c4c0*/  LOP3.LUT R6, R185, UR5, R16, 0x96, !PT ;  /* 0x00000005b9067c12 */ /* 0x000fe4000f8e9610 */
[----:B------:R-:W-:Y:S02]  /*c4d0*/  FMNMX.FTZ R3, R202, R3, !PT ;  /* 0x00000003ca037209 */ /* 0x000fe40007810000 */
[----:B------:R-:W-:Y:S01]  /*c4e0*/  LOP3.LUT R2, R7, UR21, R18, 0x96, !PT ;  /* 0x0000001507027c12 */ /* 0x000fe2000f8e9612 */
[----:B------:R-:W-:Y:S01]  /*c4f0*/  IMAD.WIDE.U32 R6, R6, -0x326172a9, RZ ;  /* 0xcd9e8d5706067825 */ /* 0x000fe200078e00ff */
[----:B------:R-:W-:Y:S02]  /*c500*/  SHF.R.U32.HI R15, RZ, 0x8, R15 ;  /* 0x00000008ff0f7819 */ /* 0x000fe4000001160f */
[----:B------:R-:W-:-:S02]  /*c510*/  LOP3.LUT R4, R4, 0xff, RZ, 0xc0, !PT ;  /* 0x000000ff04047812 */ /* 0x000fc400078ec0ff */
[----:B------:R-:W-:Y:S02]  /*c520*/  FMNMX.FTZ R3, R194, R3, !PT ;  /* 0x00000003c2037209 */ /* 0x000fe40007810000 */
[----:B------:R-:W-:Y:S02]  /*c530*/  PRMT R19, R19, 0x5410, R15 ;  /* 0x0000541013137816 */ /* 0x000fe4000000000f */
[----:B------:R-:W-:Y:S02]  /*c540*/  PRMT R34, R4, 0x5410, R17 ;  /* 0x0000541004227816 */ /* 0x000fe40000000011 */
[----:B------:R-:W-:Y:S02]  /*c550*/  LOP3.LUT R4, R7, UR21, R8, 0x96, !PT ;  /* 0x0000001507047c12 */ /* 0x000fe4000f8e9608 */
[----:B------:R-:W-:Y:S02]  /*c560*/  LOP3.LUT R15, R6, 0xffff, RZ, 0xc0, !PT ;  /* 0x0000ffff060f7812 */ /* 0x000fe400078ec0ff */
[----:B------:R-:W-:-:S02]  /*c570*/  FMNMX.FTZ R7, R133, R21, !PT ;  /* 0x0000001585077209 */ /* 0x000fc40007810000 */
[----:B------:R-:W-:Y:S02]  /*c580*/  FMNMX.FTZ R3, R193, R3, !PT ;  /* 0x00000003c1037209 */ /* 0x000fe40007810000 */
[----:B------:R-:W-:Y:S02]  /*c590*/  LOP3.LUT R18, R6, 0xff, RZ, 0xc0, !PT ;  /* 0x000000ff06127812 */ /* 0x000fe400078ec0ff */
[--C-:B------:R-:W-:Y:S02]  /*c5a0*/  SHF.R.U32.HI R29, RZ, 0x10, R6.reuse ;  /* 0x00000010ff1d7819 */ /* 0x100fe40000011606 */
[----:B------:R-:W-:Y:S02]  /*c5b0*/  SHF.R.U32.HI R31, RZ, 0x18, R6 ;  /* 0x00000018ff1f7819 */ /* 0x000fe40000011606 */
[----:B------:R-:W-:Y:S02]  /*c5c0*/  LOP3.LUT R6, R2, 0xffff, RZ, 0xc0, !PT ;  /* 0x0000ffff02067812 */ /* 0x000fe400078ec0ff */
[----:B------:R-:W-:-:S02]  /*c5d0*/  LOP3.LUT R197, R9, UR12, R30, 0x96, !PT ;  /* 0x0000000c09c57c12 */ /* 0x000fc4000f8e961e */
[----:B-1----:R-:W-:Y:S01]  /*c5e0*/  FMNMX.FTZ R5, R5, R14, !PT ;  /* 0x0000000e05057209 */ /* 0x002fe20007810000 */
[----:B------:R-:W1:Y:S01]  /*c5f0*/  SHFL.BFLY PT, R9, R3, 0x2, 0x1f ;  /* 0x0c401f0003097f89 */ /* 0x000e6200000e0000 */
[----:B------:R-:W-:Y:S02]  /*c600*/  FMNMX.FTZ R7, R33, R7, !PT ;  /* 0x0000000721077209 */ /* 0x000fe40007810000 */
[----:B------:R-:W-:Y:S01]  /*c610*/  LOP3.LUT R8, R2, 0xff, RZ, 0xc0, !PT ;  /* 0x000000ff02087812 */ /* 0x000fe200078ec0ff */
[----:B------:R-:W2:Y:S01]  /*c620*/  SHFL.BFLY PT, R14, R5, 0x1, 0x1f ;  /* 0x0c201f00050e7f89 */ /* 0x000ea200000e0000 */
[----:B------:R-:W-:Y:S02]  /*c630*/  SHF.R.U32.HI R6, RZ, 0x8, R6 ;  /* 0x00000008ff067819 */ /* 0x000fe40000011606 */
[----:B------:R-:W-:Y:S02]  /*c640*/  FMNMX.FTZ R7, R27, R7, !PT ;  /* 0x000000071b077209 */ /* 0x000fe40007810000 */
[----:B------:R-:W-:-:S02]  /*c650*/  PRMT R22, R8, 0x5410, R6 ;  /* 0x0000541008167816 */ /* 0x000fc40000000006 */
[--C-:B------:R-:W-:Y:S02]  /*c660*/  SHF.R.U32.HI R6, RZ, 0x10, R2.reuse ;  /* 0x00000010ff067819 */ /* 0x100fe40000011602 */
[----:B------:R-:W-:Y:S02]  /*c670*/  FMNMX.FTZ R8, R28, R7, !PT ;  /* 0x000000071c087209 */ /* 0x000fe40007810000 */
[----:B------:R-:W-:Y:S02]  /*c680*/  SHF.R.U32.HI R7, RZ, 0x18, R2 ;  /* 0x00000018ff077819 */ /* 0x000fe40000011602 */
[----:B------:R-:W-:Y:S02]  /*c690*/  LOP3.LUT R2, R6, 0xff, RZ, 0xc0, !PT ;  /* 0x000000ff06027812 */ /* 0x000fe400078ec0ff */
[----:B------:R-:W-:Y:S02]  /*c6a0*/  FMNMX.FTZ R6, R195, R8, !PT ;  /* 0x00000008c3067209 */ /* 0x000fe40007810000 */
[----:B------:R-:W-:-:S02]  /*c6b0*/  PRMT R17, R2, 0x5410, R7 ;  /* 0x0000541002117816 */ /* 0x000fc40000000007 */
[----:B------:R-:W-:Y:S02]  /*c6c0*/  FMNMX.FTZ R2, R196, R6, !PT ;  /* 0x00000006c4027209 */ /* 0x000fe40007810000 */
[----:B------:R-:W-:Y:S02]  /*c6d0*/  FSEL R173, R189, -INF , !P6 ;  /* 0xff800000bdad7808 */ /* 0x000fe40007000000 */
[----:B------:R-:W-:Y:S02]  /*c6e0*/  FMNMX.FTZ R2, R188, R2, !PT ;  /* 0x00000002bc027209 */ /* 0x000fe40007810000 */
[----:B------:R-:W-:Y:S02]  /*c6f0*/  FMNMX.FTZ R7, R136, R23, !PT ;  /* 0x0000001788077209 */ /* 0x000fe40007810000 */
[----:B------:R-:W-:Y:S02]  /*c700*/  FMNMX.FTZ R16, R173, R2, !PT ;  /* 0x00000002ad107209 */ /* 0x000fe40007810000 */
[----:B-1----:R-:W-:-:S02]  /*c710*/  FMNMX.FTZ R2, R3, R9, !PT ;  /* 0x0000000903027209 */ /* 0x002fc40007810000 */
[----:B------:R-:W-:Y:S02]  /*c720*/  FSEL R6, R198, -INF , !P5 ;  /* 0xff800000c6067808 */ /* 0x000fe40006800000 */
[----:B------:R-:W-:Y:S01]  /*c730*/  FMNMX.FTZ R8, R139, R7, !PT ;  /* 0x000000078b087209 */ /* 0x000fe20007810000 */
[----:B------:R-:W1:Y:S01]  /*c740*/  SHFL.BFLY PT, R9, R2, 0x1, 0x1f ;  /* 0x0c201f0002097f89 */ /* 0x000e6200000e0000 */
[----:B--2---:R-:W-:Y:S02]  /*c750*/  FMNMX.FTZ R226, R5, R14, !PT ;  /* 0x0000000e05e27209 */ /* 0x004fe40007810000 */
[----:B------:R-:W-:Y:S02]  /*c760*/  FSEL R7, R199, -INF , !P4 ;  /* 0xff800000c7077808 */ /* 0x000fe40006000000 */
[----:B------:R-:W-:Y:S01]  /*c770*/  FMNMX.FTZ R5, R6, R8, !PT ;  /* 0x0000000806057209 */ /* 0x000fe20007810000 */
[----:B------:R-:W-:Y:S01]  /*c780*/  FMUL.FTZ R3, R226, UR35 ;  /* 0x00000023e2037c20 */ /* 0x000fe20008410000 */
[----:B------:R-:W-:Y:S01]  /*c790*/  FSEL R172, R182, -INF , !P3 ;  /* 0xff800000b6ac7808 */ /* 0x000fe20005800000 */
[----:B------:R-:W2:Y:S01]  /*c7a0*/  SHFL.BFLY PT, R8, R16, 0x2, 0x1f ;  /* 0x0c401f0010087f89 */ /* 0x000ea200000e0000 */
[----:B------:R-:W-:-:S02]  /*c7b0*/  FMNMX.FTZ R5, R7, R5, !PT ;  /* 0x0000000507057209 */ /* 0x000fc40007810000 */
[----:B------:R-:W-:Y:S02]  /*c7c0*/  FSEL R175, R191, -INF , !P0 ;  /* 0xff800000bfaf7808 */ /* 0x000fe40004000000 */
[----:B------:R-:W-:Y:S02]  /*c7d0*/  FMNMX.FTZ R5, R172, R5, !PT ;  /* 0x00000005ac057209 */ /* 0x000fe40007810000 */
[----:B------:R-:W-:Y:S02]  /*c7e0*/  FSETP.NEU.FTZ.AND P2, PT, R226, -INF , PT ;  /* 0xff800000e200780b */ /* 0x000fe40003f5d000 */
[----:B------:R-:W-:Y:S02]  /*c7f0*/  FMNMX.FTZ R5, R174, R5, !PT ;  /* 0x00000005ae057209 */ /* 0x000fe40007810000 */
[----:B------:R-:W-:Y:S02]  /*c800*/  FSEL R3, R3, RZ, P2 ;  /* 0x000000ff03037208 */ /* 0x000fe40001000000 */
[----:B------:R-:W-:-:S02]  /*c810*/  FMNMX.FTZ R5, R176, R5, !PT ;  /* 0x00000005b0057209 */ /* 0x000fc40007810000 */
[----:B------:R-:W-:Y:S01]  /*c820*/  SHF.R.U32.HI R15, RZ, 0x8, R15 ;  /* 0x00000008ff0f7819 */ /* 0x000fe2000001160f */
[--C-:B------:R-:W-:Y:S01]  /*c830*/  FFMA.FTZ R24, R24, UR35, -R3.reuse ;  /* 0x0000002318187c23 */ /* 0x100fe20008010803 */
[----:B------:R-:W-:Y:S01]  /*c840*/  FMNMX.FTZ R5, R175, R5, !PT ;  /* 0x00000005af057209 */ /* 0x000fe20007810000 */
[--C-:B------:R-:W-:Y:S01]  /*c850*/  FFMA.FTZ R25, R25, UR35, -R3.reuse ;  /* 0x0000002319197c23 */ /* 0x100fe20008010803 */
[----:B-1----:R-:W-:Y:S01]  /*c860*/  FMNMX.FTZ R227, R2, R9, !PT ;  /* 0x0000000902e37209 */ /* 0x002fe20007810000 */
[----:B------:R-:W-:Y:S01]  /*c870*/  FFMA.FTZ R2, R137, UR35, -R3 ;  /* 0x0000002389027c23 */ /* 0x000fe20008010803 */
[----:B------:R1:W-:Y:S01]  /*c880*/  MUFU.EX2 R186, R24 ;  /* 0x0000001800ba7308 */ /* 0x0003e20000000800 */
[----:B------:R-:W-:Y:S01]  /*c890*/  SHFL.BFLY PT, R9, R5, 0x2, 0x1f ;  /* 0x0c401f0005097f89 */ /* 0x000fe200000e0000 */
[C---:B------:R-:W-:Y:S02]  /*c8a0*/  FSETP.NEU.FTZ.AND P3, PT, R227.reuse, -INF , PT ;  /* 0xff800000e300780b */ /* 0x040fe40003f7d000 */
[----:B--2---:R-:W-:Y:S01]  /*c8b0*/  FMNMX.FTZ R16, R16, R8, !PT ;  /* 0x0000000810107209 */ /* 0x004fe20007810000 */
[----:B------:R-:W-:Y:S01]  /*c8c0*/  FMUL.FTZ R8, R227, UR35 ;  /* 0x00000023e3087c20 */ /* 0x000fe20008410000 */
[----:B------:R-:W-:-:S02]  /*c8d0*/  HSET2.LE.AND R17, R17, R0, PT ;  /* 0x0000000011117233 */ /* 0x000fc40003803000 */
[----:B------:R2:W-:Y:S01]  /*c8e0*/  MUFU.EX2 R204, R2 ;  /* 0x0000000200cc7308 */ /* 0x0005e20000000800 */
[----:B------:R-:W3:Y:S01]  /*c8f0*/  SHFL.BFLY PT, R14, R16, 0x1, 0x1f ;  /* 0x0c201f00100e7f89 */ /* 0x000ee200000e0000 */
[----:B------:R-:W-:-:S05]  /*c900*/  FSEL R8, R8, RZ, P3 ;  /* 0x000000ff08087208 */ /* 0x000fca0001800000 */
[----:B------:R-:W-:Y:S01]  /*c910*/  FFMA.FTZ R20, R20, UR35, -R8 ;  /* 0x0000002314147c23 */ /* 0x000fe20008010808 */
[----:B------:R-:W-:Y:S01]  /*c920*/  MUFU.EX2 R199, R25 ;  /* 0x0000001900c77308 */ /* 0x000fe20000000800 */
[----:B-1----:R-:W-:Y:S02]  /*c930*/  PRMT R24, R18, 0x5410, R15 ;  /* 0x0000541012187816 */ /* 0x002fe4000000000f */
[--C-:B------:R-:W-:Y:S02]  /*c940*/  HSET2.LE.AND R18, R19, R0.reuse, PT ;  /* 0x0000000013127233 */ /* 0x100fe40003803000 */
[----:B------:R-:W-:-:S03]  /*c950*/  HSET2.LE.AND R19, R34, R0, PT ;  /* 0x0000000022137233 */ /* 0x000fc60003803000 */
[----:B------:R-:W-:Y:S01]  /*c960*/  MUFU.EX2 R187, R20 ;  /* 0x0000001400bb7308 */ /* 0x000fe20000000800 */
[----:B--2---:R-:W-:-:S07]  /*c970*/  FFMA.FTZ R2, R132, UR35, -R3 ;  /* 0x0000002384027c23 */ /* 0x004fce0008010803 */
[----:B------:R1:W-:Y:S01]  /*c980*/  MUFU.EX2 R190, R2 ;  /* 0x0000000200be7308 */ /* 0x0003e20000000800 */
[----:B---3--:R-:W-:Y:S01]  /*c990*/  FMNMX.FTZ R225, R16, R14, !PT ;  /* 0x0000000e10e17209 */ /* 0x008fe20007810000 */
[----:B------:R-:W-:Y:S01]  /*c9a0*/  FFMA.FTZ R14, R32, UR35, -R8 ;  /* 0x00000023200e7c23 */ /* 0x000fe20008010808 */
[----:B------:R-:W-:Y:S02]  /*c9b0*/  HSET2.LE.AND R16, R22, R0, PT ;  /* 0x0000000016107233 */ /* 0x000fe40003803000 */
[----:B------:R-:W-:-:S03]  /*c9c0*/  FSETP.NEU.FTZ.AND P1, PT, R225, -INF , PT ;  /* 0xff800000e100780b */ /* 0x000fc60003f3d000 */
[----:B------:R-:W-:Y:S01]  /*c9d0*/  MUFU.EX2 R189, R14 ;  /* 0x0000000e00bd7308 */ /* 0x000fe20000000800 */
[----:B-1----:R-:W-:Y:S01]  /*c9e0*/  FMNMX.FTZ R2, R5, R9, !PT ;  /* 0x0000000905027209 */ /* 0x002fe20007810000 */
[----:B------:R-:W-:Y:S01]  /*c9f0*/  FFMA.FTZ R5, R26, UR35, -R8 ;  /* 0x000000231a057c23 */ /* 0x000fe20008010808 */
[----:B------:R-:W-:-:S03]  /*ca00*/  LOP3.LUT R9, R29, 0xff, RZ, 0xc0, !PT ;  /* 0x000000ff1d097812 */ /* 0x000fc600078ec0ff */
[----:B------:R-:W1:Y:S02]  /*ca10*/  SHFL.BFLY PT, R15, R2, 0x1, 0x1f ;  /* 0x0c201f00020f7f89 */ /* 0x000e6400000e0000 */
[----:B------:R2:W-:Y:S01]  /*ca20*/  MUFU.EX2 R182, R5 ;  /* 0x0000000500b67308 */ /* 0x0005e20000000800 */
[----:B------:R-:W-:Y:S01]  /*ca30*/  PRMT R31, R9, 0x5410, R31 ;  /* 0x00005410091f7816 */ /* 0x000fe2000000001f */
[----:B------:R-:W-:-:S05]  /*ca40*/  FMUL.FTZ R9, R225, UR35 ;  /* 0x00000023e1097c20 */ /* 0x000fca0008410000 */
[----:B------:R-:W-:-:S05]  /*ca50*/  FSEL R9, R9, RZ, P1 ;  /* 0x000000ff09097208 */ /* 0x000fca0000800000 */
[----:B------:R-:W-:-:S04]  /*ca60*/  FFMA.FTZ R21, R21, UR35, -R9 ;  /* 0x0000002315157c23 */ /* 0x000fc80008010809 */
[----:B------:R-:W-:Y:S01]  /*ca70*/  MUFU.EX2 R198, R21 ;  /* 0x0000001500c67308 */ /* 0x000fe20000000800 */
[----:B--2---:R-:W-:Y:S01]  /*ca80*/  FFMA.FTZ R5, R138, UR35, -R8 ;  /* 0x000000238a057c23 */ /* 0x004fe20008010808 */
[----:B-1----:R-:W-:-:S06]  /*ca90*/  FMNMX.FTZ R223, R2, R15, !PT ;  /* 0x0000000f02df7209 */ /* 0x002fcc0007810000 */
[----:B------:R1:W-:Y:S01]  /*caa0*/  MUFU.EX2 R191, R5 ;  /* 0x0000000500bf7308 */ /* 0x0003e20000000800 */
[----:B------:R-:W-:Y:S01]  /*cab0*/  FFMA.FTZ R2, R33, UR35, -R9 ;  /* 0x0000002321027c23 */ /* 0x000fe20008010809 */
[----:B------:R-:W-:-:S06]  /*cac0*/  FSETP.NEU.FTZ.AND P0, PT, R223, -INF , PT ;  /* 0xff800000df00780b */ /* 0x000fcc0003f1d000 */
[----:B------:R2:W-:Y:S01]  /*cad0*/  MUFU.EX2 R183, R2 ;  /* 0x0000000200b77308 */ /* 0x0005e20000000800 */
[----:B-1----:R-:W-:-:S04]  /*cae0*/  LOP3.LUT R5, R4, 0xffff, RZ, 0xc0, !PT ;  /* 0x0000ffff04057812 */ /* 0x002fc800078ec0ff */
[----:B------:R-:W-:Y:S02]  /*caf0*/  SHF.R.U32.HI R14, RZ, 0x8, R5 ;  /* 0x00000008ff0e7819 */ /* 0x000fe40000011605 */
[----:B------:R-:W-:-:S04]  /*cb00*/  LOP3.LUT R5, R4, 0xff, RZ, 0xc0, !PT ;  /* 0x000000ff04057812 */ /* 0x000fc800078ec0ff */
[----:B------:R-:W-:Y:S01]  /*cb10*/  PRMT R30, R5, 0x5410, R14 ;  /* 0x00005410051e7816 */ /* 0x000fe2000000000e */
[----:B------:R-:W-:Y:S01]  /*cb20*/  FMUL.FTZ R14, R223, UR35 ;  /* 0x00000023df0e7c20 */ /* 0x000fe20008410000 */
[--C-:B------:R-:W-:Y:S02]  /*cb30*/  SHF.R.U32.HI R5, RZ, 0x10, R4.reuse ;  /* 0x00000010ff057819 */ /* 0x100fe40000011604 */
[----:B------:R-:W-:Y:S02]  /*cb40*/  SHF.R.U32.HI R4, RZ, 0x18, R4 ;  /* 0x00000018ff047819 */ /* 0x000fe40000011604 */
[----:B--2---:R-:W-:Y:S01]  /*cb50*/  LOP3.LUT R2, R5, 0xff, RZ, 0xc0, !PT ;  /* 0x000000ff05027812 */ /* 0x004fe200078ec0ff */
[--C-:B------:R-:W-:Y:S01]  /*cb60*/  FFMA.FTZ R5, R27, UR35, -R9.reuse ;  /* 0x000000231b057c23 */ /* 0x100fe20008010809 */
[----:B------:R-:W-:Y:S02]  /*cb70*/  FSEL R14, R14, RZ, P0 ;  /* 0x000000ff0e0e7208 */ /* 0x000fe40000000000 */
[----:B------:R-:W-:Y:S01]  /*cb80*/  PRMT R29, R2, 0x5410, R4 ;  /* 0x00005410021d7816 */ /* 0x000fe20000000004 */
[----:B------:R-:W-:Y:S01]  /*cb90*/  FFMA.FTZ R2, R28, UR35, -R9 ;  /* 0x000000231c027c23 */ /* 0x000fe20008010809 */
[----:B------:R1:W-:Y:S01]  /*cba0*/  MUFU.EX2 R251, R5 ;  /* 0x0000000500fb7308 */ /* 0x0003e20000000800 */
[--C-:B------:R-:W-:Y:S01]  /*cbb0*/  FFMA.FTZ R6, R6, UR35, -R14.reuse ;  /* 0x0000002306067c23 */ /* 0x100fe2000801080e */
[----:B------:R-:W-:Y:S01]  /*cbc0*/  FFMA.FTZ R7, R7, UR35, -R14 ;  /* 0x0000002307077c23 */ /* 0x000fe2000801080e */
[----:B------:R-:W-:-:S05]  /*cbd0*/  FSEL R4, R227, RZ, P3 ;  /* 0x000000ffe3047208 */ /* 0x000fca0001800000 */
[----:B------:R2:W-:Y:S01]  /*cbe0*/  MUFU.EX2 R252, R2 ;  /* 0x0000000200fc7308 */ /* 0x0005e20000000800 */
[----:B------:R-:W-:Y:S01]  /*cbf0*/  FADD.FTZ R20, R134, -R4 ;  /* 0x8000000486147221 */ /* 0x000fe20000010000 */
[----:B------:R-:W-:Y:S02]  /*cc00*/  FSEL R4, R223, RZ, P0 ;  /* 0x000000ffdf047208 */ /* 0x000fe40000000000 */
[----:B------:R-:W-:Y:S01]  /*cc10*/  PLOP3.LUT P0, PT, PT, PT, UP0, 0x80, 0x0 ;  /* 0x000000000000781c */ /* 0x000fe20003f0f008 */
[----:B------:R-:W-:Y:S02]  /*cc20*/  FMUL.FTZ R20, R20, UR35 ;  /* 0x0000002314147c20 */ /* 0x000fe40008410000 */
[----:B------:R-:W-:Y:S01]  /*cc30*/  FADD.FTZ R4, R136, -R4 ;  /* 0x8000000488047221 */ /* 0x000fe20000010000 */
[----:B------:R3:W-:Y:S01]  /*cc40*/  MUFU.EX2 R178, R6 ;  /* 0x0000000600b27308 */ /* 0x0007e20000000800 */
[----:B-1----:R-:W-:Y:S02]  /*cc50*/  FSEL R5, R226, RZ, P2 ;  /* 0x000000ffe2057208 */ /* 0x002fe40001000000 */
[----:B------:R-:W-:-:S03]  /*cc60*/  FMUL.FTZ R4, R4, UR35 ;  /* 0x0000002304047c20 */ /* 0x000fc60008410000 */
[----:B------:R-:W-:Y:S01]  /*cc70*/  FADD.FTZ R15, R135, -R5 ;  /* 0x80000005870f7221 */ /* 0x000fe20000010000 */
[----:B------:R-:W-:Y:S01]  /*cc80*/  FSEL R5, R225, RZ, P1 ;  /* 0x000000ffe1057208 */ /* 0x000fe20000800000 */
[----:B------:R-:W1:Y:S01]  /*cc90*/  MUFU.EX2 R177, R7 ;  /* 0x0000000700b17308 */ /* 0x000e620000000800 */
[----:B--2---:R-:W-:Y:S01]  /*cca0*/  FFMA.FTZ R2, R23, UR35, -R14 ;  /* 0x0000002317027c23 */ /* 0x004fe2000801080e */
[----:B------:R-:W-:Y:S02]  /*ccb0*/  FMUL.FTZ R15, R15, UR35 ;  /* 0x000000230f0f7c20 */ /* 0x000fe40008410000 */
[----:B------:R-:W-:-:S04]  /*ccc0*/  FADD.FTZ R5, R133, -R5 ;  /* 0x8000000585057221 */ /* 0x000fc80000010000 */
[----:B------:R2:W-:Y:S01]  /*ccd0*/  MUFU.EX2 R246, R2 ;  /* 0x0000000200f67308 */ /* 0x0005e20000000800 */
[----:B---3--:R-:W-:Y:S01]  /*cce0*/  HSET2.LE.AND R6, R24, R0, PT ;  /* 0x0000000018067233 */ /* 0x008fe20003803000 */
[----:B------:R-:W-:Y:S01]  /*ccf0*/  FMUL.FTZ R5, R5, UR35 ;  /* 0x0000002305057c20 */ /* 0x000fe20008410000 */
[----:B------:R-:W3:Y:S05]  /*cd00*/  LDSM.16.MT88.4 R24, [R209+0xa000] ;  /* 0x00a00000d118783b */ /* 0x000eea0000004200 */
[----:B------:R-:W4:Y:S01]  /*cd10*/  MUFU.EX2 R22, R15 ;  /* 0x0000000f00167308 */ /* 0x000f220000000800 */
[----:B-1----:R-:W-:-:S07]  /*cd20*/  F2FP.BF16.F32.PACK_AB R7, R177, R178 ;  /* 0x000000b2b107723e */ /* 0x002fce00000010ff */
[----:B------:R-:W1:Y:S01]  /*cd30*/  MUFU.EX2 R21, R20 ;  /* 0x0000001400157308 */ /* 0x000e620000000800 */
[----:B--2---:R-:W-:-:S07]  /*cd40*/  FFMA.FTZ R2, R139, UR35, -R14 ;  /* 0x000000238b027c23 */ /* 0x004fce000801080e */
[----:B------:R2:W5:Y:S01]  /*cd50*/  MUFU.EX2 R245, R2 ;  /* 0x0000000200f57308 */ /* 0x0005620000000800 */
[-C--:B----4-:R-:W-:Y:S01]  /*cd60*/  FMUL.FTZ R144, R144, R22.reuse ;  /* 0x0000001690907220 */ /* 0x090fe20000410000 */
[-C--:B------:R-:W-:Y:S01]  /*cd70*/  FMUL.FTZ R145, R145, R22.reuse ;  /* 0x0000001691917220 */ /* 0x080fe20000410000 */
[-C--:B------:R-:W-:Y:S01]  /*cd80*/  FMUL.FTZ R152, R152, R22.reuse ;  /* 0x0000001698987220 */ /* 0x080fe20000410000 */
[-C--:B------:R-:W-:Y:S01]  /*cd90*/  FMUL.FTZ R153, R153, R22.reuse ;  /* 0x0000001699997220 */ /* 0x080fe20000410000 */
[-C--:B------:R-:W-:Y:S01]  /*cda0*/  FMUL.FTZ R52, R52, R22.reuse ;  /* 0x0000001634347220 */ /* 0x080fe20000410000 */
[-C--:B------:R-:W-:Y:S01]  /*cdb0*/  FMUL.FTZ R53, R53, R22.reuse ;  /* 0x0000001635357220 */ /* 0x080fe20000410000 */
[-C--:B------:R-:W-:Y:S01]  /*cdc0*/  FMUL.FTZ R48, R48, R22.reuse ;  /* 0x0000001630307220 */ /* 0x080fe20000410000 */
[----:B------:R5:W4:Y:S01]  /*cdd0*/  MUFU.EX2 R20, R5 ;  /* 0x0000000500147308 */ /* 0x000b220000000800 */
        /* <DEDUP_REMOVED lines=8> */
[----:B--2---:R-:W-:Y:S01]  /*ce60*/  F2FP.BF16.F32.PACK_AB R2, R190, R204 ;  /* 0x000000ccbe02723e */ /* 0x004fe200000010ff */
[-C--:B------:R-:W-:Y:S01]  /*ce70*/  FMUL.FTZ R50, R50, R21.reuse ;  /* 0x0000001532327220 */ /* 0x080fe20000410000 */
[----:B------:R-:W-:Y:S01]  /*ce80*/  FMUL.FTZ R51, R51, R21 ;  /* 0x0000001533337220 */ /* 0x000fe20000410000 */
[----:B------:R-:W-:Y:S01]  /*ce90*/  FMUL.FTZ R36, R36, R22 ;  /* 0x0000001624247220 */ /* 0x000fe20000410000 */
[----:B------:R-:W-:Y:S01]  /*cea0*/  LOP3.LUT R18, R18, R2, RZ, 0xc0, !PT ;  /* 0x0000000212127212 */ /* 0x000fe200078ec0ff */
[----:B------:R-:W-:Y:S01]  /*ceb0*/  FMUL.FTZ R37, R37, R22 ;  /* 0x0000001625257220 */ /* 0x000fe20000410000 */
[----:B------:R-:W-:Y:S01]  /*cec0*/  F2FP.BF16.F32.PACK_AB R2, R189, R191 ;  /* 0x000000bfbd02723e */ /* 0x000fe200000010ff */
[-C--:B------:R-:W-:Y:S01]  /*ced0*/  FMUL.FTZ R38, R38, R21.reuse ;  /* 0x0000001526267220 */ /* 0x080fe20000410000 */
[----:B-----5:R-:W-:Y:S01]  /*cee0*/  F2FP.BF16.F32.PACK_AB R5, R245, R246 ;  /* 0x000000f6f505723e */ /* 0x020fe200000010ff */
[----:B----4-:R-:W-:Y:S01]  /*cef0*/  FMUL.FTZ R140, R140, R20 ;  /* 0x000000148c8c7220 */ /* 0x010fe20000410000 */
[----:B------:R-:W-:Y:S01]  /*cf00*/  LOP3.LUT R19, R19, R2, RZ, 0xc0, !PT ;  /* 0x0000000213137212 */ /* 0x000fe200078ec0ff */
[----:B------:R-:W-:Y:S01]  /*cf10*/  FMUL.FTZ R141, R141, R20 ;  /* 0x000000148d8d7220 */ /* 0x000fe20000410000 */
[----:B------:R-:W-:Y:S01]  /*cf20*/  F2FP.BF16.F32.PACK_AB R2, R199, R186 ;  /* 0x000000bac702723e */ /* 0x000fe200000010ff */
[-C--:B------:R-:W-:Y:S01]  /*cf30*/  FMUL.FTZ R148, R148, R20.reuse ;  /* 0x0000001494947220 */ /* 0x080fe20000410000 */
[----:B------:R-:W-:Y:S01]  /*cf40*/  FMUL.FTZ R149, R149, R20 ;  /* 0x0000001495957220 */ /* 0x000fe20000410000 */
[----:B------:R-:W-:Y:S01]  /*cf50*/  FMUL.FTZ R39, R39, R21 ;  /* 0x0000001527277220 */ /* 0x000fe20000410000 */
[----:B------:R-:W-:Y:S01]  /*cf60*/  LOP3.LUT R16, R16, R2, RZ, 0xc0, !PT ;  /* 0x0000000210107212 */ /* 0x000fe200078ec0ff */
[----:B-1----:R-:W-:Y:S01]  /*cf70*/  FMUL.FTZ R142, R142, R15 ;  /* 0x0000000f8e8e7220 */ /* 0x002fe20000410000 */
[----:B------:R-:W-:Y:S01]  /*cf80*/  F2FP.BF16.F32.PACK_AB R2, R182, R187 ;  /* 0x000000bbb602723e */ /* 0x000fe200000010ff */
[-C--:B------:R-:W-:Y:S01]  /*cf90*/  FMUL.FTZ R143, R143, R15.reuse ;  /* 0x0000000f8f8f7220 */ /* 0x080fe20000410000 */
[----:B------:R-:W-:Y:S01]  /*cfa0*/  F2FP.BF16.F32.PACK_AB R4, R183, R198 ;  /* 0x000000c6b704723e */ /* 0x000fe200000010ff */
        /* <DEDUP_REMOVED lines=8> */
[C---:B---3--:R-:W-:Y:S01]  /*d030*/  HMMA.16816.F32.BF16 R144, R16.reuse, R24, R144 ;  /* 0x000000181090723c */ /* 0x048fe20000041890 */
[--C-:B------:R-:W-:Y:S01]  /*d040*/  HSET2.LE.AND R2, R31, R0.reuse, PT ;  /* 0x000000001f027233 */ /* 0x100fe20003803000 */
[-C--:B------:R-:W-:Y:S01]  /*d050*/  FMUL.FTZ R43, R43, R15.reuse ;  /* 0x0000000f2b2b7220 */ /* 0x080fe20000410000 */
        /* <DEDUP_REMOVED lines=11> */
[----:B------:R-:W-:Y:S01]  /*d110*/  FMUL.FTZ R59, R59, R15 ;  /* 0x0000000f3b3b7220 */ /* 0x000fe20000410000 */
[----:B------:R-:W-:Y:S01]  /*d120*/  HSET2.LE.AND R2, R29, R0, PT ;  /* 0x000000001d027233 */ /* 0x000fe20003803000 */
[-C--:B------:R-:W-:Y:S01]  /*d130*/  FMUL.FTZ R64, R64, R22.reuse ;  /* 0x0000001640407220 */ /* 0x080fe20000410000 */
[----:B------:R-:W1:Y:S01]  /*d140*/  LDSM.16.MT88.4 R28, [R211+0xa000] ;  /* 0x00a00000d31c783b */ /* 0x000e620000004200 */
[----:B------:R-:W-:Y:S01]  /*d150*/  FMUL.FTZ R65, R65, R22 ;  /* 0x0000001641417220 */ /* 0x000fe20000410000 */
[----:B------:R-:W-:Y:S01]  /*d160*/  FMUL.FTZ R66, R66, R21 ;  /* 0x0000001542427220 */ /* 0x000fe20000410000 */
[----:B------:R-:W-:Y:S01]  /*d170*/  LOP3.LUT R5, R2, R5, RZ, 0xc0, !PT ;  /* 0x0000000502057212 */ /* 0x000fe200078ec0ff */
[-C--:B------:R-:W-:Y:S01]  /*d180*/  FMUL.FTZ R60, R60, R20.reuse ;  /* 0x000000143c3c7220 */ /* 0x080fe20000410000 */
[-C--:B------:R-:W-:Y:S01]  /*d190*/  FMUL.FTZ R61, R61, R20.reuse ;  /* 0x000000143d3d7220 */ /* 0x080fe20000410000 */
[-C--:B------:R-:W-:Y:S01]  /*d1a0*/  FMUL.FTZ R62, R62, R15.reuse ;  /* 0x0000000f3e3e7220 */ /* 0x080fe20000410000 */
[----:B------:R-:W-:Y:S01]  /*d1b0*/  FMUL.FTZ R63, R63, R15 ;  /* 0x0000000f3f3f7220 */ /* 0x000fe20000410000 */
[----:B------:R-:W-:Y:S01]  /*d1c0*/  FMUL.FTZ R67, R67, R21 ;  /* 0x0000001543437220 */ /* 0x000fe20000410000 */
[----:B------:R-:W-:Y:S01]  /*d1d0*/  IMAD.MOV.U32 R155, RZ, RZ, R204 ;  /* 0x000000ffff9b7224 */ /* 0x000fe200078e00cc */
[C---:B------:R-:W-:Y:S01]  /*d1e0*/  HMMA.16816.F32.BF16 R140, R4.reuse, R24, R140 ;  /* 0x00000018048c723c */ /* 0x040fe2000004188c */
[----:B------:R-:W-:Y:S01]  /*d1f0*/  FFMA.FTZ R2, R201, UR35, -R3 ;  /* 0x00000023c9027c23 */ /* 0x000fe20008010803 */
[-C--:B------:R-:W-:Y:S01]  /*d200*/  FMUL.FTZ R72, R72, R20.reuse ;  /* 0x0000001448487220 */ /* 0x080fe20000410000 */
[----:B------:R-:W-:Y:S01]  /*d210*/  FMUL.FTZ R73, R73, R20 ;  /* 0x0000001449497220 */ /* 0x000fe20000410000 */
[----:B------:R-:W-:Y:S01]  /*d220*/  MOV R154, R228 ;  /* 0x000000e4009a7202 */ /* 0x000fe20000000f00 */
[----:B------:R-:W-:Y:S01]  /*d230*/  FMUL.FTZ R74, R74, R15 ;  /* 0x0000000f4a4a7220 */ /* 0x000fe20000410000 */
[----:B------:R-:W-:Y:S01]  /*d240*/  HMMA.16816.F32.BF16 R148, R4, R26, R148 ;  /* 0x0000001a0494723c */ /* 0x000fe20000041894 */
[----:B------:R-:W2:Y:S01]  /*d250*/  LDSM.16.MT88.4 R24, [R214+0xa000] ;  /* 0x00a00000d618783b */ /* 0x000ea20000004200 */
        /* <DEDUP_REMOVED lines=28> */
[-C--:B------:R-:W-:Y:S01]  /*d420*/  HMMA.16816.F32.BF16 R236, R16, R28.reuse, R36 ;  /* 0x0000001c10ec723c */ /* 0x080fe20000041824 */
[----:B------:R-:W1:Y:S01]  /*d430*/  LDSM.16.MT88.4 R36, [R214+0xb000] ;  /* 0x00b00000d624783b */ /* 0x000e620000004200 */
[-C--:B------:R-:W-:Y:S01]  /*d440*/  FMUL.FTZ R117, R117, R20.reuse ;  /* 0x0000001475757220 */ /* 0x080fe20000410000 */
        /* <DEDUP_REMOVED lines=9> */
[----:B--2---:R-:W-:Y:S01]  /*d4e0*/  HMMA.16816.F32.BF16 R32, R16, R24, R52 ;  /* 0x000000181020723c */ /* 0x004fe20000041834 */
[----:B------:R-:W-:Y:S01]  /*d4f0*/  FMUL.FTZ R125, R125, R20 ;  /* 0x000000147d7d7220 */ /* 0x000fe20000410000 */
[-C--:B------:R-:W-:Y:S01]  /*d500*/  FMUL.FTZ R166, R166, R15.reuse ;  /* 0x0000000fa6a67220 */ /* 0x080fe20000410000 */
[-C--:B------:R-:W-:Y:S01]  /*d510*/  FMUL.FTZ R167, R167, R15.reuse ;  /* 0x0000000fa7a77220 */ /* 0x080fe20000410000 */
[-C--:B------:R-:W-:Y:S01]  /*d520*/  FMUL.FTZ R126, R126, R15.reuse ;  /* 0x0000000f7e7e7220 */ /* 0x080fe20000410000 */
[----:B------:R-:W-:Y:S01]  /*d530*/  FMUL.FTZ R127, R127, R15 ;  /* 0x0000000f7f7f7220 */ /* 0x000fe20000410000 */
[C---:B------:R-:W-:Y:S01]  /*d540*/  HMMA.16816.F32.BF16 R44, R4.reuse, R30, R44 ;  /* 0x0000001e042c723c */ /* 0x040fe2000004182c */
[----:B------:R-:W2:Y:S01]  /*d550*/  LDSM.16.MT88.4 R28, [R213+0xa000] ;  /* 0x00a00000d51c783b */ /* 0x000ea20000004200 */
        /* <DEDUP_REMOVED lines=15> */
[----:B------:R-:W-:Y:S01]  /*d650*/  FMUL.FTZ R85, R85, R22 ;  /* 0x0000001655557220 */ /* 0x000fe20000410000 */
[----:B------:R-:W-:Y:S01]  /*d660*/  IMAD.MOV.U32 R51, RZ, RZ, R33 ;  /* 0x000000ffff337224 */ /* 0x000fe200078e0021 */
[----:B------:R-:W-:Y:S01]  /*d670*/  MOV R50, R34 ;  /* 0x0000002200327202 */ /* 0x000fe20000000f00 */
[----:B------:R-:W-:Y:S01]  /*d680*/  HMMA.16816.F32.BF16 R204, R16, R26, R64 ;  /* 0x0000001a10cc723c */ /* 0x000fe20000041840 */
[----:B------:R-:W-:Y:S01]  /*d690*/  MOV R49, R35 ;  /* 0x0000002300317202 */ /* 0x000fe20000000f00 */
[----:B------:R-:W3:Y:S01]  /*d6a0*/  LDSM.16.MT88.4 R24, [R209+0xb000] ;  /* 0x00b00000d118783b */ /* 0x000ee20000004200 */
[----:B------:R-:W-:Y:S01]  /*d6b0*/  MOV R48, R32 ;  /* 0x0000002000307202 */ /* 0x000fe20000000f00 */
[-C--:B------:R-:W-:Y:S01]  /*d6c0*/  FMUL.FTZ R86, R86, R21.reuse ;  /* 0x0000001556567220 */ /* 0x080fe20000410000 */
[----:B------:R-:W-:Y:S01]  /*d6d0*/  FMUL.FTZ R87, R87, R21 ;  /* 0x0000001557577220 */ /* 0x000fe20000410000 */
[----:B------:R-:W4:Y:S01]  /*d6e0*/  LDSM.16.MT88.4 R32, [R211+0xb000] ;  /* 0x00b00000d320783b */ /* 0x000f220000004200 */
[----:B------:R-:W-:Y:S01]  /*d6f0*/  IMAD.MOV.U32 R65, RZ, RZ, R198 ;  /* 0x000000ffff417224 */ /* 0x000fe200078e00c6 */
[----:B------:R-:W-:Y:S01]  /*d700*/  MOV R64, R199 ;  /* 0x000000c700407202 */ /* 0x000fe20000000f00 */
[----:B------:R5:W-:Y:S01]  /*d710*/  MUFU.EX2 R198, R2 ;  /* 0x0000000200c67308 */ /* 0x000be20000000800 */
        /* <DEDUP_REMOVED lines=10> */
[----:B------:R-:W-:Y:S01]  /*d7c0*/  MOV R66, R187 ;  /* 0x000000bb00427202 */ /* 0x000fe20000000f00 */
[----:B------:R-:W-:Y:S01]  /*d7d0*/  FMUL.FTZ R100, R100, R22 ;  /* 0x0000001664647220 */ /* 0x000fe20000410000 */
[C---:B--2---:R-:W-:Y:S01]  /*d7e0*/  HMMA.16816.F32.BF16 R72, R4.reuse, R28, R72 ;  /* 0x0000001c0448723c */ /* 0x044fe20000041848 */
[----:B------:R-:W-:Y:S01]  /*d7f0*/  MOV R67, R186 ;  /* 0x000000ba00437202 */ /* 0x000fe20000000f00 */
[-C--:B------:R-:W-:Y:S01]  /*d800*/  FMUL.FTZ R101, R101, R22.reuse ;  /* 0x0000001665657220 */ /* 0x080fe20000410000 */
[-C--:B------:R-:W-:Y:S01]  /*d810*/  FMUL.FTZ R102, R102, R21.reuse ;  /* 0x0000001566667220 */ /* 0x080fe20000410000 */
[----:B-----5:R-:W-:Y:S01]  /*d820*/  FFMA.FTZ R2, R200, UR35, -R3 ;  /* 0x00000023c8027c23 */ /* 0x020fe20008010803 */
[-C--:B------:R-:W-:Y:S01]  /*d830*/  FMUL.FTZ R103, R103, R21.reuse ;  /* 0x0000001567677220 */ /* 0x080fe20000410000 */
[C---:B------:R-:W-:Y:S01]  /*d840*/  HMMA.16816.F32.BF16 R76, R4.reuse, R30, R76 ;  /* 0x0000001e044c723c */ /* 0x040fe2000004184c */
[-C--:B------:R-:W-:Y:S01]  /*d850*/  FMUL.FTZ R128, R128, R22.reuse ;  /* 0x0000001680807220 */ /* 0x080fe20000410000 */
[----:B------:R1:W-:Y:S01]  /*d860*/  MUFU.EX2 R199, R2 ;  /* 0x0000000200c77308 */ /* 0x0003e20000000800 */
        /* <DEDUP_REMOVED lines=10> */
[----:B------:R-:W-:Y:S01]  /*d910*/  FMUL.FTZ R169, R169, R22 ;  /* 0x00000016a9a97220 */ /* 0x000fe20000410000 */
[-C--:B------:R-:W-:Y:S01]  /*d920*/  FMUL.FTZ R170, R170, R21.reuse ;  /* 0x00000015aaaa7220 */ /* 0x080fe20000410000 */
[----:B------:R-:W-:-:S03]  /*d930*/  FMUL.FTZ R171, R171, R21 ;  /* 0x00000015abab7220 */ /* 0x000fc60000410000 */
[C---:B---3--:R-:W-:Y:S01]  /*d940*/  HMMA.16816.F32.BF16 R88, R4.reuse, R24, R88 ;  /* 0x000000180458723c */ /* 0x048fe20000041858 */
[----:B-1----:R-:W-:Y:S01]  /*d950*/  FFMA.FTZ R2, R192, UR35, -R3 ;  /* 0x00000023c0027c23 */ /* 0x002fe20008010803 */
[----:B------:R-:W-:Y:S01]  /*d960*/  MOV R127, R183 ;  /* 0x000000b7007f7202 */ /* 0x000fe20000000f00 */
[----:B------:R-:W-:Y:S01]  /*d970*/  IMAD.MOV.U32 R125, RZ, RZ, R185 ;  /* 0x000000ffff7d7224 */ /* 0x000fe200078e00b9 */
[----:B------:R-:W-:Y:S01]  /*d980*/  MOV R126, R182 ;  /* 0x000000b6007e7202 */ /* 0x000fe20000000f00 */
[----:B------:R1:W-:Y:S01]  /*d990*/  MUFU.EX2 R201, R2 ;  /* 0x0000000200c97308 */ /* 0x0003e20000000800 */
[----:B------:R-:W-:Y:S01]  /*d9a0*/  HMMA.16816.F32.BF16 R92, R4, R26, R92 ;  /* 0x0000001a045c723c */ /* 0x000fe2000004185c */
[----:B------:R-:W-:-:S05]  /*d9b0*/  MOV R124, R184 ;  /* 0x000000b8007c7202 */ /* 0x000fca0000000f00 */
[C---:B----4-:R-:W-:Y:S06]  /*d9c0*/  HMMA.16816.F32.BF16 R104, R4.reuse, R32, R104 ;  /* 0x000000200468723c */ /* 0x050fec0000041868 */
[----:B------:R-:W-:Y:S01]  /*d9d0*/  HMMA.16816.F32.BF16 R156, R4, R34, R156 ;  /* 0x00000022049c723c */ /* 0x000fe2000004189c */
[----:B-1----:R-:W-:-:S05]  /*d9e0*/  FFMA.FTZ R2, R179, UR35, -R3 ;  /* 0x00000023b3027c23 */ /* 0x002fca0008010803 */
[C---:B------:R-:W-:Y:S01]  /*d9f0*/  HMMA.16816.F32.BF16 R68, R16.reuse, R28, R68 ;  /* 0x0000001c1044723c */ /* 0x040fe20000041844 */
[----:B------:R-:W-:Y:S01]  /*da00*/  IMAD.WIDE.U32 R4, R244, -0x2daee0ad, RZ ;  /* 0xd2511f53f4047825 */ /* 0x000fe200078e00ff */
[----:B------:R1:W2:Y:S03]  /*da10*/  MUFU.EX2 R200, R2 ;  /* 0x0000000200c87308 */ /* 0x0002a60000000800 */
[----:B------:R-:W-:Y:S01]  /*da20*/  FFMA.FTZ R6, R202, UR35, -R8 ;  /* 0x00000023ca067c23 */ /* 0x000fe20008010808 */
[----:B------:R-:W-:Y:S01]  /*da30*/  LOP3.LUT R7, R4, 0xffff, RZ, 0xc0, !PT ;  /* 0x0000ffff04077812 */ /* 0x000fe200078ec0ff */
[----:B------:R-:W-:Y:S01]  /*da40*/  HMMA.16816.F32.BF16 R132, R16, R38, R120 ;  /* 0x000000261084723c */ /* 0x000fe20000041878 */
[----:B------:R-:W-:Y:S02]  /*da50*/  MOV R28, R180 ;  /* 0x000000b4001c7202 */ /* 0x000fe40000000f00 */
[----:B------:R-:W-:-:S02]  /*da60*/  MOV R29, R181 ;  /* 0x000000b5001d7202 */ /* 0x000fc40000000f00 */
[----:B------:R-:W-:Y:S01]  /*da70*/  LOP3.LUT R3, R5, UR29, R28, 0x96, !PT ;  /* 0x0000001d05037c12 */ /* 0x000fe2000f8e961c */
[C---:B------:R-:W-:Y:S01]  /*da80*/  HMMA.16816.F32.BF16 R180, R16.reuse, R26, R96 ;  /* 0x0000001a10b4723c */ /* 0x040fe20000041860 */
[----:B------:R-:W-:Y:S01]  /*da90*/  LOP3.LUT R29, R4, 0xff, RZ, 0xc0, !PT ;  /* 0x000000ff041d7812 */ /* 0x000fe200078ec0ff */
[----:B------:R-:W-:Y:S01]  /*daa0*/  IMAD.MOV.U32 R122, RZ, RZ, R152 ;  /* 0x000000ffff7a7224 */ /* 0x000fe200078e0098 */
[----:B------:R-:W-:Y:S02]  /*dab0*/  SHF.R.U32.HI R28, RZ, 0x10, R4 ;  /* 0x00000010ff1c7819 */ /* 0x000fe40000011604 */
[----:B------:R-:W-:Y:S01]  /*dac0*/  MOV R123, R23 ;  /* 0x00000017007b7202 */ /* 0x000fe20000000f00 */
[----:B-1----:R-:W-:Y:S01]  /*dad0*/  FFMA.FTZ R2, R203, UR35, -R8 ;  /* 0x00000023cb027c23 */ /* 0x002fe20008010808 */
[----:B------:R-:W-:Y:S01]  /*dae0*/  SHF.R.U32.HI R27, RZ, 0x18, R4 ;  /* 0x00000018ff1b7819 */ /* 0x000fe20000011604 */
[----:B------:R-:W-:Y:S01]  /*daf0*/  IMAD.WIDE.U32 R4, R197, -0x2daee0ad, RZ ;  /* 0xd2511f53c5047825 */ /* 0x000fe200078e00ff */
[----:B------:R-:W-:Y:S01]  /*db00*/  HMMA.16816.F32.BF16 R84, R16, R24, R84 ;  /* 0x000000181054723c */ /* 0x000fe20000041854 */
[----:B------:R1:W-:Y:S01]  /*db10*/  MUFU.EX2 R192, R2 ;  /* 0x0000000200c07308 */ /* 0x0003e20000000800 */
[----:B------:R-:W-:Y:S01]  /*db20*/  SHF.R.U32.HI R7, RZ, 0x8, R7 ;  /* 0x00000008ff077819 */ /* 0x000fe20000011607 */
[----:B------:R-:W-:Y:S01]  /*db30*/  IMAD.MOV.U32 R96, RZ, RZ, R48 ;  /* 0x000000ffff607224 */ /* 0x000fe200078e0030 */
[----:B------:R-:W-:-:S02]  /*db40*/  LOP3.LUT R23, R4, 0xffff, RZ, 0xc0, !PT ;  /* 0x0000ffff04177812 */ /* 0x000fc400078ec0ff */
[----:B------:R-:W-:Y:S01]  /*db50*/  LOP3.LUT R26, R4, 0xff, RZ, 0xc0, !PT ;  /* 0x000000ff041a7812 */ /* 0x000fe200078ec0ff */
[C---:B------:R-:W-:Y:S01]  /*db60*/  HMMA.16816.F32.BF16 R136, R16.reuse, R34, R108 ;  /* 0x000000221088723c */ /* 0x040fe2000004186c */
[--C-:B------:R-:W-:Y:S02]  /*db70*/  SHF.R.U32.HI R25, RZ, 0x10, R4.reuse ;  /* 0x00000010ff197819 */ /* 0x100fe40000011604 */
[----:B------:R-:W-:Y:S01]  /*db80*/  SHF.R.U32.HI R24, RZ, 0x18, R4 ;  /* 0x00000018ff187819 */ /* 0x000fe20000011604 */
[----:B------:R-:W-:Y:S01]  /*db90*/  FFMA.FTZ R4, R193, UR35, -R8 ;  /* 0x00000023c1047c23 */ /* 0x000fe20008010808 */
[----:B------:R-:W-:Y:S01]  /*dba0*/  PRMT R29, R29, 0x5410, R7 ;  /* 0x000054101d1d7816 */ /* 0x000fe20000000007 */
[----:B------:R-:W-:Y:S01]  /*dbb0*/  HMMA.16816.F32.BF16 R184, R16, R30, R80 ;  /* 0x0000001e10b8723c */ /* 0x000fe20000041850 */
[----:B------:R-:W-:Y:S02]  /*dbc0*/  MOV R110, R189 ;  /* 0x000000bd006e7202 */ /* 0x000fe40000000f00 */
[----:B------:R3:W-:Y:S01]  /*dbd0*/  MUFU.EX2 R189, R4 ;  /* 0x0000000400bd7308 */ /* 0x0007e20000000800 */
[----:B------:R-:W-:-:S02]  /*dbe0*/  MOV R111, R190 ;  /* 0x000000be006f7202 */ /* 0x000fc40000000f00 */
[----:B-1----:R-:W-:Y:S01]  /*dbf0*/  LOP3.LUT R2, R5, UR29, R124, 0x96, !PT ;  /* 0x0000001d05027c12 */ /* 0x002fe2000f8e967c */
[----:B------:R-:W-:Y:S01]  /*dc00*/  FFMA.FTZ R5, R194, UR35, -R8 ;  /* 0x00000023c2057c23 */ /* 0x000fe20008010808 */
[----:B------:R-:W-:Y:S01]  /*dc10*/  MOV R80, R191 ;  /* 0x000000bf00507202 */ /* 0x000fe20000000f00 */
[----:B------:R-:W-:Y:S01]  /*dc20*/  IMAD.MOV.U32 R81, RZ, RZ, R155 ;  /* 0x000000ffff517224 */ /* 0x000fe200078e009b */
[--C-:B------:R-:W-:Y:S01]  /*dc30*/  SHF.R.U32.HI R7, RZ, 0x10, R3.reuse ;  /* 0x00000010ff077819 */ /* 0x100fe20000011603 */
[----:B------:R1:W-:Y:S01]  /*dc40*/  MUFU.EX2 R190, R5 ;  /* 0x0000000500be7308 */ /* 0x0003e20000000800 */
[----:B------:R-:W-:Y:S01]  /*dc50*/  SHF.R.U32.HI R8, RZ, 0x18, R3 ;  /* 0x00000018ff087819 */ /* 0x000fe20000011603 */
[----:B------:R-:W-:Y:S01]  /*dc60*/  HMMA.16816.F32.BF16 R100, R16, R32, R100 ;  /* 0x000000201064723c */ /* 0x000fe20000041864 */
[----:B------:R-:W-:Y:S02]  /*dc70*/  MOV R120, R154 ;  /* 0x0000009a00787202 */ /* 0x000fe40000000f00 */
[----:B------:R-:W-:-:S02]  /*dc80*/  MOV R121, R153 ;  /* 0x0000009900797202 */ /* 0x000fc40000000f00 */
[----:B------:R-:W4:Y:S01]  /*dc90*/  LDSM.16.MT88.4 R152, [R209+0xa800] ;  /* 0x00a80000d198783b */ /* 0x000f220000004200 */
[----:B------:R5:W-:Y:S01]  /*dca0*/  MUFU.EX2 R191, R6 ;  /* 0x0000000600bf7308 */ /* 0x000be20000000800 */
[----:B---3--:R-:W-:Y:S01]  /*dcb0*/  FFMA.FTZ R4, R195, UR35, -R9 ;  /* 0x00000023c3047c23 */ /* 0x008fe20008010809 */
[C---:B------:R-:W-:Y:S01]  /*dcc0*/  HMMA.16816.F32.BF16 R32, R16.reuse, R42, R128 ;  /* 0x0000002a1020723c */ /* 0x040fe20000041880 */
[----:B------:R-:W-:Y:S02]  /*dcd0*/  MOV R83, R126 ;  /* 0x0000007e00537202 */ /* 0x000fe40000000f00 */
[----:B------:R-:W-:Y:S02]  /*dce0*/  MOV R82, R127 ;  /* 0x0000007f00527202 */ /* 0x000fe40000000f00 */
[----:B------:R-:W-:Y:S01]  /*dcf0*/  MOV R97, R51 ;  /* 0x0000003300617202 */ /* 0x000fe20000000f00 */
[----:B------:R3:W-:Y:S01]  /*dd00*/  MUFU.EX2 R179, R4 ;  /* 0x0000000400b37308 */ /* 0x0007e20000000800 */
[----:B-1----:R-:W-:Y:S01]  /*dd10*/  SHF.R.U32.HI R5, RZ, 0x8, R23 ;  /* 0x00000008ff057819 */ /* 0x002fe20000011617 */
[----:B------:R-:W-:Y:S01]  /*dd20*/  HMMA.16816.F32.BF16 R160, R16, R36, R160 ;  /* 0x0000002410a0723c */ /* 0x000fe200000418a0 */
[----:B------:R-:W-:Y:S01]  /*dd30*/  LOP3.LUT R23, R3, 0xff, RZ, 0xc0, !PT ;  /* 0x000000ff03177812 */ /* 0x000fe200078ec0ff */
[----:B------:R-:W-:Y:S01]  /*dd40*/  IMAD.MOV.U32 R194, RZ, RZ, R82 ;  /* 0x000000ffffc27224 */ /* 0x000fe200078e0052 */
[----:B------:R-:W-:-:S02]  /*dd50*/  PRMT R26, R26, 0x5410, R5 ;  /* 0x000054101a1a7816 */ /* 0x000fc40000000005 */
[----:B------:R-:W-:Y:S01]  /*dd60*/  LOP3.LUT R5, R25, 0xff, RZ, 0xc0, !PT ;  /* 0x000000ff19057812 */ /* 0x000fe200078ec0ff */
[----:B------:R-:W-:Y:S01]  /*dd70*/  HMMA.16816.F32.BF16 R168, R16, R40, R168 ;  /* 0x0000002810a8723c */ /* 0x000fe200000418a8 */
[----:B-----5:R-:W-:Y:S02]  /*dd80*/  LOP3.LUT R6, R28, 0xff, RZ, 0xc0, !PT ;  /* 0x000000ff1c067812 */ /* 0x020fe400078ec0ff */
[----:B------:R-:W-:Y:S01]  /*dd90*/  PRMT R24, R5, 0x5410, R24 ;  /* 0x0000541005187816 */ /* 0x000fe20000000018 */
[----:B------:R-:W-:Y:S01]  /*dda0*/  FFMA.FTZ R5, R196, UR35, -R9 ;  /* 0x00000023c4057c23 */ /* 0x000fe20008010809 */
[----:B------:R-:W-:Y:S02]  /*ddb0*/  PRMT R27, R6, 0x5410, R27 ;  /* 0x00005410061b7816 */ /* 0x000fe4000000001b */
[----:B------:R-:W-:Y:S01]  /*ddc0*/  MOV R98, R50 ;  /* 0x0000003200627202 */ /* 0x000fe20000000f00 */
[----:B------:R1:W5:Y:S01]  /*ddd0*/  MUFU.EX2 R31, R5 ;  /* 0x00000005001f7308 */ /* 0x0003620000000800 */
[----:B---3--:R-:W-:Y:S01]  /*dde0*/  LOP3.LUT R4, R3, 0xffff, RZ, 0xc0, !PT ;  /* 0x0000ffff03047812 */ /* 0x008fe200078ec0ff */
[----:B------:R-:W-:Y:S01]  /*ddf0*/  IMAD.MOV.U32 R17, RZ, RZ, R97 ;  /* 0x000000ffff117224 */ /* 0x000fe200078e0061 */
[----:B------:R-:W-:-:S02]  /*de00*/  LOP3.LUT R3, R7, 0xff, RZ, 0xc0, !PT ;  /* 0x000000ff07037812 */ /* 0x000fc400078ec0ff */
[----:B------:R-:W-:Y:S01]  /*de10*/  SHF.R.U32.HI R6, RZ, 0x8, R4 ;  /* 0x00000008ff067819 */ /* 0x000fe20000011604 */
[----:B------:R-:W-:Y:S01]  /*de20*/  FFMA.FTZ R4, R188, UR35, -R9 ;  /* 0x00000023bc047c23 */ /* 0x000fe20008010809 */
[C---:B------:R-:W-:Y:S02]  /*de30*/  LOP3.LUT R7, R2.reuse, 0xff, RZ, 0xc0, !PT ;  /* 0x000000ff02077812 */ /* 0x040fe400078ec0ff */
[----:B------:R-:W-:Y:S01]  /*de40*/  PRMT R23, R23, 0x5410, R6 ;  /* 0x0000541017177816 */ /* 0x000fe20000000006 */
[----:B------:R3:W-:Y:S01]  /*de50*/  MUFU.EX2 R188, R4 ;  /* 0x0000000400bc7308 */ /* 0x0007e20000000800 */
[----:B------:R-:W-:Y:S02]  /*de60*/  SHF.R.U32.HI R6, RZ, 0x18, R2 ;  /* 0x00000018ff067819 */ /* 0x000fe40000011602 */
[----:B------:R-:W-:Y:S02]  /*de70*/  MOV R99, R49 ;  /* 0x0000003100637202 */ /* 0x000fe40000000f00 */
[----:B------:R-:W-:Y:S01]  /*de80*/  MOV R244, R110 ;  /* 0x0000006e00f47202 */ /* 0x000fe20000000f00 */
[----:B------:R-:W4:Y:S01]  /*de90*/  LDSM.16.MT88.4 R48, [R211+0xa800] ;  /* 0x00a80000d330783b */ /* 0x000f220000004200 */
[----:B-1----:R-:W-:-:S02]  /*dea0*/  LOP3.LUT R5, R2, 0xffff, RZ, 0xc0, !PT ;  /* 0x0000ffff02057812 */ /* 0x002fc400078ec0ff */
[----:B------:R-:W-:Y:S02]  /*deb0*/  MOV R203, R111 ;  /* 0x0000006f00cb7202 */ /* 0x000fe40000000f00 */
[----:B------:R-:W-:Y:S01]  /*dec0*/  SHF.R.U32.HI R5, RZ, 0x8, R5 ;  /* 0x00000008ff057819 */ /* 0x000fe20000011605 */
[----:B------:R-:W-:Y:S01]  /*ded0*/  LDSM.16.MT88.4 R108, [R211+0xb800] ;  /* 0x00b80000d36c783b */ /* 0x000fe20000004200 */
[----:B------:R-:W-:Y:S02]  /*dee0*/  MOV R16, R96 ;  /* 0x0000006000107202 */ /* 0x000fe40000000f00 */
[----:B------:R-:W-:Y:S01]  /*def0*/  MOV R18, R98 ;  /* 0x0000006200127202 */ /* 0x000fe20000000f00 */
[----:B---3--:R-:W-:Y:S01]  /*df00*/  FFMA.FTZ R4, R173, UR35, -R9 ;  /* 0x00000023ad047c23 */ /* 0x008fe20008010809 */
[----:B------:R-:W-:Y:S02]  /*df10*/  PRMT R9, R3, 0x5410, R8 ;  /* 0x0000541003097816 */ /* 0x000fe40000000008 */
[----:B------:R-:W-:Y:S01]  /*df20*/  SHF.R.U32.HI R3, RZ, 0x10, R2 ;  /* 0x00000010ff037819 */ /* 0x000fe20000011602 */
[----:B------:R1:W-:Y:S01]  /*df30*/  MUFU.EX2 R30, R4 ;  /* 0x00000004001e7308 */ /* 0x0003e20000000800 */
[----:B------:R-:W-:Y:S01]  /*df40*/  FFMA.FTZ R2, R172, UR35, -R14 ;  /* 0x00000023ac027c23 */ /* 0x000fe2000801080e */
[----:B------:R-:W-:Y:S01]  /*df50*/  PRMT R8, R7, 0x5410, R5 ;  /* 0x0000541007087816 */ /* 0x000fe20000000005 */
[----:B------:R-:W-:Y:S01]  /*df60*/  IMAD.MOV.U32 R172, RZ, RZ, R67 ;  /* 0x000000ffffac7224 */ /* 0x000fe200078e0043 */
[----:B------:R-:W-:-:S02]  /*df70*/  LOP3.LUT R3, R3, 0xff, RZ, 0xc0, !PT ;  /* 0x000000ff03037812 */ /* 0x000fc400078ec0ff */
[----:B--2---:R-:W-:Y:S02]  /*df80*/  F2FP.BF16.F32.PACK_AB R5, R200, R201 ;  /* 0x000000c9c805723e */ /* 0x004fe400000010ff */
[----:B------:R-:W-:Y:S01]  /*df90*/  PRMT R7, R3, 0x5410, R6 ;  /* 0x0000541003077816 */ /* 0x000fe20000000006 */
[----:B------:R2:W-:Y:S01]  /*dfa0*/  MUFU.EX2 R28, R2 ;  /* 0x00000002001c7308 */ /* 0x0005e20000000800 */
[--C-:B------:R-:W-:Y:S01]  /*dfb0*/  FFMA.FTZ R6, R175, UR35, -R14.reuse ;  /* 0x00000023af067c23 */ /* 0x100fe2000801080e */
[----:B------:R-:W-:Y:S02]  /*dfc0*/  HSET2.LE.AND R3, R29, R0, PT ;  /* 0x000000001d037233 */ /* 0x000fe40003803000 */
[----:B------:R-:W-:Y:S02]  /*dfd0*/  MOV R19, R99 ;  /* 0x0000006300137202 */ /* 0x000fe40000000f00 */
[----:B------:R-:W-:Y:S01]  /*dfe0*/  MOV R197, R80 ;  /* 0x0000005000c57202 */ /* 0x000fe20000000f00 */
[----:B------:R-:W-:Y:S01]  /*dff0*/  LDSM.16.MT88.4 R96, [R209+0xb800] ;  /* 0x00b80000d160783b */ /* 0x000fe20000004200 */
[----:B-1----:R-:W-:Y:S01]  /*e000*/  FFMA.FTZ R4, R174, UR35, -R14 ;  /* 0x00000023ae047c23 */ /* 0x002fe2000801080e */
[----:B------:R-:W-:-:S02]  /*e010*/  LOP3.LUT R130, R3, R5, RZ, 0xc0, !PT ;  /* 0x0000000503827212 */ /* 0x000fc400078ec0ff */
[--C-:B------:R-:W-:Y:S01]  /*e020*/  HSET2.LE.AND R3, R23, R0.reuse, PT ;  /* 0x0000000017037233 */ /* 0x100fe20003803000 */
[----:B------:R1:W3:Y:S01]  /*e030*/  MUFU.EX2 R25, R4 ;  /* 0x0000000400197308 */ /* 0x0002e20000000800 */
[----:B------:R-:W-:Y:S02]  /*e040*/  F2FP.BF16.F32.PACK_AB R5, R199, R198 ;  /* 0x000000c6c705723e */ /* 0x000fe400000010ff */
[----:B------:R-:W-:Y:S02]  /*e050*/  MOV R202, R81 ;  /* 0x0000005100ca7202 */ /* 0x000fe40000000f00 */
[----:B--2---:R-:W-:Y:S02]  /*e060*/  HSET2.LE.AND R2, R27, R0, PT ;  /* 0x000000001b027233 */ /* 0x004fe40003803000 */
[----:B------:R-:W-:Y:S02]  /*e070*/  LOP3.LUT R128, R3, R5, RZ, 0xc0, !PT ;  /* 0x0000000503807212 */ /* 0x000fe400078ec0ff */
[----:B-----5:R-:W-:-:S02]  /*e080*/  F2FP.BF16.F32.PACK_AB R3, R31, R179 ;  /* 0x000000b31f03723e */ /* 0x020fc400000010ff */
[----:B------:R-:W-:Y:S02]  /*e090*/  MOV R193, R83 ;  /* 0x0000005300c17202 */ /* 0x000fe40000000f00 */
[----:B------:R-:W-:Y:S01]  /*e0a0*/  MOV R195, R64 ;  /* 0x0000004000c37202 */ /* 0x000fe20000000f00 */
[----:B------:R-:W2:Y:S01]  /*e0b0*/  LDSM.16.MT88.4 R80, [R213+0xa800] ;  /* 0x00a80000d550783b */ /* 0x000ea20000004200 */
[----:B------:R-:W-:Y:S01]  /*e0c0*/  MOV R196, R65 ;  /* 0x0000004100c47202 */ /* 0x000fe20000000f00 */
[----:B-1----:R-:W-:Y:S01]  /*e0d0*/  FFMA.FTZ R4, R176, UR35, -R14 ;  /* 0x00000023b0047c23 */ /* 0x002fe2000801080e */
[----:B---3--:R-:W-:Y:S02]  /*e0e0*/  F2FP.BF16.F32.PACK_AB R5, R25, R28 ;  /* 0x0000001c1905723e */ /* 0x008fe400000010ff */
[----:B------:R-:W-:Y:S01]  /*e0f0*/  MOV R173, R66 ;  /* 0x0000004200ad7202 */ /* 0x000fe20000000f00 */
[----:B------:R1:W-:Y:S01]  /*e100*/  MUFU.EX2 R14, R4 ;  /* 0x00000004000e7308 */ /* 0x0003e20000000800 */
[----:B------:R-:W3:Y:S01]  /*e110*/  LDSM.16.MT88.4 R64, [R214+0xa800] ;  /* 0x00a80000d640783b */ /* 0x000ee20000004200 */
[----:B-1----:R-:W-:-:S04]  /*e120*/  F2FP.BF16.F32.PACK_AB R4, R189, R190 ;  /* 0x000000bebd04723e */ /* 0x002fc800000010ff */
[----:B------:R-:W-:Y:S02]  /*e130*/  LOP3.LUT R131, R2, R4, RZ, 0xc0, !PT ;  /* 0x0000000402837212 */ /* 0x000fe400078ec0ff */
[----:B------:R-:W-:Y:S02]  /*e140*/  HSET2.LE.AND R2, R9, R0, PT ;  /* 0x0000000009027233 */ /* 0x000fe40003803000 */
[----:B------:R-:W1:Y:S01]  /*e150*/  MUFU.EX2 R9, R6 ;  /* 0x0000000600097308 */ /* 0x000e620000000800 */
[----:B------:R-:W-:-:S04]  /*e160*/  F2FP.BF16.F32.PACK_AB R4, R191, R192 ;  /* 0x000000c0bf04723e */ /* 0x000fc800000010ff */
[----:B------:R-:W-:Y:S02]  /*e170*/  LOP3.LUT R129, R2, R4, RZ, 0xc0, !PT ;  /* 0x0000000402817212 */ /* 0x000fe400078ec0ff */
[--C-:B------:R-:W-:Y:S01]  /*e180*/  HSET2.LE.AND R2, R8, R0.reuse, PT ;  /* 0x0000000008027233 */ /* 0x100fe20003803000 */
[----:B------:R-:W-:Y:S01]  /*e190*/  FFMA.FTZ R8, R247, R21, R173 ;  /* 0x00000015f7087223 */ /* 0x000fe200000100ad */
[----:B------:R-:W-:-:S03]  /*e1a0*/  HSET2.LE.AND R4, R7, R0, PT ;  /* 0x0000000007047233 */ /* 0x000fc60003803000 */
[----:B------:R-:W-:Y:S01]  /*e1b0*/  LOP3.LUT R124, R2, R3, RZ, 0xc0, !PT ;  /* 0x00000003027c7212 */ /* 0x000fe200078ec0ff */
[C---:B----4-:R-:W-:Y:S01]  /*e1c0*/  HMMA.16816.F32.BF16 R144, R128.reuse, R152, R144 ;  /* 0x000000988090723c */ /* 0x050fe20000041890 */
[----:B------:R-:W-:Y:S02]  /*e1d0*/  LOP3.LUT R125, R4, R5, RZ, 0xc0, !PT ;  /* 0x00000005047d7212 */ /* 0x000fe400078ec0ff */
[--C-:B------:R-:W-:Y:S02]  /*e1e0*/  HSET2.LE.AND R2, R26, R0.reuse, PT ;  /* 0x000000001a027233 */ /* 0x100fe40003803000 */
[----:B------:R-:W-:Y:S01]  /*e1f0*/  HSET2.LE.AND R4, R24, R0, PT ;  /* 0x0000000018047233 */ /* 0x000fe20003803000 */
[----:B------:R-:W-:Y:S01]  /*e200*/  HMMA.16816.F32.BF16 R36, R128, R48, R236 ;  /* 0x000000308024723c */ /* 0x000fe200000418ec */
[----:B------:R-:W-:Y:S02]  /*e210*/  F2FP.BF16.F32.PACK_AB R3, R30, R188 ;  /* 0x000000bc1e03723e */ /* 0x000fe400000010ff */
[----:B-1----:R-:W-:-:S02]  /*e220*/  F2FP.BF16.F32.PACK_AB R5, R9, R14 ;  /* 0x0000000e0905723e */ /* 0x002fc400000010ff */
[----:B------:R-:W-:Y:S01]  /*e230*/  LOP3.LUT R126, R2, R3, RZ, 0xc0, !PT ;  /* 0x00000003027e7212 */ /* 0x000fe200078ec0ff */
[----:B------:R-:W-:Y:S01]  /*e240*/  FFMA.FTZ R3, R249, R20, R196 ;  /* 0x00000014f9037223 */ /* 0x000fe200000100c4 */
[----:B------:R-:W-:Y:S01]  /*e250*/  LOP3.LUT R127, R4, R5, RZ, 0xc0, !PT ;  /* 0x00000005047f7212 */ /* 0x000fe200078ec0ff */
[----:B------:R-:W-:Y:S01]  /*e260*/  FFMA.FTZ R2, R250, R15, R246 ;  /* 0x0000000ffa027223 */ /* 0x000fe200000100f6 */
[----:B------:R-:W-:Y:S01]  /*e270*/  LDSM.16.MT88.4 R4, [R213+0xb800] ;  /* 0x00b80000d504783b */ /* 0x000fe20000004200 */
[----:B------:R-:W-:Y:S01]  /*e280*/  FADD.FTZ R3, R194, R3 ;  /* 0x00000003c2037221 */ /* 0x000fe20000010000 */
[----:B--2---:R-:W-:Y:S01]  /*e290*/  HMMA.16816.F32.BF16 R68, R128, R80, R68 ;  /* 0x000000508044723c */ /* 0x004fe20000041844 */
[----:B------:R-:W-:Y:S02]  /*e2a0*/  FADD.FTZ R2, R245, R2 ;  /* 0x00000002f5027221 */ /* 0x000fe40000010000 */
[----:B------:R-:W-:Y:S02]  /*e2b0*/  FADD.FTZ R3, R251, R3 ;  /* 0x00000003fb037221 */ /* 0x000fe40000010000 */
[----:B------:R-:W-:Y:S01]  /*e2c0*/  FADD.FTZ R2, R178, R2 ;  /* 0x00000002b2027221 */ /* 0x000fe20000010000 */
[----:B------:R-:W-:Y:S01]  /*e2d0*/  HMMA.16816.F32.BF16 R140, R124, R152, R140 ;  /* 0x000000987c8c723c */ /* 0x000fe2000004188c */
[----:B------:R-:W-:-:S02]  /*e2e0*/  FADD.FTZ R3, R252, R3 ;  /* 0x00000003fc037221 */ /* 0x000fc40000010000 */
[----:B------:R-:W-:Y:S02]  /*e2f0*/  FADD.FTZ R2, R177, R2 ;  /* 0x00000002b1027221 */ /* 0x000fe40000010000 */
[----:B------:R-:W-:Y:S01]  /*e300*/  FADD.FTZ R3, R179, R3 ;  /* 0x00000003b3037221 */ /* 0x000fe20000010000 */
[-C--:B------:R-:W-:Y:S01]  /*e310*/  HMMA.16816.F32.BF16 R148, R124, R154.reuse, R148 ;  /* 0x0000009a7c94723c */ /* 0x080fe20000041894 */
[----:B------:R-:W-:Y:S02]  /*e320*/  FADD.FTZ R2, R28, R2 ;  /* 0x000000021c027221 */ /* 0x000fe40000010000 */
        /* <DEDUP_REMOVED lines=48> */
[----:B------:R-:W-:-:S05]  /*e630*/  MOV R136, R223 ;  /* 0x000000df00887202 */ /* 0x000fca0000000f00 */
[----:B------:R-:W-:Y:S01]  /*e640*/  HMMA.16816.F32.BF16 R128, R128, R6, R32 ;  /* 0x000000068080723c */ /* 0x000fe20000041820 */
[----:B------:R-:W-:Y:S02]  /*e650*/  MOV R134, R227 ;  /* 0x000000e300867202 */ /* 0x000fe40000000f00 */
[----:B------:R-:W-:Y:S02]  /*e660*/  MOV R135, R226 ;  /* 0x000000e200877202 */ /* 0x000fe40000000f00 */
[----:B------:R-:W-:Y:S01]  /*e670*/  MOV R133, R225 ;  /* 0x000000e100857202 */ /* 0x000fe20000000f00 */
[----:B------:R-:W-:-:S03]  /*e680*/  NOP ;  /* 0x0000000000007918 */ /* 0x000fc60000000000 */
[----:B------:R-:W-:-:S15]  /*e690*/  @!P0 BRA `(.L_x_1114) ;  /* 0x0000003000b48947 */ /* 0x000fde0003800000 */
[----:B------:R-:W2:Y:S01]  /*e6a0*/  LDL.64 R244, [R1+0x28] ;  /* 0x0000280001f47983 */ /* 0x000ea20000100a00 */
[----:B------:R-:W-:-:S04]  /*e6b0*/  DEPBAR.LE SB0, 0x0 ;  /* 0x000080000000791a */ /* 0x000fc80000000000 */
[----:B------:R-:W3:Y:S04]  /*e6c0*/  LDL R246, [R1+0x38] ;  /* 0x0000380001f67983 */ /* 0x000ee80000100800 */
[----:B------:R-:W4:Y:S04]  /*e6d0*/  LDL.LU.64 R14, [R1+0x68] ;  /* 0x00006800010e7983 */ /* 0x000f280000300a00 */
[----:B------:R-:W5:Y:S01]  /*e6e0*/  LDL R252, [R1+0x4c] ;  /* 0x00004c0001fc7983 */ /* 0x000f620000100800 */
[----:B------:R-:W-:Y:S01]  /*e6f0*/  IMAD.U32 R6, RZ, RZ, UR4 ;  /* 0x00000004ff067e24 */ /* 0x000fe2000f8e00ff */
[----:B------:R-:W-:Y:S01]  /*e700*/  BAR.SYNC.DEFER_BLOCKING 0x0 ;  /* 0x0000000000007b1d */ /* 0x000fe20000010000 */
[----:B------:R-:W-:Y:S01]  /*e710*/  IMAD.U32 R2, RZ, RZ, UR4 ;  /* 0x00000004ff027e24 */ /* 0x000fe2000f8e00ff */
[C---:B------:R-:W-:Y:S01]  /*e720*/  IADD3 R8, P5, R242.reuse, -UR4, RZ ;  /* 0x80000004f2087c10 */ /* 0x040fe2000ffbe0ff */
[----:B------:R-:W-:Y:S01]  /*e730*/  UIADD3 UR39, UR34, -0x5, URZ ;  /* 0xfffffffb22277890 */ /* 0x000fe2000fffe03f */
[----:B------:R-:W-:Y:S01]  /*e740*/  IADD3 R6, P4, P3, R242, 0x80, -R6 ;  /* 0x00000080f2067810 */ /* 0x000fe20007b9e806 */
[----:B------:R-:W-:Y:S01]  /*e750*/  UISETP.NE.AND UP0, UPT, UR34, 0x5, UPT ;  /* 0x000000052200788c */ /* 0x000fe2000bf05270 */
[----:B------:R-:W-:-:S02]  /*e760*/  IADD3 R4, P2, R240, -UR4, RZ ;  /* 0x80000004f0047c10 */ /* 0x000fc4000ff5e0ff */
[----:B------:R-:W-:Y:S01]  /*e770*/  IADD3 R2, P1, P0, R240, 0x80, -R2 ;  /* 0x00000080f0027810 */ /* 0x000fe2000783e802 */
[----:B------:R-:W1:Y:S01]  /*e780*/  S2R R251, SR_TID.X ;  /* 0x0000000000fb7919 */ /* 0x000e620000002100 */
        /* <DEDUP_REMOVED lines=11> */
[----:B------:R-:W-:Y:S01]  /*e840*/  LDSM.16.M88.4 R32, [R208+0x8000] ;  /* 0x00800000d020783b */ /* 0x000fe20000000200 */
[----:B-1----:R-:W-:-:S03]  /*e850*/  IMAD.SHL.U32 R251, R251, 0x2, RZ ;  /* 0x00000002fbfb7824 */ /* 0x002fc600078e00ff */
[----:B------:R-:W-:Y:S02]  /*e860*/  LDSM.16.M88.4 R28, [R208+0x8800] ;  /* 0x00880000d01c783b */ /* 0x000fe40000000200 */
[----:B------:R-:W-:Y:S02]  /*e870*/  LOP3.LUT R251, R251, 0x6, RZ, 0xc0, !PT ;  /* 0x00000006fbfb7812 */ /* 0x000fe400078ec0ff */
[----:B------:R-:W1:Y:S04]  /*e880*/  LDSM.16.M88.4 R16, [R210] ;  /* 0x00000000d210783b */ /* 0x000e680000000200 */
[----:B------:R-:W-:Y:S04]  /*e890*/  LDSM.16.M88.4 R132, [R219] ;  /* 0x00000000db84783b */ /* 0x000fe80000000200 */
[----:B------:R-:W-:Y:S04]  /*e8a0*/  LDSM.16.M88.4 R20, [R212+0x2000] ;  /* 0x00200000d414783b */ /* 0x000fe80000000200 */
[----:B------:R-:W1:Y:S01]  /*e8b0*/  LDSM.16.M88.4 R4, [R210+0x2000] ;  /* 0x00200000d204783b */ /* 0x000e620000000200 */
[----:B------:R-:W-:-:S03]  /*e8c0*/  IMAD.U32 R2, RZ, RZ, UR33 ;  /* 0x00000021ff027e24 */ /* 0x000fc6000f8e00ff */
[----:B------:R-:W1:Y:S01]  /*e8d0*/  LDSM.16.M88.4 R136, [R222] ;  /* 0x00000000de88783b */ /* 0x000e620000000200 */
[----:B------:R-:W-:-:S03]  /*e8e0*/  IMAD.U32 R3, RZ, RZ, UR39 ;  /* 0x00000027ff037e24 */ /* 0x000fc6000f8e00ff */
[----:B------:R-:W1:Y:S04]  /*e8f0*/  LDSM.16.M88.4 R24, [R212] ;  /* 0x00000000d418783b */ /* 0x000e680000000200 */
[----:B------:R-:W0:Y:S01]  /*e900*/  LDGDEPBAR ;  /* 0x00000000000079af */ /* 0x000e220000000000 */
[C---:B-1----:R-:W-:Y:S06]  /*e910*/  HMMA.16816.F32.BF16 R192, R16.reuse, R32, RZ ;  /* 0x0000002010c0723c */ /* 0x042fec00000418ff */
[----:B------:R-:W-:Y:S06]  /*e920*/  HMMA.16816.F32.BF16 R188, R16, R28, RZ ;  /* 0x0000001c10bc723c */ /* 0x000fec00000418ff */
[C---:B------:R-:W-:Y:S06]  /*e930*/  HMMA.16816.F32.BF16 R184, R4.reuse, R32, RZ ;  /* 0x0000002004b8723c */ /* 0x040fec00000418ff */
[C---:B------:R-:W-:Y:S06]  /*e940*/  HMMA.16816.F32.BF16 R176, R4.reuse, R28, RZ ;  /* 0x0000001c04b0723c */ /* 0x040fec00000418ff */
[C---:B------:R-:W-:Y:S06]  /*e950*/  HMMA.16816.F32.BF16 R180, R4.reuse, R34, RZ ;  /* 0x0000002204b4723c */ /* 0x040fec00000418ff */
[----:B------:R-:W-:Y:S01]  /*e960*/  HMMA.16816.F32.BF16 R172, R4, R30, RZ ;  /* 0x0000001e04ac723c */ /* 0x000fe200000418ff */
[----:B------:R-:W-:Y:S05]  /*e970*/  LDSM.16.M88.4 R4, [R218+0x2000] ;  /* 0x00200000da04783b */ /* 0x000fea0000000200 */
[C---:B------:R-:W-:Y:S01]  /*e980*/  HMMA.16816.F32.BF16 R204, R16.reuse, R34, RZ ;  /* 0x0000002210cc723c */ /* 0x040fe200000418ff */
[----:B------:R-:W1:Y:S05]  /*e990*/  LDSM.16.M88.4 R32, [R216+0x8000] ;  /* 0x00800000d820783b */ /* 0x000e6a0000000200 */
[----:B------:R-:W-:Y:S01]  /*e9a0*/  HMMA.16816.F32.BF16 R200, R16, R30, RZ ;  /* 0x0000001e10c8723c */ /* 0x000fe200000418ff */
[----:B------:R-:W1:Y:S04]  /*e9b0*/  LDSM.16.M88.4 R28, [R216+0x8800] ;  /* 0x00880000d81c783b */ /* 0x000e680000000200 */
[----:B------:R-:W1:Y:S01]  /*e9c0*/  LDSM.16.M88.4 R16, [R218] ;  /* 0x00000000da10783b */ /* 0x000e620000000200 */
[C---:B------:R-:W-:Y:S06]  /*e9d0*/  HMMA.16816.F32.BF16 R232, R20.reuse, R132, R184 ;  /* 0x0000008414e8723c */ /* 0x040fec00000418b8 */
[C---:B------:R-:W-:Y:S06]  /*e9e0*/  HMMA.16816.F32.BF16 R236, R20.reuse, R136, R176 ;  /* 0x0000008814ec723c */ /* 0x040fec00000418b0 */
[C---:B------:R-:W-:Y:S06]  /*e9f0*/  HMMA.16816.F32.BF16 R228, R20.reuse, R134, R180 ;  /* 0x0000008614e4723c */ /* 0x040fec00000418b4 */
[----:B------:R-:W-:Y:S01]  /*ea00*/  HMMA.16816.F32.BF16 R196, R20, R138, R172 ;  /* 0x0000008a14c4723c */ /* 0x000fe200000418ac */
[----:B------:R-:W-:Y:S04]  /*ea10*/  LDSM.16.M88.4 R20, [R217+0x2000] ;  /* 0x00200000d914783b */ /* 0x000fe80000000200 */
[----:B------:R-:W1:Y:S01]  /*ea20*/  LDSM.16.M88.4 R172, [R215] ;  /* 0x00000000d7ac783b */ /* 0x000e620000000200 */
[C---:B------:R-:W-:Y:S06]  /*ea30*/  HMMA.16816.F32.BF16 R184, R24.reuse, R132, R192 ;  /* 0x0000008418b8723c */ /* 0x040fec00000418c0 */
[C---:B------:R-:W-:Y:S06]  /*ea40*/  HMMA.16816.F32.BF16 R180, R24.reuse, R136, R188 ;  /* 0x0000008818b4723c */ /* 0x040fec00000418bc */
[C---:B------:R-:W-:Y:S01]  /*ea50*/  HMMA.16816.F32.BF16 R176, R24.reuse, R134, R204 ;  /* 0x0000008618b0723c */ /* 0x040fe200000418cc */
[----:B------:R-:W1:Y:S05]  /*ea60*/  LDSM.16.M88.4 R132, [R215+0x800] ;  /* 0x00080000d784783b */ /* 0x000e6a0000000200 */
[----:B------:R-:W-:Y:S01]  /*ea70*/  HMMA.16816.F32.BF16 R136, R24, R138, R200 ;  /* 0x0000008a1888723c */ /* 0x000fe200000418c8 */
[----:B------:R-:W2:Y:S05]  /*ea80*/  LDSM.16.M88.4 R24, [R217] ;  /* 0x00000000d918783b */ /* 0x000eaa0000000200 */
[C---:B-1----:R-:W-:Y:S06]  /*ea90*/  HMMA.16816.F32.BF16 R188, R4.reuse, R32, R232 ;  /* 0x0000002004bc723c */ /* 0x042fec00000418e8 */
[C---:B------:R-:W-:Y:S06]  /*eaa0*/  HMMA.16816.F32.BF16 R236, R4.reuse, R28, R236 ;  /* 0x0000001c04ec723c */ /* 0x040fec00000418ec */
[C---:B------:R-:W-:Y:S06]  /*eab0*/  HMMA.16816.F32.BF16 R204, R4.reuse, R34, R228 ;  /* 0x0000002204cc723c */ /* 0x040fec00000418e4 */
[----:B------:R-:W-:Y:S01]  /*eac0*/  HMMA.16816.F32.BF16 R192, R4, R30, R196 ;  /* 0x0000001e04c0723c */ /* 0x000fe200000418c4 */
[----:B------:R-:W-:Y:S05]  /*ead0*/  LDSM.16.M88.4 R4, [R210+0x6000] ;  /* 0x00600000d204783b */ /* 0x000fea0000000200 */
[C---:B------:R-:W-:Y:S06]  /*eae0*/  HMMA.16816.F32.BF16 R228, R16.reuse, R32, R184 ;  /* 0x0000002010e4723c */ /* 0x040fec00000418b8 */
[C---:B------:R-:W-:Y:S06]  /*eaf0*/  HMMA.16816.F32.BF16 R200, R16.reuse, R34, R176 ;  /* 0x0000002210c8723c */ /* 0x040fec00000418b0 */
[C---:B------:R-:W-:Y:S01]  /*eb00*/  HMMA.16816.F32.BF16 R32, R16.reuse, R30, R136 ;  /* 0x0000001e1020723c */ /* 0x040fe20000041888 */
[----:B------:R-:W1:Y:S05]  /*eb10*/  LDSM.16.M88.4 R136, [R208+0x9800] ;  /* 0x00980000d088783b */ /* 0x000e6a0000000200 */
[----:B------:R-:W-:Y:S01]  /*eb20*/  HMMA.16816.F32.BF16 R196, R16, R28, R180 ;  /* 0x0000001c10c4723c */ /* 0x000fe200000418b4 */
[----:B------:R-:W-:Y:S04]  /*eb30*/  LDSM.16.M88.4 R28, [R208+0x9000] ;  /* 0x00900000d01c783b */ /* 0x000fe80000000200 */
[----:B------:R-:W1:Y:S01]  /*eb40*/  LDSM.16.M88.4 R16, [R210+0x4000] ;  /* 0x00400000d210783b */ /* 0x000e620000000200 */
[C---:B------:R-:W-:Y:S06]  /*eb50*/  HMMA.16816.F32.BF16 R184, R20.reuse, R172, R188 ;  /* 0x000000ac14b8723c */ /* 0x040fec00000418bc */
[C---:B------:R-:W-:Y:S06]  /*eb60*/  HMMA.16816.F32.BF16 R180, R20.reuse, R174, R204 ;  /* 0x000000ae14b4723c */ /* 0x040fec00000418cc */
[C---:B------:R-:W-:Y:S06]  /*eb70*/  HMMA.16816.F32.BF16 R176, R20.reuse, R132, R236 ;  /* 0x0000008414b0723c */ /* 0x040fec00000418ec */
[----:B------:R-:W-:Y:S06]  /*eb80*/  HMMA.16816.F32.BF16 R20, R20, R134, R192 ;  /* 0x000000861414723c */ /* 0x000fec00000418c0 */
[C---:B--2---:R-:W-:Y:S06]  /*eb90*/  HMMA.16816.F32.BF16 R188, R24.reuse, R172, R228 ;  /* 0x000000ac18bc723c */ /* 0x044fec00000418e4 */
[C---:B------:R-:W-:Y:S06]  /*eba0*/  HMMA.16816.F32.BF16 R192, R24.reuse, R174, R200 ;  /* 0x000000ae18c0723c */ /* 0x040fec00000418c8 */
[C---:B------:R-:W-:Y:S06]  /*ebb0*/  HMMA.16816.F32.BF16 R196, R24.reuse, R132, R196 ;  /* 0x0000008418c4723c */ /* 0x040fec00000418c4 */
[----:B------:R-:W-:Y:S01]  /*ebc0*/  HMMA.16816.F32.BF16 R172, R24, R134, R32 ;  /* 0x0000008618ac723c */ /* 0x000fe20000041820 */
[----:B------:R-:W-:Y:S04]  /*ebd0*/  LDSM.16.M88.4 R132, [R221] ;  /* 0x00000000dd84783b */ /* 0x000fe80000000200 */
[----:B------:R-:W-:Y:S01]  /*ebe0*/  LDSM.16.M88.4 R24, [R212+0x4000] ;  /* 0x00400000d418783b */ /* 0x000fe20000000200 */
[----:B-1----:R-:W-:Y:S03]  /*ebf0*/  HMMA.16816.F32.BF16 R200, R4, R138, R20 ;  /* 0x0000008a04c8723c */ /* 0x002fe60000041814 */
[----:B------:R-:W1:Y:S01]  /*ec00*/  LDSM.16.M88.4 R20, [R212+0x6000] ;  /* 0x00600000d414783b */ /* 0x000e620000000200 */
[----:B------:R-:W-:-:S02]  /*ec10*/  LOP3.LUT R2, R245, UR39, R2, 0x96, !PT ;  /* 0x00000027f5027c12 */ /* 0x000fc4000f8e9602 */
[----:B------:R-:W-:Y:S01]  /*ec20*/  HMMA.16816.F32.BF16 R232, R4, R136, R176 ;  /* 0x0000008804e8723c */ /* 0x000fe200000418b0 */
[----:B------:R-:W2:Y:S05]  /*ec30*/  LDSM.16.M88.4 R32, [R220] ;  /* 0x00000000dc20783b */ /* 0x000eaa0000000200 */
[-C--:B------:R-:W-:Y:S06]  /*ec40*/  HMMA.16816.F32.BF16 R176, R16, R28.reuse, R188 ;  /* 0x0000001c10b0723c */ /* 0x080fec00000418bc */
[C---:B------:R-:W-:Y:S06]  /*ec50*/  HMMA.16816.F32.BF16 R204, R4.reuse, R28, R184 ;  /* 0x0000001c04cc723c */ /* 0x040fec00000418b8 */
[-C--:B------:R-:W-:Y:S01]  /*ec60*/  HMMA.16816.F32.BF16 R228, R4, R30.reuse, R180 ;  /* 0x0000001e04e4723c */ /* 0x080fe200000418b4 */
[----:B------:R-:W-:Y:S05]  /*ec70*/  LDSM.16.M88.4 R4, [R218+0x6000] ;  /* 0x00600000da04783b */ /* 0x000fea0000000200 */
[C---:B------:R-:W-:Y:S01]  /*ec80*/  HMMA.16816.F32.BF16 R188, R16.reuse, R30, R192 ;  /* 0x0000001e10bc723c */ /* 0x040fe200000418c0 */
[----:B------:R-:W3:Y:S05]  /*ec90*/  LDSM.16.M88.4 R28, [R216+0x9000] ;  /* 0x00900000d81c783b */ /* 0x000eea0000000200 */
[C---:B------:R-:W-:Y:S06]  /*eca0*/  HMMA.16816.F32.BF16 R192, R16.reuse, R136, R196 ;  /* 0x0000008810c0723c */ /* 0x040fec00000418c4 */
[----:B------:R-:W-:Y:S01]  /*ecb0*/  HMMA.16816.F32.BF16 R184, R16, R138, R172 ;  /* 0x0000008a10b8723c */ /* 0x000fe200000418ac */
[----:B------:R-:W4:Y:S05]  /*ecc0*/  LDSM.16.M88.4 R16, [R218+0x4000] ;  /* 0x00400000da10783b */ /* 0x000f2a0000000200 */
[-C--:B-1----:R-:W-:Y:S06]  /*ecd0*/  HMMA.16816.F32.BF16 R180, R20, R132.reuse, R204 ;  /* 0x0000008414b4723c */ /* 0x082fec00000418cc */
[----:B------:R-:W-:Y:S06]  /*ece0*/  HMMA.16816.F32.BF16 R176, R24, R132, R176 ;  /* 0x0000008418b0723c */ /* 0x000fec00000418b0 */
[-C--:B------:R-:W-:Y:S06]  /*ecf0*/  HMMA.16816.F32.BF16 R172, R20, R134.reuse, R228 ;  /* 0x0000008614ac723c */ /* 0x080fec00000418e4 */
[----:B------:R-:W-:Y:S01]  /*ed00*/  HMMA.16816.F32.BF16 R136, R24, R134, R188 ;  /* 0x000000861888723c */ /* 0x000fe200000418bc */
[----:B------:R-:W1:Y:S05]  /*ed10*/  LDSM.16.M88.4 R132, [R216+0x9800] ;  /* 0x00980000d884783b */ /* 0x000e6a0000000200 */
[C---:B--2---:R-:W-:Y:S06]  /*ed20*/  HMMA.16816.F32.BF16 R188, R20.reuse, R32, R232 ;  /* 0x0000002014bc723c */ /* 0x044fec00000418e8 */
[----:B------:R-:W-:Y:S01]  /*ed30*/  HMMA.16816.F32.BF16 R200, R20, R34, R200 ;  /* 0x0000002214c8723c */ /* 0x000fe200000418c8 */
[----:B------:R-:W-:Y:S05]  /*ed40*/  LDSM.16.M88.4 R20, [R217+0x4000] ;  /* 0x00400000d914783b */ /* 0x000fea0000000200 */
[-C--:B---3--:R-:W-:Y:S06]  /*ed50*/  HMMA.16816.F32.BF16 R180, R4, R28.reuse, R180 ;  /* 0x0000001c04b4723c */ /* 0x088fec00000418b4 */
[----:B----4-:R-:W-:Y:S06]  /*ed60*/  HMMA.16816.F32.BF16 R176, R16, R28, R176 ;  /* 0x0000001c10b0723c */ /* 0x010fec00000418b0 */
[-C--:B------:R-:W-:Y:S06]  /*ed70*/  HMMA.16816.F32.BF16 R196, R4, R30.reuse, R172 ;  /* 0x0000001e04c4723c */ /* 0x080fec00000418ac */
[----:B------:R-:W-:Y:S01]  /*ed80*/  HMMA.16816.F32.BF16 R136, R16, R30, R136 ;  /* 0x0000001e1088723c */ /* 0x000fe20000041888 */
[----:B------:R-:W2:Y:S05]  /*ed90*/  LDSM.16.M88.4 R28, [R215+0x1000] ;  /* 0x00100000d71c783b */ /* 0x000eaa0000000200 */
[C---:B------:R-:W-:Y:S06]  /*eda0*/  HMMA.16816.F32.BF16 R192, R24.reuse, R32, R192 ;  /* 0x0000002018c0723c */ /* 0x040fec00000418c0 */
[----:B------:R-:W-:Y:S01]  /*edb0*/  HMMA.16816.F32.BF16 R184, R24, R34, R184 ;  /* 0x0000002218b8723c */ /* 0x000fe200000418b8 */
[----:B------:R-:W3:Y:S04]  /*edc0*/  LDSM.16.M88.4 R32, [R215+0x1800] ;  /* 0x00180000d720783b */ /* 0x000ee80000000200 */
[----:B------:R-:W4:Y:S01]  /*edd0*/  LDSM.16.M88.4 R24, [R217+0x6000] ;  /* 0x00600000d918783b */ /* 0x000f220000000200 */
[----:B-1----:R-:W-:Y:S01]  /*ede0*/  HMMA.16816.F32.BF16 R188, R4, R132, R188 ;  /* 0x0000008404bc723c */ /* 0x002fe200000418bc */
[----:B------:R-:W-:-:S11]  /*edf0*/  DEPBAR.LE SB0, 0x0 ;  /* 0x000080000000791a */ /* 0x000fd60000000000 */
[C---:B------:R-:W-:Y:S06]  /*ee00*/  HMMA.16816.F32.BF16 R172, R16.reuse, R132, R192 ;  /* 0x0000008410ac723c */ /* 0x040fec00000418c0 */
[-C--:B------:R-:W-:Y:S06]  /*ee10*/  HMMA.16816.F32.BF16 R16, R16, R134.reuse, R184 ;  /* 0x000000861010723c */ /* 0x080fec00000418b8 */
[----:B------:R-:W-:Y:S06]  /*ee20*/  HMMA.16816.F32.BF16 R184, R4, R134, R200 ;  /* 0x0000008604b8723c */ /* 0x000fec00000418c8 */
[----:B--2---:R-:W-:Y:S01]  /*ee30*/  HMMA.16816.F32.BF16 R132, R20, R28, R176 ;  /* 0x0000001c1484723c */ /* 0x004fe200000418b0 */
[----:B-----5:R-:W-:-:S04]  /*ee40*/  IMAD.WIDE.U32 R4, R252, -0x326172a9, RZ ;  /* 0xcd9e8d57fc047825 */ /* 0x020fc800078e00ff */
[----:B------:R-:W-:Y:S01]  /*ee50*/  IMAD.WIDE.U32 R6, R2, -0x326172a9, RZ ;  /* 0xcd9e8d5702067825 */ /* 0x000fe200078e00ff */
[C---:B------:R-:W-:Y:S03]  /*ee60*/  HMMA.16816.F32.BF16 R176, R20.reuse, R30, R136 ;  /* 0x0000001e14b0723c */ /* 0x040fe60000041888 */
[----:B------:R-:W-:Y:S01]  /*ee70*/  IMAD R2, R3, 0x20, R251 ;  /* 0x0000002003027824 */ /* 0x000fe200078e02fb */
[----:B------:R-:W-:Y:S02]  /*ee80*/  LOP3.LUT R3, R5, R246, RZ, 0x3c, !PT ;  /* 0x000000f605037212 */ /* 0x000fe400078e3cff */
[----:B---3--:R-:W-:Y:S01]  /*ee90*/  HMMA.16816.F32.BF16 R172, R20, R32, R172 ;  /* 0x0000002014ac723c */ /* 0x008fe200000418ac */
[C---:B------:R-:W-:Y:S01]  /*eea0*/  VIADD R5, R2.reuse, 0x1 ;  /* 0x0000000102057836 */ /* 0x040fe20000000000 */
[CC--:B------:R-:W-:Y:S01]  /*eeb0*/  ISETP.GE.AND P6, PT, R2.reuse, R10.reuse, PT ;  /* 0x0000000a0200720c */ /* 0x0c0fe20003fc6270 */
[C---:B------:R-:W-:Y:S01]  /*eec0*/  VIADD R9, R2.reuse, 0x10 ;  /* 0x0000001002097836 */ /* 0x040fe20000000000 */
[C---:B------:R-:W-:Y:S01]  /*eed0*/  ISETP.GE.AND P1, PT, R2.reuse, R11, PT ;  /* 0x0000000b0200720c */ /* 0x040fe20003f26270 */
[C---:B------:R-:W-:Y:S01]  /*eee0*/  VIADD R8, R2.reuse, 0x11 ;  /* 0x0000001102087836 */ /* 0x040fe20000000000 */
[----:B----4-:R-:W-:Y:S01]  /*eef0*/  HMMA.16816.F32.BF16 R192, R24, R28, R180 ;  /* 0x0000001c18c0723c */ /* 0x010fe200000418b4 */
[----:B------:R-:W-:Y:S01]  /*ef00*/  ISETP.GE.AND P5, PT, R5, R10, PT ;  /* 0x0000000a0500720c */ /* 0x000fe20003fa6270 */
[C---:B------:R-:W-:Y:S01]  /*ef10*/  VIADD R15, R2.reuse, 0x19 ;  /* 0x00000019020f7836 */ /* 0x040fe20000000000 */
[----:B------:R-:W-:-:S02]  /*ef20*/  ISETP.GE.AND P2, PT, R2, R12, PT ;  /* 0x0000000c0200720c */ /* 0x000fc40003f46270 */
[C---:B------:R-:W-:Y:S01]  /*ef30*/  ISETP.GE.AND P0, PT, R2.reuse, R13, PT ;  /* 0x0000000d0200720c */ /* 0x040fe20003f06270 */
[----:B------:R-:W-:Y:S01]  /*ef40*/  HMMA.16816.F32.BF16 R136, R20, R34, R16 ;  /* 0x000000221488723c */ /* 0x000fe20000041810 */
[C---:B------:R-:W-:Y:S01]  /*ef50*/  LOP3.LUT R181, R7.reuse, UR20, R4, 0x96, !PT ;  /* 0x0000001407b57c12 */ /* 0x040fe2000f8e9604 */
[C---:B------:R-:W-:Y:S01]  /*ef60*/  VIADD R4, R2.reuse, 0x8 ;  /* 0x0000000802047836 */ /* 0x040fe20000000000 */
[----:B------:R-:W-:Y:S01]  /*ef70*/  LOP3.LUT R180, R7, UR20, R14, 0x96, !PT ;  /* 0x0000001407b47c12 */ /* 0x000fe2000f8e960e */
[----:B------:R-:W-:Y:S01]  /*ef80*/  VIADD R14, R2, 0x9 ;  /* 0x00000009020e7836 */ /* 0x000fe20000000000 */
[----:B------:R-:W-:Y:S01]  /*ef90*/  FSEL R28, R133, -INF , !P5 ;  /* 0xff800000851c7808 */ /* 0x000fe20006800000 */
[C---:B------:R-:W-:Y:S01]  /*efa0*/  HMMA.16816.F32.BF16 R196, R24.reuse, R30, R196 ;  /* 0x0000001e18c4723c */ /* 0x040fe200000418c4 */
[----:B------:R-:W-:Y:S01]  /*efb0*/  FSEL R22, R132, -INF , !P6 ;  /* 0xff80000084167808 */ /* 0x000fe20007000000 */
[----:B------:R-:W-:Y:S01]  /*efc0*/  VIADD R16, R2, 0x18 ;  /* 0x0000001802107836 */ /* 0x000fe20000000000 */
[----:B------:R-:W-:Y:S01]  /*efd0*/  ISETP.GE.AND P4, PT, R4, R10, PT ;  /* 0x0000000a0400720c */ /* 0x000fe20003f86270 */
[----:B------:R-:W-:Y:S01]  /*efe0*/  IMAD.WIDE.U32 R20, R3, -0x2daee0ad, RZ ;  /* 0xd2511f5303147825 */ /* 0x000fe200078e00ff */
[----:B------:R-:W-:Y:S01]  /*eff0*/  FMNMX.FTZ R2, R226, R22, !PT ;  /* 0x00000016e2027209 */ /* 0x000fe20007810000 */
[----:B------:R-:W-:Y:S01]  /*f000*/  HMMA.16816.F32.BF16 R188, R24, R32, R188 ;  /* 0x0000002018bc723c */ /* 0x000fe200000418bc */
[----:B------:R-:W-:Y:S01]  /*f010*/  BAR.SYNC.DEFER_BLOCKING 0x0 ;  /* 0x0000000000007b1d */ /* 0x000fe20000010000 */
[----:B------:R-:W-:-:S02]  /*f020*/  ISETP.GE.AND P3, PT, R14, R10, PT ;  /* 0x0000000a0e00720c */ /* 0x000fc40003f66270 */
[----:B------:R-:W-:Y:S02]  /*f030*/  FSEL R30, R176, -INF , !P4 ;  /* 0xff800000b01e7808 */ /* 0x000fe40006000000 */
[----:B------:R-:W-:Y:S01]  /*f040*/  FMNMX.FTZ R2, R28, R2, !PT ;  /* 0x000000021c027209 */ /* 0x000fe20007810000 */
[----:B------:R-:W-:Y:S01]  /*f050*/  HMMA.16816.F32.BF16 R184, R24, R34, R184 ;  /* 0x0000002218b8723c */ /* 0x000fe200000418b8 */
[----:B------:R-:W-:Y:S02]  /*f060*/  FSEL R29, R134, -INF , !P1 ;  /* 0xff800000861d7808 */ /* 0x000fe40004800000 */
[----:B------:R-:W-:Y:S02]  /*f070*/  ISETP.GE.AND P6, PT, R9, R10, PT ;  /* 0x0000000a0900720c */ /* 0x000fe40003fc6270 */
[----:B------:R-:W-:Y:S02]  /*f080*/  FSEL R31, R177, -INF , !P3 ;  /* 0xff800000b11f7808 */ /* 0x000fe40005800000 */
[----:B------:R-:W-:-:S02]  /*f090*/  FMNMX.FTZ R2, R30, R2, !PT ;  /* 0x000000021e027209 */ /* 0x000fc40007810000 */
[----:B------:R-:W-:Y:S02]  /*f0a0*/  ISETP.GE.AND P1, PT, R5, R11, PT ;  /* 0x0000000b0500720c */ /* 0x000fe40003f26270 */
[----:B------:R-:W-:Y:S02]  /*f0b0*/  ISETP.GE.AND P5, PT, R8, R10, PT ;  /* 0x0000000a0800720c */ /* 0x000fe40003fa6270 */
[----:B------:R-:W-:Y:S02]  /*f0c0*/  FSEL R236, R172, -INF , !P6 ;  /* 0xff800000acec7808 */ /* 0x000fe40007000000 */
[----:B------:R-:W-:Y:S02]  /*f0d0*/  FMNMX.FTZ R2, R31, R2, !PT ;  /* 0x000000021f027209 */ /* 0x000fe40007810000 */
[----:B------:R-:W-:Y:S02]  /*f0e0*/  FSEL R23, R135, -INF , !P1 ;  /* 0xff80000087177808 */ /* 0x000fe40004800000 */
[----:B------:R-:W-:-:S02]  /*f0f0*/  PLOP3.LUT P1, PT, PT, PT, UP0, 0x80, 0x0 ;  /* 0x000000000000781c */ /* 0x000fc40003f2f008 */
[----:B------:R-:W-:Y:S02]  /*f100*/  ISETP.GE.AND P4, PT, R16, R10, PT ;  /* 0x0000000a1000720c */ /* 0x000fe40003f86270 */
[----:B------:R-:W-:Y:S02]  /*f110*/  FSEL R252, R173, -INF , !P5 ;  /* 0xff800000adfc7808 */ /* 0x000fe40006800000 */
[----:B------:R-:W-:Y:S02]  /*f120*/  FMNMX.FTZ R2, R236, R2, !PT ;  /* 0x00000002ec027209 */ /* 0x000fe40007810000 */
[----:B------:R-:W-:Y:S02]  /*f130*/  ISETP.GE.AND P3, PT, R15, R10, PT ;  /* 0x0000000a0f00720c */ /* 0x000fe40003f66270 */
[----:B------:R-:W-:Y:S02]  /*f140*/  FSEL R229, R136, -INF , !P4 ;  /* 0xff80000088e57808 */ /* 0x000fe40006000000 */
[----:B------:R-:W-:-:S02]  /*f150*/  FMNMX.FTZ R2, R252, R2, !PT ;  /* 0x00000002fc027209 */ /* 0x000fc40007810000 */
[-C--:B------:R-:W-:Y:S02]  /*f160*/  ISETP.GE.AND P5, PT, R4, R11.reuse, PT ;  /* 0x0000000b0400720c */ /* 0x080fe40003fa6270 */
[----:B------:R-:W-:Y:S02]  /*f170*/  FSEL R228, R137, -INF , !P3 ;  /* 0xff80000089e47808 */ /* 0x000fe40005800000 */
[----:B------:R-:W-:Y:S02]  /*f180*/  FMNMX.FTZ R2, R229, R2, !PT ;  /* 0x00000002e5027209 */ /* 0x000fe40007810000 */
[----:B------:R-:W-:Y:S02]  /*f190*/  ISETP.GE.AND P4, PT, R14, R11, PT ;  /* 0x0000000b0e00720c */ /* 0x000fe40003f86270 */
[----:B------:R-:W-:Y:S02]  /*f1a0*/  FSEL R24, R178, -INF , !P5 ;  /* 0xff800000b2187808 */ /* 0x000fe40006800000 */
[----:B------:R-:W-:-:S02]  /*f1b0*/  FMNMX.FTZ R25, R227, R29, !PT ;  /* 0x0000001de3197209 */ /* 0x000fc40007810000 */
        /* <DEDUP_REMOVED lines=28> */
.L_x_1118:
[----:B------:R-:W2:Y:S04]  /*f380*/  LDL.LU.64 R32, [R1+0x30] ;  /* 0x0000300001207983 */ /* 0x000ea80000300a00 */
[----:B-1----:R-:W3:Y:S01]  /*f390*/  LDL.LU.64 R18, [R1+0x40] ;  /* 0x0000400001127983 */ /* 0x002ee20000300a00 */
[----:B------:R-:W-:Y:S01]  /*f3a0*/  FMNMX.FTZ R2, R23, R25, !PT ;  /* 0x0000001917027209 */ /* 0x000fe20007810000 */
[----:B------:R-:W-:Y:S01]  /*f3b0*/  UISETP.GE.AND UP0, UPT, UR34, 0x6, UPT ;  /* 0x000000062200788c */ /* 0x000fe2000bf06270 */
[----:B------:R-:W-:Y:S01]  /*f3c0*/  ISETP.GE.AND P3, PT, R9, R11, PT ;  /* 0x0000000b0900720c */ /* 0x000fe20003f66270 */
[----:B------:R-:W1:Y:S01]  /*f3d0*/  SHFL.BFLY PT, R17, R10, 0x2, 0x1f ;  /* 0x0c401f000a117f89 */ /* 0x000e6200000e0000 */
[----:B------:R-:W-:Y:S02]  /*f3e0*/  FMNMX.FTZ R2, R24, R2, !PT ;  /* 0x0000000218027209 */ /* 0x000fe40007810000 */
[----:B------:R-:W-:-:S02]  /*f3f0*/  LOP3.LUT R26, R21, UR19, R244, 0x96, !PT ;  /* 0x00000013151a7c12 */ /* 0x000fc4000f8e96f4 */
[-C--:B------:R-:W-:Y:S02]  /*f400*/  ISETP.GE.AND P1, PT, R8, R11.reuse, PT ;  /* 0x0000000b0800720c */ /* 0x080fe40003f26270 */
[----:B------:R-:W-:Y:S02]  /*f410*/  FSEL R244, R174, -INF , !P3 ;  /* 0xff800000aef47808 */ /* 0x000fe40005800000 */
[----:B------:R-:W-:Y:S01]  /*f420*/  FSEL R245, R175, -INF , !P1 ;  /* 0xff800000aff57808 */ /* 0x000fe20004800000 */
[----:B------:R-:W-:Y:S01]  /*f430*/  @UP0 UIADD3 UR34, UR34, -0x6, URZ ;  /* 0xfffffffa22220890 */ /* 0x000fe2000fffe03f */
[-C--:B------:R-:W-:Y:S02]  /*f440*/  ISETP.GE.AND P3, PT, R16, R11.reuse, PT ;  /* 0x0000000b1000720c */ /* 0x080fe40003f66270 */
[----:B------:R-:W-:Y:S02]  /*f450*/  ISETP.GE.AND P6, PT, R5, R12, PT ;  /* 0x0000000c0500720c */ /* 0x000fe40003fc6270 */
[----:B------:R-:W-:-:S02]  /*f460*/  ISETP.GE.AND P5, PT, R15, R11, PT ;  /* 0x0000000b0f00720c */ /* 0x000fc40003fa6270 */
[----:B------:R-:W-:Y:S02]  /*f470*/  FSEL R251, R138, -INF , !P3 ;  /* 0xff8000008afb7808 */ /* 0x000fe40005800000 */
[----:B------:R-:W-:Y:S02]  /*f480*/  FSEL R7, R192, -INF , !P2 ;  /* 0xff800000c0077808 */ /* 0x000fe40005000000 */
[C---:B------:R-:W-:Y:S02]  /*f490*/  ISETP.GE.AND P1, PT, R4.reuse, R12, PT ;  /* 0x0000000c0400720c */ /* 0x040fe40003f26270 */
[----:B------:R-:W-:Y:S02]  /*f4a0*/  ISETP.GE.AND P3, PT, R4, R13, PT ;  /* 0x0000000d0400720c */ /* 0x000fe40003f66270 */
[----:B------:R-:W-:Y:S01]  /*f4b0*/  FSEL R246, R139, -INF , !P5 ;  /* 0xff8000008bf67808 */ /* 0x000fe20006800000 */
[----:B------:R-:W-:Y:S01]  /*f4c0*/  IMAD.WIDE.U32 R138, R26, -0x326172a9, RZ ;  /* 0xcd9e8d571a8a7825 */ /* 0x000fe200078e00ff */
[----:B------:R-:W-:-:S02]  /*f4d0*/  FSEL R11, R193, -INF , !P6 ;  /* 0xff800000c10b7808 */ /* 0x000fc40007000000 */
[----:B------:R-:W-:Y:S02]  /*f4e0*/  FMNMX.FTZ R4, R225, R7, !PT ;  /* 0x00000007e1047209 */ /* 0x000fe40007810000 */
[----:B------:R-:W-:Y:S02]  /*f4f0*/  ISETP.GE.AND P5, PT, R14, R12, PT ;  /* 0x0000000c0e00720c */ /* 0x000fe40003fa6270 */
[----:B------:R-:W-:Y:S02]  /*f500*/  FSEL R21, R196, -INF , !P1 ;  /* 0xff800000c4157808 */ /* 0x000fe40004800000 */
[----:B------:R-:W-:Y:S02]  /*f510*/  FMNMX.FTZ R4, R11, R4, !PT ;  /* 0x000000040b047209 */ /* 0x000fe40007810000 */
[----:B------:R-:W-:Y:S02]  /*f520*/  ISETP.GE.AND P6, PT, R9, R12, PT ;  /* 0x0000000c0900720c */ /* 0x000fe40003fc6270 */
[----:B------:R-:W-:-:S02]  /*f530*/  FMNMX.FTZ R4, R21, R4, !PT ;  /* 0x0000000415047209 */ /* 0x000fc40007810000 */
[----:B------:R-:W-:Y:S02]  /*f540*/  FSEL R188, R188, -INF , !P6 ;  /* 0xff800000bcbc7808 */ /* 0x000fe40007000000 */
[-C--:B------:R-:W-:Y:S02]  /*f550*/  ISETP.GE.AND P2, PT, R14, R13.reuse, PT ;  /* 0x0000000d0e00720c */ /* 0x080fe40003f46270 */
[-C--:B------:R-:W-:Y:S02]  /*f560*/  ISETP.GE.AND P1, PT, R9, R13.reuse, PT ;  /* 0x0000000d0900720c */ /* 0x080fe40003f26270 */
[----:B------:R-:W-:Y:S02]  /*f570*/  FSEL R9, R194, -INF , !P0 ;  /* 0xff800000c2097808 */ /* 0x000fe40004000000 */
[----:B------:R-:W-:Y:S02]  /*f580*/  ISETP.GE.AND P6, PT, R15, R12, PT ;  /* 0x0000000c0f00720c */ /* 0x000fe40003fc6270 */
[----:B------:R-:W-:-:S02]  /*f590*/  ISETP.GE.AND P0, PT, R8, R13, PT ;  /* 0x0000000d0800720c */ /* 0x000fc40003f06270 */
[----:B------:R-:W-:Y:S02]  /*f5a0*/  FSEL R193, R185, -INF , !P6 ;  /* 0xff800000b9c17808 */ /* 0x000fe40007000000 */
[----:B------:R-:W-:Y:S01]  /*f5b0*/  FSEL R185, R191, -INF , !P0 ;  /* 0xff800000bfb97808 */ /* 0x000fe20004000000 */
[----:B--2---:R-:W-:Y:S01]  /*f5c0*/  IMAD.MOV.U32 R177, RZ, RZ, R33 ;  /* 0x000000ffffb17224 */ /* 0x004fe200078e0021 */
[----:B------:R-:W-:Y:S01]  /*f5d0*/  MOV R176, R32 ;  /* 0x0000002000b07202 */ /* 0x000fe20000000f00 */
[----:B---3--:R-:W-:Y:S01]  /*f5e0*/  IMAD.MOV.U32 R33, RZ, RZ, R19 ;  /* 0x000000ffff217224 */ /* 0x008fe200078e0013 */
[----:B------:R-:W-:Y:S02]  /*f5f0*/  FSEL R19, R179, -INF , !P4 ;  /* 0xff800000b3137808 */ /* 0x000fe40006000000 */
[----:B------:R-:W-:Y:S02]  /*f600*/  MOV R32, R18 ;  /* 0x0000001200207202 */ /* 0x000fe40000000f00 */
[----:B------:R-:W-:-:S02]  /*f610*/  FMNMX.FTZ R2, R19, R2, !PT ;  /* 0x0000000213027209 */ /* 0x000fc40007810000 */
[----:B------:R-:W-:Y:S02]  /*f620*/  ISETP.GE.AND P4, PT, R5, R13, PT ;  /* 0x0000000d0500720c */ /* 0x000fe40003f86270 */
[----:B------:R-:W-:Y:S02]  /*f630*/  FMNMX.FTZ R3, R244, R2, !PT ;  /* 0x00000002f4037209 */ /* 0x000fe40007810000 */
[----:B-1----:R-:W-:Y:S02]  /*f640*/  FMNMX.FTZ R2, R10, R17, !PT ;  /* 0x000000110a027209 */ /* 0x002fe40007810000 */
[----:B------:R-:W-:Y:S02]  /*f650*/  FMNMX.FTZ R3, R245, R3, !PT ;  /* 0x00000003f5037209 */ /* 0x000fe40007810000 */
[----:B------:R-:W-:Y:S01]  /*f660*/  FSEL R18, R197, -INF , !P5 ;  /* 0xff800000c5127808 */ /* 0x000fe20006800000 */
[----:B------:R-:W-:Y:S01]  /*f670*/  SHFL.BFLY PT, R17, R2, 0x1, 0x1f ;  /* 0x0c201f0002117f89 */ /* 0x000fe200000e0000 */
[----:B------:R-:W-:-:S02]  /*f680*/  FMNMX.FTZ R3, R251, R3, !PT ;  /* 0x00000003fb037209 */ /* 0x000fc40007810000 */
[----:B------:R-:W-:Y:S02]  /*f690*/  ISETP.GE.AND P5, PT, R8, R12, PT ;  /* 0x0000000c0800720c */ /* 0x000fe40003fa6270 */
[----:B------:R-:W-:Y:S02]  /*f6a0*/  FMNMX.FTZ R3, R246, R3, !PT ;  /* 0x00000003f6037209 */ /* 0x000fe40007810000 */
[----:B------:R-:W-:Y:S02]  /*f6b0*/  FMNMX.FTZ R4, R18, R4, !PT ;  /* 0x0000000412047209 */ /* 0x000fe40007810000 */
[----:B------:R-:W-:Y:S01]  /*f6c0*/  FSEL R14, R195, -INF , !P4 ;  /* 0xff800000c30e7808 */ /* 0x000fe20006000000 */
[----:B------:R-:W1:Y:S01]  /*f6d0*/  SHFL.BFLY PT, R5, R3, 0x2, 0x1f ;  /* 0x0c401f0003057f89 */ /* 0x000e6200000e0000 */
[----:B------:R-:W-:Y:S02]  /*f6e0*/  ISETP.GE.AND P4, PT, R16, R12, PT ;  /* 0x0000000c1000720c */ /* 0x000fe40003f86270 */
[----:B------:R-:W-:-:S02]  /*f6f0*/  FSEL R189, R189, -INF , !P5 ;  /* 0xff800000bdbd7808 */ /* 0x000fc40006800000 */
[----:B------:R-:W-:Y:S02]  /*f700*/  FMNMX.FTZ R4, R188, R4, !PT ;  /* 0x00000004bc047209 */ /* 0x000fe40007810000 */
[----:B------:R-:W-:Y:S02]  /*f710*/  FSEL R192, R184, -INF , !P4 ;  /* 0xff800000b8c07808 */ /* 0x000fe40006000000 */
[----:B------:R-:W-:Y:S02]  /*f720*/  FMNMX.FTZ R133, R189, R4, !PT ;  /* 0x00000004bd857209 */ /* 0x000fe40007810000 */
[----:B------:R-:W-:Y:S02]  /*f730*/  FMNMX.FTZ R12, R223, R9, !PT ;  /* 0x00000009df0c7209 */ /* 0x000fe40007810000 */
[----:B------:R-:W-:Y:S02]  /*f740*/  FMNMX.FTZ R133, R192, R133, !PT ;  /* 0x00000085c0857209 */ /* 0x000fe40007810000 */
[----:B------:R-:W-:-:S02]  /*f750*/  FSEL R10, R198, -INF , !P3 ;  /* 0xff800000c60a7808 */ /* 0x000fc40005800000 */
[----:B------:R-:W-:Y:S02]  /*f760*/  FMNMX.FTZ R133, R193, R133, !PT ;  /* 0x00000085c1857209 */ /* 0x000fe40007810000 */
[----:B------:R-:W-:Y:S02]  /*f770*/  FMNMX.FTZ R12, R14, R12, !PT ;  /* 0x0000000c0e0c7209 */ /* 0x000fe40007810000 */
[----:B------:R-:W-:Y:S02]  /*f780*/  LOP3.LUT R4, R177, UR18, R6, 0x96, !PT ;  /* 0x00000012b1047c12 */ /* 0x000fe4000f8e9606 */
[----:B------:R-:W-:Y:S02]  /*f790*/  ISETP.GE.AND P3, PT, R15, R13, PT ;  /* 0x0000000d0f00720c */ /* 0x000fe40003f66270 */
[----:B------:R-:W-:Y:S01]  /*f7a0*/  FSEL R8, R199, -INF , !P2 ;  /* 0xff800000c7087808 */ /* 0x000fe20005000000 */
[----:B------:R-:W2:Y:S01]  /*f7b0*/  SHFL.BFLY PT, R15, R133, 0x2, 0x1f ;  /* 0x0c401f00850f7f89 */ /* 0x000ea200000e0000 */
[----:B------:R-:W-:-:S02]  /*f7c0*/  FMNMX.FTZ R12, R10, R12, !PT ;  /* 0x0000000c0a0c7209 */ /* 0x000fc40007810000 */
[----:B-1----:R-:W-:Y:S01]  /*f7d0*/  FMNMX.FTZ R134, R3, R5, !PT ;  /* 0x0000000503867209 */ /* 0x002fe20007810000 */
[----:B------:R-:W-:Y:S01]  /*f7e0*/  IMAD.WIDE.U32 R4, R4, -0x2daee0ad, RZ ;  /* 0xd2511f5304047825 */ /* 0x000fe200078e00ff */
[----:B------:R-:W-:Y:S02]  /*f7f0*/  FMNMX.FTZ R135, R2, R17, !PT ;  /* 0x0000001102877209 */ /* 0x000fe40007810000 */
[----:B------:R-:W-:Y:S01]  /*f800*/  FSEL R184, R190, -INF , !P1 ;  /* 0xff800000beb87808 */ /* 0x000fe20004800000 */
[----:B------:R-:W-:Y:S01]  /*f810*/  IMAD.WIDE.U32 R2, R180, -0x2daee0ad, RZ ;  /* 0xd2511f53b4027825 */ /* 0x000fe200078e00ff */
[----:B------:R-:W-:-:S03]  /*f820*/  FMNMX.FTZ R12, R8, R12, !PT ;  /* 0x0000000c080c7209 */ /* 0x000fc60007810000 */
[----:B------:R-:W-:Y:S01]  /*f830*/  FMUL.FTZ R17, R135, UR35 ;  /* 0x0000002387117c20 */ /* 0x000fe20008410000 */
[----:B------:R-:W-:Y:S02]  /*f840*/  ISETP.GE.AND P5, PT, R16, R13, PT ;  /* 0x0000000d1000720c */ /* 0x000fe40003fa6270 */
[----:B------:R-:W-:Y:S01]  /*f850*/  LOP3.LUT R25, R5, UR15, R2, 0x96, !PT ;  /* 0x0000000f05197c12 */ /* 0x000fe2000f8e9602 */
[----:B------:R-:W1:Y:S01]  /*f860*/  SHFL.BFLY PT, R16, R134, 0x1, 0x1f ;  /* 0x0c201f0086107f89 */ /* 0x000e6200000e0000 */
[----:B------:R-:W-:Y:S02]  /*f870*/  FMNMX.FTZ R5, R184, R12, !PT ;  /* 0x0000000cb8057209 */ /* 0x000fe40007810000 */
[----:B------:R-:W-:Y:S01]  /*f880*/  FSEL R186, R186, -INF , !P5 ;  /* 0xff800000baba7808 */ /* 0x000fe20006800000 */
[----:B------:R-:W-:Y:S01]  /*f890*/  IMAD.WIDE.U32 R200, R25, -0x326172a9, RZ ;  /* 0xcd9e8d5719c87825 */ /* 0x000fe200078e00ff */
[----:B------:R-:W-:Y:S02]  /*f8a0*/  FMNMX.FTZ R5, R185, R5, !PT ;  /* 0x00000005b9057209 */ /* 0x000fe40007810000 */
[----:B------:R-:W-:Y:S01]  /*f8b0*/  LOP3.LUT R13, R3, UR17, R32, 0x96, !PT ;  /* 0x00000011030d7c12 */ /* 0x000fe2000f8e9620 */
[----:B------:R-:W-:Y:S01]  /*f8c0*/  IMAD.WIDE.U32 R2, R181, -0x2daee0ad, RZ ;  /* 0xd2511f53b5027825 */ /* 0x000fe200078e00ff */
[----:B------:R-:W-:Y:S01]  /*f8d0*/  FSEL R187, R187, -INF , !P3 ;  /* 0xff800000bbbb7808 */ /* 0x000fe20005800000 */
[----:B------:R-:W-:Y:S01]  /*f8e0*/  LDSM.16.MT88.4 R180, [R209+0xa000] ;  /* 0x00a00000d1b4783b */ /* 0x000fe20000004200 */
[----:B------:R-:W-:Y:S01]  /*f8f0*/  FMNMX.FTZ R5, R186, R5, !PT ;  /* 0x00000005ba057209 */ /* 0x000fe20007810000 */
[----:B------:R-:W-:Y:S01]  /*f900*/  IMAD.WIDE.U32 R26, R13, -0x326172a9, RZ ;  /* 0xcd9e8d570d1a7825 */ /* 0x000fe200078e00ff */
[----:B------:R-:W-:-:S02]  /*f910*/  LOP3.LUT R20, R3, UR17, R20, 0x96, !PT ;  /* 0x0000001103147c12 */ /* 0x000fc4000f8e9614 */
[----:B------:R-:W-:Y:S02]  /*f920*/  FMNMX.FTZ R3, R187, R5, !PT ;  /* 0x00000005bb037209 */ /* 0x000fe40007810000 */
[----:B--2---:R-:W-:Y:S01]  /*f930*/  FMNMX.FTZ R133, R133, R15, !PT ;  /* 0x0000000f85857209 */ /* 0x004fe20007810000 */
[----:B------:R-:W-:Y:S01]  /*f940*/  IMAD.WIDE.U32 R34, R20, -0x326172a9, RZ ;  /* 0xcd9e8d5714227825 */ /* 0x000fe200078e00ff */
[----:B------:R-:W-:Y:S01]  /*f950*/  LOP3.LUT R6, R139, UR18, R6, 0x96, !PT ;  /* 0x000000128b067c12 */ /* 0x000fe2000f8e9606 */
[----:B------:R-:W2:Y:S01]  /*f960*/  SHFL.BFLY PT, R136, R3, 0x2, 0x1f ;  /* 0x0c401f0003887f89 */ /* 0x000ea200000e0000 */
[----:B------:R-:W-:Y:S02]  /*f970*/  FSETP.NEU.FTZ.AND P2, PT, R135, -INF , PT ;  /* 0xff8000008700780b */ /* 0x000fe40003f5d000 */
[----:B------:R-:W-:Y:S01]  /*f980*/  LOP3.LUT R12, R27, UR16, R176, 0x96, !PT ;  /* 0x000000101b0c7c12 */ /* 0x000fe2000f8e96b0 */
[----:B------:R-:W3:Y:S01]  /*f990*/  SHFL.BFLY PT, R13, R133, 0x1, 0x1f ;  /* 0x0c201f00850d7f89 */ /* 0x000ee200000e0000 */
[----:B-1----:R-:W-:Y:S01]  /*f9a0*/  FMNMX.FTZ R134, R134, R16, !PT ;  /* 0x0000001086867209 */ /* 0x002fe20007810000 */
[----:B------:R-:W-:Y:S01]  /*f9b0*/  IMAD.WIDE.U32 R32, R6, -0x2daee0ad, RZ ;  /* 0xd2511f5306207825 */ /* 0x000fe200078e00ff */
[----:B------:R-:W-:Y:S01]  /*f9c0*/  FSEL R17, R17, RZ, P2 ;  /* 0x000000ff11117208 */ /* 0x000fe20001000000 */
[----:B------:R-:W-:Y:S01]  /*f9d0*/  LDSM.16.MT88.4 R176, [R211+0xa000] ;  /* 0x00a00000d3b0783b */ /* 0x000fe20000004200 */
[C---:B------:R-:W-:Y:S01]  /*f9e0*/  FSETP.NEU.FTZ.AND P3, PT, R134.reuse, -INF , PT ;  /* 0xff8000008600780b */ /* 0x040fe20003f7d000 */
[----:B------:R-:W-:Y:S01]  /*f9f0*/  FMUL.FTZ R16, R134, UR35 ;  /* 0x0000002386107c20 */ /* 0x000fe20008410000 */
[----:B------:R-:W-:Y:S01]  /*fa00*/  LOP3.LUT R2, R33, UR15, R2, 0x96, !PT ;  /* 0x0000000f21027c12 */ /* 0x000fe2000f8e9602 */
[--C-:B------:R-:W-:Y:S01]  /*fa10*/  FFMA.FTZ R28, R28, UR35, -R17.reuse ;  /* 0x000000231c1c7c23 */ /* 0x100fe20008010811 */
[----:B------:R-:W-:Y:S01]  /*fa20*/  LOP3.LUT R6, R201, UR14, R26, 0x96, !PT ;  /* 0x0000000ec9067c12 */ /* 0x000fe2000f8e961a */
[--C-:B------:R-:W-:Y:S01]  /*fa30*/  FFMA.FTZ R30, R30, UR35, -R17.reuse ;  /* 0x000000231e1e7c23 */ /* 0x100fe20008010811 */
[----:B------:R-:W-:Y:S01]  /*fa40*/  FSEL R16, R16, RZ, P3 ;  /* 0x000000ff10107208 */ /* 0x000fe20001800000 */
[----:B------:R-:W-:Y:S01]  /*fa50*/  MUFU.EX2 R231, R28 ;  /* 0x0000001c00e77308 */ /* 0x000fe20000000800 */
[----:B------:R-:W-:Y:S01]  /*fa60*/  FFMA.FTZ R31, R31, UR35, -R17 ;  /* 0x000000231f1f7c23 */ /* 0x000fe20008010811 */
[----:B------:R-:W-:Y:S01]  /*fa70*/  LOP3.LUT R5, R35, UR16, R138, 0x96, !PT ;  /* 0x0000001023057c12 */ /* 0x000fe2000f8e968a */
[----:B------:R-:W-:-:S04]  /*fa80*/  IMAD.WIDE.U32 R26, R12, -0x2daee0ad, RZ ;  /* 0xd2511f530c1a7825 */ /* 0x000fc800078e00ff */
[--C-:B------:R-:W-:Y:S01]  /*fa90*/  FFMA.FTZ R29, R29, UR35, -R16.reuse ;  /* 0x000000231d1d7c23 */ /* 0x100fe20008010810 */
[----:B------:R-:W-:Y:S01]  /*faa0*/  FFMA.FTZ R22, R22, UR35, -R17 ;  /* 0x0000002316167c23 */ /* 0x000fe20008010811 */
[----:B------:R-:W-:Y:S01]  /*fab0*/  FFMA.FTZ R23, R23, UR35, -R16 ;  /* 0x0000002317177c23 */ /* 0x000fe20008010810 */
[----:B------:R-:W-:Y:S01]  /*fac0*/  IMAD.WIDE.U32 R194, R6, -0x2daee0ad, RZ ;  /* 0xd2511f5306c27825 */ /* 0x000fe200078e00ff */
[----:B--2---:R-:W-:Y:S01]  /*fad0*/  FMNMX.FTZ R136, R3, R136, !PT ;  /* 0x0000008803887209 */ /* 0x004fe20007810000 */
[----:B------:R1:W-:Y:S01]  /*fae0*/  MUFU.EX2 R196, R29 ;  /* 0x0000001d00c47308 */ /* 0x0003e20000000800 */
[----:B------:R-:W-:Y:S01]  /*faf0*/  LOP3.LUT R4, R27, UR13, R4, 0x96, !PT ;  /* 0x0000000d1b047c12 */ /* 0x000fe2000f8e9604 */
[--C-:B------:R-:W-:Y:S01]  /*fb00*/  FFMA.FTZ R19, R19, UR35, -R16.reuse ;  /* 0x0000002313137c23 */ /* 0x100fe20008010810 */
[----:B---3--:R-:W-:Y:S01]  /*fb10*/  FMNMX.FTZ R133, R133, R13, !PT ;  /* 0x0000000d85857209 */ /* 0x008fe20007810000 */
[----:B------:R-:W2:Y:S01]  /*fb20*/  SHFL.BFLY PT, R20, R136, 0x1, 0x1f ;  /* 0x0c201f0088147f89 */ /* 0x000ea200000e0000 */
[----:B------:R-:W-:Y:S01]  /*fb30*/  FFMA.FTZ R24, R24, UR35, -R16 ;  /* 0x0000002318187c23 */ /* 0x000fe20008010810 */
[----:B------:R-:W-:Y:S01]  /*fb40*/  IMAD.WIDE.U32 R198, R4, -0x326172a9, RZ ;  /* 0xcd9e8d5704c67825 */ /* 0x000fe200078e00ff */
[C---:B------:R-:W-:Y:S01]  /*fb50*/  FSETP.NEU.FTZ.AND P1, PT, R133.reuse, -INF , PT ;  /* 0xff8000008500780b */ /* 0x040fe20003f3d000 */
[----:B------:R-:W-:Y:S02]  /*fb60*/  MUFU.EX2 R172, R30 ;  /* 0x0000001e00ac7308 */ /* 0x000fe40000000800 */
[----:B------:R-:W-:-:S05]  /*fb70*/  FMUL.FTZ R12, R133, UR35 ;  /* 0x00000023850c7c20 */ /* 0x000fca0008410000 */
[----:B------:R-:W-:Y:S01]  /*fb80*/  FSEL R12, R12, RZ, P1 ;  /* 0x000000ff0c0c7208 */ /* 0x000fe20000800000 */
[----:B------:R3:W-:Y:S01]  /*fb90*/  MUFU.EX2 R173, R31 ;  /* 0x0000001f00ad7308 */ /* 0x0007e20000000800 */
[----:B-1----:R-:W-:Y:S01]  /*fba0*/  IMAD.WIDE.U32 R28, R2, -0x326172a9, RZ ;  /* 0xcd9e8d57021c7825 */ /* 0x002fe200078e00ff */
[----:B------:R-:W-:-:S03]  /*fbb0*/  LOP3.LUT R2, R195, UR5, R26, 0x96, !PT ;  /* 0x00000005c3027c12 */ /* 0x000fc6000f8e961a */
[--C-:B------:R-:W-:Y:S01]  /*fbc0*/  FFMA.FTZ R7, R7, UR35, -R12.reuse ;  /* 0x0000002307077c23 */ /* 0x100fe2000801080c */
[--C-:B------:R-:W-:Y:S01]  /*fbd0*/  FFMA.FTZ R11, R11, UR35, -R12.reuse ;  /* 0x000000230b0b7c23 */ /* 0x100fe2000801080c */
[--C-:B------:R-:W-:Y:S01]  /*fbe0*/  FFMA.FTZ R18, R18, UR35, -R12.reuse ;  /* 0x0000002312127c23 */ /* 0x100fe2000801080c */
[----:B------:R-:W-:Y:S01]  /*fbf0*/  FFMA.FTZ R21, R21, UR35, -R12 ;  /* 0x0000002315157c23 */ /* 0x000fe2000801080c */
[----:B------:R-:W-:Y:S01]  /*fc00*/  IMAD.WIDE.U32 R2, R2, -0x326172a9, RZ ;  /* 0xcd9e8d5702027825 */ /* 0x000fe200078e00ff */
[----:B------:R1:W-:Y:S04]  /*fc10*/  MUFU.EX2 R197, R22 ;  /* 0x0000001600c57308 */ /* 0x0003e80000000800 */
[----:B------:R-:W-:Y:S02]  /*fc20*/  LOP3.LUT R4, R3, UR21, R198, 0x96, !PT ;  /* 0x0000001503047c12 */ /* 0x000fe4000f8e96c6 */
[----:B------:R-:W-:-:S02]  /*fc30*/  LOP3.LUT R15, R2, 0xff, RZ, 0xc0, !PT ;  /* 0x000000ff020f7812 */ /* 0x000fc400078ec0ff */
[----:B------:R4:W-:Y:S01]  /*fc40*/  MUFU.EX2 R25, R23 ;  /* 0x0000001700197308 */ /* 0x0009e20000000800 */
[----:B---3--:R-:W-:Y:S01]  /*fc50*/  IMAD.WIDE.U32 R30, R5, -0x2daee0ad, RZ ;  /* 0xd2511f53051e7825 */ /* 0x008fe200078e00ff */
[----:B------:R-:W-:Y:S02]  /*fc60*/  LOP3.LUT R5, R29, UR14, R34, 0x96, !PT ;  /* 0x0000000e1d057c12 */ /* 0x000fe4000f8e9622 */
[----:B------:R-:W-:Y:S02]  /*fc70*/  SHF.R.U32.HI R13, RZ, 0x18, R2 ;  /* 0x00000018ff0d7819 */ /* 0x000fe40000011602 */
[----:B--2---:R-:W-:Y:S01]  /*fc80*/  FMNMX.FTZ R136, R136, R20, !PT ;  /* 0x0000001488887209 */ /* 0x004fe20007810000 */
[----:B------:R-:W-:Y:S01]  /*fc90*/  IMAD.WIDE.U32 R234, R5, -0x2daee0ad, RZ ;  /* 0xd2511f5305ea7825 */ /* 0x000fe200078e00ff */
[----:B------:R-:W-:Y:S01]  /*fca0*/  LOP3.LUT R5, R2, 0xffff, RZ, 0xc0, !PT ;  /* 0x0000ffff02057812 */ /* 0x000fe200078ec0ff */
[----:B------:R2:W-:Y:S01]  /*fcb0*/  MUFU.EX2 R203, R7 ;  /* 0x0000000700cb7308 */ /* 0x0005e20000000800 */
[----:B-1----:R-:W-:-:S02]  /*fcc0*/  LOP3.LUT R22, R31, UR13, R32, 0x96, !PT ;  /* 0x0000000d1f167c12 */ /* 0x002fc4000f8e9620 */
[----:B------:R-:W-:Y:S01]  /*fcd0*/  LOP3.LUT R6, R235, UR5, R30, 0x96, !PT ;  /* 0x00000005eb067c12 */ /* 0x000fe2000f8e961e */
[----:B------:R-:W-:Y:S01]  /*fce0*/  LDSM.16.MT88.4 R32, [R211+0xb000] ;  /* 0x00b00000d320783b */ /* 0x000fe20000004200 */
[----:B------:R-:W-:Y:S02]  /*fcf0*/  SHF.R.U32.HI R3, RZ, 0x10, R2 ;  /* 0x00000010ff037819 */ /* 0x000fe40000011602 */
[----:B------:R-:W-:Y:S01]  /*fd00*/  SHF.R.U32.HI R5, RZ, 0x8, R5 ;  /* 0x00000008ff057819 */ /* 0x000fe20000011605 */
[----:B----4-:R-:W-:Y:S01]  /*fd10*/  IMAD.WIDE.U32 R22, R22, -0x326172a9, RZ ;  /* 0xcd9e8d5716167825 */ /* 0x010fe200078e00ff */
[----:B------:R-:W-:Y:S01]  /*fd20*/  LOP3.LUT R2, R3, 0xff, RZ, 0xc0, !PT ;  /* 0x000000ff03027812 */ /* 0x000fe200078ec0ff */
[----:B------:R1:W-:Y:S01]  /*fd30*/  MUFU.EX2 R232, R19 ;  /* 0x0000001300e87308 */ /* 0x0003e20000000800 */
[----:B------:R-:W-:Y:S02]  /*fd40*/  SHF.R.U32.HI R3, RZ, 0x10, R4 ;  /* 0x00000010ff037819 */ /* 0x000fe40000011604 */
[----:B------:R-:W-:-:S02]  /*fd50*/  LOP3.LUT R233, R23, UR12, R28, 0x96, !PT ;  /* 0x0000000c17e97c12 */ /* 0x000fc4000f8e961c */
[----:B------:R-:W-:Y:S01]  /*fd60*/  PRMT R23, R15, 0x5410, R5 ;  /* 0x000054100f177816 */ /* 0x000fe20000000005 */
[----:B--2---:R-:W-:Y:S02]  /*fd70*/  IMAD.WIDE.U32 R6, R6, -0x326172a9, RZ ;  /* 0xcd9e8d5706067825 */ /* 0x004fe400078e00ff */
[----:B------:R2:W-:Y:S01]  /*fd80*/  MUFU.EX2 R202, R11 ;  /* 0x0000000b00ca7308 */ /* 0x0005e20000000800 */
[----:B------:R-:W-:Y:S02]  /*fd90*/  SHF.R.U32.HI R5, RZ, 0x18, R4 ;  /* 0x00000018ff057819 */ /* 0x000fe40000011604 */
[----:B------:R-:W-:Y:S02]  /*fda0*/  LOP3.LUT R3, R3, 0xff, RZ, 0xc0, !PT ;  /* 0x000000ff03037812 */ /* 0x000fe400078ec0ff */
[----:B------:R-:W-:Y:S02]  /*fdb0*/  LOP3.LUT R20, R6, 0xff, RZ, 0xc0, !PT ;  /* 0x000000ff06147812 */ /* 0x000fe400078ec0ff */
[--C-:B------:R-:W-:Y:S01]  /*fdc0*/  SHF.R.U32.HI R15, RZ, 0x10, R6.reuse ;  /* 0x00000010ff0f7819 */ /* 0x100fe20000011606 */
[----:B------:R3:W4:Y:S01]  /*fdd0*/  MUFU.EX2 R132, R24 ;  /* 0x0000001800847308 */ /* 0x0007220000000800 */
[----:B-1----:R-:W-:-:S02]  /*fde0*/  SHF.R.U32.HI R19, RZ, 0x18, R6 ;  /* 0x00000018ff137819 */ /* 0x002fc40000011606 */
[----:B------:R-:W-:-:S05]  /*fdf0*/  FSETP.NEU.FTZ.AND P0, PT, R136, -INF , PT ;  /* 0xff8000008800780b */ /* 0x000fca0003f1d000 */
[----:B------:R1:W-:Y:S01]  /*fe00*/  MUFU.EX2 R195, R18 ;  /* 0x0000001200c37308 */ /* 0x0003e20000000800 */
[----:B--2---:R-:W-:Y:S02]  /*fe10*/  LOP3.LUT R11, R6, 0xffff, RZ, 0xc0, !PT ;  /* 0x0000ffff060b7812 */ /* 0x004fe400078ec0ff */
[----:B------:R-:W-:-:S05]  /*fe20*/  LOP3.LUT R6, R4, 0xffff, RZ, 0xc0, !PT ;  /* 0x0000ffff04067812 */ /* 0x000fca00078ec0ff */
[----:B------:R2:W5:Y:S01]  /*fe30*/  MUFU.EX2 R201, R21 ;  /* 0x0000001500c97308 */ /* 0x0005620000000800 */
[----:B---3--:R-:W-:Y:S01]  /*fe40*/  PRMT R24, R2, 0x5410, R13 ;  /* 0x0000541002187816 */ /* 0x008fe2000000000d */
[----:B------:R-:W-:Y:S01]  /*fe50*/  FMUL.FTZ R13, R136, UR35 ;  /* 0x00000023880d7c20 */ /* 0x000fe20008410000 */
[----:B------:R-:W-:Y:S02]  /*fe60*/  LOP3.LUT R2, R7, UR21, R22, 0x96, !PT ;  /* 0x0000001507027c12 */ /* 0x000fe4000f8e9616 */
[----:B------:R-:W-:Y:S02]  /*fe70*/  LOP3.LUT R7, R4, 0xff, RZ, 0xc0, !PT ;  /* 0x000000ff04077812 */ /* 0x000fe400078ec0ff */
[----:B------:R-:W-:Y:S02]  /*fe80*/  SHF.R.U32.HI R4, RZ, 0x8, R6 ;  /* 0x00000008ff047819 */ /* 0x000fe40000011606 */
[----:B-1----:R-:W-:Y:S02]  /*fe90*/  SHF.R.U32.HI R18, RZ, 0x8, R11 ;  /* 0x00000008ff127819 */ /* 0x002fe4000001160b */
[----:B------:R-:W-:-:S02]  /*fea0*/  PRMT R11, R7, 0x5410, R4 ;  /* 0x00005410070b7816 */ /* 0x000fc40000000004 */
[----:B------:R-:W-:Y:S02]  /*feb0*/  LOP3.LUT R4, R2, 0xffff, RZ, 0xc0, !PT ;  /* 0x0000ffff02047812 */ /* 0x000fe400078ec0ff */
[----:B------:R-:W-:Y:S02]  /*fec0*/  LOP3.LUT R6, R15, 0xff, RZ, 0xc0, !PT ;  /* 0x000000ff0f067812 */ /* 0x000fe400078ec0ff */
[----:B------:R-:W-:Y:S02]  /*fed0*/  PRMT R15, R3, 0x5410, R5 ;  /* 0x00005410030f7816 */ /* 0x000fe40000000005 */
[----:B------:R-:W-:Y:S02]  /*fee0*/  SHF.R.U32.HI R5, RZ, 0x8, R4 ;  /* 0x00000008ff057819 */ /* 0x000fe40000011604 */
[----:B------:R-:W-:Y:S02]  /*fef0*/  FSEL R4, R135, RZ, P2 ;  /* 0x000000ff87047208 */ /* 0x000fe40001000000 */
[----:B------:R-:W-:-:S02]  /*ff00*/  SHF.R.U32.HI R3, RZ, 0x10, R2 ;  /* 0x00000010ff037819 */ /* 0x000fc40000011602 */
[----:B--2---:R-:W-:Y:S01]  /*ff10*/  PRMT R21, R6, 0x5410, R19 ;  /* 0x0000541006157816 */ /* 0x004fe20000000013 */
[----:B------:R-:W-:Y:S01]  /*ff20*/  FADD.FTZ R137, R226, -R4 ;  /* 0x80000004e2897221 */ /* 0x000fe20000010000 */
[----:B------:R-:W-:Y:S02]  /*ff30*/  FSEL R13, R13, RZ, P0 ;  /* 0x000000ff0d0d7208 */ /* 0x000fe40000000000 */
[----:B------:R-:W-:Y:S02]  /*ff40*/  SHF.R.U32.HI R6, RZ, 0x18, R2 ;  /* 0x00000018ff067819 */ /* 0x000fe40000011602 */
[----:B------:R-:W-:Y:S01]  /*ff50*/  LOP3.LUT R3, R3, 0xff, RZ, 0xc0, !PT ;  /* 0x000000ff03037812 */ /* 0x000fe200078ec0ff */
[--C-:B------:R-:W-:Y:S01]  /*ff60*/  FFMA.FTZ R14, R14, UR35, -R13.reuse ;  /* 0x000000230e0e7c23 */ /* 0x100fe2000801080d */
[----:B------:R-:W-:Y:S01]  /*ff70*/  LOP3.LUT R7, R2, 0xff, RZ, 0xc0, !PT ;  /* 0x000000ff02077812 */ /* 0x000fe200078ec0ff */
[--C-:B------:R-:W-:Y:S01]  /*ff80*/  FFMA.FTZ R9, R9, UR35, -R13.reuse ;  /* 0x0000002309097c23 */ /* 0x100fe2000801080d */
[----:B------:R-:W-:Y:S01]  /*ff90*/  FSEL R4, R136, RZ, P0 ;  /* 0x000000ff88047208 */ /* 0x000fe20000000000 */
[----:B------:R-:W-:Y:S01]  /*ffa0*/  FFMA.FTZ R10, R10, UR35, -R13 ;  /* 0x000000230a0a7c23 */ /* 0x000fe2000801080d */
[----:B------:R-:W-:Y:S01]  /*ffb0*/  FSEL R2, R133, RZ, P1 ;  /* 0x000000ff85027208 */ /* 0x000fe20000800000 */
[----:B------:R1:W-:Y:S01]  /*ffc0*/  MUFU.EX2 R190, R14 ;  /* 0x0000000e00be7308 */ /* 0x0003e20000000800 */
[----:B------:R-:W-:-:S02]  /*ffd0*/  PRMT R18, R20, 0x5410, R18 ;  /* 0x0000541014127816 */ /* 0x000fc40000000012 */
[----:B------:R-:W-:Y:S01]  /*ffe0*/  PRMT R19, R3, 0x5410, R6 ;  /* 0x0000541003137816 */ /* 0x000fe20000000006 */
[----:B------:R-:W-:Y:S01]  /*fff0*/  FFMA.FTZ R3, R8, UR35, -R13 ;  /* 0x0000002308037c23 */ /* 0x000fe2000801080d */
[----:B------:R-:W-:Y:S01]  /*10000*/  PRMT R20, R7, 0x5410, R5 ;  /* 0x0000541007147816 */ /* 0x000fe20000000005 */
[----:B------:R-:W-:Y:S01]  /*10010*/  FADD.FTZ R7, R223, -R4 ;  /* 0x80000004df077221 */ /* 0x000fe20000010000 */
[----:B------:R-:W-:Y:S01]  /*10020*/  FADD.FTZ R6, R225, -R2 ;  /* 0x80000002e1067221 */ /* 0x000fe20000010000 */
[----:B------:R-:W-:Y:S01]  /*10030*/  HSET2.LE.AND R2, R11, R0, PT ;  /* 0x000000000b027233 */ /* 0x000fe20003803000 */
[----:B------:R2:W-:Y:S01]  /*10040*/  MUFU.EX2 R138, R3 ;  /* 0x00000003008a7308 */ /* 0x0005e20000000800 */
[----:B------:R-:W-:Y:S01]  /*10050*/  FSEL R5, R134, RZ, P3 ;  /* 0x000000ff86057208 */ /* 0x000fe20001800000 */
[----:B------:R-:W-:Y:S01]  /*10060*/  FMUL.FTZ R6, R6, UR35 ;  /* 0x0000002306067c20 */ /* 0x000fe20008410000 */
[----:B----4-:R-:W-:Y:S01]  /*10070*/  IMAD.MOV.U32 R225, RZ, RZ, R132 ;  /* 0x000000ffffe17224 */ /* 0x010fe200078e0084 */
[----:B------:R-:W-:Y:S01]  /*10080*/  MOV R226, R173 ;  /* 0x000000ad00e27202 */ /* 0x000fe20000000f00 */
[----:B------:R-:W-:-:S02]  /*10090*/  IMAD.MOV.U32 R223, RZ, RZ, R25 ;  /* 0x000000ffffdf7224 */ /* 0x000fc400078e0019 */
[----:B------:R-:W-:Y:S01]  /*100a0*/  FADD.FTZ R132, R227, -R5 ;  /* 0x80000005e3847221 */ /* 0x000fe20000010000 */
[----:B------:R-:W-:Y:S01]  /*100b0*/  MOV R227, R172 ;  /* 0x000000ac00e37202 */ /* 0x000fe20000000f00 */
[----:B------:R3:W-:Y:S01]  /*100c0*/  MUFU.EX2 R191, R9 ;  /* 0x0000000900bf7308 */ /* 0x0007e20000000800 */
[----:B-1----:R-:W-:Y:S01]  /*100d0*/  FMUL.FTZ R14, R7, UR35 ;  /* 0x00000023070e7c20 */ /* 0x002fe20008410000 */
[--C-:B------:R-:W-:Y:S01]  /*100e0*/  HSET2.LE.AND R4, R23, R0.reuse, PT ;  /* 0x0000000017047233 */ /* 0x100fe20003803000 */
[----:B------:R-:W1:Y:S01]  /*100f0*/  LDSM.16.MT88.4 R172, [R214+0xa000] ;  /* 0x00a00000d6ac783b */ /* 0x000e620000004200 */
[----:B------:R-:W-:Y:S02]  /*10100*/  F2FP.BF16.F32.PACK_AB R5, R226, R227 ;  /* 0x000000e3e205723e */ /* 0x000fe400000010ff */
[----:B------:R-:W-:Y:S02]  /*10110*/  HSET2.LE.AND R7, R18, R0, PT ;  /* 0x0000000012077233 */ /* 0x000fe40003803000 */
[----:B------:R4:W4:Y:S01]  /*10120*/  MUFU.EX2 R139, R10 ;  /* 0x0000000a008b7308 */ /* 0x0009220000000800 */
[----:B--2---:R-:W-:-:S02]  /*10130*/  F2FP.BF16.F32.PACK_AB R3, R231, R197 ;  /* 0x000000c5e703723e */ /* 0x004fc400000010ff */
[--C-:B------:R-:W-:Y:S02]  /*10140*/  HSET2.LE.AND R18, R21, R0.reuse, PT ;  /* 0x0000000015127233 */ /* 0x100fe40003803000 */
[----:B------:R-:W-:Y:S02]  /*10150*/  LOP3.LUT R8, R2, R3, RZ, 0xc0, !PT ;  /* 0x0000000302087212 */ /* 0x000fe400078ec0ff */
[----:B------:R-:W-:Y:S01]  /*10160*/  HSET2.LE.AND R2, R15, R0, PT ;  /* 0x000000000f027233 */ /* 0x000fe20003803000 */
[----:B------:R-:W2:Y:S01]  /*10170*/  MUFU.EX2 R14, R14 ;  /* 0x0000000e000e7308 */ /* 0x000ea20000000800 */
[----:B------:R-:W-:Y:S02]  /*10180*/  F2FP.BF16.F32.PACK_AB R3, R223, R196 ;  /* 0x000000c4df03723e */ /* 0x000fe400000010ff */
[----:B-----5:R-:W-:Y:S02]  /*10190*/  F2FP.BF16.F32.PACK_AB R11, R195, R201 ;  /* 0x000000c9c30b723e */ /* 0x020fe400000010ff */
[----:B---3--:R-:W-:-:S02]  /*101a0*/  LOP3.LUT R9, R2, R3, RZ, 0xc0, !PT ;  /* 0x0000000302097212 */ /* 0x008fc400078ec0ff */
[--C-:B------:R-:W-:Y:S01]  /*101b0*/  HSET2.LE.AND R2, R20, R0.reuse, PT ;  /* 0x0000000014027233 */ /* 0x100fe20003803000 */
[----:B------:R3:W5:Y:S01]  /*101c0*/  MUFU.EX2 R15, R6 ;  /* 0x00000006000f7308 */ /* 0x0007620000000800 */
[----:B----4-:R-:W-:Y:S01]  /*101d0*/  LOP3.LUT R10, R4, R5, RZ, 0xc0, !PT ;  /* 0x00000005040a7212 */ /* 0x010fe200078ec0ff */
[----:B------:R-:W4:Y:S01]  /*101e0*/  LDSM.16.MT88.4 R20, [R213+0xa000] ;  /* 0x00a00000d514783b */ /* 0x000f220000004200 */
[--C-:B------:R-:W-:Y:S02]  /*101f0*/  HSET2.LE.AND R5, R19, R0.reuse, PT ;  /* 0x0000000013057233 */ /* 0x100fe40003803000 */
[----:B------:R-:W-:Y:S02]  /*10200*/  F2FP.BF16.F32.PACK_AB R3, R202, R203 ;  /* 0x000000cbca03723e */ /* 0x000fe400000010ff */
[----:B------:R-:W-:Y:S02]  /*10210*/  F2FP.BF16.F32.PACK_AB R19, R138, R139 ;  /* 0x0000008b8a13723e */ /* 0x000fe400000010ff */
[----:B------:R-:W-:Y:S01]  /*10220*/  LOP3.LUT R4, R2, R3, RZ, 0xc0, !PT ;  /* 0x0000000302047212 */ /* 0x000fe200078ec0ff */
[-C--:B--2---:R-:W-:Y:S01]  /*10230*/  FMUL.FTZ R42, R42, R14.reuse ;  /* 0x0000000e2a2a7220 */ /* 0x084fe20000410000 */
[-C--:B------:R-:W-:Y:S01]  /*10240*/  FMUL.FTZ R43, R43, R14.reuse ;  /* 0x0000000e2b2b7220 */ /* 0x080fe20000410000 */
[----:B------:R-:W-:Y:S01]  /*10250*/  HSET2.LE.AND R3, R24, R0, PT ;  /* 0x0000000018037233 */ /* 0x000fe20003803000 */
[-C--:B------:R-:W-:Y:S01]  /*10260*/  FMUL.FTZ R142, R142, R14.reuse ;  /* 0x0000000e8e8e7220 */ /* 0x080fe20000410000 */
[----:B------:R-:W-:Y:S01]  /*10270*/  F2FP.BF16.F32.PACK_AB R2, R232, R225 ;  /* 0x000000e1e802723e */ /* 0x000fe200000010ff */
[----:B------:R-:W-:Y:S01]  /*10280*/  LDSM.16.MT88.4 R24, [R213+0xb000] ;  /* 0x00b00000d518783b */ /* 0x000fe20000004200 */
[----:B------:R-:W-:Y:S01]  /*10290*/  FMUL.FTZ R143, R143, R14 ;  /* 0x0000000e8f8f7220 */ /* 0x000fe20000410000 */
[----:B---3--:R-:W-:Y:S01]  /*102a0*/  F2FP.BF16.F32.PACK_AB R6, R190, R191 ;  /* 0x000000bfbe06723e */ /* 0x008fe200000010ff */
[-C--:B-----5:R-:W-:Y:S01]  /*102b0*/  FMUL.FTZ R40, R40, R15.reuse ;  /* 0x0000000f28287220 */ /* 0x0a0fe20000410000 */
[-C--:B------:R-:W-:Y:S01]  /*102c0*/  FMUL.FTZ R41, R41, R15.reuse ;  /* 0x0000000f29297220 */ /* 0x080fe20000410000 */
[-C--:B------:R-:W-:Y:S01]  /*102d0*/  FMUL.FTZ R140, R140, R15.reuse ;  /* 0x0000000f8c8c7220 */ /* 0x080fe20000410000 */
[----:B------:R-:W-:Y:S01]  /*102e0*/  LOP3.LUT R5, R5, R6, RZ, 0xc0, !PT ;  /* 0x0000000605057212 */ /* 0x000fe200078ec0ff */
[----:B------:R-:W-:Y:S01]  /*102f0*/  FMUL.FTZ R141, R141, R15 ;  /* 0x0000000f8d8d7220 */ /* 0x000fe20000410000 */
[----:B------:R-:W-:Y:S01]  /*10300*/  LOP3.LUT R6, R7, R11, RZ, 0xc0, !PT ;  /* 0x0000000b07067212 */ /* 0x000fe200078ec0ff */
[----:B------:R-:W-:Y:S01]  /*10310*/  FMUL.FTZ R148, R148, R15 ;  /* 0x0000000f94947220 */ /* 0x000fe20000410000 */
[----:B------:R-:W-:Y:S01]  /*10320*/  LOP3.LUT R7, R18, R19, RZ, 0xc0, !PT ;  /* 0x0000001312077212 */ /* 0x000fe200078ec0ff */
[-C--:B------:R-:W-:Y:S01]  /*10330*/  FMUL.FTZ R149, R149, R15.reuse ;  /* 0x0000000f95957220 */ /* 0x080fe20000410000 */
[----:B------:R-:W-:Y:S01]  /*10340*/  LOP3.LUT R11, R3, R2, RZ, 0xc0, !PT ;  /* 0x00000002030b7212 */ /* 0x000fe200078ec0ff */
        /* <DEDUP_REMOVED lines=31> */
[----:B------:R-:W-:-:S02]  /*10540*/  IMAD.MOV.U32 R3, RZ, RZ, R28 ;  /* 0x000000ffff037224 */ /* 0x000fc400078e001c */
        /* <DEDUP_REMOVED lines=29> */
[----:B------:R-:W-:Y:S01]  /*10720*/  FMUL.FTZ R2, R137, UR35 ;  /* 0x0000002389027c20 */ /* 0x000fe20008410000 */
[----:B------:R-:W-:Y:S01]  /*10730*/  HMMA.16816.F32.BF16 R140, R4, R180, R140 ;  /* 0x000000b4048c723c */ /* 0x000fe2000004188c */
[----:B------:R-:W-:-:S02]  /*10740*/  MOV R137, R236 ;  /* 0x000000ec00897202 */ /* 0x000fc40000000f00 */
[----:B------:R-:W-:-:S03]  /*10750*/  PLOP3.LUT P0, PT, PT, PT, UP0, 0x80, 0x0 ;  /* 0x000000000000781c */ /* 0x000fc60003f0f008 */
[C---:B------:R-:W-:Y:S06]  /*10760*/  HMMA.16816.F32.BF16 R148, R4.reuse, R182, R148 ;  /* 0x000000b60494723c */ /* 0x040fec0000041894 */
[C---:B------:R-:W-:Y:S06]  /*10770*/  HMMA.16816.F32.BF16 R44, R4.reuse, R178, R44 ;  /* 0x000000b2042c723c */ /* 0x040fec000004182c */
[C---:B-1----:R-:W-:Y:S06]  /*10780*/  HMMA.16816.F32.BF16 R56, R4.reuse, R172, R56 ;  /* 0x000000ac0438723c */ /* 0x042fec0000041838 */
[C---:B------:R-:W-:Y:S06]  /*10790*/  HMMA.16816.F32.BF16 R60, R4.reuse, R174, R60 ;  /* 0x000000ae043c723c */ /* 0x040fec000004183c */
[C---:B----4-:R-:W-:Y:S06]  /*107a0*/  HMMA.16816.F32.BF16 R72, R4.reuse, R20, R72 ;  /* 0x000000140448723c */ /* 0x050fec0000041848 */
        /* <DEDUP_REMOVED lines=8> */
[----:B------:R-:W-:Y:S01]  /*10830*/  HMMA.16816.F32.BF16 R204, R4, R26, R124 ;  /* 0x0000001a04cc723c */ /* 0x000fe2000004187c */
[----:B------:R1:W2:Y:S06]  /*10840*/  MUFU.EX2 R7, R2 ;  /* 0x0000000200077308 */ /* 0x0002ac0000000800 */
[----:B------:R-:W-:Y:S01]  /*10850*/  IMAD.WIDE.U32 R4, R233, -0x2daee0ad, RZ ;  /* 0xd2511f53e9047825 */ /* 0x000fe200078e00ff */
[----:B------:R-:W-:-:S02]  /*10860*/  MOV R124, R230 ;  /* 0x000000e6007c7202 */ /* 0x000fc40000000f00 */
[----:B------:R-:W-:Y:S01]  /*10870*/  MOV R126, R198 ;  /* 0x000000c6007e7202 */ /* 0x000fe20000000f00 */
[----:B------:R-:W-:Y:S02]  /*10880*/  IMAD.MOV.U32 R127, RZ, RZ, R199 ;  /* 0x000000ffff7f7224 */ /* 0x000fe400078e00c7 */
[----:B------:R-:W-:Y:S02]  /*10890*/  IMAD.MOV.U32 R125, RZ, RZ, R229 ;  /* 0x000000ffff7d7224 */ /* 0x000fe400078e00e5 */
[----:B-1----:R-:W-:Y:S01]  /*108a0*/  FMUL.FTZ R2, R132, UR35 ;  /* 0x0000002384027c20 */ /* 0x002fe20008410000 */
[-C--:B--2---:R-:W-:Y:S01]  /*108b0*/  FMUL.FTZ R144, R144, R7.reuse ;  /* 0x0000000790907220 */ /* 0x084fe20000410000 */
        /* <DEDUP_REMOVED lines=18> */
[----:B------:R-:W-:-:S02]  /*109e0*/  IMAD.MOV.U32 R132, RZ, RZ, R231 ;  /* 0x000000ffff847224 */ /* 0x000fc400078e00e7 */
[-C--:B-1----:R-:W-:Y:S01]  /*109f0*/  FMUL.FTZ R146, R146, R6.reuse ;  /* 0x0000000692927220 */ /* 0x082fe20000410000 */
[-C--:B------:R-:W-:Y:S01]  /*10a00*/  FMUL.FTZ R147, R147, R6.reuse ;  /* 0x0000000693937220 */ /* 0x080fe20000410000 */
[-C--:B------:R-:W-:Y:S01]  /*10a10*/  FMUL.FTZ R154, R154, R6.reuse ;  /* 0x000000069a9a7220 */ /* 0x080fe20000410000 */
[-C--:B------:R-:W-:Y:S01]  /*10a20*/  FMUL.FTZ R155, R155, R6.reuse ;  /* 0x000000069b9b7220 */ /* 0x080fe20000410000 */
[----:B------:R-:W-:Y:S02]  /*10a30*/  IMAD.MOV.U32 R2, RZ, RZ, R228 ;  /* 0x000000ffff027224 */ /* 0x000fe400078e00e4 */
[-C--:B------:R-:W-:Y:S01]  /*10a40*/  FMUL.FTZ R98, R98, R6.reuse ;  /* 0x0000000662627220 */ /* 0x080fe20000410000 */
[-C--:B------:R-:W-:Y:S01]  /*10a50*/  FMUL.FTZ R99, R99, R6.reuse ;  /* 0x0000000663637220 */ /* 0x080fe20000410000 */
[----:B------:R-:W-:Y:S01]  /*10a60*/  FMUL.FTZ R70, R70, R6 ;  /* 0x0000000646467220 */ /* 0x000fe20000410000 */
[C---:B------:R-:W-:Y:S01]  /*10a70*/  HMMA.16816.F32.BF16 R144, R8.reuse, R180, R144 ;  /* 0x000000b40890723c */ /* 0x040fe20000041890 */
[----:B------:R-:W-:Y:S01]  /*10a80*/  MOV R233, R2 ;  /* 0x0000000200e97202 */ /* 0x000fe20000000f00 */
[-C--:B------:R-:W-:Y:S01]  /*10a90*/  FMUL.FTZ R71, R71, R6.reuse ;  /* 0x0000000647477220 */ /* 0x080fe20000410000 */
[-C--:B------:R-:W-:Y:S01]  /*10aa0*/  FMUL.FTZ R82, R82, R6.reuse ;  /* 0x0000000652527220 */ /* 0x080fe20000410000 */
[-C--:B------:R-:W-:Y:S01]  /*10ab0*/  FMUL.FTZ R83, R83, R6.reuse ;  /* 0x0000000653537220 */ /* 0x080fe20000410000 */
[----:B------:R-:W-:Y:S01]  /*10ac0*/  LOP3.LUT R2, R5, UR29, R234, 0x96, !PT ;  /* 0x0000001d05027c12 */ /* 0x000fe2000f8e96ea */
[C---:B------:R-:W-:Y:S01]  /*10ad0*/  HMMA.16816.F32.BF16 R240, R8.reuse, R182, R152 ;  /* 0x000000b608f0723c */ /* 0x040fe20000041898 */
[----:B------:R-:W-:Y:S01]  /*10ae0*/  MOV R181, R197 ;  /* 0x000000c500b57202 */ /* 0x000fe20000000f00 */
[----:B------:R-:W-:Y:S01]  /*10af0*/  FMUL.FTZ R86, R86, R6 ;  /* 0x0000000656567220 */ /* 0x000fe20000410000 */
[----:B------:R-:W-:Y:S01]  /*10b00*/  MOV R180, R196 ;  /* 0x000000c400b47202 */ /* 0x000fe20000000f00 */
[-C--:B------:R-:W-:Y:S01]  /*10b10*/  FMUL.FTZ R87, R87, R6.reuse ;  /* 0x0000000657577220 */ /* 0x080fe20000410000 */
[----:B------:R-:W-:Y:S01]  /*10b20*/  FMUL.FTZ R54, R54, R6 ;  /* 0x0000000636367220 */ /* 0x000fe20000410000 */
[----:B------:R-:W-:Y:S01]  /*10b30*/  IMAD.MOV.U32 R234, RZ, RZ, R181 ;  /* 0x000000ffffea7224 */ /* 0x000fe200078e00b5 */
[----:B------:R-:W-:Y:S01]  /*10b40*/  MOV R153, R3 ;  /* 0x0000000300997202 */ /* 0x000fe20000000f00 */
[----:B------:R-:W-:Y:S01]  /*10b50*/  FFMA.FTZ R3, R188, UR35, -R12 ;  /* 0x00000023bc037c23 */ /* 0x000fe2000801080c */
[----:B------:R-:W-:Y:S01]  /*10b60*/  MOV R235, R180 ;  /* 0x000000b400eb7202 */ /* 0x000fe20000000f00 */
[C---:B------:R-:W-:Y:S01]  /*10b70*/  HMMA.16816.F32.BF16 R68, R8.reuse, R20, R68 ;  /* 0x000000140844723c */ /* 0x040fe20000041844 */
[----:B------:R-:W-:Y:S01]  /*10b80*/  MOV R154, R124 ;  /* 0x0000007c009a7202 */ /* 0x000fe20000000f00 */
[----:B------:R-:W-:Y:S01]  /*10b90*/  IMAD.MOV.U32 R124, RZ, RZ, R18 ;  /* 0x000000ffff7c7224 */ /* 0x000fe200078e0012 */
[----:B------:R-:W-:Y:S01]  /*10ba0*/  MOV R155, R19 ;  /* 0x00000013009b7202 */ /* 0x000fe20000000f00 */
[-C--:B------:R-:W-:Y:S01]  /*10bb0*/  FMUL.FTZ R55, R55, R6.reuse ;  /* 0x0000000637377220 */ /* 0x080fe20000410000 */
[----:B------:R-:W-:Y:S01]  /*10bc0*/  LOP3.LUT R18, R2, 0xff, RZ, 0xc0, !PT ;  /* 0x000000ff02127812 */ /* 0x000fe200078ec0ff */
[C---:B------:R-:W-:Y:S01]  /*10bd0*/  HMMA.16816.F32.BF16 R180, R8.reuse, R30, R96 ;  /* 0x0000001e08b4723c */ /* 0x040fe20000041860 */
[----:B------:R1:W-:Y:S01]  /*10be0*/  MUFU.EX2 R31, R3 ;  /* 0x00000003001f7308 */ /* 0x0003e20000000800 */
[----:B------:R-:W-:Y:S01]  /*10bf0*/  LOP3.LUT R21, R4, 0xffff, RZ, 0xc0, !PT ;  /* 0x0000ffff04157812 */ /* 0x000fe200078ec0ff */
[----:B------:R-:W-:Y:S01]  /*10c00*/  FFMA.FTZ R5, R192, UR35, -R12 ;  /* 0x00000023c0057c23 */ /* 0x000fe2000801080c */
[----:B------:R-:W-:Y:S01]  /*10c10*/  SHF.R.U32.HI R20, RZ, 0x10, R4 ;  /* 0x00000010ff147819 */ /* 0x000fe20000011604 */
[-C--:B------:R-:W-:Y:S01]  /*10c20*/  FMUL.FTZ R66, R66, R6.reuse ;  /* 0x0000000642427220 */ /* 0x080fe20000410000 */
[C---:B------:R-:W-:Y:S01]  /*10c30*/  HMMA.16816.F32.BF16 R196, R8.reuse, R22, R80 ;  /* 0x0000001608c4723c */ /* 0x040fe20000041850 */
[----:B------:R-:W-:Y:S01]  /*10c40*/  SHF.R.U32.HI R19, RZ, 0x18, R2 ;  /* 0x00000018ff137819 */ /* 0x000fe20000011602 */
[-C--:B------:R-:W-:Y:S01]  /*10c50*/  FMUL.FTZ R67, R67, R6.reuse ;  /* 0x0000000643437220 */ /* 0x080fe20000410000 */
[----:B------:R-:W-:Y:S01]  /*10c60*/  LOP3.LUT R20, R20, 0xff, RZ, 0xc0, !PT ;  /* 0x000000ff14147812 */ /* 0x000fe200078ec0ff */
[-C--:B------:R-:W-:Y:S01]  /*10c70*/  FMUL.FTZ R122, R122, R6.reuse ;  /* 0x000000067a7a7220 */ /* 0x080fe20000410000 */
[----:B------:R-:W-:Y:S01]  /*10c80*/  SHF.R.U32.HI R21, RZ, 0x8, R21 ;  /* 0x00000008ff157819 */ /* 0x000fe20000011615 */
[C---:B------:R-:W-:Y:S01]  /*10c90*/  HMMA.16816.F32.BF16 R84, R8.reuse, R28, R84 ;  /* 0x0000001c0854723c */ /* 0x040fe20000041854 */
[----:B------:R-:W-:Y:S01]  /*10ca0*/  LOP3.LUT R23, R4, 0xff, RZ, 0xc0, !PT ;  /* 0x000000ff04177812 */ /* 0x000fe200078ec0ff */
[----:B------:R-:W-:Y:S01]  /*10cb0*/  MUFU.EX2 R29, R5 ;  /* 0x00000005001d7308 */ /* 0x000fe20000000800 */
[----:B------:R-:W-:Y:S01]  /*10cc0*/  SHF.R.U32.HI R22, RZ, 0x18, R4 ;  /* 0x00000018ff167819 */ /* 0x000fe20000011604 */
[----:B------:R-:W-:Y:S01]  /*10cd0*/  FMUL.FTZ R123, R123, R6 ;  /* 0x000000067b7b7220 */ /* 0x000fe20000410000 */
[----:B------:R-:W-:Y:S01]  /*10ce0*/  LOP3.LUT R4, R2, 0xffff, RZ, 0xc0, !PT ;  /* 0x0000ffff02047812 */ /* 0x000fe200078ec0ff */
[----:B-1----:R-:W-:Y:S01]  /*10cf0*/  FFMA.FTZ R3, R189, UR35, -R12 ;  /* 0x00000023bd037c23 */ /* 0x002fe2000801080c */
[----:B------:R-:W-:Y:S01]  /*10d00*/  PRMT R20, R20, 0x5410, R22 ;  /* 0x0000541014147816 */ /* 0x000fe20000000016 */
[----:B------:R-:W-:Y:S01]  /*10d10*/  HMMA.16816.F32.BF16 R52, R8, R172, R52 ;  /* 0x000000ac0834723c */ /* 0x000fe20000041834 */
[----:B------:R-:W-:Y:S01]  /*10d20*/  SHF.R.U32.HI R4, RZ, 0x8, R4 ;  /* 0x00000008ff047819 */ /* 0x000fe20000011604 */
[----:B------:R1:W2:Y:S01]  /*10d30*/  MUFU.EX2 R30, R3 ;  /* 0x00000003001e7308 */ /* 0x0002a20000000800 */
[----:B------:R-:W-:Y:S01]  /*10d40*/  PRMT R21, R23, 0x5410, R21 ;  /* 0x0000541017157816 */ /* 0x000fe20000000015 */
[----:B------:R-:W-:-:S02]  /*10d50*/  IMAD.MOV.U32 R188, RZ, RZ, R125 ;  /* 0x000000ffffbc7224 */ /* 0x000fc400078e007d */
        /* <DEDUP_REMOVED lines=14> */
[----:B-1----:R-:W-:Y:S01]  /*10e40*/  SHF.R.U32.HI R3, RZ, 0x10, R2 ;  /* 0x00000010ff037819 */ /* 0x002fe20000011602 */
[----:B------:R-:W-:Y:S01]  /*10e50*/  FFMA.FTZ R2, R184, UR35, -R13 ;  /* 0x00000023b8027c23 */ /* 0x000fe2000801080d */
[----:B------:R-:W-:Y:S01]  /*10e60*/  MOV R43, R124 ;  /* 0x0000007c002b7202 */ /* 0x000fe20000000f00 */
[-C--:B------:R-:W-:Y:S01]  /*10e70*/  FMUL.FTZ R108, R108, R7.reuse ;  /* 0x000000076c6c7220 */ /* 0x080fe20000410000 */
[----:B------:R-:W-:Y:S01]  /*10e80*/  LOP3.LUT R5, R3, 0xff, RZ, 0xc0, !PT ;  /* 0x000000ff03057812 */ /* 0x000fe200078ec0ff */
[----:B------:R1:W-:Y:S01]  /*10e90*/  MUFU.EX2 R28, R2 ;  /* 0x00000002001c7308 */ /* 0x0003e20000000800 */
[----:B------:R-:W-:Y:S01]  /*10ea0*/  PRMT R3, R18, 0x5410, R4 ;  /* 0x0000541012037816 */ /* 0x000fe20000000004 */
[----:B------:R-:W-:Y:S01]  /*10eb0*/  FFMA.FTZ R4, R193, UR35, -R12 ;  /* 0x00000023c1047c23 */ /* 0x000fe2000801080c */
[----:B------:R-:W-:Y:S01]  /*10ec0*/  PRMT R19, R5, 0x5410, R19 ;  /* 0x0000541005137816 */ /* 0x000fe20000000013 */
[--C-:B------:R-:W-:Y:S01]  /*10ed0*/  FFMA.FTZ R5, R186, UR35, -R13.reuse ;  /* 0x00000023ba057c23 */ /* 0x100fe2000801080d */
[----:B------:R-:W-:Y:S01]  /*10ee0*/  MOV R184, R126 ;  /* 0x0000007e00b87202 */ /* 0x000fe20000000f00 */
[-C--:B------:R-:W-:Y:S01]  /*10ef0*/  FMUL.FTZ R109, R109, R7.reuse ;  /* 0x000000076d6d7220 */ /* 0x080fe20000410000 */
[----:B------:R-:W-:Y:S01]  /*10f00*/  HSET2.LE.AND R3, R3, R0, PT ;  /* 0x0000000003037233 */ /* 0x000fe20003803000 */
        /* <DEDUP_REMOVED lines=9> */
[--C-:B-1----:R-:W-:Y:S01]  /*10fa0*/  FFMA.FTZ R2, R185, UR35, -R13.reuse ;  /* 0x00000023b9027c23 */ /* 0x102fe2000801080d */
[----:B------:R-:W-:Y:S01]  /*10fb0*/  FFMA.FTZ R13, R187, UR35, -R13 ;  /* 0x00000023bb0d7c23 */ /* 0x000fe2000801080d */
[----:B------:R-:W-:Y:S01]  /*10fc0*/  MOV R185, R127 ;  /* 0x0000007f00b97202 */ /* 0x000fe20000000f00 */
[-C--:B------:R-:W-:Y:S01]  /*10fd0*/  FMUL.FTZ R170, R170, R6.reuse ;  /* 0x00000006aaaa7220 */ /* 0x080fe20000410000 */
[----:B------:R2:W1:Y:S01]  /*10fe0*/  MUFU.EX2 R22, R2 ;  /* 0x0000000200167308 */ /* 0x0004620000000800 */
[-C--:B------:R-:W-:Y:S01]  /*10ff0*/  FMUL.FTZ R171, R171, R6.reuse ;  /* 0x00000006abab7220 */ /* 0x080fe20000410000 */
[-C--:B------:R-:W-:Y:S01]  /*11000*/  FMUL.FTZ R128, R128, R7.reuse ;  /* 0x0000000780807220 */ /* 0x080fe20000410000 */
[----:B------:R-:W-:Y:S01]  /*11010*/  FMUL.FTZ R129, R129, R7 ;  /* 0x0000000781817220 */ /* 0x000fe20000410000 */
[-C--:B------:R-:W-:Y:S01]  /*11020*/  FMUL.FTZ R130, R130, R6.reuse ;  /* 0x0000000682827220 */ /* 0x080fe20000410000 */
[----:B------:R-:W-:Y:S01]  /*11030*/  FMUL.FTZ R131, R131, R6 ;  /* 0x0000000683837220 */ /* 0x000fe20000410000 */
[C---:B------:R-:W-:Y:S01]  /*11040*/  HMMA.16816.F32.BF16 R36, R8.reuse, R176, R36 ;  /* 0x000000b00824723c */ /* 0x040fe20000041824 */
[----:B------:R-:W-:Y:S01]  /*11050*/  IMAD.MOV.U32 R189, RZ, RZ, R188 ;  /* 0x000000ffffbd7224 */ /* 0x000fe200078e00bc */
[----:B------:R-:W-:Y:S01]  /*11060*/  MUFU.EX2 R18, R13 ;  /* 0x0000000d00127308 */ /* 0x000fe20000000800 */
[----:B------:R-:W-:Y:S01]  /*11070*/  MOV R188, R233 ;  /* 0x000000e900bc7202 */ /* 0x000fe20000000f00 */
[----:B------:R-:W-:Y:S01]  /*11080*/  LDSM.16.MT88.4 R64, [R214+0xa800] ;  /* 0x00a80000d640783b */ /* 0x000fe20000004200 */
[----:B------:R-:W-:Y:S01]  /*11090*/  MOV R233, R132 ;  /* 0x0000008400e97202 */ /* 0x000fe20000000f00 */
[----:B------:R-:W-:Y:S01]  /*110a0*/  HMMA.16816.F32.BF16 R236, R8, R178, R48 ;  /* 0x000000b208ec723c */ /* 0x000fe20000041830 */
[----:B------:R-:W-:Y:S01]  /*110b0*/  MOV R42, R155 ;  /* 0x0000009b002a7202 */ /* 0x000fe20000000f00 */
[----:B------:R-:W3:Y:S01]  /*110c0*/  LDSM.16.MT88.4 R48, [R211+0xa800] ;  /* 0x00a80000d330783b */ /* 0x000ee20000004200 */
[----:B------:R-:W-:Y:S01]  /*110d0*/  FFMA.FTZ R7, R248, R7, R234 ;  /* 0x00000007f8077223 */ /* 0x000fe200000100ea */
[----:B--2---:R-:W-:-:S02]  /*110e0*/  F2FP.BF16.F32.PACK_AB R2, R30, R31 ;  /* 0x0000001f1e02723e */ /* 0x004fc400000010ff */
[C---:B------:R-:W-:Y:S01]  /*110f0*/  HMMA.16816.F32.BF16 R100, R8.reuse, R32, R100 ;  /* 0x000000200864723c */ /* 0x040fe20000041864 */
[----:B------:R-:W2:Y:S01]  /*11100*/  LDSM.16.MT88.4 R80, [R213+0xa800] ;  /* 0x00a80000d550783b */ /* 0x000ea20000004200 */
[----:B------:R-:W-:Y:S01]  /*11110*/  FADD.FTZ R7, R233, R7 ;  /* 0x00000007e9077221 */ /* 0x000fe20000010000 */
[----:B------:R-:W-:Y:S02]  /*11120*/  LOP3.LUT R124, R3, R2, RZ, 0xc0, !PT ;  /* 0x00000002037c7212 */ /* 0x000fe400078ec0ff */
[----:B------:R-:W-:Y:S01]  /*11130*/  HSET2.LE.AND R2, R19, R0, PT ;  /* 0x0000000013027233 */ /* 0x000fe20003803000 */
[----:B------:R-:W-:Y:S01]  /*11140*/  HMMA.16816.F32.BF16 R176, R8, R34, R108 ;  /* 0x0000002208b0723c */ /* 0x000fe2000004186c */
[----:B------:R-:W4:Y:S01]  /*11150*/  MUFU.EX2 R19, R5 ;  /* 0x0000000500137308 */ /* 0x000f220000000800 */
[----:B-1----:R-:W-:Y:S01]  /*11160*/  F2FP.BF16.F32.PACK_AB R3, R22, R28 ;  /* 0x0000001c1603723e */ /* 0x002fe200000010ff */
[----:B------:R-:W-:Y:S01]  /*11170*/  LDSM.16.MT88.4 R96, [R209+0xb800] ;  /* 0x00b80000d160783b */ /* 0x000fe20000004200 */
[----:B------:R-:W-:-:S02]  /*11180*/  FADD.FTZ R248, R227, R7 ;  /* 0x00000007e3f87221 */ /* 0x000fc40000010000 */
[----:B------:R-:W-:Y:S01]  /*11190*/  LOP3.LUT R125, R2, R3, RZ, 0xc0, !PT ;  /* 0x00000003027d7212 */ /* 0x000fe200078ec0ff */
[C---:B------:R-:W-:Y:S01]  /*111a0*/  HMMA.16816.F32.BF16 R160, R8.reuse, R40, R160 ;  /* 0x0000002808a0723c */ /* 0x040fe200000418a0 */
[--C-:B------:R-:W-:Y:S01]  /*111b0*/  HSET2.LE.AND R2, R21, R0.reuse, PT ;  /* 0x0000000015027233 */ /* 0x100fe20003803000 */
[----:B------:R-:W-:Y:S01]  /*111c0*/  LDSM.16.MT88.4 R108, [R211+0xb800] ;  /* 0x00b80000d36c783b */ /* 0x000fe20000004200 */
[----:B------:R-:W-:Y:S01]  /*111d0*/  F2FP.BF16.F32.PACK_AB R3, R23, R29 ;  /* 0x0000001d1703723e */ /* 0x000fe200000010ff */
[----:B------:R-:W-:Y:S02]  /*111e0*/  FADD.FTZ R248, R226, R248 ;  /* 0x000000f8e2f87221 */ /* 0x000fe40000010000 */
[C---:B------:R-:W-:Y:S01]  /*111f0*/  HMMA.16816.F32.BF16 R168, R8.reuse, R24, R168 ;  /* 0x0000001808a8723c */ /* 0x040fe200000418a8 */
[----:B------:R-:W-:Y:S01]  /*11200*/  LOP3.LUT R126, R2, R3, RZ, 0xc0, !PT ;  /* 0x00000003027e7212 */ /* 0x000fe200078ec0ff */
[----:B------:R-:W-:Y:S01]  /*11210*/  IMAD.MOV.U32 R41, RZ, RZ, R154 ;  /* 0x000000ffff297224 */ /* 0x000fe200078e009a */
[----:B------:R-:W-:Y:S01]  /*11220*/  HSET2.LE.AND R2, R20, R0, PT ;  /* 0x0000000014027233 */ /* 0x000fe20003803000 */
[----:B------:R-:W-:Y:S01]  /*11230*/  LDSM.16.MT88.4 R120, [R214+0xb800] ;  /* 0x00b80000d678783b */ /* 0x000fe20000004200 */
[----:B----4-:R-:W-:Y:S01]  /*11240*/  F2FP.BF16.F32.PACK_AB R3, R18, R19 ;  /* 0x000000131203723e */ /* 0x010fe200000010ff */
[----:B------:R-:W-:Y:S01]  /*11250*/  HMMA.16816.F32.BF16 R32, R8, R26, R128 ;  /* 0x0000001a0820723c */ /* 0x000fe20000041880 */
[----:B------:R-:W-:Y:S01]  /*11260*/  MOV R40, R153 ;  /* 0x0000009900287202 */ /* 0x000fe20000000f00 */
[----:B------:R-:W-:Y:S01]  /*11270*/  LDSM.16.MT88.4 R24, [R213+0xb800] ;  /* 0x00b80000d518783b */ /* 0x000fe20000004200 */
[----:B------:R-:W-:Y:S01]  /*11280*/  LOP3.LUT R127, R2, R3, RZ, 0xc0, !PT ;  /* 0x00000003027f7212 */ /* 0x000fe200078ec0ff */
[----:B------:R-:W-:Y:S01]  /*11290*/  FFMA.FTZ R2, R137, UR35, -R17 ;  /* 0x0000002389027c23 */ /* 0x000fe20008010811 */
[----:B------:R-:W-:Y:S01]  /*112a0*/  LOP3.LUT R3, R185, UR12, R200, 0x96, !PT ;  /* 0x0000000cb9037c12 */ /* 0x000fe2000f8e96c8 */
[----:B------:R-:W1:Y:S02]  /*112b0*/  LDSM.16.MT88.4 R152, [R209+0xa800] ;  /* 0x00a80000d198783b */ /* 0x000e640000004200 */
[----:B------:R4:W5:Y:S02]  /*112c0*/  MUFU.EX2 R137, R2 ;  /* 0x0000000200897308 */ /* 0x0009640000000800 */
[----:B------:R-:W-:-:S04]  /*112d0*/  IMAD.WIDE.U32 R4, R3, -0x2daee0ad, RZ ;  /* 0xd2511f5303047825 */ /* 0x000fc800078e00ff */
[----:B------:R-:W-:Y:S01]  /*112e0*/  FFMA.FTZ R3, R252, UR35, -R17 ;  /* 0x00000023fc037c23 */ /* 0x000fe20008010811 */
[C---:B---3--:R-:W-:Y:S01]  /*112f0*/  HMMA.16816.F32.BF16 R40, R124.reuse, R48, R40 ;  /* 0x000000307c28723c */ /* 0x048fe20000041828 */
[----:B------:R-:W-:Y:S02]  /*11300*/  LOP3.LUT R9, R4, 0xff, RZ, 0xc0, !PT ;  /* 0x000000ff04097812 */ /* 0x000fe400078ec0ff */
[----:B------:R3:W2:Y:S01]  /*11310*/  MUFU.EX2 R132, R3 ;  /* 0x0000000300847308 */ /* 0x0006a20000000800 */
[--C-:B------:R-:W-:Y:S02]  /*11320*/  SHF.R.U32.HI R8, RZ, 0x10, R4.reuse ;  /* 0x00000010ff087819 */ /* 0x100fe40000011604 */
[----:B------:R-:W-:Y:S01]  /*11330*/  HMMA.16816.F32.BF16 R44, R124, R50, R44 ;  /* 0x000000327c2c723c */ /* 0x000fe2000004182c */
[----:B------:R-:W-:-:S05]  /*11340*/  SHF.R.U32.HI R11, RZ, 0x18, R4 ;  /* 0x00000018ff0b7819 */ /* 0x000fca0000011604 */
[----:B------:R-:W-:Y:S01]  /*11350*/  HMMA.16816.F32.BF16 R56, R124, R64, R56 ;  /* 0x000000407c38723c */ /* 0x000fe20000041838 */
[----:B----4-:R-:W-:Y:S01]  /*11360*/  LOP3.LUT R2, R5, UR29, R194, 0x96, !PT ;  /* 0x0000001d05027c12 */ /* 0x010fe2000f8e96c2 */
[----:B-----5:R-:W-:Y:S01]  /*11370*/  FADD.FTZ R248, R137, R248 ;  /* 0x000000f889f87221 */ /* 0x020fe20000010000 */
[----:B------:R-:W-:-:S03]  /*11380*/  LOP3.LUT R5, R4, 0xffff, RZ, 0xc0, !PT ;  /* 0x0000ffff04057812 */ /* 0x000fc600078ec0ff */
[C---:B------:R-:W-:Y:S01]  /*11390*/  HMMA.16816.F32.BF16 R60, R124.reuse, R66, R60 ;  /* 0x000000427c3c723c */ /* 0x040fe2000004183c */
[----:B------:R-:W-:Y:S01]  /*113a0*/  SHF.R.U32.HI R4, RZ, 0x8, R5 ;  /* 0x00000008ff047819 */ /* 0x000fe20000011605 */
[--C-:B---3--:R-:W-:Y:S01]  /*113b0*/  FFMA.FTZ R3, R189, UR35, -R17.reuse ;  /* 0x00000023bd037c23 */ /* 0x108fe20008010811 */
[----:B------:R-:W-:Y:S01]  /*113c0*/  LOP3.LUT R5, R8, 0xff, RZ, 0xc0, !PT ;  /* 0x000000ff08057812 */ /* 0x000fe200078ec0ff */
[----:B------:R-:W-:Y:S01]  /*113d0*/  FFMA.FTZ R8, R246, UR35, -R16 ;  /* 0x00000023f6087c23 */ /* 0x000fe20008010810 */
[----:B------:R-:W-:Y:S01]  /*113e0*/  PRMT R12, R9, 0x5410, R4 ;  /* 0x00005410090c7816 */ /* 0x000fe20000000004 */
[----:B------:R3:W4:Y:S01]  /*113f0*/  MUFU.EX2 R21, R3 ;  /* 0x0000000300157308 */ /* 0x0007220000000800 */
[----:B------:R-:W-:Y:S01]  /*11400*/  FFMA.FTZ R4, R188, UR35, -R17 ;  /* 0x00000023bc047c23 */ /* 0x000fe20008010811 */
[----:B------:R-:W-:Y:S01]  /*11410*/  PRMT R11, R5, 0x5410, R11 ;  /* 0x00005410050b7816 */ /* 0x000fe2000000000b */
[----:B------:R-:W-:Y:S01]  /*11420*/  FFMA.FTZ R5, R244, UR35, -R16 ;  /* 0x00000023f4057c23 */ /* 0x000fe20008010810 */
[----:B--2---:R-:W-:Y:S01]  /*11430*/  FADD.FTZ R248, R132, R248 ;  /* 0x000000f884f87221 */ /* 0x004fe20000010000 */
[C---:B------:R-:W-:Y:S03]  /*11440*/  HMMA.16816.F32.BF16 R72, R124.reuse, R80, R72 ;  /* 0x000000507c48723c */ /* 0x040fe60000041848 */
[----:B------:R2:W5:Y:S03]  /*11450*/  MUFU.EX2 R20, R4 ;  /* 0x0000000400147308 */ /* 0x0005660000000800 */
[C---:B-1----:R-:W-:Y:S05]  /*11460*/  HMMA.16816.F32.BF16 R140, R124.reuse, R152, R140 ;  /* 0x000000987c8c723c */ /* 0x042fea000004188c */
[----:B------:R1:W-:Y:S01]  /*11470*/  MUFU.EX2 R17, R5 ;  /* 0x0000000500117308 */ /* 0x0003e20000000800 */
[----:B---3--:R-:W-:Y:S01]  /*11480*/  LOP3.LUT R3, R2, 0xffff, RZ, 0xc0, !PT ;  /* 0x0000ffff02037812 */ /* 0x008fe200078ec0ff */
[----:B------:R-:W-:Y:S01]  /*11490*/  HMMA.16816.F32.BF16 R148, R124, R154, R148 ;  /* 0x0000009a7c94723c */ /* 0x000fe20000041894 */
[----:B----4-:R-:W-:-:S05]  /*114a0*/  FADD.FTZ R248, R21, R248 ;  /* 0x000000f815f87221 */ /* 0x010fca0000010000 */
[----:B------:R-:W-:Y:S01]  /*114b0*/  MUFU.EX2 R8, R8 ;  /* 0x0000000800087308 */ /* 0x000fe20000000800 */
[----:B--2---:R-:W-:Y:S01]  /*114c0*/  SHF.R.U32.HI R4, RZ, 0x8, R3 ;  /* 0x00000008ff047819 */ /* 0x004fe20000011603 */
[----:B------:R-:W-:Y:S01]  /*114d0*/  HMMA.16816.F32.BF16 R76, R124, R82, R76 ;  /* 0x000000527c4c723c */ /* 0x000fe2000004184c */
[----:B------:R-:W-:Y:S01]  /*114e0*/  LOP3.LUT R3, R2, 0xff, RZ, 0xc0, !PT ;  /* 0x000000ff02037812 */ /* 0x000fe200078ec0ff */
[----:B-----5:R-:W-:-:S03]  /*114f0*/  FADD.FTZ R248, R20, R248 ;  /* 0x000000f814f87221 */ /* 0x020fc60000010000 */
[----:B------:R-:W-:Y:S01]  /*11500*/  PRMT R9, R3, 0x5410, R4 ;  /* 0x0000541003097816 */ /* 0x000fe20000000004 */
[----:B------:R-:W-:Y:S01]  /*11510*/  FFMA.FTZ R3, R245, UR35, -R16 ;  /* 0x00000023f5037c23 */ /* 0x000fe20008010810 */
[--C-:B------:R-:W-:Y:S01]  /*11520*/  SHF.R.U32.HI R4, RZ, 0x10, R2.reuse ;  /* 0x00000010ff047819 */ /* 0x100fe20000011602 */
[C---:B------:R-:W-:Y:S01]  /*11530*/  HMMA.16816.F32.BF16 R88, R124.reuse, R96, R88 ;  /* 0x000000607c58723c */ /* 0x040fe20000041858 */
[----:B-1----:R-:W-:Y:S01]  /*11540*/  HSET2.LE.AND R5, R11, R0, PT ;  /* 0x000000000b057233 */ /* 0x002fe20003803000 */
[----:B------:R1:W2:Y:S04]  /*11550*/  MUFU.EX2 R13, R3 ;  /* 0x00000003000d7308 */ /* 0x0002a80000000800 */
[C---:B------:R-:W-:Y:S06]  /*11560*/  HMMA.16816.F32.BF16 R92, R124.reuse, R98, R92 ;  /* 0x000000627c5c723c */ /* 0x040fec000004185c */
[C---:B------:R-:W-:Y:S06]  /*11570*/  HMMA.16816.F32.BF16 R104, R124.reuse, R108, R104 ;  /* 0x0000006c7c68723c */ /* 0x040fec0000041868 */
[----:B------:R-:W-:Y:S01]  /*11580*/  HMMA.16816.F32.BF16 R156, R124, R110, R156 ;  /* 0x0000006e7c9c723c */ /* 0x000fe2000004189c */
[----:B-1----:R-:W-:-:S02]  /*11590*/  SHF.R.U32.HI R3, RZ, 0x18, R2 ;  /* 0x00000018ff037819 */ /* 0x002fc40000011602 */
[----:B------:R-:W-:Y:S01]  /*115a0*/  LOP3.LUT R2, R4, 0xff, RZ, 0xc0, !PT ;  /* 0x000000ff04027812 */ /* 0x000fe200078ec0ff */
[----:B------:R-:W-:Y:S02]  /*115b0*/  FFMA.FTZ R4, R251, UR35, -R16 ;  /* 0x00000023fb047c23 */ /* 0x000fe40008010810 */
[----:B------:R-:W-:Y:S01]  /*115c0*/  HMMA.16816.F32.BF16 R112, R124, R120, R112 ;  /* 0x000000787c70723c */ /* 0x000fe20000041870 */
[----:B------:R-:W-:Y:S01]  /*115d0*/  PRMT R3, R2, 0x5410, R3 ;  /* 0x0000541002037816 */ /* 0x000fe20000000003 */
[----:B------:R1:W3:Y:S01]  /*115e0*/  MUFU.EX2 R10, R4 ;  /* 0x00000004000a7308 */ /* 0x0002e20000000800 */
[----:B------:R-:W-:-:S03]  /*115f0*/  HSET2.LE.AND R2, R9, R0, PT ;  /* 0x0000000009027233 */ /* 0x000fc60003803000 */
[--C-:B------:R-:W-:Y:S01]  /*11600*/  HSET2.LE.AND R3, R3, R0.reuse, PT ;  /* 0x0000000003037233 */ /* 0x100fe20003803000 */
[C---:B------:R-:W-:Y:S06]  /*11610*/  HMMA.16816.F32.BF16 R116, R124.reuse, R122, R116 ;  /* 0x0000007a7c74723c */ /* 0x040fec0000041874 */
[----:B------:R-:W-:Y:S01]  /*11620*/  HMMA.16816.F32.BF16 R164, R124, R24, R164 ;  /* 0x000000187ca4723c */ /* 0x000fe200000418a4 */
[----:B-1----:R-:W-:-:S05]  /*11630*/  HSET2.LE.AND R4, R12, R0, PT ;  /* 0x000000000c047233 */ /* 0x002fca0003803000 */
[----:B------:R-:W-:Y:S01]  /*11640*/  HMMA.16816.F32.BF16 R124, R124, R26, R204 ;  /* 0x0000001a7c7c723c */ /* 0x000fe200000418cc */
[----:B------:R-:W-:-:S04]  /*11650*/  F2FP.BF16.F32.PACK_AB R0, R132, R137 ;  /* 0x000000898400723e */ /* 0x000fc800000010ff */
[----:B------:R-:W-:Y:S01]  /*11660*/  LOP3.LUT R128, R2, R0, RZ, 0xc0, !PT ;  /* 0x0000000002807212 */ /* 0x000fe200078ec0ff */
[----:B------:R-:W-:Y:S01]  /*11670*/  FFMA.FTZ R2, R249, R15, R203 ;  /* 0x0000000ff9027223 */ /* 0x000fe200000100cb */
[----:B--2---:R-:W-:-:S03]  /*11680*/  F2FP.BF16.F32.PACK_AB R0, R13, R17 ;  /* 0x000000110d00723e */ /* 0x004fc600000010ff */
[----:B------:R-:W-:Y:S01]  /*11690*/  FADD.FTZ R2, R202, R2 ;  /* 0x00000002ca027221 */ /* 0x000fe20000010000 */
[----:B------:R-:W-:Y:S01]  /*116a0*/  LOP3.LUT R129, R3, R0, RZ, 0xc0, !PT ;  /* 0x0000000003817212 */ /* 0x000fe200078ec0ff */
[----:B------:R-:W-:Y:S01]  /*116b0*/  FFMA.FTZ R3, R247, R6, R235 ;  /* 0x00000006f7037223 */ /* 0x000fe200000100eb */
[----:B------:R-:W-:Y:S01]  /*116c0*/  F2FP.BF16.F32.PACK_AB R0, R20, R21 ;  /* 0x000000151400723e */ /* 0x000fe200000010ff */
[----:B------:R-:W-:Y:S02]  /*116d0*/  FADD.FTZ R2, R201, R2 ;  /* 0x00000002c9027221 */ /* 0x000fe40000010000 */
[----:B------:R-:W-:Y:S01]  /*116e0*/  FADD.FTZ R3, R223, R3 ;  /* 0x00000003df037221 */ /* 0x000fe20000010000 */
[----:B------:R-:W-:Y:S01]  /*116f0*/  LOP3.LUT R130, R4, R0, RZ, 0xc0, !PT ;  /* 0x0000000004827212 */ /* 0x000fe200078ec0ff */
[----:B------:R-:W-:Y:S01]  /*11700*/  FADD.FTZ R2, R195, R2 ;  /* 0x00000002c3027221 */ /* 0x000fe20000010000 */
[----:B---3--:R-:W-:Y:S01]  /*11710*/  F2FP.BF16.F32.PACK_AB R0, R8, R10 ;  /* 0x0000000a0800723e */ /* 0x008fe200000010ff */
[----:B------:R-:W-:-:S02]  /*11720*/  FADD.FTZ R3, R225, R3 ;  /* 0x00000003e1037221 */ /* 0x000fc40000010000 */
[----:B------:R-:W-:Y:S01]  /*11730*/  FADD.FTZ R2, R31, R2 ;  /* 0x000000021f027221 */ /* 0x000fe20000010000 */
[----:B------:R-:W-:Y:S01]  /*11740*/  LOP3.LUT R131, R5, R0, RZ, 0xc0, !PT ;  /* 0x0000000005837212 */ /* 0x000fe200078ec0ff */
[----:B------:R-:W-:Y:S01]  /*11750*/  FFMA.FTZ R0, R250, R14, R191 ;  /* 0x0000000efa007223 */ /* 0x000fe200000100bf */
[----:B------:R-:W-:Y:S01]  /*11760*/  FADD.FTZ R3, R232, R3 ;  /* 0x00000003e8037221 */ /* 0x000fe20000010000 */
[----:B------:R-:W-:Y:S02]  /*11770*/  FADD.FTZ R2, R30, R2 ;  /* 0x000000021e027221 */ /* 0x000fe40000010000 */
[----:B------:R-:W-:Y:S01]  /*11780*/  FADD.FTZ R0, R190, R0 ;  /* 0x00000000be007221 */ /* 0x000fe20000010000 */
[----:B------:R-:W-:Y:S01]  /*11790*/  FADD.FTZ R17, R17, R3 ;  /* 0x0000000311117221 */ /* 0x000fe20000010000 */
[----:B------:R-:W-:Y:S01]  /*117a0*/  HMMA.16816.F32.BF16 R144, R128, R152, R144 ;  /* 0x000000988090723c */ /* 0x000fe20000041890 */
[----:B------:R-:W-:Y:S01]  /*117b0*/  FADD.FTZ R2, R29, R2 ;  /* 0x000000021d027221 */ /* 0x000fe20000010000 */
[----:B------:R-:W-:Y:S01]  /*117c0*/  FADD.FTZ R0, R139, R0 ;  /* 0x000000008b007221 */ /* 0x000fe20000010000 */
[----:B------:R-:W-:-:S02]  /*117d0*/  FADD.FTZ R13, R13, R17 ;  /* 0x000000110d0d7221 */ /* 0x000fc40000010000 */
[----:B------:R-:W-:Y:S01]  /*117e0*/  FADD.FTZ R249, R23, R2 ;  /* 0x0000000217f97221 */ /* 0x000fe20000010000 */
[----:B------:R-:W-:Y:S01]  /*117f0*/  FADD.FTZ R0, R138, R0 ;  /* 0x000000008a007221 */ /* 0x000fe20000010000 */
[C---:B------:R-:W-:Y:S01]  /*11800*/  HMMA.16816.F32.BF16 R36, R128.reuse, R48, R36 ;  /* 0x000000308024723c */ /* 0x040fe20000041824 */
[----:B------:R-:W-:Y:S02]  /*11810*/  FADD.FTZ R10, R10, R13 ;  /* 0x0000000d0a0a7221 */ /* 0x000fe40000010000 */
[----:B------:R-:W-:Y:S02]  /*11820*/  FADD.FTZ R0, R28, R0 ;  /* 0x000000001c007221 */ /* 0x000fe40000010000 */
[----:B------:R-:W-:Y:S01]  /*11830*/  FADD.FTZ R247, R8, R10 ;  /* 0x0000000a08f77221 */ /* 0x000fe20000010000 */
[----:B------:R-:W-:Y:S01]  /*11840*/  HMMA.16816.F32.BF16 R52, R128, R64, R52 ;  /* 0x000000408034723c */ /* 0x000fe20000041834 */
[----:B------:R-:W-:-:S04]  /*11850*/  FADD.FTZ R0, R22, R0 ;  /* 0x0000000016007221 */ /* 0x000fc80000010000 */
[----:B------:R-:W-:Y:S01]  /*11860*/  FADD.FTZ R0, R19, R0 ;  /* 0x0000000013007221 */ /* 0x000fe20000010000 */
[----:B------:R-:W-:Y:S03]  /*11870*/  HMMA.16816.F32.BF16 R68, R128, R80, R68 ;  /* 0x000000508044723c */ /* 0x000fe60000041844 */
        /* <DEDUP_REMOVED lines=15> */
.L_x_1114:
[----:B------:R-:W-:-:S12]  /*11970*/  UIADD3 UR34, UR39, -0x1, URZ ;  /* 0xffffffff27227890 */ /* 0x000fd8000fffe03f */
.L_x_1119:
[----:B------:R-:W-:-:S13]  /*11980*/  ISETP.LE.AND P0, PT, RZ, UR34, PT ;  /* 0x00000022ff007c0c */ /* 0x000fda000bf03270 */
[----:B------:R-:W-:Y:S05]  /*11990*/  @!P0 BRA `(.L_x_1120) ;  /* 0x0000002c004c8947 */ /* 0x000fea0003800000 */
[----:B------:R-:W2:Y:S01]  /*119a0*/  LDL.LU R5, [R1+0x48] ;  /* 0x0000480001057983 */ /* 0x000ea20000300800 */
[----:B------:R-:W-:Y:S02]  /*119b0*/  MOV R223, UR36 ;  /* 0x0000002400df7c02 */ /* 0x000fe40008000f00 */
[----:B------:R-:W-:Y:S01]  /*119c0*/  MOV R0, 0x7054 ;  /* 0x0000705400007802 */ /* 0x000fe20000000f00 */
[----:B------:R-:W3:Y:S01]  /*119d0*/  LDL.LU R4, [R1+0x4c] ;  /* 0x00004c0001047983 */ /* 0x000ee20000300800 */
[----:B------:R-:W-:Y:S01]  /*119e0*/  IMAD.MOV.U32 R3, RZ, RZ, R134 ;  /* 0x000000ffff037224 */ /* 0x000fe200078e0086 */
[----:B------:R-:W-:Y:S01]  /*119f0*/  MOV R137, R133 ;  /* 0x0000008500897202 */ /* 0x000fe20000000f00 */
[----:B------:R-:W-:Y:S01]  /*11a00*/  IMAD.MOV.U32 R138, RZ, RZ, R136 ;  /* 0x000000ffff8a7224 */ /* 0x000fe200078e0088 */
[----:B------:R-:W4:Y:S01]  /*11a10*/  LDL.LU R6, [R1+0x38] ;  /* 0x0000380001067983 */ /* 0x000f220000300800 */
[----:B------:R-:W-:Y:S01]  /*11a20*/  USHF.L.U64.HI UR37, UR38, 0x1, UR37 ;  /* 0x0000000126257899 */ /* 0x000fe20008010225 */
[----:B------:R-:W-:-:S02]  /*11a30*/  ULDC UR4, c[0x0][0x2ec] ;  /* 0x0000bb0000047ab9 */ /* 0x000fc40000000800 */
[----:B------:R-:W5:Y:S01]  /*11a40*/  LDL.LU R2, [R1+0x60] ;  /* 0x0000600001027983 */ /* 0x000f620000300800 */
[----:B------:R-:W-:Y:S01]  /*11a50*/  PRMT R223, R223, R0, UR36 ;  /* 0x00000024dfdf7e16 */ /* 0x000fe20008000000 */
[----:B------:R-:W-:Y:S01]  /*11a60*/  USHF.L.U32 UR38, UR38, 0x1, URZ ;  /* 0x0000000126267899 */ /* 0x000fe2000800063f */
[----:B------:R-:W-:Y:S01]  /*11a70*/  MOV R0, R135 ;  /* 0x0000008700007202 */ /* 0x000fe20000000f00 */
[----:B------:R-:W-:Y:S01]  /*11a80*/  ULDC.64 UR6, c[0x0][0x218] ;  /* 0x0000860000067ab9 */ /* 0x000fe20000000a00 */
[----:B------:R-:W-:Y:S01]  /*11a90*/  ULDC.64 UR10, c[0x0][0x220] ;  /* 0x00008800000a7ab9 */ /* 0x000fe20000000a00 */
[----:B------:R-:W-:Y:S01]  /*11aa0*/  ULDC.64 UR8, c[0x0][0x248] ;  /* 0x0000920000087ab9 */ /* 0x000fe20000000a00 */
[----:B--2---:R-:W-:-:S04]  /*11ab0*/  IMAD.WIDE.U32 R8, R5, -0x326172a9, RZ ;  /* 0xcd9e8d5705087825 */ /* 0x004fc800078e00ff */
[----:B---3--:R-:W-:Y:S01]  /*11ac0*/  IMAD.WIDE.U32 R4, R4, -0x326172a9, RZ ;  /* 0xcd9e8d5704047825 */ /* 0x008fe200078e00ff */
[----:B------:R-:W-:Y:S01]  /*11ad0*/  STL.64 [R1+0x8], R8 ;  /* 0x0000080801007387 */ /* 0x000fe20000100a00 */
[----:B----4-:R-:W-:-:S03]  /*11ae0*/  LOP3.LUT R236, R9, R6, RZ, 0x3c, !PT ;  /* 0x0000000609ec7212 */ /* 0x010fc600078e3cff */
[----:B------:R1:W-:Y:S01]  /*11af0*/  STL.64 [R1], R4 ;  /* 0x0000000401007387 */ /* 0x0003e20000100a00 */
[----:B------:R-:W-:Y:S01]  /*11b00*/  LOP3.LUT R234, R5, R6, RZ, 0x3c, !PT ;  /* 0x0000000605ea7212 */ /* 0x000fe200078e3cff */
[----:B-----5:R-:W-:Y:S02]  /*11b10*/  IMAD.WIDE.U32 R226, R2, -0x2daee0ad, RZ ;  /* 0xd2511f5302e27825 */ /* 0x020fe400078e00ff */
[----:B------:R-:W2:Y:S04]  /*11b20*/  LDL.LU.64 R6, [R1+0x50] ;  /* 0x0000500001067983 */ /* 0x000ea80000300a00 */
[----:B-1----:R-:W2:Y:S01]  /*11b30*/  LDL.LU.64 R4, [R1+0x58] ;  /* 0x0000580001047983 */ /* 0x002ea20000300a00 */
[----:B------:R-:W-:-:S04]  /*11b40*/  IMAD.WIDE.U32 R236, R236, -0x2daee0ad, RZ ;  /* 0xd2511f53ecec7825 */ /* 0x000fc800078e00ff */
[----:B------:R-:W-:Y:S01]  /*11b50*/  IMAD.WIDE.U32 R234, R234, -0x2daee0ad, RZ ;  /* 0xd2511f53eaea7825 */ /* 0x000fe200078e00ff */
[----:B--2---:R-:W-:-:S05]  /*11b60*/  MOV R5, R7 ;  /* 0x0000000700057202 */ /* 0x004fca0000000f00 */
[----:B------:R1:W-:Y:S01]  /*11b70*/  STL.64 [R1+0x10], R4 ;  /* 0x0000100401007387 */ /* 0x0003e20000100a00 */
[----:B------:R-:W-:Y:S05]  /*11b80*/  BRA `(.L_x_1121) ;  /* 0x0000000000687947 */ /* 0x000fea0003800000 */
.L_x_1123:
        /* <DEDUP_REMOVED lines=26> */
.L_x_1121:
        /* <DEDUP_REMOVED lines=22> */
[----:B------:R-:W1:Y:S04]  /*11e90*/  LDSM.16.M88.4 R16, [R208+0x8000] ;  /* 0x00800000d010783b */ /* 0x000e680000000200 */
        /* <DEDUP_REMOVED lines=8> */
[----:B------:R-:W5:Y:S01]  /*11f20*/  LDSM.16.M88.4 R192, [R216+0x8000] ;  /* 0x00800000d8c0783b */ /* 0x000f620000000200 */
        /* <DEDUP_REMOVED lines=104> */
.L_x_1122:
        /* <DEDUP_REMOVED lines=11> */
[----:B----4-:R-:W-:Y:S05]  /*12660*/  FMNMX.FTZ R2, R2, R132, !PT ;  /* 0x0000008402027209 */ /* 0x010fea0007810000 */
[----:B------:R-:W1:Y:S01]  /*12670*/  SHFL.BFLY PT, R134, R135, 0x1, 0x1f ;  /* 0x0c201f0087867f89 */ /* 0x000e6200000e0000 */
[----:B------:R-:W-:Y:S07]  /*12680*/  FMNMX.FTZ R132, R8, R137, !PT ;  /* 0x0000008908847209 */ /* 0x000fee0007810000 */
[----:B------:R-:W4:Y:S01]  /*12690*/  SHFL.BFLY PT, R136, R2, 0x1, 0x1f ;  /* 0x0c201f0002887f89 */ /* 0x000f2200000e0000 */
[----:B------:R-:W-:Y:S04]  /*126a0*/  FMNMX.FTZ R132, R9, R132, !PT ;  /* 0x0000008409847209 */ /* 0x000fe80007810000 */
[----:B------:R-:W-:Y:S04]  /*126b0*/  FMNMX.FTZ R132, R12, R132, !PT ;  /* 0x000000840c847209 */ /* 0x000fe80007810000 */
[----:B------:R-:W-:Y:S04]  /*126c0*/  FMNMX.FTZ R132, R13, R132, !PT ;  /* 0x000000840d847209 */ /* 0x000fe80007810000 */
[----:B------:R-:W-:Y:S02]  /*126d0*/  FMNMX.FTZ R133, R24, R132, !PT ;  /* 0x0000008418857209 */ /* 0x000fe40007810000 */
[----:B------:R-:W-:Y:S02]  /*126e0*/  FMNMX.FTZ R132, R10, R138, !PT ;  /* 0x0000008a0a847209 */ /* 0x000fe40007810000 */
[----:B------:R-:W-:Y:S02]  /*126f0*/  FMNMX.FTZ R133, R25, R133, !PT ;  /* 0x0000008519857209 */ /* 0x000fe40007810000 */
[----:B------:R-:W-:Y:S02]  /*12700*/  FMNMX.FTZ R132, R11, R132, !PT ;  /* 0x000000840b847209 */ /* 0x000fe40007810000 */
[----:B-1----:R-:W-:Y:S02]  /*12710*/  FMNMX.FTZ R135, R135, R134, !PT ;  /* 0x0000008687877209 */ /* 0x002fe40007810000 */
[----:B------:R-:W-:Y:S02]  /*12720*/  FMNMX.FTZ R132, R14, R132, !PT ;  /* 0x000000840e847209 */ /* 0x000fe40007810000 */
[----:B----4-:R-:W-:Y:S01]  /*12730*/  FMNMX.FTZ R134, R2, R136, !PT ;  /* 0x0000008802867209 */ /* 0x010fe20007810000 */
[----:B------:R-:W-:Y:S01]  /*12740*/  FADD.FTZ R0, -R135, R0 ;  /* 0x0000000087007221 */ /* 0x000fe20000010100 */
[----:B------:R-:W-:Y:S01]  /*12750*/  FMNMX.FTZ R136, R15, R132, !PT ;  /* 0x000000840f887209 */ /* 0x000fe20007810000 */
[C---:B------:R-:W-:Y:S01]  /*12760*/  FMUL.FTZ R189, R135.reuse, UR4 ;  /* 0x0000000487bd7c20 */ /* 0x040fe20008410000 */
[----:B------:R-:W-:Y:S01]  /*12770*/  FMNMX.FTZ R133, R28, R133, !PT ;  /* 0x000000851c857209 */ /* 0x000fe20007810000 */
[----:B------:R-:W-:Y:S01]  /*12780*/  FMUL.FTZ R2, R0, UR4 ;  /* 0x0000000400027c20 */ /* 0x000fe20008410000 */
[C---:B------:R-:W-:Y:S01]  /*12790*/  FADD.FTZ R0, -R134.reuse, R3 ;  /* 0x0000000386007221 */ /* 0x040fe20000010100 */
[----:B------:R-:W-:Y:S01]  /*127a0*/  FSETP.NEU.FTZ.AND P1, PT, R135, -INF , PT ;  /* 0xff8000008700780b */ /* 0x000fe20003f3d000 */
[----:B------:R-:W-:Y:S01]  /*127b0*/  FMUL.FTZ R188, R134, UR4 ;  /* 0x0000000486bc7c20 */ /* 0x000fe20008410000 */
[----:B------:R1:W4:Y:S01]  /*127c0*/  MUFU.EX2 R132, R2 ;  /* 0x0000000200847308 */ /* 0x0003220000000800 */
[----:B------:R-:W-:Y:S01]  /*127d0*/  FMUL.FTZ R0, R0, UR4 ;  /* 0x0000000400007c20 */ /* 0x000fe20008410000 */
[----:B------:R-:W-:Y:S02]  /*127e0*/  FMNMX.FTZ R133, R29, R133, !PT ;  /* 0x000000851d857209 */ /* 0x000fe40007810000 */
[----:B------:R-:W-:Y:S02]  /*127f0*/  FSEL R189, R189, RZ, P1 ;  /* 0x000000ffbdbd7208 */ /* 0x000fe40000800000 */
[----:B------:R-:W-:Y:S01]  /*12800*/  FSETP.NEU.FTZ.AND P1, PT, R134, -INF , PT ;  /* 0xff8000008600780b */ /* 0x000fe20003f3d000 */
[----:B------:R-:W5:Y:S03]  /*12810*/  SHFL.BFLY PT, R139, R133, 0x2, 0x1f ;  /* 0x0c401f00858b7f89 */ /* 0x000f6600000e0000 */
[----:B------:R5:W5:Y:S01]  /*12820*/  MUFU.EX2 R3, R0 ;  /* 0x0000000000037308 */ /* 0x000b620000000800 */
[--C-:B------:R-:W-:Y:S01]  /*12830*/  FFMA.FTZ R16, R16, UR4, -R189.reuse ;  /* 0x0000000410107c23 */ /* 0x100fe200080108bd */
[----:B------:R-:W-:Y:S01]  /*12840*/  FSEL R188, R188, RZ, P1 ;  /* 0x000000ffbcbc7208 */ /* 0x000fe20000800000 */
[--C-:B------:R-:W-:Y:S01]  /*12850*/  FFMA.FTZ R17, R17, UR4, -R189.reuse ;  /* 0x0000000411117c23 */ /* 0x100fe200080108bd */
[--C-:B------:R-:W-:Y:S01]  /*12860*/  FFMA.FTZ R32, R32, UR4, -R189.reuse ;  /* 0x0000000420207c23 */ /* 0x100fe200080108bd */
[--C-:B------:R-:W-:Y:S01]  /*12870*/  FFMA.FTZ R33, R33, UR4, -R189.reuse ;  /* 0x0000000421217c23 */ /* 0x100fe200080108bd */
[--C-:B------:R-:W-:Y:S01]  /*12880*/  FFMA.FTZ R20, R20, UR4, -R189.reuse ;  /* 0x0000000414147c23 */ /* 0x100fe200080108bd */
[--C-:B------:R-:W-:Y:S03]  /*12890*/  FFMA.FTZ R18, R18, UR4, -R188.reuse ;  /* 0x0000000412127c23 */ /* 0x100fe600080108bc */
[----:B------:R-:W-:Y:S01]  /*128a0*/  MUFU.EX2 R246, R16 ;  /* 0x0000001000f67308 */ /* 0x000fe20000000800 */
[----:B-1----:R-:W-:Y:S01]  /*128b0*/  FMNMX.FTZ R2, R26, R136, !PT ;  /* 0x000000881a027209 */ /* 0x002fe20007810000 */
[----:B------:R-:W-:Y:S01]  /*128c0*/  FFMA.FTZ R6, R6, UR4, -R188 ;  /* 0x0000000406067c23 */ /* 0x000fe200080108bc */
[----:B------:R-:W-:Y:S01]  /*128d0*/  MOV R136, UR33 ;  /* 0x0000002100887c02 */ /* 0x000fe20008000f00 */
[C---:B----4-:R-:W-:Y:S01]  /*128e0*/  FMUL.FTZ R36, R132.reuse, R36 ;  /* 0x0000002484247220 */ /* 0x050fe20000410000 */
[C---:B------:R-:W-:Y:S01]  /*128f0*/  FMUL.FTZ R37, R132.reuse, R37 ;  /* 0x0000002584257220 */ /* 0x040fe20000410000 */
[----:B------:R-:W-:Y:S01]  /*12900*/  FMUL.FTZ R48, R132, R48 ;  /* 0x0000003084307220 */ /* 0x000fe20000410000 */
[----:B------:R-:W-:Y:S03]  /*12910*/  LOP3.LUT R136, R227, UR34, R136, 0x96, !PT ;  /* 0x00000022e3887c12 */ /* 0x000fe6000f8e9688 */
[----:B------:R-:W-:Y:S01]  /*12920*/  MUFU.EX2 R245, R17 ;  /* 0x0000001100f57308 */ /* 0x000fe20000000800 */
[----:B-----5:R-:W-:Y:S01]  /*12930*/  FMNMX.FTZ R0, R27, R2, !PT ;  /* 0x000000021b007209 */ /* 0x020fe20007810000 */
[C---:B------:R-:W-:Y:S01]  /*12940*/  FMUL.FTZ R38, R3.reuse, R38 ;  /* 0x0000002603267220 */ /* 0x040fe20000410000 */
[----:B------:R-:W-:Y:S01]  /*12950*/  FMUL.FTZ R39, R3, R39 ;  /* 0x0000002703277220 */ /* 0x000fe20000410000 */
[----:B------:R-:W-:Y:S01]  /*12960*/  IMAD.WIDE.U32 R172, R136, -0x326172a9, RZ ;  /* 0xcd9e8d5788ac7825 */ /* 0x000fe200078e00ff */
[----:B------:R-:W-:Y:S01]  /*12970*/  FMNMX.FTZ R0, R30, R0, !PT ;  /* 0x000000001e007209 */ /* 0x000fe20007810000 */
[----:B------:R-:W-:Y:S01]  /*12980*/  UIADD3 UR34, UR34, -0x1, URZ ;  /* 0xffffffff22227890 */ /* 0x000fe2000fffe03f */
[----:B------:R-:W-:Y:S03]  /*12990*/  FMNMX.FTZ R133, R133, R139, !PT ;  /* 0x0000008b85857209 */ /* 0x000fe60007810000 */
[----:B------:R1:W-:Y:S01]  /*129a0*/  MUFU.EX2 R244, R18 ;  /* 0x0000001200f47308 */ /* 0x0003e20000000800 */
[----:B------:R-:W-:Y:S01]  /*129b0*/  FMNMX.FTZ R0, R31, R0, !PT ;  /* 0x000000001f007209 */ /* 0x000fe20007810000 */
[----:B------:R-:W-:Y:S01]  /*129c0*/  FFMA.FTZ R139, R19, UR4, -R188 ;  /* 0x00000004138b7c23 */ /* 0x000fe200080108bc */
[--C-:B------:R-:W-:Y:S01]  /*129d0*/  LOP3.LUT R136, R177, UR18, R172.reuse, 0x96, !PT ;  /* 0x00000012b1887c12 */ /* 0x100fe2000f8e96ac */
[C---:B------:R-:W-:Y:S01]  /*129e0*/  FMUL.FTZ R49, R132.reuse, R49 ;  /* 0x0000003184317220 */ /* 0x040fe20000410000 */
        /* <DEDUP_REMOVED lines=9> */
[C---:B------:R-:W-:Y:S01]  /*12a80*/  FMUL.FTZ R64, R132.reuse, R64 ;  /* 0x0000004084407220 */ /* 0x040fe20000410000 */
[----:B------:R-:W-:Y:S03]  /*12a90*/  FMUL.FTZ R65, R132, R65 ;  /* 0x0000004184417220 */ /* 0x000fe60000410000 */
        /* <DEDUP_REMOVED lines=14> */
[----:B------:R-:W-:Y:S01]  /*12b80*/  FMUL.FTZ R85, R132, R85 ;  /* 0x0000005584557220 */ /* 0x000fe20000410000 */
[C---:B------:R-:W-:Y:S01]  /*12b90*/  FMUL.FTZ R86, R3.reuse, R86 ;  /* 0x0000005603567220 */ /* 0x040fe20000410000 */
[----:B------:R-:W-:Y:S01]  /*12ba0*/  FMUL.FTZ R87, R3, R87 ;  /* 0x0000005703577220 */ /* 0x000fe20000410000 */
[----:B------:R-:W-:Y:S01]  /*12bb0*/  MUFU.EX2 R207, R32 ;  /* 0x0000002000cf7308 */ /* 0x000fe20000000800 */
[----:B------:R-:W1:Y:S01]  /*12bc0*/  SHFL.BFLY PT, R2, R0, 0x1, 0x1f ;  /* 0x0c201f0000027f89 */ /* 0x000e6200000e0000 */
[--C-:B------:R-:W-:Y:S01]  /*12bd0*/  FFMA.FTZ R34, R34, UR4, -R188.reuse ;  /* 0x0000000422227c23 */ /* 0x100fe200080108bc */
[----:B------:R-:W-:Y:S01]  /*12be0*/  FFMA.FTZ R35, R35, UR4, -R188 ;  /* 0x0000000423237c23 */ /* 0x000fe200080108bc */
        /* <DEDUP_REMOVED lines=21> */
[C---:B------:R-:W-:Y:S01]  /*12d40*/  FMUL.FTZ R130, R3.reuse, R130 ;  /* 0x0000008203827220 */ /* 0x040fe20000410000 */
[----:B------:R-:W-:Y:S01]  /*12d50*/  FMUL.FTZ R131, R3, R131 ;  /* 0x0000008303837220 */ /* 0x000fe20000410000 */
        /* <DEDUP_REMOVED lines=115> */
[C---:B------:R-:W-:Y:S01]  /*13490*/  FMUL.FTZ R17, R132.reuse, R153 ;  /* 0x0000009984117220 */ /* 0x040fe20000410000 */
        /* <DEDUP_REMOVED lines=16> */
[----:B-----5:R-:W-:Y:S01]  /*135a0*/  FMUL.FTZ R10, R0, R142 ;  /* 0x0000008e000a7220 */ /* 0x020fe20000410000 */
[----:B------:R-:W-:Y:S01]  /*135b0*/  F2FP.BF16.F32.PACK_AB R180, R238, R233 ;  /* 0x000000e9eeb4723e */ /* 0x000fe200000010ff */
[C---:B------:R-:W-:Y:S01]  /*135c0*/  FMUL.FTZ R11, R0.reuse, R143 ;  /* 0x0000008f000b7220 */ /* 0x040fe20000410000 */
[----:B------:R-:W-:Y:S01]  /*135d0*/  F2FP.BF16.F32.PACK_AB R5, R231, R232 ;  /* 0x000000e8e705723e */ /* 0x000fe200000010ff */
[C---:B------:R-:W-:Y:S01]  /*135e0*/  FMUL.FTZ R14, R0.reuse, R150 ;  /* 0x00000096000e7220 */ /* 0x040fe20000410000 */
        /* <DEDUP_REMOVED lines=68> */
[----:B------:R-:W-:Y:S01]  /*13a30*/  LOP3.LUT R138, R193, UR12, R194, 0x96, !PT ;  /* 0x0000000cc18a7c12 */ /* 0x000fe2000f8e96c2 */
[C---:B------:R-:W-:Y:S05]  /*13a40*/  HMMA.16816.F32.BF16 R88, R180.reuse, R148, R88 ;  /* 0x00000094b458723c */ /* 0x040fea0000041858 */
[----:B------:R-:W-:Y:S01]  /*13a50*/  LOP3.LUT R144, R203, UR12, R198, 0x96, !PT ;  /* 0x0000000ccb907c12 */ /* 0x000fe2000f8e96c6 */
[----:B------:R-:W-:Y:S05]  /*13a60*/  IMAD.WIDE.U32 R138, R138, -0x2daee0ad, RZ ;  /* 0xd2511f538a8a7825 */ /* 0x000fea00078e00ff */
[----:B------:R-:W-:Y:S01]  /*13a70*/  FMUL.FTZ R92, R2, R92 ;  /* 0x0000005c025c7220 */ /* 0x000fe20000410000 */
[----:B------:R-:W2:Y:S01]  /*13a80*/  MUFU.EX2 R203, R20 ;  /* 0x0000001400cb7308 */ /* 0x000ea20000000800 */
[----:B------:R-:W-:Y:S04]  /*13a90*/  IMAD.WIDE.U32 R144, R144, -0x2daee0ad, RZ ;  /* 0xd2511f5390907825 */ /* 0x000fe800078e00ff */
[----:B------:R-:W-:Y:S01]  /*13aa0*/  FMUL.FTZ R93, R2, R93 ;  /* 0x0000005d025d7220 */ /* 0x000fe20000410000 */
[C---:B------:R-:W-:Y:S01]  /*13ab0*/  FMUL.FTZ R94, R0.reuse, R94 ;  /* 0x0000005e005e7220 */ /* 0x040fe20000410000 */
[----:B------:R-:W-:Y:S01]  /*13ac0*/  FMUL.FTZ R95, R0, R95 ;  /* 0x0000005f005f7220 */ /* 0x000fe20000410000 */
[----:B------:R-:W-:Y:S01]  /*13ad0*/  LOP3.LUT R152, R139, UR29, R196, 0x96, !PT ;  /* 0x0000001d8b987c12 */ /* 0x000fe2000f8e96c4 */
[----:B------:R-:W-:Y:S01]  /*13ae0*/  FMUL.FTZ R104, R2, R104 ;  /* 0x0000006802687220 */ /* 0x000fe20000410000 */
[----:B------:R-:W-:Y:S01]  /*13af0*/  LOP3.LUT R139, R138, 0xffff, RZ, 0xc0, !PT ;  /* 0x0000ffff8a8b7812 */ /* 0x000fe200078ec0ff */
[----:B------:R-:W-:Y:S01]  /*13b00*/  FMUL.FTZ R105, R2, R105 ;  /* 0x0000006902697220 */ /* 0x000fe20000410000 */
[----:B------:R-:W-:Y:S01]  /*13b10*/  LOP3.LUT R137, R145, UR29, R200, 0x96, !PT ;  /* 0x0000001d91897c12 */ /* 0x000fe2000f8e96c8 */
[----:B------:R-:W-:Y:S01]  /*13b20*/  FMUL.FTZ R106, R0, R106 ;  /* 0x0000006a006a7220 */ /* 0x000fe20000410000 */
[-C--:B------:R-:W-:Y:S01]  /*13b30*/  HMMA.16816.F32.BF16 R92, R180, R150.reuse, R92 ;  /* 0x00000096b45c723c */ /* 0x080fe2000004185c */
[----:B------:R3:W-:Y:S02]  /*13b40*/  MUFU.EX2 R198, R25 ;  /* 0x0000001900c67308 */ /* 0x0007e40000000800 */
[----:B------:R-:W-:Y:S01]  /*13b50*/  LOP3.LUT R148, R144, 0xffff, RZ, 0xc0, !PT ;  /* 0x0000ffff90947812 */ /* 0x000fe200078ec0ff */
[----:B------:R-:W-:Y:S01]  /*13b60*/  FMUL.FTZ R107, R0, R107 ;  /* 0x0000006b006b7220 */ /* 0x000fe20000410000 */
[----:B------:R-:W-:Y:S01]  /*13b70*/  SHF.R.U32.HI R145, RZ, 0x10, R144 ;  /* 0x00000010ff917819 */ /* 0x000fe20000011690 */
[C---:B------:R-:W-:Y:S05]  /*13b80*/  HMMA.16816.F32.BF16 R96, R172.reuse, R150, R96 ;  /* 0x00000096ac60723c */ /* 0x040fea0000041860 */
[----:B------:R-:W-:Y:S01]  /*13b90*/  LOP3.LUT R146, R138, 0xff, RZ, 0xc0, !PT ;  /* 0x000000ff8a927812 */ /* 0x000fe200078ec0ff */
[-C--:B-1----:R-:W-:Y:S05]  /*13ba0*/  HMMA.16816.F32.BF16 R100, R172, R140.reuse, R100 ;  /* 0x0000008cac64723c */ /* 0x082fea0000041864 */
[--C-:B------:R-:W-:Y:S01]  /*13bb0*/  SHF.R.U32.HI R147, RZ, 0x10, R138.reuse ;  /* 0x00000010ff937819 */ /* 0x100fe2000001168a */
[C---:B------:R-:W-:Y:S05]  /*13bc0*/  HMMA.16816.F32.BF16 R104, R180.reuse, R140, R104 ;  /* 0x0000008cb468723c */ /* 0x040fea0000041868 */
[----:B------:R-:W-:Y:S01]  /*13bd0*/  SHF.R.U32.HI R153, RZ, 0x18, R138 ;  /* 0x00000018ff997819 */ /* 0x000fe2000001168a */
[C---:B------:R-:W-:Y:S01]  /*13be0*/  FMUL.FTZ R112, R2.reuse, R112 ;  /* 0x0000007002707220 */ /* 0x040fe20000410000 */
[----:B------:R-:W-:Y:S01]  /*13bf0*/  SHF.R.U32.HI R138, RZ, 0x8, R139 ;  /* 0x00000008ff8a7819 */ /* 0x000fe2000001168b */
[----:B------:R-:W-:Y:S03]  /*13c00*/  FMUL.FTZ R113, R2, R113 ;  /* 0x0000007102717220 */ /* 0x000fe60000410000 */
[----:B------:R-:W-:Y:S01]  /*13c10*/  LOP3.LUT R149, R144, 0xff, RZ, 0xc0, !PT ;  /* 0x000000ff90957812 */ /* 0x000fe200078ec0ff */
[C---:B------:R-:W-:Y:S01]  /*13c20*/  FMUL.FTZ R114, R0.reuse, R114 ;  /* 0x0000007200727220 */ /* 0x040fe20000410000 */
[----:B------:R-:W-:Y:S01]  /*13c30*/  SHF.R.U32.HI R144, RZ, 0x18, R144 ;  /* 0x00000018ff907819 */ /* 0x000fe20000011690 */
[----:B------:R-:W-:Y:S01]  /*13c40*/  FMUL.FTZ R115, R0, R115 ;  /* 0x0000007300737220 */ /* 0x000fe20000410000 */
[----:B------:R-:W-:Y:S01]  /*13c50*/  LOP3.LUT R32, R145, 0xff, RZ, 0xc0, !PT ;  /* 0x000000ff91207812 */ /* 0x000fe200078ec0ff */
[----:B---3--:R-:W-:Y:S01]  /*13c60*/  FMUL.FTZ R25, R132, R169 ;  /* 0x000000a984197220 */ /* 0x008fe20000410000 */
[----:B------:R-:W-:Y:S01]  /*13c70*/  PRMT R154, R146, 0x5410, R138 ;  /* 0x00005410929a7816 */ /* 0x000fe2000000008a */
[----:B------:R-:W-:Y:S01]  /*13c80*/  LDSM.16.MT88.4 R168, [R209+0xb800] ;  /* 0x00b80000d1a8783b */ /* 0x000fe20000004200 */
[----:B------:R-:W-:Y:S01]  /*13c90*/  LOP3.LUT R138, R147, 0xff, RZ, 0xc0, !PT ;  /* 0x000000ff938a7812 */ /* 0x000fe200078ec0ff */
[----:B------:R-:W-:Y:S01]  /*13ca0*/  FMUL.FTZ R116, R2, R116 ;  /* 0x0000007402747220 */ /* 0x000fe20000410000 */
[----:B------:R-:W-:Y:S01]  /*13cb0*/  PRMT R186, R32, 0x5410, R144 ;  /* 0x0000541020ba7816 */ /* 0x000fe20000000090 */
[----:B------:R-:W-:Y:S01]  /*13cc0*/  FMUL.FTZ R32, R2, R156 ;  /* 0x0000009c02207220 */ /* 0x000fe20000410000 */
[----:B------:R-:W-:Y:S01]  /*13cd0*/  PRMT R153, R138, 0x5410, R153 ;  /* 0x000054108a997816 */ /* 0x000fe20000000099 */
[----:B------:R-:W-:Y:S01]  /*13ce0*/  FMUL.FTZ R117, R2, R117 ;  /* 0x0000007502757220 */ /* 0x000fe20000410000 */
[----:B------:R-:W-:Y:S01]  /*13cf0*/  SHF.R.U32.HI R139, RZ, 0x8, R148 ;  /* 0x00000008ff8b7819 */ /* 0x000fe20000011694 */
[----:B------:R-:W1:Y:S01]  /*13d00*/  LDSM.16.MT88.4 R144, [R214+0xb000] ;  /* 0x00b00000d690783b */ /* 0x000e620000004200 */
[----:B------:R-:W-:Y:S01]  /*13d10*/  LOP3.LUT R138, R152, 0xffff, RZ, 0xc0, !PT ;  /* 0x0000ffff988a7812 */ /* 0x000fe200078ec0ff */
[C---:B------:R-:W-:Y:S01]  /*13d20*/  FMUL.FTZ R118, R0.reuse, R118 ;  /* 0x0000007600767220 */ /* 0x040fe20000410000 */
[-C--:B------:R-:W-:Y:S03]  /*13d30*/  HMMA.16816.F32.BF16 R32, R180, R142.reuse, R32 ;  /* 0x0000008eb420723c */ /* 0x080fe60000041820 */
[----:B------:R-:W-:Y:S01]  /*13d40*/  PRMT R151, R149, 0x5410, R139 ;  /* 0x0000541095977816 */ /* 0x000fe2000000008b */
[----:B------:R-:W-:Y:S01]  /*13d50*/  FMUL.FTZ R119, R0, R119 ;  /* 0x0000007700777220 */ /* 0x000fe20000410000 */
[----:B------:R-:W-:Y:S01]  /*13d60*/  LOP3.LUT R139, R152, 0xff, RZ, 0xc0, !PT ;  /* 0x000000ff988b7812 */ /* 0x000fe200078ec0ff */
[C---:B------:R-:W-:Y:S01]  /*13d70*/  HMMA.16816.F32.BF16 R108, R172.reuse, R142, R108 ;  /* 0x0000008eac6c723c */ /* 0x040fe2000004186c */
[----:B------:R-:W3:Y:S04]  /*13d80*/  LDSM.16.MT88.4 R140, [R213+0xb000] ;  /* 0x00b00000d58c783b */ /* 0x000ee80000004200 */
[----:B------:R-:W-:Y:S01]  /*13d90*/  SHF.R.U32.HI R138, RZ, 0x8, R138 ;  /* 0x00000008ff8a7819 */ /* 0x000fe2000001168a */
[C---:B------:R-:W-:Y:S01]  /*13da0*/  FMUL.FTZ R124, R2.reuse, R124 ;  /* 0x0000007c027c7220 */ /* 0x040fe20000410000 */
[----:B------:R-:W-:Y:S01]  /*13db0*/  LOP3.LUT R20, R137, 0xffff, RZ, 0xc0, !PT ;  /* 0x0000ffff89147812 */ /* 0x000fe200078ec0ff */
[----:B------:R-:W-:Y:S01]  /*13dc0*/  FMUL.FTZ R125, R2, R125 ;  /* 0x0000007d027d7220 */ /* 0x000fe20000410000 */
[----:B------:R-:W-:Y:S02]  /*13dd0*/  LDSM.16.MT88.4 R156, [R211+0xa800] ;  /* 0x00a80000d39c783b */ /* 0x000fe40000004200 */
[----:B------:R-:W-:Y:S01]  /*13de0*/  PRMT R150, R139, 0x5410, R138 ;  /* 0x000054108b967816 */ /* 0x000fe2000000008a */
[----:B------:R-:W-:Y:S01]  /*13df0*/  FFMA.FTZ R138, R22, UR4, -R188 ;  /* 0x00000004168a7c23 */ /* 0x000fe200080108bc */
[----:B------:R-:W-:Y:S01]  /*13e00*/  SHF.R.U32.HI R22, RZ, 0x10, R152 ;  /* 0x00000010ff167819 */ /* 0x000fe20000011698 */
[----:B------:R-:W-:Y:S01]  /*13e10*/  FFMA.FTZ R188, R23, UR4, -R188 ;  /* 0x0000000417bc7c23 */ /* 0x000fe200080108bc */
[--C-:B------:R-:W-:Y:S01]  /*13e20*/  SHF.R.U32.HI R21, RZ, 0x10, R137.reuse ;  /* 0x00000010ff157819 */ /* 0x100fe20000011689 */
[----:B------:R4:W-:Y:S01]  /*13e30*/  MUFU.EX2 R201, R138 ;  /* 0x0000008a00c97308 */ /* 0x0009e20000000800 */
[----:B------:R-:W-:Y:S01]  /*13e40*/  LOP3.LUT R149, R137, 0xff, RZ, 0xc0, !PT ;  /* 0x000000ff89957812 */ /* 0x000fe200078ec0ff */
[C---:B------:R-:W-:Y:S01]  /*13e50*/  FMUL.FTZ R23, R3.reuse, R163 ;  /* 0x000000a303177220 */ /* 0x040fe20000410000 */
[----:B------:R-:W-:Y:S01]  /*13e60*/  SHF.R.U32.HI R148, RZ, 0x18, R137 ;  /* 0x00000018ff947819 */ /* 0x000fe20000011689 */
[----:B------:R-:W-:Y:S01]  /*13e70*/  FMUL.FTZ R126, R0, R126 ;  /* 0x0000007e007e7220 */ /* 0x000fe20000410000 */
[----:B------:R-:W-:Y:S01]  /*13e80*/  LOP3.LUT R139, R22, 0xff, RZ, 0xc0, !PT ;  /* 0x000000ff168b7812 */ /* 0x000fe200078ec0ff */
[----:B------:R-:W-:Y:S01]  /*13e90*/  FMUL.FTZ R22, R3, R162 ;  /* 0x000000a203167220 */ /* 0x000fe20000410000 */
[----:B------:R-:W-:Y:S01]  /*13ea0*/  LOP3.LUT R137, R21, 0xff, RZ, 0xc0, !PT ;  /* 0x000000ff15897812 */ /* 0x000fe200078ec0ff */
[----:B------:R-:W-:Y:S01]  /*13eb0*/  FMUL.FTZ R21, R132, R161 ;  /* 0x000000a184157220 */ /* 0x000fe20000410000 */
[----:B------:R-:W-:Y:S01]  /*13ec0*/  SHF.R.U32.HI R152, RZ, 0x18, R152 ;  /* 0x00000018ff987819 */ /* 0x000fe20000011698 */
[----:B------:R-:W5:Y:S01]  /*13ed0*/  MUFU.EX2 R200, R188 ;  /* 0x000000bc00c87308 */ /* 0x000f620000000800 */
[----:B------:R-:W-:Y:S01]  /*13ee0*/  PRMT R148, R137, 0x5410, R148 ;  /* 0x0000541089947816 */ /* 0x000fe20000000094 */
[----:B------:R-:W-:Y:S01]  /*13ef0*/  FMUL.FTZ R127, R0, R127 ;  /* 0x0000007f007f7220 */ /* 0x000fe20000410000 */
[--C-:B------:R-:W-:Y:S01]  /*13f00*/  HSET2.LE.AND R137, R154, R223.reuse, PT ;  /* 0x000000df9a897233 */ /* 0x100fe20003803000 */
[----:B------:R-:W-:Y:S01]  /*13f10*/  FFMA.FTZ R3, R3, R247, R240 ;  /* 0x000000f703037223 */ /* 0x000fe200000100f0 */
[----:B------:R-:W-:Y:S02]  /*13f20*/  PRMT R152, R139, 0x5410, R152 ;  /* 0x000054108b987816 */ /* 0x000fe40000000098 */
[----:B----4-:R-:W-:Y:S01]  /*13f30*/  SHF.R.U32.HI R138, RZ, 0x8, R20 ;  /* 0x00000008ff8a7819 */ /* 0x010fe20000011614 */
[----:B------:R-:W-:Y:S01]  /*13f40*/  FMUL.FTZ R20, R132, R160 ;  /* 0x000000a084147220 */ /* 0x000fe20000410000 */
[----:B------:R-:W-:Y:S01]  /*13f50*/  F2FP.BF16.F32.PACK_AB R178, R206, R207 ;  /* 0x000000cfceb2723e */ /* 0x000fe200000010ff */
[----:B------:R-:W-:Y:S01]  /*13f60*/  LDSM.16.MT88.4 R160, [R214+0xa800] ;  /* 0x00a80000d6a0783b */ /* 0x000fe20000004200 */
[----:B------:R-:W-:Y:S01]  /*13f70*/  PRMT R149, R149, 0x5410, R138 ;  /* 0x0000541095957816 */ /* 0x000fe2000000008a */
[----:B------:R-:W-:Y:S01]  /*13f80*/  FFMA.FTZ R132, R132, R248, R242 ;  /* 0x000000f884847223 */ /* 0x000fe200000100f2 */
[--C-:B------:R-:W-:Y:S01]  /*13f90*/  HSET2.LE.AND R138, R153, R223.reuse, PT ;  /* 0x000000df998a7233 */ /* 0x100fe20003803000 */
[----:B------:R-:W-:Y:S01]  /*13fa0*/  FADD.FTZ R3, R239, R3 ;  /* 0x00000003ef037221 */ /* 0x000fe20000010000 */
[-C--:B-1----:R-:W-:Y:S03]  /*13fb0*/  HMMA.16816.F32.BF16 R20, R172, R144.reuse, R20 ;  /* 0x00000090ac14723c */ /* 0x082fe60000041814 */
[----:B------:R-:W-:Y:S01]  /*13fc0*/  LOP3.LUT R178, R137, R178, RZ, 0xc0, !PT ;  /* 0x000000b289b27212 */ /* 0x000fe200078ec0ff */
[----:B------:R-:W-:Y:S01]  /*13fd0*/  FADD.FTZ R132, R241, R132 ;  /* 0x00000084f1847221 */ /* 0x000fe20000010000 */
[--C-:B------:R-:W-:Y:S01]  /*13fe0*/  HSET2.LE.AND R137, R152, R223.reuse, PT ;  /* 0x000000df98897233 */ /* 0x100fe20003803000 */
[C---:B------:R-:W-:Y:S01]  /*13ff0*/  HMMA.16816.F32.BF16 R112, R180.reuse, R144, R112 ;  /* 0x00000090b470723c */ /* 0x040fe20000041870 */
[----:B------:R-:W1:Y:S04]  /*14000*/  LDSM.16.MT88.4 R152, [R209+0xa800] ;  /* 0x00a80000d198783b */ /* 0x000e680000004200 */
[----:B------:R-:W-:Y:S01]  /*14010*/  F2FP.BF16.F32.PACK_AB R179, R204, R205 ;  /* 0x000000cdccb3723e */ /* 0x000fe200000010ff */
[-C--:B------:R-:W-:Y:S05]  /*14020*/  HMMA.16816.F32.BF16 R116, R180, R146.reuse, R116 ;  /* 0x00000092b474723c */ /* 0x080fea0000041874 */
[--C-:B------:R-:W-:Y:S01]  /*14030*/  FFMA.FTZ R144, R28, UR4, -R191.reuse ;  /* 0x000000041c907c23 */ /* 0x100fe200080108bf */
[C---:B------:R-:W-:Y:S03]  /*14040*/  HMMA.16816.F32.BF16 R120, R172.reuse, R146, R120 ;  /* 0x00000092ac78723c */ /* 0x040fe60000041878 */
[----:B------:R-:W-:Y:S02]  /*14050*/  MUFU.EX2 R196, R144 ;  /* 0x0000009000c47308 */ /* 0x000fe40000000800 */
[--C-:B------:R-:W-:Y:S01]  /*14060*/  FFMA.FTZ R145, R30, UR4, -R190.reuse ;  /* 0x000000041e917c23 */ /* 0x100fe200080108be */
[-C--:B---3--:R-:W-:Y:S05]  /*14070*/  HMMA.16816.F32.BF16 R24, R172, R140.reuse, R24 ;  /* 0x0000008cac18723c */ /* 0x088fea0000041818 */
[----:B------:R-:W-:Y:S01]  /*14080*/  FFMA.FTZ R191, R29, UR4, -R191 ;  /* 0x000000041dbf7c23 */ /* 0x000fe200080108bf */
[----:B------:R-:W-:Y:S01]  /*14090*/  FFMA.FTZ R190, R31, UR4, -R190 ;  /* 0x000000041fbe7c23 */ /* 0x000fe200080108be */
[C---:B------:R-:W-:Y:S01]  /*140a0*/  FMUL.FTZ R28, R2.reuse, R164 ;  /* 0x000000a4021c7220 */ /* 0x040fe20000410000 */
[----:B------:R-:W-:Y:S01]  /*140b0*/  FMUL.FTZ R29, R2, R165 ;  /* 0x000000a5021d7220 */ /* 0x000fe20000410000 */
[----:B------:R-:W3:Y:S02]  /*140c0*/  MUFU.EX2 R194, R191 ;  /* 0x000000bf00c27308 */ /* 0x000ee40000000800 */
[C---:B------:R-:W-:Y:S01]  /*140d0*/  FMUL.FTZ R30, R0.reuse, R166 ;  /* 0x000000a6001e7220 */ /* 0x040fe20000410000 */
[----:B------:R-:W-:Y:S01]  /*140e0*/  FMUL.FTZ R31, R0, R167 ;  /* 0x000000a7001f7220 */ /* 0x000fe20000410000 */
[----:B------:R-:W-:Y:S01]  /*140f0*/  FFMA.FTZ R2, R2, R249, R233 ;  /* 0x000000f902027223 */ /* 0x000fe200000100e9 */
[----:B------:R-:W4:Y:S01]  /*14100*/  LDSM.16.MT88.4 R164, [R213+0xa800] ;  /* 0x00a80000d5a4783b */ /* 0x000f220000004200 */
[----:B------:R-:W-:Y:S01]  /*14110*/  LOP3.LUT R179, R138, R179, RZ, 0xc0, !PT ;  /* 0x000000b38ab37212 */ /* 0x000fe200078ec0ff */
[----:B------:R-:W-:Y:S03]  /*14120*/  FFMA.FTZ R0, R0, R250, R232 ;  /* 0x000000fa00007223 */ /* 0x000fe600000100e8 */
[----:B------:R5:W-:Y:S01]  /*14130*/  MUFU.EX2 R192, R190 ;  /* 0x000000be00c07308 */ /* 0x000be20000000800 */
[--C-:B------:R-:W-:Y:S01]  /*14140*/  HSET2.LE.AND R139, R150, R223.reuse, PT ;  /* 0x000000df968b7233 */ /* 0x100fe20003803000 */
[C---:B------:R-:W-:Y:S04]  /*14150*/  HMMA.16816.F32.BF16 R28, R180.reuse, R140, R28 ;  /* 0x0000008cb41c723c */ /* 0x040fe8000004181c */
[--C-:B------:R-:W-:Y:S01]  /*14160*/  HSET2.LE.AND R138, R149, R223.reuse, PT ;  /* 0x000000df958a7233 */ /* 0x100fe20003803000 */
[----:B------:R-:W-:Y:S01]  /*14170*/  FADD.FTZ R0, R231, R0 ;  /* 0x00000000e7007221 */ /* 0x000fe20000010000 */
[-C--:B------:R-:W-:Y:S02]  /*14180*/  HMMA.16816.F32.BF16 R124, R180, R142.reuse, R124 ;  /* 0x0000008eb47c723c */ /* 0x080fe4000004187c */
[----:B------:R1:W3:Y:S01]  /*14190*/  MUFU.EX2 R193, R145 ;  /* 0x0000009100c17308 */ /* 0x0002e20000000800 */
[----:B------:R-:W4:Y:S02]  /*141a0*/  LDSM.16.MT88.4 R180, [R211+0xb800] ;  /* 0x00b80000d3b4783b */ /* 0x000f240000004200 */
[----:B--2---:R-:W-:Y:S01]  /*141b0*/  F2FP.BF16.F32.PACK_AB R176, R202, R203 ;  /* 0x000000cbcab0723e */ /* 0x004fe200000010ff */
[----:B------:R-:W-:Y:S05]  /*141c0*/  HMMA.16816.F32.BF16 R128, R172, R142, R128 ;  /* 0x0000008eac80723c */ /* 0x000fea0000041880 */
[----:B-----5:R-:W2:Y:S01]  /*141d0*/  LDSM.16.MT88.4 R188, [R214+0xb800] ;  /* 0x00b80000d6bc783b */ /* 0x020ea20000004200 */
[----:B------:R-:W-:Y:S01]  /*141e0*/  F2FP.BF16.F32.PACK_AB R177, R200, R201 ;  /* 0x000000c9c8b1723e */ /* 0x000fe200000010ff */
[----:B------:R-:W-:Y:S01]  /*141f0*/  FADD.FTZ R3, R244, R3 ;  /* 0x00000003f4037221 */ /* 0x000fe20000010000 */
[----:B------:R-:W-:Y:S03]  /*14200*/  F2FP.BF16.F32.PACK_AB R184, R198, R199 ;  /* 0x000000c7c6b8723e */ /* 0x000fe600000010ff */
[----:B------:R-:W-:Y:S01]  /*14210*/  FADD.FTZ R0, R228, R0 ;  /* 0x00000000e4007221 */ /* 0x000fe20000010000 */
[----:B------:R-:W-:Y:S01]  /*14220*/  LOP3.LUT R176, R139, R176, RZ, 0xc0, !PT ;  /* 0x000000b08bb07212 */ /* 0x000fe200078ec0ff */
[----:B------:R-:W5:Y:S01]  /*14230*/  LDSM.16.MT88.4 R172, [R213+0xb800] ;  /* 0x00b80000d5ac783b */ /* 0x000f620000004200 */
[----:B------:R-:W-:Y:S01]  /*14240*/  LOP3.LUT R177, R137, R177, RZ, 0xc0, !PT ;  /* 0x000000b189b17212 */ /* 0x000fe200078ec0ff */
[----:B------:R-:W-:Y:S01]  /*14250*/  FADD.FTZ R3, R243, R3 ;  /* 0x00000003f3037221 */ /* 0x000fe20000010000 */
[----:B------:R-:W-:Y:S02]  /*14260*/  LOP3.LUT R184, R138, R184, RZ, 0xc0, !PT ;  /* 0x000000b88ab87212 */ /* 0x000fe400078ec0ff */
[--C-:B------:R-:W-:Y:S02]  /*14270*/  HSET2.LE.AND R139, R148, R223.reuse, PT ;  /* 0x000000df948b7233 */ /* 0x100fe40003803000 */
[--C-:B------:R-:W-:Y:S01]  /*14280*/  HSET2.LE.AND R137, R151, R223.reuse, PT ;  /* 0x000000df97897233 */ /* 0x100fe20003803000 */
[-C--:B-1----:R-:W-:Y:S05]  /*14290*/  HMMA.16816.F32.BF16 R144, R176, R152.reuse, R4 ;  /* 0x00000098b090723c */ /* 0x082fea0000041804 */
[----:B------:R-:W-:Y:S02]  /*142a0*/  HSET2.LE.AND R138, R186, R223, PT ;  /* 0x000000dfba8a7233 */ /* 0x000fe40003803000 */
[----:B------:R-:W-:Y:S01]  /*142b0*/  F2FP.BF16.F32.PACK_AB R185, R195, R197 ;  /* 0x000000c5c3b9723e */ /* 0x000fe200000010ff */
[----:B------:R-:W-:Y:S03]  /*142c0*/  FADD.FTZ R5, R238, R2 ;  /* 0x00000002ee057221 */ /* 0x000fe60000010000 */
[----:B---3--:R-:W-:Y:S01]  /*142d0*/  F2FP.BF16.F32.PACK_AB R186, R194, R196 ;  /* 0x000000c4c2ba723e */ /* 0x008fe200000010ff */
        /* <DEDUP_REMOVED lines=37> */
[-C--:B----4-:R-:W-:Y:S05]  /*14530*/  HMMA.16816.F32.BF16 R68, R176, R164.reuse, R68 ;  /* 0x000000a4b044723c */ /* 0x090fea0000041844 */
        /* <DEDUP_REMOVED lines=18> */
[-C--:B-----5:R-:W-:Y:S06]  /*14660*/  HMMA.16816.F32.BF16 R168, R176, R172.reuse, R24 ;  /* 0x000000acb0a8723c */ /* 0x0a0fec0000041818 */
[C---:B------:R-:W-:Y:S06]  /*14670*/  HMMA.16816.F32.BF16 R164, R184.reuse, R172, R28 ;  /* 0x000000acb8a4723c */ /* 0x040fec000004181c */
[-C--:B------:R-:W-:Y:S06]  /*14680*/  HMMA.16816.F32.BF16 R124, R184, R174.reuse, R124 ;  /* 0x000000aeb87c723c */ /* 0x080fec000004187c */
[----:B------:R-:W-:Y:S01]  /*14690*/  HMMA.16816.F32.BF16 R128, R176, R174, R128 ;  /* 0x000000aeb080723c */ /* 0x000fe20000041880 */
[----:B------:R-:W-:Y:S11]  /*146a0*/  @!UPT UIADD3 URZ, URZ, URZ, URZ ;  /* 0x0000003f3f3ff290 */ /* 0x000ff6000fffe03f */
[----:B------:R-:W-:Y:S01]  /*146b0*/  @!UPT UIADD3 URZ, URZ, URZ, URZ ;  /* 0x0000003f3f3ff290 */ /* 0x000fe2000fffe03f */
[----:B------:R-:W-:Y:S11]  /*146c0*/  @P0 BRA `(.L_x_1121) ;  /* 0xffffffd400980947 */ /* 0x000ff6000383ffff */
.L_x_1120:
[----:B------:R-:W1:Y:S01]  /*146d0*/  SHFL.BFLY PT, R2, R248, 0x2, 0x1f ;  /* 0x0c401f00f8027f89 */ /* 0x000e6200000e0000 */
[----:B------:R-:W-:Y:S01]  /*146e0*/  MOV R8, 0x3f800000 ;  /* 0x3f80000000087802 */ /* 0x000fe20000000f00 */
[----:B------:R-:W-:Y:S01]  /*146f0*/  ULDC UR4, c[0x0][0x38c] ;  /* 0x0000e30000047ab9 */ /* 0x000fe20000000800 */
[----:B------:R-:W-:Y:S01]  /*14700*/  UMOV UR5, 0x400 ;  /* 0x0000040000057882 */ /* 0x000fe20000000000 */
[----:B------:R-:W2:Y:S01]  /*14710*/  SHFL.BFLY PT, R0, R247, 0x2, 0x1f ;  /* 0x0c401f00f7007f89 */ /* 0x000ea200000e0000 */
[----:B------:R-:W-:-:S03]  /*14720*/  UISETP.NE.AND UP0, UPT, UR27, -0x1, UPT ;  /* 0xffffffff1b00788c */ /* 0x000fc6000bf05270 */
[----:B------:R-:W3:Y:S04]  /*14730*/  SHFL.BFLY PT, R4, R249, 0x2, 0x1f ;  /* 0x0c401f00f9047f89 */ /* 0x000ee800000e0000 */
[----:B------:R-:W-:Y:S01]  /*14740*/  SHFL.BFLY PT, R3, R250, 0x2, 0x1f ;  /* 0x0c401f00fa037f89 */ /* 0x000fe200000e0000 */
[----:B------:R-:W4:Y:S01]  /*14750*/  S2R R173, SR_TID.X ;  /* 0x0000000000ad7919 */ /* 0x000f220000002100 */
[----:B-1----:R-:W-:Y:S01]  /*14760*/  FADD.FTZ R2, R2, R248 ;  /* 0x000000f802027221 */ /* 0x002fe20000010000 */
[----:B--2---:R-:W-:-:S04]  /*14770*/  FADD.FTZ R0, R0, R247 ;  /* 0x000000f700007221 */ /* 0x004fc80000010000 */
[----:B------:R-:W1:Y:S01]  /*14780*/  SHFL.BFLY PT, R6, R2, 0x1, 0x1f ;  /* 0x0c201f0002067f89 */ /* 0x000e6200000e0000 */
[----:B---3--:R-:W-:-:S03]  /*14790*/  FADD.FTZ R4, R4, R249 ;  /* 0x000000f904047221 */ /* 0x008fc60000010000 */
[----:B------:R-:W2:Y:S01]  /*147a0*/  SHFL.BFLY PT, R5, R0, 0x1, 0x1f ;  /* 0x0c201f0000057f89 */ /* 0x000ea200000e0000 */
[----:B----4-:R-:W-:-:S04]  /*147b0*/  SHF.R.S32.HI R174, RZ, 0x1f, R173 ;  /* 0x0000001fffae7819 */ /* 0x010fc800000114ad */
[----:B------:R-:W-:Y:S01]  /*147c0*/  LEA.HI R27, R174, R173, RZ, 0x2 ;  /* 0x000000adae1b7211 */ /* 0x000fe200078f10ff */
[----:B-1----:R-:W-:Y:S01]  /*147d0*/  FADD.FTZ R132, R2, R6 ;  /* 0x0000000602847221 */ /* 0x002fe20000010000 */
[----:B------:R-:W-:Y:S01]  /*147e0*/  FADD.FTZ R2, R3, R250 ;  /* 0x000000fa03027221 */ /* 0x000fe20000010000 */
[----:B------:R-:W-:Y:S01]  /*147f0*/  MOV R3, 0x3f800000 ;  /* 0x3f80000000037802 */ /* 0x000fe20000000f00 */
[----:B--2---:R-:W-:Y:S01]  /*14800*/  FADD.FTZ R137, R0, R5 ;  /* 0x0000000500897221 */ /* 0x004fe20000010000 */
[--C-:B------:R-:W-:Y:S01]  /*14810*/  SHF.R.S32.HI R7, RZ, 0x2, R27.reuse ;  /* 0x00000002ff077819 */ /* 0x100fe2000001141b */
[----:B------:R-:W1:Y:S01]  /*14820*/  SHFL.BFLY PT, R5, R4, 0x1, 0x1f ;  /* 0x0c201f0004057f89 */ /* 0x000e6200000e0000 */
[----:B------:R-:W-:Y:S02]  /*14830*/  SHF.R.S32.HI R28, RZ, 0x1f, R27 ;  /* 0x0000001fff1c7819 */ /* 0x000fe4000001141b */
[----:B------:R-:W-:Y:S01]  /*14840*/  FSETP.NE.FTZ.AND P4, PT, R132, RZ, PT ;  /* 0x000000ff8400720b */ /* 0x000fe20003f95000 */
[----:B------:R-:W2:Y:S01]  /*14850*/  SHFL.BFLY PT, R6, R2, 0x1, 0x1f ;  /* 0x0c201f0002067f89 */ /* 0x000ea200000e0000 */
[----:B------:R-:W-:-:S02]  /*14860*/  LEA.HI R28, R28, R7, RZ, 0x3 ;  /* 0x000000071c1c7211 */ /* 0x000fc400078f18ff */
[----:B------:R-:W-:Y:S02]  /*14870*/  FSETP.NE.FTZ.AND P6, PT, R137, RZ, PT ;  /* 0x000000ff8900720b */ /* 0x000fe40003fd5000 */
[----:B------:R-:W-:Y:S02]  /*14880*/  LOP3.LUT R28, R28, 0xfffffff8, RZ, 0xc0, !PT ;  /* 0xfffffff81c1c7812 */ /* 0x000fe400078ec0ff */
[----:B------:R-:W-:Y:S02]  /*14890*/  MOV R0, 0x3f800000 ;  /* 0x3f80000000007802 */ /* 0x000fe40000000f00 */
[----:B------:R-:W-:Y:S02]  /*148a0*/  IADD3 R28, R7, -R28, RZ ;  /* 0x8000001c071c7210 */ /* 0x000fe40007ffe0ff */
[----:B------:R-:W-:Y:S02]  /*148b0*/  MOV R7, 0x3f800000 ;  /* 0x3f80000000077802 */ /* 0x000fe40000000f00 */
[----:B------:R-:W3:Y:S01]  /*148c0*/  @P4 MUFU.RCP R0, R132 ;  /* 0x0000008400004308 */ /* 0x000ee20000001000 */
[----:B------:R-:W-:Y:S01]  /*148d0*/  P2R R172, PR, RZ, 0x10 ;  /* 0x00000010ffac7803 */ /* 0x000fe20000000000 */
[----:B-1----:R-:W-:-:S06]  /*148e0*/  FADD.FTZ R138, R4, R5 ;  /* 0x00000005048a7221 */ /* 0x002fcc0000010000 */
[----:B------:R-:W1:Y:S01]  /*148f0*/  @P6 MUFU.RCP R3, R137 ;  /* 0x0000008900036308 */ /* 0x000e620000001000 */
[----:B--2---:R-:W-:Y:S01]  /*14900*/  FADD.FTZ R139, R2, R6 ;  /* 0x00000006028b7221 */ /* 0x004fe20000010000 */
[----:B------:R-:W-:-:S04]  /*14910*/  FSETP.NE.FTZ.AND P0, PT, R138, RZ, PT ;  /* 0x000000ff8a00720b */ /* 0x000fc80003f15000 */
[----:B------:R-:W-:Y:S01]  /*14920*/  FSETP.NE.FTZ.AND P5, PT, R139, RZ, PT ;  /* 0x000000ff8b00720b */ /* 0x000fe20003fb5000 */
[----:B---3--:R-:W-:-:S03]  /*14930*/  FMUL.FTZ R0, R0, UR4 ;  /* 0x0000000400007c20 */ /* 0x008fc60008410000 */
[----:B------:R-:W-:Y:S01]  /*14940*/  R2P PR, R28, 0x6 ;  /* 0x000000061c007804 */ /* 0x000fe20000000000 */
[C---:B------:R-:W-:Y:S01]  /*14950*/  FMUL.FTZ R144, R0.reuse, R144 ;  /* 0x0000009000907220 */ /* 0x040fe20000410000 */
[C---:B------:R-:W-:Y:S01]  /*14960*/  FMUL.FTZ R5, R0.reuse, R145 ;  /* 0x0000009100057220 */ /* 0x040fe20000410000 */
[C---:B------:R-:W-:Y:S01]  /*14970*/  FMUL.FTZ R152, R0.reuse, R152 ;  /* 0x0000009800987220 */ /* 0x040fe20000410000 */
[C---:B------:R-:W-:Y:S01]  /*14980*/  FMUL.FTZ R36, R0.reuse, R36 ;  /* 0x0000002400247220 */ /* 0x040fe20000410000 */
[----:B------:R-:W2:Y:S01]  /*14990*/  @P0 MUFU.RCP R8, R138 ;  /* 0x0000008a00080308 */ /* 0x000ea20000001000 */
[----:B-1----:R-:W-:Y:S01]  /*149a0*/  FMUL.FTZ R2, R3, UR4 ;  /* 0x0000000403027c20 */ /* 0x002fe20008410000 */
[C---:B------:R-:W-:Y:S01]  /*149b0*/  FMUL.FTZ R3, R0.reuse, R153 ;  /* 0x0000009900037220 */ /* 0x040fe20000410000 */
        /* <DEDUP_REMOVED lines=14> */
[----:B--2---:R-:W-:Y:S01]  /*14aa0*/  FMUL.FTZ R8, R8, UR4 ;  /* 0x0000000408087c20 */ /* 0x004fe20008410000 */
        /* <DEDUP_REMOVED lines=52> */
[----:B------:R-:W-:Y:S01]  /*14df0*/  LEA.HI R53, R174, R173, RZ, 0x5 ;  /* 0x000000adae357211 */ /* 0x000fe200078f28ff */
[----:B-1----:R-:W-:Y:S01]  /*14e00*/  ULEA UR4, UR4, UR5, 0x18 ;  /* 0x0000000504047291 */ /* 0x002fe2000f8ec03f */
[----:B------:R-:W-:Y:S01]  /*14e10*/  F2FP.BF16.F32.PACK_AB R24, R24, R0 ;  /* 0x000000001818723e */ /* 0x000fe200000010ff */
[C---:B------:R-:W-:Y:S01]  /*14e20*/  FMUL.FTZ R142, R7.reuse, R142 ;  /* 0x0000008e078e7220 */ /* 0x040fe20000410000 */
[----:B------:R-:W-:Y:S01]  /*14e30*/  F2FP.BF16.F32.PACK_AB R18, R18, R2 ;  /* 0x000000021212723e */ /* 0x000fe200000010ff */
[----:B------:R-:W-:Y:S01]  /*14e40*/  FMUL.FTZ R9, R7, R143 ;  /* 0x0000008f07097220 */ /* 0x000fe20000410000 */
[----:B------:R-:W-:Y:S01]  /*14e50*/  LOP3.LUT R0, R27, 0x3ffffffc, RZ, 0xc0, !PT ;  /* 0x3ffffffc1b007812 */ /* 0x000fe200078ec0ff */
[----:B------:R-:W-:Y:S01]  /*14e60*/  FMUL.FTZ R140, R8, R140 ;  /* 0x0000008c088c7220 */ /* 0x000fe20000410000 */
[----:B------:R-:W-:Y:S01]  /*14e70*/  SHF.L.U32 R2, R28, 0x6, RZ ;  /* 0x000000061c027819 */ /* 0x000fe200000006ff */
[C---:B------:R-:W-:Y:S01]  /*14e80*/  FMUL.FTZ R10, R8.reuse, R141 ;  /* 0x0000008d080a7220 */ /* 0x040fe20000410000 */
[----:B------:R-:W-:Y:S01]  /*14e90*/  F2FP.BF16.F32.PACK_AB R23, R23, R52 ;  /* 0x000000341717723e */ /* 0x000fe200000010ff */
[C---:B------:R-:W-:Y:S01]  /*14ea0*/  FMUL.FTZ R148, R8.reuse, R148 ;  /* 0x0000009408947220 */ /* 0x040fe20000410000 */
[----:B------:R-:W-:Y:S01]  /*14eb0*/  SHF.R.S32.HI R52, RZ, 0x5, R53 ;  /* 0x00000005ff347819 */ /* 0x000fe20000011435 */
[----:B------:R-:W-:Y:S01]  /*14ec0*/  FMUL.FTZ R11, R8, R149 ;  /* 0x00000095080b7220 */ /* 0x000fe20000410000 */
[----:B------:R-:W-:Y:S01]  /*14ed0*/  IADD3 R0, -R0, R173, RZ ;  /* 0x000000ad00007210 */ /* 0x000fe20007ffe1ff */
[C---:B------:R-:W-:Y:S01]  /*14ee0*/  FMUL.FTZ R150, R7.reuse, R150 ;  /* 0x0000009607967220 */ /* 0x040fe20000410000 */
[----:B------:R-:W-:Y:S01]  /*14ef0*/  LOP3.LUT R2, R2, 0x1c0, RZ, 0xc0, !PT ;  /* 0x000001c002027812 */ /* 0x000fe200078ec0ff */
[----:B------:R-:W-:Y:S01]  /*14f00*/  FMUL.FTZ R14, R7, R151 ;  /* 0x00000097070e7220 */ /* 0x000fe20000410000 */
[----:B------:R-:W-:Y:S01]  /*14f10*/  LOP3.LUT R28, R28, 0x1, RZ, 0xc0, !PT ;  /* 0x000000011c1c7812 */ /* 0x000fe200078ec0ff */
[----:B------:R-:W-:Y:S01]  /*14f20*/  FMUL.FTZ R40, R8, R40 ;  /* 0x0000002808287220 */ /* 0x000fe20000410000 */
[----:B------:R-:W-:Y:S01]  /*14f30*/  LEA R27, R52, R0, 0x9 ;  /* 0x00000000341b7211 */ /* 0x000fe200078e48ff */
[----:B------:R-:W-:Y:S01]  /*14f40*/  FMUL.FTZ R17, R8, R41 ;  /* 0x0000002908117220 */ /* 0x000fe20000410000 */
[----:B------:R-:W-:Y:S01]  /*14f50*/  LEA.HI R0, R2, R2, RZ, 0x1d ;  /* 0x0000000202007211 */ /* 0x000fe200078fe8ff */
[----:B------:R-:W-:Y:S01]  /*14f60*/  FMUL.FTZ R44, R8, R44 ;  /* 0x0000002c082c7220 */ /* 0x000fe20000410000 */
[----:B------:R-:W-:Y:S01]  /*14f70*/  ISETP.NE.U32.AND P3, PT, R28, 0x1, PT ;  /* 0x000000011c00780c */ /* 0x000fe20003f65070 */
[C---:B------:R-:W-:Y:S01]  /*14f80*/  FMUL.FTZ R25, R8.reuse, R45 ;  /* 0x0000002d08197220 */ /* 0x040fe20000410000 */
[----:B------:R-:W-:Y:S01]  /*14f90*/  LEA R0, R27, R0, 0x1 ;  /* 0x000000001b007211 */ /* 0x000fe200078e08ff */
[C---:B------:R-:W-:Y:S01]  /*14fa0*/  FMUL.FTZ R56, R8.reuse, R56 ;  /* 0x0000003808387220 */ /* 0x040fe20000410000 */
[----:B------:R-:W-:Y:S01]  /*14fb0*/  F2FP.BF16.F32.PACK_AB R5, R5, R144 ;  /* 0x000000900505723e */ /* 0x000fe200000010ff */
[----:B------:R-:W-:Y:S01]  /*14fc0*/  FMUL.FTZ R21, R8, R57 ;  /* 0x0000003908157220 */ /* 0x000fe20000410000 */
[----:B------:R-:W-:Y:S01]  /*14fd0*/  LEA R0, R0, UR4, 0x1 ;  /* 0x0000000400007c11 */ /* 0x000fe2000f8e08ff */
[C---:B------:R-:W-:Y:S01]  /*14fe0*/  FMUL.FTZ R58, R7.reuse, R58 ;  /* 0x0000003a073a7220 */ /* 0x040fe20000410000 */
[----:B------:R-:W-:Y:S01]  /*14ff0*/  F2FP.BF16.F32.PACK_AB R4, R4, R146 ;  /* 0x000000920404723e */ /* 0x000fe200000010ff */
[----:B------:R-:W-:Y:S01]  /*15000*/  FMUL.FTZ R26, R7, R59 ;  /* 0x0000003b071a7220 */ /* 0x000fe20000410000 */
[----:B------:R-:W-:Y:S01]  /*15010*/  IADD3 R2, R0, -0x10, RZ ;  /* 0xfffffff000027810 */ /* 0x000fe20007ffe0ff */
[----:B------:R-:W-:Y:S01]  /*15020*/  STS [R0], R5 ;  /* 0x0000000500007388 */ /* 0x000fe20000000800 */
[----:B------:R-:W-:Y:S01]  /*15030*/  F2FP.BF16.F32.PACK_AB R3, R3, R152 ;  /* 0x000000980303723e */ /* 0x000fe200000010ff */
[----:B------:R-:W-:Y:S01]  /*15040*/  FMUL.FTZ R60, R8, R60 ;  /* 0x0000003c083c7220 */ /* 0x000fe20000410000 */
[----:B------:R-:W-:Y:S01]  /*15050*/  F2FP.BF16.F32.PACK_AB R6, R6, R154 ;  /* 0x0000009a0606723e */ /* 0x000fe200000010ff */
[----:B------:R-:W-:Y:S01]  /*15060*/  STS [R0+0x400], R4 ;  /* 0x0004000400007388 */ /* 0x000fe20000000800 */
[----:B------:R-:W-:Y:S01]  /*15070*/  @P3 IADD3 R2, R0, 0x10, RZ ;  /* 0x0000001000023810 */ /* 0x000fe20007ffe0ff */
[----:B------:R-:W-:Y:S01]  /*15080*/  FMUL.FTZ R50, R8, R61 ;  /* 0x0000003d08327220 */ /* 0x000fe20000410000 */
[----:B------:R-:W-:Y:S01]  /*15090*/  F2FP.BF16.F32.PACK_AB R9, R9, R142 ;  /* 0x0000008e0909723e */ /* 0x000fe200000010ff */
[C---:B------:R-:W-:Y:S01]  /*150a0*/  FMUL.FTZ R62, R7.reuse, R62 ;  /* 0x0000003e073e7220 */ /* 0x040fe20000410000 */
[----:B------:R-:W-:Y:S01]  /*150b0*/  F2FP.BF16.F32.PACK_AB R22, R22, R54 ;  /* 0x000000361616723e */ /* 0x000fe200000010ff */
[----:B------:R1:W-:Y:S01]  /*150c0*/  STS [R2], R3 ;  /* 0x0000000302007388 */ /* 0x0003e20000000800 */
[----:B------:R-:W-:Y:S01]  /*150d0*/  MOV R54, 0xffffffe0 ;  /* 0xffffffe000367802 */ /* 0x000fe20000000f00 */
[----:B------:R-:W-:Y:S01]  /*150e0*/  FMUL.FTZ R49, R7, R63 ;  /* 0x0000003f07317220 */ /* 0x000fe20000410000 */
[----:B------:R-:W-:Y:S01]  /*150f0*/  F2FP.BF16.F32.PACK_AB R10, R10, R140 ;  /* 0x0000008c0a0a723e */ /* 0x000fe200000010ff */
[----:B------:R-:W-:Y:S01]  /*15100*/  STS [R2+0x400], R6 ;  /* 0x0004000602007388 */ /* 0x000fe20000000800 */
[----:B------:R-:W-:Y:S01]  /*15110*/  F2FP.BF16.F32.PACK_AB R11, R11, R148 ;  /* 0x000000940b0b723e */ /* 0x000fe200000010ff */
[----:B------:R-:W-:Y:S01]  /*15120*/  FMUL.FTZ R72, R8, R72 ;  /* 0x0000004808487220 */ /* 0x000fe20000410000 */
[----:B------:R-:W-:Y:S01]  /*15130*/  F2FP.BF16.F32.PACK_AB R14, R14, R150 ;  /* 0x000000960e0e723e */ /* 0x000fe200000010ff */
[----:B------:R2:W-:Y:S01]  /*15140*/  STS [R0+0x2400], R9 ;  /* 0x0024000900007388 */ /* 0x0005e20000000800 */
[----:B------:R-:W-:Y:S01]  /*15150*/  F2FP.BF16.F32.PACK_AB R13, R13, R36 ;  /* 0x000000240d0d723e */ /* 0x000fe200000010ff */
[----:B------:R-:W-:Y:S01]  /*15160*/  FMUL.FTZ R46, R8, R73 ;  /* 0x00000049082e7220 */ /* 0x000fe20000410000 */
[----:B------:R-:W-:Y:S01]  /*15170*/  F2FP.BF16.F32.PACK_AB R12, R12, R15 ;  /* 0x0000000f0c0c723e */ /* 0x000fe200000010ff */
[----:B------:R3:W-:Y:S01]  /*15180*/  STS [R0+0x2000], R10 ;  /* 0x0020000a00007388 */ /* 0x0007e20000000800 */
        /* <DEDUP_REMOVED lines=11> */
[----:B------:R-:W-:Y:S01]  /*15240*/  FMUL.FTZ R42, R8, R77 ;  /* 0x0000004d082a7220 */ /* 0x000fe20000410000 */
[----:B-1----:R-:W-:Y:S01]  /*15250*/  SEL R3, R54, 0x20, P1 ;  /* 0x0000002036037807 */ /* 0x002fe20000800000 */
[C---:B------:R-:W-:Y:S01]  /*15260*/  FMUL.FTZ R78, R7.reuse, R78 ;  /* 0x0000004e074e7220 */ /* 0x040fe20000410000 */
[----:B------:R-:W-:Y:S01]  /*15270*/  FMUL.FTZ R41, R7, R79 ;  /* 0x0000004f07297220 */ /* 0x000fe20000410000 */
[----:B------:R-:W-:Y:S01]  /*15280*/  F2FP.BF16.F32.PACK_AB R21, R21, R56 ;  /* 0x000000381515723e */ /* 0x000fe200000010ff */
[----:B------:R-:W-:Y:S01]  /*15290*/  FMUL.FTZ R88, R8, R88 ;  /* 0x0000005808587220 */ /* 0x000fe20000410000 */
[----:B------:R-:W-:Y:S01]  /*152a0*/  IADD3 R4, R0, R3, RZ ;  /* 0x0000000300047210 */ /* 0x000fe20007ffe0ff */
[----:B------:R-:W-:Y:S01]  /*152b0*/  FMUL.FTZ R38, R8, R89 ;  /* 0x0000005908267220 */ /* 0x000fe20000410000 */
[----:B------:R-:W-:Y:S01]  /*152c0*/  IADD3 R3, R3, R2, RZ ;  /* 0x0000000203037210 */ /* 0x000fe20007ffe0ff */
[C---:B------:R-:W-:Y:S01]  /*152d0*/  FMUL.FTZ R90, R7.reuse, R90 ;  /* 0x0000005a075a7220 */ /* 0x040fe20000410000 */
[----:B--2---:R-:W-:Y:S01]  /*152e0*/  MOV R9, 0x40 ;  /* 0x0000004000097802 */ /* 0x004fe20000000f00 */
[----:B------:R-:W-:Y:S01]  /*152f0*/  STS [R4], R13 ;  /* 0x0000000d04007388 */ /* 0x000fe20000000800 */
[----:B------:R-:W-:Y:S01]  /*15300*/  F2FP.BF16.F32.PACK_AB R26, R26, R58 ;  /* 0x0000003a1a1a723e */ /* 0x000fe200000010ff */
[----:B------:R-:W-:Y:S01]  /*15310*/  FMUL.FTZ R37, R7, R91 ;  /* 0x0000005b07257220 */ /* 0x000fe20000410000 */
[----:B------:R-:W-:Y:S01]  /*15320*/  SEL R9, R9, 0xffffffc0, !P2 ;  /* 0xffffffc009097807 */ /* 0x000fe20005000000 */
[----:B------:R-:W-:Y:S01]  /*15330*/  STS [R4+0x400], R12 ;  /* 0x0004000c04007388 */ /* 0x000fe20000000800 */
[----:B------:R-:W-:Y:S01]  /*15340*/  F2FP.BF16.F32.PACK_AB R50, R50, R60 ;  /* 0x0000003c3232723e */ /* 0x000fe200000010ff */
[----:B------:R-:W-:Y:S01]  /*15350*/  FMUL.FTZ R92, R8, R92 ;  /* 0x0000005c085c7220 */ /* 0x000fe20000410000 */
[----:B------:R-:W-:Y:S01]  /*15360*/  IADD3 R6, R0, R9, RZ ;  /* 0x0000000900067210 */ /* 0x000fe20007ffe0ff */
[----:B------:R-:W-:Y:S01]  /*15370*/  STS [R3], R16 ;  /* 0x0000001003007388 */ /* 0x000fe20000000800 */
[----:B------:R-:W-:Y:S01]  /*15380*/  IADD3 R5, R9, R2, RZ ;  /* 0x0000000209057210 */ /* 0x000fe20007ffe0ff */
[----:B------:R-:W-:Y:S01]  /*15390*/  FMUL.FTZ R34, R8, R93 ;  /* 0x0000005d08227220 */ /* 0x000fe20000410000 */
[----:B------:R-:W-:Y:S01]  /*153a0*/  F2FP.BF16.F32.PACK_AB R49, R49, R62 ;  /* 0x0000003e3131723e */ /* 0x000fe200000010ff */
[----:B------:R-:W-:Y:S01]  /*153b0*/  STS [R3+0x400], R15 ;  /* 0x0004000f03007388 */ /* 0x000fe20000000800 */
[----:B------:R-:W-:Y:S01]  /*153c0*/  F2FP.BF16.F32.PACK_AB R48, R69, R68 ;  /* 0x000000444530723e */ /* 0x000fe200000010ff */
[----:B------:R-:W-:Y:S01]  /*153d0*/  FMUL.FTZ R94, R7, R94 ;  /* 0x0000005e075e7220 */ /* 0x000fe20000410000 */
[----:B------:R-:W-:Y:S01]  /*153e0*/  F2FP.BF16.F32.PACK_AB R47, R71, R70 ;  /* 0x00000046472f723e */ /* 0x000fe200000010ff */
[----:B------:R-:W-:Y:S01]  /*153f0*/  STS [R4+0x2000], R17 ;  /* 0x0020001104007388 */ /* 0x000fe20000000800 */
[----:B---3--:R-:W-:Y:S01]  /*15400*/  IADD3 R10, R4, R9, RZ ;  /* 0x00000009040a7210 */ /* 0x008fe20007ffe0ff */
[----:B------:R-:W-:Y:S01]  /*15410*/  FMUL.FTZ R33, R7, R95 ;  /* 0x0000005f07217220 */ /* 0x000fe20000410000 */
[----:B------:R-:W-:Y:S01]  /*15420*/  F2FP.BF16.F32.PACK_AB R44, R81, R80 ;  /* 0x00000050512c723e */ /* 0x000fe200000010ff */
[----:B------:R-:W-:Y:S01]  /*15430*/  STS [R4+0x2400], R18 ;  /* 0x0024001204007388 */ /* 0x000fe20000000800 */
[----:B------:R-:W-:Y:S01]  /*15440*/  F2FP.BF16.F32.PACK_AB R43, R83, R82 ;  /* 0x00000052532b723e */ /* 0x000fe200000010ff */
[C---:B------:R-:W-:Y:S01]  /*15450*/  FMUL.FTZ R104, R8.reuse, R104 ;  /* 0x0000006808687220 */ /* 0x040fe20000410000 */
[----:B------:R-:W-:Y:S01]  /*15460*/  IADD3 R9, R3, R9, RZ ;  /* 0x0000000903097210 */ /* 0x000fe20007ffe0ff */
[----:B------:R-:W-:Y:S01]  /*15470*/  STS [R3+0x2000], R25 ;  /* 0x0020001903007388 */ /* 0x000fe20000000800 */
[----:B------:R-:W-:Y:S01]  /*15480*/  PLOP3.LUT P1, PT, PT, PT, UP0, 0x80, 0x0 ;  /* 0x000000000000781c */ /* 0x000fe20003f2f008 */
        /* <DEDUP_REMOVED lines=12> */
[----:B------:R-:W-:Y:S01]  /*15550*/  @UP0 ULDC.64 UR4, c[0x0][0x298] ;  /* 0x0000a60000040ab9 */ /* 0x000fe20000000a00 */
[----:B------:R-:W-:Y:S01]  /*15560*/  F2FP.BF16.F32.PACK_AB R36, R97, R96 ;  /* 0x000000606124723e */ /* 0x000fe200000010ff */
[----:B------:R1:W-:Y:S01]  /*15570*/  STS [R5], R20 ;  /* 0x0000001405007388 */ /* 0x0003e20000000800 */
[----:B------:R-:W-:Y:S01]  /*15580*/  F2FP.BF16.F32.PACK_AB R35, R35, R98 ;  /* 0x000000622323723e */ /* 0x000fe200000010ff */
[----:B------:R-:W-:Y:S01]  /*15590*/  @UP0 UIMAD.WIDE.U32 UR8, UR27, UR4, URZ ;  /* 0x000000041b0802a5 */ /* 0x000fe2000f8e003f */
        /* <DEDUP_REMOVED lines=21> */
[----:B------:R-:W-:Y:S01]  /*156f0*/  STS [R10], R48 ;  /* 0x000000300a007388 */ /* 0x000fe20000000800 */
[C---:B------:R-:W-:Y:S01]  /*15700*/  FMUL.FTZ R114, R7.reuse, R114 ;  /* 0x0000007207727220 */ /* 0x040fe20000410000 */
[C---:B------:R-:W-:Y:S01]  /*15710*/  FMUL.FTZ R115, R7.reuse, R115 ;  /* 0x0000007307737220 */ /* 0x040fe20000410000 */
[C---:B------:R-:W-:Y:S01]  /*15720*/  FMUL.FTZ R116, R8.reuse, R116 ;  /* 0x0000007408747220 */ /* 0x040fe20000410000 */
[----:B------:R-:W-:Y:S01]  /*15730*/  STS [R10+0x400], R47 ;  /* 0x0004002f0a007388 */ /* 0x000fe20000000800 */
[----:B------:R-:W-:Y:S01]  /*15740*/  FMUL.FTZ R117, R8, R117 ;  /* 0x0000007508757220 */ /* 0x000fe20000410000 */
[C---:B------:R-:W-:Y:S01]  /*15750*/  FMUL.FTZ R118, R7.reuse, R118 ;  /* 0x0000007607767220 */ /* 0x040fe20000410000 */
[----:B------:R-:W-:Y:S01]  /*15760*/  FMUL.FTZ R119, R7, R119 ;  /* 0x0000007707777220 */ /* 0x000fe20000410000 */
[----:B------:R-:W-:Y:S01]  /*15770*/  STS [R9], R44 ;  /* 0x0000002c09007388 */ /* 0x000fe20000000800 */
[----:B------:R-:W-:Y:S01]  /*15780*/  @UP0 UIMAD UR6, UR27, UR5, UR9 ;  /* 0x000000051b0602a4 */ /* 0x000fe2000f8e0209 */
[----:B------:R-:W-:-:S02]  /*15790*/  F2FP.BF16.F32.PACK_AB R51, R51, R156 ;  /* 0x0000009c3333723e */ /* 0x000fc400000010ff */
[----:B------:R-:W-:Y:S01]  /*157a0*/  STS [R9+0x400], R43 ;  /* 0x0004002b09007388 */ /* 0x000fe20000000800 */
[----:B-1----:R-:W-:Y:S02]  /*157b0*/  F2FP.BF16.F32.PACK_AB R20, R159, R158 ;  /* 0x0000009e9f14723e */ /* 0x002fe400000010ff */
[----:B--2---:R-:W-:Y:S01]  /*157c0*/  F2FP.BF16.F32.PACK_AB R19, R161, R160 ;  /* 0x000000a0a113723e */ /* 0x004fe200000010ff */
        /* <DEDUP_REMOVED lines=12> */
[----:B------:R-:W-:Y:S04]  /*15890*/  STS [R0+0x4000], R40 ;  /* 0x0040002800007388 */ /* 0x000fe80000000800 */
        /* <DEDUP_REMOVED lines=14> */
[----:B--2---:R-:W-:Y:S02]  /*15980*/  F2FP.BF16.F32.PACK_AB R2, R129, R128 ;  /* 0x000000808102723e */ /* 0x004fe400000010ff */
[----:B-1----:R-:W-:Y:S01]  /*15990*/  F2FP.BF16.F32.PACK_AB R4, R171, R170 ;  /* 0x000000aaab04723e */ /* 0x002fe200000010ff */
        /* <DEDUP_REMOVED lines=8> */
.L_x_1124:
[----:B------:R-:W-:Y:S01]  /*15a20*/  ULDC.U8 UR4, c[0x0][0x3d9] ;  /* 0x0000f64000047ab9 */ /* 0x000fe20000000000 */
[----:B------:R-:W-:Y:S01]  /*15a30*/  STS [R3+0x6000], R51 ;  /* 0x0060003303007388 */ /* 0x000fe20000000800 */
[----:B------:R-:W-:Y:S01]  /*15a40*/  ISETP.NE.AND P1, PT, RZ, UR4, PT ;  /* 0x00000004ff007c0c */ /* 0x000fe2000bf25270 */
[----:B------:R-:W-:Y:S01]  /*15a50*/  ULDC.U8 UR7, c[0x0][0x3d8] ;  /* 0x0000f60000077ab9 */ /* 0x000fe20000000000 */
[C---:B------:R-:W-:Y:S01]  /*15a60*/  FMUL.FTZ R166, R7.reuse, R166 ;  /* 0x000000a607a67220 */ /* 0x040fe20000410000 */
[----:B------:R-:W-:Y:S01]  /*15a70*/  STS [R3+0x6400], R20 ;  /* 0x0064001403007388 */ /* 0x000fe20000000800 */
[----:B------:R-:W-:Y:S01]  /*15a80*/  ISETP.NE.AND P3, PT, RZ, UR7, PT ;  /* 0x00000007ff007c0c */ /* 0x000fe2000bf65270 */
[----:B------:R-:W-:Y:S01]  /*15a90*/  FMUL.FTZ R126, R7, R126 ;  /* 0x0000007e077e7220 */ /* 0x000fe20000410000 */
[C---:B------:R-:W-:Y:S01]  /*15aa0*/  FMUL.FTZ R164, R8.reuse, R164 ;  /* 0x000000a408a47220 */ /* 0x040fe20000410000 */
[----:B------:R-:W-:Y:S01]  /*15ab0*/  STS [R6+0x4000], R19 ;  /* 0x0040001306007388 */ /* 0x000fe20000000800 */
[----:B------:R-:W-:Y:S01]  /*15ac0*/  ISETP.EQ.AND P3, PT, RZ, UR4, P3 ;  /* 0x00000004ff007c0c */ /* 0x000fe20009f62270 */
[C---:B------:R-:W-:Y:S01]  /*15ad0*/  FMUL.FTZ R165, R8.reuse, R165 ;  /* 0x000000a508a57220 */ /* 0x040fe20000410000 */
[----:B------:R-:W-:Y:S01]  /*15ae0*/  FMUL.FTZ R124, R8, R124 ;  /* 0x0000007c087c7220 */ /* 0x000fe20000410000 */
[----:B------:R-:W-:Y:S04]  /*15af0*/  STS [R6+0x4400], R18 ;  /* 0x0044001206007388 */ /* 0x000fe80000000800 */
[----:B------:R-:W-:Y:S04]  /*15b00*/  STS [R5+0x4000], R15 ;  /* 0x0040000f05007388 */ /* 0x000fe80000000800 */
[----:B------:R1:W-:Y:S02]  /*15b10*/  STS [R5+0x4400], R14 ;  /* 0x0044000e05007388 */ /* 0x0003e40000000800 */
[----:B------:R-:W-:-:S02]  /*15b20*/  @!P3 PLOP3.LUT P2, PT, PT, PT, PT, 0x8, 0x0 ;  /* 0x000000000000b81c */ /* 0x000fc40003f4e170 */
[----:B------:R-:W-:Y:S04]  /*15b30*/  STS [R6+0x6000], R17 ;  /* 0x0060001106007388 */ /* 0x000fe80000000800 */
[----:B------:R2:W-:Y:S04]  /*15b40*/  STS [R6+0x6400], R16 ;  /* 0x0064001006007388 */ /* 0x0005e80000000800 */
[----:B------:R-:W-:Y:S04]  /*15b50*/  STS [R5+0x6000], R13 ;  /* 0x0060000d05007388 */ /* 0x000fe80000000800 */
[----:B------:R3:W-:Y:S04]  /*15b60*/  STS [R5+0x6400], R12 ;  /* 0x0064000c05007388 */ /* 0x0007e80000000800 */
[----:B------:R4:W-:Y:S01]  /*15b70*/  STS [R10+0x4000], R11 ;  /* 0x0040000b0a007388 */ /* 0x0009e20000000800 */
[----:B------:R-:W4:Y:S01]  /*15b80*/  S2R R25, SR_CTAID.Z ;  /* 0x0000000000197919 */ /* 0x000f220000002700 */
[----:B-1----:R-:W1:Y:S01]  /*15b90*/  S2R R14, SR_CTAID.Y ;  /* 0x00000000000e7919 */ /* 0x002e620000002600 */
[----:B------:R-:W1:Y:S01]  /*15ba0*/  S2R R20, SR_TID.X ;  /* 0x0000000000147919 */ /* 0x000e620000002100 */
[C---:B--2---:R-:W-:Y:S01]  /*15bb0*/  FMUL.FTZ R6, R7.reuse, R167 ;  /* 0x000000a707067220 */ /* 0x044fe20000410000 */
[----:B------:R-:W-:Y:S01]  /*15bc0*/  FMUL.FTZ R7, R7, R127 ;  /* 0x0000007f07077220 */ /* 0x000fe20000410000 */
[----:B------:R-:W2:Y:S03]  /*15bd0*/  S2R R16, SR_CTAID.X ;  /* 0x0000000000107919 */ /* 0x000ea60000002500 */
[----:B------:R-:W-:Y:S01]  /*15be0*/  F2FP.BF16.F32.PACK_AB R6, R6, R166 ;  /* 0x000000a60606723e */ /* 0x000fe200000010ff */
[----:B------:R5:W-:Y:S01]  /*15bf0*/  STS [R10+0x4400], R4 ;  /* 0x004400040a007388 */ /* 0x000be20000000800 */
[----:B---3--:R-:W3:Y:S01]  /*15c00*/  @P1 LDC.64 R12, c[0x0][0x2c0] ;  /* 0x0000b000ff0c1b82 */ /* 0x008ee20000000a00 */
[----:B------:R-:W-:Y:S01]  /*15c10*/  FMUL.FTZ R5, R8, R125 ;  /* 0x0000007d08057220 */ /* 0x000fe20000410000 */
[----:B------:R-:W-:Y:S01]  /*15c20*/  F2FP.BF16.F32.PACK_AB R8, R165, R164 ;  /* 0x000000a4a508723e */ /* 0x000fe200000010ff */
[----:B------:R1:W-:Y:S01]  /*15c30*/  STS [R9+0x4400], R0 ;  /* 0x0044000009007388 */ /* 0x0003e20000000800 */
[----:B------:R-:W-:-:S02]  /*15c40*/  F2FP.BF16.F32.PACK_AB R7, R7, R126 ;  /* 0x0000007e0707723e */ /* 0x000fc400000010ff */
[----:B------:R-:W-:Y:S01]  /*15c50*/  F2FP.BF16.F32.PACK_AB R5, R5, R124 ;  /* 0x0000007c0505723e */ /* 0x000fe200000010ff */
[----:B------:R2:W-:Y:S01]  /*15c60*/  STS [R9+0x4000], R2 ;  /* 0x0040000209007388 */ /* 0x0005e20000000800 */
[----:B----4-:R-:W4:Y:S01]  /*15c70*/  @P1 LDC R11, c[0x0][0x2c0] ;  /* 0x0000b000ff0b1b82 */ /* 0x010f220000000800 */
[----:B-----5:R-:W-:Y:S02]  /*15c80*/  @P1 MOV R4, 0x1 ;  /* 0x0000000100041802 */ /* 0x020fe40000000f00 */
[----:B-1----:R-:W-:Y:S02]  /*15c90*/  LOP3.LUT R0, R53, 0xffffffe0, RZ, 0xc0, !PT ;  /* 0xffffffe035007812 */ /* 0x002fe400078ec0ff */
[----:B--2---:R-:W-:-:S03]  /*15ca0*/  @!P3 CS2R R2, SRZ ;  /* 0x000000000002b805 */ /* 0x004fc6000001ff00 */
[----:B------:R-:W-:Y:S02]  /*15cb0*/  IMAD.IADD R17, R173, 0x1, -R0 ;  /* 0x00000001ad117824 */ /* 0x000fe400078e0a00 */
[----:B---3--:R-:W-:Y:S01]  /*15cc0*/  @P1 IMAD R0, R13, R12, RZ ;  /* 0x0000000c0d001224 */ /* 0x008fe200078e02ff */
[----:B------:R-:W-:Y:S06]  /*15cd0*/  @!P3 BRA `(.L_x_1125) ;  /* 0x000000000020b947 */ /* 0x000fec0003800000 */
        /* <DEDUP_REMOVED lines=8> */
.L_x_1125:
[----:B------:R-:W-:Y:S05]  /*15d60*/  @P1 BRA `(.L_x_1126) ;  /* 0x0000000000181947 */ /* 0x000fea0003800000 */
[----:B------:R-:W1:Y:S01]  /*15d70*/  LDC R0, c[0x0][0x2c4] ;  /* 0x0000b100ff007b82 */ /* 0x000e620000000800 */
[----:B------:R-:W-:Y:S02]  /*15d80*/  ISETP.NE.AND P1, PT, RZ, UR7, PT ;  /* 0x00000007ff007c0c */ /* 0x000fe4000bf25270 */
[----:B----4-:R-:W-:-:S05]  /*15d90*/  MOV R11, 0x1 ;  /* 0x00000001000b7802 */ /* 0x010fca0000000f00 */
[----:B------:R-:W2:Y:S08]  /*15da0*/  LDC R4, c[0x0][0x270] ;  /* 0x00009c00ff047b82 */ /* 0x000eb00000000800 */
[----:B-1----:R-:W2:Y:S02]  /*15db0*/  @P1 LDC R0, c[0x0][0x2e4] ;  /* 0x0000b900ff001b82 */ /* 0x002ea40000000800 */
[----:B--2---:R-:W-:-:S07]  /*15dc0*/  IMAD R4, R0, R4, RZ ;  /* 0x0000000400047224 */ /* 0x004fce00078e02ff */
.L_x_1126:
[----:B------:R1:W-:Y:S01]  /*15dd0*/  STS [R10+0x6000], R8 ;  /* 0x006000080a007388 */ /* 0x0003e20000000800 */
[----:B------:R-:W-:Y:S01]  /*15de0*/  IMAD R4, R14, R4, RZ ;  /* 0x000000040e047224 */ /* 0x000fe200078e02ff */
[----:B------:R-:W2:Y:S01]  /*15df0*/  @P6 LDC R13, c[0x0][0x2e8] ;  /* 0x0000ba00ff0d6b82 */ /* 0x000ea20000000800 */
[----:B------:R-:W-:Y:S01]  /*15e00*/  SHF.R.S32.HI R18, RZ, 0x1f, R20 ;  /* 0x0000001fff127819 */ /* 0x000fe20000011414 */
[----:B------:R3:W-:Y:S01]  /*15e10*/  STS [R10+0x6400], R6 ;  /* 0x006400060a007388 */ /* 0x0007e20000000800 */
[----:B------:R-:W-:Y:S01]  /*15e20*/  @P4 MUFU.LG2 R15, R132 ;  /* 0x00000084000f4308 */ /* 0x000fe20000000c00 */
[----:B------:R-:W-:Y:S01]  /*15e30*/  SEL R4, R4, RZ, !P2 ;  /* 0x000000ff04047207 */ /* 0x000fe20005000000 */
[----:B------:R-:W-:Y:S01]  /*15e40*/  IMAD.MOV.U32 R22, RZ, RZ, 0x7f800000 ;  /* 0x7f800000ff167424 */ /* 0x000fe200078e00ff */
[----:B------:R4:W-:Y:S01]  /*15e50*/  STS [R9+0x6000], R5 ;  /* 0x0060000509007388 */ /* 0x0009e20000000800 */
[----:B------:R-:W-:Y:S01]  /*15e60*/  LEA.HI R18, R18, R20, RZ, 0x3 ;  /* 0x0000001412127211 */ /* 0x000fe200078f18ff */
[----:B------:R-:W5:Y:S01]  /*15e70*/  @P4 LDC R14, c[0x0][0x2e8] ;  /* 0x0000ba00ff0e4b82 */ /* 0x000f620000000800 */
[----:B------:R-:W-:Y:S01]  /*15e80*/  IMAD R0, R25, R0, R4 ;  /* 0x0000000019007224 */ /* 0x000fe200078e0204 */
[----:B------:R4:W-:Y:S01]  /*15e90*/  STS [R9+0x6400], R7 ;  /* 0x0064000709007388 */ /* 0x0009e20000000800 */
[----:B------:R-:W-:Y:S01]  /*15ea0*/  MOV R21, 0x7f800000 ;  /* 0x7f80000000157802 */ /* 0x000fe20000000f00 */
[----:B------:R-:W-:Y:S01]  /*15eb0*/  IMAD.MOV.U32 R19, RZ, RZ, 0x7f800000 ;  /* 0x7f800000ff137424 */ /* 0x000fe200078e00ff */
[----:B------:R-:W-:Y:S03]  /*15ec0*/  BSSY B0, `(.L_x_1127) ;  /* 0x0000059000007945 */ /* 0x000fe60003800000 */
[----:B------:R-:W-:Y:S08]  /*15ed0*/  BAR.SYNC.DEFER_BLOCKING 0x0 ;  /* 0x0000000000007b1d */ /* 0x000ff00000010000 */
[----:B------:R-:W5:Y:S01]  /*15ee0*/  @P5 LDC R12, c[0x0][0x2e8] ;  /* 0x0000ba00ff0c5b82 */ /* 0x000f620000000800 */
[----:B-1----:R-:W-:Y:S01]  /*15ef0*/  @P0 MUFU.LG2 R8, R138 ;  /* 0x0000008a00080308 */ /* 0x002fe20000000c00 */
[----:B---3--:R-:W-:Y:S01]  /*15f00*/  SHF.R.S32.HI R10, RZ, 0x3, R18 ;  /* 0x00000003ff0a7819 */ /* 0x008fe20000011412 */
[----:B----4-:R-:W-:-:S05]  /*15f10*/  IMAD R5, R16, R11, RZ ;  /* 0x0000000b10057224 */ /* 0x010fca00078e02ff */
[----:B------:R-:W1:Y:S01]  /*15f20*/  @P0 LDC R16, c[0x0][0x2e8] ;  /* 0x0000ba00ff100b82 */ /* 0x000e620000000800 */
[----:B------:R-:W-:Y:S01]  /*15f30*/  IMAD.SHL.U32 R5, R5, 0x80, RZ ;  /* 0x0000008005057824 */ /* 0x000fe200078e00ff */
[----:B------:R-:W3:Y:S01]  /*15f40*/  @P6 MUFU.LG2 R9, R137 ;  /* 0x0000008900096308 */ /* 0x000ee20000000c00 */
[----:B------:R4:W1:Y:S03]  /*15f50*/  LDS.128 R32, [R224+0x3800] ;  /* 0x00380000e0207984 */ /* 0x0008660000000c00 */
[--C-:B------:R-:W-:Y:S01]  /*15f60*/  IADD3 R6, P2, P1, R5, R2, R0.reuse ;  /* 0x0000000205067210 */ /* 0x100fe2000795e000 */
[----:B------:R4:W1:Y:S01]  /*15f70*/  LDS.128 R28, [R224+0x7800] ;  /* 0x00780000e01c7984 */ /* 0x0008620000000c00 */
[----:B------:R-:W-:Y:S02]  /*15f80*/  SHF.R.S32.HI R4, RZ, 0x1f, R5 ;  /* 0x0000001fff047819 */ /* 0x000fe40000011405 */
[----:B------:R-:W4:Y:S01]  /*15f90*/  @P5 MUFU.LG2 R7, R139 ;  /* 0x0000008b00075308 */ /* 0x000f220000000c00 */
[----:B------:R-:W-:Y:S01]  /*15fa0*/  SHF.R.S32.HI R2, RZ, 0x1f, R0 ;  /* 0x0000001fff027819 */ /* 0x000fe20000011400 */
[----:B------:R-:W-:-:S03]  /*15fb0*/  VIADD R0, R10, 0x10 ;  /* 0x000000100a007836 */ /* 0x000fc60000000000 */
[----:B------:R-:W-:Y:S01]  /*15fc0*/  IADD3.X R5, R4, R3, R2, P2, P1 ;  /* 0x0000000304057210 */ /* 0x000fe200017e2402 */
[----:B------:R-:W-:Y:S01]  /*15fd0*/  VIADD R2, R10, 0x20 ;  /* 0x000000200a027836 */ /* 0x000fe20000000000 */
[----:B------:R-:W-:Y:S01]  /*15fe0*/  ISETP.NE.AND P1, PT, R172, RZ, PT ;  /* 0x000000ffac00720c */ /* 0x000fe20003f25270 */
[----:B---3--:R-:W-:Y:S01]  /*15ff0*/  @P6 FMUL.FTZ R3, R9, 0.69314718246459960938 ;  /* 0x3f31721809036820 */ /* 0x008fe20000410000 */
[----:B------:R-:W-:Y:S02]  /*16000*/  ISETP.GE.AND P4, PT, R0, UR22, PT ;  /* 0x0000001600007c0c */ /* 0x000fe4000bf86270 */
[----:B------:R-:W-:Y:S01]  /*16010*/  IADD3 R0, R10, 0x30, RZ ;  /* 0x000000300a007810 */ /* 0x000fe20007ffe0ff */
[----:B--2---:R-:W-:Y:S01]  /*16020*/  @P6 FFMA.FTZ R22, R134, R13, R3 ;  /* 0x0000000d86166223 */ /* 0x004fe20000010003 */
[----:B------:R-:W-:Y:S02]  /*16030*/  LOP3.LUT P6, RZ, R17, 0x3, RZ, 0xc0, !PT ;  /* 0x0000000311ff7812 */ /* 0x000fe400078cc0ff */
[----:B------:R-:W-:Y:S01]  /*16040*/  ISETP.GE.AND P2, PT, R0, UR22, PT ;  /* 0x0000001600007c0c */ /* 0x000fe2000bf46270 */
[----:B------:R-:W-:Y:S01]  /*16050*/  VIADD R0, R10, 0x50 ;  /* 0x000000500a007836 */ /* 0x000fe20000000000 */
[----:B------:R-:W-:-:S03]  /*16060*/  ISETP.GE.AND P3, PT, R2, UR22, PT ;  /* 0x0000001602007c0c */ /* 0x000fc6000bf66270 */
[----:B------:R-:W-:Y:S01]  /*16070*/  @P1 FMUL.FTZ R4, R15, 0.69314718246459960938 ;  /* 0x3f3172180f041820 */ /* 0x000fe20000410000 */
[----:B------:R-:W-:Y:S02]  /*16080*/  IADD3 R2, R10, 0x40, RZ ;  /* 0x000000400a027810 */ /* 0x000fe40007ffe0ff */
[----:B------:R-:W-:Y:S01]  /*16090*/  LOP3.LUT R3, R18, 0xfffffff8, RZ, 0xc0, !PT ;  /* 0xfffffff812037812 */ /* 0x000fe200078ec0ff */
[----:B-----5:R-:W-:Y:S01]  /*160a0*/  @P1 FFMA.FTZ R21, R135, R14, R4 ;  /* 0x0000000e87151223 */ /* 0x020fe20000010004 */
[----:B------:R-:W-:Y:S01]  /*160b0*/  @P0 FMUL.FTZ R4, R8, 0.69314718246459960938 ;  /* 0x3f31721808040820 */ /* 0x000fe20000410000 */
[----:B------:R-:W-:Y:S01]  /*160c0*/  ISETP.GE.AND P1, PT, R2, UR22, PT ;  /* 0x0000001602007c0c */ /* 0x000fe2000bf26270 */
[----:B----4-:R-:W-:Y:S01]  /*160d0*/  @P5 FMUL.FTZ R2, R7, 0.69314718246459960938 ;  /* 0x3f31721807025820 */ /* 0x010fe20000410000 */
[----:B------:R-:W-:Y:S02]  /*160e0*/  IMAD.MOV.U32 R18, RZ, RZ, 0x7f800000 ;  /* 0x7f800000ff127424 */ /* 0x000fe400078e00ff */
[----:B-1----:R-:W-:Y:S01]  /*160f0*/  @P0 FFMA.FTZ R19, R133, R16, R4 ;  /* 0x0000001085130223 */ /* 0x002fe20000010004 */
[----:B------:R-:W-:Y:S01]  /*16100*/  ISETP.GE.AND P0, PT, R0, UR22, PT ;  /* 0x0000001600007c0c */ /* 0x000fe2000bf06270 */
[----:B------:R-:W-:Y:S01]  /*16110*/  @P5 FFMA.FTZ R18, R136, R12, R2 ;  /* 0x0000000c88125223 */ /* 0x000fe20000010002 */
[----:B------:R-:W-:-:S04]  /*16120*/  IADD3 R0, -R3, R20, RZ ;  /* 0x0000001403007210 */ /* 0x000fc80007ffe1ff */
[----:B------:R-:W-:Y:S01]  /*16130*/  SHF.L.U32 R16, R0, 0x3, RZ ;  /* 0x0000000300107819 */ /* 0x000fe200000006ff */
[----:B------:R-:W-:Y:S06]  /*16140*/  @P6 BRA `(.L_x_1128) ;  /* 0x0000000000c06947 */ /* 0x000fec0003800000 */
[----:B------:R-:W2:Y:S01]  /*16150*/  LDL.LU R26, [R1+0x64] ;  /* 0x00006400011a7983 */ /* 0x000ea20000300800 */
[----:B------:R-:W-:Y:S02]  /*16160*/  SHF.R.S32.HI R0, RZ, 0x1f, R52 ;  /* 0x0000001fff007819 */ /* 0x000fe40000011434 */
[----:B------:R-:W-:Y:S02]  /*16170*/  P2R R24, PR, RZ, 0x2 ;  /* 0x00000002ff187803 */ /* 0x000fe40000000000 */
[----:B------:R-:W-:Y:S02]  /*16180*/  LEA.HI R0, R0, R52, RZ, 0x2 ;  /* 0x0000003400007211 */ /* 0x000fe400078f10ff */
[----:B------:R-:W-:Y:S02]  /*16190*/  P2R R23, PR, RZ, 0x1 ;  /* 0x00000001ff177803 */ /* 0x000fe40000000000 */
[----:B------:R-:W-:Y:S02]  /*161a0*/  LOP3.LUT R0, R0, 0xffffffc, RZ, 0xc0, !PT ;  /* 0x0ffffffc00007812 */ /* 0x000fe400078ec0ff */
[----:B------:R-:W-:-:S03]  /*161b0*/  P2R R20, PR, RZ, 0x4 ;  /* 0x00000004ff147803 */ /* 0x000fc60000000000 */
[----:B------:R-:W-:-:S04]  /*161c0*/  IMAD.IADD R0, R52, 0x1, -R0 ;  /* 0x0000000134007824 */ /* 0x000fc800078e0a00 */
[----:B--2---:R-:W-:-:S04]  /*161d0*/  IMAD R2, R0, 0x10, R26 ;  /* 0x0000001000027824 */ /* 0x004fc800078e021a */
        /* <DEDUP_REMOVED lines=39> */
.L_x_1128:
[----:B------:R-:W-:Y:S05]  /*16450*/  BSYNC B0 ;  /* 0x0000000000007941 */ /* 0x000fea0003800000 */
.L_x_1127:
        /* <DEDUP_REMOVED lines=31> */
.L_x_1130:
[----:B------:R-:W-:Y:S05]  /*16650*/  BSYNC B0 ;  /* 0x0000000000007941 */ /* 0x000fea0003800000 */
.L_x_1129:
        /* <DEDUP_REMOVED lines=19> */
.L_x_1132:
[----:B------:R-:W-:Y:S05]  /*16790*/  BSYNC B0 ;  /* 0x0000000000007941 */ /* 0x000fea0003800000 */
.L_x_1131:
        /* <DEDUP_REMOVED lines=18> */
.L_x_1134:
[----:B------:R-:W-:Y:S05]  /*168c0*/  BSYNC B0 ;  /* 0x0000000000007941 */ /* 0x000fea0003800000 */
.L_x_1133:
        /* <DEDUP_REMOVED lines=18> */
.L_x_1136:
[----:B------:R-:W-:Y:S05]  /*169f0*/  BSYNC B0 ;  /* 0x0000000000007941 */ /* 0x000fea0003800000 */
.L_x_1135:
        /* <DEDUP_REMOVED lines=18> */
.L_x_1138:
[----:B------:R-:W-:Y:S05]  /*16b20*/  BSYNC B0 ;  /* 0x0000000000007941 */ /* 0x000fea0003800000 */
.L_x_1137:
        /* <DEDUP_REMOVED lines=18> */
.L_x_1140:
[----:B------:R-:W-:Y:S05]  /*16c50*/  BSYNC B0 ;  /* 0x0000000000007941 */ /* 0x000fea0003800000 */
.L_x_1139:
        /* <DEDUP_REMOVED lines=18> */
.L_x_1142:
[----:B------:R-:W-:Y:S05]  /*16d80*/  BSYNC B0 ;  /* 0x0000000000007941 */ /* 0x000fea0003800000 */
.L_x_1141:
        /* <DEDUP_REMOVED lines=16> */
.L_x_1110:
[----:B------:R-:W-:Y:S01]  /*16e90*/  ULDC.U8 UR7, c[0x0][0x3d9] ;  /* 0x0000f64000077ab9 */ /* 0x000fe20000000000 */
[----:B------:R-:W-:Y:S01]  /*16ea0*/  UISETP.NE.AND UP0, UPT, UR27, -0x1, UPT ;  /* 0xffffffff1b00788c */ /* 0x000fe2000bf05270 */
[----:B------:R-:W-:Y:S01]  /*16eb0*/  LEA.HI R8, R33, R89, RZ, 0x3 ;  /* 0x0000005921087211 */ /* 0x000fe200078f18ff */
[----:B------:R-:W-:Y:S01]  /*16ec0*/  UISETP.NE.AND UP3, UPT, UR7, URZ, UPT ;  /* 0x0000003f0700728c */ /* 0x000fe2000bf65270 */
[C---:B------:R-:W-:Y:S01]  /*16ed0*/  LOP3.LUT P6, RZ, R89.reuse, 0x7, RZ, 0xc0, !PT ;  /* 0x0000000759ff7812 */ /* 0x040fe200078cc0ff */
[----:B------:R-:W-:Y:S01]  /*16ee0*/  UIADD3 UR14, -UR13, UR14, URZ ;  /* 0x0000000e0d0e7290 */ /* 0x000fe2000fffe13f */
[----:B------:R-:W-:Y:S01]  /*16ef0*/  LOP3.LUT R0, R8, 0x1ffffff8, RZ, 0xc0, !PT ;  /* 0x1ffffff808007812 */ /* 0x000fe200078ec0ff */
[----:B------:R-:W-:Y:S01]  /*16f00*/  IMAD.U32 R6, RZ, RZ, UR28 ;  /* 0x0000001cff067e24 */ /* 0x000fe2000f8e00ff */
[----:B------:R-:W-:Y:S01]  /*16f10*/  SHF.R.S32.HI R8, RZ, 0x3, R8 ;  /* 0x00000003ff087819 */ /* 0x000fe20000011408 */
[----:B------:R-:W-:Y:S02]  /*16f20*/  BSSY B0, `(.L_x_1143) ;  /* 0x000004b000007945 */ /* 0x000fe40003800000 */
[----:B------:R-:W-:Y:S01]  /*16f30*/  IMAD.IADD R0, R89, 0x1, -R0 ;  /* 0x0000000159007824 */ /* 0x000fe200078e0a00 */
[----:B------:R-:W-:Y:S01]  /*16f40*/  @!UP0 USHF.R.S32.HI UR12, URZ, 0x1f, UR15 ;  /* 0x0000001f3f0c8899 */ /* 0x000fe2000801140f */
[----:B------:R-:W-:Y:S01]  /*16f50*/  SHF.R.S32.HI R9, RZ, 0x1f, R8 ;  /* 0x0000001fff097819 */ /* 0x000fe20000011408 */
[----:B------:R-:W-:Y:S01]  /*16f60*/  @UP3 ULDC.64 UR4, c[0x0][0x2c0] ;  /* 0x0000b00000043ab9 */ /* 0x000fe20000000a00 */
[----:B------:R-:W-:Y:S01]  /*16f70*/  @UP0 ULDC.64 UR10, c[0x0][0x298] ;  /* 0x0000a600000a0ab9 */ /* 0x000fe20000000a00 */
[----:B------:R-:W-:Y:S01]  /*16f80*/  @UP3 UIMAD UR9, UR5, UR4, URZ ;  /* 0x00000004050932a4 */ /* 0x000fe2000f8e023f */
[----:B------:R-:W-:Y:S01]  /*16f90*/  IMAD.SHL.U32 R0, R0, 0x8, RZ ;  /* 0x0000000800007824 */ /* 0x000fe200078e00ff */
[----:B------:R-:W-:Y:S01]  /*16fa0*/  @UP0 UIMAD.WIDE.U32 UR16, UR27, UR10, URZ ;  /* 0x0000000a1b1002a5 */ /* 0x000fe2000f8e003f */
[C---:B------:R-:W-:Y:S01]  /*16fb0*/  VIADD R14, R8.reuse, 0x10 ;  /* 0x00000010080e7836 */ /* 0x040fe20000000000 */
[----:B------:R-:W-:Y:S01]  /*16fc0*/  @!UP0 ULDC.64 UR4, c[0x0][0x290] ;  /* 0x0000a40000048ab9 */ /* 0x000fe20000000a00 */
[C---:B------:R-:W-:Y:S01]  /*16fd0*/  VIADD R15, R8.reuse, 0x20 ;  /* 0x00000020080f7836 */ /* 0x040fe20000000000 */
[----:B------:R-:W-:Y:S01]  /*16fe0*/  @!UP0 UIMAD UR10, UR12, UR4, URZ ;  /* 0x000000040c0a82a4 */ /* 0x000fe2000f8e023f */
[C---:B------:R-:W-:Y:S01]  /*16ff0*/  VIADD R16, R8.reuse, 0x30 ;  /* 0x0000003008107836 */ /* 0x040fe20000000000 */
[----:B------:R-:W-:Y:S01]  /*17000*/  @!UP0 UIMAD.WIDE.U32 UR18, UR15, UR4, URZ ;  /* 0x000000040f1282a5 */ /* 0x000fe2000f8e003f */
[C---:B------:R-:W-:Y:S01]  /*17010*/  VIADD R18, R8.reuse, 0x40 ;  /* 0x0000004008127836 */ /* 0x040fe20000000000 */
[----:B------:R-:W-:Y:S01]  /*17020*/  @UP0 UIMAD UR11, UR27, UR11, UR17 ;  /* 0x0000000b1b0b02a4 */ /* 0x000fe2000f8e0211 */
[----:B------:R-:W-:Y:S01]  /*17030*/  ISETP.GE.OR P5, PT, R8, UR14, P6 ;  /* 0x0000000e08007c0c */ /* 0x000fe2000b7a6670 */
[----:B------:R-:W-:Y:S01]  /*17040*/  @!UP0 UIMAD UR17, UR15, UR5, UR10 ;  /* 0x000000050f1182a4 */ /* 0x000fe2000f8e020a */
[----:B------:R-:W-:Y:S01]  /*17050*/  ISETP.GE.AND P2, PT, R14, UR14, PT ;  /* 0x0000000e0e007c0c */ /* 0x000fe2000bf46270 */
[----:B------:R-:W-:Y:S01]  /*17060*/  ULDC.U8 UR12, c[0x0][0x3d8] ;  /* 0x0000f600000c7ab9 */ /* 0x000fe20000000000 */
[----:B------:R-:W-:Y:S01]  /*17070*/  @!UP0 UMOV UR16, UR18 ;  /* 0x0000001200108c82 */ /* 0x000fe20008000000 */
[----:B------:R-:W-:Y:S01]  /*17080*/  @!UP0 UIADD3 UR11, UR19, UR17, URZ ;  /* 0x00000011130b8290 */ /* 0x000fe2000fffe03f */
[----:B------:R-:W-:Y:S01]  /*17090*/  IADD3 R2, P0, R0, UR16, RZ ;  /* 0x0000001000027c10 */ /* 0x000fe2000ff1e0ff */
[----:B------:R-:W-:Y:S01]  /*170a0*/  UISETP.NE.AND UP0, UPT, UR12, URZ, !UP3 ;  /* 0x0000003f0c00728c */ /* 0x000fe2000df05270 */
[----:B------:R-:W-:Y:S01]  /*170b0*/  ISETP.GE.AND P1, PT, R15, UR14, PT ;  /* 0x0000000e0f007c0c */ /* 0x000fe2000bf26270 */
[----:B------:R-:W-:Y:S01]  /*170c0*/  USHF.R.S32.HI UR10, URZ, 0x1f, UR8 ;  /* 0x0000001f3f0a7899 */ /* 0x000fe20008011408 */
[----:B------:R-:W-:Y:S01]  /*170d0*/  ISETP.GE.AND P4, PT, R16, UR14, PT ;  /* 0x0000000e10007c0c */ /* 0x000fe2000bf86270 */
[----:B------:R-:W-:Y:S01]  /*170e0*/  UISETP.NE.AND UP2, UPT, UR12, URZ, UPT ;  /* 0x0000003f0c00728c */ /* 0x000fe2000bf45270 */
[----:B------:R-:W-:Y:S01]  /*170f0*/  LEA.HI.X.SX32 R3, R0, UR11, 0x1, P0 ;  /* 0x0000000b00037c11 */ /* 0x000fe200080f0eff */
[----:B------:R-:W-:Y:S01]  /*17100*/  ULDC.64 UR4, c[0x0][0x2a0] ;  /* 0x0000a80000047ab9 */ /* 0x000fe20000000a00 */
[----:B------:R-:W-:Y:S01]  /*17110*/  ISETP.GE.AND P0, PT, R8, UR14, PT ;  /* 0x0000000e08007c0c */ /* 0x000fe2000bf06270 */
[----:B------:R-:W-:Y:S01]  /*17120*/  UIMAD UR10, UR10, UR4, URZ ;  /* 0x000000040a0a72a4 */ /* 0x000fe2000f8e023f */
[----:B------:R-:W-:Y:S01]  /*17130*/  IMAD.U32 R0, RZ, RZ, UR4 ;  /* 0x00000004ff007e24 */ /* 0x000fe2000f8e00ff */
[----:B------:R-:W-:Y:S01]  /*17140*/  UISETP.EQ.AND UP2, UPT, UR7, URZ, UP2 ;  /* 0x0000003f0700728c */ /* 0x000fe20009742270 */
[----:B------:R-:W-:Y:S01]  /*17150*/  ISETP.GE.AND P3, PT, R18, UR14, PT ;  /* 0x0000000e12007c0c */ /* 0x000fe2000bf66270 */
[----:B------:R-:W-:Y:S01]  /*17160*/  UIMAD UR5, UR8, UR5, UR10 ;  /* 0x00000005080572a4 */ /* 0x000fe2000f8e020a */
[----:B------:R-:W-:Y:S01]  /*17170*/  IMAD.WIDE.U32 R12, R0, UR8, R2 ;  /* 0x00000008000c7c25 */ /* 0x000fe2000f8e0002 */
[----:B------:R-:W-:Y:S01]  /*17180*/  @!UP3 ULDC UR7, c[0x0][0x2c4] ;  /* 0x0000b1000007bab9 */ /* 0x000fe20000000800 */
[----:B------:R-:W-:Y:S01]  /*17190*/  UISETP.NE.OR UP1, UPT, UR27, -0x1, !UP2 ;  /* 0xffffffff1b00788c */ /* 0x000fe2000d725670 */
[----:B------:R-:W-:Y:S01]  /*171a0*/  @UP0 ULDC UR7, c[0x0][0x2e4] ;  /* 0x0000b90000070ab9 */ /* 0x000fe20000000800 */
[----:B------:R-:W-:Y:S01]  /*171b0*/  @UP3 UMOV UR10, 0x1 ;  /* 0x00000001000a3882 */ /* 0x000fe20000000000 */
[----:B------:R-:W-:Y:S01]  /*171c0*/  @!UP3 UIMAD UR10, UR7, UR6, URZ ;  /* 0x00000006070ab2a4 */ /* 0x000fe2000f8e023f */
[----:B------:R-:W-:-:S02]  /*171d0*/  VIADD R11, R13, UR5 ;  /* 0x000000050d0b7c36 */ /* 0x000fc40008000000 */
[----:B------:R-:W-:Y:S01]  /*171e0*/  @UP2 ULDC UR11, c[0x0][0x2c4] ;  /* 0x0000b100000b2ab9 */ /* 0x000fe20000000800 */
[----:B------:R-:W-:Y:S01]  /*171f0*/  @UP3 ULDC UR4, c[0x0][0x2c0] ;  /* 0x0000b00000043ab9 */ /* 0x000fe20000000800 */
[----:B------:R-:W-:Y:S01]  /*17200*/  UIMAD UR10, UR15, UR10, URZ ;  /* 0x0000000a0f0a72a4 */ /* 0x000fe2000f8e023f */
[----:B------:R-:W-:Y:S01]  /*17210*/  IMAD.WIDE R6, R6, 0x80, R8 ;  /* 0x0000008006067825 */ /* 0x000fe200078e0208 */
[----:B------:R-:W-:Y:S01]  /*17220*/  @!UP3 UMOV UR9, UR7 ;  /* 0x000000070009bc82 */ /* 0x000fe20008000000 */
[----:B------:R-:W-:Y:S02]  /*17230*/  @!UP1 UIMAD UR27, UR15, UR11, URZ ;  /* 0x0000000b0f1b92a4 */ /* 0x000fe4000f8e023f */
[----:B------:R-:W-:Y:S01]  /*17240*/  USEL UR10, UR10, URZ, !UP2 ;  /* 0x0000003f0a0a7287 */ /* 0x000fe2000d000000 */
[----:B------:R-:W-:Y:S01]  /*17250*/  VIADD R20, R8, 0x50 ;  /* 0x0000005008147836 */ /* 0x000fe20000000000 */
[----:B------:R-:W-:Y:S01]  /*17260*/  @!UP3 UMOV UR4, 0x1 ;  /* 0x000000010004b882 */ /* 0x000fe20000000000 */
[----:B------:R-:W-:Y:S01]  /*17270*/  @!UP2 UMOV UR16, URZ ;  /* 0x0000003f0010ac82 */ /* 0x000fe20008000000 */
[----:B------:R-:W-:-:S02]  /*17280*/  UIMAD UR9, UR8, UR9, UR10 ;  /* 0x00000009080972a4 */ /* 0x000fc4000f8e020a */
[----:B------:R-:W-:Y:S01]  /*17290*/  UIMAD UR13, UR13, UR4, URZ ;  /* 0x000000040d0d72a4 */ /* 0x000fe2000f8e023f */
        /* <DEDUP_REMOVED lines=19> */
.L_x_1144:
[----:B------:R-:W-:Y:S05]  /*173d0*/  BSYNC B0 ;  /* 0x0000000000007941 */ /* 0x000fea0003800000 */
.L_x_1143:
        /* <DEDUP_REMOVED lines=8> */
[----:B--2---:R-:W-:Y:S02]  /*17460*/  IMAD R4, R2, UR6, RZ ;  /* 0x0000000602047c24 */ /* 0x004fe4000f8e02ff */
        /* <DEDUP_REMOVED lines=9> */
.L_x_1146:
[----:B------:R-:W-:Y:S05]  /*17500*/  BSYNC B0 ;  /* 0x0000000000007941 */ /* 0x000fea0003800000 */
.L_x_1145:
        /* <DEDUP_REMOVED lines=8> */
[----:B--23--:R-:W-:Y:S02]  /*17590*/  IMAD R4, R2, UR6, RZ ;  /* 0x0000000602047c24 */ /* 0x00cfe4000f8e02ff */
        /* <DEDUP_REMOVED lines=9> */
.L_x_1148:
[----:B------:R-:W-:Y:S05]  /*17630*/  BSYNC B0 ;  /* 0x0000000000007941 */ /* 0x000fea0003800000 */
.L_x_1147:
[----:B------:R-:W-:Y:S01]  /*17640*/  BSSY B0, `(.L_x_1149) ;  /* 0x0000011000007945 */ /* 0x000fe20003800000 */
[----:B------:R-:W-:-:S03]  /*17650*/  ISETP.GE.AND P1, PT, R17, UR14, PT ;  /* 0x0000000e11007c0c */ /* 0x000fc6000bf26270 */
[----:B------:R-:W-:Y:S10]  /*17660*/  @P4 BRA `(.L_x_1150) ;  /* 0x0000000000384947 */ /* 0x000ff40003800000 */
[----:B------:R-:W-:Y:S01]  /*17670*/  IADD3 R0, P4, R6, 0x30, RZ ;  /* 0x0000003006007810 */ /* 0x000fe20007f9e0ff */
[----:B------:R-:W-:Y:S01]  /*17680*/  ULDC.64 UR6, c[0x0][0x298] ;  /* 0x0000a60000067ab9 */ /* 0x000fe20000000a00 */
[----:B------:R-:W-:-:S03]  /*17690*/  MOV R3, R11 ;  /* 0x0000000b00037202 */ /* 0x000fc60000000f00 */
[----:B------:R-:W-:-:S04]  /*176a0*/  IMAD.X R2, RZ, RZ, R7, P4 ;  /* 0x000000ffff027224 */ /* 0x000fc800020e0607 */
[----:B--234-:R-:W-:Y:S02]  /*176b0*/  IMAD R4, R2, UR6, RZ ;  /* 0x0000000602047c24 */ /* 0x01cfe4000f8e02ff */
        /* <DEDUP_REMOVED lines=9> */
.L_x_1150:
[----:B------:R-:W-:Y:S05]  /*17750*/  BSYNC B0 ;  /* 0x0000000000007941 */ /* 0x000fea0003800000 */
.L_x_1149:
[----:B------:R-:W-:Y:S01]  /*17760*/  BSSY B0, `(.L_x_1151) ;  /* 0x0000011000007945 */ /* 0x000fe20003800000 */
[----:B------:R-:W-:-:S03]  /*17770*/  ISETP.GE.OR P4, PT, R14, UR14, P6 ;  /* 0x0000000e0e007c0c */ /* 0x000fc6000b786670 */
        /* <DEDUP_REMOVED lines=15> */
.L_x_1152:
[----:B------:R-:W-:Y:S05]  /*17870*/  BSYNC B0 ;  /* 0x0000000000007941 */ /* 0x000fea0003800000 */
.L_x_1151:
        /* <DEDUP_REMOVED lines=17> */
.L_x_1154:
[----:B------:R-:W-:Y:S05]  /*17990*/  BSYNC B0 ;  /* 0x0000000000007941 */ /* 0x000fea0003800000 */
.L_x_1153:
[----:B------:R-:W-:Y:S04]  /*179a0*/  BSSY B0, `(.L_x_1155) ;  /* 0x0000010000007945 */ /* 0x000fe80003800000 */
[----:B------:R-:W-:Y:S05]  /*179b0*/  @P2 BRA `(.L_x_1156) ;  /* 0x0000000000382947 */ /* 0x000fea0003800000 */
        /* <DEDUP_REMOVED lines=14> */
.L_x_1156:
[----:B------:R-:W-:Y:S05]  /*17aa0*/  BSYNC B0 ;  /* 0x0000000000007941 */ /* 0x000fea0003800000 */
.L_x_1155:
[----:B------:R-:W-:Y:S04]  /*17ab0*/  BSSY B0, `(.L_x_1157) ;  /* 0x0000010000007945 */ /* 0x000fe80003800000 */
[----:B------:R-:W-:Y:S05]  /*17ac0*/  @P1 BRA `(.L_x_1158) ;  /* 0x0000000000381947 */ /* 0x000fea0003800000 */
[----:B------:R-:W-:Y:S01]  /*17ad0*/  IADD3 R0, P0, R6, 0x70, RZ ;  /* 0x0000007006007810 */ /* 0x000fe20007f1e0ff */
[----:B------:R-:W-:Y:S01]  /*17ae0*/  ULDC.64 UR6, c[0x0][0x298] ;  /* 0x0000a60000067ab9 */ /* 0x000fe20000000a00 */
[----:B------:R-:W-:Y:S01]  /*17af0*/  MOV R3, R11 ;  /* 0x0000000b00037202 */ /* 0x000fe20000000f00 */
[----:B------:R-:W-:Y:S02]  /*17b00*/  IMAD.MOV.U32 R2, RZ, RZ, R12 ;  /* 0x000000ffff027224 */ /* 0x000fe400078e000c */
[----:B------:R-:W-:Y:S02]  /*17b10*/  IMAD.X R6, RZ, RZ, R7, P0 ;  /* 0x000000ffff067224 */ /* 0x000fe400000e0607 */
[----:B--234-:R-:W-:-:S04]  /*17b20*/  IMAD.WIDE.U32 R4, R0, UR6, R2 ;  /* 0x0000000600047c25 */ /* 0x01cfc8000f8e0002 */
        /* <DEDUP_REMOVED lines=8> */
.L_x_1158:
[----:B------:R-:W-:Y:S05]  /*17bb0*/  BSYNC B0 ;  /* 0x0000000000007941 */ /* 0x000fea0003800000 */
.L_x_1157:
[----:B------:R-:W-:Y:S04]  /*17bc0*/  BSSY B0, `(.L_x_1159) ;  /* 0x000000a000007945 */ /* 0x000fe80003800000 */
[----:B------:R-:W-:Y:S05]  /*17bd0*/  @P5 BRA `(.L_x_1160) ;  /* 0x0000000000205947 */ /* 0x000fea0003800000 */
[----:B------:R-:W-:Y:S01]  /*17be0*/  IMAD R0, R8, UR4, RZ ;  /* 0x0000000408007c24 */ /* 0x000fe2000f8e02ff */
[----:B------:R-:W-:-:S04]  /*17bf0*/  ULDC.64 UR6, c[0x0][0x2b0] ;  /* 0x0000ac0000067ab9 */ /* 0x000fc80000000a00 */
[----:B--2---:R-:W-:-:S04]  /*17c00*/  IADD3 R3, P0, R0, UR9, RZ ;  /* 0x0000000900037c10 */ /* 0x004fc8000ff1e0ff */
[----:B------:R-:W-:Y:S02]  /*17c10*/  LEA.HI.X.SX32 R0, R0, UR8, 0x1, P0 ;  /* 0x0000000800007c11 */ /* 0x000fe400080f0eff */
[----:B------:R-:W-:-:S04]  /*17c20*/  LEA R2, P0, R3, UR6, 0x2 ;  /* 0x0000000603027c11 */ /* 0x000fc8000f8010ff */
[----:B------:R-:W-:Y:S01]  /*17c30*/  LEA.HI.X R3, R3, UR7, R0, 0x2, P0 ;  /* 0x0000000703037c11 */ /* 0x000fe200080f1400 */
[----:B------:R-:W-:-:S05]  /*17c40*/  IMAD.MOV.U32 R0, RZ, RZ, 0x7f800000 ;  /* 0x7f800000ff007424 */ /* 0x000fca00078e00ff */
[----:B------:R2:W-:Y:S03]  /*17c50*/  STG.E desc[UR30][R2.64], R0 ;  /* 0x0000000002007986 */ /* 0x0005e6000c10191e */
.L_x_1160:
[----:B------:R-:W-:Y:S05]  /*17c60*/  BSYNC B0 ;  /* 0x0000000000007941 */ /* 0x000fea0003800000 */
.L_x_1159:
        /* <DEDUP_REMOVED lines=15> */
.L_x_1162:
[----:B------:R-:W-:Y:S05]  /*17d60*/  BSYNC B0 ;  /* 0x0000000000007941 */ /* 0x000fea0003800000 */
.L_x_1161:
[----:B------:R-:W-:Y:S04]  /*17d70*/  BSSY B0, `(.L_x_1163) ;  /* 0x000000a000007945 */ /* 0x000fe80003800000 */
[----:B------:R-:W-:Y:S05]  /*17d80*/  @P3 BRA `(.L_x_1164) ;  /* 0x0000000000203947 */ /* 0x000fea0003800000 */
        /* <DEDUP_REMOVED lines=8> */
.L_x_1164:
[----:B------:R-:W-:Y:S05]  /*17e10*/  BSYNC B0 ;  /* 0x0000000000007941 */ /* 0x000fea0003800000 */
.L_x_1163:
        /* <DEDUP_REMOVED lines=10> */
.L_x_1166:
[----:B------:R-:W-:Y:S05]  /*17ec0*/  BSYNC B0 ;  /* 0x0000000000007941 */ /* 0x000fea0003800000 */
.L_x_1165:
        /* <DEDUP_REMOVED lines=10> */
.L_x_1168:
[----:B------:R-:W-:Y:S05]  /*17f70*/  BSYNC B0 ;  /* 0x0000000000007941 */ /* 0x000fea0003800000 */
.L_x_1167:
        /* <DEDUP_REMOVED lines=10> */
.L_x_1170:
[----:B------:R-:W-:Y:S05]  /*18020*/  BSYNC B0 ;  /* 0x0000000000007941 */ /* 0x000fea0003800000 */
.L_x_1169:
        /* <DEDUP_REMOVED lines=10> */
.L_x_1172:
[----:B------:R-:W-:Y:S05]  /*180d0*/  BSYNC B0 ;  /* 0x0000000000007941 */ /* 0x000fea0003800000 */
.L_x_1171:
[----:B------:R-:W-:Y:S05]  /*180e0*/  @P6 EXIT ;  /* 0x000000000000694d */ /* 0x000fea0003800000 */
[----:B--2---:R-:W-:Y:S01]  /*180f0*/  IMAD R0, R17, UR4, RZ ;  /* 0x0000000411007c24 */ /* 0x004fe2000f8e02ff */
        /* <DEDUP_REMOVED lines=8> */
.L_x_1173:
        /* <DEDUP_REMOVED lines=16> */
.L_x_1756:


//--------------------- .text._ZN5flash16flash_fwd_kernelI23Flash_fwd_kernel_traitsILi128ELi128ELi32ELi4ELb0ELb0EN7cutlass10bfloat16_tE19Flash_kernel_traitsILi128ELi128ELi32ELi4ES3_EELb0ELb1ELb0ELb0ELb0ELb1ELb1ELb0EEEvNS_16Flash_fwd_paramsE --------------------------
	.section	.text._ZN5flash16flash_fwd_kernelI23Flash_fwd_kernel_traitsILi128ELi128ELi32ELi4ELb0ELb0EN7cutlass10bfloat16_tE19Flash_kernel_traitsILi128ELi128ELi32ELi4ES3_EELb0ELb1ELb0ELb0ELb0ELb1ELb1ELb0EEEvNS_16Flash_fwd_paramsE,"ax",@progbits
	.align	128
        .global         _ZN5flash16flash_fwd_kernelI23Flash_fwd_kernel_traitsILi128ELi128ELi32ELi4ELb0ELb0EN7cutlass10bfloat16_tE19Flash_kernel_traitsILi128ELi128ELi32ELi4ES3_EELb0ELb1ELb0ELb0ELb0ELb1ELb1ELb0EEEvNS_16Flash_fwd_paramsE
        .type           _ZN5flash16flash_fwd_kernelI23Flash_fwd_kernel_traitsILi128ELi128ELi32ELi4ELb0ELb0EN7cutlass10bfloat16_tE19Flash_kernel_traitsILi128ELi128ELi32ELi4ES3_EELb0ELb1ELb0ELb0ELb0ELb1ELb1ELb0EEEvNS_16Flash_fwd_paramsE,@function
        .size           _ZN5flash16flash_fwd_kernelI23Flash_fwd_kernel_traitsILi128ELi128ELi32ELi4ELb0ELb0EN7cutlass10bfloat16_tE19Flash_kernel_traitsILi128ELi128ELi32ELi4ES3_EELb0ELb1ELb0ELb0ELb0ELb1ELb1ELb0EEEvNS_16Flash_fwd_paramsE,(.L_x_1757 - _ZN5flash16flash_fwd_kernelI23Flash_fwd_kernel_traitsILi128ELi128ELi32ELi4ELb0ELb0EN7cutlass10bfloat16_tE19Flash_kernel_traitsILi128ELi128ELi32ELi4ES3_EELb0ELb1ELb0ELb0ELb0ELb1ELb1ELb0EEEvNS_16Flash_fwd_paramsE)
        .other          _ZN5flash16flash_fwd_kernelI23Flash_fwd_kernel_traitsILi128ELi128ELi32ELi4ELb0ELb0EN7cutlass10bfloat16_tE19Flash_kernel_traitsILi128ELi128ELi32ELi4ES3_EELb0ELb1ELb0ELb0ELb0ELb1ELb1ELb0EEEvNS_16Flash_fwd_paramsE,@"STO_CUDA_ENTRY STV_DEFAULT"
_ZN5flash16flash_fwd_kernelI23Flash_fwd_kernel_traitsILi128ELi128ELi32ELi4ELb0ELb0EN7cutlass10bfloat16_tE19Flash_kernel_traitsILi128ELi128ELi32ELi4ES3_EELb0ELb1ELb0ELb0ELb0ELb1ELb1ELb0EEEvNS_16Flash_fwd_paramsE:
.text._ZN5flash16flash_fwd_kernelI23Flash_fwd_kernel_traitsILi128ELi128ELi32ELi4ELb0ELb0EN7cutlass10bfloat16_tE19Flash_kernel_traitsILi128ELi128ELi32ELi4ES3_EELb0ELb1ELb0ELb0ELb0ELb1ELb1ELb0EEEvNS_16Flash_fwd_paramsE:
[----:B------:R-:W-:Y:S08]  /*0000*/  LDC R1, c[0x0][0x28] ;  /* 0x00000a00ff017b82 */ /* 0x000ff00000000800 */
[----:B------:R-:W1:Y:S01]  /*0010*/  S2UR UR12, SR_CTAID.Y ;  /* 0x00000000000c79c3 */ /* 0x000e620000002600 */
[----:B------:R-:W-:Y:S01]  /*0020*/  ULDC.64 UR4, c[0x0][0x300] ;  /* 0x0000c00000047ab9 */ /* 0x000fe20000000a00 */
[----:B------:R-:W-:Y:S01]  /*0030*/  ULDC.64 UR6, c[0x0][0x2f0] ;  /* 0x0000bc0000067ab9 */ /* 0x000fe20000000a00 */
[----:B------:R-:W-:-:S02]  /*0040*/  UISETP.NE.U32.AND UP1, UPT, UR4, URZ, UPT ;  /* 0x0000003f0400728c */ /* 0x000fc4000bf25070 */
[----:B------:R-:W-:Y:S02]  /*0050*/  UISETP.NE.U32.AND UP2, UPT, UR6, URZ, UPT ;  /* 0x0000003f0600728c */ /* 0x000fe4000bf45070 */
[----:B------:R-:W-:Y:S02]  /*0060*/  UISETP.NE.AND.EX UP1, UPT, UR5, URZ, UPT, UP1 ;  /* 0x0000003f0500728c */ /* 0x000fe4000bf25310 */
[----:B------:R-:W-:Y:S01]  /*0070*/  UISETP.NE.AND.EX UP2, UPT, UR7, URZ, UPT, UP2 ;  /* 0x0000003f0700728c */ /* 0x000fe2000bf45320 */
[----:B------:R-:W-:Y:S01]  /*0080*/  ULDC.64 UR8, c[0x0][0x2f0] ;  /* 0x0000bc0000087ab9 */ /* 0x000fe20000000a00 */
[----:B------:R-:W-:Y:S02]  /*0090*/  ULDC.U8 UR6, c[0x0][0x3c2] ;  /* 0x0000f08000067ab9 */ /* 0x000fe40000000000 */
[----:B------:R-:W-:Y:S01]  /*00a0*/  PLOP3.LUT P0, PT, PT, PT, UP1, 0x80, 0x0 ;  /* 0x000000000000781c */ /* 0x000fe20003f0f018 */
[----:B------:R-:W-:Y:S01]  /*00b0*/  ULDC.64 UR4, c[0x0][0x2f8] ;  /* 0x0000be0000047ab9 */ /* 0x000fe20000000a00 */
[----:B------:R-:W-:Y:S01]  /*00c0*/  PLOP3.LUT P2, PT, PT, PT, UP2, 0x80, 0x0 ;  /* 0x000000000000781c */ /* 0x000fe20003f4f028 */
[----:B------:R-:W-:-:S02]  /*00d0*/  UISETP.NE.AND UP3, UPT, UR6, URZ, UPT ;  /* 0x0000003f0600728c */ /* 0x000fc4000bf65270 */
[----:B------:R-:W-:Y:S01]  /*00e0*/  UISETP.EQ.U32.AND UP0, UPT, UR4, URZ, UPT ;  /* 0x0000003f0400728c */ /* 0x000fe2000bf02070 */
[----:B------:R-:W-:Y:S01]  /*00f0*/  ULDC.64 UR16, c[0x0][0x208] ;  /* 0x0000820000107ab9 */ /* 0x000fe20000000a00 */
[----:B------:R-:W-:Y:S02]  /*0100*/  ULDC.64 UR6, c[0x0][0x2f8] ;  /* 0x0000be0000067ab9 */ /* 0x000fe40000000a00 */
[----:B------:R-:W-:Y:S02]  /*0110*/  UISETP.EQ.OR.EX UP0, UPT, UR5, URZ, !UP3, UP0 ;  /* 0x0000003f0500728c */ /* 0x000fe4000df02700 */
[----:B-1----:R-:W-:-:S06]  /*0120*/  UIMAD.WIDE UR8, UR12, 0x4, UR8 ;  /* 0x000000040c0878a5 */ /* 0x002fcc000f8e0208 */
        /* <DEDUP_REMOVED lines=35> */
.L_x_1174:
[----:B------:R-:W-:-:S05]  /*0360*/  ULDC UR6, c[0x0][0x2c8] ;  /* 0x0000b20000067ab9 */ /* 0x000fca0000000800 */
.L_x_1175:
        /* <DEDUP_REMOVED lines=39> */
[----:B------:R-:W-:Y:S01]  /*05e0*/  UISETP.NE.AND UP0, UPT, UR14, -0x1, UPT ;  /* 0xffffffff0e00788c */ /* 0x000fe2000bf05270 */
[----:B------:R-:W-:Y:S01]  /*05f0*/  IMAD.U32 R23, RZ, RZ, UR15 ;  /* 0x0000000fff177e24 */ /* 0x000fe2000f8e00ff */
[----:B------:R-:W-:Y:S02]  /*0600*/  UIADD3 UR5, -UR27, UR28, URZ ;  /* 0x0000001c1b057290 */ /* 0x000fe4000fffe13f */
[----:B------:R-:W-:-:S07]  /*0610*/  UIADD3 UR24, UR20, -0x1, URZ ;  /* 0xffffffff14187890 */ /* 0x000fce000fffe03f */
[----:B------:R-:W-:Y:S02]  /*0620*/  @UP0 ULDC.64 UR6, c[0x0][0x240] ;  /* 0x0000900000060ab9 */ /* 0x000fe40000000a00 */
[----:B------:R-:W-:-:S04]  /*0630*/  @UP0 UIMAD.WIDE.U32 UR10, UR14, UR6, URZ ;  /* 0x000000060e0a02a5 */ /* 0x000fc8000f8e003f */
[----:B------:R-:W-:Y:S02]  /*0640*/  @UP0 UIMAD UR4, UR14, UR7, UR11 ;  /* 0x000000070e0402a4 */ /* 0x000fe4000f8e020b */
[----:B------:R-:W-:Y:S01]  /*0650*/  @!UP0 USHF.R.S32.HI UR11, URZ, 0x1f, UR12 ;  /* 0x0000001f3f0b8899 */ /* 0x000fe2000801140c */
[----:B------:R-:W-:Y:S01]  /*0660*/  @!UP0 ULDC.64 UR6, c[0x0][0x228] ;  /* 0x00008a0000068ab9 */ /* 0x000fe20000000a00 */
[----:B-1----:R-:W-:Y:S02]  /*0670*/  IABS R0, R11 ;  /* 0x0000000b00007213 */ /* 0x002fe40000000000 */
[----:B------:R-:W-:Y:S02]  /*0680*/  @!UP0 UIMAD UR11, UR11, UR6, URZ ;  /* 0x000000060b0b82a4 */ /* 0x000fe4000f8e023f */
[----:B------:R-:W-:Y:S01]  /*0690*/  @!UP0 UIMAD.WIDE.U32 UR18, UR12, UR6, URZ ;  /* 0x000000060c1282a5 */ /* 0x000fe2000f8e003f */
[----:B------:R-:W1:Y:S01]  /*06a0*/  I2F.RP R5, R0 ;  /* 0x0000000000057306 */ /* 0x000e620000209400 */
[----:B------:R-:W-:-:S03]  /*06b0*/  @!UP0 UIMAD UR11, UR12, UR7, UR11 ;  /* 0x000000070c0b82a4 */ /* 0x000fc6000f8e020b */
[----:B------:R-:W-:Y:S01]  /*06c0*/  ULDC.64 UR6, c[0x0][0x258] ;  /* 0x0000960000067ab9 */ /* 0x000fe20000000a00 */
[----:B--2---:R-:W-:Y:S01]  /*06d0*/  IABS R3, R3 ;  /* 0x0000000300037213 */ /* 0x004fe20000000000 */
[----:B------:R-:W-:Y:S01]  /*06e0*/  @!UP0 UIADD3 UR4, UR19, UR11, URZ ;  /* 0x0000000b13048290 */ /* 0x000fe2000fffe03f */
[----:B------:R-:W-:Y:S01]  /*06f0*/  IMAD.U32 R20, RZ, RZ, UR6 ;  /* 0x00000006ff147e24 */ /* 0x000fe2000f8e00ff */
[----:B------:R-:W-:Y:S01]  /*0700*/  @!UP0 UMOV UR10, UR18 ;  /* 0x00000012000a8c82 */ /* 0x000fe20008000000 */
[----:B------:R-:W-:Y:S02]  /*0710*/  UIMAD UR18, UR24, -0x20, UR26 ;  /* 0xffffffe0181278a4 */ /* 0x000fe4000f8e021a */
[----:B------:R-:W-:Y:S01]  /*0720*/  UISETP.NE.AND UP0, UPT, UR8, -0x1, UPT ;  /* 0xffffffff0800788c */ /* 0x000fe2000bf05270 */
[----:B-1----:R-:W1:Y:S10]  /*0730*/  MUFU.RCP R6, R5 ;  /* 0x0000000500067308 */ /* 0x002e740000001000 */
[----:B------:R-:W-:Y:S01]  /*0740*/  @UP0 UIADD3 UR19, UR13, UR8, URZ ;  /* 0x000000080d130290 */ /* 0x000fe2000fffe03f */
[----:B-1----:R-:W-:Y:S01]  /*0750*/  VIADD R6, R6, 0xffffffe ;  /* 0x0ffffffe06067836 */ /* 0x002fe20000000000 */
[----:B------:R-:W-:-:S03]  /*0760*/  SHF.R.S32.HI R5, RZ, 0x1f, R2 ;  /* 0x0000001fff057819 */ /* 0x000fc60000011402 */
        /* <DEDUP_REMOVED lines=9> */
[C---:B------:R-:W-:Y:S01]  /*0800*/  ISETP.GE.AND P1, PT, R18.reuse, UR5, PT ;  /* 0x0000000512007c0c */ /* 0x040fe2000bf26270 */
[----:B------:R-:W-:Y:S01]  /*0810*/  IMAD.MOV R9, RZ, RZ, -R14 ;  /* 0x000000ffff097224 */ /* 0x000fe200078e0a0e */
[--C-:B------:R-:W-:Y:S01]  /*0820*/  SHF.R.S32.HI R19, RZ, 0x1f, R18.reuse ;  /* 0x0000001fff137819 */ /* 0x100fe20000011412 */
[----:B------:R-:W-:Y:S02]  /*0830*/  VIADD R6, R18, 0x20 ;  /* 0x0000002012067836 */ /* 0x000fe40000000000 */
[----:B------:R-:W-:Y:S02]  /*0840*/  IMAD R9, R0, R9, R3 ;  /* 0x0000000900097224 */ /* 0x000fe400078e0203 */
[----:B------:R-:W-:Y:S01]  /*0850*/  VIADD R3, R18, 0x40 ;  /* 0x0000004012037836 */ /* 0x000fe20000000000 */
[----:B------:R-:W-:Y:S01]  /*0860*/  ISETP.GE.AND P0, PT, R6, UR5, PT ;  /* 0x0000000506007c0c */ /* 0x000fe2000bf06270 */
[----:B------:R-:W-:Y:S01]  /*0870*/  VIADD R4, R18, 0x30 ;  /* 0x0000003012047836 */ /* 0x000fe20000000000 */
[----:B------:R-:W-:Y:S01]  /*0880*/  ISETP.GT.U32.AND P5, PT, R0, R9, PT ;  /* 0x000000090000720c */ /* 0x000fe20003fa4070 */
[----:B------:R-:W-:Y:S01]  /*0890*/  IMAD.WIDE R22, R23, 0x80, R18 ;  /* 0x0000008017167825 */ /* 0x000fe200078e0212 */
[----:B------:R-:W-:-:S02]  /*08a0*/  ISETP.GE.AND P3, PT, R3, UR5, PT ;  /* 0x0000000503007c0c */ /* 0x000fc4000bf66270 */
[----:B------:R-:W-:Y:S01]  /*08b0*/  LOP3.LUT R3, R11, UR9, RZ, 0x3c, !PT ;  /* 0x000000090b037c12 */ /* 0x000fe2000f8e3cff */
[----:B------:R-:W-:Y:S01]  /*08c0*/  IMAD.SHL.U32 R13, R18, 0x40, RZ ;  /* 0x00000040120d7824 */ /* 0x000fe200078e00ff */
[----:B------:R-:W-:Y:S01]  /*08d0*/  ISETP.GE.AND P4, PT, R4, UR5, PT ;  /* 0x0000000504007c0c */ /* 0x000fe2000bf86270 */
[----:B------:R-:W-:-:S03]  /*08e0*/  VIADD R4, R18, 0x50 ;  /* 0x0000005012047836 */ /* 0x000fc60000000000 */
[----:B------:R-:W-:Y:S01]  /*08f0*/  LOP3.LUT R13, R13, 0x1c0, RZ, 0xc0, !PT ;  /* 0x000001c00d0d7812 */ /* 0x000fe200078ec0ff */
[----:B------:R-:W1:Y:S02]  /*0900*/  @!P0 S2R R15, SR_CgaCtaId ;  /* 0x00000000000f8919 */ /* 0x000e640000008800 */
[----:B------:R-:W-:Y:S02]  /*0910*/  @!P5 IMAD.IADD R9, R9, 0x1, -R0 ;  /* 0x000000010909d824 */ /* 0x000fe400078e0a00 */
[----:B------:R-:W-:-:S03]  /*0920*/  @!P5 VIADD R14, R14, 0x1 ;  /* 0x000000010e0ed836 */ /* 0x000fc60000000000 */
[----:B------:R-:W-:Y:S01]  /*0930*/  ISETP.GE.U32.AND P6, PT, R9, R0, PT ;  /* 0x000000000900720c */ /* 0x000fe20003fc6070 */
[----:B------:R-:W-:Y:S01]  /*0940*/  IMAD.IADD R0, R2, 0x1, -R7 ;  /* 0x0000000102007824 */ /* 0x000fe200078e0a07 */
[----:B------:R-:W2:Y:S01]  /*0950*/  @!P1 LDC.64 R8, c[0x0][0x240] ;  /* 0x00009000ff089b82 */ /* 0x000ea20000000a00 */
[----:B------:R-:W3:Y:S02]  /*0960*/  @!P4 S2R R25, SR_CgaCtaId ;  /* 0x000000000019c919 */ /* 0x000ee40000008800 */
[----:B------:R-:W-:-:S05]  /*0970*/  IMAD.SHL.U32 R16, R0, 0x8, RZ ;  /* 0x0000000800107824 */ /* 0x000fca00078e00ff */
[----:B------:R-:W-:Y:S02]  /*0980*/  SHF.R.S32.HI R17, RZ, 0x1f, R16 ;  /* 0x0000001fff117819 */ /* 0x000fe40000011410 */
[----:B------:R-:W-:Y:S01]  /*0990*/  IADD3 R6, P2, R16, UR10, RZ ;  /* 0x0000000a10067c10 */ /* 0x000fe2000ff5e0ff */
[----:B------:R-:W-:Y:S01]  /*09a0*/  USHF.R.S32.HI UR10, URZ, 0x1f, UR9 ;  /* 0x0000001f3f0a7899 */ /* 0x000fe20008011409 */
[----:B------:R-:W-:Y:S01]  /*09b0*/  @P6 VIADD R14, R14, 0x1 ;  /* 0x000000010e0e6836 */ /* 0x000fe20000000000 */
[----:B------:R-:W-:Y:S02]  /*09c0*/  ISETP.NE.AND P6, PT, R11, RZ, PT ;  /* 0x000000ff0b00720c */ /* 0x000fe40003fc5270 */
[----:B------:R-:W-:Y:S01]  /*09d0*/  IADD3.X R7, R17, UR4, RZ, P2, !PT ;  /* 0x0000000411077c10 */ /* 0x000fe200097fe4ff */
[----:B------:R-:W-:Y:S01]  /*09e0*/  UIMAD UR10, UR10, UR6, URZ ;  /* 0x000000060a0a72a4 */ /* 0x000fe2000f8e023f */
[----:B------:R-:W-:Y:S01]  /*09f0*/  ISETP.GE.AND P2, PT, R3, RZ, PT ;  /* 0x000000ff0300720c */ /* 0x000fe20003f46270 */
[----:B------:R-:W-:Y:S01]  /*0a00*/  VIADD R3, R18, 0x10 ;  /* 0x0000001012037836 */ /* 0x000fe20000000000 */
[----:B------:R-:W4:Y:S01]  /*0a10*/  S2UR UR4, SR_CgaCtaId ;  /* 0x00000000000479c3 */ /* 0x000f220000008800 */
[----:B------:R-:W-:Y:S01]  /*0a20*/  IMAD.WIDE.U32 R20, R20, UR9, R6 ;  /* 0x0000000914147c25 */ /* 0x000fe2000f8e0006 */
[----:B------:R-:W-:-:S02]  /*0a30*/  UIMAD UR7, UR9, UR7, UR10 ;  /* 0x00000007090772a4 */ /* 0x000fc4000f8e020a */
[----:B------:R-:W-:Y:S01]  /*0a40*/  ISETP.GE.AND P5, PT, R3, UR5, PT ;  /* 0x0000000503007c0c */ /* 0x000fe2000bfa6270 */
[-C--:B--2---:R-:W-:Y:S01]  /*0a50*/  @!P1 IMAD R10, R23, R8.reuse, RZ ;  /* 0x00000008170a9224 */ /* 0x084fe200078e02ff */
[----:B------:R-:W-:Y:S01]  /*0a60*/  UMOV UR6, 0x400 ;  /* 0x0000040000067882 */ /* 0x000fe20000000000 */
[----:B------:R-:W-:Y:S01]  /*0a70*/  @UP0 ULDC.64 UR10, c[0x0][0x248] ;  /* 0x00009200000a0ab9 */ /* 0x000fe20000000a00 */
[----:B------:R-:W2:Y:S01]  /*0a80*/  @!P1 LDC.64 R6, c[0x0][0x210] ;  /* 0x00008400ff069b82 */ /* 0x000ea20000000a00 */
[----:B------:R-:W-:Y:S01]  /*0a90*/  VIADD R21, R21, UR7 ;  /* 0x0000000715157c36 */ /* 0x000fe20008000000 */
[----:B------:R-:W-:Y:S01]  /*0aa0*/  @UP0 UIMAD.WIDE.U32 UR32, UR19, UR10, URZ ;  /* 0x0000000a132002a5 */ /* 0x000fe2000f8e003f */
[----:B------:R-:W-:Y:S01]  /*0ab0*/  @!P2 IMAD.MOV R14, RZ, RZ, -R14 ;  /* 0x000000ffff0ea224 */ /* 0x000fe200078e0a0e */
[----:B------:R-:W-:Y:S01]  /*0ac0*/  ISETP.GE.AND P2, PT, R4, UR5, PT ;  /* 0x0000000504007c0c */ /* 0x000fe2000bf46270 */
[C---:B------:R-:W-:Y:S01]  /*0ad0*/  @!P1 IMAD R10, R22.reuse, R9, R10 ;  /* 0x00000009160a9224 */ /* 0x040fe200078e020a */
[----:B------:R-:W-:Y:S01]  /*0ae0*/  LOP3.LUT R9, R13, 0x38, R16, 0xf8, !PT ;  /* 0x000000380d097812 */ /* 0x000fe200078ef810 */
[----:B------:R-:W-:Y:S01]  /*0af0*/  @!P1 IMAD.WIDE.U32 R26, R22, R8, R20 ;  /* 0x00000008161a9225 */ /* 0x000fe200078e0014 */
[----:B------:R-:W-:Y:S01]  /*0b00*/  SHF.R.U32.HI R4, RZ, 0x3, R13 ;  /* 0x00000003ff047819 */ /* 0x000fe2000001160d */
[----:B------:R-:W5:Y:S01]  /*0b10*/  @!P5 S2R R24, SR_CgaCtaId ;  /* 0x000000000018d919 */ /* 0x000f620000008800 */
[----:B------:R-:W1:Y:S01]  /*0b20*/  @!P5 LDC.64 R12, c[0x0][0x240] ;  /* 0x00009000ff0cdb82 */ /* 0x000e620000000a00 */
[----:B------:R-:W-:Y:S01]  /*0b30*/  @!P6 LOP3.LUT R14, RZ, R11, RZ, 0x33, !PT ;  /* 0x0000000bff0ee212 */ /* 0x000fe200078e33ff */
[----:B------:R-:W-:Y:S01]  /*0b40*/  @!P1 IMAD.IADD R10, R27, 0x1, R10 ;  /* 0x000000011b0a9824 */ /* 0x000fe200078e020a */
[----:B------:R-:W-:Y:S01]  /*0b50*/  LOP3.LUT R4, R9, R4, RZ, 0x3c, !PT ;  /* 0x0000000409047212 */ /* 0x000fe200078e3cff */
[----:B------:R-:W-:-:S02]  /*0b60*/  @UP0 UIMAD UR19, UR19, UR11, URZ ;  /* 0x0000000b131302a4 */ /* 0x000fc4000f8e023f */
[----:B----4-:R-:W-:Y:S02]  /*0b70*/  ULEA UR4, UR4, UR6, 0x18 ;  /* 0x0000000604047291 */ /* 0x010fe4000f8ec03f */
[----:B------:R-:W4:Y:S01]  /*0b80*/  @!P0 LDC.64 R8, c[0x0][0x240] ;  /* 0x00009000ff088b82 */ /* 0x000f220000000a00 */
[----:B------:R-:W-:Y:S02]  /*0b90*/  @UP0 UIADD3 UR6, UR13, UR8, URZ ;  /* 0x000000080d060290 */ /* 0x000fe4000fffe03f */
[----:B------:R-:W-:Y:S01]  /*0ba0*/  @UP0 UIADD3 UR19, UR33, UR19, URZ ;  /* 0x0000001321130290 */ /* 0x000fe2000fffe03f */
[----:B------:R-:W-:Y:S01]  /*0bb0*/  @UP0 ULDC.64 UR8, c[0x0][0x250] ;  /* 0x0000940000080ab9 */ /* 0x000fe20000000a00 */
[C---:B--2---:R-:W-:Y:S01]  /*0bc0*/  @!P1 LEA R32, P6, R26.reuse, R6, 0x1 ;  /* 0x000000061a209211 */ /* 0x044fe200078c08ff */
[----:B------:R-:W-:Y:S01]  /*0bd0*/  @UP0 UIMAD.WIDE.U32 UR30, UR6, UR8, URZ ;  /* 0x00000008061e02a5 */ /* 0x000fe2000f8e003f */
[----:B------:R-:W-:Y:S01]  /*0be0*/  LEA.HI R6, R5, R2, RZ, 0x6 ;  /* 0x0000000205067211 */ /* 0x000fe200078f30ff */
[----:B------:R-:W-:Y:S01]  /*0bf0*/  @UP0 UIMAD UR6, UR6, UR9, URZ ;  /* 0x00000009060602a4 */ /* 0x000fe2000f8e023f */
[----:B------:R-:W-:Y:S01]  /*0c00*/  @!P1 LEA.HI.X R33, R26, R7, R10, 0x1, P6 ;  /* 0x000000071a219211 */ /* 0x000fe200030f0c0a */
[----:B------:R-:W-:Y:S01]  /*0c10*/  VIADD R26, R18, 0x60 ;  /* 0x00000060121a7836 */ /* 0x000fe20000000000 */
[----:B------:R-:W2:Y:S01]  /*0c20*/  @!P5 LDC.64 R10, c[0x0][0x210] ;  /* 0x00008400ff0adb82 */ /* 0x000ea20000000a00 */
[----:B------:R-:W-:Y:S01]  /*0c30*/  IMAD.SHL.U32 R7, R6, 0x8, RZ ;  /* 0x0000000806077824 */ /* 0x000fe200078e00ff */
[----:B------:R-:W-:Y:S01]  /*0c40*/  @!P5 IADD3 R34, P6, R22, 0x10, RZ ;  /* 0x000000101622d810 */ /* 0x000fe20007fde0ff */
[----:B------:R-:W-:-:S03]  /*0c50*/  @UP0 UIADD3 UR22, UR31, UR6, URZ ;  /* 0x000000061f160290 */ /* 0x000fc6000fffe03f */
[----:B------:R-:W-:Y:S01]  /*0c60*/  LOP3.LUT R4, R4, 0xfffffe00, R7, 0xf8, !PT ;  /* 0xfffffe0004047812 */ /* 0x000fe200078ef807 */
[--C-:B------:R-:W-:Y:S01]  /*0c70*/  @!P5 IMAD.X R27, RZ, RZ, R23.reuse, P6 ;  /* 0x000000ffff1bd224 */ /* 0x100fe200030e0617 */
[----:B------:R-:W-:Y:S01]  /*0c80*/  @!P0 IADD3 R30, P6, R22, 0x20, RZ ;  /* 0x00000020161e8810 */ /* 0x000fe20007fde0ff */
[----:B------:R-:W3:Y:S01]  /*0c90*/  @!P0 LDC.64 R6, c[0x0][0x210] ;  /* 0x00008400ff068b82 */ /* 0x000ee20000000a00 */
[----:B------:R-:W-:Y:S01]  /*0ca0*/  LEA R223, R4, UR4, 0x1 ;  /* 0x0000000404df7c11 */ /* 0x000fe2000f8e08ff */
[-C--:B-1----:R-:W-:Y:S02]  /*0cb0*/  @!P5 IMAD R27, R27, R12.reuse, RZ ;  /* 0x0000000c1b1bd224 */ /* 0x082fe400078e02ff */
[----:B------:R-:W-:Y:S02]  /*0cc0*/  @!P0 IMAD.X R29, RZ, RZ, R23, P6 ;  /* 0x000000ffff1d8224 */ /* 0x000fe400030e0617 */
[----:B------:R-:W-:Y:S01]  /*0cd0*/  @!PT LDS RZ, [RZ] ;  /* 0x00000000fffff984 */ /* 0x000fe20000000800 */
[----:B------:R-:W-:Y:S01]  /*0ce0*/  @!PT LDS RZ, [RZ] ;  /* 0x00000000fffff984 */ /* 0x000fe20000000800 */
[----:B------:R-:W-:Y:S01]  /*0cf0*/  @!PT LDS RZ, [RZ] ;  /* 0x00000000fffff984 */ /* 0x000fe20000000800 */
[----:B------:R-:W-:Y:S01]  /*0d00*/  @!P1 LDGSTS.E.BYPASS.LTC128B.128 [R223], desc[UR16][R32.64] ;  /* 0x0000000020df9fae */ /* 0x000fe2000b901d50 */
[C---:B------:R-:W-:Y:S01]  /*0d10*/  @!P5 IMAD R13, R34.reuse, R13, R27 ;  /* 0x0000000d220dd224 */ /* 0x040fe200078e021b */
[----:B------:R-:W-:Y:S01]  /*0d20*/  @!P5 MOV R27, 0x400 ;  /* 0x00000400001bd802 */ /* 0x000fe20000000f00 */
[----:B------:R-:W-:Y:S01]  /*0d30*/  @!P5 IMAD.WIDE.U32 R34, R34, R12, R20 ;  /* 0x0000000c2222d225 */ /* 0x000fe200078e0014 */
[----:B------:R2:W-:Y:S01]  /*0d40*/  @!P1 LDGSTS.E.BYPASS.LTC128B.128 [R223+0x4000], desc[UR16][R32.64+0x80] ;  /* 0x0400008020df9fae */ /* 0x0005e2000b901d50 */
[----:B------:R-:W-:-:S02]  /*0d50*/  ISETP.GE.AND P1, PT, R26, UR5, PT ;  /* 0x000000051a007c0c */ /* 0x000fc4000bf26270 */
[-C--:B----4-:R-:W-:Y:S01]  /*0d60*/  @!P0 IMAD R26, R29, R8.reuse, RZ ;  /* 0x000000081d1a8224 */ /* 0x090fe200078e02ff */
[----:B-----5:R-:W-:Y:S01]  /*0d70*/  @!P5 LEA R27, R24, R27, 0x18 ;  /* 0x0000001b181bd211 */ /* 0x020fe200078ec0ff */
[----:B------:R-:W-:Y:S02]  /*0d80*/  @!P5 IMAD.IADD R28, R35, 0x1, R13 ;  /* 0x00000001231cd824 */ /* 0x000fe400078e020d */
[C---:B------:R-:W-:Y:S01]  /*0d90*/  @!P0 IMAD R12, R30.reuse, R9, R26 ;  /* 0x000000091e0c8224 */ /* 0x040fe200078e021a */
[----:B------:R-:W-:Y:S01]  /*0da0*/  @!P0 MOV R26, 0x400 ;  /* 0x00000400001a8802 */ /* 0x000fe20000000f00 */
[----:B------:R-:W-:Y:S02]  /*0db0*/  @!P0 IMAD.WIDE.U32 R30, R30, R8, R20 ;  /* 0x000000081e1e8225 */ /* 0x000fe400078e0014 */
[----:B------:R-:W1:Y:S01]  /*0dc0*/  @!P4 LDC.64 R8, c[0x0][0x240] ;  /* 0x00009000ff08cb82 */ /* 0x000e620000000a00 */
[----:B------:R-:W-:Y:S01]  /*0dd0*/  @!P0 LEA R13, R15, R26, 0x18 ;  /* 0x0000001a0f0d8211 */ /* 0x000fe200078ec0ff */
[----:B------:R-:W-:Y:S01]  /*0de0*/  @!P0 IMAD.IADD R12, R31, 0x1, R12 ;  /* 0x000000011f0c8824 */ /* 0x000fe200078e020c */
[----:B------:R-:W4:Y:S01]  /*0df0*/  @!P3 S2R R15, SR_CgaCtaId ;  /* 0x00000000000fb919 */ /* 0x000f220000008800 */
[----:B------:R-:W-:-:S02]  /*0e00*/  @!P5 IMAD R27, R4, 0x2, R27 ;  /* 0x00000002041bd824 */ /* 0x000fc400078e021b */
[----:B------:R-:W-:Y:S02]  /*0e10*/  @!P0 IMAD R13, R4, 0x2, R13 ;  /* 0x00000002040d8824 */ /* 0x000fe400078e020d */
[----:B------:R-:W-:Y:S01]  /*0e20*/  @!P4 IMAD.MOV.U32 R31, RZ, RZ, R21 ;  /* 0x000000ffff1fc224 */ /* 0x000fe200078e0015 */
[C---:B--2---:R-:W-:Y:S02]  /*0e30*/  @!P5 LEA R32, P6, R34.reuse, R10, 0x1 ;  /* 0x0000000a2220d211 */ /* 0x044fe400078c08ff */
[----:B------:R-:W-:Y:S02]  /*0e40*/  @!P4 MOV R10, 0x400 ;  /* 0x00000400000ac802 */ /* 0x000fe40000000f00 */
[----:B------:R-:W-:Y:S01]  /*0e50*/  @!P5 LEA.HI.X R33, R34, R11, R28, 0x1, P6 ;  /* 0x0000000b2221d211 */ /* 0x000fe200030f0c1c */
[----:B------:R-:W-:Y:S01]  /*0e60*/  VIADD R28, R18, 0x70 ;  /* 0x00000070121c7836 */ /* 0x000fe20000000000 */
[----:B---3--:R-:W-:Y:S02]  /*0e70*/  @!P4 LEA R25, R25, R10, 0x18 ;  /* 0x0000000a1919c211 */ /* 0x008fe400078ec0ff */
[----:B------:R-:W2:Y:S01]  /*0e80*/  @!P4 LDC.64 R10, c[0x0][0x210] ;  /* 0x00008400ff0acb82 */ /* 0x000ea20000000a00 */
[C---:B------:R-:W-:Y:S01]  /*0e90*/  @!P0 LEA R34, P6, R30.reuse, R6, 0x1 ;  /* 0x000000061e228211 */ /* 0x040fe200078c08ff */
[----:B------:R-:W-:Y:S03]  /*0ea0*/  @!P5 LDGSTS.E.BYPASS.LTC128B.128 [R27+0x800], desc[UR16][R32.64] ;  /* 0x00800000201bdfae */ /* 0x000fe6000b901d50 */
[----:B------:R-:W-:Y:S01]  /*0eb0*/  @!P0 LEA.HI.X R35, R30, R7, R12, 0x1, P6 ;  /* 0x000000071e238211 */ /* 0x000fe200030f0c0c */
[----:B------:R3:W-:Y:S01]  /*0ec0*/  @!P5 LDGSTS.E.BYPASS.LTC128B.128 [R27+0x4800], desc[UR16][R32.64+0x80] ;  /* 0x04800080201bdfae */ /* 0x0007e2000b901d50 */
[----:B------:R-:W-:Y:S01]  /*0ed0*/  @!P4 IADD3 R12, P6, R22, 0x30, RZ ;  /* 0x00000030160cc810 */ /* 0x000fe20007fde0ff */
[----:B------:R-:W5:Y:S01]  /*0ee0*/  @!P3 LDC.64 R6, c[0x0][0x240] ;  /* 0x00009000ff06bb82 */ /* 0x000f620000000a00 */
[----:B------:R-:W-:Y:S01]  /*0ef0*/  @!P4 IMAD.MOV.U32 R30, RZ, RZ, R20 ;  /* 0x000000ffff1ec224 */ /* 0x000fe200078e0014 */
[----:B------:R-:W-:Y:S02]  /*0f00*/  @!P0 LDGSTS.E.BYPASS.LTC128B.128 [R13+0x1000], desc[UR16][R34.64] ;  /* 0x01000000220d8fae */ /* 0x000fe4000b901d50 */
[----:B------:R-:W-:Y:S01]  /*0f10*/  @!P4 IMAD.X R29, RZ, RZ, R23, P6 ;  /* 0x000000ffff1dc224 */ /* 0x000fe200030e0617 */
[----:B------:R-:W-:Y:S01]  /*0f20*/  ISETP.GE.AND P6, PT, R18, UR18, PT ;  /* 0x0000001212007c0c */ /* 0x000fe2000bfc6270 */
[----:B------:R5:W-:Y:S01]  /*0f30*/  @!P0 LDGSTS.E.BYPASS.LTC128B.128 [R13+0x5000], desc[UR16][R34.64+0x80] ;  /* 0x05000080220d8fae */ /* 0x000be2000b901d50 */
[----:B------:R-:W-:Y:S01]  /*0f40*/  @!P3 IADD3 R24, P0, R22, 0x40, RZ ;  /* 0x000000401618b810 */ /* 0x000fe20007f1e0ff */
[----:B-1----:R-:W-:-:S02]  /*0f50*/  @!P4 IMAD R26, R29, R8, RZ ;  /* 0x000000081d1ac224 */ /* 0x002fc400078e02ff */
[C---:B------:R-:W-:Y:S01]  /*0f60*/  @!P4 IMAD.WIDE.U32 R30, R12.reuse, R8, R30 ;  /* 0x000000080c1ec225 */ /* 0x040fe200078e001e */
[----:B------:R-:W1:Y:S03]  /*0f70*/  @!P1 S2R R29, SR_CgaCtaId ;  /* 0x00000000001d9919 */ /* 0x000e660000008800 */
[----:B------:R-:W-:Y:S02]  /*0f80*/  @!P4 IMAD R26, R12, R9, R26 ;  /* 0x000000090c1ac224 */ /* 0x000fe400078e021a */
[----:B------:R-:W1:Y:S01]  /*0f90*/  @!P3 LDC.64 R8, c[0x0][0x210] ;  /* 0x00008400ff08bb82 */ /* 0x000e620000000a00 */
[----:B--2---:R-:W-:Y:S01]  /*0fa0*/  @!P4 LEA R36, P5, R30, R10, 0x1 ;  /* 0x0000000a1e24c211 */ /* 0x004fe200078a08ff */
[----:B------:R-:W-:Y:S01]  /*0fb0*/  @!P4 IMAD.IADD R26, R31, 0x1, R26 ;  /* 0x000000011f1ac824 */ /* 0x000fe200078e021a */
[----:B------:R-:W-:-:S04]  /*0fc0*/  @!P3 MOV R10, 0x400 ;  /* 0x00000400000ab802 */ /* 0x000fc80000000f00 */
[----:B------:R-:W-:Y:S01]  /*0fd0*/  @!P4 LEA.HI.X R37, R30, R11, R26, 0x1, P5 ;  /* 0x0000000b1e25c211 */ /* 0x000fe200028f0c1a */
[----:B------:R-:W-:Y:S01]  /*0fe0*/  @!P4 IMAD R30, R4, 0x2, R25 ;  /* 0x00000002041ec824 */ /* 0x000fe200078e0219 */
[----:B----4-:R-:W-:Y:S01]  /*0ff0*/  @!P3 LEA R11, R15, R10, 0x18 ;  /* 0x0000000a0f0bb211 */ /* 0x010fe200078ec0ff */
[----:B---3--:R-:W-:Y:S01]  /*1000*/  @!P3 IMAD.X R27, RZ, RZ, R23, P0 ;  /* 0x000000ffff1bb224 */ /* 0x008fe200000e0617 */
[----:B------:R-:W-:Y:S01]  /*1010*/  ISETP.GE.AND P0, PT, R28, UR5, PT ;  /* 0x000000051c007c0c */ /* 0x000fe2000bf06270 */
[----:B------:R-:W2:Y:S01]  /*1020*/  @!P2 S2R R10, SR_CgaCtaId ;  /* 0x00000000000aa919 */ /* 0x000ea20000008800 */
[----:B------:R-:W-:Y:S01]  /*1030*/  @!P3 IMAD.MOV.U32 R32, RZ, RZ, R20 ;  /* 0x000000ffff20b224 */ /* 0x000fe200078e0014 */
[----:B------:R-:W-:Y:S01]  /*1040*/  ISETP.GE.AND P5, PT, R3, UR18, PT ;  /* 0x0000001203007c0c */ /* 0x000fe2000bfa6270 */
[----:B-----5:R-:W-:Y:S01]  /*1050*/  @!P3 IMAD R26, R27, R6, RZ ;  /* 0x000000061b1ab224 */ /* 0x020fe200078e02ff */
[----:B------:R-:W-:Y:S01]  /*1060*/  @!P4 LDGSTS.E.BYPASS.LTC128B.128 [R30+0x1800], desc[UR16][R36.64] ;  /* 0x01800000241ecfae */ /* 0x000fe2000b901d50 */
[----:B------:R-:W3:Y:S01]  /*1070*/  @!P2 LDC.64 R12, c[0x0][0x240] ;  /* 0x00009000ff0cab82 */ /* 0x000ee20000000a00 */
[----:B------:R-:W-:Y:S01]  /*1080*/  @!P3 IMAD.MOV.U32 R33, RZ, RZ, R21 ;  /* 0x000000ffff21b224 */ /* 0x000fe200078e0015 */
[----:B------:R-:W-:Y:S01]  /*1090*/  LEA.HI R15, R5, R2, RZ, 0x4 ;  /* 0x00000002050f7211 */ /* 0x000fe200078f20ff */
[C---:B------:R-:W-:Y:S01]  /*10a0*/  @!P3 IMAD R26, R24.reuse, R7, R26 ;  /* 0x00000007181ab224 */ /* 0x040fe200078e021a */
[----:B------:R4:W-:Y:S01]  /*10b0*/  @!P4 LDGSTS.E.BYPASS.LTC128B.128 [R30+0x5800], desc[UR16][R36.64+0x80] ;  /* 0x05800080241ecfae */ /* 0x0009e2000b901d50 */
[----:B------:R-:W-:Y:S01]  /*10c0*/  @!P3 IMAD.WIDE.U32 R32, R24, R6, R32 ;  /* 0x000000061820b225 */ /* 0x000fe200078e0020 */
[----:B------:R-:W-:Y:S01]  /*10d0*/  @!P2 IADD3 R28, P4, R22, 0x50, RZ ;  /* 0x00000050161ca810 */ /* 0x000fe20007f9e0ff */
[----:B------:R-:W5:Y:S01]  /*10e0*/  @!P0 S2R R27, SR_CgaCtaId ;  /* 0x00000000001b8919 */ /* 0x000f620000008800 */
[----:B------:R-:W5:Y:S01]  /*10f0*/  @!P2 LDC.64 R6, c[0x0][0x210] ;  /* 0x00008400ff06ab82 */ /* 0x000f620000000a00 */
[----:B------:R-:W-:-:S02]  /*1100*/  @!P3 IMAD.IADD R26, R33, 0x1, R26 ;  /* 0x00000001211ab824 */ /* 0x000fc400078e021a */
[----:B------:R-:W-:Y:S01]  /*1110*/  @!P2 IMAD.X R31, RZ, RZ, R23, P4 ;  /* 0x000000ffff1fa224 */ /* 0x000fe200020e0617 */
[----:B-1----:R-:W-:Y:S01]  /*1120*/  @!P3 LEA R34, P4, R32, R8, 0x1 ;  /* 0x000000082022b211 */ /* 0x002fe200078808ff */
[----:B------:R-:W-:Y:S01]  /*1130*/  @!P3 IMAD R11, R4, 0x2, R11 ;  /* 0x00000002040bb824 */ /* 0x000fe200078e020b */
[----:B------:R-:W1:Y:S02]  /*1140*/  @!P6 S2R R25, SR_CgaCtaId ;  /* 0x000000000019e919 */ /* 0x000e640000008800 */
[----:B------:R-:W-:Y:S02]  /*1150*/  @!P3 LEA.HI.X R35, R32, R9, R26, 0x1, P4 ;  /* 0x000000092023b211 */ /* 0x000fe400020f0c1a */
[----:B------:R-:W-:Y:S01]  /*1160*/  ISETP.GE.AND P4, PT, R3, UR18, PT ;  /* 0x0000001203007c0c */ /* 0x000fe2000bf86270 */
[----:B------:R-:W1:Y:S01]  /*1170*/  @!P5 S2R R24, SR_CgaCtaId ;  /* 0x000000000018d919 */ /* 0x000e620000008800 */
[----:B------:R-:W-:Y:S02]  /*1180*/  @!P2 MOV R3, 0x400 ;  /* 0x000004000003a802 */ /* 0x000fe40000000f00 */
[----:B------:R-:W-:Y:S01]  /*1190*/  SHF.R.S32.HI R26, RZ, 0x4, R15 ;  /* 0x00000004ff1a7819 */ /* 0x000fe2000001140f */
[----:B---3--:R-:W-:Y:S01]  /*11a0*/  @!P2 IMAD R8, R31, R12, RZ ;  /* 0x0000000c1f08a224 */ /* 0x008fe200078e02ff */
[----:B------:R-:W-:Y:S01]  /*11b0*/  @!P3 LDGSTS.E.BYPASS.LTC128B.128 [R11+0x2000], desc[UR16][R34.64] ;  /* 0x02000000220bbfae */ /* 0x000fe2000b901d50 */
[----:B------:R-:W-:Y:S01]  /*11c0*/  @!P2 IMAD.MOV.U32 R31, RZ, RZ, R21 ;  /* 0x000000ffff1fa224 */ /* 0x000fe200078e0015 */
[----:B--2---:R-:W-:Y:S01]  /*11d0*/  @!P2 LEA R3, R10, R3, 0x18 ;  /* 0x000000030a03a211 */ /* 0x004fe200078ec0ff */
[C---:B------:R-:W-:Y:S01]  /*11e0*/  @!P2 IMAD R13, R28.reuse, R13, R8 ;  /* 0x0000000d1c0da224 */ /* 0x040fe200078e0208 */
[----:B------:R2:W-:Y:S01]  /*11f0*/  @!P3 LDGSTS.E.BYPASS.LTC128B.128 [R11+0x6000], desc[UR16][R34.64+0x80] ;  /* 0x06000080220bbfae */ /* 0x0005e2000b901d50 */
[----:B------:R-:W3:Y:S01]  /*1200*/  @!P1 LDC.64 R8, c[0x0][0x240] ;  /* 0x00009000ff089b82 */ /* 0x000ee20000000a00 */
[--C-:B----4-:R-:W-:Y:S01]  /*1210*/  @!P2 IMAD.MOV.U32 R30, RZ, RZ, R20.reuse ;  /* 0x000000ffff1ea224 */ /* 0x110fe200078e0014 */
[C---:B------:R-:W-:Y:S01]  /*1220*/  LEA.HI R221, R15.reuse, R26, RZ, 0x1 ;  /* 0x0000001a0fdd7211 */ /* 0x040fe200078f08ff */
[----:B------:R-:W-:Y:S01]  /*1230*/  @!P1 IMAD.MOV.U32 R36, RZ, RZ, R20 ;  /* 0x000000ffff249224 */ /* 0x000fe200078e0014 */
[----:B------:R-:W-:Y:S01]  /*1240*/  LOP3.LUT R15, R15, 0xfffffff0, RZ, 0xc0, !PT ;  /* 0xfffffff00f0f7812 */ /* 0x000fe200078ec0ff */
[----:B------:R-:W-:Y:S01]  /*1250*/  @!P2 IMAD.WIDE.U32 R30, R28, R12, R30 ;  /* 0x0000000c1c1ea225 */ /* 0x000fe200078e001e */
[----:B------:R-:W-:-:S02]  /*1260*/  LOP3.LUT R221, R221, 0xfffffffe, RZ, 0xc0, !PT ;  /* 0xfffffffedddd7812 */ /* 0x000fc400078ec0ff */
[----:B------:R-:W-:Y:S01]  /*1270*/  @!P6 MOV R28, 0x400 ;  /* 0x00000400001ce802 */ /* 0x000fe20000000f00 */
[----:B------:R-:W-:Y:S01]  /*1280*/  @!P2 IMAD.IADD R12, R31, 0x1, R13 ;  /* 0x000000011f0ca824 */ /* 0x000fe200078e020d */
[----:B-----5:R-:W-:Y:S01]  /*1290*/  @!P2 LEA R32, P3, R30, R6, 0x1 ;  /* 0x000000061e20a211 */ /* 0x020fe200078608ff */
[----:B------:R-:W-:Y:S01]  /*12a0*/  @!P1 IMAD.MOV.U32 R37, RZ, RZ, R21 ;  /* 0x000000ffff259224 */ /* 0x000fe200078e0015 */
[----:B------:R-:W-:Y:S01]  /*12b0*/  @!P0 MOV R6, 0x400 ;  /* 0x0000040000068802 */ /* 0x000fe20000000f00 */
[----:B------:R-:W-:Y:S01]  /*12c0*/  @!P2 IMAD R3, R4, 0x2, R3 ;  /* 0x000000020403a824 */ /* 0x000fe200078e0203 */
[----:B------:R-:W-:Y:S01]  /*12d0*/  @!P2 LEA.HI.X R33, R30, R7, R12, 0x1, P3 ;  /* 0x000000071e21a211 */ /* 0x000fe200018f0c0c */
[----:B------:R-:W-:Y:S01]  /*12e0*/  IMAD.IADD R221, R26, 0x1, -R221 ;  /* 0x000000011add7824 */ /* 0x000fe200078e0add */
[----:B------:R-:W-:Y:S02]  /*12f0*/  @!P0 LEA R27, R27, R6, 0x18 ;  /* 0x000000061b1b8211 */ /* 0x000fe400078ec0ff */
[----:B------:R-:W-:Y:S01]  /*1300*/  @!P1 IADD3 R12, P3, R22, 0x60, RZ ;  /* 0x00000060160c9810 */ /* 0x000fe20007f7e0ff */
[----:B------:R-:W4:Y:S01]  /*1310*/  @!P0 LDC.64 R6, c[0x0][0x240] ;  /* 0x00009000ff068b82 */ /* 0x000f220000000a00 */
[----:B------:R-:W-:Y:S01]  /*1320*/  @!P2 LDGSTS.E.BYPASS.LTC128B.128 [R3+0x2800], desc[UR16][R32.64] ;  /* 0x028000002003afae */ /* 0x000fe2000b901d50 */
[----:B------:R-:W-:-:S02]  /*1330*/  @!P1 MOV R26, 0x400 ;  /* 0x00000400001a9802 */ /* 0x000fc40000000f00 */
[----:B------:R-:W-:Y:S01]  /*1340*/  @!P1 IMAD.X R13, RZ, RZ, R23, P3 ;  /* 0x000000ffff0d9224 */ /* 0x000fe200018e0617 */
[----:B------:R-:W-:Y:S01]  /*1350*/  @!P0 IADD3 R22, P3, R22, 0x70, RZ ;  /* 0x0000007016168810 */ /* 0x000fe20007f7e0ff */
[CC--:B---3--:R-:W-:Y:S01]  /*1360*/  @!P1 IMAD.WIDE.U32 R36, R12.reuse, R8.reuse, R36 ;  /* 0x000000080c249225 */ /* 0x0c8fe200078e0024 */
[----:B------:R3:W-:Y:S01]  /*1370*/  @!P2 LDGSTS.E.BYPASS.LTC128B.128 [R3+0x6800], desc[UR16][R32.64+0x80] ;  /* 0x068000802003afae */ /* 0x0007e2000b901d50 */
[----:B--2---:R-:W2:Y:S01]  /*1380*/  @!P1 LDC.64 R10, c[0x0][0x210] ;  /* 0x00008400ff0a9b82 */ /* 0x004ea20000000a00 */
[----:B------:R-:W-:Y:S01]  /*1390*/  @!P5 MOV R31, 0x400 ;  /* 0x00000400001fd802 */ /* 0x000fe20000000f00 */
[----:B------:R-:W-:Y:S01]  /*13a0*/  @!P1 IMAD R13, R13, R8, RZ ;  /* 0x000000080d0d9224 */ /* 0x000fe200078e02ff */
[----:B-1----:R-:W-:Y:S01]  /*13b0*/  @!P6 LEA R25, R25, R28, 0x18 ;  /* 0x0000001c1919e211 */ /* 0x002fe200078ec0ff */
[----:B------:R-:W-:Y:S01]  /*13c0*/  @!P0 IMAD.MOV.U32 R34, RZ, RZ, R20 ;  /* 0x000000ffff228224 */ /* 0x000fe200078e0014 */
[----:B------:R-:W-:Y:S01]  /*13d0*/  @!P1 LEA R29, R29, R26, 0x18 ;  /* 0x0000001a1d1d9211 */ /* 0x000fe200078ec0ff */
[----:B------:R-:W-:Y:S01]  /*13e0*/  @!P1 IMAD R13, R12, R9, R13 ;  /* 0x000000090c0d9224 */ /* 0x000fe200078e020d */
[----:B------:R-:W-:Y:S01]  /*13f0*/  @!P5 LEA R31, R24, R31, 0x18 ;  /* 0x0000001f181fd211 */ /* 0x000fe200078ec0ff */
[----:B------:R-:W1:Y:S01]  /*1400*/  @!P0 LDC.64 R8, c[0x0][0x210] ;  /* 0x00008400ff088b82 */ /* 0x000e620000000a00 */
[----:B------:R-:W-:-:S02]  /*1410*/  @!P0 IMAD.X R23, RZ, RZ, R23, P3 ;  /* 0x000000ffff178224 */ /* 0x000fc400018e0617 */
[----:B------:R-:W-:Y:S02]  /*1420*/  @!P1 IMAD.IADD R12, R37, 0x1, R13 ;  /* 0x00000001250c9824 */ /* 0x000fe400078e020d */
[----:B------:R-:W-:Y:S02]  /*1430*/  @!P0 IMAD.MOV.U32 R35, RZ, RZ, R21 ;  /* 0x000000ffff238224 */ /* 0x000fe400078e0015 */
[-C--:B----4-:R-:W-:Y:S02]  /*1440*/  @!P0 IMAD R23, R23, R6.reuse, RZ ;  /* 0x0000000617178224 */ /* 0x090fe400078e02ff */
[----:B------:R-:W-:-:S04]  /*1450*/  @!P0 IMAD.WIDE.U32 R34, R22, R6, R34 ;  /* 0x0000000616228225 */ /* 0x000fc800078e0022 */
[----:B------:R-:W-:Y:S01]  /*1460*/  @!P0 IMAD R7, R22, R7, R23 ;  /* 0x0000000716078224 */ /* 0x000fe200078e0217 */
[----:B--2---:R-:W-:Y:S01]  /*1470*/  @!P1 LEA R20, P2, R36, R10, 0x1 ;  /* 0x0000000a24149211 */ /* 0x004fe200078408ff */
[----:B---3--:R-:W-:-:S03]  /*1480*/  IMAD.IADD R3, R2, 0x1, -R15 ;  /* 0x0000000102037824 */ /* 0x008fc600078e0a0f */
[----:B------:R-:W-:Y:S01]  /*1490*/  @!P1 LEA.HI.X R21, R36, R11, R12, 0x1, P2 ;  /* 0x0000000b24159211 */ /* 0x000fe200010f0c0c */
[----:B------:R-:W-:Y:S01]  /*14a0*/  IMAD.SHL.U32 R12, R0, 0x40, RZ ;  /* 0x00000040000c7824 */ /* 0x000fe200078e00ff */
[----:B------:R-:W-:Y:S01]  /*14b0*/  PLOP3.LUT P2, PT, PT, PT, UP0, 0x80, 0x0 ;  /* 0x000000000000781c */ /* 0x000fe20003f4f008 */
[----:B------:R-:W-:Y:S01]  /*14c0*/  IMAD.SHL.U32 R11, R18, 0x8, RZ ;  /* 0x00000008120b7824 */ /* 0x000fe200078e00ff */
[----:B------:R-:W-:Y:S02]  /*14d0*/  SHF.R.S32.HI R6, RZ, 0x1f, R3 ;  /* 0x0000001fff067819 */ /* 0x000fe40000011403 */
[----:B------:R-:W-:Y:S02]  /*14e0*/  LOP3.LUT R12, R12, 0x1c0, RZ, 0xc0, !PT ;  /* 0x000001c00c0c7812 */ /* 0x000fe400078ec0ff */
[----:B------:R-:W-:Y:S02]  /*14f0*/  LEA.HI R13, R6, R3, RZ, 0x3 ;  /* 0x00000003060d7211 */ /* 0x000fe400078f18ff */
[----:B------:R-:W-:-:S02]  /*1500*/  LOP3.LUT R11, R12, 0x8, R11, 0xf8, !PT ;  /* 0x000000080c0b7812 */ /* 0x000fc400078ef80b */
[----:B------:R-:W-:Y:S02]  /*1510*/  LOP3.LUT R6, R13, 0xfffffff8, RZ, 0xc0, !PT ;  /* 0xfffffff80d067812 */ /* 0x000fe400078ec0ff */
[----:B------:R-:W-:Y:S02]  /*1520*/  SHF.R.U32.HI R12, RZ, 0x3, R12 ;  /* 0x00000003ff0c7819 */ /* 0x000fe4000001160c */
[----:B-1----:R-:W-:Y:S01]  /*1530*/  @!P0 LEA R32, P3, R34, R8, 0x1 ;  /* 0x0000000822208211 */ /* 0x002fe200078608ff */
[----:B------:R-:W-:Y:S01]  /*1540*/  IMAD.IADD R3, R3, 0x1, -R6 ;  /* 0x0000000103037824 */ /* 0x000fe200078e0a06 */
[----:B------:R-:W-:Y:S01]  /*1550*/  LOP3.LUT R12, R11, R12, RZ, 0x3c, !PT ;  /* 0x0000000c0b0c7212 */ /* 0x000fe200078e3cff */
        /* <DEDUP_REMOVED lines=13> */
.L_x_1177:
[----:B------:R-:W-:Y:S01]  /*1630*/  @!P0 IADD3 R6, R35, R7, RZ ;  /* 0x0000000723068210 */ /* 0x000fe20007ffe0ff */
        /* <DEDUP_REMOVED lines=13> */
.L_x_1178:
[C---:B------:R-:W-:Y:S01]  /*1710*/  IMAD R11, R19.reuse, UR10, RZ ;  /* 0x0000000a130b7c24 */ /* 0x040fe2000f8e02ff */
[----:B------:R-:W-:Y:S01]  /*1720*/  @!P0 LEA.HI.X R33, R34, R9, R6, 0x1, P3 ;  /* 0x0000000922218211 */ /* 0x000fe200018f0c06 */
[C---:B------:R-:W-:Y:S01]  /*1730*/  IMAD.WIDE.U32 R22, R18.reuse, UR10, R16 ;  /* 0x0000000a12167c25 */ /* 0x040fe2000f8e0010 */
[----:B------:R-:W-:Y:S01]  /*1740*/  ISETP.GE.AND P3, PT, R18, UR18, PT ;  /* 0x0000001212007c0c */ /* 0x000fe2000bf66270 */
[----:B------:R-:W-:Y:S01]  /*1750*/  ULDC.64 UR6, c[0x0][0x260] ;  /* 0x0000980000067ab9 */ /* 0x000fe20000000a00 */
[----:B------:R-:W-:Y:S01]  /*1760*/  @!P1 LEA R29, R4, R29, 0x1 ;  /* 0x0000001d041d9211 */ /* 0x000fe200078e08ff */
[----:B------:R-:W-:Y:S01]  /*1770*/  IMAD R7, R19, UR8, RZ ;  /* 0x0000000813077c24 */ /* 0x000fe2000f8e02ff */
[----:B------:R-:W-:Y:S01]  /*1780*/  IADD3 R224, P2, R22, UR32, RZ ;  /* 0x0000002016e07c10 */ /* 0x000fe2000ff5e0ff */
[----:B------:R-:W-:Y:S01]  /*1790*/  IMAD R6, R18, UR11, R11 ;  /* 0x0000000b12067c24 */ /* 0x000fe2000f8e020b */
[----:B------:R-:W-:Y:S01]  /*17a0*/  @!P5 LEA R31, R4, R31, 0x1 ;  /* 0x0000001f041fd211 */ /* 0x000fe200078e08ff */
[----:B------:R-:W-:Y:S01]  /*17b0*/  IMAD.SHL.U32 R8, R3, 0x40, RZ ;  /* 0x0000004003087824 */ /* 0x000fe200078e00ff */
[----:B------:R-:W-:Y:S01]  /*17c0*/  USHF.L.U64.HI UR12, UR10, 0x5, UR11 ;  /* 0x000000050a0c7899 */ /* 0x000fe2000801020b */
[----:B------:R-:W-:Y:S01]  /*17d0*/  IMAD.WIDE.U32 R16, R18, UR8, R16 ;  /* 0x0000000812107c25 */ /* 0x000fe2000f8e0010 */
[----:B------:R-:W-:Y:S01]  /*17e0*/  IADD3.X R225, R23, UR19, R6, P2, !PT ;  /* 0x0000001317e17c10 */ /* 0x000fe200097fe406 */
[----:B------:R-:W-:Y:S01]  /*17f0*/  USHF.L.U32 UR13, UR10, 0x5, URZ ;  /* 0x000000050a0d7899 */ /* 0x000fe2000800063f */
[----:B------:R-:W-:Y:S01]  /*1800*/  LOP3.LUT R6, R8, 0x1c0, RZ, 0xc0, !PT ;  /* 0x000001c008067812 */ /* 0x000fe200078ec0ff */
[----:B------:R-:W-:Y:S01]  /*1810*/  IMAD R18, R18, UR9, R7 ;  /* 0x0000000912127c24 */ /* 0x000fe2000f8e0207 */
[----:B------:R-:W-:Y:S01]  /*1820*/  IADD3 R180, P2, R16, UR30, RZ ;  /* 0x0000001e10b47c10 */ /* 0x000fe2000ff5e0ff */
[----:B------:R-:W-:Y:S01]  /*1830*/  IMAD.SHL.U32 R7, R221, 0x8, RZ ;  /* 0x00000008dd077824 */ /* 0x000fe200078e00ff */
[----:B------:R-:W-:Y:S01]  /*1840*/  SHF.R.S32.HI R16, RZ, 0x1f, R14 ;  /* 0x0000001fff107819 */ /* 0x000fe2000001140e */
[C---:B------:R-:W-:Y:S01]  /*1850*/  @!P0 IMAD R27, R4.reuse, 0x2, R27 ;  /* 0x00000002041b8824 */ /* 0x040fe200078e021b */
[----:B------:R-:W1:Y:S01]  /*1860*/  @!P6 LDC.64 R8, c[0x0][0x218] ;  /* 0x00008600ff08eb82 */ /* 0x000e620000000a00 */
[----:B------:R-:W-:Y:S01]  /*1870*/  @!P6 IMAD R25, R4, 0x2, R25 ;  /* 0x000000020419e824 */ /* 0x000fe200078e0219 */
[----:B------:R-:W-:Y:S01]  /*1880*/  LOP3.LUT R7, R6, 0x8, R7, 0xf8, !PT ;  /* 0x0000000806077812 */ /* 0x000fe200078ef807 */
[----:B------:R-:W-:Y:S01]  /*1890*/  IMAD R11, R16, UR6, RZ ;  /* 0x00000006100b7c24 */ /* 0x000fe2000f8e02ff */
[----:B------:R-:W-:Y:S01]  /*18a0*/  SHF.R.U32.HI R6, RZ, 0x3, R6 ;  /* 0x00000003ff067819 */ /* 0x000fe20000011606 */
[C---:B------:R-:W-:Y:S01]  /*18b0*/  IMAD.WIDE.U32 R224, R14.reuse, UR6, R224 ;  /* 0x000000060ee07c25 */ /* 0x040fe2000f8e00e0 */
[----:B------:R-:W-:Y:S01]  /*18c0*/  USHF.R.S32.HI UR21, URZ, 0x1f, UR24 ;  /* 0x0000001f3f157899 */ /* 0x000fe20008011418 */
[----:B------:R-:W-:Y:S01]  /*18d0*/  @!PT LDS RZ, [RZ] ;  /* 0x00000000fffff984 */ /* 0x000fe20000000800 */
[----:B------:R-:W-:Y:S01]  /*18e0*/  @!PT LDS RZ, [RZ] ;  /* 0x00000000fffff984 */ /* 0x000fe20000000800 */
[----:B------:R-:W-:Y:S01]  /*18f0*/  @!PT LDS RZ, [RZ] ;  /* 0x00000000fffff984 */ /* 0x000fe20000000800 */
[----:B------:R-:W-:Y:S01]  /*1900*/  @!P1 LDGSTS.E.BYPASS.LTC128B.128 [R29+0x3000], desc[UR16][R20.64] ;  /* 0x03000000141d9fae */ /* 0x000fe2000b901d50 */
[----:B------:R-:W-:Y:S01]  /*1910*/  LOP3.LUT R4, R7, R6, RZ, 0x3c, !PT ;  /* 0x0000000607047212 */ /* 0x000fe200078e3cff */
[----:B------:R-:W-:Y:S01]  /*1920*/  IMAD R11, R14, UR7, R11 ;  /* 0x000000070e0b7c24 */ /* 0x000fe2000f8e020b */
[----:B------:R-:W2:Y:S01]  /*1930*/  @!P5 LDC.64 R6, c[0x0][0x218] ;  /* 0x00008600ff06db82 */ /* 0x000ea20000000a00 */
[----:B------:R-:W-:Y:S01]  /*1940*/  UIMAD UR18, UR12, UR24, URZ ;  /* 0x000000180c1272a4 */ /* 0x000fe2000f8e023f */
[----:B------:R-:W-:Y:S01]  /*1950*/  IMAD.U32 R15, RZ, RZ, UR24 ;  /* 0x00000018ff0f7e24 */ /* 0x000fe2000f8e00ff */
[----:B------:R-:W-:Y:S01]  /*1960*/  USHF.L.U32 UR30, UR10, 0x4, URZ ;  /* 0x000000040a1e7899 */ /* 0x000fe2000800063f */
[----:B------:R-:W-:Y:S01]  /*1970*/  IADD3 R227, R225, R11, RZ ;  /* 0x0000000be1e37210 */ /* 0x000fe20007ffe0ff */
[----:B------:R-:W-:Y:S01]  /*1980*/  IMAD.MOV.U32 R226, RZ, RZ, R224 ;  /* 0x000000ffffe27224 */ /* 0x000fe200078e00e0 */
[----:B------:R-:W-:Y:S01]  /*1990*/  UIMAD UR18, UR21, UR13, UR18 ;  /* 0x0000000d151272a4 */ /* 0x000fe2000f8e0212 */
[----:B------:R1:W-:Y:S01]  /*19a0*/  @!P1 LDGSTS.E.BYPASS.LTC128B.128 [R29+0x7000], desc[UR16][R20.64+0x80] ;  /* 0x07000080141d9fae */ /* 0x0003e2000b901d50 */
[----:B------:R-:W-:Y:S01]  /*19b0*/  USHF.L.U64.HI UR29, UR10, 0x4, UR11 ;  /* 0x000000040a1d7899 */ /* 0x000fe2000801020b */
[----:B------:R-:W-:Y:S01]  /*19c0*/  IMAD.WIDE.U32 R22, R15, UR13, R226 ;  /* 0x0000000d0f167c25 */ /* 0x000fe2000f8e00e2 */
[----:B------:R-:W-:Y:S01]  /*19d0*/  IADD3.X R181, R17, UR22, R18, P2, !PT ;  /* 0x0000001611b57c10 */ /* 0x000fe200097fe412 */
[----:B------:R-:W-:Y:S01]  /*19e0*/  @!P0 LDGSTS.E.BYPASS.LTC128B.128 [R27+0x3800], desc[UR16][R32.64] ;  /* 0x03800000201b8fae */ /* 0x000fe2000b901d50 */
[----:B------:R-:W3:Y:S01]  /*19f0*/  @!P3 LDC.64 R10, c[0x0][0x220] ;  /* 0x00008800ff0abb82 */ /* 0x000ee20000000a00 */
[----:B------:R-:W-:Y:S01]  /*1a00*/  ULDC.64 UR6, c[0x0][0x268] ;  /* 0x00009a0000067ab9 */ /* 0x000fe20000000a00 */
[----:B------:R-:W-:Y:S01]  /*1a10*/  IADD3 R18, R23, UR18, RZ ;  /* 0x0000001217127c10 */ /* 0x000fe2000fffe0ff */
[----:B------:R-:W-:Y:S01]  /*1a20*/  @!P0 LDGSTS.E.BYPASS.LTC128B.128 [R27+0x7800], desc[UR16][R32.64+0x80] ;  /* 0x07800080201b8fae */ /* 0x000fe2000b901d50 */
[----:B------:R-:W-:Y:S01]  /*1a30*/  @!P5 IADD3 R17, P0, R22, UR30, RZ ;  /* 0x0000001e1611dc10 */ /* 0x000fe2000ff1e0ff */
[----:B------:R-:W-:Y:S01]  /*1a40*/  IMAD R19, R16, UR6, RZ ;  /* 0x0000000610137c24 */ /* 0x000fe2000f8e02ff */
[----:B------:R-:W-:Y:S01]  /*1a50*/  USHF.L.U64.HI UR18, UR8, 0x5, UR9 ;  /* 0x0000000508127899 */ /* 0x000fe20008010209 */
[C---:B------:R-:W-:Y:S01]  /*1a60*/  IMAD.WIDE.U32 R180, R14.reuse, UR6, R180 ;  /* 0x000000060eb47c25 */ /* 0x040fe2000f8e00b4 */
[----:B------:R-:W-:Y:S01]  /*1a70*/  USHF.L.U32 UR19, UR8, 0x5, URZ ;  /* 0x0000000508137899 */ /* 0x000fe2000800063f */
[----:B------:R-:W-:Y:S01]  /*1a80*/  LEA.HI R104, R5, R2, RZ, 0x5 ;  /* 0x0000000205687211 */ /* 0x000fe200078f28ff */
[----:B------:R-:W-:Y:S01]  /*1a90*/  UIMAD UR6, UR18, UR24, URZ ;  /* 0x00000018120672a4 */ /* 0x000fe2000f8e023f */
[----:B------:R-:W-:Y:S01]  /*1aa0*/  IMAD R19, R14, UR7, R19 ;  /* 0x000000070e137c24 */ /* 0x000fe2000f8e0213 */
[----:B------:R-:W-:Y:S01]  /*1ab0*/  MOV R182, R180 ;  /* 0x000000b400b67202 */ /* 0x000fe20000000f00 */
[----:B------:R-:W-:Y:S01]  /*1ac0*/  IMAD.SHL.U32 R13, R13, 0x40, RZ ;  /* 0x000000400d0d7824 */ /* 0x000fe200078e00ff */
[----:B------:R-:W-:Y:S01]  /*1ad0*/  UIMAD UR21, UR21, UR19, UR6 ;  /* 0x00000013151572a4 */ /* 0x000fe2000f8e0206 */
[----:B------:R-:W-:Y:S01]  /*1ae0*/  IMAD.IADD R183, R181, 0x1, R19 ;  /* 0x00000001b5b77824 */ /* 0x000fe200078e0213 */
[----:B------:R-:W-:Y:S01]  /*1af0*/  USHF.L.U32 UR23, UR8, 0x4, URZ ;  /* 0x0000000408177899 */ /* 0x000fe2000800063f */
[----:B------:R-:W-:Y:S01]  /*1b00*/  LEA R221, R221, R12, 0x9 ;  /* 0x0000000cdddd7211 */ /* 0x000fe200078e48ff */
[----:B------:R-:W-:Y:S01]  /*1b10*/  USHF.L.U64.HI UR22, UR8, 0x4, UR9 ;  /* 0x0000000408167899 */ /* 0x000fe20008010209 */
[----:B------:R-:W-:Y:S01]  /*1b20*/  SHF.L.U32 R234, R2, 0x1, RZ ;  /* 0x0000000102ea7819 */ /* 0x000fe200000006ff */
[----:B------:R-:W-:Y:S01]  /*1b30*/  UISETP.GE.AND UP0, UPT, UR20, 0x2, UPT ;  /* 0x000000021400788c */ /* 0x000fe2000bf06270 */
[----:B------:R-:W-:-:S02]  /*1b40*/  LEA R221, R221, UR4, 0x1 ;  /* 0x00000004dddd7c11 */ /* 0x000fc4000f8e08ff */
[----:B-1----:R-:W-:Y:S02]  /*1b50*/  @!P6 LEA R20, P1, R22, R8, 0x1 ;  /* 0x000000081614e211 */ /* 0x002fe400078208ff */
[----:B------:R-:W-:Y:S02]  /*1b60*/  @!P5 IADD3.X R8, R18, UR29, RZ, P0, !PT ;  /* 0x0000001d1208dc10 */ /* 0x000fe400087fe4ff */
[C---:B--2---:R-:W-:Y:S02]  /*1b70*/  @!P5 LEA R6, P0, R17.reuse, R6, 0x1 ;  /* 0x000000061106d211 */ /* 0x044fe400078008ff */
[----:B------:R-:W-:Y:S02]  /*1b80*/  @!P6 LEA.HI.X R21, R22, R9, R18, 0x1, P1 ;  /* 0x000000091615e211 */ /* 0x000fe400008f0c12 */
[----:B------:R-:W-:Y:S01]  /*1b90*/  @!P5 LEA.HI.X R7, R17, R7, R8, 0x1, P0 ;  /* 0x000000071107d211 */ /* 0x000fe200000f0c08 */
[----:B------:R-:W-:Y:S01]  /*1ba0*/  IMAD.WIDE.U32 R16, R15, UR19, R182 ;  /* 0x000000130f107c25 */ /* 0x000fe2000f8e00b6 */
[----:B------:R-:W1:Y:S01]  /*1bb0*/  @!P4 LDC.64 R8, c[0x0][0x220] ;  /* 0x00008800ff08cb82 */ /* 0x000e620000000a00 */
[----:B------:R-:W-:Y:S01]  /*1bc0*/  @!P6 LDGSTS.E.BYPASS.LTC128B.128 [R25+0x8000], desc[UR16][R20.64] ;  /* 0x080000001419efae */ /* 0x000fe2000b901d50 */
[----:B------:R-:W-:-:S02]  /*1bd0*/  IADD3 R219, R221, 0x8020, RZ ;  /* 0x00008020dddb7810 */ /* 0x000fc40007ffe0ff */
[----:B------:R-:W-:Y:S01]  /*1be0*/  IADD3 R14, R17, UR21, RZ ;  /* 0x00000015110e7c10 */ /* 0x000fe2000fffe0ff */
[----:B------:R-:W-:Y:S01]  /*1bf0*/  @!P6 LDGSTS.E.BYPASS.LTC128B.128 [R25+0x9000], desc[UR16][R20.64+0x80] ;  /* 0x090000801419efae */ /* 0x000fe2000b901d50 */
[C---:B---3--:R-:W-:Y:S01]  /*1c00*/  @!P3 LEA R10, P1, R16.reuse, R10, 0x1 ;  /* 0x0000000a100ab211 */ /* 0x048fe200078208ff */
[----:B------:R-:W-:Y:S01]  /*1c10*/  ULDC UR21, c[0x0][0x39c] ;  /* 0x0000e70000157ab9 */ /* 0x000fe20000000800 */
[C---:B------:R-:W-:Y:S01]  /*1c20*/  @!P4 IADD3 R5, P0, R16.reuse, UR23, RZ ;  /* 0x000000171005cc10 */ /* 0x040fe2000ff1e0ff */
[----:B------:R-:W-:Y:S01]  /*1c30*/  @!P5 LDGSTS.E.BYPASS.LTC128B.128 [R31+0x8800], desc[UR16][R6.64] ;  /* 0x08800000061fdfae */ /* 0x000fe2000b901d50 */
[----:B------:R-:W-:Y:S02]  /*1c40*/  @!P3 LEA.HI.X R11, R16, R11, R14, 0x1, P1 ;  /* 0x0000000b100bb211 */ /* 0x000fe400008f0c0e */
[----:B------:R-:W-:Y:S01]  /*1c50*/  @!P4 IADD3.X R14, R14, UR22, RZ, P0, !PT ;  /* 0x000000160e0ecc10 */ /* 0x000fe200087fe4ff */
[----:B------:R2:W-:Y:S01]  /*1c60*/  @!P5 LDGSTS.E.BYPASS.LTC128B.128 [R31+0x9800], desc[UR16][R6.64+0x80] ;  /* 0x09800080061fdfae */ /* 0x0005e2000b901d50 */
[----:B------:R-:W-:-:S03]  /*1c70*/  LOP3.LUT R234, R234, 0x6, RZ, 0xc0, !PT ;  /* 0x00000006eaea7812 */ /* 0x000fc600078ec0ff */
[----:B------:R-:W0:Y:S01]  /*1c80*/  LDGDEPBAR ;  /* 0x00000000000079af */ /* 0x000e220000000000 */
[----:B-1----:R-:W-:-:S04]  /*1c90*/  @!P4 LEA R8, P0, R5, R8, 0x1 ;  /* 0x000000080508c211 */ /* 0x002fc800078008ff */
[----:B------:R-:W-:Y:S02]  /*1ca0*/  @!P4 LEA.HI.X R9, R5, R9, R14, 0x1, P0 ;  /* 0x000000090509c211 */ /* 0x000fe400000f0c0e */
[----:B------:R-:W-:Y:S02]  /*1cb0*/  LOP3.LUT P0, RZ, R0, 0x2, RZ, 0xc0, !PT ;  /* 0x0000000200ff7812 */ /* 0x000fe4000780c0ff */
[----:B------:R-:W-:Y:S02]  /*1cc0*/  MOV R5, 0x10 ;  /* 0x0000001000057802 */ /* 0x000fe40000000f00 */
[----:B------:R-:W-:Y:S01]  /*1cd0*/  R2P PR, R3, 0x6 ;  /* 0x0000000603007804 */ /* 0x000fe20000000000 */
[----:B------:R-:W-:-:S04]  /*1ce0*/  VIADD R3, R221, 0x8000 ;  /* 0x00008000dd037836 */ /* 0x000fc80000000000 */
[----:B------:R-:W-:Y:S01]  /*1cf0*/  SEL R5, R5, 0xfffffff0, !P1 ;  /* 0xfffffff005057807 */ /* 0x000fe20004800000 */
[----:B------:R-:W-:-:S04]  /*1d00*/  DEPBAR.LE SB0, 0x0 ;  /* 0x000080000000791a */ /* 0x000fc80000000000 */
[----:B------:R-:W-:Y:S01]  /*1d10*/  BAR.SYNC.DEFER_BLOCKING 0x0 ;  /* 0x0000000000007b1d */ /* 0x000fe20000010000 */
[----:B--2---:R-:W-:Y:S02]  /*1d20*/  SHF.R.S32.HI R6, RZ, 0x5, R104 ;  /* 0x00000005ff067819 */ /* 0x004fe40000011468 */
[----:B------:R-:W-:Y:S02]  /*1d30*/  LOP3.LUT R7, R13, 0xfffffe00, RZ, 0xc0, !PT ;  /* 0xfffffe000d077812 */ /* 0x000fe400078ec0ff */
[----:B------:R-:W-:Y:S01]  /*1d40*/  @P0 IADD3 R219, R3, -0x20, RZ ;  /* 0xffffffe003db0810 */ /* 0x000fe20007ffe0ff */
[----:B------:R-:W-:Y:S01]  /*1d50*/  IMAD.MOV.U32 R3, RZ, RZ, -0x20 ;  /* 0xffffffe0ff037424 */ /* 0x000fe200078e00ff */
[----:B------:R-:W-:Y:S01]  /*1d60*/  LOP3.LUT P0, RZ, R0, 0x4, RZ, 0xc0, !PT ;  /* 0x0000000400ff7812 */ /* 0x000fe2000780c0ff */
[----:B------:R-:W-:-:S03]  /*1d70*/  IMAD R13, R6, 0x400, R7 ;  /* 0x00000400060d7824 */ /* 0x000fc600078e0207 */
[C---:B------:R-:W-:Y:S01]  /*1d80*/  SEL R0, R3.reuse, 0x20, P0 ;  /* 0x0000002003007807 */ /* 0x040fe20000000000 */
[----:B------:R-:W-:Y:S01]  /*1d90*/  IMAD.IADD R222, R4, 0x1, R13 ;  /* 0x0000000104de7824 */ /* 0x000fe200078e020d */
[----:B------:R-:W-:Y:S02]  /*1da0*/  SEL R3, R3, 0x20, P2 ;  /* 0x0000002003037807 */ /* 0x000fe40001000000 */
[----:B------:R-:W-:Y:S02]  /*1db0*/  LEA R215, R0, R221, 0x1 ;  /* 0x000000dd00d77211 */ /* 0x000fe400078e08ff */
[----:B------:R-:W-:Y:S02]  /*1dc0*/  LEA R222, R222, UR4, 0x1 ;  /* 0x00000004dede7c11 */ /* 0x000fe4000f8e08ff */
[----:B------:R-:W-:Y:S02]  /*1dd0*/  LEA R210, R0, R219, 0x1 ;  /* 0x000000db00d27211 */ /* 0x000fe400078e08ff */
[----:B------:R-:W-:Y:S01]  /*1de0*/  PLOP3.LUT P0, PT, PT, PT, UP0, 0x80, 0x0 ;  /* 0x000000000000781c */ /* 0x000fe20003f0f008 */
[--C-:B------:R-:W-:Y:S01]  /*1df0*/  IMAD R220, R5, 0x2, R222.reuse ;  /* 0x0000000205dc7824 */ /* 0x100fe200078e02de */
[----:B------:R-:W-:Y:S01]  /*1e00*/  @P3 STS.128 [R223+0xa000], RZ ;  /* 0x00a000ffdf003388 */ /* 0x000fe20000000c00 */
[----:B------:R-:W-:-:S02]  /*1e10*/  IMAD R218, R3, 0x2, R222 ;  /* 0x0000000203da7824 */ /* 0x000fc400078e02de */
[----:B------:R-:W-:Y:S01]  /*1e20*/  IMAD R217, R3, 0x2, R220 ;  /* 0x0000000203d97824 */ /* 0x000fe200078e02dc */
        /* <DEDUP_REMOVED lines=12> */
[----:B------:R1:W-:Y:S04]  /*1ef0*/  @!P4 LDGSTS.E.BYPASS.LTC128B.128 [R223+0xb800], desc[UR16][R8.64+0x80] ;  /* 0x0b80008008dfcfae */ /* 0x0003e8000b901d50 */
[----:B------:R-:W-:Y:S04]  /*1f00*/  LDSM.16.M88.4 R24, [R222] ;  /* 0x00000000de18783b */ /* 0x000fe80000000200 */
[----:B------:R-:W2:Y:S04]  /*1f10*/  LDSM.16.M88.4 R52, [R221+0x8000] ;  /* 0x00800000dd34783b */ /* 0x000ea80000000200 */
[----:B------:R-:W3:Y:S04]  /*1f20*/  LDSM.16.M88.4 R32, [R222+0x2000] ;  /* 0x00200000de20783b */ /* 0x000ee80000000200 */
[----:B------:R-:W-:Y:S04]  /*1f30*/  LDSM.16.M88.4 R92, [R220] ;  /* 0x00000000dc5c783b */ /* 0x000fe80000000200 */
[----:B------:R-:W4:Y:S04]  /*1f40*/  LDSM.16.M88.4 R48, [R219] ;  /* 0x00000000db30783b */ /* 0x000f280000000200 */
[----:B------:R-:W5:Y:S04]  /*1f50*/  LDSM.16.M88.4 R12, [R220+0x2000] ;  /* 0x00200000dc0c783b */ /* 0x000f680000000200 */
[----:B------:R-:W-:Y:S04]  /*1f60*/  LDSM.16.M88.4 R44, [R215+0x8000] ;  /* 0x00800000d72c783b */ /* 0x000fe80000000200 */
[----:B-1----:R-:W-:Y:S04]  /*1f70*/  LDSM.16.M88.4 R8, [R218] ;  /* 0x00000000da08783b */ /* 0x002fe80000000200 */
[----:B------:R-:W1:Y:S04]  /*1f80*/  LDSM.16.M88.4 R40, [R221+0x8800] ;  /* 0x00880000dd28783b */ /* 0x000e680000000200 */
[----:B------:R-:W1:Y:S04]  /*1f90*/  LDSM.16.M88.4 R68, [R218+0x2000] ;  /* 0x00200000da44783b */ /* 0x000e680000000200 */
[----:B------:R-:W-:Y:S01]  /*1fa0*/  LDSM.16.M88.4 R16, [R210] ;  /* 0x00000000d210783b */ /* 0x000fe20000000200 */
[-C--:B--2---:R-:W-:Y:S03]  /*1fb0*/  HMMA.16816.F32.BF16 R20, R24, R52.reuse, RZ ;  /* 0x000000341814723c */ /* 0x084fe600000418ff */
[----:B------:R-:W2:Y:S04]  /*1fc0*/  LDSM.16.M88.4 R88, [R217] ;  /* 0x00000000d958783b */ /* 0x000ea80000000200 */
[----:B------:R-:W2:Y:S01]  /*1fd0*/  LDSM.16.M88.4 R28, [R219+0x800] ;  /* 0x00080000db1c783b */ /* 0x000ea20000000200 */
[C---:B---3--:R-:W-:Y:S03]  /*1fe0*/  HMMA.16816.F32.BF16 R36, R32.reuse, R52, RZ ;  /* 0x000000342024723c */ /* 0x048fe600000418ff */
[----:B------:R-:W3:Y:S03]  /*1ff0*/  LDSM.16.M88.4 R84, [R217+0x2000] ;  /* 0x00200000d954783b */ /* 0x000ee60000000200 */
[-C--:B------:R-:W-:Y:S01]  /*2000*/  HMMA.16816.F32.BF16 R56, R32, R54.reuse, RZ ;  /* 0x000000362038723c */ /* 0x080fe200000418ff */
[----:B------:R-:W-:Y:S04]  /*2010*/  LDSM.16.M88.4 R100, [R221+0x9000] ;  /* 0x00900000dd64783b */ /* 0x000fe80000000200 */
[----:B------:R-:W3:Y:S01]  /*2020*/  LDSM.16.M88.4 R64, [R222+0x4000] ;  /* 0x00400000de40783b */ /* 0x000ee20000000200 */
[----:B------:R-:W-:Y:S03]  /*2030*/  HMMA.16816.F32.BF16 R52, R24, R54, RZ ;  /* 0x000000361834723c */ /* 0x000fe600000418ff */
[----:B------:R-:W3:Y:S03]  /*2040*/  LDSM.16.M88.4 R96, [R215+0x8800] ;  /* 0x00880000d760783b */ /* 0x000ee60000000200 */
[-C--:B----4-:R-:W-:Y:S01]  /*2050*/  HMMA.16816.F32.BF16 R20, R92, R48.reuse, R20 ;  /* 0x000000305c14723c */ /* 0x090fe20000041814 */
[----:B------:R-:W4:Y:S04]  /*2060*/  LDSM.16.M88.4 R60, [R222+0x6000] ;  /* 0x00600000de3c783b */ /* 0x000f280000000200 */
[----:B------:R-:W-:Y:S01]  /*2070*/  LDSM.16.M88.4 R80, [R210+0x800] ;  /* 0x00080000d250783b */ /* 0x000fe20000000200 */
[----:B-----5:R-:W-:Y:S03]  /*2080*/  HMMA.16816.F32.BF16 R36, R12, R48, R36 ;  /* 0x000000300c24723c */ /* 0x020fe60000041824 */
[----:B------:R-:W0:Y:S03]  /*2090*/  LDGDEPBAR ;  /* 0x00000000000079af */ /* 0x000e260000000000 */
[-C--:B-1----:R-:W-:Y:S06]  /*20a0*/  HMMA.16816.F32.BF16 R72, R32, R40.reuse, RZ ;  /* 0x000000282048723c */ /* 0x082fec00000418ff */
[----:B------:R-:W-:Y:S06]  /*20b0*/  HMMA.16816.F32.BF16 R76, R24, R40, RZ ;  /* 0x00000028184c723c */ /* 0x000fec00000418ff */
[-C--:B------:R-:W-:Y:S06]  /*20c0*/  HMMA.16816.F32.BF16 R20, R8, R44.reuse, R20 ;  /* 0x0000002c0814723c */ /* 0x080fec0000041814 */
[----:B------:R-:W-:Y:S06]  /*20d0*/  HMMA.16816.F32.BF16 R36, R68, R44, R36 ;  /* 0x0000002c4424723c */ /* 0x000fec0000041824 */
[-C--:B------:R-:W-:Y:S06]  /*20e0*/  HMMA.16816.F32.BF16 R32, R32, R42.reuse, RZ ;  /* 0x0000002a2020723c */ /* 0x080fec00000418ff */
[----:B------:R-:W-:Y:S01]  /*20f0*/  HMMA.16816.F32.BF16 R24, R24, R42, RZ ;  /* 0x0000002a1818723c */ /* 0x000fe200000418ff */
[----:B------:R-:W-:Y:S05]  /*2100*/  LDSM.16.M88.4 R40, [R219+0x1000] ;  /* 0x00100000db28783b */ /* 0x000fea0000000200 */
[----:B--2---:R-:W-:Y:S06]  /*2110*/  HMMA.16816.F32.BF16 R20, R88, R16, R20 ;  /* 0x000000105814723c */ /* 0x004fec0000041814 */
[-C--:B------:R-:W-:Y:S06]  /*2120*/  HMMA.16816.F32.BF16 R52, R92, R50.reuse, R52 ;  /* 0x000000325c34723c */ /* 0x080fec0000041834 */
[C---:B------:R-:W-:Y:S01]  /*2130*/  HMMA.16816.F32.BF16 R56, R12.reuse, R50, R56 ;  /* 0x000000320c38723c */ /* 0x040fe20000041838 */
[----:B------:R-:W1:Y:S05]  /*2140*/  LDSM.16.M88.4 R48, [R220+0x4000] ;  /* 0x00400000dc30783b */ /* 0x000e6a0000000200 */
[-C--:B------:R-:W-:Y:S06]  /*2150*/  HMMA.16816.F32.BF16 R72, R12, R28.reuse, R72 ;  /* 0x0000001c0c48723c */ /* 0x080fec0000041848 */
[----:B------:R-:W-:Y:S06]  /*2160*/  HMMA.16816.F32.BF16 R76, R92, R28, R76 ;  /* 0x0000001c5c4c723c */ /* 0x000fec000004184c */
[----:B---3--:R-:W-:Y:S06]  /*2170*/  HMMA.16816.F32.BF16 R36, R84, R16, R36 ;  /* 0x000000105424723c */ /* 0x008fec0000041824 */
[----:B------:R-:W-:Y:S01]  /*2180*/  HMMA.16816.F32.BF16 R12, R12, R30, R32 ;  /* 0x0000001e0c0c723c */ /* 0x000fe20000041820 */
[----:B------:R-:W-:Y:S05]  /*2190*/  LDSM.16.M88.4 R32, [R218+0x4000] ;  /* 0x00400000da20783b */ /* 0x000fea0000000200 */
[----:B------:R-:W-:Y:S06]  /*21a0*/  HMMA.16816.F32.BF16 R20, R64, R100, R20 ;  /* 0x000000644014723c */ /* 0x000fec0000041814 */
[----:B------:R-:W-:Y:S01]  /*21b0*/  HMMA.16816.F32.BF16 R92, R92, R30, R24 ;  /* 0x0000001e5c5c723c */ /* 0x000fe20000041818 */
[----:B------:R-:W-:Y:S04]  /*21c0*/  LDSM.16.M88.4 R24, [R215+0x9000] ;  /* 0x00900000d718783b */ /* 0x000fe80000000200 */
[----:B------:R-:W-:Y:S01]  /*21d0*/  LDSM.16.M88.4 R28, [R218+0x6000] ;  /* 0x00600000da1c783b */ /* 0x000fe20000000200 */
[-C--:B------:R-:W-:Y:S06]  /*21e0*/  HMMA.16816.F32.BF16 R52, R8, R46.reuse, R52 ;  /* 0x0000002e0834723c */ /* 0x080fec0000041834 */
[C---:B------:R-:W-:Y:S01]  /*21f0*/  HMMA.16816.F32.BF16 R56, R68.reuse, R46, R56 ;  /* 0x0000002e4438723c */ /* 0x040fe20000041838 */
[----:B------:R-:W2:Y:S05]  /*2200*/  LDSM.16.M88.4 R44, [R220+0x6000] ;  /* 0x00600000dc2c783b */ /* 0x000eaa0000000200 */
[-C--:B------:R-:W-:Y:S06]  /*2210*/  HMMA.16816.F32.BF16 R72, R68, R96.reuse, R72 ;  /* 0x000000604448723c */ /* 0x080fec0000041848 */
[----:B------:R-:W-:Y:S06]  /*2220*/  HMMA.16816.F32.BF16 R76, R8, R96, R76 ;  /* 0x00000060084c723c */ /* 0x000fec000004184c */
[----:B----4-:R-:W-:Y:S06]  /*2230*/  HMMA.16816.F32.BF16 R36, R60, R100, R36 ;  /* 0x000000643c24723c */ /* 0x010fec0000041824 */
[----:B------:R-:W-:Y:S01]  /*2240*/  HMMA.16816.F32.BF16 R68, R68, R98, R12 ;  /* 0x000000624444723c */ /* 0x000fe2000004180c */
[----:B------:R-:W-:Y:S05]  /*2250*/  LDSM.16.M88.4 R12, [R210+0x1000] ;  /* 0x00100000d20c783b */ /* 0x000fea0000000200 */
[----:B-1----:R-:W-:Y:S06]  /*2260*/  HMMA.16816.F32.BF16 R20, R48, R40, R20 ;  /* 0x000000283014723c */ /* 0x002fec0000041814 */
[----:B------:R-:W-:Y:S01]  /*2270*/  HMMA.16816.F32.BF16 R92, R8, R98, R92 ;  /* 0x00000062085c723c */ /* 0x000fe2000004185c */
[----:B------:R-:W1:Y:S05]  /*2280*/  LDSM.16.M88.4 R8, [R221+0x9800] ;  /* 0x00980000dd08783b */ /* 0x000e6a0000000200 */
[-C--:B------:R-:W-:Y:S06]  /*2290*/  HMMA.16816.F32.BF16 R52, R88, R18.reuse, R52 ;  /* 0x000000125834723c */ /* 0x080fec0000041834 */
[C---:B------:R-:W-:Y:S01]  /*22a0*/  HMMA.16816.F32.BF16 R56, R84.reuse, R18, R56 ;  /* 0x000000125438723c */ /* 0x040fe20000041838 */
[----:B------:R-:W3:Y:S05]  /*22b0*/  LDSM.16.M88.4 R16, [R217+0x4000] ;  /* 0x00400000d910783b */ /* 0x000eea0000000200 */
[-C--:B------:R-:W-:Y:S06]  /*22c0*/  HMMA.16816.F32.BF16 R72, R84, R80.reuse, R72 ;  /* 0x000000505448723c */ /* 0x080fec0000041848 */
[----:B------:R-:W-:Y:S06]  /*22d0*/  HMMA.16816.F32.BF16 R76, R88, R80, R76 ;  /* 0x00000050584c723c */ /* 0x000fec000004184c */
[----:B--2---:R-:W-:Y:S06]  /*22e0*/  HMMA.16816.F32.BF16 R36, R44, R40, R36 ;  /* 0x000000282c24723c */ /* 0x004fec0000041824 */
[----:B------:R-:W-:Y:S06]  /*22f0*/  HMMA.16816.F32.BF16 R68, R84, R82, R68 ;  /* 0x000000525444723c */ /* 0x000fec0000041844 */
[----:B------:R-:W-:Y:S06]  /*2300*/  HMMA.16816.F32.BF16 R20, R32, R24, R20 ;  /* 0x000000182014723c */ /* 0x000fec0000041814 */
[----:B------:R-:W-:Y:S01]  /*2310*/  HMMA.16816.F32.BF16 R92, R88, R82, R92 ;  /* 0x00000052585c723c */ /* 0x000fe2000004185c */
[----:B------:R-:W2:Y:S05]  /*2320*/  LDSM.16.M88.4 R80, [R219+0x1800] ;  /* 0x00180000db50783b */ /* 0x000eaa0000000200 */
[-C--:B------:R-:W-:Y:S06]  /*2330*/  HMMA.16816.F32.BF16 R52, R64, R102.reuse, R52 ;  /* 0x000000664034723c */ /* 0x080fec0000041834 */
[----:B------:R-:W-:Y:S01]  /*2340*/  HMMA.16816.F32.BF16 R100, R60, R102, R56 ;  /* 0x000000663c64723c */ /* 0x000fe20000041838 */
[----:B------:R-:W4:Y:S05]  /*2350*/  LDSM.16.M88.4 R56, [R217+0x6000] ;  /* 0x00600000d938783b */ /* 0x000f2a0000000200 */
[-C--:B-1----:R-:W-:Y:S06]  /*2360*/  HMMA.16816.F32.BF16 R76, R64, R8.reuse, R76 ;  /* 0x00000008404c723c */ /* 0x082fec000004184c */
[----:B------:R-:W-:Y:S06]  /*2370*/  HMMA.16816.F32.BF16 R72, R60, R8, R72 ;  /* 0x000000083c48723c */ /* 0x000fec0000041848 */
[----:B------:R-:W-:Y:S06]  /*2380*/  HMMA.16816.F32.BF16 R36, R28, R24, R36 ;  /* 0x000000181c24723c */ /* 0x000fec0000041824 */
[----:B---3--:R-:W-:Y:S06]  /*2390*/  HMMA.16816.F32.BF16 R20, R16, R12, R20 ;  /* 0x0000000c1014723c */ /* 0x008fec0000041814 */
[-C--:B------:R-:W-:Y:S06]  /*23a0*/  HMMA.16816.F32.BF16 R68, R60, R10.reuse, R68 ;  /* 0x0000000a3c44723c */ /* 0x080fec0000041844 */
[----:B------:R-:W-:Y:S01]  /*23b0*/  HMMA.16816.F32.BF16 R92, R64, R10, R92 ;  /* 0x0000000a405c723c */ /* 0x000fe2000004185c */
[----:B------:R-:W1:Y:S05]  /*23c0*/  LDSM.16.M88.4 R8, [R215+0x9800] ;  /* 0x00980000d708783b */ /* 0x000e6a0000000200 */
[-C--:B------:R-:W-:Y:S06]  /*23d0*/  HMMA.16816.F32.BF16 R52, R48, R42.reuse, R52 ;  /* 0x0000002a3034723c */ /* 0x080fec0000041834 */
[----:B------:R-:W-:Y:S01]  /*23e0*/  HMMA.16816.F32.BF16 R100, R44, R42, R100 ;  /* 0x0000002a2c64723c */ /* 0x000fe20000041864 */
[----:B------:R-:W-:Y:S01]  /*23f0*/  FMUL.FTZ R24, R22, UR21 ;  /* 0x0000001516187c20 */ /* 0x000fe20008410000 */
[----:B------:R-:W-:-:S04]  /*2400*/  FMUL.FTZ R25, R23, UR21 ;  /* 0x0000001517197c20 */ /* 0x000fc80008410000 */
[----:B--2---:R-:W-:Y:S01]  /*2410*/  HMMA.16816.F32.BF16 R76, R48, R80, R76 ;  /* 0x00000050304c723c */ /* 0x004fe2000004184c */
[----:B------:R-:W2:Y:S01]  /*2420*/  MUFU.TANH R24, R24 ;  /* 0x0000001800187308 */ /* 0x000ea20000002400 */
[----:B------:R-:W-:-:S04]  /*2430*/  IMAD.U32 R43, RZ, RZ, UR24 ;  /* 0x00000018ff2b7e24 */ /* 0x000fc8000f8e00ff */
[----:B------:R-:W-:Y:S01]  /*2440*/  HMMA.16816.F32.BF16 R72, R44, R80, R72 ;  /* 0x000000502c48723c */ /* 0x000fe20000041848 */
[----:B------:R-:W-:Y:S02]  /*2450*/  LEA R43, R43, R234, 0x5 ;  /* 0x000000ea2b2b7211 */ /* 0x000fe400078e28ff */
[----:B------:R-:W3:Y:S03]  /*2460*/  MUFU.TANH R25, R25 ;  /* 0x0000001900197308 */ /* 0x000ee60000002400 */
[----:B----4-:R-:W-:Y:S06]  /*2470*/  HMMA.16816.F32.BF16 R36, R56, R12, R36 ;  /* 0x0000000c3824723c */ /* 0x010fec0000041824 */
[----:B------:R-:W-:Y:S01]  /*2480*/  HMMA.16816.F32.BF16 R68, R44, R82, R68 ;  /* 0x000000522c44723c */ /* 0x000fe20000041844 */
[----:B------:R-:W-:Y:S01]  /*2490*/  FMUL.FTZ R12, R20, UR21 ;  /* 0x00000015140c7c20 */ /* 0x000fe20008410000 */
[----:B------:R-:W-:-:S02]  /*24a0*/  FMUL.FTZ R13, R21, UR21 ;  /* 0x00000015150d7c20 */ /* 0x000fc40008410000 */
[----:B------:R-:W4:Y:S01]  /*24b0*/  LDSM.16.M88.4 R20, [R210+0x1800] ;  /* 0x00180000d214783b */ /* 0x000f220000000200 */
[----:B------:R-:W-:-:S04]  /*24c0*/  DEPBAR.LE SB0, 0x0 ;  /* 0x000080000000791a */ /* 0x000fc80000000000 */
[----:B------:R-:W-:Y:S01]  /*24d0*/  HMMA.16816.F32.BF16 R52, R32, R26, R52 ;  /* 0x0000001a2034723c */ /* 0x000fe20000041834 */
[----:B------:R-:W2:Y:S01]  /*24e0*/  MUFU.TANH R12, R12 ;  /* 0x0000000c000c7308 */ /* 0x000ea20000002400 */
[----:B------:R-:W-:-:S04]  /*24f0*/  IMAD.U32 R45, RZ, RZ, UR28 ;  /* 0x0000001cff2d7e24 */ /* 0x000fc8000f8e00ff */
[----:B------:R-:W-:Y:S03]  /*2500*/  HMMA.16816.F32.BF16 R100, R28, R26, R100 ;  /* 0x0000001a1c64723c */ /* 0x000fe60000041864 */
[----:B------:R-:W2:Y:S03]  /*2510*/  MUFU.TANH R13, R13 ;  /* 0x0000000d000d7308 */ /* 0x000ea60000002400 */
[----:B-1----:R-:W-:Y:S01]  /*2520*/  HMMA.16816.F32.BF16 R76, R32, R8, R76 ;  /* 0x00000008204c723c */ /* 0x002fe2000004184c */
[----:B------:R-:W-:Y:S01]  /*2530*/  FMUL.FTZ R26, R36, UR21 ;  /* 0x00000015241a7c20 */ /* 0x000fe20008410000 */
[----:B------:R-:W-:Y:S01]  /*2540*/  FMUL.FTZ R27, R37, UR21 ;  /* 0x00000015251b7c20 */ /* 0x000fe20008410000 */
[----:B------:R-:W-:-:S03]  /*2550*/  FMUL.FTZ R36, R39, UR21 ;  /* 0x0000001527247c20 */ /* 0x000fc60008410000 */
[----:B------:R-:W-:Y:S01]  /*2560*/  HMMA.16816.F32.BF16 R72, R28, R8, R72 ;  /* 0x000000081c48723c */ /* 0x000fe20000041848 */
[----:B------:R-:W1:Y:S05]  /*2570*/  MUFU.TANH R26, R26 ;  /* 0x0000001a001a7308 */ /* 0x000e6a0000002400 */
[----:B------:R-:W-:Y:S03]  /*2580*/  HMMA.16816.F32.BF16 R92, R48, R82, R92 ;  /* 0x00000052305c723c */ /* 0x000fe6000004185c */
[----:B------:R-:W1:Y:S03]  /*2590*/  MUFU.TANH R27, R27 ;  /* 0x0000001b001b7308 */ /* 0x000e660000002400 */
[----:B------:R-:W-:Y:S05]  /*25a0*/  HMMA.16816.F32.BF16 R68, R28, R10, R68 ;  /* 0x0000000a1c44723c */ /* 0x000fea0000041844 */
[----:B------:R-:W1:Y:S01]  /*25b0*/  MUFU.TANH R36, R36 ;  /* 0x0000002400247308 */ /* 0x000e620000002400 */
[----:B------:R-:W-:Y:S01]  /*25c0*/  HMMA.16816.F32.BF16 R52, R16, R14, R52 ;  /* 0x0000000e1034723c */ /* 0x000fe20000041834 */
[----:B------:R-:W-:-:S04]  /*25d0*/  LOP3.LUT R31, R104, 0xffffffe0, RZ, 0xc0, !PT ;  /* 0xffffffe0681f7812 */ /* 0x000fc800078ec0ff */
[----:B------:R-:W-:Y:S01]  /*25e0*/  IADD3 R31, -R31, R2, RZ ;  /* 0x000000021f1f7210 */ /* 0x000fe20007ffe1ff */
[----:B------:R-:W-:Y:S03]  /*25f0*/  HMMA.16816.F32.BF16 R100, R56, R14, R100 ;  /* 0x0000000e3864723c */ /* 0x000fe60000041864 */
[----:B------:R-:W-:-:S03]  /*2600*/  SHF.R.S32.HI R0, RZ, 0x1f, R31 ;  /* 0x0000001fff007819 */ /* 0x000fc6000001141f */
[-C--:B----4-:R-:W-:Y:S01]  /*2610*/  HMMA.16816.F32.BF16 R76, R16, R20.reuse, R76 ;  /* 0x00000014104c723c */ /* 0x090fe2000004184c */
[----:B------:R-:W-:Y:S01]  /*2620*/  FMUL.FTZ R15, R38, UR21 ;  /* 0x00000015260f7c20 */ /* 0x000fe20008410000 */
[----:B------:R-:W-:Y:S02]  /*2630*/  LEA.HI R31, R0, R31, RZ, 0x2 ;  /* 0x0000001f001f7211 */ /* 0x000fe400078f10ff */
[----:B------:R-:W-:Y:S02]  /*2640*/  LEA R0, R6, UR27, 0x4 ;  /* 0x0000001b06007c11 */ /* 0x000fe4000f8e20ff */
[----:B------:R-:W-:Y:S01]  /*2650*/  HMMA.16816.F32.BF16 R72, R56, R20, R72 ;  /* 0x000000143848723c */ /* 0x000fe20000041848 */
[----:B------:R-:W4:Y:S01]  /*2660*/  MUFU.TANH R15, R15 ;  /* 0x0000000f000f7308 */ /* 0x000f220000002400 */
[----:B------:R-:W-:-:S04]  /*2670*/  SHF.R.S32.HI R31, RZ, 0x2, R31 ;  /* 0x00000002ff1f7819 */ /* 0x000fc8000001141f */
[----:B------:R-:W-:Y:S01]  /*2680*/  HMMA.16816.F32.BF16 R92, R32, R10, R92 ;  /* 0x0000000a205c723c */ /* 0x000fe2000004185c */
[----:B------:R-:W-:Y:S01]  /*2690*/  FMUL.FTZ R14, R52, UR21 ;  /* 0x00000015340e7c20 */ /* 0x000fe20008410000 */
[----:B------:R-:W-:Y:S01]  /*26a0*/  FMUL.FTZ R8, R53, UR21 ;  /* 0x0000001535087c20 */ /* 0x000fe20008410000 */
[----:B------:R-:W-:-:S03]  /*26b0*/  IADD3 R0, R0, 0x1, R31 ;  /* 0x0000000100007810 */ /* 0x000fc60007ffe01f */
[----:B------:R-:W-:Y:S01]  /*26c0*/  HMMA.16816.F32.BF16 R68, R56, R22, R68 ;  /* 0x000000163844723c */ /* 0x000fe20000041844 */
[----:B------:R-:W-:Y:S01]  /*26d0*/  FMUL.FTZ R9, R100, UR21 ;  /* 0x0000001564097c20 */ /* 0x000fe20008410000 */
[----:B------:R-:W-:Y:S01]  /*26e0*/  FMUL.FTZ R29, R101, UR21 ;  /* 0x00000015651d7c20 */ /* 0x000fe20008410000 */
[----:B------:R-:W-:Y:S01]  /*26f0*/  FMUL.FTZ R11, R102, UR21 ;  /* 0x00000015660b7c20 */ /* 0x000fe20008410000 */
[----:B------:R-:W-:Y:S01]  /*2700*/  FMUL.FTZ R21, R103, UR21 ;  /* 0x0000001567157c20 */ /* 0x000fe20008410000 */
[----:B------:R-:W1:Y:S01]  /*2710*/  MUFU.TANH R14, R14 ;  /* 0x0000000e000e7308 */ /* 0x000e620000002400 */
[----:B------:R-:W-:Y:S01]  /*2720*/  FMUL.FTZ R10, R76, UR21 ;  /* 0x000000154c0a7c20 */ /* 0x000fe20008410000 */
[----:B------:R-:W-:Y:S01]  /*2730*/  FMUL.FTZ R77, R77, UR21 ;  /* 0x000000154d4d7c20 */ /* 0x000fe20008410000 */
[----:B------:R-:W-:-:S04]  /*2740*/  IADD3 R45, R0, UR26, -R45 ;  /* 0x0000001a002d7c10 */ /* 0x000fc8000fffe82d */
[----:B------:R-:W-:Y:S01]  /*2750*/  FMUL.FTZ R20, R72, UR21 ;  /* 0x0000001548147c20 */ /* 0x000fe20008410000 */
[----:B------:R-:W1:Y:S01]  /*2760*/  MUFU.TANH R8, R8 ;  /* 0x0000000800087308 */ /* 0x000e620000002400 */
[----:B------:R-:W-:Y:S01]  /*2770*/  FMUL.FTZ R42, R74, UR21 ;  /* 0x000000154a2a7c20 */ /* 0x000fe20008410000 */
[----:B------:R-:W-:-:S03]  /*2780*/  FMUL.FTZ R40, R75, UR21 ;  /* 0x000000154b287c20 */ /* 0x000fc60008410000 */
[----:B------:R-:W-:Y:S03]  /*2790*/  HMMA.16816.F32.BF16 R92, R16, R22, R92 ;  /* 0x00000016105c723c */ /* 0x000fe6000004185c */
[----:B------:R-:W1:Y:S03]  /*27a0*/  MUFU.TANH R9, R9 ;  /* 0x0000000900097308 */ /* 0x000e660000002400 */
[----:B------:R-:W-:Y:S01]  /*27b0*/  FMUL.FTZ R68, R68, UR21 ;  /* 0x0000001544447c20 */ /* 0x000fe20008410000 */
[----:B------:R-:W-:Y:S01]  /*27c0*/  FMUL.FTZ R18, R73, UR21 ;  /* 0x0000001549127c20 */ /* 0x000fe20008410000 */
[----:B------:R-:W-:Y:S01]  /*27d0*/  FMUL.FTZ R69, R69, UR21 ;  /* 0x0000001545457c20 */ /* 0x000fe20008410000 */
[----:B------:R-:W-:Y:S01]  /*27e0*/  FMUL.FTZ R70, R70, UR21 ;  /* 0x0000001546467c20 */ /* 0x000fe20008410000 */
[----:B------:R-:W-:Y:S01]  /*27f0*/  FMUL.FTZ R71, R71, UR21 ;  /* 0x0000001547477c20 */ /* 0x000fe20008410000 */
[----:B------:R-:W1:Y:S08]  /*2800*/  MUFU.TANH R29, R29 ;  /* 0x0000001d001d7308 */ /* 0x000e700000002400 */
[----:B------:R-:W1:Y:S08]  /*2810*/  MUFU.TANH R11, R11 ;  /* 0x0000000b000b7308 */ /* 0x000e700000002400 */
[----:B------:R-:W1:Y:S08]  /*2820*/  MUFU.TANH R21, R21 ;  /* 0x0000001500157308 */ /* 0x000e700000002400 */
[----:B------:R-:W1:Y:S08]  /*2830*/  MUFU.TANH R10, R10 ;  /* 0x0000000a000a7308 */ /* 0x000e700000002400 */
[----:B------:R1:W1:Y:S08]  /*2840*/  MUFU.TANH R16, R77 ;  /* 0x0000004d00107308 */ /* 0x0002700000002400 */
[----:B------:R-:W1:Y:S01]  /*2850*/  MUFU.TANH R20, R20 ;  /* 0x0000001400147308 */ /* 0x000e620000002400 */
[----:B------:R-:W-:Y:S06]  /*2860*/  BAR.SYNC.DEFER_BLOCKING 0x0 ;  /* 0x0000000000007b1d */ /* 0x000fec0000010000 */
[----:B--234-:R-:W-:Y:S05]  /*2870*/  @!P0 BRA `(.L_x_1179) ;  /* 0x0000000000588947 */ /* 0x01cfea0003800000 */
[----:B------:R-:W-:Y:S01]  /*2880*/  UIADD3 UR7, UR20, -0x2, URZ ;  /* 0xfffffffe14077890 */ /* 0x000fe2000fffe03f */
[----:B------:R-:W-:-:S03]  /*2890*/  IMAD.U32 R0, RZ, RZ, UR29 ;  /* 0x0000001dff007e24 */ /* 0x000fc6000f8e00ff */
[----:B------:R-:W-:Y:S02]  /*28a0*/  USHF.R.S32.HI UR6, URZ, 0x1f, UR7 ;  /* 0x0000001f3f067899 */ /* 0x000fe40008011407 */
[----:B------:R-:W-:Y:S01]  /*28b0*/  UIMAD UR27, UR12, UR7, URZ ;  /* 0x000000070c1b72a4 */ /* 0x000fe2000f8e023f */
[----:B------:R-:W-:-:S03]  /*28c0*/  IMAD.U32 R17, RZ, RZ, UR7 ;  /* 0x00000007ff117e24 */ /* 0x000fc6000f8e00ff */
[----:B------:R-:W-:Y:S01]  /*28d0*/  UIMAD UR27, UR6, UR13, UR27 ;  /* 0x0000000d061b72a4 */ /* 0x000fe2000f8e021b */
[----:B------:R-:W-:Y:S01]  /*28e0*/  IMAD.WIDE.U32 R30, R17, UR13, R226 ;  /* 0x0000000d111e7c25 */ /* 0x000fe2000f8e00e2 */
[----:B------:R-:W-:Y:S01]  /*28f0*/  MOV R17, UR30 ;  /* 0x0000001e00117c02 */ /* 0x000fe20008000f00 */
[----:B------:R-:W-:-:S03]  /*2900*/  ULDC.64 UR6, c[0x0][0x218] ;  /* 0x0000860000067ab9 */ /* 0x000fc60000000a00 */
[----:B------:R-:W-:Y:S01]  /*2910*/  VIADD R2, R31, UR27 ;  /* 0x0000001b1f027c36 */ /* 0x000fe20008000000 */
[----:B------:R-:W-:-:S04]  /*2920*/  LEA R22, P1, R30, UR6, 0x1 ;  /* 0x000000061e167c11 */ /* 0x000fc8000f8208ff */
        /* <DEDUP_REMOVED lines=11> */
.L_x_1179:
[----:B------:R-:W-:Y:S02]  /*29e0*/  VIADD R45, R45, UR25 ;  /* 0x000000192d2d7c36 */ /* 0x000fe40008000000 */
[----:B------:R-:W-:Y:S01]  /*29f0*/  FMUL.FTZ R92, R92, UR21 ;  /* 0x000000155c5c7c20 */ /* 0x000fe20008410000 */
[----:B------:R-:W-:Y:S02]  /*2a00*/  VIADD R41, R43, 0x1 ;  /* 0x000000012b297836 */ /* 0x000fe40000000000 */
[----:B------:R-:W-:Y:S01]  /*2a10*/  FMUL.FTZ R93, R93, UR21 ;  /* 0x000000155d5d7c20 */ /* 0x000fe20008410000 */
[----:B------:R-:W-:Y:S01]  /*2a20*/  IMAD.U32 R230, RZ, RZ, UR26 ;  /* 0x0000001affe67e24 */ /* 0x000fe2000f8e00ff */
[----:B------:R-:W-:Y:S01]  /*2a30*/  VIMNMX R232, R45, UR26, PT ;  /* 0x0000001a2de87c48 */ /* 0x000fe2000bfe0100 */
[C---:B------:R-:W-:Y:S01]  /*2a40*/  VIADD R37, R43.reuse, 0x9 ;  /* 0x000000092b257836 */ /* 0x040fe20000000000 */
[----:B------:R-:W-:Y:S01]  /*2a50*/  MUFU.TANH R18, R18 ;  /* 0x0000001200127308 */ /* 0x000fe20000002400 */
[----:B------:R-:W-:Y:S01]  /*2a60*/  VIADD R39, R43, 0x8 ;  /* 0x000000082b277836 */ /* 0x000fe20000000000 */
[----:B------:R-:W-:Y:S01]  /*2a70*/  ISETP.GE.AND P6, PT, R41, R232, PT ;  /* 0x000000e82900720c */ /* 0x000fe20003fc6270 */
[----:B------:R-:W-:Y:S01]  /*2a80*/  VIADD R35, R43, 0x10 ;  /* 0x000000102b237836 */ /* 0x000fe20000000000 */
[----:B------:R-:W-:Y:S01]  /*2a90*/  VIADDMNMX R2, R45, 0x40, R230, PT ;  /* 0x000000402d027846 */ /* 0x000fe200038001e6 */
[----:B--2---:R-:W-:Y:S01]  /*2aa0*/  VIADD R23, R43, 0x11 ;  /* 0x000000112b177836 */ /* 0x004fe20000000000 */
[----:B------:R-:W-:Y:S01]  /*2ab0*/  FSEL R30, R13, -INF , !P6 ;  /* 0xff8000000d1e7808 */ /* 0x000fe20007000000 */
[----:B------:R-:W-:Y:S01]  /*2ac0*/  VIADD R19, R43, 0x18 ;  /* 0x000000182b137836 */ /* 0x000fe20000000000 */
[----:B------:R-:W-:Y:S01]  /*2ad0*/  ISETP.GE.AND P5, PT, R41, R2, PT ;  /* 0x000000022900720c */ /* 0x000fe20003fa6270 */
[----:B------:R-:W2:Y:S01]  /*2ae0*/  MUFU.TANH R13, R92 ;  /* 0x0000005c000d7308 */ /* 0x000ea20000002400 */
[----:B------:R-:W-:Y:S01]  /*2af0*/  ISETP.GE.AND P6, PT, R37, R232, PT ;  /* 0x000000e82500720c */ /* 0x000fe20003fc6270 */
[----:B------:R-:W-:Y:S01]  /*2b00*/  VIADD R17, R43, 0x19 ;  /* 0x000000192b117836 */ /* 0x000fe20000000000 */
[-C--:B------:R-:W-:Y:S01]  /*2b10*/  ISETP.GE.AND P1, PT, R39, R2.reuse, PT ;  /* 0x000000022700720c */ /* 0x080fe20003f26270 */
[----:B------:R-:W-:Y:S01]  /*2b20*/  FMUL.FTZ R78, R78, UR21 ;  /* 0x000000154e4e7c20 */ /* 0x000fe20008410000 */
[----:B-1----:R-:W-:Y:S01]  /*2b30*/  FSEL R32, R27, -INF , !P5 ;  /* 0xff8000001b207808 */ /* 0x002fe20006800000 */
[----:B------:R-:W-:Y:S01]  /*2b40*/  FMUL.FTZ R79, R79, UR21 ;  /* 0x000000154f4f7c20 */ /* 0x000fe20008410000 */
[----:B------:R-:W-:Y:S01]  /*2b50*/  FSEL R28, R8, -INF , !P6 ;  /* 0xff800000081c7808 */ /* 0x000fe20007000000 */
[----:B------:R-:W1:Y:S01]  /*2b60*/  MUFU.TANH R206, R93 ;  /* 0x0000005d00ce7308 */ /* 0x000e620000002400 */
[-C--:B------:R-:W-:Y:S01]  /*2b70*/  ISETP.GE.AND P5, PT, R37, R2.reuse, PT ;  /* 0x000000022500720c */ /* 0x080fe20003fa6270 */
[----:B------:R-:W-:Y:S01]  /*2b80*/  FMUL.FTZ R94, R94, UR21 ;  /* 0x000000155e5e7c20 */ /* 0x000fe20008410000 */
[----:B------:R-:W-:Y:S01]  /*2b90*/  ISETP.GE.AND P6, PT, R35, R2, PT ;  /* 0x000000022300720c */ /* 0x000fe20003fc6270 */
[----:B------:R-:W-:Y:S01]  /*2ba0*/  FMUL.FTZ R95, R95, UR21 ;  /* 0x000000155f5f7c20 */ /* 0x000fe20008410000 */
[----:B------:R-:W-:Y:S01]  /*2bb0*/  FSEL R34, R9, -INF , !P1 ;  /* 0xff80000009227808 */ /* 0x000fe20004800000 */
[----:B------:R-:W-:Y:S01]  /*2bc0*/  IMAD.IADD R216, R7, 0x1, R4 ;  /* 0x0000000107d87824 */ /* 0x000fe200078e0204 */
[----:B------:R-:W-:Y:S01]  /*2bd0*/  ISETP.GE.AND P1, PT, R35, R232, PT ;  /* 0x000000e82300720c */ /* 0x000fe20003f26270 */
[----:B------:R-:W3:Y:S01]  /*2be0*/  MUFU.TANH R68, R68 ;  /* 0x0000004400447308 */ /* 0x000ee20000002400 */
[----:B------:R-:W-:Y:S01]  /*2bf0*/  FSEL R38, R29, -INF , !P5 ;  /* 0xff8000001d267808 */ /* 0x000fe20006800000 */
[----:B------:R-:W-:Y:S01]  /*2c00*/  ULDC UR25, c[0x0][0x2ec] ;  /* 0x0000bb0000197ab9 */ /* 0x000fe20000000800 */
[----:B------:R-:W-:-:S02]  /*2c10*/  FSEL R20, R20, -INF , !P6 ;  /* 0xff80000014147808 */ /* 0x000fc40007000000 */
[-C--:B------:R-:W-:Y:S02]  /*2c20*/  ISETP.GE.AND P5, PT, R23, R232.reuse, PT ;  /* 0x000000e81700720c */ /* 0x080fe40003fa6270 */
[-C--:B------:R-:W-:Y:S01]  /*2c30*/  ISETP.GE.AND P6, PT, R43, R232.reuse, PT ;  /* 0x000000e82b00720c */ /* 0x080fe20003fc6270 */
[----:B------:R-:W-:Y:S01]  /*2c40*/  MUFU.TANH R40, R40 ;  /* 0x0000002800287308 */ /* 0x000fe20000002400 */
[----:B------:R-:W-:Y:S02]  /*2c50*/  FSEL R22, R10, -INF , !P1 ;  /* 0xff8000000a167808 */ /* 0x000fe40004800000 */
[----:B------:R-:W-:Y:S02]  /*2c60*/  ISETP.GE.AND P2, PT, R39, R232, PT ;  /* 0x000000e82700720c */ /* 0x000fe40003f46270 */
[----:B------:R-:W-:Y:S02]  /*2c70*/  FSEL R10, R16, -INF , !P5 ;  /* 0xff800000100a7808 */ /* 0x000fe40006800000 */
[----:B------:R-:W-:Y:S01]  /*2c80*/  FSEL R12, R12, -INF , !P6 ;  /* 0xff8000000c0c7808 */ /* 0x000fe20007000000 */
[----:B------:R-:W-:Y:S01]  /*2c90*/  MUFU.TANH R42, R42 ;  /* 0x0000002a002a7308 */ /* 0x000fe20000002400 */
[----:B------:R-:W-:-:S02]  /*2ca0*/  ISETP.GE.AND P5, PT, R43, R2, PT ;  /* 0x000000022b00720c */ /* 0x000fc40003fa6270 */
[----:B------:R-:W-:Y:S02]  /*2cb0*/  FSEL R6, R14, -INF , !P2 ;  /* 0xff8000000e067808 */ /* 0x000fe40005000000 */
[----:B------:R-:W-:Y:S02]  /*2cc0*/  FMNMX.FTZ R27, R12, R30, !PT ;  /* 0x0000001e0c1b7209 */ /* 0x000fe40007810000 */
[----:B------:R-:W-:Y:S01]  /*2cd0*/  FSEL R26, R26, -INF , !P5 ;  /* 0xff8000001a1a7808 */ /* 0x000fe20006800000 */
[----:B------:R-:W4:Y:S01]  /*2ce0*/  MUFU.TANH R14, R69 ;  /* 0x00000045000e7308 */ /* 0x000f220000002400 */
[----:B------:R-:W-:Y:S02]  /*2cf0*/  ISETP.GE.AND P6, PT, R19, R232, PT ;  /* 0x000000e81300720c */ /* 0x000fe40003fc6270 */
[----:B------:R-:W-:Y:S02]  /*2d00*/  FMNMX.FTZ R27, R6, R27, !PT ;  /* 0x0000001b061b7209 */ /* 0x000fe40007810000 */
[----:B------:R-:W-:-:S02]  /*2d10*/  FMNMX.FTZ R9, R26, R32, !PT ;  /* 0x000000201a097209 */ /* 0x000fc40007810000 */
[----:B--2---:R-:W-:Y:S01]  /*2d20*/  FSEL R8, R13, -INF , !P6 ;  /* 0xff8000000d087808 */ /* 0x004fe20007000000 */
[----:B------:R-:W2:Y:S01]  /*2d30*/  MUFU.TANH R70, R70 ;  /* 0x0000004600467308 */ /* 0x000ea20000002400 */
[----:B------:R-:W-:Y:S02]  /*2d40*/  FMNMX.FTZ R27, R28, R27, !PT ;  /* 0x0000001b1c1b7209 */ /* 0x000fe40007810000 */
[----:B------:R-:W-:Y:S02]  /*2d50*/  FMNMX.FTZ R13, R34, R9, !PT ;  /* 0x00000009220d7209 */ /* 0x000fe40007810000 */
[----:B------:R-:W-:Y:S02]  /*2d60*/  FMNMX.FTZ R27, R22, R27, !PT ;  /* 0x0000001b161b7209 */ /* 0x000fe40007810000 */
[----:B------:R-:W-:Y:S01]  /*2d70*/  ISETP.GE.AND P1, PT, R23, R2, PT ;  /* 0x000000021700720c */ /* 0x000fe20003f26270 */
[----:B------:R-:W5:Y:S01]  /*2d80*/  MUFU.TANH R9, R71 ;  /* 0x0000004700097308 */ /* 0x000f620000002400 */
[----:B------:R-:W-:-:S02]  /*2d90*/  FMNMX.FTZ R13, R38, R13, !PT ;  /* 0x0000000d260d7209 */ /* 0x000fc40007810000 */
[----:B------:R-:W-:Y:S02]  /*2da0*/  ISETP.GE.AND P6, PT, R17, R232, PT ;  /* 0x000000e81100720c */ /* 0x000fe40003fc6270 */
[----:B------:R-:W-:Y:S02]  /*2db0*/  FMNMX.FTZ R27, R10, R27, !PT ;  /* 0x0000001b0a1b7209 */ /* 0x000fe40007810000 */
[----:B------:R-:W-:Y:S01]  /*2dc0*/  VIADDMNMX R0, R45, 0x48, R230, PT ;  /* 0x000000482d007846 */ /* 0x000fe200038001e6 */
[----:B------:R-:W-:Y:S01]  /*2dd0*/  MUFU.TANH R203, R78 ;  /* 0x0000004e00cb7308 */ /* 0x000fe20000002400 */
[----:B------:R-:W-:Y:S02]  /*2de0*/  FSEL R18, R18, -INF , !P1 ;  /* 0xff80000012127808 */ /* 0x000fe40004800000 */
[----:B------:R-:W-:Y:S02]  /*2df0*/  ISETP.GE.AND P5, PT, R19, R2, PT ;  /* 0x000000021300720c */ /* 0x000fe40003fa6270 */
[----:B------:R-:W-:-:S02]  /*2e00*/  FMNMX.FTZ R13, R20, R13, !PT ;  /* 0x0000000d140d7209 */ /* 0x000fc40007810000 */
[----:B-1----:R-:W-:Y:S01]  /*2e10*/  FSEL R206, R206, -INF , !P6 ;  /* 0xff800000cece7808 */ /* 0x002fe20007000000 */
[----:B------:R-:W-:Y:S01]  /*2e20*/  MUFU.TANH R209, R79 ;  /* 0x0000004f00d17308 */ /* 0x000fe20000002400 */
[----:B------:R-:W-:Y:S02]  /*2e30*/  FMNMX.FTZ R27, R8, R27, !PT ;  /* 0x0000001b081b7209 */ /* 0x000fe40007810000 */
[----:B------:R-:W-:Y:S02]  /*2e40*/  ISETP.GE.AND P2, PT, R37, R0, PT ;  /* 0x000000002500720c */ /* 0x000fe40003f46270 */
[----:B---3--:R-:W-:Y:S02]  /*2e50*/  FSEL R16, R68, -INF , !P5 ;  /* 0xff80000044107808 */ /* 0x008fe40006800000 */
[----:B------:R-:W-:Y:S01]  /*2e60*/  ISETP.GE.AND P6, PT, R17, R2, PT ;  /* 0x000000021100720c */ /* 0x000fe20003fc6270 */
[----:B------:R-:W-:Y:S01]  /*2e70*/  MUFU.TANH R205, R94 ;  /* 0x0000005e00cd7308 */ /* 0x000fe20000002400 */
[----:B------:R-:W-:-:S02]  /*2e80*/  FMNMX.FTZ R13, R18, R13, !PT ;  /* 0x0000000d120d7209 */ /* 0x000fc40007810000 */
[-C--:B------:R-:W-:Y:S02]  /*2e90*/  ISETP.GE.AND P4, PT, R41, R0.reuse, PT ;  /* 0x000000002900720c */ /* 0x080fe40003f86270 */
[----:B------:R-:W-:Y:S02]  /*2ea0*/  FMNMX.FTZ R44, R206, R27, !PT ;  /* 0x0000001bce2c7209 */ /* 0x000fe40007810000 */
[----:B----4-:R-:W-:Y:S01]  /*2eb0*/  FSEL R14, R14, -INF , !P6 ;  /* 0xff8000000e0e7808 */ /* 0x010fe20007000000 */
[----:B------:R-:W-:Y:S01]  /*2ec0*/  MUFU.TANH R207, R95 ;  /* 0x0000005f00cf7308 */ /* 0x000fe20000002400 */
[----:B------:R-:W-:Y:S01]  /*2ed0*/  FMNMX.FTZ R13, R16, R13, !PT ;  /* 0x0000000d100d7209 */ /* 0x000fe20007810000 */
[----:B------:R-:W1:Y:S01]  /*2ee0*/  SHFL.BFLY PT, R49, R44, 0x2, 0x1f ;  /* 0x0c401f002c317f89 */ /* 0x000e6200000e0000 */
[----:B------:R-:W-:Y:S01]  /*2ef0*/  FSEL R27, R21, -INF , !P2 ;  /* 0xff800000151b7808 */ /* 0x000fe20005000000 */
[----:B------:R-:W-:Y:S01]  /*2f00*/  FMUL.FTZ R21, R54, UR21 ;  /* 0x0000001536157c20 */ /* 0x000fe20008410000 */
[----:B------:R-:W-:-:S02]  /*2f10*/  ISETP.GE.AND P2, PT, R23, R0, PT ;  /* 0x000000001700720c */ /* 0x000fc40003f46270 */
[----:B------:R-:W-:Y:S02]  /*2f20*/  FSEL R31, R36, -INF , !P4 ;  /* 0xff800000241f7808 */ /* 0x000fe40006000000 */
[----:B------:R-:W-:Y:S01]  /*2f30*/  FMNMX.FTZ R36, R14, R13, !PT ;  /* 0x0000000d0e247209 */ /* 0x000fe20007810000 */
[----:B------:R-:W3:Y:S01]  /*2f40*/  MUFU.TANH R21, R21 ;  /* 0x0000001500157308 */ /* 0x000ee20000002400 */
[----:B------:R-:W-:Y:S01]  /*2f50*/  FSEL R13, R40, -INF , !P2 ;  /* 0xff800000280d7808 */ /* 0x000fe20005000000 */
[----:B------:R-:W-:Y:S01]  /*2f60*/  FMUL.FTZ R40, R55, UR21 ;  /* 0x0000001537287c20 */ /* 0x000fe20008410000 */
[-C--:B------:R-:W-:Y:S01]  /*2f70*/  ISETP.GE.AND P5, PT, R43, R0.reuse, PT ;  /* 0x000000002b00720c */ /* 0x080fe20003fa6270 */
[----:B------:R-:W4:Y:S01]  /*2f80*/  SHFL.BFLY PT, R47, R36, 0x2, 0x1f ;  /* 0x0c401f00242f7f89 */ /* 0x000f2200000e0000 */
[-C--:B------:R-:W-:Y:S02]  /*2f90*/  ISETP.GE.AND P1, PT, R35, R0.reuse, PT ;  /* 0x000000002300720c */ /* 0x080fe40003f26270 */
[----:B------:R-:W-:Y:S01]  /*2fa0*/  FSEL R33, R15, -INF , !P5 ;  /* 0xff8000000f217808 */ /* 0x000fe20006800000 */
[----:B------:R-:W1:Y:S01]  /*2fb0*/  MUFU.TANH R40, R40 ;  /* 0x0000002800287308 */ /* 0x000e620000002400 */
[----:B------:R-:W-:-:S02]  /*2fc0*/  ISETP.GE.AND P3, PT, R39, R0, PT ;  /* 0x000000002700720c */ /* 0x000fc40003f66270 */
[----:B------:R-:W-:Y:S02]  /*2fd0*/  FSEL R15, R42, -INF , !P1 ;  /* 0xff8000002a0f7808 */ /* 0x000fe40004800000 */
[-C--:B------:R-:W-:Y:S02]  /*2fe0*/  ISETP.GE.AND P1, PT, R19, R0.reuse, PT ;  /* 0x000000001300720c */ /* 0x080fe40003f26270 */
[----:B------:R-:W-:Y:S02]  /*2ff0*/  VIADDMNMX R230, R45, 0x8, R230, PT ;  /* 0x000000082de67846 */ /* 0x000fe400038001e6 */
[----:B------:R-:W-:Y:S02]  /*3000*/  FSEL R29, R11, -INF , !P3 ;  /* 0xff8000000b1d7808 */ /* 0x000fe40005800000 */
[----:B------:R-:W-:Y:S02]  /*3010*/  ISETP.GE.AND P2, PT, R17, R0, PT ;  /* 0x000000001100720c */ /* 0x000fe40003f46270 */
[----:B--2---:R-:W-:-:S02]  /*3020*/  FSEL R11, R70, -INF , !P1 ;  /* 0xff800000460b7808 */ /* 0x004fc40004800000 */
[-C--:B------:R-:W-:Y:S02]  /*3030*/  ISETP.GE.AND P1, PT, R41, R230.reuse, PT ;  /* 0x000000e62900720c */ /* 0x080fe40003f26270 */
[-C--:B------:R-:W-:Y:S02]  /*3040*/  ISETP.GE.AND P6, PT, R43, R230.reuse, PT ;  /* 0x000000e62b00720c */ /* 0x080fe40003fc6270 */
[----:B-----5:R-:W-:Y:S02]  /*3050*/  FSEL R9, R9, -INF , !P2 ;  /* 0xff80000009097808 */ /* 0x020fe40005000000 */
[----:B------:R-:W-:Y:S02]  /*3060*/  FMNMX.FTZ R46, R33, R31, !PT ;  /* 0x0000001f212e7209 */ /* 0x000fe40007810000 */
[-C--:B------:R-:W-:Y:S02]  /*3070*/  ISETP.GE.AND P2, PT, R23, R230.reuse, PT ;  /* 0x000000e61700720c */ /* 0x080fe40003f46270 */
[----:B------:R-:W-:-:S02]  /*3080*/  ISETP.GE.AND P5, PT, R39, R230, PT ;  /* 0x000000e62700720c */ /* 0x000fc40003fa6270 */
[----:B------:R-:W-:Y:S02]  /*3090*/  FSEL R25, R25, -INF , !P1 ;  /* 0xff80000019197808 */ /* 0x000fe40004800000 */
[----:B------:R-:W-:Y:S02]  /*30a0*/  FSEL R23, R24, -INF , !P6 ;  /* 0xff80000018177808 */ /* 0x000fe40007000000 */
[----:B------:R-:W-:Y:S02]  /*30b0*/  FMNMX.FTZ R46, R29, R46, !PT ;  /* 0x0000002e1d2e7209 */ /* 0x000fe40007810000 */
[----:B------:R-:W-:Y:S02]  /*30c0*/  ISETP.GE.AND P4, PT, R37, R230, PT ;  /* 0x000000e62500720c */ /* 0x000fe40003f86270 */
[----:B---3--:R-:W-:Y:S02]  /*30d0*/  FSEL R21, R21, -INF , !P5 ;  /* 0xff80000015157808 */ /* 0x008fe40006800000 */
[----:B------:R-:W-:-:S02]  /*30e0*/  FMNMX.FTZ R24, R23, R25, !PT ;  /* 0x0000001917187209 */ /* 0x000fc40007810000 */
[----:B------:R-:W-:Y:S02]  /*30f0*/  FMNMX.FTZ R42, R27, R46, !PT ;  /* 0x0000002e1b2a7209 */ /* 0x000fe40007810000 */
[-C--:B------:R-:W-:Y:S02]  /*3100*/  ISETP.GE.AND P1, PT, R19, R230.reuse, PT ;  /* 0x000000e61300720c */ /* 0x080fe40003f26270 */
[----:B------:R-:W-:Y:S02]  /*3110*/  ISETP.GE.AND P3, PT, R35, R230, PT ;  /* 0x000000e62300720c */ /* 0x000fe40003f66270 */
[----:B-1----:R-:W-:Y:S02]  /*3120*/  FSEL R19, R40, -INF , !P4 ;  /* 0xff80000028137808 */ /* 0x002fe40006000000 */
[----:B------:R-:W-:Y:S02]  /*3130*/  FMNMX.FTZ R24, R21, R24, !PT ;  /* 0x0000001815187209 */ /* 0x000fe40007810000 */
[----:B------:R-:W-:-:S02]  /*3140*/  FMNMX.FTZ R42, R15, R42, !PT ;  /* 0x0000002a0f2a7209 */ /* 0x000fc40007810000 */
[----:B------:R-:W-:Y:S02]  /*3150*/  FSEL R203, R203, -INF , !P3 ;  /* 0xff800000cbcb7808 */ /* 0x000fe40005800000 */
[----:B------:R-:W-:Y:S02]  /*3160*/  FMNMX.FTZ R24, R19, R24, !PT ;  /* 0x0000001813187209 */ /* 0x000fe40007810000 */
[----:B------:R-:W-:Y:S02]  /*3170*/  FMNMX.FTZ R42, R13, R42, !PT ;  /* 0x0000002a0d2a7209 */ /* 0x000fe40007810000 */
[----:B------:R-:W-:Y:S02]  /*3180*/  FSEL R209, R209, -INF , !P2 ;  /* 0xff800000d1d17808 */ /* 0x000fe40005000000 */
[----:B------:R-:W-:Y:S02]  /*3190*/  FMNMX.FTZ R24, R203, R24, !PT ;  /* 0x00000018cb187209 */ /* 0x000fe40007810000 */
[----:B------:R-:W-:-:S02]  /*31a0*/  FMNMX.FTZ R42, R11, R42, !PT ;  /* 0x0000002a0b2a7209 */ /* 0x000fc40007810000 */
[----:B------:R-:W-:Y:S02]  /*31b0*/  ISETP.GE.AND P5, PT, R17, R230, PT ;  /* 0x000000e61100720c */ /* 0x000fe40003fa6270 */
[----:B------:R-:W-:Y:S02]  /*31c0*/  FSEL R205, R205, -INF , !P1 ;  /* 0xff800000cdcd7808 */ /* 0x000fe40004800000 */
[----:B------:R-:W-:Y:S02]  /*31d0*/  FMNMX.FTZ R24, R209, R24, !PT ;  /* 0x00000018d1187209 */ /* 0x000fe40007810000 */
[----:B------:R-:W-:Y:S02]  /*31e0*/  FMNMX.FTZ R42, R9, R42, !PT ;  /* 0x0000002a092a7209 */ /* 0x000fe40007810000 */
[----:B------:R-:W-:Y:S02]  /*31f0*/  FSEL R207, R207, -INF , !P5 ;  /* 0xff800000cfcf7808 */ /* 0x000fe40006800000 */
[----:B------:R-:W-:Y:S01]  /*3200*/  FMNMX.FTZ R24, R205, R24, !PT ;  /* 0x00000018cd187209 */ /* 0x000fe20007810000 */
[----:B------:R-:W1:Y:S01]  /*3210*/  SHFL.BFLY PT, R51, R42, 0x2, 0x1f ;  /* 0x0c401f002a337f89 */ /* 0x000e6200000e0000 */
[----:B------:R-:W-:-:S02]  /*3220*/  FMNMX.FTZ R49, R44, R49, !PT ;  /* 0x000000312c317209 */ /* 0x000fc40007810000 */
[----:B------:R-:W-:Y:S02]  /*3230*/  FMNMX.FTZ R167, R207, R24, !PT ;  /* 0x00000018cfa77209 */ /* 0x000fe40007810000 */
[----:B----4-:R-:W-:Y:S01]  /*3240*/  FMNMX.FTZ R47, R36, R47, !PT ;  /* 0x0000002f242f7209 */ /* 0x010fe20007810000 */
[----:B------:R-:W2:Y:S01]  /*3250*/  SHFL.BFLY PT, R168, R49, 0x1, 0x1f ;  /* 0x0c201f0031a87f89 */ /* 0x000ea200000e0000 */
[----:B------:R-:W-:-:S03]  /*3260*/  LEA R216, R216, UR4, 0x1 ;  /* 0x00000004d8d87c11 */ /* 0x000fc6000f8e08ff */
[----:B------:R-:W3:Y:S02]  /*3270*/  SHFL.BFLY PT, R24, R167, 0x2, 0x1f ;  /* 0x0c401f00a7187f89 */ /* 0x000ee400000e0000 */
[--C-:B------:R-:W-:Y:S02]  /*3280*/  IMAD R214, R5, 0x2, R216.reuse ;  /* 0x0000000205d67824 */ /* 0x100fe400078e02d8 */
[----:B------:R-:W4:Y:S01]  /*3290*/  SHFL.BFLY PT, R166, R47, 0x1, 0x1f ;  /* 0x0c201f002fa67f89 */ /* 0x000f2200000e0000 */
[C---:B------:R-:W-:Y:S02]  /*32a0*/  IMAD R213, R3.reuse, 0x2, R216 ;  /* 0x0000000203d57824 */ /* 0x040fe400078e02d8 */
[----:B------:R-:W-:Y:S01]  /*32b0*/  IMAD R212, R3, 0x2, R214 ;  /* 0x0000000203d47824 */ /* 0x000fe200078e02d6 */
[----:B------:R-:W-:Y:S04]  /*32c0*/  LDSM.16.MT88.4 R148, [R216+0xa000] ;  /* 0x00a00000d894783b */ /* 0x000fe80000004200 */
[----:B------:R-:W-:Y:S01]  /*32d0*/  LDSM.16.MT88.4 R132, [R214+0xa000] ;  /* 0x00a00000d684783b */ /* 0x000fe20000004200 */
[----:B-1----:R-:W-:-:S03]  /*32e0*/  FMNMX.FTZ R51, R42, R51, !PT ;  /* 0x000000332a337209 */ /* 0x002fc60007810000 */
[----:B------:R-:W-:Y:S04]  /*32f0*/  LDSM.16.MT88.4 R64, [R212+0xa000] ;  /* 0x00a00000d440783b */ /* 0x000fe80000004200 */
[----:B------:R-:W1:Y:S01]  /*3300*/  SHFL.BFLY PT, R36, R51, 0x1, 0x1f ;  /* 0x0c201f0033247f89 */ /* 0x000e6200000e0000 */
[----:B--2---:R-:W-:Y:S02]  /*3310*/  FMNMX.FTZ R168, R49, R168, !PT ;  /* 0x000000a831a87209 */ /* 0x004fe40007810000 */
[----:B---3--:R-:W-:Y:S01]  /*3320*/  FMNMX.FTZ R167, R167, R24, !PT ;  /* 0x00000018a7a77209 */ /* 0x008fe20007810000 */
[----:B------:R-:W-:Y:S02]  /*3330*/  LDSM.16.MT88.4 R80, [R216+0xb000] ;  /* 0x00b00000d850783b */ /* 0x000fe40000004200 */
[C---:B------:R-:W-:Y:S01]  /*3340*/  FMUL.FTZ R211, R168.reuse, UR25 ;  /* 0x00000019a8d37c20 */ /* 0x040fe20008410000 */
[----:B------:R-:W-:Y:S01]  /*3350*/  FSETP.NEU.FTZ.AND P2, PT, R168, -INF , PT ;  /* 0xff800000a800780b */ /* 0x000fe20003f5d000 */
[----:B------:R-:W2:Y:S01]  /*3360*/  SHFL.BFLY PT, R4, R167, 0x1, 0x1f ;  /* 0x0c201f00a7047f89 */ /* 0x000ea200000e0000 */
[----:B----4-:R-:W-:-:S02]  /*3370*/  FMNMX.FTZ R166, R47, R166, !PT ;  /* 0x000000a62fa67209 */ /* 0x010fc40007810000 */
[----:B------:R-:W-:Y:S01]  /*3380*/  FSEL R211, R211, RZ, P2 ;  /* 0x000000ffd3d37208 */ /* 0x000fe20001000000 */
[----:B------:R-:W-:Y:S01]  /*3390*/  LDSM.16.MT88.4 R96, [R214+0xb000] ;  /* 0x00b00000d660783b */ /* 0x000fe20000004200 */
[C---:B------:R-:W-:Y:S01]  /*33a0*/  FSETP.NEU.FTZ.AND P1, PT, R166.reuse, -INF , PT ;  /* 0xff800000a600780b */ /* 0x040fe20003f3d000 */
[----:B------:R-:W-:Y:S02]  /*33b0*/  FMUL.FTZ R17, R166, UR25 ;  /* 0x00000019a6117c20 */ /* 0x000fe40008410000 */
[--C-:B------:R-:W-:Y:S01]  /*33c0*/  FFMA.FTZ R191, R12, UR25, -R211.reuse ;  /* 0x000000190cbf7c23 */ /* 0x100fe200080108d3 */
[----:B------:R-:W-:Y:S01]  /*33d0*/  LDSM.16.MT88.4 R112, [R213+0xb000] ;  /* 0x00b00000d570783b */ /* 0x000fe20000004200 */
[--C-:B------:R-:W-:Y:S01]  /*33e0*/  FFMA.FTZ R187, R6, UR25, -R211.reuse ;  /* 0x0000001906bb7c23 */ /* 0x100fe200080108d3 */
[----:B------:R-:W-:Y:S01]  /*33f0*/  FSEL R17, R17, RZ, P1 ;  /* 0x000000ff11117208 */ /* 0x000fe20000800000 */
[--C-:B------:R-:W-:Y:S01]  /*3400*/  FFMA.FTZ R194, R30, UR25, -R211.reuse ;  /* 0x000000191ec27c23 */ /* 0x100fe200080108d3 */
[----:B------:R-:W-:Y:S01]  /*3410*/  FFMA.FTZ R170, R28, UR25, -R211 ;  /* 0x000000191caa7c23 */ /* 0x000fe200080108d3 */
[----:B------:R-:W-:Y:S01]  /*3420*/  MUFU.EX2 R191, R191 ;  /* 0x000000bf00bf7308 */ /* 0x000fe20000000800 */
[----:B-1----:R-:W-:Y:S01]  /*3430*/  FMNMX.FTZ R165, R51, R36, !PT ;  /* 0x0000002433a57209 */ /* 0x002fe20007810000 */
[--C-:B------:R-:W-:Y:S01]  /*3440*/  FFMA.FTZ R190, R26, UR25, -R17.reuse ;  /* 0x000000191abe7c23 */ /* 0x100fe20008010811 */
[----:B------:R-:W1:Y:S01]  /*3450*/  LDSM.16.MT88.4 R48, [R213+0xa000] ;  /* 0x00a00000d530783b */ /* 0x000e620000004200 */
[--C-:B------:R-:W-:Y:S01]  /*3460*/  FFMA.FTZ R189, R32, UR25, -R17.reuse ;  /* 0x0000001920bd7c23 */ /* 0x100fe20008010811 */
[C---:B------:R-:W-:Y:S01]  /*3470*/  FSETP.NEU.FTZ.AND P1, PT, R165.reuse, -INF , PT ;  /* 0xff800000a500780b */ /* 0x040fe20003f3d000 */
[----:B------:R-:W-:Y:S01]  /*3480*/  FMUL.FTZ R12, R165, UR25 ;  /* 0x00000019a50c7c20 */ /* 0x000fe20008410000 */
[--C-:B------:R-:W-:Y:S01]  /*3490*/  FFMA.FTZ R171, R34, UR25, -R17.reuse ;  /* 0x0000001922ab7c23 */ /* 0x100fe20008010811 */
[----:B------:R-:W-:Y:S01]  /*34a0*/  FFMA.FTZ R164, R38, UR25, -R17 ;  /* 0x0000001926a47c23 */ /* 0x000fe20008010811 */
[----:B------:R-:W-:Y:S01]  /*34b0*/  MUFU.EX2 R190, R190 ;  /* 0x000000be00be7308 */ /* 0x000fe20000000800 */
[----:B--2---:R-:W-:Y:S01]  /*34c0*/  FMNMX.FTZ R167, R167, R4, !PT ;  /* 0x00000004a7a77209 */ /* 0x004fe20007810000 */
[----:B------:R-:W-:Y:S01]  /*34d0*/  FFMA.FTZ R195, R22, UR25, -R211 ;  /* 0x0000001916c37c23 */ /* 0x000fe200080108d3 */
[----:B------:R-:W-:Y:S01]  /*34e0*/  FSEL R12, R12, RZ, P1 ;  /* 0x000000ff0c0c7208 */ /* 0x000fe20000800000 */
[----:B------:R-:W2:Y:S01]  /*34f0*/  LDSM.16.MT88.4 R4, [R212+0xb000] ;  /* 0x00b00000d404783b */ /* 0x000ea20000004200 */
[C---:B------:R-:W-:Y:S01]  /*3500*/  FSETP.NEU.FTZ.AND P1, PT, R167.reuse, -INF , PT ;  /* 0xff800000a700780b */ /* 0x040fe20003f3d000 */
[----:B------:R-:W-:Y:S01]  /*3510*/  FMUL.FTZ R228, R167, UR25 ;  /* 0x00000019a7e47c20 */ /* 0x000fe20008410000 */
[--C-:B------:R-:W-:Y:S01]  /*3520*/  FFMA.FTZ R196, R20, UR25, -R17.reuse ;  /* 0x0000001914c47c23 */ /* 0x100fe20008010811 */
[--C-:B------:R-:W-:Y:S01]  /*3530*/  FFMA.FTZ R184, R33, UR25, -R12.reuse ;  /* 0x0000001921b87c23 */ /* 0x100fe2000801080c */
[--C-:B------:R-:W-:Y:S01]  /*3540*/  FFMA.FTZ R185, R31, UR25, -R12.reuse ;  /* 0x000000191fb97c23 */ /* 0x100fe2000801080c */
[--C-:B------:R-:W-:Y:S01]  /*3550*/  FFMA.FTZ R186, R29, UR25, -R12.reuse ;  /* 0x000000191dba7c23 */ /* 0x100fe2000801080c */
[----:B------:R-:W-:Y:S01]  /*3560*/  FSEL R228, R228, RZ, P1 ;  /* 0x000000ffe4e47208 */ /* 0x000fe20000800000 */
[----:B------:R-:W-:Y:S01]  /*3570*/  FFMA.FTZ R27, R27, UR25, -R12 ;  /* 0x000000191b1b7c23 */ /* 0x000fe2000801080c */
[----:B------:R-:W3:Y:S01]  /*3580*/  MUFU.EX2 R189, R189 ;  /* 0x000000bd00bd7308 */ /* 0x000ee20000000800 */
[--C-:B------:R-:W-:Y:S01]  /*3590*/  FFMA.FTZ R197, R18, UR25, -R17.reuse ;  /* 0x0000001912c57c23 */ /* 0x100fe20008010811 */
[--C-:B------:R-:W-:Y:S01]  /*35a0*/  FFMA.FTZ R198, R16, UR25, -R17.reuse ;  /* 0x0000001910c67c23 */ /* 0x100fe20008010811 */
[--C-:B------:R-:W-:Y:S01]  /*35b0*/  FFMA.FTZ R193, R23, UR25, -R228.reuse ;  /* 0x0000001917c17c23 */ /* 0x100fe200080108e4 */
[--C-:B------:R-:W-:Y:S01]  /*35c0*/  FFMA.FTZ R192, R25, UR25, -R228.reuse ;  /* 0x0000001919c07c23 */ /* 0x100fe200080108e4 */
[--C-:B------:R-:W-:Y:S01]  /*35d0*/  FFMA.FTZ R188, R21, UR25, -R228.reuse ;  /* 0x0000001915bc7c23 */ /* 0x100fe200080108e4 */
[----:B------:R-:W-:Y:S01]  /*35e0*/  FFMA.FTZ R169, R19, UR25, -R228 ;  /* 0x0000001913a97c23 */ /* 0x000fe200080108e4 */
[----:B------:R-:W-:Y:S01]  /*35f0*/  FFMA.FTZ R231, R14, UR25, -R17 ;  /* 0x000000190ee77c23 */ /* 0x000fe20008010811 */
[----:B------:R-:W-:Y:S01]  /*3600*/  MUFU.EX2 R171, R171 ;  /* 0x000000ab00ab7308 */ /* 0x000fe20000000800 */
[--C-:B------:R-:W-:Y:S01]  /*3610*/  FFMA.FTZ R199, R15, UR25, -R12.reuse ;  /* 0x000000190fc77c23 */ /* 0x100fe2000801080c */
[--C-:B------:R-:W-:Y:S01]  /*3620*/  FFMA.FTZ R200, R13, UR25, -R12.reuse ;  /* 0x000000190dc87c23 */ /* 0x100fe2000801080c */
[--C-:B------:R-:W-:Y:S01]  /*3630*/  FFMA.FTZ R202, R11, UR25, -R12.reuse ;  /* 0x000000190bca7c23 */ /* 0x100fe2000801080c */
[----:B------:R-:W-:Y:S01]  /*3640*/  FFMA.FTZ R229, R9, UR25, -R12 ;  /* 0x0000001909e57c23 */ /* 0x000fe2000801080c */
[--C-:B------:R-:W-:Y:S01]  /*3650*/  FFMA.FTZ R204, R10, UR25, -R211.reuse ;  /* 0x000000190acc7c23 */ /* 0x100fe200080108d3 */
[--C-:B------:R-:W-:Y:S01]  /*3660*/  FFMA.FTZ R201, R8, UR25, -R211.reuse ;  /* 0x0000001908c97c23 */ /* 0x100fe200080108d3 */
[----:B------:R-:W4:Y:S01]  /*3670*/  LDSM.16.MT88.4 R172, [R216+0xa800] ;  /* 0x00a80000d8ac783b */ /* 0x000f220000004200 */
[----:B------:R-:W5:Y:S01]  /*3680*/  MUFU.EX2 R164, R164 ;  /* 0x000000a400a47308 */ /* 0x000f620000000800 */
[----:B---3--:R-:W-:Y:S01]  /*3690*/  F2FP.BF16.F32.PACK_AB R124, R189, R190 ;  /* 0x000000bebd7c723e */ /* 0x008fe200000010ff */
[--C-:B------:R-:W-:Y:S01]  /*36a0*/  FFMA.FTZ R203, R203, UR25, -R228.reuse ;  /* 0x00000019cbcb7c23 */ /* 0x100fe200080108e4 */
[----:B------:R-:W3:Y:S01]  /*36b0*/  LDSM.16.MT88.4 R32, [R214+0xa800] ;  /* 0x00a80000d620783b */ /* 0x000ee20000004200 */
[--C-:B------:R-:W-:Y:S01]  /*36c0*/  FFMA.FTZ R208, R209, UR25, -R228.reuse ;  /* 0x00000019d1d07c23 */ /* 0x100fe200080108e4 */
[--C-:B------:R-:W-:Y:S01]  /*36d0*/  FFMA.FTZ R205, R205, UR25, -R228.reuse ;  /* 0x00000019cdcd7c23 */ /* 0x100fe200080108e4 */
[----:B------:R-:W-:Y:S01]  /*36e0*/  FFMA.FTZ R206, R206, UR25, -R211 ;  /* 0x00000019cece7c23 */ /* 0x000fe200080108d3 */
[----:B------:R-:W3:Y:S01]  /*36f0*/  LDSM.16.MT88.4 R28, [R213+0xa800] ;  /* 0x00a80000d51c783b */ /* 0x000ee20000004200 */
[----:B------:R-:W-:Y:S01]  /*3700*/  MUFU.EX2 R184, R184 ;  /* 0x000000b800b87308 */ /* 0x000fe20000000800 */
[----:B------:R-:W-:Y:S01]  /*3710*/  FFMA.FTZ R228, R207, UR25, -R228 ;  /* 0x00000019cfe47c23 */ /* 0x000fe200080108e4 */
[----:B------:R-:W-:Y:S01]  /*3720*/  FADD.FTZ R190, R190, R189 ;  /* 0x000000bdbebe7221 */ /* 0x000fe20000010000 */
[----:B------:R-:W-:Y:S01]  /*3730*/  LDSM.16.MT88.4 R20, [R216+0xb800] ;  /* 0x00b80000d814783b */ /* 0x000fe20000004200 */
[----:B------:R-:W-:-:S02]  /*3740*/  VIADD R211, R219, 0x800 ;  /* 0x00000800dbd37836 */ /* 0x000fc40000000000 */
[----:B------:R-:W-:Y:S01]  /*3750*/  VIADD R209, R219, 0x1000 ;  /* 0x00001000dbd17836 */ /* 0x000fe20000000000 */
[----:B------:R-:W-:Y:S01]  /*3760*/  LDSM.16.MT88.4 R16, [R214+0xb800] ;  /* 0x00b80000d610783b */ /* 0x000fe20000004200 */
[----:B------:R-:W1:Y:S01]  /*3770*/  MUFU.EX2 R185, R185 ;  /* 0x000000b900b97308 */ /* 0x000e620000000800 */
[C---:B-----5:R-:W-:Y:S01]  /*3780*/  F2FP.BF16.F32.PACK_AB R126, R164.reuse, R171 ;  /* 0x000000aba47e723e */ /* 0x060fe200000010ff */
[----:B------:R-:W-:Y:S01]  /*3790*/  FADD.FTZ R171, R171, R190 ;  /* 0x000000beabab7221 */ /* 0x000fe20000010000 */
[----:B------:R-:W-:Y:S03]  /*37a0*/  LDSM.16.MT88.4 R12, [R213+0xb800] ;  /* 0x00b80000d50c783b */ /* 0x000fe60000004200 */
[----:B------:R-:W-:Y:S01]  /*37b0*/  FADD.FTZ R171, R164, R171 ;  /* 0x000000aba4ab7221 */ /* 0x000fe20000010000 */
[----:B------:R-:W-:Y:S01]  /*37c0*/  LDSM.16.MT88.4 R8, [R212+0xb800] ;  /* 0x00b80000d408783b */ /* 0x000fe20000004200 */
[----:B------:R-:W-:Y:S08]  /*37d0*/  MUFU.EX2 R186, R186 ;  /* 0x000000ba00ba7308 */ /* 0x000ff00000000800 */
[----:B------:R5:W2:Y:S01]  /*37e0*/  MUFU.EX2 R3, R27 ;  /* 0x0000001b00037308 */ /* 0x000aa20000000800 */
[----:B-1----:R-:W-:Y:S01]  /*37f0*/  F2FP.BF16.F32.PACK_AB R125, R185, R184 ;  /* 0x000000b8b97d723e */ /* 0x002fe200000010ff */
[----:B------:R-:W-:-:S06]  /*3800*/  FADD.FTZ R185, R184, R185 ;  /* 0x000000b9b8b97221 */ /* 0x000fcc0000010000 */
[----:B------:R-:W1:Y:S08]  /*3810*/  MUFU.EX2 R194, R194 ;  /* 0x000000c200c27308 */ /* 0x000e700000000800 */
[----:B------:R-:W-:Y:S01]  /*3820*/  MUFU.EX2 R187, R187 ;  /* 0x000000bb00bb7308 */ /* 0x000fe20000000800 */
[----:B-----5:R-:W5:Y:S01]  /*3830*/  LDSM.16.MT88.4 R24, [R212+0xa800] ;  /* 0x00a80000d418783b */ /* 0x020f620000004200 */
[----:B--2---:R-:W-:Y:S01]  /*3840*/  F2FP.BF16.F32.PACK_AB R127, R3, R186 ;  /* 0x000000ba037f723e */ /* 0x004fe200000010ff */
[----:B------:R-:W-:-:S04]  /*3850*/  FADD.FTZ R186, R186, R185 ;  /* 0x000000b9baba7221 */ /* 0x000fc80000010000 */
[----:B------:R-:W-:Y:S01]  /*3860*/  FADD.FTZ R186, R3, R186 ;  /* 0x000000ba03ba7221 */ /* 0x000fe20000010000 */
[----:B------:R-:W2:Y:S01]  /*3870*/  MUFU.EX2 R170, R170 ;  /* 0x000000aa00aa7308 */ /* 0x000ea20000000800 */
[----:B-1----:R-:W-:Y:S01]  /*3880*/  F2FP.BF16.F32.PACK_AB R128, R194, R191 ;  /* 0x000000bfc280723e */ /* 0x002fe200000010ff */
[----:B------:R-:W-:Y:S01]  /*3890*/  HMMA.16816.F32.BF16 R156, R124, R148, RZ ;  /* 0x000000947c9c723c */ /* 0x000fe200000418ff */
[----:B------:R-:W-:-:S05]  /*38a0*/  FADD.FTZ R194, R191, R194 ;  /* 0x000000c2bfc27221 */ /* 0x000fca0000010000 */
        /* <DEDUP_REMOVED lines=13> */
[----:B------:R-:W-:-:S05]  /*3980*/  FADD.FTZ R193, R193, R192 ;  /* 0x000000c0c1c17221 */ /* 0x000fca0000010000 */
[----:B------:R-:W-:Y:S01]  /*3990*/  MUFU.EX2 R195, R195 ;  /* 0x000000c300c37308 */ /* 0x000fe20000000800 */
[C---:B------:R-:W-:Y:S06]  /*39a0*/  HMMA.16816.F32.BF16 R104, R124.reuse, R112, RZ ;  /* 0x000000707c68723c */ /* 0x040fec00000418ff */
[----:B------:R-:W-:Y:S01]  /*39b0*/  HMMA.16816.F32.BF16 R152, R124, R150, RZ ;  /* 0x000000967c98723c */ /* 0x000fe200000418ff */
[----:B------:R-:W-:Y:S01]  /*39c0*/  MUFU.EX2 R196, R196 ;  /* 0x000000c400c47308 */ /* 0x000fe20000000800 */
[----:B--2---:R-:W-:Y:S01]  /*39d0*/  F2FP.BF16.F32.PACK_AB R131, R169, R188 ;  /* 0x000000bca983723e */ /* 0x004fe200000010ff */
[----:B------:R-:W-:-:S03]  /*39e0*/  FADD.FTZ R188, R188, R193 ;  /* 0x000000c1bcbc7221 */ /* 0x000fc60000010000 */
[C---:B------:R-:W-:Y:S01]  /*39f0*/  HMMA.16816.F32.BF16 R136, R124.reuse, R134, RZ ;  /* 0x000000867c88723c */ /* 0x040fe200000418ff */
[----:B------:R-:W-:Y:S02]  /*3a00*/  FADD.FTZ R188, R169, R188 ;  /* 0x000000bca9bc7221 */ /* 0x000fe40000010000 */
[----:B------:R-:W1:Y:S03]  /*3a10*/  MUFU.EX2 R197, R197 ;  /* 0x000000c500c57308 */ /* 0x000e660000000800 */
[C---:B------:R-:W-:Y:S05]  /*3a20*/  HMMA.16816.F32.BF16 R44, R124.reuse, R50, RZ ;  /* 0x000000327c2c723c */ /* 0x040fea00000418ff */
        /* <DEDUP_REMOVED lines=9> */
[----:B------:R-:W-:Y:S05]  /*3ac0*/  HMMA.16816.F32.BF16 R108, R124, R114, RZ ;  /* 0x000000727c6c723c */ /* 0x000fea00000418ff */
[----:B------:R-:W-:Y:S01]  /*3ad0*/  MUFU.EX2 R203, R203 ;  /* 0x000000cb00cb7308 */ /* 0x000fe20000000800 */
[----:B------:R-:W-:Y:S01]  /*3ae0*/  HMMA.16816.F32.BF16 R160, R128, R148, RZ ;  /* 0x0000009480a0723c */ /* 0x000fe200000418ff */
[----:B--2---:R-:W-:Y:S01]  /*3af0*/  F2FP.BF16.F32.PACK_AB R177, R200, R199 ;  /* 0x000000c7c8b1723e */ /* 0x004fe200000010ff */
[----:B------:R-:W-:-:S04]  /*3b00*/  FADD.FTZ R199, R199, R186 ;  /* 0x000000bac7c77221 */ /* 0x000fc80000010000 */
[----:B------:R-:W-:Y:S01]  /*3b10*/  HMMA.16816.F32.BF16 R144, R128, R132, RZ ;  /* 0x000000848090723c */ /* 0x000fe200000418ff */
[----:B------:R-:W-:Y:S01]  /*3b20*/  MUFU.EX2 R208, R208 ;  /* 0x000000d000d07308 */ /* 0x000fe20000000800 */
[----:B------:R-:W-:-:S04]  /*3b30*/  FADD.FTZ R199, R200, R199 ;  /* 0x000000c7c8c77221 */ /* 0x000fc80000010000 */
[C---:B------:R-:W-:Y:S03]  /*3b40*/  HMMA.16816.F32.BF16 R36, R128.reuse, R48, RZ ;  /* 0x000000308024723c */ /* 0x040fe600000418ff */
[----:B------:R-:W-:Y:S03]  /*3b50*/  MUFU.EX2 R198, R198 ;  /* 0x000000c600c67308 */ /* 0x000fe60000000800 */
[C---:B------:R-:W-:Y:S05]  /*3b60*/  HMMA.16816.F32.BF16 R52, R128.reuse, R64, RZ ;  /* 0x000000408034723c */ /* 0x040fea00000418ff */
[----:B------:R-:W1:Y:S01]  /*3b70*/  MUFU.EX2 R231, R231 ;  /* 0x000000e700e77308 */ /* 0x000e620000000800 */
[C---:B------:R-:W-:Y:S06]  /*3b80*/  HMMA.16816.F32.BF16 R68, R128.reuse, R80, RZ ;  /* 0x000000508044723c */ /* 0x040fec00000418ff */
[C---:B------:R-:W-:Y:S01]  /*3b90*/  HMMA.16816.F32.BF16 R84, R128.reuse, R96, RZ ;  /* 0x000000608054723c */ /* 0x040fe200000418ff */
[----:B------:R-:W-:Y:S05]  /*3ba0*/  MUFU.EX2 R202, R202 ;  /* 0x000000ca00ca7308 */ /* 0x000fea0000000800 */
[----:B------:R-:W-:Y:S03]  /*3bb0*/  HMMA.16816.F32.BF16 R100, R128, R112, RZ ;  /* 0x000000708064723c */ /* 0x000fe600000418ff */
        /* <DEDUP_REMOVED lines=16> */
[C---:B------:R-:W-:Y:S06]  /*3cc0*/  HMMA.16816.F32.BF16 R80, R128.reuse, R82, RZ ;  /* 0x000000528050723c */ /* 0x040fec00000418ff */
[C---:B------:R-:W-:Y:S06]  /*3cd0*/  HMMA.16816.F32.BF16 R96, R128.reuse, R98, RZ ;  /* 0x000000628060723c */ /* 0x040fec00000418ff */
[C---:B------:R-:W-:Y:S06]  /*3ce0*/  HMMA.16816.F32.BF16 R112, R128.reuse, R114, RZ ;  /* 0x000000728070723c */ /* 0x040fec00000418ff */
[----:B------:R-:W-:Y:S06]  /*3cf0*/  HMMA.16816.F32.BF16 R116, R128, R4, RZ ;  /* 0x000000048074723c */ /* 0x000fec00000418ff */
[----:B------:R-:W-:Y:S01]  /*3d00*/  HMMA.16816.F32.BF16 R124, R124, R6, RZ ;  /* 0x000000067c7c723c */ /* 0x000fe200000418ff */
[----:B------:R-:W-:Y:S01]  /*3d10*/  F2FP.BF16.F32.PACK_AB R4, R204, R195 ;  /* 0x000000c3cc04723e */ /* 0x000fe200000010ff */
[----:B------:R-:W-:Y:S01]  /*3d20*/  FADD.FTZ R195, R195, R170 ;  /* 0x000000aac3c37221 */ /* 0x000fe20000010000 */
[----:B------:R-:W-:Y:S01]  /*3d30*/  F2FP.BF16.F32.PACK_AB R5, R208, R203 ;  /* 0x000000cbd005723e */ /* 0x000fe200000010ff */
[----:B------:R-:W-:-:S02]  /*3d40*/  FADD.FTZ R203, R203, R188 ;  /* 0x000000bccbcb7221 */ /* 0x000fc40000010000 */
[----:B------:R-:W-:Y:S01]  /*3d50*/  HMMA.16816.F32.BF16 R128, R128, R6, RZ ;  /* 0x000000068080723c */ /* 0x000fe200000418ff */
[----:B------:R-:W-:Y:S01]  /*3d60*/  FADD.FTZ R204, R204, R195 ;  /* 0x000000c3cccc7221 */ /* 0x000fe20000010000 */
[----:B------:R-:W-:-:S04]  /*3d70*/  FADD.FTZ R208, R208, R203 ;  /* 0x000000cbd0d07221 */ /* 0x000fc80000010000 */
[C---:B----4-:R-:W-:Y:S01]  /*3d80*/  HMMA.16816.F32.BF16 R156, R176.reuse, R172, R156 ;  /* 0x000000acb09c723c */ /* 0x050fe2000004189c */
[----:B-1----:R-:W-:Y:S01]  /*3d90*/  F2FP.BF16.F32.PACK_AB R6, R206, R201 ;  /* 0x000000c9ce06723e */ /* 0x002fe200000010ff */
[----:B------:R-:W-:Y:S01]  /*3da0*/  FADD.FTZ R201, R201, R204 ;  /* 0x000000ccc9c97221 */ /* 0x000fe20000010000 */
[----:B--2---:R-:W-:Y:S01]  /*3db0*/  F2FP.BF16.F32.PACK_AB R7, R228, R205 ;  /* 0x000000cde407723e */ /* 0x004fe200000010ff */
[----:B------:R-:W-:Y:S01]  /*3dc0*/  FADD.FTZ R205, R205, R208 ;  /* 0x000000d0cdcd7221 */ /* 0x000fe20000010000 */
[----:B------:R-:W-:Y:S01]  /*3dd0*/  VIADD R208, R219, 0x1800 ;  /* 0x00001800dbd07836 */ /* 0x000fe20000000000 */
[----:B---3--:R-:W-:Y:S01]  /*3de0*/  HMMA.16816.F32.BF16 R140, R176, R32, R140 ;  /* 0x00000020b08c723c */ /* 0x008fe2000004188c */
[----:B------:R-:W-:Y:S01]  /*3df0*/  FADD.FTZ R233, R206, R201 ;  /* 0x000000c9cee97221 */ /* 0x000fe20000010000 */
[----:B------:R-:W-:-:S04]  /*3e00*/  FADD.FTZ R228, R228, R205 ;  /* 0x000000cde4e47221 */ /* 0x000fc80000010000 */
[C---:B------:R-:W-:Y:S06]  /*3e10*/  HMMA.16816.F32.BF16 R40, R176.reuse, R28, R40 ;  /* 0x0000001cb028723c */ /* 0x040fec0000041828 */
[C---:B-----5:R-:W-:Y:S06]  /*3e20*/  HMMA.16816.F32.BF16 R56, R176.reuse, R24, R56 ;  /* 0x00000018b038723c */ /* 0x060fec0000041838 */
        /* <DEDUP_REMOVED lines=30> */
[----:B------:R-:W-:Y:S01]  /*4010*/  UIADD3 UR24, UR20, -0x2, URZ ;  /* 0xfffffffe14187890 */ /* 0x000fe2000fffe03f */
[----:B------:R-:W-:-:S04]  /*4020*/  DEPBAR.LE SB0, 0x0 ;  /* 0x000080000000791a */ /* 0x000fc80000000000 */
[----:B------:R-:W-:Y:S01]  /*4030*/  USHF.R.S32.HI UR4, URZ, 0x1f, UR24 ;  /* 0x0000001f3f047899 */ /* 0x000fe20008011418 */
[----:B------:R-:W-:Y:S01]  /*4040*/  IMAD.U32 R3, RZ, RZ, UR24 ;  /* 0x00000018ff037e24 */ /* 0x000fe2000f8e00ff */
[----:B------:R-:W-:Y:S01]  /*4050*/  UIMAD UR6, UR18, UR24, URZ ;  /* 0x00000018120672a4 */ /* 0x000fe2000f8e023f */
[----:B------:R-:W-:Y:S01]  /*4060*/  IMAD.U32 R5, RZ, RZ, UR23 ;  /* 0x00000017ff057e24 */ /* 0x000fe2000f8e00ff */
[----:B------:R-:W-:Y:S01]  /*4070*/  UISETP.NE.AND UP0, UPT, UR20, 0x2, UPT ;  /* 0x000000021400788c */ /* 0x000fe2000bf05270 */
[----:B------:R-:W-:Y:S01]  /*4080*/  IMAD.WIDE.U32 R6, R3, UR19, R182 ;  /* 0x0000001303067c25 */ /* 0x000fe2000f8e00b6 */
[----:B------:R-:W-:-:S03]  /*4090*/  UIMAD UR4, UR4, UR19, UR6 ;  /* 0x00000013040472a4 */ /* 0x000fc6000f8e0206 */
[----:B------:R-:W-:Y:S01]  /*40a0*/  ULDC.64 UR6, c[0x0][0x220] ;  /* 0x0000880000067ab9 */ /* 0x000fe20000000a00 */
[----:B------:R-:W-:Y:S01]  /*40b0*/  IMAD.U32 R4, RZ, RZ, UR23 ;  /* 0x00000017ff047e24 */ /* 0x000fe2000f8e00ff */
[----:B------:R-:W-:Y:S01]  /*40c0*/  BAR.SYNC.DEFER_BLOCKING 0x0 ;  /* 0x0000000000007b1d */ /* 0x000fe20000010000 */
[----:B------:R-:W-:Y:S01]  /*40d0*/  VIADD R3, R7, UR4 ;  /* 0x0000000407037c36 */ /* 0x000fe20008000000 */
[----:B------:R-:W-:-:S04]  /*40e0*/  LEA R248, P0, R6, UR6, 0x1 ;  /* 0x0000000606f87c11 */ /* 0x000fc8000f8008ff */
[----:B------:R-:W-:Y:S01]  /*40f0*/  LEA.HI.X R249, R6, UR7, R3, 0x1, P0 ;  /* 0x0000000706f97c11 */ /* 0x000fe200080f0c03 */
[----:B------:R-:W-:Y:S01]  /*4100*/  IMAD.U32 R3, RZ, RZ, UR22 ;  /* 0x00000016ff037e24 */ /* 0x000fe2000f8e00ff */
[----:B------:R-:W-:-:S04]  /*4110*/  LEA R12, P0, R5, R248, 0x1 ;  /* 0x000000f8050c7211 */ /* 0x000fc800078008ff */
[----:B------:R-:W-:Y:S02]  /*4120*/  LEA.HI.X R13, R4, R249, R3, 0x1, P0 ;  /* 0x000000f9040d7211 */ /* 0x000fe400000f0c03 */
[----:B------:R-:W-:Y:S01]  /*4130*/  PLOP3.LUT P0, PT, PT, PT, UP0, 0x80, 0x0 ;  /* 0x000000000000781c */ /* 0x000fe20003f0f008 */
        /* <DEDUP_REMOVED lines=9> */
[----:B------:R-:W3:Y:S04]  /*41d0*/  LDSM.16.M88.4 R176, [R222+0x2000] ;  /* 0x00200000deb0783b */ /* 0x000ee80000000200 */
[----:B------:R-:W4:Y:S04]  /*41e0*/  LDSM.16.M88.4 R16, [R221+0x8800] ;  /* 0x00880000dd10783b */ /* 0x000f280000000200 */
[----:B------:R-:W-:Y:S04]  /*41f0*/  LDSM.16.M88.4 R20, [R220] ;  /* 0x00000000dc14783b */ /* 0x000fe80000000200 */
[----:B------:R-:W5:Y:S04]  /*4200*/  LDSM.16.M88.4 R240, [R219] ;  /* 0x00000000dbf0783b */ /* 0x000f680000000200 */
[----:B------:R-:W5:Y:S04]  /*4210*/  LDSM.16.M88.4 R32, [R220+0x2000] ;  /* 0x00200000dc20783b */ /* 0x000f680000000200 */
[----:B------:R-:W5:Y:S04]  /*4220*/  LDSM.16.M88.4 R172, [R211] ;  /* 0x00000000d3ac783b */ /* 0x000f680000000200 */
[----:B------:R-:W-:Y:S04]  /*4230*/  LDSM.16.M88.4 R236, [R215+0x8000] ;  /* 0x00800000d7ec783b */ /* 0x000fe80000000200 */
[----:B-1----:R-:W1:Y:S04]  /*4240*/  LDSM.16.M88.4 R12, [R218] ;  /* 0x00000000da0c783b */ /* 0x002e680000000200 */
[----:B------:R-:W1:Y:S01]  /*4250*/  LDSM.16.M88.4 R196, [R218+0x2000] ;  /* 0x00200000dac4783b */ /* 0x000e620000000200 */
[-C--:B--2---:R-:W-:Y:S03]  /*4260*/  HMMA.16816.F32.BF16 R4, R200, R24.reuse, RZ ;  /* 0x00000018c804723c */ /* 0x084fe600000418ff */
[----:B------:R-:W-:Y:S04]  /*4270*/  LDSM.16.M88.4 R192, [R210] ;  /* 0x00000000d2c0783b */ /* 0x000fe80000000200 */
[----:B------:R-:W-:Y:S01]  /*4280*/  LDSM.16.M88.4 R188, [R217+0x2000] ;  /* 0x00200000d9bc783b */ /* 0x000fe20000000200 */
[C---:B---3--:R-:W-:Y:S03]  /*4290*/  HMMA.16816.F32.BF16 R8, R176.reuse, R24, RZ ;  /* 0x00000018b008723c */ /* 0x048fe600000418ff */
[----:B------:R-:W-:Y:S03]  /*42a0*/  LDSM.16.M88.4 R244, [R215+0x9000] ;  /* 0x00900000d7f4783b */ /* 0x000fe60000000200 */
[C---:B----4-:R-:W-:Y:S01]  /*42b0*/  HMMA.16816.F32.BF16 R184, R176.reuse, R16, RZ ;  /* 0x00000010b0b8723c */ /* 0x050fe200000418ff */
[----:B------:R-:W0:Y:S05]  /*42c0*/  LDGDEPBAR ;  /* 0x00000000000079af */ /* 0x000e2a0000000000 */
[C---:B------:R-:W-:Y:S06]  /*42d0*/  HMMA.16816.F32.BF16 R28, R176.reuse, R26, RZ ;  /* 0x0000001ab01c723c */ /* 0x040fec00000418ff */
[----:B------:R-:W-:Y:S06]  /*42e0*/  HMMA.16816.F32.BF16 R176, R176, R18, RZ ;  /* 0x00000012b0b0723c */ /* 0x000fec00000418ff */
[----:B-----5:R-:W-:Y:S06]  /*42f0*/  HMMA.16816.F32.BF16 R4, R20, R240, R4 ;  /* 0x000000f01404723c */ /* 0x020fec0000041804 */
[C---:B------:R-:W-:Y:S06]  /*4300*/  HMMA.16816.F32.BF16 R204, R200.reuse, R16, RZ ;  /* 0x00000010c8cc723c */ /* 0x040fec00000418ff */
[C---:B------:R-:W-:Y:S06]  /*4310*/  HMMA.16816.F32.BF16 R24, R200.reuse, R26, RZ ;  /* 0x0000001ac818723c */ /* 0x040fec00000418ff */
[----:B------:R-:W-:Y:S01]  /*4320*/  HMMA.16816.F32.BF16 R200, R200, R18, RZ ;  /* 0x00000012c8c8723c */ /* 0x000fe200000418ff */
[----:B------:R-:W-:Y:S05]  /*4330*/  LDSM.16.M88.4 R16, [R215+0x8800] ;  /* 0x00880000d710783b */ /* 0x000fea0000000200 */
[C---:B------:R-:W-:Y:S06]  /*4340*/  HMMA.16816.F32.BF16 R8, R32.reuse, R240, R8 ;  /* 0x000000f02008723c */ /* 0x040fec0000041808 */
[C---:B------:R-:W-:Y:S06]  /*4350*/  HMMA.16816.F32.BF16 R184, R32.reuse, R172, R184 ;  /* 0x000000ac20b8723c */ /* 0x040fec00000418b8 */
[C---:B------:R-:W-:Y:S06]  /*4360*/  HMMA.16816.F32.BF16 R28, R32.reuse, R242, R28 ;  /* 0x000000f2201c723c */ /* 0x040fec000004181c */
[----:B------:R-:W-:Y:S01]  /*4370*/  HMMA.16816.F32.BF16 R176, R32, R174, R176 ;  /* 0x000000ae20b0723c */ /* 0x000fe200000418b0 */
[----:B------:R-:W2:Y:S05]  /*4380*/  LDSM.16.M88.4 R32, [R217] ;  /* 0x00000000d920783b */ /* 0x000eaa0000000200 */
[----:B-1----:R-:W-:Y:S06]  /*4390*/  HMMA.16816.F32.BF16 R4, R12, R236, R4 ;  /* 0x000000ec0c04723c */ /* 0x002fec0000041804 */
[C---:B------:R-:W-:Y:S06]  /*43a0*/  HMMA.16816.F32.BF16 R204, R20.reuse, R172, R204 ;  /* 0x000000ac14cc723c */ /* 0x040fec00000418cc */
[C---:B------:R-:W-:Y:S01]  /*43b0*/  HMMA.16816.F32.BF16 R24, R20.reuse, R242, R24 ;  /* 0x000000f21418723c */ /* 0x040fe20000041818 */
[----:B------:R-:W-:Y:S05]  /*43c0*/  LDSM.16.M88.4 R240, [R222+0x4000] ;  /* 0x00400000def0783b */ /* 0x000fea0000000200 */
[----:B------:R-:W-:Y:S01]  /*43d0*/  HMMA.16816.F32.BF16 R200, R20, R174, R200 ;  /* 0x000000ae14c8723c */ /* 0x000fe200000418c8 */
[----:B------:R-:W1:Y:S04]  /*43e0*/  LDSM.16.M88.4 R20, [R221+0x9000] ;  /* 0x00900000dd14783b */ /* 0x000e680000000200 */
[----:B------:R-:W3:Y:S01]  /*43f0*/  LDSM.16.M88.4 R172, [R210+0x800] ;  /* 0x00080000d2ac783b */ /* 0x000ee20000000200 */
[C---:B------:R-:W-:Y:S06]  /*4400*/  HMMA.16816.F32.BF16 R8, R196.reuse, R236, R8 ;  /* 0x000000ecc408723c */ /* 0x040fec0000041808 */
[----:B------:R-:W-:Y:S06]  /*4410*/  HMMA.16816.F32.BF16 R28, R196, R238, R28 ;  /* 0x000000eec41c723c */ /* 0x000fec000004181c */
[----:B--2---:R-:W-:Y:S06]  /*4420*/  HMMA.16816.F32.BF16 R4, R32, R192, R4 ;  /* 0x000000c02004723c */ /* 0x004fec0000041804 */
[C---:B------:R-:W-:Y:S01]  /*4430*/  HMMA.16816.F32.BF16 R24, R12.reuse, R238, R24 ;  /* 0x000000ee0c18723c */ /* 0x040fe20000041818 */
[----:B------:R-:W-:Y:S05]  /*4440*/  LDSM.16.M88.4 R236, [R221+0x9800] ;  /* 0x00980000ddec783b */ /* 0x000fea0000000200 */
[C---:B------:R-:W-:Y:S06]  /*4450*/  HMMA.16816.F32.BF16 R204, R12.reuse, R16, R204 ;  /* 0x000000100ccc723c */ /* 0x040fec00000418cc */
[----:B------:R-:W-:Y:S01]  /*4460*/  HMMA.16816.F32.BF16 R200, R12, R18, R200 ;  /* 0x000000120cc8723c */ /* 0x000fe200000418c8 */
[----:B------:R-:W2:Y:S05]  /*4470*/  LDSM.16.M88.4 R12, [R222+0x6000] ;  /* 0x00600000de0c783b */ /* 0x000eaa0000000200 */
[C---:B------:R-:W-:Y:S06]  /*4480*/  HMMA.16816.F32.BF16 R184, R196.reuse, R16, R184 ;  /* 0x00000010c4b8723c */ /* 0x040fec00000418b8 */
[----:B------:R-:W-:Y:S01]  /*4490*/  HMMA.16816.F32.BF16 R176, R196, R18, R176 ;  /* 0x00000012c4b0723c */ /* 0x000fe200000418b0 */
[----:B------:R-:W-:Y:S04]  /*44a0*/  LDSM.16.M88.4 R16, [R209] ;  /* 0x00000000d110783b */ /* 0x000fe80000000200 */
[----:B------:R-:W4:Y:S01]  /*44b0*/  LDSM.16.M88.4 R196, [R220+0x4000] ;  /* 0x00400000dcc4783b */ /* 0x000f220000000200 */
[----:B------:R-:W-:Y:S06]  /*44c0*/  HMMA.16816.F32.BF16 R8, R188, R192, R8 ;  /* 0x000000c0bc08723c */ /* 0x000fec0000041808 */
[----:B-1----:R-:W-:Y:S06]  /*44d0*/  HMMA.16816.F32.BF16 R4, R240, R20, R4 ;  /* 0x00000014f004723c */ /* 0x002fec0000041804 */
[-C--:B------:R-:W-:Y:S06]  /*44e0*/  HMMA.16816.F32.BF16 R28, R188, R194.reuse, R28 ;  /* 0x000000c2bc1c723c */ /* 0x080fec000004181c */
[----:B------:R-:W-:Y:S01]  /*44f0*/  HMMA.16816.F32.BF16 R24, R32, R194, R24 ;  /* 0x000000c22018723c */ /* 0x000fe20000041818 */
[----:B------:R-:W1:Y:S05]  /*4500*/  LDSM.16.M88.4 R192, [R220+0x6000] ;  /* 0x00600000dcc0783b */ /* 0x000e6a0000000200 */
[C---:B---3--:R-:W-:Y:S06]  /*4510*/  HMMA.16816.F32.BF16 R184, R188.reuse, R172, R184 ;  /* 0x000000acbcb8723c */ /* 0x048fec00000418b8 */
[----:B------:R-:W-:Y:S01]  /*4520*/  HMMA.16816.F32.BF16 R176, R188, R174, R176 ;  /* 0x000000aebcb0723c */ /* 0x000fe200000418b0 */
[----:B------:R-:W-:Y:S05]  /*4530*/  LDSM.16.M88.4 R188, [R208] ;  /* 0x00000000d0bc783b */ /* 0x000fea0000000200 */
[C---:B------:R-:W-:Y:S06]  /*4540*/  HMMA.16816.F32.BF16 R204, R32.reuse, R172, R204 ;  /* 0x000000ac20cc723c */ /* 0x040fec00000418cc */
[----:B------:R-:W-:Y:S01]  /*4550*/  HMMA.16816.F32.BF16 R200, R32, R174, R200 ;  /* 0x000000ae20c8723c */ /* 0x000fe200000418c8 */
[----:B------:R-:W3:Y:S04]  /*4560*/  LDSM.16.M88.4 R172, [R218+0x4000] ;  /* 0x00400000daac783b */ /* 0x000ee80000000200 */
[----:B------:R-:W5:Y:S01]  /*4570*/  LDSM.16.M88.4 R32, [R218+0x6000] ;  /* 0x00600000da20783b */ /* 0x000f620000000200 */
[----:B--2---:R-:W-:Y:S06]  /*4580*/  HMMA.16816.F32.BF16 R8, R12, R20, R8 ;  /* 0x000000140c08723c */ /* 0x004fec0000041808 */
[----:B----4-:R-:W-:Y:S06]  /*4590*/  HMMA.16816.F32.BF16 R4, R196, R16, R4 ;  /* 0x00000010c404723c */ /* 0x010fec0000041804 */
[-C--:B------:R-:W-:Y:S06]  /*45a0*/  HMMA.16816.F32.BF16 R28, R12, R22.reuse, R28 ;  /* 0x000000160c1c723c */ /* 0x080fec000004181c */
[----:B------:R-:W-:Y:S01]  /*45b0*/  HMMA.16816.F32.BF16 R24, R240, R22, R24 ;  /* 0x00000016f018723c */ /* 0x000fe20000041818 */
[----:B------:R-:W-:Y:S05]  /*45c0*/  LDSM.16.M88.4 R20, [R217+0x4000] ;  /* 0x00400000d914783b */ /* 0x000fea0000000200 */
[C---:B------:R-:W-:Y:S06]  /*45d0*/  HMMA.16816.F32.BF16 R184, R12.reuse, R236, R184 ;  /* 0x000000ec0cb8723c */ /* 0x040fec00000418b8 */
[----:B------:R-:W-:Y:S01]  /*45e0*/  HMMA.16816.F32.BF16 R176, R12, R238, R176 ;  /* 0x000000ee0cb0723c */ /* 0x000fe200000418b0 */
[----:B------:R-:W2:Y:S05]  /*45f0*/  LDSM.16.M88.4 R12, [R210+0x1000] ;  /* 0x00100000d20c783b */ /* 0x000eaa0000000200 */
[----:B-1----:R-:W-:Y:S06]  /*4600*/  HMMA.16816.F32.BF16 R8, R192, R16, R8 ;  /* 0x00000010c008723c */ /* 0x002fec0000041808 */
[----:B---3--:R-:W-:Y:S06]  /*4610*/  HMMA.16816.F32.BF16 R4, R172, R244, R4 ;  /* 0x000000f4ac04723c */ /* 0x008fec0000041804 */
[-C--:B------:R-:W-:Y:S06]  /*4620*/  HMMA.16816.F32.BF16 R28, R192, R18.reuse, R28 ;  /* 0x00000012c01c723c */ /* 0x080fec000004181c */
[----:B------:R-:W-:Y:S01]  /*4630*/  HMMA.16816.F32.BF16 R24, R196, R18, R24 ;  /* 0x00000012c418723c */ /* 0x000fe20000041818 */
[----:B------:R-:W1:Y:S05]  /*4640*/  LDSM.16.M88.4 R16, [R217+0x6000] ;  /* 0x00600000d910783b */ /* 0x000e6a0000000200 */
[----:B------:R-:W-:Y:S06]  /*4650*/  HMMA.16816.F32.BF16 R204, R240, R236, R204 ;  /* 0x000000ecf0cc723c */ /* 0x000fec00000418cc */
[----:B-----5:R-:W-:Y:S06]  /*4660*/  HMMA.16816.F32.BF16 R8, R32, R244, R8 ;  /* 0x000000f42008723c */ /* 0x020fec0000041808 */
[----:B--2---:R-:W-:Y:S06]  /*4670*/  HMMA.16816.F32.BF16 R4, R20, R12, R4 ;  /* 0x0000000c1404723c */ /* 0x004fec0000041804 */
[----:B------:R-:W-:Y:S01]  /*4680*/  HMMA.16816.F32.BF16 R200, R240, R238, R200 ;  /* 0x000000eef0c8723c */ /* 0x000fe200000418c8 */
[----:B------:R-:W2:Y:S05]  /*4690*/  LDSM.16.M88.4 R236, [R215+0x9800] ;  /* 0x00980000d7ec783b */ /* 0x000eaa0000000200 */
[----:B------:R-:W-:Y:S06]  /*46a0*/  HMMA.16816.F32.BF16 R204, R196, R188, R204 ;  /* 0x000000bcc4cc723c */ /* 0x000fec00000418cc */
[----:B------:R-:W-:Y:S06]  /*46b0*/  HMMA.16816.F32.BF16 R24, R172, R246, R24 ;  /* 0x000000f6ac18723c */ /* 0x000fec0000041818 */
[----:B-1----:R-:W-:Y:S01]  /*46c0*/  HMMA.16816.F32.BF16 R8, R16, R12, R8 ;  /* 0x0000000c1008723c */ /* 0x002fe20000041808 */
[----:B------:R-:W-:Y:S01]  /*46d0*/  FMUL.FTZ R3, R4, UR21 ;  /* 0x0000001504037c20 */ /* 0x000fe20008410000 */
[----:B------:R-:W-:-:S04]  /*46e0*/  FMUL.FTZ R164, R7, UR21 ;  /* 0x0000001507a47c20 */ /* 0x000fc80008410000 */
[----:B------:R-:W-:Y:S01]  /*46f0*/  HMMA.16816.F32.BF16 R200, R196, R190, R200 ;  /* 0x000000bec4c8723c */ /* 0x000fe200000418c8 */
[----:B------:R-:W-:Y:S01]  /*4700*/  FMUL.FTZ R13, R5, UR21 ;  /* 0x00000015050d7c20 */ /* 0x000fe20008410000 */
[----:B------:R-:W-:Y:S01]  /*4710*/  FMUL.FTZ R12, R6, UR21 ;  /* 0x00000015060c7c20 */ /* 0x000fe20008410000 */
[----:B------:R-:W1:Y:S01]  /*4720*/  MUFU.TANH R3, R3 ;  /* 0x0000000300037308 */ /* 0x000e620000002400 */
[----:B------:R-:W3:Y:S01]  /*4730*/  LDSM.16.M88.4 R4, [R210+0x1800] ;  /* 0x00180000d204783b */ /* 0x000ee20000000200 */
[----:B------:R-:W-:-:S04]  /*4740*/  DEPBAR.LE SB0, 0x0 ;  /* 0x000080000000791a */ /* 0x000fc80000000000 */
[----:B------:R-:W-:Y:S02]  /*4750*/  HMMA.16816.F32.BF16 R28, R32, R246, R28 ;  /* 0x000000f6201c723c */ /* 0x000fe4000004181c */
[----:B------:R-:W4:Y:S04]  /*4760*/  MUFU.TANH R13, R13 ;  /* 0x0000000d000d7308 */ /* 0x000f280000002400 */
[----:B------:R-:W-:Y:S03]  /*4770*/  HMMA.16816.F32.BF16 R184, R192, R188, R184 ;  /* 0x000000bcc0b8723c */ /* 0x000fe600000418b8 */
[----:B------:R-:W-:Y:S01]  /*4780*/  FMUL.FTZ R8, R8, UR21 ;  /* 0x0000001508087c20 */ /* 0x000fe20008410000 */
[----:B------:R-:W-:Y:S02]  /*4790*/  MUFU.TANH R164, R164 ;  /* 0x000000a400a47308 */ /* 0x000fe40000002400 */
[----:B--2---:R-:W-:Y:S06]  /*47a0*/  HMMA.16816.F32.BF16 R204, R172, R236, R204 ;  /* 0x000000ecaccc723c */ /* 0x004fec00000418cc */
[----:B------:R-:W-:Y:S01]  /*47b0*/  HMMA.16816.F32.BF16 R176, R192, R190, R176 ;  /* 0x000000bec0b0723c */ /* 0x000fe200000418b0 */
[----:B------:R-:W-:Y:S05]  /*47c0*/  MUFU.TANH R12, R12 ;  /* 0x0000000c000c7308 */ /* 0x000fea0000002400 */
[----:B------:R-:W-:Y:S03]  /*47d0*/  HMMA.16816.F32.BF16 R200, R172, R238, R200 ;  /* 0x000000eeacc8723c */ /* 0x000fe600000418c8 */
[----:B------:R-:W-:Y:S03]  /*47e0*/  MUFU.TANH R8, R8 ;  /* 0x0000000800087308 */ /* 0x000fe60000002400 */
[-C--:B------:R-:W-:Y:S06]  /*47f0*/  HMMA.16816.F32.BF16 R24, R20, R14.reuse, R24 ;  /* 0x0000000e1418723c */ /* 0x080fec0000041818 */
[----:B------:R-:W-:Y:S06]  /*4800*/  HMMA.16816.F32.BF16 R28, R16, R14, R28 ;  /* 0x0000000e101c723c */ /* 0x000fec000004181c */
[----:B------:R-:W-:Y:S01]  /*4810*/  HMMA.16816.F32.BF16 R184, R32, R236, R184 ;  /* 0x000000ec20b8723c */ /* 0x000fe200000418b8 */
[----:B------:R-:W-:Y:S01]  /*4820*/  FMUL.FTZ R14, R9, UR21 ;  /* 0x00000015090e7c20 */ /* 0x000fe20008410000 */
[----:B------:R-:W-:Y:S01]  /*4830*/  FMUL.FTZ R9, R10, UR21 ;  /* 0x000000150a097c20 */ /* 0x000fe20008410000 */
[----:B------:R-:W-:-:S03]  /*4840*/  FMUL.FTZ R10, R11, UR21 ;  /* 0x000000150b0a7c20 */ /* 0x000fc60008410000 */
[----:B---3--:R-:W-:Y:S01]  /*4850*/  HMMA.16816.F32.BF16 R204, R20, R4, R204 ;  /* 0x0000000414cc723c */ /* 0x008fe200000418cc */
[----:B------:R-:W2:Y:S05]  /*4860*/  MUFU.TANH R14, R14 ;  /* 0x0000000e000e7308 */ /* 0x000eaa0000002400 */
[----:B------:R-:W-:Y:S01]  /*4870*/  HMMA.16816.F32.BF16 R176, R32, R238, R176 ;  /* 0x000000ee20b0723c */ /* 0x000fe200000418b0 */
[----:B------:R-:W-:Y:S01]  /*4880*/  FMUL.FTZ R15, R25, UR21 ;  /* 0x00000015190f7c20 */ /* 0x000fe20008410000 */
[----:B------:R-:W-:Y:S01]  /*4890*/  FMUL.FTZ R25, R27, UR21 ;  /* 0x000000151b197c20 */ /* 0x000fe20008410000 */
[----:B------:R-:W-:Y:S01]  /*48a0*/  FMUL.FTZ R11, R24, UR21 ;  /* 0x00000015180b7c20 */ /* 0x000fe20008410000 */
[----:B------:R-:W-:Y:S01]  /*48b0*/  FMUL.FTZ R24, R26, UR21 ;  /* 0x000000151a187c20 */ /* 0x000fe20008410000 */
[----:B------:R-:W-:Y:S01]  /*48c0*/  MUFU.TANH R9, R9 ;  /* 0x0000000900097308 */ /* 0x000fe20000002400 */
[----:B------:R-:W-:Y:S01]  /*48d0*/  HMMA.16816.F32.BF16 R200, R20, R6, R200 ;  /* 0x0000000614c8723c */ /* 0x000fe200000418c8 */
[----:B------:R-:W-:Y:S01]  /*48e0*/  FMUL.FTZ R27, R29, UR21 ;  /* 0x000000151d1b7c20 */ /* 0x000fe20008410000 */
[----:B------:R-:W-:Y:S01]  /*48f0*/  FMUL.FTZ R29, R31, UR21 ;  /* 0x000000151f1d7c20 */ /* 0x000fe20008410000 */
[----:B------:R-:W-:-:S02]  /*4900*/  IMAD.U32 R31, RZ, RZ, UR24 ;  /* 0x00000018ff1f7e24 */ /* 0x000fc4000f8e00ff */
[----:B------:R-:W-:Y:S01]  /*4910*/  FMUL.FTZ R26, R28, UR21 ;  /* 0x000000151c1a7c20 */ /* 0x000fe20008410000 */
[----:B------:R-:W-:Y:S01]  /*4920*/  FMUL.FTZ R28, R30, UR21 ;  /* 0x000000151e1c7c20 */ /* 0x000fe20008410000 */
[----:B------:R-:W-:Y:S01]  /*4930*/  HMMA.16816.F32.BF16 R184, R16, R4, R184 ;  /* 0x0000000410b8723c */ /* 0x000fe200000418b8 */
[----:B------:R-:W3:Y:S01]  /*4940*/  MUFU.TANH R11, R11 ;  /* 0x0000000b000b7308 */ /* 0x000ee20000002400 */
[----:B------:R-:W-:-:S03]  /*4950*/  IMAD R31, R31, 0x20, R234 ;  /* 0x000000201f1f7824 */ /* 0x000fc600078e02ea */
[----:B------:R-:W-:Y:S02]  /*4960*/  FMUL.FTZ R171, R204, UR21 ;  /* 0x00000015ccab7c20 */ /* 0x000fe40008410000 */
[----:B------:R-:W-:Y:S01]  /*4970*/  IADD3 R5, R31, 0x1, RZ ;  /* 0x000000011f057810 */ /* 0x000fe20007ffe0ff */
[----:B------:R-:W-:Y:S01]  /*4980*/  FMUL.FTZ R169, R205, UR21 ;  /* 0x00000015cda97c20 */ /* 0x000fe20008410000 */
[----:B------:R-:W5:Y:S01]  /*4990*/  MUFU.TANH R15, R15 ;  /* 0x0000000f000f7308 */ /* 0x000f620000002400 */
[CC--:B------:R-:W-:Y:S01]  /*49a0*/  ISETP.GE.AND P5, PT, R31.reuse, R232.reuse, PT ;  /* 0x000000e81f00720c */ /* 0x0c0fe20003fa6270 */
[----:B------:R-:W-:Y:S01]  /*49b0*/  VIADD R23, R31, 0x9 ;  /* 0x000000091f177836 */ /* 0x000fe20000000000 */
[----:B------:R-:W-:Y:S01]  /*49c0*/  HMMA.16816.F32.BF16 R176, R16, R6, R176 ;  /* 0x0000000610b0723c */ /* 0x000fe200000418b0 */
[----:B------:R-:W-:Y:S01]  /*49d0*/  ISETP.GE.AND P4, PT, R5, R232, PT ;  /* 0x000000e80500720c */ /* 0x000fe20003f86270 */
[----:B------:R-:W-:Y:S01]  /*49e0*/  VIADD R21, R31, 0x10 ;  /* 0x000000101f157836 */ /* 0x000fe20000000000 */
[----:B-1----:R-:W-:Y:S01]  /*49f0*/  FSEL R3, R3, -INF , !P5 ;  /* 0xff80000003037808 */ /* 0x002fe20006800000 */
[----:B------:R-:W-:Y:S01]  /*4a00*/  FMUL.FTZ R199, R206, UR21 ;  /* 0x00000015cec77c20 */ /* 0x000fe20008410000 */
[----:B------:R-:W1:Y:S01]  /*4a10*/  MUFU.TANH R171, R171 ;  /* 0x000000ab00ab7308 */ /* 0x000e620000002400 */
[----:B------:R-:W-:Y:S01]  /*4a20*/  ISETP.GE.AND P3, PT, R5, R2, PT ;  /* 0x000000020500720c */ /* 0x000fe20003f66270 */
[----:B------:R-:W-:-:S02]  /*4a30*/  VIADD R7, R31, 0x8 ;  /* 0x000000081f077836 */ /* 0x000fc40000000000 */
[----:B------:R-:W-:Y:S01]  /*4a40*/  FMUL.FTZ R200, R200, UR21 ;  /* 0x00000015c8c87c20 */ /* 0x000fe20008410000 */
[----:B----4-:R-:W-:Y:S01]  /*4a50*/  FSEL R13, R13, -INF , !P4 ;  /* 0xff8000000d0d7808 */ /* 0x010fe20006000000 */
[----:B------:R-:W-:Y:S01]  /*4a60*/  FMUL.FTZ R201, R201, UR21 ;  /* 0x00000015c9c97c20 */ /* 0x000fe20008410000 */
[----:B------:R-:W-:Y:S01]  /*4a70*/  FMNMX.FTZ R4, R168, R3, !PT ;  /* 0x00000003a8047209 */ /* 0x000fe20007810000 */
[----:B------:R-:W-:Y:S01]  /*4a80*/  FMUL.FTZ R196, R207, UR21 ;  /* 0x00000015cfc47c20 */ /* 0x000fe20008410000 */
[----:B------:R-:W4:Y:S01]  /*4a90*/  MUFU.TANH R169, R169 ;  /* 0x000000a900a97308 */ /* 0x000f220000002400 */
[-C--:B------:R-:W-:Y:S01]  /*4aa0*/  ISETP.GE.AND P5, PT, R7, R232.reuse, PT ;  /* 0x000000e80700720c */ /* 0x080fe20003fa6270 */
[----:B------:R-:W-:Y:S01]  /*4ab0*/  VIADD R17, R31, 0x18 ;  /* 0x000000181f117836 */ /* 0x000fe20000000000 */
[----:B--2---:R-:W-:Y:S01]  /*4ac0*/  FSEL R14, R14, -INF , !P3 ;  /* 0xff8000000e0e7808 */ /* 0x004fe20005800000 */
[----:B------:R-:W-:Y:S01]  /*4ad0*/  FMUL.FTZ R184, R184, UR21 ;  /* 0x00000015b8b87c20 */ /* 0x000fe20008410000 */
[----:B------:R-:W-:Y:S01]  /*4ae0*/  ISETP.GE.AND P3, PT, R23, R232, PT ;  /* 0x000000e81700720c */ /* 0x000fe20003f66270 */
[----:B------:R-:W-:Y:S01]  /*4af0*/  FMUL.FTZ R185, R185, UR21 ;  /* 0x00000015b9b97c20 */ /* 0x000fe20008410000 */
[----:B---3--:R-:W-:Y:S01]  /*4b00*/  FSEL R11, R11, -INF , !P5 ;  /* 0xff8000000b0b7808 */ /* 0x008fe20006800000 */
[----:B------:R-:W2:Y:S01]  /*4b10*/  MUFU.TANH R204, R200 ;  /* 0x000000c800cc7308 */ /* 0x000ea20000002400 */
[----:B------:R-:W-:Y:S01]  /*4b20*/  FMNMX.FTZ R4, R13, R4, !PT ;  /* 0x000000040d047209 */ /* 0x000fe20007810000 */
[----:B------:R-:W-:Y:S01]  /*4b30*/  FMUL.FTZ R186, R186, UR21 ;  /* 0x00000015baba7c20 */ /* 0x000fe20008410000 */
[----:B------:R-:W-:-:S02]  /*4b40*/  IADD3 R19, R31, 0x11, RZ ;  /* 0x000000111f137810 */ /* 0x000fc40007ffe0ff */
[----:B------:R-:W-:Y:S02]  /*4b50*/  ISETP.GE.AND P5, PT, R21, R232, PT ;  /* 0x000000e81500720c */ /* 0x000fe40003fa6270 */
[----:B-----5:R-:W-:Y:S01]  /*4b60*/  FSEL R15, R15, -INF , !P3 ;  /* 0xff8000000f0f7808 */ /* 0x020fe20005800000 */
[----:B------:R-:W3:Y:S01]  /*4b70*/  MUFU.TANH R201, R201 ;  /* 0x000000c900c97308 */ /* 0x000ee20000002400 */
[----:B------:R-:W-:Y:S02]  /*4b80*/  FMNMX.FTZ R4, R11, R4, !PT ;  /* 0x000000040b047209 */ /* 0x000fe40007810000 */
[C---:B------:R-:W-:Y:S02]  /*4b90*/  ISETP.GE.AND P2, PT, R5.reuse, R230, PT ;  /* 0x000000e60500720c */ /* 0x040fe40003f46270 */
[----:B------:R-:W-:Y:S02]  /*4ba0*/  ISETP.GE.AND P1, PT, R5, R0, PT ;  /* 0x000000000500720c */ /* 0x000fe40003f26270 */
[----:B------:R-:W-:Y:S01]  /*4bb0*/  ISETP.GE.AND P3, PT, R19, R232, PT ;  /* 0x000000e81300720c */ /* 0x000fe20003f66270 */
[----:B------:R-:W2:Y:S01]  /*4bc0*/  MUFU.TANH R10, R10 ;  /* 0x0000000a000a7308 */ /* 0x000ea20000002400 */
[----:B-1----:R-:W-:-:S02]  /*4bd0*/  FSEL R171, R171, -INF , !P5 ;  /* 0xff800000abab7808 */ /* 0x002fc40006800000 */
[----:B------:R-:W-:Y:S02]  /*4be0*/  FMNMX.FTZ R4, R15, R4, !PT ;  /* 0x000000040f047209 */ /* 0x000fe40007810000 */
[----:B------:R-:W-:Y:S02]  /*4bf0*/  FSEL R5, R164, -INF , !P2 ;  /* 0xff800000a4057808 */ /* 0x000fe40005000000 */
[C---:B------:R-:W-:Y:S01]  /*4c00*/  ISETP.GE.AND P6, PT, R31.reuse, R230, PT ;  /* 0x000000e61f00720c */ /* 0x040fe20003fc6270 */
[----:B------:R-:W1:Y:S01]  /*4c10*/  MUFU.TANH R24, R24 ;  /* 0x0000001800187308 */ /* 0x000e620000002400 */
[C---:B------:R-:W-:Y:S02]  /*4c20*/  ISETP.GE.AND P4, PT, R31.reuse, R2, PT ;  /* 0x000000021f00720c */ /* 0x040fe40003f86270 */
[C---:B------:R-:W-:Y:S01]  /*4c30*/  ISETP.GE.AND P2, PT, R31.reuse, R0, PT ;  /* 0x000000001f00720c */ /* 0x040fe20003f46270 */
[----:B------:R-:W-:Y:S01]  /*4c40*/  VIADD R31, R31, 0x19 ;  /* 0x000000191f1f7836 */ /* 0x000fe20000000000 */
[----:B------:R-:W-:-:S02]  /*4c50*/  ISETP.GE.AND P5, PT, R17, R232, PT ;  /* 0x000000e81100720c */ /* 0x000fc40003fa6270 */
[----:B----4-:R-:W-:Y:S01]  /*4c60*/  FSEL R169, R169, -INF , !P3 ;  /* 0xff800000a9a97808 */ /* 0x010fe20005800000 */
[----:B------:R-:W4:Y:S01]  /*4c70*/  MUFU.TANH R25, R25 ;  /* 0x0000001900197308 */ /* 0x000f220000002400 */
[----:B------:R-:W-:Y:S02]  /*4c80*/  FMNMX.FTZ R4, R171, R4, !PT ;  /* 0x00000004ab047209 */ /* 0x000fe40007810000 */
[----:B------:R-:W-:Y:S02]  /*4c90*/  ISETP.GE.AND P3, PT, R31, R232, PT ;  /* 0x000000e81f00720c */ /* 0x000fe40003f66270 */
[----:B--2---:R-:W-:Y:S02]  /*4ca0*/  FSEL R204, R204, -INF , !P5 ;  /* 0xff800000cccc7808 */ /* 0x004fe40006800000 */
[----:B------:R-:W-:Y:S01]  /*4cb0*/  FMNMX.FTZ R33, R169, R4, !PT ;  /* 0x00000004a9217209 */ /* 0x000fe20007810000 */
[----:B------:R-:W2:Y:S01]  /*4cc0*/  MUFU.TANH R26, R26 ;  /* 0x0000001a001a7308 */ /* 0x000ea20000002400 */
[----:B---3--:R-:W-:-:S02]  /*4cd0*/  FSEL R201, R201, -INF , !P3 ;  /* 0xff800000c9c97808 */ /* 0x008fc40005800000 */
[----:B------:R-:W-:Y:S02]  /*4ce0*/  FMNMX.FTZ R6, R204, R33, !PT ;  /* 0x00000021cc067209 */ /* 0x000fe40007810000 */
[C---:B------:R-:W-:Y:S02]  /*4cf0*/  ISETP.GE.AND P5, PT, R7.reuse, R230, PT ;  /* 0x000000e60700720c */ /* 0x040fe40003fa6270 */
[----:B------:R-:W-:Y:S01]  /*4d00*/  ISETP.GE.AND P3, PT, R7, R2, PT ;  /* 0x000000020700720c */ /* 0x000fe20003f66270 */
[----:B------:R-:W3:Y:S01]  /*4d10*/  MUFU.TANH R27, R27 ;  /* 0x0000001b001b7308 */ /* 0x000ee20000002400 */
[----:B------:R-:W-:-:S07]  /*4d20*/  FMNMX.FTZ R6, R201, R6, !PT ;  /* 0x00000006c9067209 */ /* 0x000fce0007810000 */
[----:B------:R-:W1:Y:S08]  /*4d30*/  MUFU.TANH R28, R28 ;  /* 0x0000001c001c7308 */ /* 0x000e700000002400 */
[----:B------:R-:W1:Y:S08]  /*4d40*/  MUFU.TANH R29, R29 ;  /* 0x0000001d001d7308 */ /* 0x000e700000002400 */
[----:B------:R-:W1:Y:S08]  /*4d50*/  MUFU.TANH R199, R199 ;  /* 0x000000c700c77308 */ /* 0x000e700000002400 */
[----:B------:R-:W1:Y:S08]  /*4d60*/  MUFU.TANH R196, R196 ;  /* 0x000000c400c47308 */ /* 0x000e700000002400 */
[----:B------:R1:W1:Y:S08]  /*4d70*/  MUFU.TANH R244, R184 ;  /* 0x000000b800f47308 */ /* 0x0002700000002400 */
[----:B------:R1:W1:Y:S08]  /*4d80*/  MUFU.TANH R236, R185 ;  /* 0x000000b900ec7308 */ /* 0x0002700000002400 */
[----:B------:R1:W1:Y:S01]  /*4d90*/  MUFU.TANH R207, R186 ;  /* 0x000000ba00cf7308 */ /* 0x0002620000002400 */
[----:B------:R-:W-:Y:S06]  /*4da0*/  BAR.SYNC.DEFER_BLOCKING 0x0 ;  /* 0x0000000000007b1d */ /* 0x000fec0000010000 */
[----:B--234-:R-:W-:Y:S05]  /*4db0*/  @!P0 BRA `(.L_x_1181) ;  /* 0x0000000000608947 */ /* 0x01cfea0003800000 */
        /* <DEDUP_REMOVED lines=8> */
[----:B------:R-:W-:Y:S01]  /*4e40*/  LEA R16, P0, R33, R224, 0x5 ;  /* 0x000000e021107211 */ /* 0x000fe200078028ff */
[----:B------:R-:W-:-:S03]  /*4e50*/  ULDC.64 UR6, c[0x0][0x218] ;  /* 0x0000860000067ab9 */ /* 0x000fc60000000a00 */
[----:B------:R-:W-:-:S05]  /*4e60*/  IMAD.U32 R33, RZ, RZ, UR4 ;  /* 0x00000004ff217e24 */ /* 0x000fca000f8e00ff */
        /* <DEDUP_REMOVED lines=13> */
.L_x_1181:
[----:B------:R-:W-:Y:S01]  /*4f40*/  FSEL R26, R26, -INF , !P3 ;  /* 0xff8000001a1a7808 */ /* 0x000fe20005800000 */
[----:B--2---:R-:W2:Y:S01]  /*4f50*/  SHFL.BFLY PT, R33, R6, 0x2, 0x1f ;  /* 0x0c401f0006217f89 */ /* 0x004ea200000e0000 */
[----:B------:R-:W-:Y:S01]  /*4f60*/  ISETP.GE.AND P3, PT, R23, R2, PT ;  /* 0x000000021700720c */ /* 0x000fe20003f66270 */
[----:B------:R-:W-:Y:S01]  /*4f70*/  FMUL.FTZ R193, R203, UR21 ;  /* 0x00000015cbc17c20 */ /* 0x000fe20008410000 */
[----:B------:R-:W-:Y:S01]  /*4f80*/  ISETP.GE.AND P0, PT, R7, R0, PT ;  /* 0x000000000700720c */ /* 0x000fe20003f06270 */
[----:B------:R-:W-:Y:S01]  /*4f90*/  FMUL.FTZ R195, R202, UR21 ;  /* 0x00000015cac37c20 */ /* 0x000fe20008410000 */
[----:B------:R-:W-:Y:S01]  /*4fa0*/  FSEL R4, R27, -INF , !P3 ;  /* 0xff8000001b047808 */ /* 0x000fe20005800000 */
[----:B------:R-:W-:Y:S01]  /*4fb0*/  FMUL.FTZ R176, R176, UR21 ;  /* 0x00000015b0b07c20 */ /* 0x000fe20008410000 */
[----:B-1----:R-:W-:Y:S01]  /*4fc0*/  FSEL R7, R24, -INF , !P5 ;  /* 0xff80000018077808 */ /* 0x002fe20006800000 */
[----:B------:R-:W1:Y:S01]  /*4fd0*/  MUFU.TANH R193, R193 ;  /* 0x000000c100c17308 */ /* 0x000e620000002400 */
[----:B------:R-:W-:Y:S01]  /*4fe0*/  FSEL R27, R12, -INF , !P6 ;  /* 0xff8000000c1b7808 */ /* 0x000fe20007000000 */
[----:B------:R-:W-:Y:S01]  /*4ff0*/  FMUL.FTZ R187, R187, UR21 ;  /* 0x00000015bbbb7c20 */ /* 0x000fe20008410000 */
[-C--:B------:R-:W-:Y:S01]  /*5000*/  ISETP.GE.AND P5, PT, R23, R230.reuse, PT ;  /* 0x000000e61700720c */ /* 0x080fe20003fa6270 */
[----:B------:R-:W-:Y:S01]  /*5010*/  FMUL.FTZ R177, R177, UR21 ;  /* 0x00000015b1b17c20 */ /* 0x000fe20008410000 */
[----:B------:R-:W-:Y:S01]  /*5020*/  FMNMX.FTZ R12, R167, R27, !PT ;  /* 0x0000001ba70c7209 */ /* 0x000fe20007810000 */
[----:B------:R-:W-:Y:S01]  /*5030*/  FMUL.FTZ R178, R178, UR21 ;  /* 0x00000015b2b27c20 */ /* 0x000fe20008410000 */
[----:B------:R-:W-:Y:S01]  /*5040*/  FSEL R25, R25, -INF , !P5 ;  /* 0xff80000019197808 */ /* 0x000fe20006800000 */
[----:B------:R-:W3:Y:S01]  /*5050*/  MUFU.TANH R195, R195 ;  /* 0x000000c300c37308 */ /* 0x000ee20000002400 */
[----:B------:R-:W-:Y:S01]  /*5060*/  ISETP.GE.AND P5, PT, R21, R230, PT ;  /* 0x000000e61500720c */ /* 0x000fe20003fa6270 */
[----:B------:R-:W-:Y:S01]  /*5070*/  FMUL.FTZ R179, R179, UR21 ;  /* 0x00000015b3b37c20 */ /* 0x000fe20008410000 */
[----:B------:R-:W-:Y:S01]  /*5080*/  FMNMX.FTZ R12, R5, R12, !PT ;  /* 0x0000000c050c7209 */ /* 0x000fe20007810000 */
[----:B------:R-:W-:Y:S01]  /*5090*/  UISETP.GE.AND UP0, UPT, UR20, 0x3, UPT ;  /* 0x000000031400788c */ /* 0x000fe2000bf06270 */
[----:B------:R-:W-:-:S02]  /*50a0*/  FSEL R199, R199, -INF , !P5 ;  /* 0xff800000c7c77808 */ /* 0x000fc40006800000 */
[----:B------:R-:W-:Y:S01]  /*50b0*/  ISETP.GE.AND P5, PT, R21, R2, PT ;  /* 0x000000021500720c */ /* 0x000fe20003fa6270 */
[----:B------:R-:W4:Y:S01]  /*50c0*/  MUFU.TANH R242, R176 ;  /* 0x000000b000f27308 */ /* 0x000f220000002400 */
[----:B------:R-:W-:Y:S02]  /*50d0*/  FMNMX.FTZ R12, R7, R12, !PT ;  /* 0x0000000c070c7209 */ /* 0x000fe40007810000 */
[----:B------:R-:W-:Y:S02]  /*50e0*/  FSEL R8, R8, -INF , !P4 ;  /* 0xff80000008087808 */ /* 0x000fe40006000000 */
[----:B------:R-:W-:Y:S02]  /*50f0*/  ISETP.GE.AND P6, PT, R21, R0, PT ;  /* 0x000000001500720c */ /* 0x000fe40003fc6270 */
[----:B------:R-:W-:Y:S01]  /*5100*/  FSEL R244, R244, -INF , !P5 ;  /* 0xff800000f4f47808 */ /* 0x000fe20006800000 */
[----:B------:R-:W5:Y:S01]  /*5110*/  MUFU.TANH R205, R187 ;  /* 0x000000bb00cd7308 */ /* 0x000f620000002400 */
[----:B------:R-:W-:-:S02]  /*5120*/  ISETP.GE.AND P5, PT, R19, R230, PT ;  /* 0x000000e61300720c */ /* 0x000fc40003fa6270 */
[----:B------:R-:W-:Y:S02]  /*5130*/  FMNMX.FTZ R12, R25, R12, !PT ;  /* 0x0000000c190c7209 */ /* 0x000fe40007810000 */
[----:B------:R-:W-:Y:S02]  /*5140*/  FMNMX.FTZ R21, R166, R8, !PT ;  /* 0x00000008a6157209 */ /* 0x000fe40007810000 */
[----:B------:R-:W-:Y:S01]  /*5150*/  ISETP.GE.AND P3, PT, R23, R0, PT ;  /* 0x000000001700720c */ /* 0x000fe20003f66270 */
[----:B------:R-:W5:Y:S01]  /*5160*/  MUFU.TANH R238, R177 ;  /* 0x000000b100ee7308 */ /* 0x000f620000002400 */
[----:B------:R-:W-:Y:S02]  /*5170*/  FSEL R196, R196, -INF , !P5 ;  /* 0xff800000c4c47808 */ /* 0x000fe40006800000 */
[----:B------:R-:W-:Y:S02]  /*5180*/  FMNMX.FTZ R23, R199, R12, !PT ;  /* 0x0000000cc7177209 */ /* 0x000fe40007810000 */
[----:B------:R-:W-:-:S02]  /*5190*/  FMNMX.FTZ R21, R14, R21, !PT ;  /* 0x000000150e157209 */ /* 0x000fc40007810000 */
[----:B------:R-:W-:Y:S01]  /*51a0*/  FMNMX.FTZ R12, R196, R23, !PT ;  /* 0x00000017c40c7209 */ /* 0x000fe20007810000 */
[----:B------:R-:W5:Y:S01]  /*51b0*/  MUFU.TANH R203, R178 ;  /* 0x000000b200cb7308 */ /* 0x000f620000002400 */
[----:B------:R-:W-:Y:S02]  /*51c0*/  FMNMX.FTZ R21, R26, R21, !PT ;  /* 0x000000151a157209 */ /* 0x000fe40007810000 */
[----:B------:R-:W-:Y:S02]  /*51d0*/  FSEL R23, R9, -INF , !P2 ;  /* 0xff80000009177808 */ /* 0x000fe40005000000 */
[----:B--2---:R-:W-:Y:S02]  /*51e0*/  FMNMX.FTZ R6, R6, R33, !PT ;  /* 0x0000002106067209 */ /* 0x004fe40007810000 */
[----:B------:R-:W-:Y:S01]  /*51f0*/  FMNMX.FTZ R173, R4, R21, !PT ;  /* 0x0000001504ad7209 */ /* 0x000fe20007810000 */
[----:B------:R-:W2:Y:S01]  /*5200*/  MUFU.TANH R170, R179 ;  /* 0x000000b300aa7308 */ /* 0x000ea20000002400 */
[----:B------:R-:W-:Y:S01]  /*5210*/  FSEL R21, R10, -INF , !P1 ;  /* 0xff8000000a157808 */ /* 0x000fe20004800000 */
[----:B------:R-:W2:Y:S01]  /*5220*/  SHFL.BFLY PT, R35, R6, 0x1, 0x1f ;  /* 0x0c201f0006237f89 */ /* 0x000ea200000e0000 */
[----:B------:R-:W-:-:S02]  /*5230*/  FMNMX.FTZ R16, R165, R23, !PT ;  /* 0x00000017a5107209 */ /* 0x000fc40007810000 */
[----:B------:R-:W-:Y:S02]  /*5240*/  ISETP.GE.AND P4, PT, R31, R230, PT ;  /* 0x000000e61f00720c */ /* 0x000fe40003f86270 */
[----:B------:R-:W-:Y:S02]  /*5250*/  FSEL R9, R28, -INF , !P0 ;  /* 0xff8000001c097808 */ /* 0x000fe40004000000 */
[----:B------:R-:W-:Y:S02]  /*5260*/  FMNMX.FTZ R16, R21, R16, !PT ;  /* 0x0000001015107209 */ /* 0x000fe40007810000 */
[----:B------:R-:W-:Y:S02]  /*5270*/  ISETP.GE.AND P5, PT, R17, R230, PT ;  /* 0x000000e61100720c */ /* 0x000fe40003fa6270 */
[----:B-1----:R-:W-:Y:S02]  /*5280*/  FSEL R193, R193, -INF , !P4 ;  /* 0xff800000c1c17808 */ /* 0x002fe40006000000 */
[----:B------:R-:W-:-:S02]  /*5290*/  ISETP.GE.AND P4, PT, R19, R2, PT ;  /* 0x000000021300720c */ /* 0x000fc40003f86270 */
[----:B------:R-:W-:Y:S02]  /*52a0*/  FSEL R29, R29, -INF , !P3 ;  /* 0xff8000001d1d7808 */ /* 0x000fe40005800000 */
[----:B------:R-:W-:Y:S02]  /*52b0*/  FMNMX.FTZ R16, R9, R16, !PT ;  /* 0x0000001009107209 */ /* 0x000fe40007810000 */
[----:B---3--:R-:W-:Y:S02]  /*52c0*/  FSEL R195, R195, -INF , !P5 ;  /* 0xff800000c3c37808 */ /* 0x008fe40006800000 */
[----:B------:R-:W-:Y:S02]  /*52d0*/  ISETP.GE.AND P5, PT, R17, R2, PT ;  /* 0x000000021100720c */ /* 0x000fe40003fa6270 */
[----:B------:R-:W-:Y:S02]  /*52e0*/  FSEL R236, R236, -INF , !P4 ;  /* 0xff800000ecec7808 */ /* 0x000fe40006000000 */
[----:B------:R-:W-:-:S02]  /*52f0*/  FMNMX.FTZ R173, R244, R173, !PT ;  /* 0x000000adf4ad7209 */ /* 0x000fc40007810000 */
[----:B------:R-:W-:Y:S02]  /*5300*/  ISETP.GE.AND P0, PT, R19, R0, PT ;  /* 0x000000001300720c */ /* 0x000fe40003f06270 */
[----:B------:R-:W-:Y:S02]  /*5310*/  FSEL R207, R207, -INF , !P6 ;  /* 0xff800000cfcf7808 */ /* 0x000fe40007000000 */
[----:B------:R-:W-:Y:S02]  /*5320*/  FMNMX.FTZ R16, R29, R16, !PT ;  /* 0x000000101d107209 */ /* 0x000fe40007810000 */
[----:B------:R-:W-:Y:S02]  /*5330*/  ISETP.GE.AND P4, PT, R31, R2, PT ;  /* 0x000000021f00720c */ /* 0x000fe40003f86270 */
[----:B----4-:R-:W-:Y:S02]  /*5340*/  FSEL R242, R242, -INF , !P5 ;  /* 0xff800000f2f27808 */ /* 0x010fe40006800000 */
[----:B------:R-:W-:-:S02]  /*5350*/  FMNMX.FTZ R173, R236, R173, !PT ;  /* 0x000000adecad7209 */ /* 0x000fc40007810000 */
[----:B------:R-:W-:Y:S02]  /*5360*/  ISETP.GE.AND P1, PT, R17, R0, PT ;  /* 0x000000001100720c */ /* 0x000fe40003f26270 */
[----:B-----5:R-:W-:Y:S02]  /*5370*/  FSEL R205, R205, -INF , !P0 ;  /* 0xff800000cdcd7808 */ /* 0x020fe40004000000 */
[----:B------:R-:W-:Y:S02]  /*5380*/  FMNMX.FTZ R16, R207, R16, !PT ;  /* 0x00000010cf107209 */ /* 0x000fe40007810000 */
[----:B------:R-:W-:Y:S02]  /*5390*/  FMNMX.FTZ R12, R195, R12, !PT ;  /* 0x0000000cc30c7209 */ /* 0x000fe40007810000 */
[----:B------:R-:W-:Y:S02]  /*53a0*/  FSEL R238, R238, -INF , !P4 ;  /* 0xff800000eeee7808 */ /* 0x000fe40006000000 */
[----:B------:R-:W-:-:S02]  /*53b0*/  FMNMX.FTZ R173, R242, R173, !PT ;  /* 0x000000adf2ad7209 */ /* 0x000fc40007810000 */
[----:B------:R-:W-:Y:S02]  /*53c0*/  ISETP.GE.AND P0, PT, R31, R0, PT ;  /* 0x000000001f00720c */ /* 0x000fe40003f06270 */
[----:B------:R-:W-:Y:S02]  /*53d0*/  FSEL R203, R203, -INF , !P1 ;  /* 0xff800000cbcb7808 */ /* 0x000fe40004800000 */
[----:B------:R-:W-:Y:S02]  /*53e0*/  FMNMX.FTZ R16, R205, R16, !PT ;  /* 0x00000010cd107209 */ /* 0x000fe40007810000 */
[----:B------:R-:W-:Y:S02]  /*53f0*/  FMNMX.FTZ R12, R193, R12, !PT ;  /* 0x0000000cc10c7209 */ /* 0x000fe40007810000 */
[----:B------:R-:W-:Y:S02]  /*5400*/  FMNMX.FTZ R10, R238, R173, !PT ;  /* 0x000000adee0a7209 */ /* 0x000fe40007810000 */
[----:B--2---:R-:W-:Y:S01]  /*5410*/  FSEL R170, R170, -INF , !P0 ;  /* 0xff800000aaaa7808 */ /* 0x004fe20004000000 */
[----:B------:R-:W1:Y:S01]  /*5420*/  SHFL.BFLY PT, R33, R12, 0x2, 0x1f ;  /* 0x0c401f000c217f89 */ /* 0x000e6200000e0000 */
[----:B------:R-:W-:-:S02]  /*5430*/  FMNMX.FTZ R17, R203, R16, !PT ;  /* 0x00000010cb117209 */ /* 0x000fc40007810000 */
[----:B------:R-:W-:Y:S01]  /*5440*/  FMNMX.FTZ R240, R6, R35, !PT ;  /* 0x0000002306f07209 */ /* 0x000fe20007810000 */
[----:B------:R-:W2:Y:S01]  /*5450*/  SHFL.BFLY PT, R19, R10, 0x2, 0x1f ;  /* 0x0c401f000a137f89 */ /* 0x000ea200000e0000 */
[----:B------:R-:W-:Y:S02]  /*5460*/  FMNMX.FTZ R6, R170, R17, !PT ;  /* 0x00000011aa067209 */ /* 0x000fe40007810000 */
[C---:B------:R-:W-:Y:S01]  /*5470*/  FSETP.NEU.FTZ.AND P3, PT, R240.reuse, -INF , PT ;  /* 0xff800000f000780b */ /* 0x040fe20003f7d000 */
[C---:B------:R-:W-:Y:S02]  /*5480*/  FMUL.FTZ R202, R240.reuse, UR25 ;  /* 0x00000019f0ca7c20 */ /* 0x040fe40008410000 */
[----:B------:R-:W3:Y:S01]  /*5490*/  SHFL.BFLY PT, R235, R6, 0x2, 0x1f ;  /* 0x0c401f0006eb7f89 */ /* 0x000ee200000e0000 */
        /* <DEDUP_REMOVED lines=8> */
[----:B------:R-:W-:Y:S01]  /*5520*/  FFMA.FTZ R204, R204, UR25, -R202 ;  /* 0x00000019cccc7c23 */ /* 0x000fe200080108ca */
[----:B-1----:R-:W-:Y:S01]  /*5530*/  FMNMX.FTZ R33, R12, R33, !PT ;  /* 0x000000210c217209 */ /* 0x002fe20007810000 */
[----:B------:R-:W-:Y:S01]  /*5540*/  MUFU.EX2 R190, R190 ;  /* 0x000000be00be7308 */ /* 0x000fe20000000800 */
[----:B--2---:R-:W-:-:S03]  /*5550*/  FMNMX.FTZ R19, R10, R19, !PT ;  /* 0x000000130a137209 */ /* 0x004fc60007810000 */
[----:B------:R-:W1:Y:S04]  /*5560*/  SHFL.BFLY PT, R12, R33, 0x1, 0x1f ;  /* 0x0c201f00210c7f89 */ /* 0x000e6800000e0000 */
[----:B------:R-:W2:Y:S01]  /*5570*/  SHFL.BFLY PT, R10, R19, 0x1, 0x1f ;  /* 0x0c201f00130a7f89 */ /* 0x000ea200000e0000 */
[----:B---3--:R-:W-:Y:S01]  /*5580*/  FMNMX.FTZ R235, R6, R235, !PT ;  /* 0x000000eb06eb7209 */ /* 0x008fe20007810000 */
[----:B------:R-:W-:Y:S04]  /*5590*/  MUFU.EX2 R188, R188 ;  /* 0x000000bc00bc7308 */ /* 0x000fe80000000800 */
[----:B------:R-:W3:Y:S04]  /*55a0*/  SHFL.BFLY PT, R6, R235, 0x1, 0x1f ;  /* 0x0c201f00eb067f89 */ /* 0x000ee800000e0000 */
[----:B------:R-:W-:Y:S08]  /*55b0*/  MUFU.EX2 R187, R187 ;  /* 0x000000bb00bb7308 */ /* 0x000ff00000000800 */
[----:B------:R-:W-:Y:S01]  /*55c0*/  MUFU.EX2 R186, R186 ;  /* 0x000000ba00ba7308 */ /* 0x000fe20000000800 */
[----:B-1----:R-:W-:-:S02]  /*55d0*/  FMNMX.FTZ R3, R33, R12, !PT ;  /* 0x0000000c21037209 */ /* 0x002fc40007810000 */
[----:B------:R-:W1:Y:S01]  /*55e0*/  LDSM.16.MT88.4 R32, [R216+0xa000] ;  /* 0x00a00000d820783b */ /* 0x000e620000004200 */
[----:B--2---:R-:W-:Y:S02]  /*55f0*/  FMNMX.FTZ R241, R19, R10, !PT ;  /* 0x0000000a13f17209 */ /* 0x004fe40007810000 */
[C---:B------:R-:W-:Y:S01]  /*5600*/  FMUL.FTZ R198, R3.reuse, UR25 ;  /* 0x0000001903c67c20 */ /* 0x040fe20008410000 */
[----:B------:R-:W-:Y:S01]  /*5610*/  FSETP.NEU.FTZ.AND P2, PT, R3, -INF , PT ;  /* 0xff8000000300780b */ /* 0x000fe20003f5d000 */
[----:B------:R-:W-:Y:S01]  /*5620*/  LDSM.16.MT88.4 R16, [R212+0xa000] ;  /* 0x00a00000d410783b */ /* 0x000fe20000004200 */
[C---:B------:R-:W-:Y:S01]  /*5630*/  FSETP.NEU.FTZ.AND P1, PT, R241.reuse, -INF , PT ;  /* 0xff800000f100780b */ /* 0x040fe20003f3d000 */
[----:B------:R-:W-:Y:S01]  /*5640*/  FMUL.FTZ R243, R241, UR25 ;  /* 0x00000019f1f37c20 */ /* 0x000fe20008410000 */
[----:B---3--:R-:W-:Y:S01]  /*5650*/  FMNMX.FTZ R235, R235, R6, !PT ;  /* 0x00000006ebeb7209 */ /* 0x008fe20007810000 */
[----:B------:R-:W2:Y:S01]  /*5660*/  MUFU.EX2 R197, R197 ;  /* 0x000000c500c57308 */ /* 0x000ea20000000800 */
[----:B------:R-:W-:-:S02]  /*5670*/  FSEL R198, R198, RZ, P2 ;  /* 0x000000ffc6c67208 */ /* 0x000fc40001000000 */
[----:B------:R-:W-:Y:S01]  /*5680*/  FSEL R243, R243, RZ, P1 ;  /* 0x000000fff3f37208 */ /* 0x000fe20000800000 */
[C---:B------:R-:W-:Y:S01]  /*5690*/  FMUL.FTZ R206, R235.reuse, UR25 ;  /* 0x00000019ebce7c20 */ /* 0x040fe20008410000 */
[----:B------:R-:W-:Y:S01]  /*56a0*/  FSETP.NEU.FTZ.AND P0, PT, R235, -INF , PT ;  /* 0xff800000eb00780b */ /* 0x000fe20003f1d000 */
[--C-:B------:R-:W-:Y:S01]  /*56b0*/  FFMA.FTZ R184, R5, UR25, -R198.reuse ;  /* 0x0000001905b87c23 */ /* 0x100fe200080108c6 */
[----:B------:R-:W-:Y:S01]  /*56c0*/  FSEL R5, R241, RZ, P1 ;  /* 0x000000fff1057208 */ /* 0x000fe20000800000 */
[--C-:B------:R-:W-:Y:S01]  /*56d0*/  FFMA.FTZ R175, R4, UR25, -R243.reuse ;  /* 0x0000001904af7c23 */ /* 0x100fe200080108f3 */
[----:B------:R-:W-:Y:S01]  /*56e0*/  FSEL R206, R206, RZ, P0 ;  /* 0x000000ffcece7208 */ /* 0x000fe20000000000 */
[--C-:B------:R-:W-:Y:S01]  /*56f0*/  FFMA.FTZ R185, R27, UR25, -R198.reuse ;  /* 0x000000191bb97c23 */ /* 0x100fe200080108c6 */
[----:B------:R-:W-:Y:S01]  /*5700*/  FSEL R4, R235, RZ, P0 ;  /* 0x000000ffeb047208 */ /* 0x000fe20000000000 */
        /* <DEDUP_REMOVED lines=8> */
[----:B------:R-:W-:Y:S01]  /*5790*/  FADD.FTZ R192, R166, -R5 ;  /* 0x80000005a6c07221 */ /* 0x000fe20000010000 */
[----:B------:R-:W-:Y:S01]  /*57a0*/  FADD.FTZ R191, R165, -R4 ;  /* 0x80000004a5bf7221 */ /* 0x000fe20000010000 */
[----:B------:R-:W-:Y:S01]  /*57b0*/  FFMA.FTZ R194, R25, UR25, -R198 ;  /* 0x0000001919c27c23 */ /* 0x000fe200080108c6 */
[----:B------:R-:W3:Y:S01]  /*57c0*/  LDSM.16.MT88.4 R28, [R214+0xa000] ;  /* 0x00a00000d61c783b */ /* 0x000ee20000004200 */
[----:B------:R-:W-:Y:S01]  /*57d0*/  FSEL R200, R3, RZ, P2 ;  /* 0x000000ff03c87208 */ /* 0x000fe20001000000 */
[----:B------:R-:W-:Y:S01]  /*57e0*/  FMUL.FTZ R192, R192, UR25 ;  /* 0x00000019c0c07c20 */ /* 0x000fe20008410000 */
[----:B------:R-:W-:Y:S01]  /*57f0*/  FMUL.FTZ R191, R191, UR25 ;  /* 0x00000019bfbf7c20 */ /* 0x000fe20008410000 */
[----:B------:R-:W4:Y:S01]  /*5800*/  LDSM.16.MT88.4 R20, [R213+0xa000] ;  /* 0x00a00000d514783b */ /* 0x000f220000004200 */
[----:B------:R-:W-:Y:S01]  /*5810*/  MUFU.EX2 R178, R178 ;  /* 0x000000b200b27308 */ /* 0x000fe20000000800 */
[----:B------:R-:W-:Y:S01]  /*5820*/  FADD.FTZ R200, R167, -R200 ;  /* 0x800000c8a7c87221 */ /* 0x000fe20000010000 */
[-C--:B--2---:R-:W-:Y:S01]  /*5830*/  FMUL.FTZ R160, R160, R197.reuse ;  /* 0x000000c5a0a07220 */ /* 0x084fe20000410000 */
[----:B------:R-:W2:Y:S01]  /*5840*/  LDSM.16.MT88.4 R8, [R216+0xb000] ;  /* 0x00b00000d808783b */ /* 0x000ea20000004200 */
[-C--:B------:R-:W-:Y:S01]  /*5850*/  FMUL.FTZ R161, R161, R197.reuse ;  /* 0x000000c5a1a17220 */ /* 0x080fe20000410000 */
[----:B------:R-:W-:Y:S01]  /*5860*/  FMUL.FTZ R200, R200, UR25 ;  /* 0x00000019c8c87c20 */ /* 0x000fe20008410000 */
[-C--:B------:R-:W-:Y:S01]  /*5870*/  FMUL.FTZ R148, R148, R197.reuse ;  /* 0x000000c594947220 */ /* 0x080fe20000410000 */
[----:B------:R-:W5:Y:S01]  /*5880*/  LDSM.16.MT88.4 R4, [R214+0xb000] ;  /* 0x00b00000d604783b */ /* 0x000f620000004200 */
[----:B------:R-:W1:Y:S01]  /*5890*/  MUFU.EX2 R177, R177 ;  /* 0x000000b100b17308 */ /* 0x000e620000000800 */
[-C--:B------:R-:W-:Y:S01]  /*58a0*/  FMUL.FTZ R149, R149, R197.reuse ;  /* 0x000000c595957220 */ /* 0x080fe20000410000 */
[-C--:B------:R-:W-:Y:S01]  /*58b0*/  FMUL.FTZ R144, R144, R197.reuse ;  /* 0x000000c590907220 */ /* 0x080fe20000410000 */
[----:B------:R-:W5:Y:S01]  /*58c0*/  LDSM.16.MT88.4 R24, [R213+0xb000] ;  /* 0x00b00000d518783b */ /* 0x000f620000004200 */
[-C--:B------:R-:W-:Y:S01]  /*58d0*/  FMUL.FTZ R145, R145, R197.reuse ;  /* 0x000000c591917220 */ /* 0x080fe20000410000 */
[-C--:B------:R-:W-:Y:S01]  /*58e0*/  FMUL.FTZ R132, R132, R197.reuse ;  /* 0x000000c584847220 */ /* 0x080fe20000410000 */
[-C--:B------:R-:W-:Y:S01]  /*58f0*/  FMUL.FTZ R133, R133, R197.reuse ;  /* 0x000000c585857220 */ /* 0x080fe20000410000 */
[----:B------:R-:W5:Y:S01]  /*5900*/  LDSM.16.MT88.4 R12, [R212+0xb000] ;  /* 0x00b00000d40c783b */ /* 0x000f620000004200 */
        /* <DEDUP_REMOVED lines=9> */
[----:B-1----:R-:W-:Y:S01]  /*59a0*/  F2FP.BF16.F32.PACK_AB R164, R177, R178 ;  /* 0x000000b2b1a4723e */ /* 0x002fe200000010ff */
        /* <DEDUP_REMOVED lines=15> */
[----:B---3--:R-:W-:Y:S01]  /*5aa0*/  F2FP.BF16.F32.PACK_AB R166, R175, R176 ;  /* 0x000000b0afa6723e */ /* 0x008fe200000010ff */
[-C--:B------:R-:W-:Y:S01]  /*5ab0*/  FMUL.FTZ R116, R116, R197.reuse ;  /* 0x000000c574747220 */ /* 0x080fe20000410000 */
[-C--:B------:R-:W-:Y:S01]  /*5ac0*/  FMUL.FTZ R117, R117, R197.reuse ;  /* 0x000000c575757220 */ /* 0x080fe20000410000 */
[-C--:B------:R-:W-:Y:S01]  /*5ad0*/  FMUL.FTZ R128, R128, R197.reuse ;  /* 0x000000c580807220 */ /* 0x080fe20000410000 */
[-C--:B------:R-:W-:Y:S01]  /*5ae0*/  FMUL.FTZ R129, R129, R197.reuse ;  /* 0x000000c581817220 */ /* 0x080fe20000410000 */
[--C-:B------:R-:W-:Y:S01]  /*5af0*/  FFMA.FTZ R239, R242, UR25, -R243.reuse ;  /* 0x00000019f2ef7c23 */ /* 0x100fe200080108f3 */
[--C-:B------:R-:W-:Y:S01]  /*5b00*/  FFMA.FTZ R237, R244, UR25, -R243.reuse ;  /* 0x00000019f4ed7c23 */ /* 0x100fe200080108f3 */
[----:B------:R-:W-:Y:S01]  /*5b10*/  MUFU.EX2 R172, R172 ;  /* 0x000000ac00ac7308 */ /* 0x000fe20000000800 */
[----:B------:R-:W-:Y:S01]  /*5b20*/  FFMA.FTZ R242, R205, UR25, -R206 ;  /* 0x00000019cdf27c23 */ /* 0x000fe200080108ce */
[--C-:B------:R-:W-:Y:S01]  /*5b30*/  FFMA.FTZ R205, R171, UR25, -R202.reuse ;  /* 0x00000019abcd7c23 */ /* 0x100fe200080108ca */
[--C-:B------:R-:W-:Y:S01]  /*5b40*/  FFMA.FTZ R244, R169, UR25, -R202.reuse ;  /* 0x00000019a9f47c23 */ /* 0x100fe200080108ca */
[----:B------:R-:W-:Y:S01]  /*5b50*/  FFMA.FTZ R202, R201, UR25, -R202 ;  /* 0x00000019c9ca7c23 */ /* 0x000fe200080108ca */
[--C-:B------:R-:W-:Y:S01]  /*5b60*/  FFMA.FTZ R236, R236, UR25, -R243.reuse ;  /* 0x00000019ecec7c23 */ /* 0x100fe200080108f3 */
[----:B------:R-:W-:Y:S01]  /*5b70*/  FFMA.FTZ R207, R207, UR25, -R206 ;  /* 0x00000019cfcf7c23 */ /* 0x000fe200080108ce */
[--C-:B------:R-:W-:Y:S01]  /*5b80*/  FFMA.FTZ R201, R199, UR25, -R198.reuse ;  /* 0x00000019c7c97c23 */ /* 0x100fe200080108c6 */
[----:B------:R-:W3:Y:S01]  /*5b90*/  MUFU.EX2 R189, R189 ;  /* 0x000000bd00bd7308 */ /* 0x000ee20000000800 */
[----:B-1----:R-:W-:Y:S01]  /*5ba0*/  F2FP.BF16.F32.PACK_AB R165, R173, R174 ;  /* 0x000000aeada5723e */ /* 0x002fe200000010ff */
[----:B------:R-:W-:Y:S01]  /*5bb0*/  FFMA.FTZ R196, R196, UR25, -R198 ;  /* 0x00000019c4c47c23 */ /* 0x000fe200080108c6 */
[----:B------:R-:W-:Y:S01]  /*5bc0*/  FFMA.FTZ R203, R203, UR25, -R206 ;  /* 0x00000019cbcb7c23 */ /* 0x000fe200080108ce */
[----:B------:R-:W-:Y:S01]  /*5bd0*/  FFMA.FTZ R195, R195, UR25, -R198 ;  /* 0x00000019c3c37c23 */ /* 0x000fe200080108c6 */
[----:B------:R-:W-:Y:S01]  /*5be0*/  FFMA.FTZ R238, R238, UR25, -R243 ;  /* 0x00000019eeee7c23 */ /* 0x000fe200080108f3 */
[----:B------:R-:W-:Y:S01]  /*5bf0*/  FFMA.FTZ R206, R170, UR25, -R206 ;  /* 0x00000019aace7c23 */ /* 0x000fe200080108ce */
[----:B------:R-:W-:Y:S01]  /*5c00*/  FFMA.FTZ R198, R193, UR25, -R198 ;  /* 0x00000019c1c67c23 */ /* 0x000fe200080108c6 */
[----:B------:R-:W1:Y:S01]  /*5c10*/  MUFU.EX2 R192, R192 ;  /* 0x000000c000c07308 */ /* 0x000e620000000800 */
[----:B------:R-:W-:Y:S01]  /*5c20*/  FFMA.FTZ R197, R233, R197, R190 ;  /* 0x000000c5e9c57223 */ /* 0x000fe200000100be */
[----:B------:R-:W-:-:S06]  /*5c30*/  PLOP3.LUT P0, PT, PT, PT, UP0, 0x80, 0x0 ;  /* 0x000000000000781c */ /* 0x000fcc0003f0f008 */
[----:B------:R-:W4:Y:S01]  /*5c40*/  MUFU.EX2 R191, R191 ;  /* 0x000000bf00bf7308 */ /* 0x000f220000000800 */
[----:B---3--:R-:W-:-:S07]  /*5c50*/  F2FP.BF16.F32.PACK_AB R167, R189, R172 ;  /* 0x000000acbda7723e */ /* 0x008fce00000010ff */
[----:B------:R-:W-:Y:S01]  /*5c60*/  MUFU.EX2 R185, R185 ;  /* 0x000000b900b97308 */ /* 0x000fe20000000800 */
[-C--:B-1----:R-:W-:Y:S01]  /*5c70*/  FMUL.FTZ R156, R156, R192.reuse ;  /* 0x000000c09c9c7220 */ /* 0x082fe20000410000 */
[-C--:B------:R-:W-:Y:S01]  /*5c80*/  FMUL.FTZ R157, R157, R192.reuse ;  /* 0x000000c09d9d7220 */ /* 0x080fe20000410000 */
[-C--:B------:R-:W-:Y:S01]  /*5c90*/  FMUL.FTZ R152, R152, R192.reuse ;  /* 0x000000c098987220 */ /* 0x080fe20000410000 */
[-C--:B------:R-:W-:Y:S01]  /*5ca0*/  FMUL.FTZ R153, R153, R192.reuse ;  /* 0x000000c099997220 */ /* 0x080fe20000410000 */
[-C--:B------:R-:W-:Y:S01]  /*5cb0*/  FMUL.FTZ R140, R140, R192.reuse ;  /* 0x000000c08c8c7220 */ /* 0x080fe20000410000 */
[-C--:B------:R-:W-:Y:S01]  /*5cc0*/  FMUL.FTZ R141, R141, R192.reuse ;  /* 0x000000c08d8d7220 */ /* 0x080fe20000410000 */
[-C--:B------:R-:W-:Y:S01]  /*5cd0*/  FMUL.FTZ R136, R136, R192.reuse ;  /* 0x000000c088887220 */ /* 0x080fe20000410000 */
        /* <DEDUP_REMOVED lines=62> */
[-C--:B-1----:R-:W-:Y:S01]  /*60c0*/  FMUL.FTZ R162, R162, R200.reuse ;  /* 0x000000c8a2a27220 */ /* 0x082fe20000410000 */
        /* <DEDUP_REMOVED lines=37> */
[----:B------:R-:W-:Y:S01]  /*6320*/  MUFU.EX2 R237, R237 ;  /* 0x000000ed00ed7308 */ /* 0x000fe20000000800 */
[----:B------:R-:W-:Y:S01]  /*6330*/  FFMA.FTZ R178, R231, R192, R178 ;  /* 0x000000c0e7b27223 */ /* 0x000fe200000100b2 */
[----:B------:R-:W-:Y:S01]  /*6340*/  FFMA.FTZ R174, R229, R191, R174 ;  /* 0x000000bfe5ae7223 */ /* 0x000fe200000100ae */
[----:B------:R-:W-:Y:S02]  /*6350*/  HMMA.16816.F32.BF16 R60, R164, R18, R60 ;  /* 0x00000012a43c723c */ /* 0x000fe4000004183c */
[----:B------:R-:W-:Y:S01]  /*6360*/  FADD.FTZ R177, R177, R178 ;  /* 0x000000b2b1b17221 */ /* 0x000fe20000010000 */
[----:B------:R-:W-:-:S02]  /*6370*/  FADD.FTZ R173, R173, R174 ;  /* 0x000000aeadad7221 */ /* 0x000fc40000010000 */
[----:B------:R-:W1:Y:S01]  /*6380*/  MUFU.EX2 R236, R236 ;  /* 0x000000ec00ec7308 */ /* 0x000e620000000800 */
[----:B--2---:R-:W-:Y:S01]  /*6390*/  HMMA.16816.F32.BF16 R72, R164, R8, R72 ;  /* 0x00000008a448723c */ /* 0x004fe20000041848 */
[----:B------:R-:W-:Y:S01]  /*63a0*/  FADD.FTZ R176, R176, R177 ;  /* 0x000000b1b0b07221 */ /* 0x000fe20000010000 */
[----:B------:R-:W-:-:S03]  /*63b0*/  FADD.FTZ R172, R172, R173 ;  /* 0x000000adacac7221 */ /* 0x000fc60000010000 */
[----:B------:R-:W-:Y:S01]  /*63c0*/  FADD.FTZ R176, R175, R176 ;  /* 0x000000b0afb07221 */ /* 0x000fe20000010000 */
[----:B------:R-:W-:Y:S01]  /*63d0*/  HMMA.16816.F32.BF16 R76, R164, R10, R76 ;  /* 0x0000000aa44c723c */ /* 0x000fe2000004184c */
[----:B------:R-:W-:Y:S01]  /*63e0*/  MUFU.EX2 R207, R207 ;  /* 0x000000cf00cf7308 */ /* 0x000fe20000000800 */
[----:B------:R-:W-:-:S04]  /*63f0*/  FADD.FTZ R172, R189, R172 ;  /* 0x000000acbdac7221 */ /* 0x000fc80000010000 */
[C---:B-----5:R-:W-:Y:S03]  /*6400*/  HMMA.16816.F32.BF16 R88, R164.reuse, R4, R88 ;  /* 0x00000004a458723c */ /* 0x060fe60000041858 */
[----:B------:R-:W2:Y:S01]  /*6410*/  MUFU.EX2 R242, R242 ;  /* 0x000000f200f27308 */ /* 0x000ea20000000800 */
[C---:B-1----:R-:W-:Y:S01]  /*6420*/  F2FP.BF16.F32.PACK_AB R168, R236.reuse, R237 ;  /* 0x000000edeca8723e */ /* 0x042fe200000010ff */
[----:B------:R-:W-:Y:S01]  /*6430*/  FADD.FTZ R237, R237, R176 ;  /* 0x000000b0eded7221 */ /* 0x000fe20000010000 */
[C---:B------:R-:W-:Y:S03]  /*6440*/  HMMA.16816.F32.BF16 R92, R164.reuse, R6, R92 ;  /* 0x00000006a45c723c */ /* 0x040fe6000004185c */
[----:B------:R-:W-:Y:S02]  /*6450*/  FADD.FTZ R236, R236, R237 ;  /* 0x000000edecec7221 */ /* 0x000fe40000010000 */
[----:B------:R-:W-:Y:S01]  /*6460*/  MUFU.EX2 R205, R205 ;  /* 0x000000cd00cd7308 */ /* 0x000fe20000000800 */
[C---:B------:R-:W-:Y:S06]  /*6470*/  HMMA.16816.F32.BF16 R104, R164.reuse, R24, R104 ;  /* 0x00000018a468723c */ /* 0x040fec0000041868 */
[----:B------:R-:W-:Y:S01]  /*6480*/  HMMA.16816.F32.BF16 R108, R164, R26, R108 ;  /* 0x0000001aa46c723c */ /* 0x000fe2000004186c */
[----:B------:R-:W-:Y:S01]  /*6490*/  MUFU.EX2 R244, R244 ;  /* 0x000000f400f47308 */ /* 0x000fe20000000800 */
[----:B--2---:R-:W-:Y:S01]  /*64a0*/  F2FP.BF16.F32.PACK_AB R169, R242, R207 ;  /* 0x000000cff2a9723e */ /* 0x004fe200000010ff */
[----:B------:R-:W-:-:S03]  /*64b0*/  FADD.FTZ R207, R207, R172 ;  /* 0x000000accfcf7221 */ /* 0x000fc60000010000 */
[C---:B------:R-:W-:Y:S01]  /*64c0*/  HMMA.16816.F32.BF16 R120, R164.reuse, R12, R120 ;  /* 0x0000000ca478723c */ /* 0x040fe20000041878 */
[----:B------:R-:W-:Y:S02]  /*64d0*/  FADD.FTZ R242, R242, R207 ;  /* 0x000000cff2f27221 */ /* 0x000fe40000010000 */
[----:B------:R-:W-:Y:S03]  /*64e0*/  MUFU.EX2 R201, R201 ;  /* 0x000000c900c97308 */ /* 0x000fe60000000800 */
[----:B------:R-:W-:Y:S05]  /*64f0*/  HMMA.16816.F32.BF16 R124, R164, R14, R124 ;  /* 0x0000000ea47c723c */ /* 0x000fea000004187c */
[----:B------:R-:W-:Y:S02]  /*6500*/  MUFU.EX2 R196, R196 ;  /* 0x000000c400c47308 */ /* 0x000fe40000000800 */
[C---:B------:R-:W-:Y:S01]  /*6510*/  F2FP.BF16.F32.PACK_AB R164, R188.reuse, R190 ;  /* 0x000000bebca4723e */ /* 0x040fe200000010ff */
[----:B------:R-:W-:Y:S01]  /*6520*/  FADD.FTZ R188, R188, R197 ;  /* 0x000000c5bcbc7221 */ /* 0x000fe20000010000 */
[----:B------:R-:W-:Y:S01]  /*6530*/  F2FP.BF16.F32.PACK_AB R165, R184, R185 ;  /* 0x000000b9b8a5723e */ /* 0x000fe200000010ff */
[----:B------:R-:W-:Y:S01]  /*6540*/  FFMA.FTZ R185, R228, R200, R185 ;  /* 0x000000c8e4b97223 */ /* 0x000fe200000100b9 */
[----:B------:R-:W-:Y:S01]  /*6550*/  F2FP.BF16.F32.PACK_AB R166, R186, R187 ;  /* 0x000000bbbaa6723e */ /* 0x000fe200000010ff */
[----:B------:R-:W-:Y:S01]  /*6560*/  FADD.FTZ R187, R187, R188 ;  /* 0x000000bcbbbb7221 */ /* 0x000fe20000010000 */
[----:B------:R-:W-:Y:S01]  /*6570*/  F2FP.BF16.F32.PACK_AB R167, R194, R179 ;  /* 0x000000b3c2a7723e */ /* 0x000fe200000010ff */
[----:B------:R-:W1:Y:S01]  /*6580*/  MUFU.EX2 R239, R239 ;  /* 0x000000ef00ef7308 */ /* 0x000e620000000800 */
[----:B------:R-:W-:Y:S01]  /*6590*/  FADD.FTZ R184, R184, R185 ;  /* 0x000000b9b8b87221 */ /* 0x000fe20000010000 */
[----:B------:R-:W-:-:S03]  /*65a0*/  FADD.FTZ R186, R186, R187 ;  /* 0x000000bbbaba7221 */ /* 0x000fc60000010000 */
[----:B------:R-:W-:Y:S01]  /*65b0*/  FADD.FTZ R179, R179, R184 ;  /* 0x000000b8b3b37221 */ /* 0x000fe20000010000 */
[----:B------:R-:W-:Y:S02]  /*65c0*/  HMMA.16816.F32.BF16 R160, R164, R32, R160 ;  /* 0x00000020a4a0723c */ /* 0x000fe400000418a0 */
[----:B------:R-:W2:Y:S01]  /*65d0*/  MUFU.EX2 R238, R238 ;  /* 0x000000ee00ee7308 */ /* 0x000ea20000000800 */
[----:B------:R-:W-:-:S03]  /*65e0*/  FADD.FTZ R194, R194, R179 ;  /* 0x000000b3c2c27221 */ /* 0x000fc60000010000 */
[C---:B------:R-:W-:Y:S01]  /*65f0*/  HMMA.16816.F32.BF16 R148, R164.reuse, R34, R148 ;  /* 0x00000022a494723c */ /* 0x040fe20000041894 */
[----:B------:R-:W3:Y:S03]  /*6600*/  LDSM.16.MT88.4 R32, [R216+0xa800] ;  /* 0x00a80000d820783b */ /* 0x000ee60000004200 */
[----:B------:R-:W-:Y:S01]  /*6610*/  MUFU.EX2 R203, R203 ;  /* 0x000000cb00cb7308 */ /* 0x000fe20000000800 */
[----:B-1----:R-:W-:Y:S01]  /*6620*/  FADD.FTZ R231, R239, R236 ;  /* 0x000000ecefe77221 */ /* 0x002fe20000010000 */
[C---:B------:R-:W-:Y:S06]  /*6630*/  HMMA.16816.F32.BF16 R144, R164.reuse, R28, R144 ;  /* 0x0000001ca490723c */ /* 0x040fec0000041890 */
[----:B------:R-:W-:Y:S01]  /*6640*/  HMMA.16816.F32.BF16 R132, R164, R30, R132 ;  /* 0x0000001ea484723c */ /* 0x000fe20000041884 */
[----:B------:R-:W1:Y:S01]  /*6650*/  LDSM.16.MT88.4 R28, [R214+0xa800] ;  /* 0x00a80000d61c783b */ /* 0x000e620000004200 */
[----:B------:R-:W4:Y:S01]  /*6660*/  MUFU.EX2 R206, R206 ;  /* 0x000000ce00ce7308 */ /* 0x000f220000000800 */
[C---:B--2---:R-:W-:Y:S01]  /*6670*/  F2FP.BF16.F32.PACK_AB R170, R238.reuse, R239 ;  /* 0x000000efeeaa723e */ /* 0x044fe200000010ff */
[----:B------:R-:W-:-:S02]  /*6680*/  FADD.FTZ R231, R238, R231 ;  /* 0x000000e7eee77221 */ /* 0x000fc40000010000 */
[C---:B------:R-:W-:Y:S04]  /*6690*/  HMMA.16816.F32.BF16 R36, R164.reuse, R20, R36 ;  /* 0x00000014a424723c */ /* 0x040fe80000041824 */
[----:B------:R-:W-:Y:S02]  /*66a0*/  MUFU.EX2 R204, R204 ;  /* 0x000000cc00cc7308 */ /* 0x000fe40000000800 */
[C---:B------:R-:W-:Y:S01]  /*66b0*/  HMMA.16816.F32.BF16 R48, R164.reuse, R22, R48 ;  /* 0x00000016a430723c */ /* 0x040fe20000041830 */
[----:B------:R-:W-:Y:S05]  /*66c0*/  LDSM.16.MT88.4 R20, [R212+0xa800] ;  /* 0x00a80000d414783b */ /* 0x000fea0000004200 */
[----:B------:R-:W-:Y:S01]  /*66d0*/  HMMA.16816.F32.BF16 R52, R164, R16, R52 ;  /* 0x00000010a434723c */ /* 0x000fe20000041834 */
[----:B------:R-:W2:Y:S01]  /*66e0*/  MUFU.EX2 R199, R202 ;  /* 0x000000ca00c77308 */ /* 0x000ea20000000800 */
[----:B----4-:R-:W-:Y:S01]  /*66f0*/  F2FP.BF16.F32.PACK_AB R171, R206, R203 ;  /* 0x000000cbceab723e */ /* 0x010fe200000010ff */
[----:B------:R-:W-:-:S03]  /*6700*/  FADD.FTZ R203, R203, R242 ;  /* 0x000000f2cbcb7221 */ /* 0x000fc60000010000 */
[C---:B------:R-:W-:Y:S01]  /*6710*/  HMMA.16816.F32.BF16 R64, R164.reuse, R18, R64 ;  /* 0x00000012a440723c */ /* 0x040fe20000041840 */
[----:B------:R-:W-:Y:S01]  /*6720*/  LDSM.16.MT88.4 R16, [R216+0xb800] ;  /* 0x00b80000d810783b */ /* 0x000fe20000004200 */
[----:B------:R-:W-:Y:S01]  /*6730*/  FADD.FTZ R229, R206, R203 ;  /* 0x000000cbcee57221 */ /* 0x000fe20000010000 */
[----:B------:R-:W-:Y:S03]  /*6740*/  MUFU.EX2 R195, R195 ;  /* 0x000000c300c37308 */ /* 0x000fe60000000800 */
[C---:B------:R-:W-:Y:S05]  /*6750*/  HMMA.16816.F32.BF16 R68, R164.reuse, R8, R68 ;  /* 0x00000008a444723c */ /* 0x040fea0000041844 */
[----:B------:R-:W4:Y:S01]  /*6760*/  MUFU.EX2 R198, R198 ;  /* 0x000000c600c67308 */ /* 0x000f220000000800 */
[C---:B------:R-:W-:Y:S01]  /*6770*/  HMMA.16816.F32.BF16 R80, R164.reuse, R10, R80 ;  /* 0x0000000aa450723c */ /* 0x040fe20000041850 */
[----:B------:R-:W-:Y:S05]  /*6780*/  LDSM.16.MT88.4 R8, [R213+0xb800] ;  /* 0x00b80000d508783b */ /* 0x000fea0000004200 */
[C---:B------:R-:W-:Y:S06]  /*6790*/  HMMA.16816.F32.BF16 R84, R164.reuse, R4, R84 ;  /* 0x00000004a454723c */ /* 0x040fec0000041854 */
[C---:B------:R-:W-:Y:S01]  /*67a0*/  HMMA.16816.F32.BF16 R96, R164.reuse, R6, R96 ;  /* 0x00000006a460723c */ /* 0x040fe20000041860 */
[----:B------:R-:W-:Y:S05]  /*67b0*/  LDSM.16.MT88.4 R4, [R212+0xb800] ;  /* 0x00b80000d404783b */ /* 0x000fea0000004200 */
[C---:B------:R-:W-:Y:S06]  /*67c0*/  HMMA.16816.F32.BF16 R100, R164.reuse, R24, R100 ;  /* 0x00000018a464723c */ /* 0x040fec0000041864 */
[C---:B------:R-:W-:Y:S01]  /*67d0*/  HMMA.16816.F32.BF16 R112, R164.reuse, R26, R112 ;  /* 0x0000001aa470723c */ /* 0x040fe20000041870 */
[----:B------:R-:W5:Y:S05]  /*67e0*/  LDSM.16.MT88.4 R24, [R213+0xa800] ;  /* 0x00a80000d518783b */ /* 0x000f6a0000004200 */
[C---:B------:R-:W-:Y:S06]  /*67f0*/  HMMA.16816.F32.BF16 R116, R164.reuse, R12, R116 ;  /* 0x0000000ca474723c */ /* 0x040fec0000041874 */
[----:B------:R-:W-:Y:S01]  /*6800*/  HMMA.16816.F32.BF16 R128, R164, R14, R128 ;  /* 0x0000000ea480723c */ /* 0x000fe20000041880 */
[----:B------:R-:W5:Y:S05]  /*6810*/  LDSM.16.MT88.4 R12, [R214+0xb800] ;  /* 0x00b80000d60c783b */ /* 0x000f6a0000004200 */
[C---:B---3--:R-:W-:Y:S01]  /*6820*/  HMMA.16816.F32.BF16 R156, R168.reuse, R32, R156 ;  /* 0x00000020a89c723c */ /* 0x048fe2000004189c */
[----:B------:R-:W-:Y:S01]  /*6830*/  F2FP.BF16.F32.PACK_AB R164, R244, R205 ;  /* 0x000000cdf4a4723e */ /* 0x000fe200000010ff */
[----:B------:R-:W-:Y:S01]  /*6840*/  FADD.FTZ R205, R205, R186 ;  /* 0x000000bacdcd7221 */ /* 0x000fe20000010000 */
[----:B------:R-:W-:Y:S01]  /*6850*/  F2FP.BF16.F32.PACK_AB R165, R196, R201 ;  /* 0x000000c9c4a5723e */ /* 0x000fe200000010ff */
[----:B------:R-:W-:Y:S01]  /*6860*/  FADD.FTZ R201, R201, R194 ;  /* 0x000000c2c9c97221 */ /* 0x000fe20000010000 */
[----:B--2---:R-:W-:Y:S01]  /*6870*/  F2FP.BF16.F32.PACK_AB R166, R199, R204 ;  /* 0x000000ccc7a6723e */ /* 0x004fe200000010ff */
[----:B------:R-:W-:Y:S01]  /*6880*/  FADD.FTZ R205, R244, R205 ;  /* 0x000000cdf4cd7221 */ /* 0x000fe20000010000 */
[----:B----4-:R-:W-:Y:S01]  /*6890*/  F2FP.BF16.F32.PACK_AB R167, R198, R195 ;  /* 0x000000c3c6a7723e */ /* 0x010fe200000010ff */
[----:B------:R-:W-:Y:S01]  /*68a0*/  FADD.FTZ R196, R196, R201 ;  /* 0x000000c9c4c47221 */ /* 0x000fe20000010000 */
[----:B------:R-:W-:Y:S01]  /*68b0*/  HMMA.16816.F32.BF16 R152, R168, R34, R152 ;  /* 0x00000022a898723c */ /* 0x000fe20000041898 */
[----:B------:R-:W-:-:S02]  /*68c0*/  FADD.FTZ R204, R204, R205 ;  /* 0x000000cdcccc7221 */ /* 0x000fc40000010000 */
[----:B------:R-:W-:Y:S02]  /*68d0*/  FADD.FTZ R195, R195, R196 ;  /* 0x000000c4c3c37221 */ /* 0x000fe40000010000 */
[----:B------:R-:W-:Y:S01]  /*68e0*/  FADD.FTZ R233, R199, R204 ;  /* 0x000000ccc7e97221 */ /* 0x000fe20000010000 */
[----:B-1----:R-:W-:Y:S01]  /*68f0*/  HMMA.16816.F32.BF16 R140, R168, R28, R140 ;  /* 0x0000001ca88c723c */ /* 0x002fe2000004188c */
[----:B------:R-:W-:-:S05]  /*6900*/  FADD.FTZ R228, R198, R195 ;  /* 0x000000c3c6e47221 */ /* 0x000fca0000010000 */
        /* <DEDUP_REMOVED lines=36> */
[----:B------:R-:W-:Y:S02]  /*6b50*/  USHF.L.U64.HI UR8, UR8, 0x6, UR9 ;  /* 0x0000000608087899 */ /* 0x000fe40008010209 */
[----:B------:R-:W-:Y:S02]  /*6b60*/  UIADD3 UR24, UR20, -0x3, URZ ;  /* 0xfffffffd14187890 */ /* 0x000fe4000fffe03f */
[----:B------:R-:W-:Y:S01]  /*6b70*/  IMAD.U32 R237, RZ, RZ, UR4 ;  /* 0x00000004ffed7e24 */ /* 0x000fe2000f8e00ff */
[----:B------:R-:W-:Y:S01]  /*6b80*/  BAR.SYNC.DEFER_BLOCKING 0x0 ;  /* 0x0000000000007b1d */ /* 0x000fe20000010000 */
[----:B------:R-:W-:Y:S01]  /*6b90*/  IADD3 R238, P2, R248, -UR4, RZ ;  /* 0x80000004f8ee7c10 */ /* 0x000fe2000ff5e0ff */
[----:B------:R-:W-:Y:S01]  /*6ba0*/  IMAD.U32 R5, RZ, RZ, UR8 ;  /* 0x00000008ff057e24 */ /* 0x000fe2000f8e00ff */
[----:B------:R-:W-:Y:S01]  /*6bb0*/  UISETP.NE.AND UP0, UPT, UR20, 0x3, UPT ;  /* 0x000000031400788c */ /* 0x000fe2000bf05270 */
[----:B------:R-:W-:-:S02]  /*6bc0*/  IADD3 R236, P1, P0, -R237, UR19, R248 ;  /* 0x00000013edec7c10 */ /* 0x000fc4000f83e1f8 */
[----:B------:R-:W-:Y:S02]  /*6bd0*/  IADD3.X R239, R249, ~UR8, RZ, P2, !PT ;  /* 0x80000008f9ef7c10 */ /* 0x000fe400097fe4ff */
[----:B------:R-:W-:-:S03]  /*6be0*/  IADD3.X R237, ~R5, UR18, R249, P1, P0 ;  /* 0x0000001205ed7c10 */ /* 0x000fc60008fe05f9 */
        /* <DEDUP_REMOVED lines=8> */
[----:B------:R-:W2:Y:S04]  /*6c70*/  LDSM.16.M88.4 R168, [R221+0x8000] ;  /* 0x00800000dda8783b */ /* 0x000ea80000000200 */
[----:B------:R-:W3:Y:S04]  /*6c80*/  LDSM.16.M88.4 R28, [R222+0x2000] ;  /* 0x00200000de1c783b */ /* 0x000ee80000000200 */
[----:B------:R-:W4:Y:S04]  /*6c90*/  LDSM.16.M88.4 R24, [R221+0x8800] ;  /* 0x00880000dd18783b */ /* 0x000f280000000200 */
[----:B------:R-:W-:Y:S04]  /*6ca0*/  LDSM.16.M88.4 R20, [R220] ;  /* 0x00000000dc14783b */ /* 0x000fe80000000200 */
[----:B------:R-:W5:Y:S04]  /*6cb0*/  LDSM.16.M88.4 R204, [R219] ;  /* 0x00000000dbcc783b */ /* 0x000f680000000200 */
[----:B------:R-:W1:Y:S04]  /*6cc0*/  LDSM.16.M88.4 R16, [R220+0x2000] ;  /* 0x00200000dc10783b */ /* 0x000e680000000200 */
[----:B------:R-:W1:Y:S04]  /*6cd0*/  LDSM.16.M88.4 R200, [R211] ;  /* 0x00000000d3c8783b */ /* 0x000e680000000200 */
[----:B------:R-:W-:Y:S04]  /*6ce0*/  LDSM.16.M88.4 R8, [R218+0x2000] ;  /* 0x00200000da08783b */ /* 0x000fe80000000200 */
[----:B------:R-:W1:Y:S04]  /*6cf0*/  LDSM.16.M88.4 R192, [R215+0x8000] ;  /* 0x00800000d7c0783b */ /* 0x000e680000000200 */
[----:B------:R-:W1:Y:S01]  /*6d00*/  LDSM.16.M88.4 R4, [R218] ;  /* 0x00000000da04783b */ /* 0x000e620000000200 */
[-C--:B--2---:R-:W-:Y:S03]  /*6d10*/  HMMA.16816.F32.BF16 R12, R196, R168.reuse, RZ ;  /* 0x000000a8c40c723c */ /* 0x084fe600000418ff */
[----:B------:R-:W2:Y:S04]  /*6d20*/  LDSM.16.M88.4 R184, [R215+0x8800] ;  /* 0x00880000d7b8783b */ /* 0x000ea80000000200 */
[----:B------:R-:W-:Y:S01]  /*6d30*/  LDSM.16.M88.4 R188, [R210] ;  /* 0x00000000d2bc783b */ /* 0x000fe20000000200 */
        /* <DEDUP_REMOVED lines=8> */
[----:B------:R-:W-:Y:S05]  /*6dc0*/  LDSM.16.M88.4 R24, [R217+0x2000] ;  /* 0x00200000d918783b */ /* 0x000fea0000000200 */
[-C--:B-----5:R-:W-:Y:S06]  /*6dd0*/  HMMA.16816.F32.BF16 R12, R20, R204.reuse, R12 ;  /* 0x000000cc140c723c */ /* 0x0a0fec000004180c */
[C---:B-1----:R-:W-:Y:S06]  /*6de0*/  HMMA.16816.F32.BF16 R176, R16.reuse, R204, R176 ;  /* 0x000000cc10b0723c */ /* 0x042fec00000418b0 */
[-C--:B------:R-:W-:Y:S06]  /*6df0*/  HMMA.16816.F32.BF16 R172, R16, R206.reuse, R172 ;  /* 0x000000ce10ac723c */ /* 0x080fec00000418ac */
[----:B------:R-:W-:Y:S01]  /*6e00*/  HMMA.16816.F32.BF16 R168, R20, R206, R168 ;  /* 0x000000ce14a8723c */ /* 0x000fe200000418a8 */
[----:B------:R-:W-:Y:S05]  /*6e10*/  LDSM.16.M88.4 R204, [R221+0x9800] ;  /* 0x00980000ddcc783b */ /* 0x000fea0000000200 */
[C---:B------:R-:W-:Y:S06]  /*6e20*/  HMMA.16816.F32.BF16 R32, R16.reuse, R200, R32 ;  /* 0x000000c81020723c */ /* 0x040fec0000041820 */
[----:B------:R-:W-:Y:S01]  /*6e30*/  HMMA.16816.F32.BF16 R28, R16, R202, R28 ;  /* 0x000000ca101c723c */ /* 0x000fe2000004181c */
[----:B------:R-:W1:Y:S05]  /*6e40*/  LDSM.16.M88.4 R16, [R217] ;  /* 0x00000000d910783b */ /* 0x000e6a0000000200 */
[C---:B------:R-:W-:Y:S06]  /*6e50*/  HMMA.16816.F32.BF16 R164, R20.reuse, R200, R164 ;  /* 0x000000c814a4723c */ /* 0x040fec00000418a4 */
[----:B------:R-:W-:Y:S01]  /*6e60*/  HMMA.16816.F32.BF16 R196, R20, R202, R196 ;  /* 0x000000ca14c4723c */ /* 0x000fe200000418c4 */
[----:B------:R-:W-:Y:S04]  /*6e70*/  LDSM.16.M88.4 R200, [R222+0x4000] ;  /* 0x00400000dec8783b */ /* 0x000fe80000000200 */
[----:B------:R-:W-:Y:S01]  /*6e80*/  LDSM.16.M88.4 R20, [R210+0x800] ;  /* 0x00080000d214783b */ /* 0x000fe20000000200 */
[-C--:B------:R-:W-:Y:S06]  /*6e90*/  HMMA.16816.F32.BF16 R176, R8, R192.reuse, R176 ;  /* 0x000000c008b0723c */ /* 0x080fec00000418b0 */
[----:B------:R-:W-:Y:S06]  /*6ea0*/  HMMA.16816.F32.BF16 R12, R4, R192, R12 ;  /* 0x000000c0040c723c */ /* 0x000fec000004180c */
[-C--:B------:R-:W-:Y:S06]  /*6eb0*/  HMMA.16816.F32.BF16 R172, R8, R194.reuse, R172 ;  /* 0x000000c208ac723c */ /* 0x080fec00000418ac */
[----:B------:R-:W-:Y:S01]  /*6ec0*/  HMMA.16816.F32.BF16 R168, R4, R194, R168 ;  /* 0x000000c204a8723c */ /* 0x000fe200000418a8 */
[----:B------:R-:W-:Y:S05]  /*6ed0*/  LDSM.16.M88.4 R192, [R220+0x4000] ;  /* 0x00400000dcc0783b */ /* 0x000fea0000000200 */
[C---:B--2---:R-:W-:Y:S06]  /*6ee0*/  HMMA.16816.F32.BF16 R32, R8.reuse, R184, R32 ;  /* 0x000000b80820723c */ /* 0x044fec0000041820 */
[----:B------:R-:W-:Y:S01]  /*6ef0*/  HMMA.16816.F32.BF16 R28, R8, R186, R28 ;  /* 0x000000ba081c723c */ /* 0x000fe2000004181c */
[----:B------:R-:W2:Y:S05]  /*6f00*/  LDSM.16.M88.4 R8, [R221+0x9000] ;  /* 0x00900000dd08783b */ /* 0x000eaa0000000200 */
[C---:B------:R-:W-:Y:S06]  /*6f10*/  HMMA.16816.F32.BF16 R164, R4.reuse, R184, R164 ;  /* 0x000000b804a4723c */ /* 0x040fec00000418a4 */
[----:B------:R-:W-:Y:S01]  /*6f20*/  HMMA.16816.F32.BF16 R196, R4, R186, R196 ;  /* 0x000000ba04c4723c */ /* 0x000fe200000418c4 */
[----:B------:R-:W3:Y:S04]  /*6f30*/  LDSM.16.M88.4 R4, [R222+0x6000] ;  /* 0x00600000de04783b */ /* 0x000ee80000000200 */
[----:B------:R-:W4:Y:S01]  /*6f40*/  LDSM.16.M88.4 R184, [R209] ;  /* 0x00000000d1b8783b */ /* 0x000f220000000200 */
[-C--:B-1----:R-:W-:Y:S06]  /*6f50*/  HMMA.16816.F32.BF16 R12, R16, R188.reuse, R12 ;  /* 0x000000bc100c723c */ /* 0x082fec000004180c */
[C---:B------:R-:W-:Y:S06]  /*6f60*/  HMMA.16816.F32.BF16 R176, R24.reuse, R188, R176 ;  /* 0x000000bc18b0723c */ /* 0x040fec00000418b0 */
[-C--:B------:R-:W-:Y:S06]  /*6f70*/  HMMA.16816.F32.BF16 R172, R24, R190.reuse, R172 ;  /* 0x000000be18ac723c */ /* 0x080fec00000418ac */
[----:B------:R-:W-:Y:S01]  /*6f80*/  HMMA.16816.F32.BF16 R168, R16, R190, R168 ;  /* 0x000000be10a8723c */ /* 0x000fe200000418a8 */
[----:B------:R-:W1:Y:S05]  /*6f90*/  LDSM.16.M88.4 R188, [R220+0x6000] ;  /* 0x00600000dcbc783b */ /* 0x000e6a0000000200 */
[----:B--2---:R-:W-:Y:S06]  /*6fa0*/  HMMA.16816.F32.BF16 R12, R200, R8, R12 ;  /* 0x00000008c80c723c */ /* 0x004fec000004180c */
[----:B------:R-:W-:Y:S06]  /*6fb0*/  HMMA.16816.F32.BF16 R164, R16, R20, R164 ;  /* 0x0000001410a4723c */ /* 0x000fec00000418a4 */
[C---:B---3--:R-:W-:Y:S06]  /*6fc0*/  HMMA.16816.F32.BF16 R176, R4.reuse, R8, R176 ;  /* 0x0000000804b0723c */ /* 0x048fec00000418b0 */
[-C--:B------:R-:W-:Y:S06]  /*6fd0*/  HMMA.16816.F32.BF16 R172, R4, R10.reuse, R172 ;  /* 0x0000000a04ac723c */ /* 0x080fec00000418ac */
[----:B------:R-:W-:Y:S01]  /*6fe0*/  HMMA.16816.F32.BF16 R168, R200, R10, R168 ;  /* 0x0000000ac8a8723c */ /* 0x000fe200000418a8 */
[----:B------:R-:W-:Y:S05]  /*6ff0*/  LDSM.16.M88.4 R8, [R217+0x4000] ;  /* 0x00400000d908783b */ /* 0x000fea0000000200 */
[C---:B------:R-:W-:Y:S06]  /*7000*/  HMMA.16816.F32.BF16 R32, R24.reuse, R20, R32 ;  /* 0x000000141820723c */ /* 0x040fec0000041820 */
[-C--:B------:R-:W-:Y:S01]  /*7010*/  HMMA.16816.F32.BF16 R28, R24, R22.reuse, R28 ;  /* 0x00000016181c723c */ /* 0x080fe2000004181c */
[----:B------:R-:W-:Y:S05]  /*7020*/  LDSM.16.M88.4 R24, [R218+0x4000] ;  /* 0x00400000da18783b */ /* 0x000fea0000000200 */
[----:B------:R-:W-:Y:S01]  /*7030*/  HMMA.16816.F32.BF16 R196, R16, R22, R196 ;  /* 0x0000001610c4723c */ /* 0x000fe200000418c4 */
[----:B------:R-:W2:Y:S04]  /*7040*/  LDSM.16.M88.4 R16, [R215+0x9000] ;  /* 0x00900000d710783b */ /* 0x000ea80000000200 */
[----:B------:R-:W3:Y:S01]  /*7050*/  LDSM.16.M88.4 R20, [R218+0x6000] ;  /* 0x00600000da14783b */ /* 0x000ee20000000200 */
[-C--:B----4-:R-:W-:Y:S06]  /*7060*/  HMMA.16816.F32.BF16 R12, R192, R184.reuse, R12 ;  /* 0x000000b8c00c723c */ /* 0x090fec000004180c */
[C---:B-1----:R-:W-:Y:S06]  /*7070*/  HMMA.16816.F32.BF16 R176, R188.reuse, R184, R176 ;  /* 0x000000b8bcb0723c */ /* 0x042fec00000418b0 */
[-C--:B------:R-:W-:Y:S06]  /*7080*/  HMMA.16816.F32.BF16 R172, R188, R186.reuse, R172 ;  /* 0x000000babcac723c */ /* 0x080fec00000418ac */
[----:B------:R-:W-:Y:S01]  /*7090*/  HMMA.16816.F32.BF16 R168, R192, R186, R168 ;  /* 0x000000bac0a8723c */ /* 0x000fe200000418a8 */
[----:B------:R-:W1:Y:S05]  /*70a0*/  LDSM.16.M88.4 R184, [R208] ;  /* 0x00000000d0b8783b */ /* 0x000e6a0000000200 */
[-C--:B------:R-:W-:Y:S06]  /*70b0*/  HMMA.16816.F32.BF16 R164, R200, R204.reuse, R164 ;  /* 0x000000ccc8a4723c */ /* 0x080fec00000418a4 */
[C---:B------:R-:W-:Y:S06]  /*70c0*/  HMMA.16816.F32.BF16 R32, R4.reuse, R204, R32 ;  /* 0x000000cc0420723c */ /* 0x040fec0000041820 */
[-C--:B------:R-:W-:Y:S01]  /*70d0*/  HMMA.16816.F32.BF16 R28, R4, R206.reuse, R28 ;  /* 0x000000ce041c723c */ /* 0x080fe2000004181c */
[----:B------:R-:W4:Y:S05]  /*70e0*/  LDSM.16.M88.4 R4, [R210+0x1000] ;  /* 0x00100000d204783b */ /* 0x000f2a0000000200 */
[----:B------:R-:W-:Y:S01]  /*70f0*/  HMMA.16816.F32.BF16 R200, R200, R206, R196 ;  /* 0x000000cec8c8723c */ /* 0x000fe200000418c4 */
[----:B------:R-:W5:Y:S05]  /*7100*/  LDSM.16.M88.4 R196, [R217+0x6000] ;  /* 0x00600000d9c4783b */ /* 0x000f6a0000000200 */
[-C--:B--2---:R-:W-:Y:S06]  /*7110*/  HMMA.16816.F32.BF16 R12, R24, R16.reuse, R12 ;  /* 0x00000010180c723c */ /* 0x084fec000004180c */
[C---:B---3--:R-:W-:Y:S06]  /*7120*/  HMMA.16816.F32.BF16 R176, R20.reuse, R16, R176 ;  /* 0x0000001014b0723c */ /* 0x048fec00000418b0 */
[-C--:B------:R-:W-:Y:S06]  /*7130*/  HMMA.16816.F32.BF16 R172, R20, R18.reuse, R172 ;  /* 0x0000001214ac723c */ /* 0x080fec00000418ac */
[----:B------:R-:W-:Y:S01]  /*7140*/  HMMA.16816.F32.BF16 R168, R24, R18, R168 ;  /* 0x0000001218a8723c */ /* 0x000fe200000418a8 */
[----:B------:R-:W2:Y:S05]  /*7150*/  LDSM.16.M88.4 R16, [R215+0x9800] ;  /* 0x00980000d710783b */ /* 0x000eaa0000000200 */
[C---:B-1----:R-:W-:Y:S06]  /*7160*/  HMMA.16816.F32.BF16 R164, R192.reuse, R184, R164 ;  /* 0x000000b8c0a4723c */ /* 0x042fec00000418a4 */
[----:B------:R-:W-:Y:S06]  /*7170*/  HMMA.16816.F32.BF16 R200, R192, R186, R200 ;  /* 0x000000bac0c8723c */ /* 0x000fec00000418c8 */
[-C--:B----4-:R-:W-:Y:S06]  /*7180*/  HMMA.16816.F32.BF16 R12, R8, R4.reuse, R12 ;  /* 0x00000004080c723c */ /* 0x090fec000004180c */
[C---:B-----5:R-:W-:Y:S06]  /*7190*/  HMMA.16816.F32.BF16 R176, R196.reuse, R4, R176 ;  /* 0x00000004c4b0723c */ /* 0x060fec00000418b0 */
[-C--:B------:R-:W-:Y:S06]  /*71a0*/  HMMA.16816.F32.BF16 R172, R196, R6.reuse, R172 ;  /* 0x00000006c4ac723c */ /* 0x080fec00000418ac */
[----:B------:R-:W-:Y:S01]  /*71b0*/  HMMA.16816.F32.BF16 R168, R8, R6, R168 ;  /* 0x0000000608a8723c */ /* 0x000fe200000418a8 */
[----:B------:R-:W1:Y:S01]  /*71c0*/  LDSM.16.M88.4 R4, [R210+0x1800] ;  /* 0x00180000d204783b */ /* 0x000e620000000200 */
[----:B------:R-:W-:-:S04]  /*71d0*/  DEPBAR.LE SB0, 0x0 ;  /* 0x000080000000791a */ /* 0x000fc80000000000 */
[----:B------:R-:W-:Y:S01]  /*71e0*/  HMMA.16816.F32.BF16 R32, R188, R184, R32 ;  /* 0x000000b8bc20723c */ /* 0x000fe20000041820 */
[----:B------:R-:W-:Y:S01]  /*71f0*/  FMUL.FTZ R204, R13, UR21 ;  /* 0x000000150dcc7c20 */ /* 0x000fe20008410000 */
[----:B------:R-:W-:Y:S01]  /*7200*/  FMUL.FTZ R12, R12, UR21 ;  /* 0x000000150c0c7c20 */ /* 0x000fe20008410000 */
[----:B------:R-:W-:-:S03]  /*7210*/  FMUL.FTZ R13, R14, UR21 ;  /* 0x000000150e0d7c20 */ /* 0x000fc60008410000 */
[C---:B--2---:R-:W-:Y:S01]  /*7220*/  HMMA.16816.F32.BF16 R164, R24.reuse, R16, R164 ;  /* 0x0000001018a4723c */ /* 0x044fe200000418a4 */
[----:B------:R-:W-:Y:S01]  /*7230*/  FMUL.FTZ R184, R15, UR21 ;  /* 0x000000150fb87c20 */ /* 0x000fe20008410000 */
[----:B------:R-:W2:Y:S01]  /*7240*/  MUFU.TANH R204, R204 ;  /* 0x000000cc00cc7308 */ /* 0x000ea20000002400 */
[----:B------:R-:W-:Y:S01]  /*7250*/  FMUL.FTZ R15, R176, UR21 ;  /* 0x00000015b00f7c20 */ /* 0x000fe20008410000 */
[----:B------:R-:W-:Y:S01]  /*7260*/  FMUL.FTZ R176, R177, UR21 ;  /* 0x00000015b1b07c20 */ /* 0x000fe20008410000 */
[----:B------:R-:W-:Y:S01]  /*7270*/  FMUL.FTZ R14, R178, UR21 ;  /* 0x00000015b20e7c20 */ /* 0x000fe20008410000 */
[----:B------:R-:W-:Y:S01]  /*7280*/  HMMA.16816.F32.BF16 R200, R24, R18, R200 ;  /* 0x0000001218c8723c */ /* 0x000fe200000418c8 */
[----:B------:R-:W-:Y:S01]  /*7290*/  FMUL.FTZ R172, R172, UR21 ;  /* 0x00000015acac7c20 */ /* 0x000fe20008410000 */
[----:B------:R-:W-:Y:S01]  /*72a0*/  FMUL.FTZ R177, R179, UR21 ;  /* 0x00000015b3b17c20 */ /* 0x000fe20008410000 */
[----:B------:R-:W-:Y:S01]  /*72b0*/  FMUL.FTZ R174, R174, UR21 ;  /* 0x00000015aeae7c20 */ /* 0x000fe20008410000 */
[----:B------:R-:W3:Y:S02]  /*72c0*/  MUFU.TANH R184, R184 ;  /* 0x000000b800b87308 */ /* 0x000ee40000002400 */
[----:B------:R-:W-:Y:S01]  /*72d0*/  HMMA.16816.F32.BF16 R28, R188, R186, R28 ;  /* 0x000000babc1c723c */ /* 0x000fe2000004181c */
[----:B------:R-:W-:Y:S01]  /*72e0*/  FMUL.FTZ R169, R169, UR21 ;  /* 0x00000015a9a97c20 */ /* 0x000fe20008410000 */
[----:B------:R-:W-:Y:S01]  /*72f0*/  FMUL.FTZ R168, R168, UR21 ;  /* 0x00000015a8a87c20 */ /* 0x000fe20008410000 */
[----:B------:R-:W-:Y:S01]  /*7300*/  FMUL.FTZ R171, R171, UR21 ;  /* 0x00000015abab7c20 */ /* 0x000fe20008410000 */
[----:B------:R-:W-:-:S02]  /*7310*/  FMUL.FTZ R170, R170, UR21 ;  /* 0x00000015aaaa7c20 */ /* 0x000fc40008410000 */
[----:B------:R-:W-:Y:S01]  /*7320*/  HMMA.16816.F32.BF16 R32, R20, R16, R32 ;  /* 0x000000101420723c */ /* 0x000fe20000041820 */
[----:B------:R-:W4:Y:S06]  /*7330*/  MUFU.TANH R172, R172 ;  /* 0x000000ac00ac7308 */ /* 0x000f2c0000002400 */
[----:B------:R-:W-:Y:S01]  /*7340*/  FMUL.FTZ R16, R173, UR21 ;  /* 0x00000015ad107c20 */ /* 0x000fe20008410000 */
[----:B------:R-:W-:Y:S01]  /*7350*/  FMUL.FTZ R17, R175, UR21 ;  /* 0x00000015af117c20 */ /* 0x000fe20008410000 */
[----:B------:R-:W5:Y:S01]  /*7360*/  MUFU.TANH R12, R12 ;  /* 0x0000000c000c7308 */ /* 0x000f620000002400 */
[C---:B-1----:R-:W-:Y:S06]  /*7370*/  HMMA.16816.F32.BF16 R164, R8.reuse, R4, R164 ;  /* 0x0000000408a4723c */ /* 0x042fec00000418a4 */
[----:B------:R-:W-:Y:S01]  /*7380*/  HMMA.16816.F32.BF16 R200, R8, R6, R200 ;  /* 0x0000000608c8723c */ /* 0x000fe200000418c8 */
[----:B------:R-:W1:Y:S05]  /*7390*/  MUFU.TANH R169, R169 ;  /* 0x000000a900a97308 */ /* 0x000e6a0000002400 */
[----:B------:R-:W-:Y:S03]  /*73a0*/  HMMA.16816.F32.BF16 R28, R20, R18, R28 ;  /* 0x00000012141c723c */ /* 0x000fe6000004181c */
[----:B------:R-:W1:Y:S03]  /*73b0*/  MUFU.TANH R176, R176 ;  /* 0x000000b000b07308 */ /* 0x000e660000002400 */
[----:B------:R-:W-:Y:S01]  /*73c0*/  HMMA.16816.F32.BF16 R32, R196, R4, R32 ;  /* 0x00000004c420723c */ /* 0x000fe20000041820 */
[----:B------:R-:W-:-:S04]  /*73d0*/  IMAD.U32 R19, RZ, RZ, UR24 ;  /* 0x00000018ff137e24 */ /* 0x000fc8000f8e00ff */
[----:B------:R-:W-:Y:S02]  /*73e0*/  IMAD R19, R19, 0x20, R234 ;  /* 0x0000002013137824 */ /* 0x000fe400078e02ea */
[----:B------:R-:W-:Y:S01]  /*73f0*/  FMUL.FTZ R164, R164, UR21 ;  /* 0x00000015a4a47c20 */ /* 0x000fe20008410000 */
[----:B------:R-:W-:Y:S01]  /*7400*/  MUFU.TANH R168, R168 ;  /* 0x000000a800a87308 */ /* 0x000fe20000002400 */
[----:B------:R-:W-:Y:S01]  /*7410*/  FMUL.FTZ R165, R165, UR21 ;  /* 0x00000015a5a57c20 */ /* 0x000fe20008410000 */
[C---:B------:R-:W-:Y:S02]  /*7420*/  VIADD R5, R19.reuse, 0x1 ;  /* 0x0000000113057836 */ /* 0x040fe40000000000 */
[----:B------:R-:W-:Y:S01]  /*7430*/  FMUL.FTZ R166, R166, UR21 ;  /* 0x00000015a6a67c20 */ /* 0x000fe20008410000 */
[C---:B------:R-:W-:Y:S02]  /*7440*/  VIADD R9, R19.reuse, 0x8 ;  /* 0x0000000813097836 */ /* 0x040fe40000000000 */
[----:B------:R-:W-:Y:S01]  /*7450*/  FMUL.FTZ R200, R200, UR21 ;  /* 0x00000015c8c87c20 */ /* 0x000fe20008410000 */
[----:B------:R-:W-:Y:S01]  /*7460*/  VIADD R25, R19, 0x9 ;  /* 0x0000000913197836 */ /* 0x000fe20000000000 */
[C---:B------:R-:W-:Y:S01]  /*7470*/  ISETP.GE.AND P1, PT, R5.reuse, R232, PT ;  /* 0x000000e80500720c */ /* 0x040fe20003f26270 */
[----:B------:R-:W1:Y:S01]  /*7480*/  MUFU.TANH R18, R164 ;  /* 0x000000a400127308 */ /* 0x000e620000002400 */
[----:B------:R-:W-:Y:S01]  /*7490*/  ISETP.GE.AND P4, PT, R5, R230, PT ;  /* 0x000000e60500720c */ /* 0x000fe20003f86270 */
[----:B------:R-:W-:Y:S01]  /*74a0*/  VIADD R23, R19, 0x10 ;  /* 0x0000001013177836 */ /* 0x000fe20000000000 */
[-C--:B------:R-:W-:Y:S01]  /*74b0*/  ISETP.GE.AND P0, PT, R9, R2.reuse, PT ;  /* 0x000000020900720c */ /* 0x080fe20003f06270 */
[----:B------:R-:W-:Y:S01]  /*74c0*/  VIADD R21, R19, 0x18 ;  /* 0x0000001813157836 */ /* 0x000fe20000000000 */
[----:B------:R-:W-:Y:S01]  /*74d0*/  ISETP.GE.AND P6, PT, R5, R2, PT ;  /* 0x000000020500720c */ /* 0x000fe20003fc6270 */
[----:B------:R-:W-:Y:S01]  /*74e0*/  FMUL.FTZ R201, R201, UR21 ;  /* 0x00000015c9c97c20 */ /* 0x000fe20008410000 */
[----:B------:R-:W-:Y:S01]  /*74f0*/  ISETP.GE.AND P2, PT, R5, R0, PT ;  /* 0x000000000500720c */ /* 0x000fe20003f46270 */
[----:B------:R-:W-:Y:S01]  /*7500*/  MUFU.TANH R171, R171 ;  /* 0x000000ab00ab7308 */ /* 0x000fe20000002400 */
[----:B--2---:R-:W-:Y:S01]  /*7510*/  FSEL R8, R204, -INF , !P1 ;  /* 0xff800000cc087808 */ /* 0x004fe20004800000 */
[----:B------:R-:W-:Y:S01]  /*7520*/  HMMA.16816.F32.BF16 R28, R196, R6, R28 ;  /* 0x00000006c41c723c */ /* 0x000fe2000004181c */
[----:B---3--:R-:W-:Y:S01]  /*7530*/  FSEL R5, R184, -INF , !P4 ;  /* 0xff800000b8057808 */ /* 0x008fe20006000000 */
[----:B------:R-:W-:Y:S01]  /*7540*/  FMUL.FTZ R195, R202, UR21 ;  /* 0x00000015cac37c20 */ /* 0x000fe20008410000 */
[CC--:B------:R-:W-:Y:S01]  /*7550*/  ISETP.GE.AND P4, PT, R19.reuse, R232.reuse, PT ;  /* 0x000000e81300720c */ /* 0x0c0fe20003f86270 */
[----:B------:R-:W-:Y:S01]  /*7560*/  VIADD R11, R19, 0x11 ;  /* 0x00000011130b7836 */ /* 0x000fe20000000000 */
[----:B----4-:R-:W-:Y:S01]  /*7570*/  FSEL R172, R172, -INF , !P0 ;  /* 0xff800000acac7808 */ /* 0x010fe20004000000 */
[----:B------:R-:W2:Y:S01]  /*7580*/  MUFU.TANH R204, R200 ;  /* 0x000000c800cc7308 */ /* 0x000ea20000002400 */
[-C--:B------:R-:W-:Y:S01]  /*7590*/  ISETP.GE.AND P0, PT, R25, R232.reuse, PT ;  /* 0x000000e81900720c */ /* 0x080fe20003f06270 */
[----:B------:R-:W-:Y:S01]  /*75a0*/  FMUL.FTZ R167, R167, UR21 ;  /* 0x00000015a7a77c20 */ /* 0x000fe20008410000 */
[----:B-----5:R-:W-:Y:S01]  /*75b0*/  FSEL R20, R12, -INF , !P4 ;  /* 0xff8000000c147808 */ /* 0x020fe20006000000 */
[----:B------:R-:W-:Y:S01]  /*75c0*/  FMUL.FTZ R32, R32, UR21 ;  /* 0x0000001520207c20 */ /* 0x000fe20008410000 */
[----:B-1----:R-:W-:Y:S01]  /*75d0*/  FSEL R10, R169, -INF , !P0 ;  /* 0xff800000a90a7808 */ /* 0x002fe20004000000 */
[----:B------:R-:W-:Y:S01]  /*75e0*/  FMUL.FTZ R33, R33, UR21 ;  /* 0x0000001521217c20 */ /* 0x000fe20008410000 */
[-C--:B------:R-:W-:Y:S01]  /*75f0*/  ISETP.GE.AND P0, PT, R23, R232.reuse, PT ;  /* 0x000000e81700720c */ /* 0x080fe20003f06270 */
[----:B------:R-:W1:Y:S01]  /*7600*/  MUFU.TANH R170, R170 ;  /* 0x000000aa00aa7308 */ /* 0x000e620000002400 */
[----:B------:R-:W-:Y:S01]  /*7610*/  ISETP.GE.AND P5, PT, R9, R232, PT ;  /* 0x000000e80900720c */ /* 0x000fe20003fa6270 */
[----:B------:R-:W-:Y:S01]  /*7620*/  FMUL.FTZ R34, R34, UR21 ;  /* 0x0000001522227c20 */ /* 0x000fe20008410000 */
[----:B------:R-:W-:-:S02]  /*7630*/  FMNMX.FTZ R27, R240, R20, !PT ;  /* 0x00000014f01b7209 */ /* 0x000fc40007810000 */
[----:B------:R-:W-:Y:S02]  /*7640*/  FSEL R4, R176, -INF , !P6 ;  /* 0xff800000b0047808 */ /* 0x000fe40007000000 */
[----:B------:R-:W-:Y:S01]  /*7650*/  FSEL R176, R18, -INF , !P0 ;  /* 0xff80000012b07808 */ /* 0x000fe20004000000 */
[----:B------:R-:W3:Y:S01]  /*7660*/  MUFU.TANH R206, R165 ;  /* 0x000000a500ce7308 */ /* 0x000ee20000002400 */
[----:B------:R-:W-:Y:S02]  /*7670*/  FSEL R6, R168, -INF , !P5 ;  /* 0xff800000a8067808 */ /* 0x000fe40006800000 */
[----:B------:R-:W-:Y:S02]  /*7680*/  FMNMX.FTZ R27, R8, R27, !PT ;  /* 0x0000001b081b7209 */ /* 0x000fe40007810000 */
[----:B------:R-:W-:Y:S02]  /*7690*/  ISETP.GE.AND P0, PT, R21, R232, PT ;  /* 0x000000e81500720c */ /* 0x000fe40003f06270 */
[-C--:B------:R-:W-:Y:S01]  /*76a0*/  ISETP.GE.AND P4, PT, R25, R230.reuse, PT ;  /* 0x000000e61900720c */ /* 0x080fe20003f86270 */
[----:B------:R-:W4:Y:S01]  /*76b0*/  MUFU.TANH R12, R201 ;  /* 0x000000c9000c7308 */ /* 0x000f220000002400 */
[----:B------:R-:W-:-:S02]  /*76c0*/  ISETP.GE.AND P3, PT, R9, R230, PT ;  /* 0x000000e60900720c */ /* 0x000fc40003f66270 */
[----:B------:R-:W-:Y:S02]  /*76d0*/  FMNMX.FTZ R27, R6, R27, !PT ;  /* 0x0000001b061b7209 */ /* 0x000fe40007810000 */
[----:B--2---:R-:W-:Y:S02]  /*76e0*/  FSEL R204, R204, -INF , !P0 ;  /* 0xff800000cccc7808 */ /* 0x004fe40004000000 */
[----:B------:R-:W-:Y:S01]  /*76f0*/  PLOP3.LUT P0, PT, PT, PT, UP0, 0x80, 0x0 ;  /* 0x000000000000781c */ /* 0x000fe20003f0f008 */
[----:B------:R-:W2:Y:S01]  /*7700*/  MUFU.TANH R13, R13 ;  /* 0x0000000d000d7308 */ /* 0x000ea20000002400 */
[----:B------:R-:W-:Y:S02]  /*7710*/  ISETP.GE.AND P1, PT, R9, R0, PT ;  /* 0x000000000900720c */ /* 0x000fe40003f26270 */
[----:B------:R-:W-:Y:S02]  /*7720*/  FSEL R171, R171, -INF , !P4 ;  /* 0xff800000abab7808 */ /* 0x000fe40006000000 */
[----:B-1----:R-:W-:-:S02]  /*7730*/  FSEL R7, R170, -INF , !P3 ;  /* 0xff800000aa077808 */ /* 0x002fc40005800000 */
[----:B------:R-:W-:Y:S01]  /*7740*/  ISETP.GE.AND P4, PT, R11, R232, PT ;  /* 0x000000e80b00720c */ /* 0x000fe20003f86270 */
[----:B------:R-:W1:Y:S01]  /*7750*/  MUFU.TANH R15, R15 ;  /* 0x0000000f000f7308 */ /* 0x000e620000002400 */
[----:B------:R-:W-:Y:S02]  /*7760*/  FMNMX.FTZ R27, R10, R27, !PT ;  /* 0x0000001b0a1b7209 */ /* 0x000fe40007810000 */
[C---:B------:R-:W-:Y:S02]  /*7770*/  ISETP.GE.AND P6, PT, R19.reuse, R230, PT ;  /* 0x000000e61300720c */ /* 0x040fe40003fc6270 */
[C---:B------:R-:W-:Y:S02]  /*7780*/  ISETP.GE.AND P5, PT, R19.reuse, R2, PT ;  /* 0x000000021300720c */ /* 0x040fe40003fa6270 */
[C---:B------:R-:W-:Y:S01]  /*7790*/  ISETP.GE.AND P3, PT, R19.reuse, R0, PT ;  /* 0x000000001300720c */ /* 0x040fe20003f66270 */
[----:B------:R-:W1:Y:S01]  /*77a0*/  MUFU.TANH R14, R14 ;  /* 0x0000000e000e7308 */ /* 0x000e620000002400 */
[----:B------:R-:W-:Y:S01]  /*77b0*/  VIADD R19, R19, 0x19 ;  /* 0x0000001913137836 */ /* 0x000fe20000000000 */
[----:B---3--:R-:W-:-:S02]  /*77c0*/  FSEL R206, R206, -INF , !P4 ;  /* 0xff800000cece7808 */ /* 0x008fc40006000000 */
[----:B------:R-:W-:Y:S02]  /*77d0*/  FMNMX.FTZ R27, R176, R27, !PT ;  /* 0x0000001bb01b7209 */ /* 0x000fe40007810000 */
[----:B------:R-:W-:Y:S02]  /*77e0*/  ISETP.GE.AND P4, PT, R19, R232, PT ;  /* 0x000000e81300720c */ /* 0x000fe40003f86270 */
[----:B------:R-:W3:Y:S01]  /*77f0*/  MUFU.TANH R177, R177 ;  /* 0x000000b100b17308 */ /* 0x000ee20000002400 */
[----:B------:R-:W-:Y:S02]  /*7800*/  FMNMX.FTZ R27, R206, R27, !PT ;  /* 0x0000001bce1b7209 */ /* 0x000fe40007810000 */
[----:B----4-:R-:W-:Y:S02]  /*7810*/  FSEL R202, R12, -INF , !P4 ;  /* 0xff8000000cca7808 */ /* 0x010fe40006000000 */
[----:B------:R-:W-:Y:S02]  /*7820*/  ISETP.GE.AND P4, PT, R25, R2, PT ;  /* 0x000000021900720c */ /* 0x000fe40003f86270 */
[----:B------:R-:W-:Y:S01]  /*7830*/  FMNMX.FTZ R27, R204, R27, !PT ;  /* 0x0000001bcc1b7209 */ /* 0x000fe20007810000 */
[----:B------:R-:W4:Y:S08]  /*7840*/  MUFU.TANH R16, R16 ;  /* 0x0000001000107308 */ /* 0x000f300000002400 */
[----:B------:R1:W1:Y:S08]  /*7850*/  MUFU.TANH R24, R174 ;  /* 0x000000ae00187308 */ /* 0x0002700000002400 */
[----:B------:R-:W1:Y:S08]  /*7860*/  MUFU.TANH R17, R17 ;  /* 0x0000001100117308 */ /* 0x000e700000002400 */
[----:B------:R1:W1:Y:S08]  /*7870*/  MUFU.TANH R205, R166 ;  /* 0x000000a600cd7308 */ /* 0x0002700000002400 */
[----:B------:R1:W1:Y:S08]  /*7880*/  MUFU.TANH R9, R167 ;  /* 0x000000a700097308 */ /* 0x0002700000002400 */
[----:B------:R1:W1:Y:S08]  /*7890*/  MUFU.TANH R243, R32 ;  /* 0x0000002000f37308 */ /* 0x0002700000002400 */
[----:B------:R1:W1:Y:S08]  /*78a0*/  MUFU.TANH R252, R33 ;  /* 0x0000002100fc7308 */ /* 0x0002700000002400 */
[----:B------:R-:W1:Y:S01]  /*78b0*/  MUFU.TANH R195, R195 ;  /* 0x000000c300c37308 */ /* 0x000e620000002400 */
[----:B------:R-:W-:Y:S06]  /*78c0*/  BAR.SYNC.DEFER_BLOCKING 0x0 ;  /* 0x0000000000007b1d */ /* 0x000fec0000010000 */
[----:B--234-:R-:W-:Y:S05]  /*78d0*/  @!P0 BRA `(.L_x_1182) ;  /* 0x0000000000608947 */ /* 0x01cfea0003800000 */
[----:B------:R-:W-:-:S04]  /*78e0*/  UIADD3 UR7, UR20, -0x4, URZ ;  /* 0xfffffffc14077890 */ /* 0x000fc8000fffe03f */
[----:B------:R-:W-:Y:S02]  /*78f0*/  USHF.R.S32.HI UR6, URZ, 0x1f, UR7 ;  /* 0x0000001f3f067899 */ /* 0x000fe40008011407 */
[----:B------:R-:W-:Y:S02]  /*7900*/  UIMAD.WIDE.U32 UR26, UR7, UR10, URZ ;  /* 0x0000000a071a72a5 */ /* 0x000fe4000f8e003f */
[----:B------:R-:W-:-:S04]  /*7910*/  UIMAD UR6, UR6, UR10, URZ ;  /* 0x0000000a060672a4 */ /* 0x000fc8000f8e023f */
[----:B------:R-:W-:Y:S01]  /*7920*/  UIMAD UR6, UR7, UR11, UR6 ;  /* 0x0000000b070672a4 */ /* 0x000fe2000f8e0206 */
[----:B-1----:R-:W-:Y:S02]  /*7930*/  IMAD.U32 R33, RZ, RZ, UR26 ;  /* 0x0000001aff217e24 */ /* 0x002fe4000f8e00ff */
[----:B------:R-:W-:Y:S01]  /*7940*/  IMAD.U32 R12, RZ, RZ, UR26 ;  /* 0x0000001aff0c7e24 */ /* 0x000fe2000f8e00ff */
[----:B------:R-:W-:Y:S02]  /*7950*/  UIADD3 UR6, UR27, UR6, URZ ;  /* 0x000000061b067290 */ /* 0x000fe4000fffe03f */
[----:B------:R-:W-:-:S04]  /*7960*/  LEA R18, P0, R33, R224, 0x5 ;  /* 0x000000e021127211 */ /* 0x000fc800078028ff */
[----:B------:R-:W-:Y:S01]  /*7970*/  IMAD.U32 R33, RZ, RZ, UR6 ;  /* 0x00000006ff217e24 */ /* 0x000fe2000f8e00ff */
[----:B------:R-:W-:-:S04]  /*7980*/  ULDC.64 UR6, c[0x0][0x218] ;  /* 0x0000860000067ab9 */ /* 0x000fc80000000a00 */
        /* <DEDUP_REMOVED lines=13> */
.L_x_1182:
[----:B------:R-:W-:Y:S01]  /*7a60*/  FMNMX.FTZ R168, R202, R27, !PT ;  /* 0x0000001bcaa87209 */ /* 0x000fe20007810000 */
[----:B------:R-:W-:Y:S01]  /*7a70*/  FMUL.FTZ R203, R203, UR21 ;  /* 0x00000015cbcb7c20 */ /* 0x000fe20008410000 */
[----:B------:R-:W-:Y:S01]  /*7a80*/  FSEL R13, R13, -INF , !P6 ;  /* 0xff8000000d0d7808 */ /* 0x000fe20007000000 */
[----:B------:R-:W-:Y:S01]  /*7a90*/  FMUL.FTZ R28, R28, UR21 ;  /* 0x000000151c1c7c20 */ /* 0x000fe20008410000 */
[----:B------:R-:W-:Y:S01]  /*7aa0*/  ISETP.GE.AND P0, PT, R25, R0, PT ;  /* 0x000000001900720c */ /* 0x000fe20003f06270 */
[----:B------:R-:W-:Y:S01]  /*7ab0*/  FMUL.FTZ R35, R35, UR21 ;  /* 0x0000001523237c20 */ /* 0x000fe20008410000 */
[----:B------:R-:W3:Y:S01]  /*7ac0*/  SHFL.BFLY PT, R25, R168, 0x2, 0x1f ;  /* 0x0c401f00a8197f89 */ /* 0x000ee200000e0000 */
[----:B------:R-:W-:Y:S01]  /*7ad0*/  FMNMX.FTZ R12, R3, R13, !PT ;  /* 0x0000000d030c7209 */ /* 0x000fe20007810000 */
[----:B------:R-:W4:Y:S01]  /*7ae0*/  MUFU.TANH R203, R203 ;  /* 0x000000cb00cb7308 */ /* 0x000f220000002400 */
[----:B------:R-:W-:Y:S01]  /*7af0*/  FSEL R16, R16, -INF , !P4 ;  /* 0xff80000010107808 */ /* 0x000fe20006000000 */
[----:B------:R-:W-:Y:S01]  /*7b00*/  FMUL.FTZ R29, R29, UR21 ;  /* 0x000000151d1d7c20 */ /* 0x000fe20008410000 */
[----:B------:R-:W-:Y:S01]  /*7b10*/  FMNMX.FTZ R12, R5, R12, !PT ;  /* 0x0000000c050c7209 */ /* 0x000fe20007810000 */
[----:B------:R-:W-:Y:S01]  /*7b20*/  FMUL.FTZ R30, R30, UR21 ;  /* 0x000000151e1e7c20 */ /* 0x000fe20008410000 */
[----:B------:R-:W-:Y:S01]  /*7b30*/  ISETP.GE.AND P4, PT, R23, R230, PT ;  /* 0x000000e61700720c */ /* 0x000fe20003f86270 */
[----:B------:R-:W-:Y:S01]  /*7b40*/  FMUL.FTZ R31, R31, UR21 ;  /* 0x000000151f1f7c20 */ /* 0x000fe20008410000 */
[----:B------:R-:W-:Y:S01]  /*7b50*/  FMNMX.FTZ R12, R7, R12, !PT ;  /* 0x0000000c070c7209 */ /* 0x000fe20007810000 */
[----:B------:R-:W-:Y:S01]  /*7b60*/  MUFU.TANH R246, R34 ;  /* 0x0000002200f67308 */ /* 0x000fe20000002400 */
[----:B------:R-:W-:Y:S01]  /*7b70*/  ISETP.GE.AND P6, PT, R11, R230, PT ;  /* 0x000000e60b00720c */ /* 0x000fe20003fc6270 */
[----:B------:R-:W-:Y:S01]  /*7b80*/  UISETP.GE.AND UP0, UPT, UR20, 0x4, UPT ;  /* 0x000000041400788c */ /* 0x000fe2000bf06270 */
[----:B-1----:R-:W-:-:S02]  /*7b90*/  FSEL R205, R205, -INF , !P4 ;  /* 0xff800000cdcd7808 */ /* 0x002fc40006000000 */
[----:B------:R-:W-:Y:S02]  /*7ba0*/  FMNMX.FTZ R12, R171, R12, !PT ;  /* 0x0000000cab0c7209 */ /* 0x000fe40007810000 */
[----:B------:R-:W-:Y:S01]  /*7bb0*/  FSEL R196, R9, -INF , !P6 ;  /* 0xff80000009c47808 */ /* 0x000fe20007000000 */
[----:B------:R-:W1:Y:S01]  /*7bc0*/  MUFU.TANH R250, R28 ;  /* 0x0000001c00fa7308 */ /* 0x000e620000002400 */
[----:B------:R-:W-:Y:S02]  /*7bd0*/  FMNMX.FTZ R9, R205, R12, !PT ;  /* 0x0000000ccd097209 */ /* 0x000fe40007810000 */
[----:B------:R-:W-:Y:S02]  /*7be0*/  FSEL R22, R15, -INF , !P5 ;  /* 0xff8000000f167808 */ /* 0x000fe40006800000 */
[----:B------:R-:W-:Y:S02]  /*7bf0*/  ISETP.GE.AND P4, PT, R21, R230, PT ;  /* 0x000000e61500720c */ /* 0x000fe40003f86270 */
[----:B------:R-:W-:Y:S01]  /*7c00*/  FMNMX.FTZ R12, R196, R9, !PT ;  /* 0x00000009c40c7209 */ /* 0x000fe20007810000 */
[----:B------:R2:W-:Y:S01]  /*7c10*/  MUFU.TANH R244, R35 ;  /* 0x0000002300f47308 */ /* 0x0005e20000002400 */
[----:B------:R-:W-:-:S02]  /*7c20*/  FMNMX.FTZ R9, R241, R22, !PT ;  /* 0x00000016f1097209 */ /* 0x000fc40007810000 */
[----:B---3--:R-:W-:Y:S02]  /*7c30*/  FMNMX.FTZ R168, R168, R25, !PT ;  /* 0x00000019a8a87209 */ /* 0x008fe40007810000 */
[----:B------:R-:W-:Y:S02]  /*7c40*/  FSEL R195, R195, -INF , !P4 ;  /* 0xff800000c3c37808 */ /* 0x000fe40006000000 */
[----:B------:R-:W-:Y:S01]  /*7c50*/  ISETP.GE.AND P5, PT, R19, R230, PT ;  /* 0x000000e61300720c */ /* 0x000fe20003fa6270 */
[----:B------:R-:W3:Y:S01]  /*7c60*/  SHFL.BFLY PT, R15, R168, 0x1, 0x1f ;  /* 0x0c201f00a80f7f89 */ /* 0x000ee200000e0000 */
[----:B------:R-:W-:Y:S01]  /*7c70*/  FMNMX.FTZ R9, R4, R9, !PT ;  /* 0x0000000904097209 */ /* 0x000fe20007810000 */
[----:B------:R-:W5:Y:S01]  /*7c80*/  MUFU.TANH R248, R29 ;  /* 0x0000001d00f87308 */ /* 0x000f620000002400 */
[----:B----4-:R-:W-:Y:S02]  /*7c90*/  FSEL R203, R203, -INF , !P5 ;  /* 0xff800000cbcb7808 */ /* 0x010fe40006800000 */
[----:B------:R-:W-:-:S02]  /*7ca0*/  FMNMX.FTZ R12, R195, R12, !PT ;  /* 0x0000000cc30c7209 */ /* 0x000fc40007810000 */
[----:B------:R-:W-:Y:S02]  /*7cb0*/  FMNMX.FTZ R9, R172, R9, !PT ;  /* 0x00000009ac097209 */ /* 0x000fe40007810000 */
[----:B------:R-:W-:Y:S01]  /*7cc0*/  FSEL R18, R14, -INF , !P3 ;  /* 0xff8000000e127808 */ /* 0x000fe20005800000 */
[----:B------:R-:W4:Y:S01]  /*7cd0*/  MUFU.TANH R242, R30 ;  /* 0x0000001e00f27308 */ /* 0x000f220000002400 */
[----:B------:R-:W-:Y:S01]  /*7ce0*/  FMNMX.FTZ R167, R203, R12, !PT ;  /* 0x0000000ccba77209 */ /* 0x000fe20007810000 */
[----:B--2---:R-:W-:Y:S01]  /*7cf0*/  LDSM.16.MT88.4 R32, [R216+0xa000] ;  /* 0x00a00000d820783b */ /* 0x004fe20000004200 */
[----:B------:R-:W-:Y:S02]  /*7d00*/  ISETP.GE.AND P6, PT, R23, R2, PT ;  /* 0x000000021700720c */ /* 0x000fe40003fc6270 */
[----:B------:R-:W-:Y:S01]  /*7d10*/  FMNMX.FTZ R12, R16, R9, !PT ;  /* 0x00000009100c7209 */ /* 0x000fe20007810000 */
[----:B------:R-:W2:Y:S01]  /*7d20*/  SHFL.BFLY PT, R26, R167, 0x2, 0x1f ;  /* 0x0c401f00a71a7f89 */ /* 0x000ea200000e0000 */
[----:B------:R-:W-:Y:S01]  /*7d30*/  FSEL R14, R177, -INF , !P2 ;  /* 0xff800000b10e7808 */ /* 0x000fe20005000000 */
[----:B------:R1:W2:Y:S01]  /*7d40*/  MUFU.TANH R178, R31 ;  /* 0x0000001f00b27308 */ /* 0x0002a20000002400 */
[----:B------:R-:W-:-:S02]  /*7d50*/  FMNMX.FTZ R9, R235, R18, !PT ;  /* 0x00000012eb097209 */ /* 0x000fc40007810000 */
[----:B------:R-:W-:Y:S02]  /*7d60*/  FSEL R243, R243, -INF , !P6 ;  /* 0xff800000f3f37808 */ /* 0x000fe40007000000 */
[----:B------:R-:W-:Y:S02]  /*7d70*/  ISETP.GE.AND P5, PT, R11, R2, PT ;  /* 0x000000020b00720c */ /* 0x000fe40003fa6270 */
[----:B------:R-:W-:Y:S02]  /*7d80*/  FSEL R24, R24, -INF , !P1 ;  /* 0xff80000018187808 */ /* 0x000fe40004800000 */
[----:B------:R-:W-:Y:S02]  /*7d90*/  FMNMX.FTZ R9, R14, R9, !PT ;  /* 0x000000090e097209 */ /* 0x000fe40007810000 */
[----:B------:R-:W-:Y:S02]  /*7da0*/  ISETP.GE.AND P4, PT, R23, R0, PT ;  /* 0x000000001700720c */ /* 0x000fe40003f86270 */
[----:B------:R-:W-:-:S02]  /*7db0*/  FMNMX.FTZ R23, R243, R12, !PT ;  /* 0x0000000cf3177209 */ /* 0x000fc40007810000 */
[----:B------:R-:W-:Y:S02]  /*7dc0*/  ISETP.GE.AND P6, PT, R21, R2, PT ;  /* 0x000000021500720c */ /* 0x000fe40003fc6270 */
[----:B------:R-:W-:Y:S01]  /*7dd0*/  FSEL R252, R252, -INF , !P5 ;  /* 0xff800000fcfc7808 */ /* 0x000fe20006800000 */
[----:B-1----:R-:W-:Y:S01]  /*7de0*/  LDSM.16.MT88.4 R28, [R214+0xb000] ;  /* 0x00b00000d61c783b */ /* 0x002fe20000004200 */
[----:B------:R-:W-:Y:S02]  /*7df0*/  FSEL R12, R17, -INF , !P0 ;  /* 0xff800000110c7808 */ /* 0x000fe40004000000 */
[----:B------:R-:W-:Y:S02]  /*7e00*/  FMNMX.FTZ R9, R24, R9, !PT ;  /* 0x0000000918097209 */ /* 0x000fe40007810000 */
[----:B------:R-:W-:Y:S02]  /*7e10*/  ISETP.GE.AND P0, PT, R11, R0, PT ;  /* 0x000000000b00720c */ /* 0x000fe40003f06270 */
[----:B------:R-:W-:-:S02]  /*7e20*/  ISETP.GE.AND P5, PT, R19, R2, PT ;  /* 0x000000021300720c */ /* 0x000fc40003fa6270 */
[----:B------:R-:W-:Y:S02]  /*7e30*/  FSEL R250, R250, -INF , !P6 ;  /* 0xff800000fafa7808 */ /* 0x000fe40007000000 */
[----:B------:R-:W-:Y:S02]  /*7e40*/  FMNMX.FTZ R23, R252, R23, !PT ;  /* 0x00000017fc177209 */ /* 0x000fe40007810000 */
[----:B------:R-:W-:Y:S02]  /*7e50*/  FSEL R246, R246, -INF , !P4 ;  /* 0xff800000f6f67808 */ /* 0x000fe40006000000 */
[----:B------:R-:W-:Y:S02]  /*7e60*/  FMNMX.FTZ R11, R12, R9, !PT ;  /* 0x000000090c0b7209 */ /* 0x000fe40007810000 */
[----:B-----5:R-:W-:Y:S02]  /*7e70*/  FSEL R248, R248, -INF , !P5 ;  /* 0xff800000f8f87808 */ /* 0x020fe40006800000 */
[----:B------:R-:W-:-:S02]  /*7e80*/  FMNMX.FTZ R23, R250, R23, !PT ;  /* 0x00000017fa177209 */ /* 0x000fc40007810000 */
[-C--:B------:R-:W-:Y:S02]  /*7e90*/  ISETP.GE.AND P1, PT, R21, R0.reuse, PT ;  /* 0x000000001500720c */ /* 0x080fe40003f26270 */
[----:B------:R-:W-:Y:S02]  /*7ea0*/  FSEL R244, R244, -INF , !P0 ;  /* 0xff800000f4f47808 */ /* 0x000fe40004000000 */
[----:B------:R-:W-:Y:S02]  /*7eb0*/  FMNMX.FTZ R11, R246, R11, !PT ;  /* 0x0000000bf60b7209 */ /* 0x000fe40007810000 */
[----:B---3--:R-:W-:Y:S02]  /*7ec0*/  FMNMX.FTZ R168, R168, R15, !PT ;  /* 0x0000000fa8a87209 */ /* 0x008fe40007810000 */
[----:B------:R-:W-:Y:S02]  /*7ed0*/  FMNMX.FTZ R166, R248, R23, !PT ;  /* 0x00000017f8a67209 */ /* 0x000fe40007810000 */
[----:B------:R-:W-:Y:S01]  /*7ee0*/  ISETP.GE.AND P0, PT, R19, R0, PT ;  /* 0x000000001300720c */ /* 0x000fe20003f06270 */
[----:B------:R-:W-:Y:S01]  /*7ef0*/  FMUL.FTZ R207, R168, UR25 ;  /* 0x00000019a8cf7c20 */ /* 0x000fe20008410000 */
[----:B----4-:R-:W-:Y:S01]  /*7f00*/  FSEL R242, R242, -INF , !P1 ;  /* 0xff800000f2f27808 */ /* 0x010fe20004800000 */
[----:B------:R-:W1:Y:S01]  /*7f10*/  SHFL.BFLY PT, R9, R166, 0x2, 0x1f ;  /* 0x0c401f00a6097f89 */ /* 0x000e6200000e0000 */
[----:B------:R-:W-:-:S02]  /*7f20*/  FMNMX.FTZ R165, R244, R11, !PT ;  /* 0x0000000bf4a57209 */ /* 0x000fc40007810000 */
[----:B------:R-:W-:Y:S02]  /*7f30*/  FSETP.NEU.FTZ.AND P3, PT, R168, -INF , PT ;  /* 0xff800000a800780b */ /* 0x000fe40003f7d000 */
[----:B--2---:R-:W-:Y:S02]  /*7f40*/  FSEL R178, R178, -INF , !P0 ;  /* 0xff800000b2b27808 */ /* 0x004fe40004000000 */
[----:B------:R-:W-:Y:S02]  /*7f50*/  FMNMX.FTZ R165, R242, R165, !PT ;  /* 0x000000a5f2a57209 */ /* 0x000fe40007810000 */
[----:B------:R-:W-:Y:S02]  /*7f60*/  FSEL R207, R207, RZ, P3 ;  /* 0x000000ffcfcf7208 */ /* 0x000fe40001800000 */
[----:B------:R-:W-:Y:S02]  /*7f70*/  FMNMX.FTZ R165, R178, R165, !PT ;  /* 0x000000a5b2a57209 */ /* 0x000fe40007810000 */
[----:B------:R-:W-:Y:S01]  /*7f80*/  FMNMX.FTZ R167, R167, R26, !PT ;  /* 0x0000001aa7a77209 */ /* 0x000fe20007810000 */
[--C-:B------:R-:W-:Y:S01]  /*7f90*/  FFMA.FTZ R194, R20, UR25, -R207.reuse ;  /* 0x0000001914c27c23 */ /* 0x100fe200080108cf */
[--C-:B------:R-:W-:Y:S01]  /*7fa0*/  FFMA.FTZ R193, R6, UR25, -R207.reuse ;  /* 0x0000001906c17c23 */ /* 0x100fe200080108cf */
[----:B------:R-:W2:Y:S01]  /*7fb0*/  SHFL.BFLY PT, R20, R165, 0x2, 0x1f ;  /* 0x0c401f00a5147f89 */ /* 0x000ea200000e0000 */
[--C-:B------:R-:W-:Y:S01]  /*7fc0*/  FFMA.FTZ R192, R8, UR25, -R207.reuse ;  /* 0x0000001908c07c23 */ /* 0x100fe200080108cf */
[--C-:B------:R-:W-:Y:S01]  /*7fd0*/  FFMA.FTZ R190, R10, UR25, -R207.reuse ;  /* 0x000000190abe7c23 */ /* 0x100fe200080108cf */
[--C-:B------:R-:W-:Y:S01]  /*7fe0*/  FFMA.FTZ R247, R176, UR25, -R207.reuse ;  /* 0x00000019b0f77c23 */ /* 0x100fe200080108cf */
[----:B------:R-:W3:Y:S01]  /*7ff0*/  SHFL.BFLY PT, R26, R167, 0x1, 0x1f ;  /* 0x0c201f00a71a7f89 */ /* 0x000ee200000e0000 */
[----:B------:R-:W-:Y:S01]  /*8000*/  MUFU.EX2 R194, R194 ;  /* 0x000000c200c27308 */ /* 0x000fe20000000800 */
[--C-:B------:R-:W-:Y:S01]  /*8010*/  FFMA.FTZ R206, R206, UR25, -R207.reuse ;  /* 0x00000019cece7c23 */ /* 0x100fe200080108cf */
[----:B------:R-:W-:Y:S01]  /*8020*/  FFMA.FTZ R204, R204, UR25, -R207 ;  /* 0x00000019cccc7c23 */ /* 0x000fe200080108cf */
[----:B-1----:R-:W-:-:S05]  /*8030*/  FMNMX.FTZ R166, R166, R9, !PT ;  /* 0x00000009a6a67209 */ /* 0x002fca0007810000 */
[----:B------:R-:W1:Y:S01]  /*8040*/  SHFL.BFLY PT, R9, R166, 0x1, 0x1f ;  /* 0x0c201f00a6097f89 */ /* 0x000e6200000e0000 */
[----:B------:R-:W-:Y:S08]  /*8050*/  MUFU.EX2 R192, R192 ;  /* 0x000000c000c07308 */ /* 0x000ff00000000800 */
[----:B------:R-:W-:Y:S01]  /*8060*/  MUFU.EX2 R193, R193 ;  /* 0x000000c100c17308 */ /* 0x000fe20000000800 */
[----:B--2---:R-:W-:-:S02]  /*8070*/  FMNMX.FTZ R165, R165, R20, !PT ;  /* 0x00000014a5a57209 */ /* 0x004fc40007810000 */
[----:B---3--:R-:W-:-:S03]  /*8080*/  FMNMX.FTZ R167, R167, R26, !PT ;  /* 0x0000001aa7a77209 */ /* 0x008fc60007810000 */
[----:B------:R-:W2:Y:S02]  /*8090*/  SHFL.BFLY PT, R6, R165, 0x1, 0x1f ;  /* 0x0c201f00a5067f89 */ /* 0x000ea400000e0000 */
[----:B------:R-:W-:Y:S01]  /*80a0*/  MUFU.EX2 R190, R190 ;  /* 0x000000be00be7308 */ /* 0x000fe20000000800 */
[C---:B------:R-:W-:Y:S01]  /*80b0*/  FSETP.NEU.FTZ.AND P2, PT, R167.reuse, -INF , PT ;  /* 0xff800000a700780b */ /* 0x040fe20003f5d000 */
[----:B------:R-:W-:Y:S01]  /*80c0*/  FMUL.FTZ R200, R167, UR25 ;  /* 0x00000019a7c87c20 */ /* 0x000fe20008410000 */
[----:B-1----:R-:W-:-:S05]  /*80d0*/  FMNMX.FTZ R166, R166, R9, !PT ;  /* 0x00000009a6a67209 */ /* 0x002fca0007810000 */
[----:B------:R-:W-:Y:S01]  /*80e0*/  MUFU.EX2 R247, R247 ;  /* 0x000000f700f77308 */ /* 0x000fe20000000800 */
[----:B------:R-:W-:Y:S01]  /*80f0*/  FSEL R200, R200, RZ, P2 ;  /* 0x000000ffc8c87208 */ /* 0x000fe20001000000 */
[----:B------:R-:W-:Y:S01]  /*8100*/  LDSM.16.MT88.4 R8, [R212+0xb000] ;  /* 0x00b00000d408783b */ /* 0x000fe20000004200 */
[C---:B------:R-:W-:Y:S01]  /*8110*/  FSETP.NEU.FTZ.AND P1, PT, R166.reuse, -INF , PT ;  /* 0xff800000a600780b */ /* 0x040fe20003f3d000 */
[----:B------:R-:W-:Y:S02]  /*8120*/  FMUL.FTZ R179, R166, UR25 ;  /* 0x00000019a6b37c20 */ /* 0x000fe40008410000 */
[--C-:B------:R-:W-:Y:S01]  /*8130*/  FFMA.FTZ R189, R5, UR25, -R200.reuse ;  /* 0x0000001905bd7c23 */ /* 0x100fe200080108c8 */
[----:B------:R-:W-:Y:S01]  /*8140*/  FSEL R5, R168, RZ, P3 ;  /* 0x000000ffa8057208 */ /* 0x000fe20001800000 */
[--C-:B------:R-:W-:Y:S01]  /*8150*/  FFMA.FTZ R187, R171, UR25, -R200.reuse ;  /* 0x00000019abbb7c23 */ /* 0x100fe200080108c8 */
[----:B------:R-:W-:Y:S01]  /*8160*/  FSEL R179, R179, RZ, P1 ;  /* 0x000000ffb3b37208 */ /* 0x000fe20000800000 */
[--C-:B------:R-:W-:Y:S01]  /*8170*/  FFMA.FTZ R191, R13, UR25, -R200.reuse ;  /* 0x000000190dbf7c23 */ /* 0x100fe200080108c8 */
[----:B------:R-:W-:Y:S01]  /*8180*/  FFMA.FTZ R188, R7, UR25, -R200 ;  /* 0x0000001907bc7c23 */ /* 0x000fe200080108c8 */
[----:B------:R-:W-:Y:S01]  /*8190*/  FADD.FTZ R5, R240, -R5 ;  /* 0x80000005f0057221 */ /* 0x000fe20000010000 */
[----:B------:R-:W-:Y:S01]  /*81a0*/  FSEL R198, R166, RZ, P1 ;  /* 0x000000ffa6c67208 */ /* 0x000fe20000800000 */
[--C-:B------:R-:W-:Y:S01]  /*81b0*/  FFMA.FTZ R185, R4, UR25, -R179.reuse ;  /* 0x0000001904b97c23 */ /* 0x100fe200080108b3 */
[----:B--2---:R-:W-:Y:S01]  /*81c0*/  FMNMX.FTZ R165, R165, R6, !PT ;  /* 0x00000006a5a57209 */ /* 0x004fe20007810000 */
[--C-:B------:R-:W-:Y:S01]  /*81d0*/  FFMA.FTZ R186, R22, UR25, -R179.reuse ;  /* 0x0000001916ba7c23 */ /* 0x100fe200080108b3 */
[--C-:B------:R-:W-:Y:S01]  /*81e0*/  FFMA.FTZ R171, R16, UR25, -R179.reuse ;  /* 0x0000001910ab7c23 */ /* 0x100fe200080108b3 */
[----:B------:R-:W-:Y:S01]  /*81f0*/  FMUL.FTZ R201, R5, UR25 ;  /* 0x0000001905c97c20 */ /* 0x000fe20008410000 */
[C---:B------:R-:W-:Y:S01]  /*8200*/  FSETP.NEU.FTZ.AND P0, PT, R165.reuse, -INF , PT ;  /* 0xff800000a500780b */ /* 0x040fe20003f1d000 */
[----:B------:R-:W-:Y:S01]  /*8210*/  FMUL.FTZ R177, R165, UR25 ;  /* 0x00000019a5b17c20 */ /* 0x000fe20008410000 */
[----:B------:R-:W-:Y:S01]  /*8220*/  LDSM.16.MT88.4 R20, [R213+0xb000] ;  /* 0x00b00000d514783b */ /* 0x000fe20000004200 */
[----:B------:R-:W-:Y:S01]  /*8230*/  FADD.FTZ R198, R241, -R198 ;  /* 0x800000c6f1c67221 */ /* 0x000fe20000010000 */
[----:B------:R-:W-:Y:S01]  /*8240*/  FSEL R4, R165, RZ, P0 ;  /* 0x000000ffa5047208 */ /* 0x000fe20000000000 */
[----:B------:R-:W-:Y:S01]  /*8250*/  FFMA.FTZ R184, R172, UR25, -R179 ;  /* 0x00000019acb87c23 */ /* 0x000fe200080108b3 */
[----:B------:R-:W-:Y:S01]  /*8260*/  FSEL R177, R177, RZ, P0 ;  /* 0x000000ffb1b17208 */ /* 0x000fe20000000000 */
[----:B------:R-:W-:Y:S01]  /*8270*/  FMUL.FTZ R198, R198, UR25 ;  /* 0x00000019c6c67c20 */ /* 0x000fe20008410000 */
[----:B------:R-:W-:Y:S01]  /*8280*/  MUFU.EX2 R186, R186 ;  /* 0x000000ba00ba7308 */ /* 0x000fe20000000800 */
[----:B------:R-:W-:Y:S01]  /*8290*/  FADD.FTZ R199, R235, -R4 ;  /* 0x80000004ebc77221 */ /* 0x000fe20000010000 */
[----:B------:R-:W-:Y:S01]  /*82a0*/  FSEL R4, R167, RZ, P2 ;  /* 0x000000ffa7047208 */ /* 0x000fe20001000000 */
[--C-:B------:R-:W-:Y:S01]  /*82b0*/  FFMA.FTZ R170, R18, UR25, -R177.reuse ;  /* 0x0000001912aa7c23 */ /* 0x100fe200080108b1 */
[--C-:B------:R-:W-:Y:S01]  /*82c0*/  FFMA.FTZ R169, R14, UR25, -R177.reuse ;  /* 0x000000190ea97c23 */ /* 0x100fe200080108b1 */
[--C-:B------:R-:W-:Y:S01]  /*82d0*/  FFMA.FTZ R164, R24, UR25, -R177.reuse ;  /* 0x0000001918a47c23 */ /* 0x100fe200080108b1 */
[----:B------:R-:W-:Y:S01]  /*82e0*/  FFMA.FTZ R197, R12, UR25, -R177 ;  /* 0x000000190cc57c23 */ /* 0x000fe200080108b1 */
[----:B------:R-:W-:Y:S01]  /*82f0*/  FADD.FTZ R3, R3, -R4 ;  /* 0x8000000403037221 */ /* 0x000fe20000010000 */
[----:B------:R-:W1:Y:S01]  /*8300*/  LDSM.16.MT88.4 R24, [R214+0xa000] ;  /* 0x00a00000d618783b */ /* 0x000e620000004200 */
[----:B------:R-:W-:Y:S01]  /*8310*/  FMUL.FTZ R199, R199, UR25 ;  /* 0x00000019c7c77c20 */ /* 0x000fe20008410000 */
[----:B------:R-:W2:Y:S01]  /*8320*/  MUFU.EX2 R185, R185 ;  /* 0x000000b900b97308 */ /* 0x000ea20000000800 */
[----:B------:R-:W-:Y:S01]  /*8330*/  FMUL.FTZ R3, R3, UR25 ;  /* 0x0000001903037c20 */ /* 0x000fe20008410000 */
[----:B------:R-:W3:Y:S01]  /*8340*/  LDSM.16.MT88.4 R16, [R213+0xa000] ;  /* 0x00a00000d510783b */ /* 0x000ee20000004200 */
[--C-:B------:R-:W-:Y:S01]  /*8350*/  FFMA.FTZ R235, R243, UR25, -R179.reuse ;  /* 0x00000019f3eb7c23 */ /* 0x100fe200080108b3 */
[----:B------:R-:W-:Y:S01]  /*8360*/  FFMA.FTZ R240, R252, UR25, -R179 ;  /* 0x00000019fcf07c23 */ /* 0x000fe200080108b3 */
[--C-:B------:R-:W-:Y:S01]  /*8370*/  FFMA.FTZ R243, R246, UR25, -R177.reuse ;  /* 0x00000019f6f37c23 */ /* 0x100fe200080108b1 */
[----:B------:R-:W4:Y:S01]  /*8380*/  LDSM.16.MT88.4 R12, [R212+0xa000] ;  /* 0x00a00000d40c783b */ /* 0x000f220000004200 */
[----:B------:R-:W-:Y:S01]  /*8390*/  FFMA.FTZ R244, R244, UR25, -R177 ;  /* 0x00000019f4f47c23 */ /* 0x000fe200080108b1 */
[----:B------:R-:W-:Y:S01]  /*83a0*/  MUFU.EX2 R184, R184 ;  /* 0x000000b800b87308 */ /* 0x000fe20000000800 */
[----:B------:R-:W-:Y:S01]  /*83b0*/  FFMA.FTZ R241, R250, UR25, -R179 ;  /* 0x00000019faf17c23 */ /* 0x000fe200080108b3 */
[----:B------:R-:W5:Y:S01]  /*83c0*/  LDSM.16.MT88.4 R4, [R216+0xb000] ;  /* 0x00b00000d804783b */ /* 0x000f620000004200 */
[--C-:B------:R-:W-:Y:S01]  /*83d0*/  FFMA.FTZ R242, R242, UR25, -R177.reuse ;  /* 0x00000019f2f27c23 */ /* 0x100fe200080108b1 */
[----:B------:R-:W-:Y:S01]  /*83e0*/  FFMA.FTZ R245, R178, UR25, -R177 ;  /* 0x00000019b2f57c23 */ /* 0x000fe200080108b1 */
[----:B------:R-:W-:Y:S01]  /*83f0*/  FFMA.FTZ R195, R195, UR25, -R200 ;  /* 0x00000019c3c37c23 */ /* 0x000fe200080108c8 */
[----:B------:R-:W-:Y:S01]  /*8400*/  FFMA.FTZ R179, R248, UR25, -R179 ;  /* 0x00000019f8b37c23 */ /* 0x000fe200080108b3 */
[----:B------:R-:W-:Y:S01]  /*8410*/  PLOP3.LUT P0, PT, PT, PT, UP0, 0x80, 0x0 ;  /* 0x000000000000781c */ /* 0x000fe20003f0f008 */
[----:B------:R-:W1:Y:S01]  /*8420*/  MUFU.EX2 R171, R171 ;  /* 0x000000ab00ab7308 */ /* 0x000e620000000800 */
[----:B--2---:R-:W-:-:S07]  /*8430*/  F2FP.BF16.F32.PACK_AB R172, R185, R186 ;  /* 0x000000bab9ac723e */ /* 0x004fce00000010ff */
[----:B------:R-:W-:Y:S08]  /*8440*/  MUFU.EX2 R170, R170 ;  /* 0x000000aa00aa7308 */ /* 0x000ff00000000800 */
[----:B------:R-:W2:Y:S01]  /*8450*/  MUFU.EX2 R169, R169 ;  /* 0x000000a900a97308 */ /* 0x000ea20000000800 */
[----:B-1----:R-:W-:-:S07]  /*8460*/  F2FP.BF16.F32.PACK_AB R174, R171, R184 ;  /* 0x000000b8abae723e */ /* 0x002fce00000010ff */
[----:B------:R-:W-:Y:S08]  /*8470*/  MUFU.EX2 R164, R164 ;  /* 0x000000a400a47308 */ /* 0x000ff00000000800 */
[----:B------:R-:W1:Y:S01]  /*8480*/  MUFU.EX2 R197, R197 ;  /* 0x000000c500c57308 */ /* 0x000e620000000800 */
[----:B--2---:R-:W-:-:S07]  /*8490*/  F2FP.BF16.F32.PACK_AB R173, R169, R170 ;  /* 0x000000aaa9ad723e */ /* 0x004fce00000010ff */
[----:B------:R-:W2:Y:S08]  /*84a0*/  MUFU.EX2 R198, R198 ;  /* 0x000000c600c67308 */ /* 0x000eb00000000800 */
[----:B------:R-:W3:Y:S01]  /*84b0*/  MUFU.EX2 R199, R199 ;  /* 0x000000c700c77308 */ /* 0x000ee20000000800 */
[----:B-1----:R-:W-:-:S07]  /*84c0*/  F2FP.BF16.F32.PACK_AB R175, R197, R164 ;  /* 0x000000a4c5af723e */ /* 0x002fce00000010ff */
        /* <DEDUP_REMOVED lines=72> */
[----:B------:R-:W-:Y:S01]  /*8950*/  FMUL.FTZ R161, R161, R201 ;  /* 0x000000c9a1a17220 */ /* 0x000fe20000410000 */
[-C--:B--2---:R-:W-:Y:S01]  /*8960*/  FMUL.FTZ R162, R162, R3.reuse ;  /* 0x00000003a2a27220 */ /* 0x084fe20000410000 */
        /* <DEDUP_REMOVED lines=25> */
[-C--:B------:R-:W-:Y:S01]  /*8b00*/  FMUL.FTZ R50, R50, R3.reuse ;  /* 0x0000000332327220 */ /* 0x080fe20000410000 */
[C---:B------:R-:W-:Y:S01]  /*8b10*/  HMMA.16816.F32.BF16 R44, R172.reuse, R18, R44 ;  /* 0x00000012ac2c723c */ /* 0x040fe2000004182c */
[-C--:B------:R-:W-:Y:S01]  /*8b20*/  FMUL.FTZ R51, R51, R3.reuse ;  /* 0x0000000333337220 */ /* 0x080fe20000410000 */
[-C--:B------:R-:W-:Y:S01]  /*8b30*/  FMUL.FTZ R54, R54, R3.reuse ;  /* 0x0000000336367220 */ /* 0x080fe20000410000 */
[----:B------:R-:W-:Y:S01]  /*8b40*/  FMUL.FTZ R55, R55, R3 ;  /* 0x0000000337377220 */ /* 0x000fe20000410000 */
[-C--:B------:R-:W-:Y:S01]  /*8b50*/  FMUL.FTZ R64, R64, R201.reuse ;  /* 0x000000c940407220 */ /* 0x080fe20000410000 */
[----:B------:R-:W-:Y:S01]  /*8b60*/  FMUL.FTZ R65, R65, R201 ;  /* 0x000000c941417220 */ /* 0x000fe20000410000 */
[C---:B----4-:R-:W-:Y:S01]  /*8b70*/  HMMA.16816.F32.BF16 R56, R172.reuse, R12, R56 ;  /* 0x0000000cac38723c */ /* 0x050fe20000041838 */
        /* <DEDUP_REMOVED lines=11> */
[C---:B-----5:R-:W-:Y:S01]  /*8c30*/  HMMA.16816.F32.BF16 R72, R172.reuse, R4, R72 ;  /* 0x00000004ac48723c */ /* 0x060fe20000041848 */
        /* <DEDUP_REMOVED lines=29> */
[----:B------:R-:W-:Y:S01]  /*8e10*/  HMMA.16816.F32.BF16 R108, R172, R22, R108 ;  /* 0x00000016ac6c723c */ /* 0x000fe2000004186c */
[----:B------:R-:W-:Y:S01]  /*8e20*/  FFMA.FTZ R201, R233, R201, R194 ;  /* 0x000000c9e9c97223 */ /* 0x000fe200000100c2 */
[----:B------:R-:W-:Y:S01]  /*8e30*/  FFMA.FTZ R228, R228, R3, R191 ;  /* 0x00000003e4e47223 */ /* 0x000fe200000100bf */
[----:B------:R-:W-:Y:S01]  /*8e40*/  FFMA.FTZ R186, R231, R198, R186 ;  /* 0x000000c6e7ba7223 */ /* 0x000fe200000100ba */
[----:B------:R-:W-:-:S02]  /*8e50*/  FFMA.FTZ R170, R229, R199, R170 ;  /* 0x000000c7e5aa7223 */ /* 0x000fc400000100aa */
[----:B------:R-:W-:Y:S01]  /*8e60*/  HMMA.16816.F32.BF16 R120, R172, R8, R120 ;  /* 0x00000008ac78723c */ /* 0x000fe20000041878 */
[----:B------:R-:W1:Y:S01]  /*8e70*/  MUFU.EX2 R240, R240 ;  /* 0x000000f000f07308 */ /* 0x000e620000000800 */
[----:B------:R-:W-:Y:S01]  /*8e80*/  FADD.FTZ R185, R185, R186 ;  /* 0x000000bab9b97221 */ /* 0x000fe20000010000 */
[----:B------:R-:W-:-:S03]  /*8e90*/  FADD.FTZ R169, R169, R170 ;  /* 0x000000aaa9a97221 */ /* 0x000fc60000010000 */
        /* <DEDUP_REMOVED lines=8> */
[C---:B------:R-:W-:Y:S01]  /*8f20*/  F2FP.BF16.F32.PACK_AB R173, R189.reuse, R191 ;  /* 0x000000bfbdad723e */ /* 0x040fe200000010ff */
[----:B------:R-:W-:Y:S01]  /*8f30*/  FADD.FTZ R189, R189, R228 ;  /* 0x000000e4bdbd7221 */ /* 0x000fe20000010000 */
[----:B------:R-:W-:Y:S01]  /*8f40*/  F2FP.BF16.F32.PACK_AB R174, R190, R193 ;  /* 0x000000c1beae723e */ /* 0x000fe200000010ff */
[----:B------:R-:W2:Y:S01]  /*8f50*/  MUFU.EX2 R244, R244 ;  /* 0x000000f400f47308 */ /* 0x000ea20000000800 */
[----:B------:R-:W-:Y:S01]  /*8f60*/  F2FP.BF16.F32.PACK_AB R175, R187, R188 ;  /* 0x000000bcbbaf723e */ /* 0x000fe200000010ff */
[----:B------:R-:W-:Y:S01]  /*8f70*/  FADD.FTZ R193, R193, R192 ;  /* 0x000000c0c1c17221 */ /* 0x000fe20000010000 */
[----:B------:R-:W-:Y:S01]  /*8f80*/  FADD.FTZ R188, R188, R189 ;  /* 0x000000bdbcbc7221 */ /* 0x000fe20000010000 */
[----:B-1----:R-:W-:Y:S01]  /*8f90*/  F2FP.BF16.F32.PACK_AB R176, R240, R235 ;  /* 0x000000ebf0b0723e */ /* 0x002fe200000010ff */
[----:B------:R-:W-:Y:S01]  /*8fa0*/  FADD.FTZ R235, R235, R184 ;  /* 0x000000b8ebeb7221 */ /* 0x000fe20000010000 */
[----:B------:R-:W-:Y:S01]  /*8fb0*/  FADD.FTZ R190, R190, R193 ;  /* 0x000000c1bebe7221 */ /* 0x000fe20000010000 */
[----:B------:R-:W-:Y:S01]  /*8fc0*/  FADD.FTZ R187, R187, R188 ;  /* 0x000000bcbbbb7221 */ /* 0x000fe20000010000 */
[----:B------:R-:W-:Y:S01]  /*8fd0*/  HMMA.16816.F32.BF16 R160, R172, R32, R160 ;  /* 0x00000020aca0723c */ /* 0x000fe200000418a0 */
[----:B------:R-:W-:Y:S01]  /*8fe0*/  MUFU.EX2 R206, R206 ;  /* 0x000000ce00ce7308 */ /* 0x000fe20000000800 */
[----:B------:R-:W-:-:S04]  /*8ff0*/  FADD.FTZ R240, R240, R235 ;  /* 0x000000ebf0f07221 */ /* 0x000fc80000010000 */
[C---:B------:R-:W-:Y:S01]  /*9000*/  HMMA.16816.F32.BF16 R148, R172.reuse, R34, R148 ;  /* 0x00000022ac94723c */ /* 0x040fe20000041894 */
[----:B------:R-:W1:Y:S02]  /*9010*/  LDSM.16.MT88.4 R32, [R216+0xa800] ;  /* 0x00a80000d820783b */ /* 0x000e640000004200 */
[----:B------:R-:W3:Y:S01]  /*9020*/  MUFU.EX2 R241, R241 ;  /* 0x000000f100f17308 */ /* 0x000ee20000000800 */
[C---:B--2---:R-:W-:Y:S01]  /*9030*/  F2FP.BF16.F32.PACK_AB R177, R244.reuse, R243 ;  /* 0x000000f3f4b1723e */ /* 0x044fe200000010ff */
[----:B------:R-:W-:Y:S01]  /*9040*/  FADD.FTZ R243, R243, R164 ;  /* 0x000000a4f3f37221 */ /* 0x000fe20000010000 */
[C---:B------:R-:W-:Y:S03]  /*9050*/  HMMA.16816.F32.BF16 R144, R172.reuse, R24, R144 ;  /* 0x00000018ac90723c */ /* 0x040fe60000041890 */
[----:B------:R-:W-:Y:S02]  /*9060*/  FADD.FTZ R243, R244, R243 ;  /* 0x000000f3f4f37221 */ /* 0x000fe40000010000 */
[----:B------:R-:W2:Y:S01]  /*9070*/  MUFU.EX2 R246, R179 ;  /* 0x000000b300f67308 */ /* 0x000ea20000000800 */
[C---:B------:R-:W-:Y:S01]  /*9080*/  HMMA.16816.F32.BF16 R132, R172.reuse, R26, R132 ;  /* 0x0000001aac84723c */ /* 0x040fe20000041884 */
[----:B------:R-:W-:Y:S05]  /*9090*/  LDSM.16.MT88.4 R24, [R213+0xa800] ;  /* 0x00a80000d518783b */ /* 0x000fea0000004200 */
[----:B------:R-:W-:Y:S01]  /*90a0*/  HMMA.16816.F32.BF16 R36, R172, R16, R36 ;  /* 0x00000010ac24723c */ /* 0x000fe20000041824 */
[----:B------:R-:W-:Y:S01]  /*90b0*/  MUFU.EX2 R242, R242 ;  /* 0x000000f200f27308 */ /* 0x000fe20000000800 */
[----:B---3--:R-:W-:-:S04]  /*90c0*/  FADD.FTZ R231, R241, R240 ;  /* 0x000000f0f1e77221 */ /* 0x008fc80000010000 */
[C---:B------:R-:W-:Y:S01]  /*90d0*/  HMMA.16816.F32.BF16 R48, R172.reuse, R18, R48 ;  /* 0x00000012ac30723c */ /* 0x040fe20000041830 */
[----:B------:R-:W-:Y:S02]  /*90e0*/  LDSM.16.MT88.4 R16, [R216+0xb800] ;  /* 0x00b80000d810783b */ /* 0x000fe40000004200 */
[----:B------:R-:W3:Y:S01]  /*90f0*/  MUFU.EX2 R245, R245 ;  /* 0x000000f500f57308 */ /* 0x000ee20000000800 */
[C---:B--2---:R-:W-:Y:S01]  /*9100*/  F2FP.BF16.F32.PACK_AB R178, R246.reuse, R241 ;  /* 0x000000f1f6b2723e */ /* 0x044fe200000010ff */
[----:B------:R-:W-:Y:S01]  /*9110*/  FADD.FTZ R231, R246, R231 ;  /* 0x000000e7f6e77221 */ /* 0x000fe20000010000 */
[C---:B------:R-:W-:Y:S05]  /*9120*/  HMMA.16816.F32.BF16 R52, R172.reuse, R12, R52 ;  /* 0x0000000cac34723c */ /* 0x040fea0000041834 */
[----:B------:R-:W-:Y:S01]  /*9130*/  MUFU.EX2 R204, R204 ;  /* 0x000000cc00cc7308 */ /* 0x000fe20000000800 */
[C---:B------:R-:W-:Y:S01]  /*9140*/  HMMA.16816.F32.BF16 R64, R172.reuse, R14, R64 ;  /* 0x0000000eac40723c */ /* 0x040fe20000041840 */
[----:B------:R-:W-:Y:S05]  /*9150*/  LDSM.16.MT88.4 R12, [R214+0xb800] ;  /* 0x00b80000d60c783b */ /* 0x000fea0000004200 */
[----:B------:R-:W-:Y:S01]  /*9160*/  HMMA.16816.F32.BF16 R68, R172, R4, R68 ;  /* 0x00000004ac44723c */ /* 0x000fe20000041844 */
[----:B------:R-:W-:Y:S01]  /*9170*/  MUFU.EX2 R195, R195 ;  /* 0x000000c300c37308 */ /* 0x000fe20000000800 */
[----:B---3--:R-:W-:Y:S01]  /*9180*/  F2FP.BF16.F32.PACK_AB R179, R245, R242 ;  /* 0x000000f2f5b3723e */ /* 0x008fe200000010ff */
[----:B------:R-:W-:-:S03]  /*9190*/  FADD.FTZ R242, R242, R243 ;  /* 0x000000f3f2f27221 */ /* 0x000fc60000010000 */
[----:B------:R-:W-:Y:S01]  /*91a0*/  HMMA.16816.F32.BF16 R80, R172, R6, R80 ;  /* 0x00000006ac50723c */ /* 0x000fe20000041850 */
[----:B------:R-:W-:Y:S01]  /*91b0*/  LDSM.16.MT88.4 R4, [R212+0xb800] ;  /* 0x00b80000d404783b */ /* 0x000fe20000004200 */
[----:B------:R-:W-:-:S04]  /*91c0*/  FADD.FTZ R229, R245, R242 ;  /* 0x000000f2f5e57221 */ /* 0x000fc80000010000 */
[C---:B------:R-:W-:Y:S06]  /*91d0*/  HMMA.16816.F32.BF16 R84, R172.reuse, R28, R84 ;  /* 0x0000001cac54723c */ /* 0x040fec0000041854 */
[C---:B------:R-:W-:Y:S01]  /*91e0*/  HMMA.16816.F32.BF16 R96, R172.reuse, R30, R96 ;  /* 0x0000001eac60723c */ /* 0x040fe20000041860 */
[----:B------:R-:W2:Y:S05]  /*91f0*/  LDSM.16.MT88.4 R28, [R214+0xa800] ;  /* 0x00a80000d61c783b */ /* 0x000eaa0000004200 */
[C---:B------:R-:W-:Y:S06]  /*9200*/  HMMA.16816.F32.BF16 R100, R172.reuse, R20, R100 ;  /* 0x00000014ac64723c */ /* 0x040fec0000041864 */
[C---:B------:R-:W-:Y:S01]  /*9210*/  HMMA.16816.F32.BF16 R112, R172.reuse, R22, R112 ;  /* 0x00000016ac70723c */ /* 0x040fe20000041870 */
[----:B------:R-:W3:Y:S05]  /*9220*/  LDSM.16.MT88.4 R20, [R212+0xa800] ;  /* 0x00a80000d414783b */ /* 0x000eea0000004200 */
[C---:B------:R-:W-:Y:S06]  /*9230*/  HMMA.16816.F32.BF16 R116, R172.reuse, R8, R116 ;  /* 0x00000008ac74723c */ /* 0x040fec0000041874 */
[----:B------:R-:W-:Y:S01]  /*9240*/  HMMA.16816.F32.BF16 R128, R172, R10, R128 ;  /* 0x0000000aac80723c */ /* 0x000fe20000041880 */
[----:B------:R-:W4:Y:S05]  /*9250*/  LDSM.16.MT88.4 R8, [R213+0xb800] ;  /* 0x00b80000d508783b */ /* 0x000f2a0000004200 */
[C---:B-1----:R-:W-:Y:S01]  /*9260*/  HMMA.16816.F32.BF16 R156, R176.reuse, R32, R156 ;  /* 0x00000020b09c723c */ /* 0x042fe2000004189c */
[----:B------:R-:W-:Y:S01]  /*9270*/  FFMA.FTZ R172, R202, UR25, -R207 ;  /* 0x00000019caac7c23 */ /* 0x000fe200080108cf */
[--C-:B------:R-:W-:Y:S01]  /*9280*/  FFMA.FTZ R202, R205, UR25, -R200.reuse ;  /* 0x00000019cdca7c23 */ /* 0x100fe200080108c8 */
[--C-:B------:R-:W-:Y:S01]  /*9290*/  FFMA.FTZ R207, R196, UR25, -R200.reuse ;  /* 0x00000019c4cf7c23 */ /* 0x100fe200080108c8 */
[----:B------:R-:W-:Y:S01]  /*92a0*/  FFMA.FTZ R196, R203, UR25, -R200 ;  /* 0x00000019cbc47c23 */ /* 0x000fe200080108c8 */
[----:B------:R1:W5:Y:S01]  /*92b0*/  MUFU.EX2 R205, R172 ;  /* 0x000000ac00cd7308 */ /* 0x0003620000000800 */
[C---:B------:R-:W-:Y:S06]  /*92c0*/  HMMA.16816.F32.BF16 R152, R176.reuse, R34, R152 ;  /* 0x00000022b098723c */ /* 0x040fec0000041898 */
[C---:B--2---:R-:W-:Y:S01]  /*92d0*/  HMMA.16816.F32.BF16 R140, R176.reuse, R28, R140 ;  /* 0x0000001cb08c723c */ /* 0x044fe2000004188c */
[----:B------:R-:W-:Y:S05]  /*92e0*/  MUFU.EX2 R202, R202 ;  /* 0x000000ca00ca7308 */ /* 0x000fea0000000800 */
[C---:B------:R-:W-:Y:S03]  /*92f0*/  HMMA.16816.F32.BF16 R136, R176.reuse, R30, R136 ;  /* 0x0000001eb088723c */ /* 0x040fe60000041888 */
[----:B------:R-:W2:Y:S01]  /*9300*/  MUFU.EX2 R207, R207 ;  /* 0x000000cf00cf7308 */ /* 0x000ea20000000800 */
[C---:B-1----:R-:W-:Y:S01]  /*9310*/  F2FP.BF16.F32.PACK_AB R172, R206.reuse, R247 ;  /* 0x000000f7ceac723e */ /* 0x042fe200000010ff */
[----:B------:R-:W-:Y:S01]  /*9320*/  FADD.FTZ R247, R247, R190 ;  /* 0x000000bef7f77221 */ /* 0x000fe20000010000 */
[----:B-----5:R-:W-:Y:S01]  /*9330*/  F2FP.BF16.F32.PACK_AB R174, R205, R204 ;  /* 0x000000cccdae723e */ /* 0x020fe200000010ff */
[----:B------:R-:W-:Y:S02]  /*9340*/  HMMA.16816.F32.BF16 R40, R176, R24, R40 ;  /* 0x00000018b028723c */ /* 0x000fe40000041828 */
[----:B------:R-:W-:-:S02]  /*9350*/  FADD.FTZ R247, R206, R247 ;  /* 0x000000f7cef77221 */ /* 0x000fc40000010000 */
[----:B------:R-:W1:Y:S02]  /*9360*/  MUFU.EX2 R196, R196 ;  /* 0x000000c400c47308 */ /* 0x000e640000000800 */
[----:B------:R-:W-:Y:S01]  /*9370*/  FADD.FTZ R204, R204, R247 ;  /* 0x000000f7cccc7221 */ /* 0x000fe20000010000 */
[C---:B------:R-:W-:Y:S03]  /*9380*/  HMMA.16816.F32.BF16 R44, R176.reuse, R26, R44 ;  /* 0x0000001ab02c723c */ /* 0x040fe6000004182c */
[----:B------:R-:W-:Y:S01]  /*9390*/  FADD.FTZ R233, R205, R204 ;  /* 0x000000cccde97221 */ /* 0x000fe20000010000 */
[C---:B--2---:R-:W-:Y:S01]  /*93a0*/  F2FP.BF16.F32.PACK_AB R173, R207.reuse, R202 ;  /* 0x000000cacfad723e */ /* 0x044fe200000010ff */
[----:B------:R-:W-:Y:S01]  /*93b0*/  FADD.FTZ R202, R202, R187 ;  /* 0x000000bbcaca7221 */ /* 0x000fe20000010000 */
[----:B---3--:R-:W-:Y:S03]  /*93c0*/  HMMA.16816.F32.BF16 R56, R176, R20, R56 ;  /* 0x00000014b038723c */ /* 0x008fe60000041838 */
[----:B------:R-:W-:Y:S01]  /*93d0*/  FADD.FTZ R202, R207, R202 ;  /* 0x000000cacfca7221 */ /* 0x000fe20000010000 */
[----:B-1----:R-:W-:-:S03]  /*93e0*/  F2FP.BF16.F32.PACK_AB R175, R196, R195 ;  /* 0x000000c3c4af723e */ /* 0x002fc600000010ff */
[----:B------:R-:W-:Y:S01]  /*93f0*/  FADD.FTZ R195, R195, R202 ;  /* 0x000000cac3c37221 */ /* 0x000fe20000010000 */
[----:B------:R-:W-:Y:S03]  /*9400*/  HMMA.16816.F32.BF16 R60, R176, R22, R60 ;  /* 0x00000016b03c723c */ /* 0x000fe6000004183c */
[----:B------:R-:W-:-:S03]  /*9410*/  FADD.FTZ R228, R196, R195 ;  /* 0x000000c3c4e47221 */ /* 0x000fc60000010000 */
        /* <DEDUP_REMOVED lines=28> */
[----:B------:R-:W-:Y:S01]  /*95e0*/  BAR.SYNC.DEFER_BLOCKING 0x0 ;  /* 0x0000000000007b1d */ /* 0x000fe20000010000 */
[----:B------:R-:W-:Y:S01]  /*95f0*/  IMAD.U32 R3, RZ, RZ, UR4 ;  /* 0x00000004ff037e24 */ /* 0x000fe2000f8e00ff */
[C---:B------:R-:W-:Y:S01]  /*9600*/  IADD3 R248, P5, R238.reuse, -UR4, RZ ;  /* 0x80000004eef87c10 */ /* 0x040fe2000ffbe0ff */
[----:B------:R-:W-:Y:S01]  /*9610*/  UIADD3 UR24, UR20, -0x4, URZ ;  /* 0xfffffffc14187890 */ /* 0x000fe2000fffe03f */
[----:B------:R-:W-:Y:S01]  /*9620*/  IADD3 R4, P4, P3, R238, 0x80, -R5 ;  /* 0x00000080ee047810 */ /* 0x000fe20007b9e805 */
[----:B------:R-:W-:Y:S01]  /*9630*/  UISETP.NE.AND UP0, UPT, UR20, 0x4, UPT ;  /* 0x000000041400788c */ /* 0x000fe2000bf05270 */
[C---:B------:R-:W-:Y:S02]  /*9640*/  IADD3 R246, P2, R236.reuse, -UR4, RZ ;  /* 0x80000004ecf67c10 */ /* 0x040fe4000ff5e0ff */
[----:B------:R-:W-:Y:S02]  /*9650*/  IADD3 R6, P1, P0, R236, 0x80, -R3 ;  /* 0x00000080ec067810 */ /* 0x000fe4000783e803 */
[----:B------:R-:W-:-:S02]  /*9660*/  IADD3.X R249, R239, ~UR8, RZ, P5, !PT ;  /* 0x80000008eff97c10 */ /* 0x000fc4000affe4ff */
        /* <DEDUP_REMOVED lines=19> */
[----:B------:R-:W5:Y:S04]  /*97a0*/  LDSM.16.M88.4 R200, [R215+0x8000] ;  /* 0x00800000d7c8783b */ /* 0x000f680000000200 */
[----:B-1----:R-:W1:Y:S01]  /*97b0*/  LDSM.16.M88.4 R4, [R218] ;  /* 0x00000000da04783b */ /* 0x002e620000000200 */
        /* <DEDUP_REMOVED lines=13> */
[C---:B------:R-:W-:Y:S06]  /*9890*/  HMMA.16816.F32.BF16 R188, R16.reuse, R240, R188 ;  /* 0x000000f010bc723c */ /* 0x040fec00000418bc */
[-C--:B------:R-:W-:Y:S06]  /*98a0*/  HMMA.16816.F32.BF16 R184, R16, R242.reuse, R184 ;  /* 0x000000f210b8723c */ /* 0x080fec00000418b8 */
[----:B------:R-:W-:Y:S01]  /*98b0*/  HMMA.16816.F32.BF16 R176, R20, R242, R176 ;  /* 0x000000f214b0723c */ /* 0x000fe200000418b0 */
[----:B------:R-:W-:Y:S05]  /*98c0*/  LDSM.16.M88.4 R240, [R221+0x9800] ;  /* 0x00980000ddf0783b */ /* 0x000fea0000000200 */
[C---:B------:R-:W-:Y:S06]  /*98d0*/  HMMA.16816.F32.BF16 R32, R16.reuse, R236, R32 ;  /* 0x000000ec1020723c */ /* 0x040fec0000041820 */
[----:B------:R-:W-:Y:S01]  /*98e0*/  HMMA.16816.F32.BF16 R28, R16, R238, R28 ;  /* 0x000000ee101c723c */ /* 0x000fe2000004181c */
[----:B------:R-:W3:Y:S05]  /*98f0*/  LDSM.16.M88.4 R16, [R217] ;  /* 0x00000000d910783b */ /* 0x000eea0000000200 */
[C---:B------:R-:W-:Y:S06]  /*9900*/  HMMA.16816.F32.BF16 R172, R20.reuse, R236, R172 ;  /* 0x000000ec14ac723c */ /* 0x040fec00000418ac */
[----:B------:R-:W-:Y:S01]  /*9910*/  HMMA.16816.F32.BF16 R204, R20, R238, R204 ;  /* 0x000000ee14cc723c */ /* 0x000fe200000418cc */
[----:B------:R-:W-:Y:S04]  /*9920*/  LDSM.16.M88.4 R236, [R222+0x4000] ;  /* 0x00400000deec783b */ /* 0x000fe80000000200 */
[----:B------:R-:W-:Y:S01]  /*9930*/  LDSM.16.M88.4 R20, [R210+0x800] ;  /* 0x00080000d214783b */ /* 0x000fe20000000200 */
[-C--:B------:R-:W-:Y:S06]  /*9940*/  HMMA.16816.F32.BF16 R188, R8, R200.reuse, R188 ;  /* 0x000000c808bc723c */ /* 0x080fec00000418bc */
[----:B-1----:R-:W-:Y:S06]  /*9950*/  HMMA.16816.F32.BF16 R12, R4, R200, R12 ;  /* 0x000000c8040c723c */ /* 0x002fec000004180c */
[-C--:B------:R-:W-:Y:S06]  /*9960*/  HMMA.16816.F32.BF16 R184, R8, R202.reuse, R184 ;  /* 0x000000ca08b8723c */ /* 0x080fec00000418b8 */
[----:B------:R-:W-:Y:S01]  /*9970*/  HMMA.16816.F32.BF16 R176, R4, R202, R176 ;  /* 0x000000ca04b0723c */ /* 0x000fe200000418b0 */
[----:B------:R-:W-:Y:S05]  /*9980*/  LDSM.16.M88.4 R200, [R220+0x4000] ;  /* 0x00400000dcc8783b */ /* 0x000fea0000000200 */
[C---:B--2---:R-:W-:Y:S06]  /*9990*/  HMMA.16816.F32.BF16 R32, R8.reuse, R192, R32 ;  /* 0x000000c00820723c */ /* 0x044fec0000041820 */
[----:B------:R-:W-:Y:S01]  /*99a0*/  HMMA.16816.F32.BF16 R28, R8, R194, R28 ;  /* 0x000000c2081c723c */ /* 0x000fe2000004181c */
[----:B------:R-:W1:Y:S05]  /*99b0*/  LDSM.16.M88.4 R8, [R221+0x9000] ;  /* 0x00900000dd08783b */ /* 0x000e6a0000000200 */
[C---:B------:R-:W-:Y:S06]  /*99c0*/  HMMA.16816.F32.BF16 R172, R4.reuse, R192, R172 ;  /* 0x000000c004ac723c */ /* 0x040fec00000418ac */
[----:B------:R-:W-:Y:S01]  /*99d0*/  HMMA.16816.F32.BF16 R204, R4, R194, R204 ;  /* 0x000000c204cc723c */ /* 0x000fe200000418cc */
[----:B------:R-:W2:Y:S04]  /*99e0*/  LDSM.16.M88.4 R4, [R222+0x6000] ;  /* 0x00600000de04783b */ /* 0x000ea80000000200 */
[----:B------:R-:W4:Y:S01]  /*99f0*/  LDSM.16.M88.4 R192, [R209] ;  /* 0x00000000d1c0783b */ /* 0x000f220000000200 */
[-C--:B---3--:R-:W-:Y:S06]  /*9a00*/  HMMA.16816.F32.BF16 R12, R16, R196.reuse, R12 ;  /* 0x000000c4100c723c */ /* 0x088fec000004180c */
[C---:B------:R-:W-:Y:S06]  /*9a10*/  HMMA.16816.F32.BF16 R188, R24.reuse, R196, R188 ;  /* 0x000000c418bc723c */ /* 0x040fec00000418bc */
[-C--:B------:R-:W-:Y:S06]  /*9a20*/  HMMA.16816.F32.BF16 R184, R24, R198.reuse, R184 ;  /* 0x000000c618b8723c */ /* 0x080fec00000418b8 */
[----:B------:R-:W-:Y:S01]  /*9a30*/  HMMA.16816.F32.BF16 R176, R16, R198, R176 ;  /* 0x000000c610b0723c */ /* 0x000fe200000418b0 */
[----:B------:R-:W3:Y:S05]  /*9a40*/  LDSM.16.M88.4 R196, [R220+0x6000] ;  /* 0x00600000dcc4783b */ /* 0x000eea0000000200 */
[----:B-1----:R-:W-:Y:S06]  /*9a50*/  HMMA.16816.F32.BF16 R12, R236, R8, R12 ;  /* 0x00000008ec0c723c */ /* 0x002fec000004180c */
[----:B------:R-:W-:Y:S06]  /*9a60*/  HMMA.16816.F32.BF16 R172, R16, R20, R172 ;  /* 0x0000001410ac723c */ /* 0x000fec00000418ac */
[C---:B--2---:R-:W-:Y:S06]  /*9a70*/  HMMA.16816.F32.BF16 R188, R4.reuse, R8, R188 ;  /* 0x0000000804bc723c */ /* 0x044fec00000418bc */
[-C--:B------:R-:W-:Y:S06]  /*9a80*/  HMMA.16816.F32.BF16 R184, R4, R10.reuse, R184 ;  /* 0x0000000a04b8723c */ /* 0x080fec00000418b8 */
[----:B------:R-:W-:Y:S01]  /*9a90*/  HMMA.16816.F32.BF16 R176, R236, R10, R176 ;  /* 0x0000000aecb0723c */ /* 0x000fe200000418b0 */
[----:B------:R-:W-:Y:S05]  /*9aa0*/  LDSM.16.M88.4 R8, [R217+0x4000] ;  /* 0x00400000d908783b */ /* 0x000fea0000000200 */
[C---:B------:R-:W-:Y:S06]  /*9ab0*/  HMMA.16816.F32.BF16 R32, R24.reuse, R20, R32 ;  /* 0x000000141820723c */ /* 0x040fec0000041820 */
[-C--:B------:R-:W-:Y:S01]  /*9ac0*/  HMMA.16816.F32.BF16 R28, R24, R22.reuse, R28 ;  /* 0x00000016181c723c */ /* 0x080fe2000004181c */
[----:B------:R-:W-:Y:S05]  /*9ad0*/  LDSM.16.M88.4 R24, [R218+0x4000] ;  /* 0x00400000da18783b */ /* 0x000fea0000000200 */
[----:B------:R-:W-:Y:S01]  /*9ae0*/  HMMA.16816.F32.BF16 R204, R16, R22, R204 ;  /* 0x0000001610cc723c */ /* 0x000fe200000418cc */
[----:B------:R-:W1:Y:S04]  /*9af0*/  LDSM.16.M88.4 R16, [R215+0x9000] ;  /* 0x00900000d710783b */ /* 0x000e680000000200 */
[----:B------:R-:W2:Y:S01]  /*9b00*/  LDSM.16.M88.4 R20, [R218+0x6000] ;  /* 0x00600000da14783b */ /* 0x000ea20000000200 */
[-C--:B----4-:R-:W-:Y:S06]  /*9b10*/  HMMA.16816.F32.BF16 R12, R200, R192.reuse, R12 ;  /* 0x000000c0c80c723c */ /* 0x090fec000004180c */
[C---:B---3--:R-:W-:Y:S06]  /*9b20*/  HMMA.16816.F32.BF16 R188, R196.reuse, R192, R188 ;  /* 0x000000c0c4bc723c */ /* 0x048fec00000418bc */
[-C--:B------:R-:W-:Y:S06]  /*9b30*/  HMMA.16816.F32.BF16 R184, R196, R194.reuse, R184 ;  /* 0x000000c2c4b8723c */ /* 0x080fec00000418b8 */
[----:B------:R-:W-:Y:S01]  /*9b40*/  HMMA.16816.F32.BF16 R176, R200, R194, R176 ;  /* 0x000000c2c8b0723c */ /* 0x000fe200000418b0 */
[----:B------:R-:W3:Y:S05]  /*9b50*/  LDSM.16.M88.4 R192, [R208] ;  /* 0x00000000d0c0783b */ /* 0x000eea0000000200 */
[-C--:B------:R-:W-:Y:S06]  /*9b60*/  HMMA.16816.F32.BF16 R172, R236, R240.reuse, R172 ;  /* 0x000000f0ecac723c */ /* 0x080fec00000418ac */
[C---:B------:R-:W-:Y:S06]  /*9b70*/  HMMA.16816.F32.BF16 R32, R4.reuse, R240, R32 ;  /* 0x000000f00420723c */ /* 0x040fec0000041820 */
[-C--:B------:R-:W-:Y:S01]  /*9b80*/  HMMA.16816.F32.BF16 R28, R4, R242.reuse, R28 ;  /* 0x000000f2041c723c */ /* 0x080fe2000004181c */
[----:B------:R-:W4:Y:S05]  /*9b90*/  LDSM.16.M88.4 R4, [R210+0x1000] ;  /* 0x00100000d204783b */ /* 0x000f2a0000000200 */
[----:B------:R-:W-:Y:S01]  /*9ba0*/  HMMA.16816.F32.BF16 R236, R236, R242, R204 ;  /* 0x000000f2ecec723c */ /* 0x000fe200000418cc */
[----:B------:R-:W5:Y:S05]  /*9bb0*/  LDSM.16.M88.4 R204, [R217+0x6000] ;  /* 0x00600000d9cc783b */ /* 0x000f6a0000000200 */
[-C--:B-1----:R-:W-:Y:S06]  /*9bc0*/  HMMA.16816.F32.BF16 R12, R24, R16.reuse, R12 ;  /* 0x00000010180c723c */ /* 0x082fec000004180c */
[C---:B--2---:R-:W-:Y:S06]  /*9bd0*/  HMMA.16816.F32.BF16 R188, R20.reuse, R16, R188 ;  /* 0x0000001014bc723c */ /* 0x044fec00000418bc */
[-C--:B------:R-:W-:Y:S06]  /*9be0*/  HMMA.16816.F32.BF16 R184, R20, R18.reuse, R184 ;  /* 0x0000001214b8723c */ /* 0x080fec00000418b8 */
[----:B------:R-:W-:Y:S01]  /*9bf0*/  HMMA.16816.F32.BF16 R176, R24, R18, R176 ;  /* 0x0000001218b0723c */ /* 0x000fe200000418b0 */
[----:B------:R-:W1:Y:S05]  /*9c00*/  LDSM.16.M88.4 R16, [R215+0x9800] ;  /* 0x00980000d710783b */ /* 0x000e6a0000000200 */
[C---:B---3--:R-:W-:Y:S06]  /*9c10*/  HMMA.16816.F32.BF16 R172, R200.reuse, R192, R172 ;  /* 0x000000c0c8ac723c */ /* 0x048fec00000418ac */
[----:B------:R-:W-:Y:S06]  /*9c20*/  HMMA.16816.F32.BF16 R236, R200, R194, R236 ;  /* 0x000000c2c8ec723c */ /* 0x000fec00000418ec */
[-C--:B----4-:R-:W-:Y:S06]  /*9c30*/  HMMA.16816.F32.BF16 R12, R8, R4.reuse, R12 ;  /* 0x00000004080c723c */ /* 0x090fec000004180c */
[C---:B-----5:R-:W-:Y:S06]  /*9c40*/  HMMA.16816.F32.BF16 R188, R204.reuse, R4, R188 ;  /* 0x00000004ccbc723c */ /* 0x060fec00000418bc */
[-C--:B------:R-:W-:Y:S06]  /*9c50*/  HMMA.16816.F32.BF16 R184, R204, R6.reuse, R184 ;  /* 0x00000006ccb8723c */ /* 0x080fec00000418b8 */
[----:B------:R-:W-:Y:S01]  /*9c60*/  HMMA.16816.F32.BF16 R176, R8, R6, R176 ;  /* 0x0000000608b0723c */ /* 0x000fe200000418b0 */
[----:B------:R-:W2:Y:S01]  /*9c70*/  LDSM.16.M88.4 R4, [R210+0x1800] ;  /* 0x00180000d204783b */ /* 0x000ea20000000200 */
[----:B------:R-:W-:-:S04]  /*9c80*/  DEPBAR.LE SB0, 0x0 ;  /* 0x000080000000791a */ /* 0x000fc80000000000 */
[----:B------:R-:W-:Y:S01]  /*9c90*/  HMMA.16816.F32.BF16 R32, R196, R192, R32 ;  /* 0x000000c0c420723c */ /* 0x000fe20000041820 */
[----:B------:R-:W-:Y:S01]  /*9ca0*/  FMUL.FTZ R13, R13, UR21 ;  /* 0x000000150d0d7c20 */ /* 0x000fe20008410000 */
[----:B------:R-:W-:Y:S01]  /*9cb0*/  FMUL.FTZ R164, R15, UR21 ;  /* 0x000000150fa47c20 */ /* 0x000fe20008410000 */
[----:B------:R-:W-:Y:S01]  /*9cc0*/  FMUL.FTZ R3, R12, UR21 ;  /* 0x000000150c037c20 */ /* 0x000fe20008410000 */
[----:B------:R-:W-:Y:S02]  /*9cd0*/  FMUL.FTZ R12, R14, UR21 ;  /* 0x000000150e0c7c20 */ /* 0x000fe40008410000 */
[C---:B-1----:R-:W-:Y:S01]  /*9ce0*/  HMMA.16816.F32.BF16 R172, R24.reuse, R16, R172 ;  /* 0x0000001018ac723c */ /* 0x042fe200000418ac */
[----:B------:R-:W1:Y:S01]  /*9cf0*/  MUFU.TANH R13, R13 ;  /* 0x0000000d000d7308 */ /* 0x000e620000002400 */
[----:B------:R-:W-:Y:S01]  /*9d00*/  FMUL.FTZ R170, R189, UR21 ;  /* 0x00000015bdaa7c20 */ /* 0x000fe20008410000 */
[----:B------:R-:W-:Y:S01]  /*9d10*/  FMUL.FTZ R169, R191, UR21 ;  /* 0x00000015bfa97c20 */ /* 0x000fe20008410000 */
[----:B------:R-:W-:Y:S01]  /*9d20*/  FMUL.FTZ R15, R188, UR21 ;  /* 0x00000015bc0f7c20 */ /* 0x000fe20008410000 */
[----:B------:R-:W-:Y:S01]  /*9d30*/  FMUL.FTZ R14, R190, UR21 ;  /* 0x00000015be0e7c20 */ /* 0x000fe20008410000 */
[----:B------:R-:W-:Y:S01]  /*9d40*/  HMMA.16816.F32.BF16 R236, R24, R18, R236 ;  /* 0x0000001218ec723c */ /* 0x000fe200000418ec */
[----:B------:R-:W-:-:S02]  /*9d50*/  FMUL.FTZ R186, R186, UR21 ;  /* 0x00000015baba7c20 */ /* 0x000fc40008410000 */
[----:B------:R-:W3:Y:S03]  /*9d60*/  MUFU.TANH R164, R164 ;  /* 0x000000a400a47308 */ /* 0x000ee60000002400 */
[----:B------:R-:W-:Y:S01]  /*9d70*/  HMMA.16816.F32.BF16 R28, R196, R194, R28 ;  /* 0x000000c2c41c723c */ /* 0x000fe2000004181c */
[----:B------:R-:W-:Y:S01]  /*9d80*/  FMUL.FTZ R171, R176, UR21 ;  /* 0x00000015b0ab7c20 */ /* 0x000fe20008410000 */
[----:B------:R-:W-:Y:S01]  /*9d90*/  FMUL.FTZ R176, R177, UR21 ;  /* 0x00000015b1b07c20 */ /* 0x000fe20008410000 */
[----:B------:R-:W-:Y:S01]  /*9da0*/  FMUL.FTZ R177, R178, UR21 ;  /* 0x00000015b2b17c20 */ /* 0x000fe20008410000 */
[----:B------:R-:W-:Y:S01]  /*9db0*/  FMUL.FTZ R178, R179, UR21 ;  /* 0x00000015b3b27c20 */ /* 0x000fe20008410000 */
[----:B------:R-:W-:Y:S01]  /*9dc0*/  FMUL.FTZ R179, R184, UR21 ;  /* 0x00000015b8b37c20 */ /* 0x000fe20008410000 */
[----:B------:R-:W-:Y:S01]  /*9dd0*/  HMMA.16816.F32.BF16 R32, R20, R16, R32 ;  /* 0x000000101420723c */ /* 0x000fe20000041820 */
[----:B------:R-:W-:Y:S06]  /*9de0*/  MUFU.TANH R3, R3 ;  /* 0x0000000300037308 */ /* 0x000fec0000002400 */
[----:B------:R-:W-:Y:S01]  /*9df0*/  FMUL.FTZ R16, R185, UR21 ;  /* 0x00000015b9107c20 */ /* 0x000fe20008410000 */
[----:B------:R-:W-:Y:S01]  /*9e00*/  FMUL.FTZ R17, R187, UR21 ;  /* 0x00000015bb117c20 */ /* 0x000fe20008410000 */
[----:B------:R-:W4:Y:S01]  /*9e10*/  MUFU.TANH R179, R179 ;  /* 0x000000b300b37308 */ /* 0x000f220000002400 */
[C---:B--2---:R-:W-:Y:S06]  /*9e20*/  HMMA.16816.F32.BF16 R172, R8.reuse, R4, R172 ;  /* 0x0000000408ac723c */ /* 0x044fec00000418ac */
[----:B------:R-:W-:Y:S01]  /*9e30*/  HMMA.16816.F32.BF16 R236, R8, R6, R236 ;  /* 0x0000000608ec723c */ /* 0x000fe200000418ec */
[----:B------:R-:W2:Y:S05]  /*9e40*/  MUFU.TANH R176, R176 ;  /* 0x000000b000b07308 */ /* 0x000eaa0000002400 */
[----:B------:R-:W-:Y:S03]  /*9e50*/  HMMA.16816.F32.BF16 R28, R20, R18, R28 ;  /* 0x00000012141c723c */ /* 0x000fe6000004181c */
[----:B------:R-:W5:Y:S03]  /*9e60*/  MUFU.TANH R170, R170 ;  /* 0x000000aa00aa7308 */ /* 0x000f660000002400 */
        /* <DEDUP_REMOVED lines=12> */
[----:B------:R-:W5:Y:S01]  /*9f30*/  MUFU.TANH R18, R172 ;  /* 0x000000ac00127308 */ /* 0x000f620000002400 */
[----:B------:R-:W-:Y:S01]  /*9f40*/  ISETP.GE.AND P4, PT, R5, R230, PT ;  /* 0x000000e60500720c */ /* 0x000fe20003f86270 */
[----:B------:R-:W-:Y:S01]  /*9f50*/  VIADD R11, R19, 0x18 ;  /* 0x00000018130b7836 */ /* 0x000fe20000000000 */
[----:B-1----:R-:W-:Y:S01]  /*9f60*/  FSEL R8, R13, -INF , !P1 ;  /* 0xff8000000d087808 */ /* 0x002fe20004800000 */
[----:B------:R-:W-:Y:S01]  /*9f70*/  VIADD R13, R19, 0x9 ;  /* 0x00000009130d7836 */ /* 0x000fe20000000000 */
[-C--:B------:R-:W-:Y:S01]  /*9f80*/  ISETP.GE.AND P0, PT, R9, R2.reuse, PT ;  /* 0x000000020900720c */ /* 0x080fe20003f06270 */
[----:B------:R-:W-:Y:S01]  /*9f90*/  HMMA.16816.F32.BF16 R28, R204, R6, R28 ;  /* 0x00000006cc1c723c */ /* 0x000fe2000004181c */
[C---:B------:R-:W-:Y:S01]  /*9fa0*/  ISETP.GE.AND P6, PT, R5.reuse, R2, PT ;  /* 0x000000020500720c */ /* 0x040fe20003fc6270 */
[----:B------:R-:W1:Y:S01]  /*9fb0*/  MUFU.TANH R202, R202 ;  /* 0x000000ca00ca7308 */ /* 0x000e620000002400 */
[----:B------:R-:W-:Y:S01]  /*9fc0*/  ISETP.GE.AND P2, PT, R5, R0, PT ;  /* 0x000000000500720c */ /* 0x000fe20003f46270 */
[----:B------:R-:W-:Y:S01]  /*9fd0*/  FMUL.FTZ R200, R237, UR21 ;  /* 0x00000015edc87c20 */ /* 0x000fe20008410000 */
[----:B---3--:R-:W-:Y:S01]  /*9fe0*/  FSEL R5, R164, -INF , !P4 ;  /* 0xff800000a4057808 */ /* 0x008fe20006000000 */
[----:B------:R-:W-:Y:S01]  /*9ff0*/  FMUL.FTZ R191, R238, UR21 ;  /* 0x00000015eebf7c20 */ /* 0x000fe20008410000 */
[-C--:B------:R-:W-:Y:S01]  /*a000*/  ISETP.GE.AND P4, PT, R19, R232.reuse, PT ;  /* 0x000000e81300720c */ /* 0x080fe20003f86270 */
[----:B------:R-:W-:Y:S01]  /*a010*/  FMUL.FTZ R175, R175, UR21 ;  /* 0x00000015afaf7c20 */ /* 0x000fe20008410000 */
[----:B----4-:R-:W-:Y:S01]  /*a020*/  FSEL R6, R179, -INF , !P0 ;  /* 0xff800000b3067808 */ /* 0x010fe20004000000 */
[----:B------:R-:W3:Y:S01]  /*a030*/  MUFU.TANH R178, R178 ;  /* 0x000000b200b27308 */ /* 0x000ee20000002400 */
[-C--:B------:R-:W-:Y:S01]  /*a040*/  ISETP.GE.AND P0, PT, R13, R232.reuse, PT ;  /* 0x000000e80d00720c */ /* 0x080fe20003f06270 */
[----:B------:R-:W-:Y:S01]  /*a050*/  FMUL.FTZ R32, R32, UR21 ;  /* 0x0000001520207c20 */ /* 0x000fe20008410000 */
[----:B------:R-:W-:Y:S01]  /*a060*/  FSEL R20, R3, -INF , !P4 ;  /* 0xff80000003147808 */ /* 0x000fe20006000000 */
[----:B------:R-:W-:Y:S01]  /*a070*/  FMUL.FTZ R33, R33, UR21 ;  /* 0x0000001521217c20 */ /* 0x000fe20008410000 */
[----:B--2---:R-:W-:Y:S01]  /*a080*/  FSEL R176, R176, -INF , !P0 ;  /* 0xff800000b0b07808 */ /* 0x004fe20004000000 */
[----:B------:R-:W-:Y:S01]  /*a090*/  FMUL.FTZ R34, R34, UR21 ;  /* 0x0000001522227c20 */ /* 0x000fe20008410000 */
[-C--:B------:R-:W-:Y:S01]  /*a0a0*/  ISETP.GE.AND P0, PT, R21, R232.reuse, PT ;  /* 0x000000e81500720c */ /* 0x080fe20003f06270 */
[----:B------:R-:W2:Y:S01]  /*a0b0*/  MUFU.TANH R177, R177 ;  /* 0x000000b100b17308 */ /* 0x000ea20000002400 */
[----:B------:R-:W-:-:S02]  /*a0c0*/  ISETP.GE.AND P5, PT, R9, R232, PT ;  /* 0x000000e80900720c */ /* 0x000fc40003fa6270 */
[----:B------:R-:W-:Y:S02]  /*a0d0*/  FMNMX.FTZ R3, R168, R20, !PT ;  /* 0x00000014a8037209 */ /* 0x000fe40007810000 */
[----:B-----5:R-:W-:Y:S02]  /*a0e0*/  FSEL R4, R170, -INF , !P6 ;  /* 0xff800000aa047808 */ /* 0x020fe40007000000 */
[----:B------:R-:W-:Y:S01]  /*a0f0*/  FSEL R170, R18, -INF , !P0 ;  /* 0xff80000012aa7808 */ /* 0x000fe20004000000 */
[----:B------:R-:W4:Y:S01]  /*a100*/  MUFU.TANH R203, R173 ;  /* 0x000000ad00cb7308 */ /* 0x000f220000002400 */
[----:B------:R-:W-:Y:S02]  /*a110*/  FSEL R10, R171, -INF , !P5 ;  /* 0xff800000ab0a7808 */ /* 0x000fe40006800000 */
[----:B------:R-:W-:Y:S02]  /*a120*/  FMNMX.FTZ R3, R8, R3, !PT ;  /* 0x0000000308037209 */ /* 0x000fe40007810000 */
[----:B------:R-:W-:-:S02]  /*a130*/  ISETP.GE.AND P0, PT, R11, R232, PT ;  /* 0x000000e80b00720c */ /* 0x000fc40003f06270 */
[C---:B------:R-:W-:Y:S01]  /*a140*/  ISETP.GE.AND P3, PT, R9.reuse, R230, PT ;  /* 0x000000e60900720c */ /* 0x040fe20003f66270 */
[----:B------:R-:W5:Y:S01]  /*a150*/  MUFU.TANH R200, R200 ;  /* 0x000000c800c87308 */ /* 0x000f620000002400 */
[----:B------:R-:W-:Y:S01]  /*a160*/  ISETP.GE.AND P1, PT, R9, R0, PT ;  /* 0x000000000900720c */ /* 0x000fe20003f26270 */
[----:B------:R-:W-:Y:S01]  /*a170*/  VIADD R9, R19, 0x11 ;  /* 0x0000001113097836 */ /* 0x000fe20000000000 */
[----:B------:R-:W-:Y:S02]  /*a180*/  ISETP.GE.AND P4, PT, R13, R230, PT ;  /* 0x000000e60d00720c */ /* 0x000fe40003f86270 */
[----:B------:R-:W-:Y:S02]  /*a190*/  FMNMX.FTZ R3, R10, R3, !PT ;  /* 0x000000030a037209 */ /* 0x000fe40007810000 */
[----:B-1----:R-:W-:Y:S01]  /*a1a0*/  FSEL R202, R202, -INF , !P0 ;  /* 0xff800000caca7808 */ /* 0x002fe20004000000 */
[----:B------:R-:W1:Y:S01]  /*a1b0*/  MUFU.TANH R12, R12 ;  /* 0x0000000c000c7308 */ /* 0x000e620000002400 */
[----:B------:R-:W-:-:S02]  /*a1c0*/  PLOP3.LUT P0, PT, PT, PT, UP0, 0x80, 0x0 ;  /* 0x000000000000781c */ /* 0x000fc40003f0f008 */
[----:B---3--:R-:W-:Y:S02]  /*a1d0*/  FSEL R7, R178, -INF , !P4 ;  /* 0xff800000b2077808 */ /* 0x008fe40006000000 */
[----:B--2---:R-:W-:Y:S02]  /*a1e0*/  FSEL R177, R177, -INF , !P3 ;  /* 0xff800000b1b17808 */ /* 0x004fe40005800000 */
[----:B------:R-:W-:Y:S01]  /*a1f0*/  ISETP.GE.AND P4, PT, R9, R232, PT ;  /* 0x000000e80900720c */ /* 0x000fe20003f86270 */
[----:B------:R-:W2:Y:S01]  /*a200*/  MUFU.TANH R15, R15 ;  /* 0x0000000f000f7308 */ /* 0x000ea20000002400 */
[----:B------:R-:W-:Y:S02]  /*a210*/  FMNMX.FTZ R3, R176, R3, !PT ;  /* 0x00000003b0037209 */ /* 0x000fe40007810000 */
[C---:B------:R-:W-:Y:S02]  /*a220*/  ISETP.GE.AND P6, PT, R19.reuse, R230, PT ;  /* 0x000000e61300720c */ /* 0x040fe40003fc6270 */
[----:B------:R-:W-:-:S02]  /*a230*/  ISETP.GE.AND P5, PT, R19, R2, PT ;  /* 0x000000021300720c */ /* 0x000fc40003fa6270 */
[C---:B------:R-:W-:Y:S01]  /*a240*/  ISETP.GE.AND P3, PT, R19.reuse, R0, PT ;  /* 0x000000001300720c */ /* 0x040fe20003f66270 */
[----:B------:R-:W3:Y:S01]  /*a250*/  MUFU.TANH R14, R14 ;  /* 0x0000000e000e7308 */ /* 0x000ee20000002400 */
[----:B------:R-:W-:Y:S01]  /*a260*/  VIADD R19, R19, 0x19 ;  /* 0x0000001913137836 */ /* 0x000fe20000000000 */
[----:B----4-:R-:W-:Y:S02]  /*a270*/  FSEL R203, R203, -INF , !P4 ;  /* 0xff800000cbcb7808 */ /* 0x010fe40006000000 */
[----:B------:R-:W-:Y:S02]  /*a280*/  FMNMX.FTZ R18, R170, R3, !PT ;  /* 0x00000003aa127209 */ /* 0x000fe40007810000 */
[----:B------:R-:W-:Y:S02]  /*a290*/  ISETP.GE.AND P4, PT, R19, R232, PT ;  /* 0x000000e81300720c */ /* 0x000fe40003f86270 */
[----:B------:R-:W4:Y:S01]  /*a2a0*/  MUFU.TANH R169, R169 ;  /* 0x000000a900a97308 */ /* 0x000f220000002400 */
[----:B------:R-:W-:-:S02]  /*a2b0*/  FMNMX.FTZ R235, R203, R18, !PT ;  /* 0x00000012cbeb7209 */ /* 0x000fc40007810000 */
[----:B-----5:R-:W-:Y:S02]  /*a2c0*/  FSEL R200, R200, -INF , !P4 ;  /* 0xff800000c8c87808 */ /* 0x020fe40006000000 */
[----:B------:R-:W-:Y:S02]  /*a2d0*/  ISETP.GE.AND P4, PT, R13, R2, PT ;  /* 0x000000020d00720c */ /* 0x000fe40003f86270 */
[----:B------:R-:W-:Y:S01]  /*a2e0*/  FMNMX.FTZ R235, R202, R235, !PT ;  /* 0x000000ebcaeb7209 */ /* 0x000fe20007810000 */
[----:B------:R-:W1:Y:S08]  /*a2f0*/  MUFU.TANH R16, R16 ;  /* 0x0000001000107308 */ /* 0x000e700000002400 */
        /* <DEDUP_REMOVED lines=33> */
.L_x_1183:
[----:B------:R-:W-:Y:S01]  /*a510*/  ISETP.GE.AND P0, PT, R13, R0, PT ;  /* 0x000000000d00720c */ /* 0x000fe20003f06270 */
[----:B------:R-:W-:Y:S01]  /*a520*/  FMUL.FTZ R199, R239, UR21 ;  /* 0x00000015efc77c20 */ /* 0x000fe20008410000 */
[----:B-1----:R-:W-:Y:S01]  /*a530*/  FSEL R13, R12, -INF , !P6 ;  /* 0xff8000000c0d7808 */ /* 0x002fe20007000000 */
[----:B------:R-:W-:Y:S01]  /*a540*/  FMUL.FTZ R28, R28, UR21 ;  /* 0x000000151c1c7c20 */ /* 0x000fe20008410000 */
[----:B------:R-:W-:Y:S01]  /*a550*/  FSEL R16, R16, -INF , !P4 ;  /* 0xff80000010107808 */ /* 0x000fe20006000000 */
[----:B------:R-:W-:Y:S01]  /*a560*/  FMUL.FTZ R35, R35, UR21 ;  /* 0x0000001523237c20 */ /* 0x000fe20008410000 */
[----:B------:R-:W-:Y:S01]  /*a570*/  FMNMX.FTZ R18, R167, R13, !PT ;  /* 0x0000000da7127209 */ /* 0x000fe20007810000 */
[----:B------:R-:W1:Y:S01]  /*a580*/  MUFU.TANH R199, R199 ;  /* 0x000000c700c77308 */ /* 0x000e620000002400 */
[----:B------:R-:W-:Y:S01]  /*a590*/  ISETP.GE.AND P4, PT, R21, R230, PT ;  /* 0x000000e61500720c */ /* 0x000fe20003f86270 */
[----:B------:R-:W-:Y:S01]  /*a5a0*/  FMUL.FTZ R29, R29, UR21 ;  /* 0x000000151d1d7c20 */ /* 0x000fe20008410000 */
[----:B------:R-:W-:Y:S01]  /*a5b0*/  FMNMX.FTZ R18, R5, R18, !PT ;  /* 0x0000001205127209 */ /* 0x000fe20007810000 */
[----:B------:R-:W-:Y:S01]  /*a5c0*/  FMUL.FTZ R206, R30, UR21 ;  /* 0x000000151ece7c20 */ /* 0x000fe20008410000 */
[----:B------:R-:W-:Y:S01]  /*a5d0*/  FMNMX.FTZ R235, R200, R235, !PT ;  /* 0x000000ebc8eb7209 */ /* 0x000fe20007810000 */
[----:B------:R-:W-:Y:S01]  /*a5e0*/  FMUL.FTZ R31, R31, UR21 ;  /* 0x000000151f1f7c20 */ /* 0x000fe20008410000 */
[----:B------:R-:W-:Y:S01]  /*a5f0*/  FMNMX.FTZ R18, R177, R18, !PT ;  /* 0x00000012b1127209 */ /* 0x000fe20007810000 */
[----:B------:R-:W-:Y:S01]  /*a600*/  MUFU.TANH R238, R34 ;  /* 0x0000002200ee7308 */ /* 0x000fe20000002400 */
[----:B------:R-:W-:Y:S01]  /*a610*/  ISETP.GE.AND P6, PT, R9, R230, PT ;  /* 0x000000e60900720c */ /* 0x000fe20003fc6270 */
[----:B------:R-:W3:Y:S01]  /*a620*/  SHFL.BFLY PT, R12, R235, 0x2, 0x1f ;  /* 0x0c401f00eb0c7f89 */ /* 0x000ee200000e0000 */
[----:B------:R-:W-:Y:S01]  /*a630*/  FSEL R201, R201, -INF , !P4 ;  /* 0xff800000c9c97808 */ /* 0x000fe20006000000 */
[----:B------:R-:W-:Y:S01]  /*a640*/  UISETP.GE.AND UP0, UPT, UR20, 0x5, UPT ;  /* 0x000000051400788c */ /* 0x000fe2000bf06270 */
[----:B------:R-:W-:-:S02]  /*a650*/  FMNMX.FTZ R18, R7, R18, !PT ;  /* 0x0000001207127209 */ /* 0x000fc40007810000 */
[----:B------:R-:W-:Y:S01]  /*a660*/  ISETP.GE.AND P4, PT, R11, R230, PT ;  /* 0x000000e60b00720c */ /* 0x000fe20003f86270 */
[----:B------:R-:W4:Y:S01]  /*a670*/  MUFU.TANH R242, R28 ;  /* 0x0000001c00f27308 */ /* 0x000f220000002400 */
[----:B------:R-:W-:Y:S02]  /*a680*/  FSEL R192, R192, -INF , !P6 ;  /* 0xff800000c0c07808 */ /* 0x000fe40007000000 */
[----:B------:R-:W-:Y:S02]  /*a690*/  FMNMX.FTZ R3, R201, R18, !PT ;  /* 0x00000012c9037209 */ /* 0x000fe40007810000 */
[----:B--2---:R-:W-:Y:S02]  /*a6a0*/  FSEL R22, R15, -INF , !P5 ;  /* 0xff8000000f167808 */ /* 0x004fe40006800000 */
[----:B------:R-:W-:Y:S01]  /*a6b0*/  FSEL R191, R191, -INF , !P4 ;  /* 0xff800000bfbf7808 */ /* 0x000fe20006000000 */
[----:B------:R2:W-:Y:S01]  /*a6c0*/  MUFU.TANH R236, R35 ;  /* 0x0000002300ec7308 */ /* 0x0005e20000002400 */
[----:B------:R-:W-:-:S02]  /*a6d0*/  ISETP.GE.AND P5, PT, R19, R230, PT ;  /* 0x000000e61300720c */ /* 0x000fc40003fa6270 */
[----:B------:R-:W-:Y:S02]  /*a6e0*/  FMNMX.FTZ R18, R192, R3, !PT ;  /* 0x00000003c0127209 */ /* 0x000fe40007810000 */
[----:B-1----:R-:W-:Y:S02]  /*a6f0*/  FSEL R199, R199, -INF , !P5 ;  /* 0xff800000c7c77808 */ /* 0x002fe40006800000 */
[----:B------:R-:W-:Y:S01]  /*a700*/  FMNMX.FTZ R18, R191, R18, !PT ;  /* 0x00000012bf127209 */ /* 0x000fe20007810000 */
[----:B------:R-:W1:Y:S01]  /*a710*/  MUFU.TANH R240, R29 ;  /* 0x0000001d00f07308 */ /* 0x000e620000002400 */
[----:B------:R-:W-:Y:S02]  /*a720*/  FMNMX.FTZ R245, R166, R22, !PT ;  /* 0x00000016a6f57209 */ /* 0x000fe40007810000 */
[----:B------:R-:W-:Y:S02]  /*a730*/  FMNMX.FTZ R3, R199, R18, !PT ;  /* 0x00000012c7037209 */ /* 0x000fe40007810000 */
[----:B------:R-:W-:-:S02]  /*a740*/  FMNMX.FTZ R245, R4, R245, !PT ;  /* 0x000000f504f57209 */ /* 0x000fc40007810000 */
[----:B------:R-:W-:Y:S01]  /*a750*/  FSEL R18, R14, -INF , !P3 ;  /* 0xff8000000e127808 */ /* 0x000fe20005800000 */
[----:B------:R-:W5:Y:S01]  /*a760*/  MUFU.TANH R206, R206 ;  /* 0x000000ce00ce7308 */ /* 0x000f620000002400 */
[----:B------:R-:W-:Y:S01]  /*a770*/  ISETP.GE.AND P6, PT, R21, R2, PT ;  /* 0x000000021500720c */ /* 0x000fe20003fc6270 */
[----:B------:R-:W-:Y:S01]  /*a780*/  SHFL.BFLY PT, R30, R3, 0x2, 0x1f ;  /* 0x0c401f00031e7f89 */ /* 0x000fe200000e0000 */
[----:B------:R-:W-:Y:S02]  /*a790*/  FMNMX.FTZ R245, R6, R245, !PT ;  /* 0x000000f506f57209 */ /* 0x000fe40007810000 */
[----:B------:R-:W-:Y:S01]  /*a7a0*/  FSEL R14, R169, -INF , !P2 ;  /* 0xff800000a90e7808 */ /* 0x000fe20005000000 */
[----:B--2---:R-:W-:Y:S01]  /*a7b0*/  LDSM.16.MT88.4 R32, [R216+0xa000] ;  /* 0x00a00000d820783b */ /* 0x004fe20000004200 */
[----:B------:R-:W-:Y:S01]  /*a7c0*/  FMNMX.FTZ R15, R165, R18, !PT ;  /* 0x00000012a50f7209 */ /* 0x000fe20007810000 */
[----:B------:R-:W2:Y:S01]  /*a7d0*/  MUFU.TANH R204, R31 ;  /* 0x0000001f00cc7308 */ /* 0x000ea20000002400 */
[----:B------:R-:W-:-:S02]  /*a7e0*/  ISETP.GE.AND P5, PT, R9, R2, PT ;  /* 0x000000020900720c */ /* 0x000fc40003fa6270 */
[----:B------:R-:W-:Y:S02]  /*a7f0*/  FSEL R252, R252, -INF , !P6 ;  /* 0xff800000fcfc7808 */ /* 0x000fe40007000000 */
[----:B------:R-:W-:Y:S02]  /*a800*/  FMNMX.FTZ R245, R16, R245, !PT ;  /* 0x000000f510f57209 */ /* 0x000fe40007810000 */
[----:B------:R-:W-:Y:S02]  /*a810*/  FSEL R24, R24, -INF , !P1 ;  /* 0xff80000018187808 */ /* 0x000fe40004800000 */
[----:B------:R-:W-:Y:S02]  /*a820*/  FMNMX.FTZ R15, R14, R15, !PT ;  /* 0x0000000f0e0f7209 */ /* 0x000fe40007810000 */
[----:B---3--:R-:W-:Y:S02]  /*a830*/  FMNMX.FTZ R235, R235, R12, !PT ;  /* 0x0000000cebeb7209 */ /* 0x008fe40007810000 */
[----:B------:R-:W-:-:S02]  /*a840*/  ISETP.GE.AND P4, PT, R21, R0, PT ;  /* 0x000000001500720c */ /* 0x000fc40003f86270 */
[----:B------:R-:W-:Y:S01]  /*a850*/  ISETP.GE.AND P6, PT, R11, R2, PT ;  /* 0x000000020b00720c */ /* 0x000fe20003fc6270 */
[----:B------:R-:W3:Y:S01]  /*a860*/  SHFL.BFLY PT, R28, R235, 0x1, 0x1f ;  /* 0x0c201f00eb1c7f89 */ /* 0x000ee200000e0000 */
[----:B------:R-:W-:Y:S02]  /*a870*/  FSEL R250, R250, -INF , !P5 ;  /* 0xff800000fafa7808 */ /* 0x000fe40006800000 */
[----:B------:R-:W-:Y:S02]  /*a880*/  FMNMX.FTZ R245, R252, R245, !PT ;  /* 0x000000f5fcf57209 */ /* 0x000fe40007810000 */
[----:B------:R-:W-:Y:S02]  /*a890*/  FSEL R12, R17, -INF , !P0 ;  /* 0xff800000110c7808 */ /* 0x000fe40004000000 */
[----:B------:R-:W-:Y:S02]  /*a8a0*/  FMNMX.FTZ R15, R24, R15, !PT ;  /* 0x0000000f180f7209 */ /* 0x000fe40007810000 */
[----:B------:R-:W-:-:S02]  /*a8b0*/  ISETP.GE.AND P0, PT, R9, R0, PT ;  /* 0x000000000900720c */ /* 0x000fc40003f06270 */
[----:B------:R-:W-:Y:S02]  /*a8c0*/  ISETP.GE.AND P5, PT, R19, R2, PT ;  /* 0x000000021300720c */ /* 0x000fe40003fa6270 */
[----:B----4-:R-:W-:Y:S02]  /*a8d0*/  FSEL R242, R242, -INF , !P6 ;  /* 0xff800000f2f27808 */ /* 0x010fe40007000000 */
[----:B------:R-:W-:Y:S02]  /*a8e0*/  FMNMX.FTZ R245, R250, R245, !PT ;  /* 0x000000f5faf57209 */ /* 0x000fe40007810000 */
[----:B------:R-:W-:Y:S02]  /*a8f0*/  FSEL R238, R238, -INF , !P4 ;  /* 0xff800000eeee7808 */ /* 0x000fe40006000000 */
[----:B------:R-:W-:Y:S02]  /*a900*/  FMNMX.FTZ R9, R12, R15, !PT ;  /* 0x0000000f0c097209 */ /* 0x000fe40007810000 */
[----:B-1----:R-:W-:-:S02]  /*a910*/  FSEL R240, R240, -INF , !P5 ;  /* 0xff800000f0f07808 */ /* 0x002fc40006800000 */
[----:B------:R-:W-:Y:S02]  /*a920*/  FMNMX.FTZ R245, R242, R245, !PT ;  /* 0x000000f5f2f57209 */ /* 0x000fe40007810000 */
[-C--:B------:R-:W-:Y:S02]  /*a930*/  ISETP.GE.AND P1, PT, R11, R0.reuse, PT ;  /* 0x000000000b00720c */ /* 0x080fe40003f26270 */
[----:B------:R-:W-:Y:S02]  /*a940*/  FSEL R236, R236, -INF , !P0 ;  /* 0xff800000ecec7808 */ /* 0x000fe40004000000 */
[----:B------:R-:W-:Y:S02]  /*a950*/  FMNMX.FTZ R9, R238, R9, !PT ;  /* 0x00000009ee097209 */ /* 0x000fe40007810000 */
[----:B------:R-:W-:Y:S02]  /*a960*/  FMNMX.FTZ R245, R240, R245, !PT ;  /* 0x000000f5f0f57209 */ /* 0x000fe40007810000 */
[----:B------:R-:W-:-:S02]  /*a970*/  ISETP.GE.AND P0, PT, R19, R0, PT ;  /* 0x000000001300720c */ /* 0x000fc40003f06270 */
[----:B-----5:R-:W-:Y:S01]  /*a980*/  FSEL R206, R206, -INF , !P1 ;  /* 0xff800000cece7808 */ /* 0x020fe20004800000 */
[----:B------:R-:W1:Y:S01]  /*a990*/  SHFL.BFLY PT, R26, R245, 0x2, 0x1f ;  /* 0x0c401f00f51a7f89 */ /* 0x000e6200000e0000 */
[----:B------:R-:W-:Y:S02]  /*a9a0*/  FMNMX.FTZ R9, R236, R9, !PT ;  /* 0x00000009ec097209 */ /* 0x000fe40007810000 */
[----:B--2---:R-:W-:Y:S02]  /*a9b0*/  FSEL R204, R204, -INF , !P0 ;  /* 0xff800000cccc7808 */ /* 0x004fe40004000000 */
[----:B------:R-:W-:Y:S02]  /*a9c0*/  FMNMX.FTZ R9, R206, R9, !PT ;  /* 0x00000009ce097209 */ /* 0x000fe40007810000 */
[----:B---3--:R-:W-:Y:S02]  /*a9d0*/  FMNMX.FTZ R235, R235, R28, !PT ;  /* 0x0000001cebeb7209 */ /* 0x008fe40007810000 */
[----:B------:R-:W-:-:S02]  /*a9e0*/  FMNMX.FTZ R244, R204, R9, !PT ;  /* 0x00000009ccf47209 */ /* 0x000fc40007810000 */
[C---:B------:R-:W-:Y:S01]  /*a9f0*/  FSETP.NEU.FTZ.AND P3, PT, R235.reuse, -INF , PT ;  /* 0xff800000eb00780b */ /* 0x040fe20003f7d000 */
[----:B------:R-:W-:Y:S01]  /*aa00*/  FMUL.FTZ R205, R235, UR25 ;  /* 0x00000019ebcd7c20 */ /* 0x000fe20008410000 */
[----:B------:R-:W-:Y:S01]  /*aa10*/  FMNMX.FTZ R3, R3, R30, !PT ;  /* 0x0000001e03037209 */ /* 0x000fe20007810000 */
[----:B------:R-:W2:Y:S03]  /*aa20*/  SHFL.BFLY PT, R9, R244, 0x2, 0x1f ;  /* 0x0c401f00f4097f89 */ /* 0x000ea600000e0000 */
[----:B------:R-:W-:Y:S01]  /*aa30*/  FSEL R205, R205, RZ, P3 ;  /* 0x000000ffcdcd7208 */ /* 0x000fe20001800000 */
[----:B------:R-:W3:Y:S04]  /*aa40*/  SHFL.BFLY PT, R28, R3, 0x1, 0x1f ;  /* 0x0c201f00031c7f89 */ /* 0x000ee800000e0000 */
[--C-:B------:R-:W-:Y:S01]  /*aa50*/  FFMA.FTZ R188, R8, UR25, -R205.reuse ;  /* 0x0000001908bc7c23 */ /* 0x100fe200080108cd */
[--C-:B------:R-:W-:Y:S01]  /*aa60*/  FFMA.FTZ R186, R176, UR25, -R205.reuse ;  /* 0x00000019b0ba7c23 */ /* 0x100fe200080108cd */
[----:B-1----:R-:W-:Y:S01]  /*aa70*/  FMNMX.FTZ R245, R245, R26, !PT ;  /* 0x0000001af5f57209 */ /* 0x002fe20007810000 */
[--C-:B------:R-:W-:Y:S01]  /*aa80*/  FFMA.FTZ R190, R20, UR25, -R205.reuse ;  /* 0x0000001914be7c23 */ /* 0x100fe200080108cd */
[--C-:B------:R-:W-:Y:S01]  /*aa90*/  FFMA.FTZ R189, R10, UR25, -R205.reuse ;  /* 0x000000190abd7c23 */ /* 0x100fe200080108cd */
[--C-:B------:R-:W-:Y:S01]  /*aaa0*/  FFMA.FTZ R203, R203, UR25, -R205.reuse ;  /* 0x00000019cbcb7c23 */ /* 0x100fe200080108cd */
[----:B------:R-:W-:Y:S01]  /*aab0*/  MUFU.EX2 R188, R188 ;  /* 0x000000bc00bc7308 */ /* 0x000fe20000000800 */
[----:B------:R-:W1:Y:S01]  /*aac0*/  SHFL.BFLY PT, R8, R245, 0x1, 0x1f ;  /* 0x0c201f00f5087f89 */ /* 0x000e6200000e0000 */
[----:B------:R-:W-:-:S06]  /*aad0*/  FFMA.FTZ R202, R202, UR25, -R205 ;  /* 0x00000019caca7c23 */ /* 0x000fcc00080108cd */
[----:B------:R-:W-:Y:S01]  /*aae0*/  MUFU.EX2 R190, R190 ;  /* 0x000000be00be7308 */ /* 0x000fe20000000800 */
[----:B--2---:R-:W-:Y:S02]  /*aaf0*/  FMNMX.FTZ R244, R244, R9, !PT ;  /* 0x00000009f4f47209 */ /* 0x004fe40007810000 */
[----:B---3--:R-:W-:-:S03]  /*ab00*/  FMNMX.FTZ R3, R3, R28, !PT ;  /* 0x0000001c03037209 */ /* 0x008fc60007810000 */
[----:B------:R-:W2:Y:S02]  /*ab10*/  SHFL.BFLY PT, R9, R244, 0x1, 0x1f ;  /* 0x0c201f00f4097f89 */ /* 0x000ea400000e0000 */
[----:B------:R-:W-:Y:S01]  /*ab20*/  MUFU.EX2 R189, R189 ;  /* 0x000000bd00bd7308 */ /* 0x000fe20000000800 */
[C---:B------:R-:W-:Y:S01]  /*ab30*/  FSETP.NEU.FTZ.AND P2, PT, R3.reuse, -INF , PT ;  /* 0xff8000000300780b */ /* 0x040fe20003f5d000 */
[----:B------:R-:W-:Y:S01]  /*ab40*/  FMUL.FTZ R196, R3, UR25 ;  /* 0x0000001903c47c20 */ /* 0x000fe20008410000 */
[----:B------:R-:W-:Y:S04]  /*ab50*/  LDSM.16.MT88.4 R28, [R214+0xb000] ;  /* 0x00b00000d61c783b */ /* 0x000fe80000004200 */
[----:B------:R-:W-:Y:S01]  /*ab60*/  FSEL R196, R196, RZ, P2 ;  /* 0x000000ffc4c47208 */ /* 0x000fe20001000000 */
[----:B------:R-:W-:Y:S01]  /*ab70*/  MUFU.EX2 R186, R186 ;  /* 0x000000ba00ba7308 */ /* 0x000fe20000000800 */
[----:B-1----:R-:W-:-:S03]  /*ab80*/  FMNMX.FTZ R245, R245, R8, !PT ;  /* 0x00000008f5f57209 */ /* 0x002fc60007810000 */
[--C-:B------:R-:W-:Y:S01]  /*ab90*/  FFMA.FTZ R184, R177, UR25, -R196.reuse ;  /* 0x00000019b1b87c23 */ /* 0x100fe200080108c4 */
[C---:B------:R-:W-:Y:S01]  /*aba0*/  FSETP.NEU.FTZ.AND P1, PT, R245.reuse, -INF , PT ;  /* 0xff800000f500780b */ /* 0x040fe20003f3d000 */
[----:B------:R-:W-:Y:S01]  /*abb0*/  FMUL.FTZ R171, R245, UR25 ;  /* 0x00000019f5ab7c20 */ /* 0x000fe20008410000 */
[--C-:B------:R-:W-:Y:S01]  /*abc0*/  FFMA.FTZ R185, R5, UR25, -R196.reuse ;  /* 0x0000001905b97c23 */ /* 0x100fe200080108c4 */
[--C-:B------:R-:W-:Y:S01]  /*abd0*/  FFMA.FTZ R187, R13, UR25, -R196.reuse ;  /* 0x000000190dbb7c23 */ /* 0x100fe200080108c4 */
[----:B------:R-:W-:Y:S01]  /*abe0*/  FSEL R5, R245, RZ, P1 ;  /* 0x000000fff5057208 */ /* 0x000fe20000800000 */
[--C-:B------:R-:W-:Y:S01]  /*abf0*/  FFMA.FTZ R179, R7, UR25, -R196.reuse ;  /* 0x0000001907b37c23 */ /* 0x100fe200080108c4 */
[----:B------:R-:W-:Y:S01]  /*ac00*/  FSEL R171, R171, RZ, P1 ;  /* 0x000000ffabab7208 */ /* 0x000fe20000800000 */
[----:B------:R-:W-:Y:S01]  /*ac10*/  MUFU.EX2 R184, R184 ;  /* 0x000000b800b87308 */ /* 0x000fe20000000800 */
[----:B------:R-:W-:Y:S01]  /*ac20*/  FFMA.FTZ R191, R191, UR25, -R196 ;  /* 0x00000019bfbf7c23 */ /* 0x000fe200080108c4 */
[----:B--2---:R-:W-:Y:S01]  /*ac30*/  FMNMX.FTZ R244, R244, R9, !PT ;  /* 0x00000009f4f47209 */ /* 0x004fe20007810000 */
[----:B------:R-:W-:Y:S01]  /*ac40*/  FADD.FTZ R194, R166, -R5 ;  /* 0x80000005a6c27221 */ /* 0x000fe20000010000 */
[--C-:B------:R-:W-:Y:S01]  /*ac50*/  FFMA.FTZ R177, R4, UR25, -R171.reuse ;  /* 0x0000001904b17c23 */ /* 0x100fe200080108ab */
[----:B------:R-:W-:Y:S01]  /*ac60*/  FSEL R5, R235, RZ, P3 ;  /* 0x000000ffeb057208 */ /* 0x000fe20001800000 */
[--C-:B------:R-:W-:Y:S01]  /*ac70*/  FFMA.FTZ R178, R22, UR25, -R171.reuse ;  /* 0x0000001916b27c23 */ /* 0x100fe200080108ab */
[C---:B------:R-:W-:Y:S01]  /*ac80*/  FSETP.NEU.FTZ.AND P0, PT, R244.reuse, -INF , PT ;  /* 0xff800000f400780b */ /* 0x040fe20003f1d000 */
[----:B------:R-:W-:Y:S01]  /*ac90*/  FMUL.FTZ R169, R244, UR25 ;  /* 0x00000019f4a97c20 */ /* 0x000fe20008410000 */
[----:B------:R-:W-:Y:S01]  /*aca0*/  FFMA.FTZ R176, R6, UR25, -R171 ;  /* 0x0000001906b07c23 */ /* 0x000fe200080108ab */
[----:B------:R-:W-:Y:S01]  /*acb0*/  FADD.FTZ R5, R168, -R5 ;  /* 0x80000005a8057221 */ /* 0x000fe20000010000 */
[----:B------:R-:W-:Y:S01]  /*acc0*/  FSEL R4, R244, RZ, P0 ;  /* 0x000000fff4047208 */ /* 0x000fe20000000000 */
[----:B------:R-:W-:Y:S01]  /*acd0*/  FFMA.FTZ R175, R16, UR25, -R171 ;  /* 0x0000001910af7c23 */ /* 0x000fe200080108ab */
[----:B------:R-:W-:Y:S01]  /*ace0*/  FSEL R169, R169, RZ, P0 ;  /* 0x000000ffa9a97208 */ /* 0x000fe20000000000 */
[----:B------:R-:W-:Y:S01]  /*acf0*/  FMUL.FTZ R198, R5, UR25 ;  /* 0x0000001905c67c20 */ /* 0x000fe20008410000 */
[----:B------:R-:W1:Y:S01]  /*ad00*/  LDSM.16.MT88.4 R20, [R214+0xa000] ;  /* 0x00a00000d614783b */ /* 0x000e620000004200 */
[----:B------:R-:W-:Y:S01]  /*ad10*/  FADD.FTZ R195, R165, -R4 ;  /* 0x80000004a5c37221 */ /* 0x000fe20000010000 */
[----:B------:R-:W-:Y:S01]  /*ad20*/  FSEL R4, R3, RZ, P2 ;  /* 0x000000ff03047208 */ /* 0x000fe20001000000 */
[--C-:B------:R-:W-:Y:S01]  /*ad30*/  FFMA.FTZ R174, R18, UR25, -R169.reuse ;  /* 0x0000001912ae7c23 */ /* 0x100fe200080108a9 */
[--C-:B------:R-:W-:Y:S01]  /*ad40*/  FFMA.FTZ R173, R14, UR25, -R169.reuse ;  /* 0x000000190ead7c23 */ /* 0x100fe200080108a9 */
[--C-:B------:R-:W-:Y:S01]  /*ad50*/  FFMA.FTZ R172, R24, UR25, -R169.reuse ;  /* 0x0000001918ac7c23 */ /* 0x100fe200080108a9 */
[--C-:B------:R-:W-:Y:S01]  /*ad60*/  FFMA.FTZ R193, R12, UR25, -R169.reuse ;  /* 0x000000190cc17c23 */ /* 0x100fe200080108a9 */
[----:B------:R-:W-:Y:S01]  /*ad70*/  FADD.FTZ R4, R167, -R4 ;  /* 0x80000004a7047221 */ /* 0x000fe20000010000 */
[----:B------:R-:W2:Y:S01]  /*ad80*/  LDSM.16.MT88.4 R16, [R213+0xa000] ;  /* 0x00a00000d510783b */ /* 0x000ea20000004200 */
[----:B------:R-:W-:Y:S01]  /*ad90*/  FMUL.FTZ R194, R194, UR25 ;  /* 0x00000019c2c27c20 */ /* 0x000fe20008410000 */
[----:B------:R-:W-:Y:S01]  /*ada0*/  FMUL.FTZ R195, R195, UR25 ;  /* 0x00000019c3c37c20 */ /* 0x000fe20008410000 */
[----:B------:R-:W-:Y:S01]  /*adb0*/  FMUL.FTZ R197, R4, UR25 ;  /* 0x0000001904c57c20 */ /* 0x000fe20008410000 */
[----:B------:R-:W3:Y:S01]  /*adc0*/  LDSM.16.MT88.4 R12, [R212+0xa000] ;  /* 0x00a00000d40c783b */ /* 0x000ee20000004200 */
[----:B------:R-:W-:Y:S01]  /*add0*/  MUFU.EX2 R178, R178 ;  /* 0x000000b200b27308 */ /* 0x000fe20000000800 */
[----:B------:R-:W-:Y:S01]  /*ade0*/  FFMA.FTZ R241, R204, UR25, -R169 ;  /* 0x00000019ccf17c23 */ /* 0x000fe200080108a9 */
[----:B------:R-:W-:Y:S01]  /*adf0*/  FFMA.FTZ R204, R170, UR25, -R205 ;  /* 0x00000019aacc7c23 */ /* 0x000fe200080108cd */
[----:B------:R-:W4:Y:S01]  /*ae00*/  LDSM.16.MT88.4 R4, [R216+0xb000] ;  /* 0x00b00000d804783b */ /* 0x000f220000004200 */
[----:B------:R-:W-:Y:S01]  /*ae10*/  FFMA.FTZ R207, R252, UR25, -R171 ;  /* 0x00000019fccf7c23 */ /* 0x000fe200080108ab */
[--C-:B------:R-:W-:Y:S01]  /*ae20*/  FFMA.FTZ R239, R238, UR25, -R169.reuse ;  /* 0x00000019eeef7c23 */ /* 0x100fe200080108a9 */
[----:B------:R-:W-:Y:S01]  /*ae30*/  FFMA.FTZ R236, R236, UR25, -R169 ;  /* 0x00000019ecec7c23 */ /* 0x000fe200080108a9 */
[----:B------:R-:W5:Y:S01]  /*ae40*/  LDSM.16.MT88.4 R24, [R213+0xb000] ;  /* 0x00b00000d518783b */ /* 0x000f620000004200 */
[----:B------:R-:W1:Y:S01]  /*ae50*/  MUFU.EX2 R177, R177 ;  /* 0x000000b100b17308 */ /* 0x000e620000000800 */
[--C-:B------:R-:W-:Y:S01]  /*ae60*/  FFMA.FTZ R250, R250, UR25, -R171.reuse ;  /* 0x00000019fafa7c23 */ /* 0x100fe200080108ab */
[----:B------:R-:W-:Y:S01]  /*ae70*/  FFMA.FTZ R237, R242, UR25, -R171 ;  /* 0x00000019f2ed7c23 */ /* 0x000fe200080108ab */
[----:B------:R-:W5:Y:S01]  /*ae80*/  LDSM.16.MT88.4 R8, [R212+0xb000] ;  /* 0x00b00000d408783b */ /* 0x000f620000004200 */
[----:B------:R-:W-:Y:S01]  /*ae90*/  FFMA.FTZ R206, R206, UR25, -R169 ;  /* 0x00000019cece7c23 */ /* 0x000fe200080108a9 */
[----:B------:R-:W-:Y:S01]  /*aea0*/  FFMA.FTZ R171, R240, UR25, -R171 ;  /* 0x00000019f0ab7c23 */ /* 0x000fe200080108ab */
[----:B------:R-:W-:-:S02]  /*aeb0*/  PLOP3.LUT P0, PT, PT, PT, UP0, 0x80, 0x0 ;  /* 0x000000000000781c */ /* 0x000fc40003f0f008 */
[----:B------:R-:W-:Y:S08]  /*aec0*/  MUFU.EX2 R176, R176 ;  /* 0x000000b000b07308 */ /* 0x000ff00000000800 */
[----:B------:R-:W2:Y:S01]  /*aed0*/  MUFU.EX2 R175, R175 ;  /* 0x000000af00af7308 */ /* 0x000ea20000000800 */
[----:B-1----:R-:W-:-:S07]  /*aee0*/  F2FP.BF16.F32.PACK_AB R164, R177, R178 ;  /* 0x000000b2b1a4723e */ /* 0x002fce00000010ff */
[----:B------:R-:W-:Y:S08]  /*aef0*/  MUFU.EX2 R174, R174 ;  /* 0x000000ae00ae7308 */ /* 0x000ff00000000800 */
[----:B------:R-:W1:Y:S01]  /*af00*/  MUFU.EX2 R173, R173 ;  /* 0x000000ad00ad7308 */ /* 0x000e620000000800 */
[----:B--2---:R-:W-:-:S07]  /*af10*/  F2FP.BF16.F32.PACK_AB R166, R175, R176 ;  /* 0x000000b0afa6723e */ /* 0x004fce00000010ff */
[----:B------:R-:W-:Y:S08]  /*af20*/  MUFU.EX2 R172, R172 ;  /* 0x000000ac00ac7308 */ /* 0x000ff00000000800 */
[----:B------:R-:W2:Y:S01]  /*af30*/  MUFU.EX2 R193, R193 ;  /* 0x000000c100c17308 */ /* 0x000ea20000000800 */
[----:B-1----:R-:W-:-:S07]  /*af40*/  F2FP.BF16.F32.PACK_AB R165, R173, R174 ;  /* 0x000000aeada5723e */ /* 0x002fce00000010ff */
[----:B------:R-:W1:Y:S08]  /*af50*/  MUFU.EX2 R194, R194 ;  /* 0x000000c200c27308 */ /* 0x000e700000000800 */
[----:B------:R-:W3:Y:S01]  /*af60*/  MUFU.EX2 R195, R195 ;  /* 0x000000c300c37308 */ /* 0x000ee20000000800 */
[----:B--2---:R-:W-:-:S07]  /*af70*/  F2FP.BF16.F32.PACK_AB R167, R193, R172 ;  /* 0x000000acc1a7723e */ /* 0x004fce00000010ff */
        /* <DEDUP_REMOVED lines=180> */
[----:B------:R-:W-:Y:S01]  /*bac0*/  MUFU.EX2 R203, R203 ;  /* 0x000000cb00cb7308 */ /* 0x000fe20000000800 */
[C---:B--2---:R-:W-:Y:S01]  /*bad0*/  F2FP.BF16.F32.PACK_AB R169, R236.reuse, R239 ;  /* 0x000000efeca9723e */ /* 0x044fe200000010ff */
[----:B------:R-:W-:Y:S01]  /*bae0*/  FADD.FTZ R239, R239, R172 ;  /* 0x000000acefef7221 */ /* 0x000fe20000010000 */
[C---:B------:R-:W-:Y:S03]  /*baf0*/  HMMA.16816.F32.BF16 R144, R164.reuse, R20, R144 ;  /* 0x00000014a490723c */ /* 0x040fe60000041890 */
[----:B------:R-:W-:Y:S02]  /*bb00*/  FADD.FTZ R239, R236, R239 ;  /* 0x000000efecef7221 */ /* 0x000fe40000010000 */
[----:B------:R-:W2:Y:S01]  /*bb10*/  MUFU.EX2 R237, R237 ;  /* 0x000000ed00ed7308 */ /* 0x000ea20000000800 */
[C---:B------:R-:W-:Y:S01]  /*bb20*/  HMMA.16816.F32.BF16 R132, R164.reuse, R22, R132 ;  /* 0x00000016a484723c */ /* 0x040fe20000041884 */
[----:B------:R-:W-:Y:S05]  /*bb30*/  LDSM.16.MT88.4 R20, [R212+0xa800] ;  /* 0x00a80000d414783b */ /* 0x000fea0000004200 */
[C---:B------:R-:W-:Y:S01]  /*bb40*/  HMMA.16816.F32.BF16 R36, R164.reuse, R16, R36 ;  /* 0x00000010a424723c */ /* 0x040fe20000041824 */
[----:B------:R-:W3:Y:S05]  /*bb50*/  MUFU.EX2 R238, R171 ;  /* 0x000000ab00ee7308 */ /* 0x000eea0000000800 */
[----:B------:R-:W-:Y:S01]  /*bb60*/  HMMA.16816.F32.BF16 R48, R164, R18, R48 ;  /* 0x00000012a430723c */ /* 0x000fe20000041830 */
[----:B------:R-:W-:Y:S02]  /*bb70*/  LDSM.16.MT88.4 R16, [R216+0xb800] ;  /* 0x00b80000d810783b */ /* 0x000fe40000004200 */
[----:B------:R-:W-:Y:S01]  /*bb80*/  MUFU.EX2 R206, R206 ;  /* 0x000000ce00ce7308 */ /* 0x000fe20000000800 */
[----:B--2---:R-:W-:-:S02]  /*bb90*/  FADD.FTZ R231, R237, R242 ;  /* 0x000000f2ede77221 */ /* 0x004fc40000010000 */
[C---:B------:R-:W-:Y:S05]  /*bba0*/  HMMA.16816.F32.BF16 R52, R164.reuse, R12, R52 ;  /* 0x0000000ca434723c */ /* 0x040fea0000041834 */
[----:B------:R-:W2:Y:S01]  /*bbb0*/  MUFU.EX2 R241, R241 ;  /* 0x000000f100f17308 */ /* 0x000ea20000000800 */
[----:B------:R-:W-:Y:S01]  /*bbc0*/  HMMA.16816.F32.BF16 R64, R164, R14, R64 ;  /* 0x0000000ea440723c */ /* 0x000fe20000041840 */
[----:B------:R-:W-:Y:S01]  /*bbd0*/  LDSM.16.MT88.4 R12, [R214+0xb800] ;  /* 0x00b80000d60c783b */ /* 0x000fe20000004200 */
[C---:B---3--:R-:W-:Y:S01]  /*bbe0*/  F2FP.BF16.F32.PACK_AB R170, R238.reuse, R237 ;  /* 0x000000edeeaa723e */ /* 0x048fe200000010ff */
[----:B------:R-:W-:-:S03]  /*bbf0*/  FADD.FTZ R231, R238, R231 ;  /* 0x000000e7eee77221 */ /* 0x000fc60000010000 */
[C---:B------:R-:W-:Y:S01]  /*bc00*/  HMMA.16816.F32.BF16 R68, R164.reuse, R4, R68 ;  /* 0x00000004a444723c */ /* 0x040fe20000041844 */
[----:B------:R-:W-:Y:S05]  /*bc10*/  MUFU.EX2 R202, R202 ;  /* 0x000000ca00ca7308 */ /* 0x000fea0000000800 */
[C---:B------:R-:W-:Y:S01]  /*bc20*/  HMMA.16816.F32.BF16 R80, R164.reuse, R6, R80 ;  /* 0x00000006a450723c */ /* 0x040fe20000041850 */
[----:B------:R-:W-:Y:S02]  /*bc30*/  LDSM.16.MT88.4 R4, [R212+0xb800] ;  /* 0x00b80000d404783b */ /* 0x000fe40000004200 */
[----:B------:R-:W-:Y:S01]  /*bc40*/  MUFU.EX2 R191, R191 ;  /* 0x000000bf00bf7308 */ /* 0x000fe20000000800 */
[C---:B--2---:R-:W-:Y:S01]  /*bc50*/  F2FP.BF16.F32.PACK_AB R171, R241.reuse, R206 ;  /* 0x000000cef1ab723e */ /* 0x044fe200000010ff */
[----:B------:R-:W-:Y:S01]  /*bc60*/  FADD.FTZ R206, R206, R239 ;  /* 0x000000efcece7221 */ /* 0x000fe20000010000 */
[----:B------:R-:W-:Y:S03]  /*bc70*/  HMMA.16816.F32.BF16 R84, R164, R28, R84 ;  /* 0x0000001ca454723c */ /* 0x000fe60000041854 */
[----:B------:R-:W-:-:S03]  /*bc80*/  FADD.FTZ R229, R241, R206 ;  /* 0x000000cef1e57221 */ /* 0x000fc60000010000 */
        /* <DEDUP_REMOVED lines=19> */
[----:B-1----:R-:W-:Y:S01]  /*bdc0*/  F2FP.BF16.F32.PACK_AB R164, R203, R204 ;  /* 0x000000cccba4723e */ /* 0x002fe200000010ff */
[----:B------:R-:W-:Y:S01]  /*bdd0*/  FADD.FTZ R204, R204, R189 ;  /* 0x000000bdcccc7221 */ /* 0x000fe20000010000 */
[----:B-----5:R-:W-:Y:S01]  /*bde0*/  F2FP.BF16.F32.PACK_AB R166, R201, R202 ;  /* 0x000000cac9a6723e */ /* 0x020fe200000010ff */
[----:B---3--:R-:W-:Y:S02]  /*bdf0*/  HMMA.16816.F32.BF16 R40, R168, R24, R40 ;  /* 0x00000018a828723c */ /* 0x008fe40000041828 */
[----:B------:R-:W-:-:S02]  /*be00*/  FADD.FTZ R203, R203, R204 ;  /* 0x000000cccbcb7221 */ /* 0x000fc40000010000 */
[----:B------:R-:W1:Y:S02]  /*be10*/  MUFU.EX2 R192, R192 ;  /* 0x000000c000c07308 */ /* 0x000e640000000800 */
[----:B------:R-:W-:Y:S01]  /*be20*/  FADD.FTZ R202, R202, R203 ;  /* 0x000000cbcaca7221 */ /* 0x000fe20000010000 */
[C---:B------:R-:W-:Y:S03]  /*be30*/  HMMA.16816.F32.BF16 R44, R168.reuse, R26, R44 ;  /* 0x0000001aa82c723c */ /* 0x040fe6000004182c */
[----:B------:R-:W-:Y:S01]  /*be40*/  FADD.FTZ R233, R201, R202 ;  /* 0x000000cac9e97221 */ /* 0x000fe20000010000 */
[C---:B--2---:R-:W-:Y:S01]  /*be50*/  F2FP.BF16.F32.PACK_AB R165, R205.reuse, R200 ;  /* 0x000000c8cda5723e */ /* 0x044fe200000010ff */
[----:B------:R-:W-:Y:S01]  /*be60*/  FADD.FTZ R200, R200, R179 ;  /* 0x000000b3c8c87221 */ /* 0x000fe20000010000 */
[----:B------:R-:W-:Y:S03]  /*be70*/  HMMA.16816.F32.BF16 R56, R168, R20, R56 ;  /* 0x00000014a838723c */ /* 0x000fe60000041838 */
        /* <DEDUP_REMOVED lines=56> */
[----:B------:R-:W1:Y:S04]  /*c200*/  LDSM.16.M88.4 R172, [R221+0x8000] ;  /* 0x00800000ddac783b */ /* 0x000e680000000200 */
[----:B------:R-:W-:Y:S04]  /*c210*/  LDSM.16.M88.4 R20, [R219] ;  /* 0x00000000db14783b */ /* 0x000fe80000000200 */
[----:B------:R-:W-:Y:S04]  /*c220*/  LDSM.16.M88.4 R28, [R220] ;  /* 0x00000000dc1c783b */ /* 0x000fe80000000200 */
[----:B------:R-:W3:Y:S04]  /*c230*/  LDSM.16.M88.4 R192, [R222+0x2000] ;  /* 0x00200000dec0783b */ /* 0x000ee80000000200 */
[----:B------:R-:W4:Y:S04]  /*c240*/  LDSM.16.M88.4 R32, [R221+0x8800] ;  /* 0x00880000dd20783b */ /* 0x000f280000000200 */
[----:B------:R-:W-:Y:S04]  /*c250*/  LDSM.16.M88.4 R236, [R215+0x8000] ;  /* 0x00800000d7ec783b */ /* 0x000fe80000000200 */
[----:B------:R-:W5:Y:S04]  /*c260*/  LDSM.16.M88.4 R200, [R218] ;  /* 0x00000000dac8783b */ /* 0x000f680000000200 */
[----:B------:R-:W5:Y:S04]  /*c270*/  LDSM.16.M88.4 R12, [R220+0x2000] ;  /* 0x00200000dc0c783b */ /* 0x000f680000000200 */
[----:B------:R-:W5:Y:S04]  /*c280*/  LDSM.16.M88.4 R16, [R211] ;  /* 0x00000000d310783b */ /* 0x000f680000000200 */
[----:B------:R-:W-:Y:S01]  /*c290*/  LDSM.16.M88.4 R176, [R210] ;  /* 0x00000000d2b0783b */ /* 0x000fe20000000200 */
[C---:B-1----:R-:W-:Y:S03]  /*c2a0*/  HMMA.16816.F32.BF16 R8, R164.reuse, R172, RZ ;  /* 0x000000aca408723c */ /* 0x042fe600000418ff */
[----:B------:R-:W-:Y:S04]  /*c2b0*/  LDSM.16.M88.4 R184, [R218+0x2000] ;  /* 0x00200000dab8783b */ /* 0x000fe80000000200 */
[----:B------:R-:W-:Y:S01]  /*c2c0*/  LDSM.16.M88.4 R188, [R215+0x8800] ;  /* 0x00880000d7bc783b */ /* 0x000fe20000000200 */
[----:B--2---:R-:W-:Y:S03]  /*c2d0*/  HMMA.16816.F32.BF16 R24, R164, R174, RZ ;  /* 0x000000aea418723c */ /* 0x004fe600000418ff */
[----:B------:R-:W-:Y:S03]  /*c2e0*/  LDSM.16.M88.4 R240, [R209] ;  /* 0x00000000d1f0783b */ /* 0x000fe60000000200 */
[----:B---3--:R-:W-:Y:S01]  /*c2f0*/  HMMA.16816.F32.BF16 R4, R192, R172, RZ ;  /* 0x000000acc004723c */ /* 0x008fe200000418ff */
[----:B------:R-:W-:Y:S04]  /*c300*/  LDSM.16.M88.4 R204, [R222+0x6000] ;  /* 0x00600000decc783b */ /* 0x000fe80000000200 */
[----:B------:R-:W0:Y:S01]  /*c310*/  LDGDEPBAR ;  /* 0x00000000000079af */ /* 0x000e220000000000 */
[----:B----4-:R-:W-:Y:S06]  /*c320*/  HMMA.16816.F32.BF16 R168, R164, R32, RZ ;  /* 0x00000020a4a8723c */ /* 0x010fec00000418ff */
[----:B------:R-:W-:Y:S06]  /*c330*/  HMMA.16816.F32.BF16 R8, R28, R20, R8 ;  /* 0x000000141c08723c */ /* 0x000fec0000041808 */
[C---:B------:R-:W-:Y:S06]  /*c340*/  HMMA.16816.F32.BF16 R196, R192.reuse, R32, RZ ;  /* 0x00000020c0c4723c */ /* 0x040fec00000418ff */
[----:B------:R-:W-:Y:S06]  /*c350*/  HMMA.16816.F32.BF16 R172, R192, R174, RZ ;  /* 0x000000aec0ac723c */ /* 0x000fec00000418ff */
[-C--:B------:R-:W-:Y:S06]  /*c360*/  HMMA.16816.F32.BF16 R164, R164, R34.reuse, RZ ;  /* 0x00000022a4a4723c */ /* 0x080fec00000418ff */
[----:B------:R-:W-:Y:S01]  /*c370*/  HMMA.16816.F32.BF16 R192, R192, R34, RZ ;  /* 0x00000022c0c0723c */ /* 0x000fe200000418ff */
[----:B------:R-:W1:Y:S05]  /*c380*/  LDSM.16.M88.4 R32, [R217] ;  /* 0x00000000d920783b */ /* 0x000e6a0000000200 */
[----:B-----5:R-:W-:Y:S06]  /*c390*/  HMMA.16816.F32.BF16 R8, R200, R236, R8 ;  /* 0x000000ecc808723c */ /* 0x020fec0000041808 */
[----:B------:R-:W-:Y:S06]  /*c3a0*/  HMMA.16816.F32.BF16 R4, R12, R20, R4 ;  /* 0x000000140c04723c */ /* 0x000fec0000041804 */
[C---:B------:R-:W-:Y:S06]  /*c3b0*/  HMMA.16816.F32.BF16 R168, R28.reuse, R16, R168 ;  /* 0x000000101ca8723c */ /* 0x040fec00000418a8 */
[C---:B------:R-:W-:Y:S06]  /*c3c0*/  HMMA.16816.F32.BF16 R24, R28.reuse, R22, R24 ;  /* 0x000000161c18723c */ /* 0x040fec0000041818 */
[----:B------:R-:W-:Y:S01]  /*c3d0*/  HMMA.16816.F32.BF16 R164, R28, R18, R164 ;  /* 0x000000121ca4723c */ /* 0x000fe200000418a4 */
[----:B------:R-:W-:Y:S05]  /*c3e0*/  LDSM.16.M88.4 R28, [R210+0x800] ;  /* 0x00080000d21c783b */ /* 0x000fea0000000200 */
[C---:B------:R-:W-:Y:S06]  /*c3f0*/  HMMA.16816.F32.BF16 R196, R12.reuse, R16, R196 ;  /* 0x000000100cc4723c */ /* 0x040fec00000418c4 */
[C---:B------:R-:W-:Y:S01]  /*c400*/  HMMA.16816.F32.BF16 R172, R12.reuse, R22, R172 ;  /* 0x000000160cac723c */ /* 0x040fe200000418ac */
[----:B------:R-:W-:Y:S05]  /*c410*/  LDSM.16.M88.4 R20, [R217+0x2000] ;  /* 0x00200000d914783b */ /* 0x000fea0000000200 */
[----:B------:R-:W-:Y:S01]  /*c420*/  HMMA.16816.F32.BF16 R192, R12, R18, R192 ;  /* 0x000000120cc0723c */ /* 0x000fe200000418c0 */
[----:B------:R-:W-:Y:S04]  /*c430*/  LDSM.16.M88.4 R16, [R221+0x9000] ;  /* 0x00900000dd10783b */ /* 0x000fe80000000200 */
[----:B------:R-:W2:Y:S01]  /*c440*/  LDSM.16.M88.4 R12, [R222+0x4000] ;  /* 0x00400000de0c783b */ /* 0x000ea20000000200 */
[----:B-1----:R-:W-:Y:S06]  /*c450*/  HMMA.16816.F32.BF16 R8, R32, R176, R8 ;  /* 0x000000b02008723c */ /* 0x002fec0000041808 */
[----:B------:R-:W-:Y:S06]  /*c460*/  HMMA.16816.F32.BF16 R4, R184, R236, R4 ;  /* 0x000000ecb804723c */ /* 0x000fec0000041804 */
[C---:B------:R-:W-:Y:S06]  /*c470*/  HMMA.16816.F32.BF16 R168, R200.reuse, R188, R168 ;  /* 0x000000bcc8a8723c */ /* 0x040fec00000418a8 */
[C---:B------:R-:W-:Y:S06]  /*c480*/  HMMA.16816.F32.BF16 R24, R200.reuse, R238, R24 ;  /* 0x000000eec818723c */ /* 0x040fec0000041818 */
[----:B------:R-:W-:Y:S01]  /*c490*/  HMMA.16816.F32.BF16 R164, R200, R190, R164 ;  /* 0x000000bec8a4723c */ /* 0x000fe200000418a4 */
[----:B------:R-:W-:Y:S05]  /*c4a0*/  LDSM.16.M88.4 R200, [R221+0x9800] ;  /* 0x00980000ddc8783b */ /* 0x000fea0000000200 */
[C---:B------:R-:W-:Y:S06]  /*c4b0*/  HMMA.16816.F32.BF16 R196, R184.reuse, R188, R196 ;  /* 0x000000bcb8c4723c */ /* 0x040fec00000418c4 */
[----:B------:R-:W-:Y:S01]  /*c4c0*/  HMMA.16816.F32.BF16 R192, R184, R190, R192 ;  /* 0x000000beb8c0723c */ /* 0x000fe200000418c0 */
[----:B------:R-:W1:Y:S05]  /*c4d0*/  LDSM.16.M88.4 R188, [R220+0x4000] ;  /* 0x00400000dcbc783b */ /* 0x000e6a0000000200 */
[----:B--2---:R-:W-:Y:S06]  /*c4e0*/  HMMA.16816.F32.BF16 R8, R12, R16, R8 ;  /* 0x000000100c08723c */ /* 0x004fec0000041808 */
[----:B------:R-:W-:Y:S06]  /*c4f0*/  HMMA.16816.F32.BF16 R4, R20, R176, R4 ;  /* 0x000000b01404723c */ /* 0x000fec0000041804 */
[----:B------:R-:W-:Y:S01]  /*c500*/  HMMA.16816.F32.BF16 R172, R184, R238, R172 ;  /* 0x000000eeb8ac723c */ /* 0x000fe200000418ac */
[----:B------:R-:W-:Y:S04]  /*c510*/  LDSM.16.M88.4 R236, [R215+0x9000] ;  /* 0x00900000d7ec783b */ /* 0x000fe80000000200 */
[----:B------:R-:W-:Y:S01]  /*c520*/  LDSM.16.M88.4 R184, [R220+0x6000] ;  /* 0x00600000dcb8783b */ /* 0x000fe20000000200 */
[C---:B------:R-:W-:Y:S06]  /*c530*/  HMMA.16816.F32.BF16 R24, R32.reuse, R178, R24 ;  /* 0x000000b22018723c */ /* 0x040fec0000041818 */
[C---:B------:R-:W-:Y:S06]  /*c540*/  HMMA.16816.F32.BF16 R168, R32.reuse, R28, R168 ;  /* 0x0000001c20a8723c */ /* 0x040fec00000418a8 */
[----:B------:R-:W-:Y:S01]  /*c550*/  HMMA.16816.F32.BF16 R164, R32, R30, R164 ;  /* 0x0000001e20a4723c */ /* 0x000fe200000418a4 */
[----:B------:R-:W2:Y:S05]  /*c560*/  LDSM.16.M88.4 R32, [R218+0x4000] ;  /* 0x00400000da20783b */ /* 0x000eaa0000000200 */
[----:B-1----:R-:W-:Y:S06]  /*c570*/  HMMA.16816.F32.BF16 R8, R188, R240, R8 ;  /* 0x000000f0bc08723c */ /* 0x002fec0000041808 */
[----:B------:R-:W-:Y:S06]  /*c580*/  HMMA.16816.F32.BF16 R4, R204, R16, R4 ;  /* 0x00000010cc04723c */ /* 0x000fec0000041804 */
[C---:B------:R-:W-:Y:S01]  /*c590*/  HMMA.16816.F32.BF16 R172, R20.reuse, R178, R172 ;  /* 0x000000b214ac723c */ /* 0x040fe200000418ac */
[----:B------:R-:W1:Y:S05]  /*c5a0*/  LDSM.16.M88.4 R176, [R208] ;  /* 0x00000000d0b0783b */ /* 0x000e6a0000000200 */
[C---:B------:R-:W-:Y:S06]  /*c5b0*/  HMMA.16816.F32.BF16 R196, R20.reuse, R28, R196 ;  /* 0x0000001c14c4723c */ /* 0x040fec00000418c4 */
[----:B------:R-:W-:Y:S01]  /*c5c0*/  HMMA.16816.F32.BF16 R192, R20, R30, R192 ;  /* 0x0000001e14c0723c */ /* 0x000fe200000418c0 */
[----:B------:R-:W-:Y:S04]  /*c5d0*/  LDSM.16.M88.4 R20, [R217+0x4000] ;  /* 0x00400000d914783b */ /* 0x000fe80000000200 */
[----:B------:R-:W3:Y:S01]  /*c5e0*/  LDSM.16.M88.4 R28, [R218+0x6000] ;  /* 0x00600000da1c783b */ /* 0x000ee20000000200 */
[C---:B------:R-:W-:Y:S06]  /*c5f0*/  HMMA.16816.F32.BF16 R24, R12.reuse, R18, R24 ;  /* 0x000000120c18723c */ /* 0x040fec0000041818 */
[C---:B------:R-:W-:Y:S06]  /*c600*/  HMMA.16816.F32.BF16 R168, R12.reuse, R200, R168 ;  /* 0x000000c80ca8723c */ /* 0x040fec00000418a8 */
[----:B------:R-:W-:Y:S01]  /*c610*/  HMMA.16816.F32.BF16 R164, R12, R202, R164 ;  /* 0x000000ca0ca4723c */ /* 0x000fe200000418a4 */
[----:B------:R-:W4:Y:S05]  /*c620*/  LDSM.16.M88.4 R12, [R210+0x1000] ;  /* 0x00100000d20c783b */ /* 0x000f2a0000000200 */
[----:B--2---:R-:W-:Y:S06]  /*c630*/  HMMA.16816.F32.BF16 R8, R32, R236, R8 ;  /* 0x000000ec2008723c */ /* 0x004fec0000041808 */
[----:B------:R-:W-:Y:S06]  /*c640*/  HMMA.16816.F32.BF16 R4, R184, R240, R4 ;  /* 0x000000f0b804723c */ /* 0x000fec0000041804 */
[----:B------:R-:W-:Y:S01]  /*c650*/  HMMA.16816.F32.BF16 R172, R204, R18, R172 ;  /* 0x00000012ccac723c */ /* 0x000fe200000418ac */
[----:B------:R-:W2:Y:S05]  /*c660*/  LDSM.16.M88.4 R16, [R217+0x6000] ;  /* 0x00600000d910783b */ /* 0x000eaa0000000200 */
[C---:B------:R-:W-:Y:S06]  /*c670*/  HMMA.16816.F32.BF16 R24, R188.reuse, R242, R24 ;  /* 0x000000f2bc18723c */ /* 0x040fec0000041818 */
[----:B-1----:R-:W-:Y:S06]  /*c680*/  HMMA.16816.F32.BF16 R168, R188, R176, R168 ;  /* 0x000000b0bca8723c */ /* 0x002fec00000418a8 */
[----:B---3--:R-:W-:Y:S06]  /*c690*/  HMMA.16816.F32.BF16 R4, R28, R236, R4 ;  /* 0x000000ec1c04723c */ /* 0x008fec0000041804 */
[----:B----4-:R-:W-:Y:S06]  /*c6a0*/  HMMA.16816.F32.BF16 R8, R20, R12, R8 ;  /* 0x0000000c1408723c */ /* 0x010fec0000041808 */
[----:B------:R-:W-:Y:S01]  /*c6b0*/  HMMA.16816.F32.BF16 R164, R188, R178, R164 ;  /* 0x000000b2bca4723c */ /* 0x000fe200000418a4 */
[----:B------:R-:W1:Y:S05]  /*c6c0*/  LDSM.16.M88.4 R188, [R215+0x9800] ;  /* 0x00980000d7bc783b */ /* 0x000e6a0000000200 */
[----:B------:R-:W-:Y:S06]  /*c6d0*/  HMMA.16816.F32.BF16 R172, R184, R242, R172 ;  /* 0x000000f2b8ac723c */ /* 0x000fec00000418ac */
[C---:B------:R-:W-:Y:S06]  /*c6e0*/  HMMA.16816.F32.BF16 R196, R204.reuse, R200, R196 ;  /* 0x000000c8ccc4723c */ /* 0x040fec00000418c4 */
[----:B------:R-:W-:Y:S01]  /*c6f0*/  FMUL.FTZ R8, R8, UR21 ;  /* 0x0000001508087c20 */ /* 0x000fe20008410000 */
[----:B------:R-:W-:Y:S01]  /*c700*/  HMMA.16816.F32.BF16 R192, R204, R202, R192 ;  /* 0x000000caccc0723c */ /* 0x000fe200000418c0 */
[----:B------:R-:W-:Y:S01]  /*c710*/  FMUL.FTZ R236, R9, UR21 ;  /* 0x0000001509ec7c20 */ /* 0x000fe20008410000 */
[----:B------:R-:W-:-:S04]  /*c720*/  FMUL.FTZ R237, R11, UR21 ;  /* 0x000000150bed7c20 */ /* 0x000fc80008410000 */
[----:B--2---:R-:W-:Y:S01]  /*c730*/  HMMA.16816.F32.BF16 R4, R16, R12, R4 ;  /* 0x0000000c1004723c */ /* 0x004fe20000041804 */
[----:B------:R2:W3:Y:S05]  /*c740*/  MUFU.TANH R12, R8 ;  /* 0x00000008000c7308 */ /* 0x0004ea0000002400 */
[-C--:B------:R-:W-:Y:S01]  /*c750*/  HMMA.16816.F32.BF16 R24, R32, R238.reuse, R24 ;  /* 0x000000ee2018723c */ /* 0x080fe20000041818 */
[----:B------:R-:W-:Y:S02]  /*c760*/  FMUL.FTZ R13, R10, UR21 ;  /* 0x000000150a0d7c20 */ /* 0x000fe40008410000 */
[----:B------:R-:W4:Y:S03]  /*c770*/  MUFU.TANH R236, R236 ;  /* 0x000000ec00ec7308 */ /* 0x000f260000002400 */
[----:B------:R-:W-:Y:S05]  /*c780*/  HMMA.16816.F32.BF16 R172, R28, R238, R172 ;  /* 0x000000ee1cac723c */ /* 0x000fea00000418ac */
[----:B------:R-:W-:Y:S01]  /*c790*/  MUFU.TANH R13, R13 ;  /* 0x0000000d000d7308 */ /* 0x000fe20000002400 */
[----:B--2---:R-:W2:Y:S01]  /*c7a0*/  LDSM.16.M88.4 R8, [R210+0x1800] ;  /* 0x00180000d208783b */ /* 0x004ea20000000200 */
[----:B-1----:R-:W-:Y:S01]  /*c7b0*/  HMMA.16816.F32.BF16 R164, R32, R190, R164 ;  /* 0x000000be20a4723c */ /* 0x002fe200000418a4 */
[----:B------:R-:W-:-:S04]  /*c7c0*/  DEPBAR.LE SB0, 0x0 ;  /* 0x000080000000791a */ /* 0x000fc80000000000 */
[----:B------:R-:W-:Y:S01]  /*c7d0*/  FMUL.FTZ R5, R5, UR21 ;  /* 0x0000001505057c20 */ /* 0x000fe20008410000 */
[----:B------:R-:W-:Y:S01]  /*c7e0*/  HMMA.16816.F32.BF16 R168, R32, R188, R168 ;  /* 0x000000bc20a8723c */ /* 0x000fe200000418a8 */
[----:B------:R-:W-:Y:S01]  /*c7f0*/  FMUL.FTZ R4, R4, UR21 ;  /* 0x0000001504047c20 */ /* 0x000fe20008410000 */
[----:B------:R-:W-:Y:S01]  /*c800*/  FMUL.FTZ R6, R6, UR21 ;  /* 0x0000001506067c20 */ /* 0x000fe20008410000 */
[----:B------:R-:W-:Y:S03]  /*c810*/  MUFU.TANH R237, R237 ;  /* 0x000000ed00ed7308 */ /* 0x000fe60000002400 */
[----:B------:R-:W-:Y:S01]  /*c820*/  HMMA.16816.F32.BF16 R196, R184, R176, R196 ;  /* 0x000000b0b8c4723c */ /* 0x000fe200000418c4 */
[----:B------:R-:W-:-:S04]  /*c830*/  FMUL.FTZ R32, R7, UR21 ;  /* 0x0000001507207c20 */ /* 0x000fc80008410000 */
[----:B------:R-:W-:Y:S01]  /*c840*/  MUFU.TANH R5, R5 ;  /* 0x0000000500057308 */ /* 0x000fe20000002400 */
[----:B------:R-:W-:Y:S06]  /*c850*/  HMMA.16816.F32.BF16 R192, R184, R178, R192 ;  /* 0x000000b2b8c0723c */ /* 0x000fec00000418c0 */
[-C--:B------:R-:W-:Y:S01]  /*c860*/  HMMA.16816.F32.BF16 R24, R20, R14.reuse, R24 ;  /* 0x0000000e1418723c */ /* 0x080fe20000041818 */
[----:B------:R-:W-:Y:S05]  /*c870*/  MUFU.TANH R4, R4 ;  /* 0x0000000400047308 */ /* 0x000fea0000002400 */
[----:B------:R-:W-:Y:S03]  /*c880*/  HMMA.16816.F32.BF16 R172, R16, R14, R172 ;  /* 0x0000000e10ac723c */ /* 0x000fe600000418ac */
[----:B------:R-:W-:Y:S03]  /*c890*/  MUFU.TANH R6, R6 ;  /* 0x0000000600067308 */ /* 0x000fe60000002400 */
[----:B------:R-:W-:Y:S05]  /*c8a0*/  HMMA.16816.F32.BF16 R196, R28, R188, R196 ;  /* 0x000000bc1cc4723c */ /* 0x000fea00000418c4 */
[----:B------:R-:W-:Y:S01]  /*c8b0*/  MUFU.TANH R32, R32 ;  /* 0x0000002000207308 */ /* 0x000fe20000002400 */
[C---:B--2---:R-:W-:Y:S06]  /*c8c0*/  HMMA.16816.F32.BF16 R164, R20.reuse, R10, R164 ;  /* 0x0000000a14a4723c */ /* 0x044fec00000418a4 */
[----:B------:R-:W-:Y:S01]  /*c8d0*/  HMMA.16816.F32.BF16 R168, R20, R8, R168 ;  /* 0x0000000814a8723c */ /* 0x000fe200000418a8 */
[----:B------:R-:W-:Y:S01]  /*c8e0*/  FMUL.FTZ R14, R24, UR21 ;  /* 0x00000015180e7c20 */ /* 0x000fe20008410000 */
[----:B------:R-:W-:Y:S01]  /*c8f0*/  FMUL.FTZ R15, R26, UR21 ;  /* 0x000000151a0f7c20 */ /* 0x000fe20008410000 */
[----:B------:R-:W-:Y:S01]  /*c900*/  FMUL.FTZ R24, R25, UR21 ;  /* 0x0000001519187c20 */ /* 0x000fe20008410000 */
[----:B------:R-:W-:-:S02]  /*c910*/  FMUL.FTZ R25, R27, UR21 ;  /* 0x000000151b197c20 */ /* 0x000fc40008410000 */
[----:B------:R-:W-:Y:S01]  /*c920*/  HMMA.16816.F32.BF16 R192, R28, R190, R192 ;  /* 0x000000be1cc0723c */ /* 0x000fe200000418c0 */
[----:B------:R-:W1:Y:S01]  /*c930*/  MUFU.TANH R14, R14 ;  /* 0x0000000e000e7308 */ /* 0x000e620000002400 */
[----:B------:R-:W-:Y:S02]  /*c940*/  IMAD.U32 R21, RZ, RZ, UR24 ;  /* 0x00000018ff157e24 */ /* 0x000fe4000f8e00ff */
[----:B------:R-:W-:Y:S01]  /*c950*/  FMUL.FTZ R26, R172, UR21 ;  /* 0x00000015ac1a7c20 */ /* 0x000fe20008410000 */
[----:B------:R-:W-:Y:S01]  /*c960*/  FMUL.FTZ R27, R173, UR21 ;  /* 0x00000015ad1b7c20 */ /* 0x000fe20008410000 */
[----:B------:R-:W-:Y:S01]  /*c970*/  FMUL.FTZ R20, R174, UR21 ;  /* 0x00000015ae147c20 */ /* 0x000fe20008410000 */
[----:B------:R-:W-:Y:S01]  /*c980*/  IMAD R21, R21, 0x20, R234 ;  /* 0x0000002015157824 */ /* 0x000fe200078e02ea */
[----:B------:R-:W-:Y:S01]  /*c990*/  HMMA.16816.F32.BF16 R196, R16, R8, R196 ;  /* 0x0000000810c4723c */ /* 0x000fe200000418c4 */
[----:B------:R-:W-:Y:S01]  /*c9a0*/  FMUL.FTZ R7, R175, UR21 ;  /* 0x00000015af077c20 */ /* 0x000fe20008410000 */
[----:B------:R-:W2:Y:S01]  /*c9b0*/  MUFU.TANH R15, R15 ;  /* 0x0000000f000f7308 */ /* 0x000ea20000002400 */
[C---:B------:R-:W-:Y:S01]  /*c9c0*/  VIADD R23, R21.reuse, 0x1 ;  /* 0x0000000115177836 */ /* 0x040fe20000000000 */
[C---:B------:R-:W-:Y:S01]  /*c9d0*/  ISETP.GE.AND P5, PT, R21.reuse, R232, PT ;  /* 0x000000e81500720c */ /* 0x040fe20003fa6270 */
[----:B------:R-:W-:Y:S01]  /*c9e0*/  FMUL.FTZ R164, R164, UR21 ;  /* 0x00000015a4a47c20 */ /* 0x000fe20008410000 */
[----:B------:R-:W-:-:S02]  /*c9f0*/  VIADD R33, R21, 0x9 ;  /* 0x0000000915217836 */ /* 0x000fc40000000000 */
[----:B------:R-:W-:Y:S01]  /*ca00*/  FMUL.FTZ R22, R165, UR21 ;  /* 0x00000015a5167c20 */ /* 0x000fe20008410000 */
[----:B------:R-:W-:Y:S01]  /*ca10*/  VIADD R9, R21, 0x8 ;  /* 0x0000000815097836 */ /* 0x000fe20000000000 */
[-C--:B------:R-:W-:Y:S01]  /*ca20*/  ISETP.GE.AND P6, PT, R23, R232.reuse, PT ;  /* 0x000000e81700720c */ /* 0x080fe20003fc6270 */
[----:B------:R-:W5:Y:S01]  /*ca30*/  MUFU.TANH R24, R24 ;  /* 0x0000001800187308 */ /* 0x000f620000002400 */
[----:B------:R-:W-:Y:S01]  /*ca40*/  FMUL.FTZ R168, R168, UR21 ;  /* 0x00000015a8a87c20 */ /* 0x000fe20008410000 */
[----:B---3--:R-:W-:Y:S01]  /*ca50*/  FSEL R31, R12, -INF , !P5 ;  /* 0xff8000000c1f7808 */ /* 0x008fe20006800000 */
[----:B------:R-:W-:Y:S01]  /*ca60*/  FMUL.FTZ R169, R169, UR21 ;  /* 0x00000015a9a97c20 */ /* 0x000fe20008410000 */
[C---:B------:R-:W-:Y:S01]  /*ca70*/  ISETP.GE.AND P1, PT, R9.reuse, R232, PT ;  /* 0x000000e80900720c */ /* 0x040fe20003f26270 */
[----:B------:R-:W-:Y:S01]  /*ca80*/  FMUL.FTZ R170, R170, UR21 ;  /* 0x00000015aaaa7c20 */ /* 0x000fe20008410000 */
[----:B------:R-:W-:Y:S01]  /*ca90*/  ISETP.GE.AND P5, PT, R9, R230, PT ;  /* 0x000000e60900720c */ /* 0x000fe20003fa6270 */
[----:B------:R-:W-:Y:S01]  /*caa0*/  HMMA.16816.F32.BF16 R192, R16, R10, R192 ;  /* 0x0000000a10c0723c */ /* 0x000fe200000418c0 */
[----:B------:R3:W-:Y:S01]  /*cab0*/  MUFU.TANH R203, R164 ;  /* 0x000000a400cb7308 */ /* 0x0007e20000002400 */
[----:B------:R-:W-:Y:S01]  /*cac0*/  ISETP.GE.AND P2, PT, R33, R232, PT ;  /* 0x000000e82100720c */ /* 0x000fe20003f46270 */
[----:B------:R-:W-:Y:S01]  /*cad0*/  FMUL.FTZ R167, R167, UR21 ;  /* 0x00000015a7a77c20 */ /* 0x000fe20008410000 */
[----:B------:R-:W-:-:S02]  /*cae0*/  ISETP.GE.AND P3, PT, R23, R230, PT ;  /* 0x000000e61700720c */ /* 0x000fc40003f66270 */
[----:B------:R-:W-:Y:S01]  /*caf0*/  ISETP.GE.AND P0, PT, R23, R2, PT ;  /* 0x000000021700720c */ /* 0x000fe20003f06270 */
[----:B------:R-:W-:Y:S01]  /*cb00*/  VIADD R11, R21, 0x18 ;  /* 0x00000018150b7836 */ /* 0x000fe20000000000 */
[----:B------:R-:W-:Y:S01]  /*cb10*/  ISETP.GE.AND P4, PT, R23, R0, PT ;  /* 0x000000001700720c */ /* 0x000fe20003f86270 */
[----:B------:R-:W5:Y:S01]  /*cb20*/  MUFU.TANH R205, R168 ;  /* 0x000000a800cd7308 */ /* 0x000f620000002400 */
[----:B----4-:R-:W-:Y:S01]  /*cb30*/  FSEL R29, R236, -INF , !P6 ;  /* 0xff800000ec1d7808 */ /* 0x010fe20007000000 */
[----:B------:R-:W-:Y:S01]  /*cb40*/  FMUL.FTZ R196, R196, UR21 ;  /* 0x00000015c4c47c20 */ /* 0x000fe20008410000 */
[----:B-1----:R-:W-:Y:S01]  /*cb50*/  FSEL R23, R14, -INF , !P1 ;  /* 0xff8000000e177808 */ /* 0x002fe20004800000 */
[----:B------:R-:W-:Y:S01]  /*cb60*/  FMUL.FTZ R198, R198, UR21 ;  /* 0x00000015c6c67c20 */ /* 0x000fe20008410000 */
[----:B------:R-:W-:Y:S01]  /*cb70*/  ISETP.GE.AND P6, PT, R9, R2, PT ;  /* 0x000000020900720c */ /* 0x000fe20003fc6270 */
[----:B------:R-:W-:Y:S01]  /*cb80*/  FMUL.FTZ R199, R199, UR21 ;  /* 0x00000015c7c77c20 */ /* 0x000fe20008410000 */
[----:B------:R-:W-:Y:S01]  /*cb90*/  ISETP.GE.AND P1, PT, R9, R0, PT ;  /* 0x000000000900720c */ /* 0x000fe20003f26270 */
[----:B------:R-:W1:Y:S01]  /*cba0*/  MUFU.TANH R26, R26 ;  /* 0x0000001a001a7308 */ /* 0x000e620000002400 */
[----:B---3--:R-:W-:Y:S01]  /*cbb0*/  FMUL.FTZ R164, R166, UR21 ;  /* 0x00000015a6a47c20 */ /* 0x008fe20008410000 */
[----:B--2---:R-:W-:Y:S01]  /*cbc0*/  FSEL R8, R15, -INF , !P5 ;  /* 0xff8000000f087808 */ /* 0x004fe20006800000 */
[----:B------:R-:W-:Y:S01]  /*cbd0*/  VIADD R15, R21, 0x10 ;  /* 0x00000010150f7836 */ /* 0x000fe20000000000 */
[----:B-----5:R-:W-:Y:S01]  /*cbe0*/  FSEL R9, R24, -INF , !P2 ;  /* 0xff80000018097808 */ /* 0x020fe20005000000 */
[----:B------:R-:W-:Y:S01]  /*cbf0*/  FMUL.FTZ R197, R197, UR21 ;  /* 0x00000015c5c57c20 */ /* 0x000fe20008410000 */
[----:B------:R-:W-:Y:S01]  /*cc00*/  ISETP.GE.AND P2, PT, R21, R230, PT ;  /* 0x000000e61500720c */ /* 0x000fe20003f46270 */
[----:B------:R-:W-:Y:S01]  /*cc10*/  FMUL.FTZ R192, R192, UR21 ;  /* 0x00000015c0c07c20 */ /* 0x000fe20008410000 */
[----:B------:R-:W2:Y:S01]  /*cc20*/  MUFU.TANH R164, R164 ;  /* 0x000000a400a47308 */ /* 0x000ea20000002400 */
[----:B------:R-:W-:Y:S01]  /*cc30*/  FSEL R16, R5, -INF , !P0 ;  /* 0xff80000005107808 */ /* 0x000fe20004000000 */
[----:B------:R-:W-:Y:S01]  /*cc40*/  FMUL.FTZ R193, R193, UR21 ;  /* 0x00000015c1c17c20 */ /* 0x000fe20008410000 */
[----:B------:R-:W-:Y:S01]  /*cc50*/  FSEL R12, R13, -INF , !P2 ;  /* 0xff8000000d0c7808 */ /* 0x000fe20005000000 */
[----:B------:R-:W-:Y:S01]  /*cc60*/  VIADD R13, R21, 0x11 ;  /* 0x00000011150d7836 */ /* 0x000fe20000000000 */
[----:B------:R-:W-:Y:S01]  /*cc70*/  ISETP.GE.AND P0, PT, R15, R232, PT ;  /* 0x000000e80f00720c */ /* 0x000fe20003f06270 */
[----:B------:R-:W-:Y:S01]  /*cc80*/  FMUL.FTZ R194, R194, UR21 ;  /* 0x00000015c2c27c20 */ /* 0x000fe20008410000 */
[----:B------:R-:W-:Y:S01]  /*cc90*/  ISETP.GE.AND P2, PT, R21, R2, PT ;  /* 0x000000021500720c */ /* 0x000fe20003f46270 */
[----:B------:R-:W3:Y:S01]  /*cca0*/  MUFU.TANH R27, R27 ;  /* 0x0000001b001b7308 */ /* 0x000ee20000002400 */
[----:B------:R-:W-:-:S02]  /*ccb0*/  FMNMX.FTZ R24, R235, R31, !PT ;  /* 0x0000001feb187209 */ /* 0x000fc40007810000 */
[----:B------:R-:W-:Y:S02]  /*ccc0*/  FSEL R205, R205, -INF , !P0 ;  /* 0xff800000cdcd7808 */ /* 0x000fe40004000000 */
[----:B------:R-:W-:Y:S02]  /*ccd0*/  FSEL R14, R4, -INF , !P2 ;  /* 0xff800000040e7808 */ /* 0x000fe40005000000 */
[----:B------:R-:W-:Y:S01]  /*cce0*/  ISETP.GE.AND P0, PT, R11, R230, PT ;  /* 0x000000e60b00720c */ /* 0x000fe20003f06270 */
[----:B------:R-:W4:Y:S01]  /*ccf0*/  MUFU.TANH R20, R20 ;  /* 0x0000001400147308 */ /* 0x000f220000002400 */
[----:B------:R-:W-:Y:S02]  /*cd00*/  FMNMX.FTZ R24, R29, R24, !PT ;  /* 0x000000181d187209 */ /* 0x000fe40007810000 */
[C---:B------:R-:W-:Y:S01]  /*cd10*/  ISETP.GE.AND P2, PT, R21.reuse, R0, PT ;  /* 0x000000001500720c */ /* 0x040fe20003f46270 */
[----:B------:R-:W-:Y:S01]  /*cd20*/  VIADD R21, R21, 0x19 ;  /* 0x0000001915157836 */ /* 0x000fe20000000000 */
[----:B-1----:R-:W-:-:S02]  /*cd30*/  FSEL R26, R26, -INF , !P6 ;  /* 0xff8000001a1a7808 */ /* 0x002fc40007000000 */
[----:B------:R-:W-:Y:S01]  /*cd40*/  ISETP.GE.AND P5, PT, R33, R2, PT ;  /* 0x000000022100720c */ /* 0x000fe20003fa6270 */
[----:B------:R1:W5:Y:S01]  /*cd50*/  MUFU.TANH R201, R169 ;  /* 0x000000a900c97308 */ /* 0x0003620000002400 */
[----:B------:R-:W-:Y:S02]  /*cd60*/  ISETP.GE.AND P6, PT, R13, R232, PT ;  /* 0x000000e80d00720c */ /* 0x000fe40003fc6270 */
[----:B------:R-:W-:Y:S02]  /*cd70*/  FMNMX.FTZ R24, R23, R24, !PT ;  /* 0x0000001817187209 */ /* 0x000fe40007810000 */
[----:B--2---:R-:W-:Y:S02]  /*cd80*/  FSEL R164, R164, -INF , !P0 ;  /* 0xff800000a4a47808 */ /* 0x004fe40004000000 */
[----:B------:R-:W-:Y:S01]  /*cd90*/  PLOP3.LUT P0, PT, PT, PT, UP0, 0x80, 0x0 ;  /* 0x000000000000781c */ /* 0x000fe20003f0f008 */
[----:B------:R-:W-:Y:S01]  /*cda0*/  MUFU.TANH R22, R22 ;  /* 0x0000001600167308 */ /* 0x000fe20000002400 */
[----:B------:R-:W-:-:S02]  /*cdb0*/  FSEL R10, R237, -INF , !P3 ;  /* 0xff800000ed0a7808 */ /* 0x000fc40005800000 */
[----:B---3--:R-:W-:Y:S02]  /*cdc0*/  FSEL R4, R27, -INF , !P5 ;  /* 0xff8000001b047808 */ /* 0x008fe40006800000 */
[----:B------:R-:W-:Y:S02]  /*cdd0*/  FSEL R6, R6, -INF , !P2 ;  /* 0xff80000006067808 */ /* 0x000fe40005000000 */
[----:B------:R-:W-:Y:S01]  /*cde0*/  FSEL R32, R32, -INF , !P4 ;  /* 0xff80000020207808 */ /* 0x000fe20006000000 */
[----:B------:R-:W2:Y:S01]  /*cdf0*/  MUFU.TANH R25, R25 ;  /* 0x0000001900197308 */ /* 0x000ea20000002400 */
[----:B-1----:R-:W-:Y:S01]  /*ce00*/  FMUL.FTZ R169, R171, UR21 ;  /* 0x00000015aba97c20 */ /* 0x002fe20008410000 */
[----:B----4-:R-:W-:Y:S02]  /*ce10*/  FSEL R20, R20, -INF , !P1 ;  /* 0xff80000014147808 */ /* 0x010fe40004800000 */
[----:B-----5:R-:W-:Y:S02]  /*ce20*/  FSEL R201, R201, -INF , !P6 ;  /* 0xff800000c9c97808 */ /* 0x020fe40007000000 */
[----:B------:R-:W-:-:S02]  /*ce30*/  ISETP.GE.AND P3, PT, R33, R230, PT ;  /* 0x000000e62100720c */ /* 0x000fc40003f66270 */
[----:B------:R-:W1:Y:S01]  /*ce40*/  MUFU.TANH R170, R170 ;  /* 0x000000aa00aa7308 */ /* 0x000e620000002400 */
[-C--:B------:R-:W-:Y:S02]  /*ce50*/  ISETP.GE.AND P5, PT, R11, R232.reuse, PT ;  /* 0x000000e80b00720c */ /* 0x080fe40003fa6270 */
[----:B------:R-:W-:Y:S02]  /*ce60*/  ISETP.GE.AND P2, PT, R21, R232, PT ;  /* 0x000000e81500720c */ /* 0x000fe40003f46270 */
[-C--:B------:R-:W-:Y:S02]  /*ce70*/  ISETP.GE.AND P4, PT, R15, R230.reuse, PT ;  /* 0x000000e60f00720c */ /* 0x080fe40003f86270 */
[-C--:B------:R-:W-:Y:S01]  /*ce80*/  ISETP.GE.AND P1, PT, R13, R230.reuse, PT ;  /* 0x000000e60d00720c */ /* 0x080fe20003f26270 */
[----:B------:R-:W3:Y:S01]  /*ce90*/  MUFU.TANH R169, R169 ;  /* 0x000000a900a97308 */ /* 0x000ee20000002400 */
[----:B------:R-:W-:Y:S02]  /*cea0*/  ISETP.GE.AND P6, PT, R21, R230, PT ;  /* 0x000000e61500720c */ /* 0x000fe40003fc6270 */
[----:B------:R-:W-:-:S02]  /*ceb0*/  FMNMX.FTZ R24, R9, R24, !PT ;  /* 0x0000001809187209 */ /* 0x000fc40007810000 */
[----:B------:R-:W-:Y:S02]  /*cec0*/  FSEL R203, R203, -INF , !P5 ;  /* 0xff800000cbcb7808 */ /* 0x000fe40006800000 */
[----:B------:R-:W-:Y:S01]  /*ced0*/  FMNMX.FTZ R24, R205, R24, !PT ;  /* 0x00000018cd187209 */ /* 0x000fe20007810000 */
[----:B------:R-:W4:Y:S01]  /*cee0*/  MUFU.TANH R7, R7 ;  /* 0x0000000700077308 */ /* 0x000f220000002400 */
[----:B--2---:R-:W-:Y:S02]  /*cef0*/  FSEL R18, R25, -INF , !P3 ;  /* 0xff80000019127808 */ /* 0x004fe40005800000 */
[----:B------:R-:W-:Y:S02]  /*cf00*/  FMNMX.FTZ R24, R201, R24, !PT ;  /* 0x00000018c9187209 */ /* 0x000fe40007810000 */
[----:B------:R-:W-:Y:S02]  /*cf10*/  ISETP.GE.AND P5, PT, R15, R2, PT ;  /* 0x000000020f00720c */ /* 0x000fe40003fa6270 */
[----:B-1----:R-:W-:Y:S01]  /*cf20*/  FSEL R170, R170, -INF , !P4 ;  /* 0xff800000aaaa7808 */ /* 0x002fe20006000000 */
[----:B------:R-:W1:Y:S01]  /*cf30*/  MUFU.TANH R189, R167 ;  /* 0x000000a700bd7308 */ /* 0x000e620000002400 */
[----:B---3--:R-:W-:-:S02]  /*cf40*/  FSEL R169, R169, -INF , !P1 ;  /* 0xff800000a9a97808 */ /* 0x008fc40004800000 */
[----:B------:R-:W-:Y:S02]  /*cf50*/  ISETP.GE.AND P3, PT, R33, R0, PT ;  /* 0x000000002100720c */ /* 0x000fe40003f66270 */
[C---:B------:R-:W-:Y:S02]  /*cf60*/  ISETP.GE.AND P4, PT, R13.reuse, R2, PT ;  /* 0x000000020d00720c */ /* 0x040fe40003f86270 */
[----:B------:R-:W-:Y:S01]  /*cf70*/  ISETP.GE.AND P1, PT, R13, R0, PT ;  /* 0x000000000d00720c */ /* 0x000fe20003f26270 */
[----:B------:R-:W2:Y:S01]  /*cf80*/  MUFU.TANH R234, R196 ;  /* 0x000000c400ea7308 */ /* 0x000ea20000002400 */
[----:B------:R-:W-:-:S07]  /*cf90*/  FMNMX.FTZ R24, R203, R24, !PT ;  /* 0x00000018cb187209 */ /* 0x000fce0007810000 */
[----:B------:R-:W3:Y:S08]  /*cfa0*/  MUFU.TANH R232, R192 ;  /* 0x000000c000e87308 */ /* 0x000ef00000002400 */
[----:B------:R-:W1:Y:S08]  /*cfb0*/  MUFU.TANH R230, R193 ;  /* 0x000000c100e67308 */ /* 0x000e700000002400 */
[----:B------:R-:W1:Y:S08]  /*cfc0*/  MUFU.TANH R206, R198 ;  /* 0x000000c600ce7308 */ /* 0x000e700000002400 */
[----:B------:R-:W1:Y:S08]  /*cfd0*/  MUFU.TANH R204, R199 ;  /* 0x000000c700cc7308 */ /* 0x000e700000002400 */
[----:B------:R5:W1:Y:S02]  /*cfe0*/  MUFU.TANH R236, R197 ;  /* 0x000000c500ec7308 */ /* 0x000a640000002400 */
[----:B-----5:R-:W-:Y:S01]  /*cff0*/  FSEL R197, R22, -INF , !P2 ;  /* 0xff80000016c57808 */ /* 0x020fe20005000000 */
[----:B------:R-:W-:Y:S01]  /*d000*/  BAR.SYNC.DEFER_BLOCKING 0x0 ;  /* 0x0000000000007b1d */ /* 0x000fe20000010000 */
[----:B------:R-:W-:-:S02]  /*d010*/  ISETP.GE.AND P2, PT, R15, R0, PT ;  /* 0x000000000f00720c */ /* 0x000fc40003f46270 */
[----:B------:R-:W-:-:S03]  /*d020*/  FMNMX.FTZ R15, R3, R12, !PT ;  /* 0x0000000c030f7209 */ /* 0x000fc60007810000 */
[----:B-1234-:R-:W-:Y:S08]  /*d030*/  @!P0 BRA `(.L_x_1184) ;  /* 0x0000000000608947 */ /* 0x01eff00003800000 */
        /* <DEDUP_REMOVED lines=24> */
.L_x_1184:
[----:B------:R-:W-:Y:S01]  /*d1c0*/  FMNMX.FTZ R15, R10, R15, !PT ;  /* 0x0000000f0a0f7209 */ /* 0x000fe20007810000 */
[----:B------:R-:W2:Y:S01]  /*d1d0*/  MUFU.TANH R202, R194 ;  /* 0x000000c200ca7308 */ /* 0x000ea20000002400 */
[----:B------:R-:W-:Y:S01]  /*d1e0*/  FMNMX.FTZ R13, R245, R14, !PT ;  /* 0x0000000ef50d7209 */ /* 0x000fe20007810000 */
[----:B------:R-:W-:Y:S01]  /*d1f0*/  FMUL.FTZ R195, R195, UR21 ;  /* 0x00000015c3c37c20 */ /* 0x000fe20008410000 */
[----:B------:R-:W-:Y:S01]  /*d200*/  FMNMX.FTZ R15, R8, R15, !PT ;  /* 0x0000000f080f7209 */ /* 0x000fe20007810000 */
[----:B------:R-:W-:Y:S01]  /*d210*/  UISETP.GE.AND UP0, UPT, UR20, 0x6, UPT ;  /* 0x000000061400788c */ /* 0x000fe2000bf06270 */
[----:B------:R-:W-:Y:S02]  /*d220*/  FSEL R189, R189, -INF , !P6 ;  /* 0xff800000bdbd7808 */ /* 0x000fe40007000000 */
[----:B------:R-:W-:Y:S01]  /*d230*/  FMNMX.FTZ R15, R18, R15, !PT ;  /* 0x0000000f120f7209 */ /* 0x000fe20007810000 */
[----:B------:R-:W3:Y:S01]  /*d240*/  MUFU.TANH R200, R195 ;  /* 0x000000c300c87308 */ /* 0x000ee20000002400 */
[----:B------:R-:W-:-:S02]  /*d250*/  ISETP.GE.AND P0, PT, R11, R2, PT ;  /* 0x000000020b00720c */ /* 0x000fc40003f06270 */
[----:B------:R-:W-:Y:S02]  /*d260*/  ISETP.GE.AND P6, PT, R21, R2, PT ;  /* 0x000000021500720c */ /* 0x000fe40003fc6270 */
[----:B------:R-:W-:Y:S02]  /*d270*/  FMNMX.FTZ R2, R170, R15, !PT ;  /* 0x0000000faa027209 */ /* 0x000fe40007810000 */
[----:B------:R-:W-:Y:S01]  /*d280*/  FMNMX.FTZ R15, R244, R6, !PT ;  /* 0x00000006f40f7209 */ /* 0x000fe20007810000 */
[----:B------:R-:W-:Y:S01]  /*d290*/  @UP0 UIADD3 UR20, UR20, -0x6, URZ ;  /* 0xfffffffa14140890 */ /* 0x000fe2000fffe03f */
[----:B------:R-:W-:Y:S02]  /*d2a0*/  FMNMX.FTZ R13, R16, R13, !PT ;  /* 0x0000000d100d7209 */ /* 0x000fe40007810000 */
[----:B------:R-:W-:Y:S02]  /*d2b0*/  FMNMX.FTZ R15, R32, R15, !PT ;  /* 0x0000000f200f7209 */ /* 0x000fe40007810000 */
[----:B------:R-:W-:-:S02]  /*d2c0*/  FMNMX.FTZ R13, R26, R13, !PT ;  /* 0x0000000d1a0d7209 */ /* 0x000fc40007810000 */
[----:B------:R-:W-:Y:S02]  /*d2d0*/  FSEL R22, R7, -INF , !P3 ;  /* 0xff80000007167808 */ /* 0x000fe40005800000 */
[----:B------:R-:W-:Y:S02]  /*d2e0*/  FMNMX.FTZ R15, R20, R15, !PT ;  /* 0x0000000f140f7209 */ /* 0x000fe40007810000 */
[----:B------:R-:W-:Y:S02]  /*d2f0*/  FSEL R234, R234, -INF , !P5 ;  /* 0xff800000eaea7808 */ /* 0x000fe40006800000 */
[----:B------:R-:W-:Y:S02]  /*d300*/  FMNMX.FTZ R13, R4, R13, !PT ;  /* 0x0000000d040d7209 */ /* 0x000fe40007810000 */
[----:B------:R-:W-:Y:S02]  /*d310*/  FMNMX.FTZ R24, R197, R24, !PT ;  /* 0x00000018c5187209 */ /* 0x000fe40007810000 */
[----:B------:R-:W-:-:S02]  /*d320*/  FSEL R206, R206, -INF , !P2 ;  /* 0xff800000cece7808 */ /* 0x000fc40005000000 */
[----:B------:R-:W-:Y:S01]  /*d330*/  FMNMX.FTZ R15, R22, R15, !PT ;  /* 0x0000000f160f7209 */ /* 0x000fe20007810000 */
[----:B------:R-:W4:Y:S01]  /*d340*/  SHFL.BFLY PT, R5, R24, 0x2, 0x1f ;  /* 0x0c401f0018057f89 */ /* 0x000f2200000e0000 */
[----:B------:R-:W-:Y:S02]  /*d350*/  FSEL R236, R236, -INF , !P4 ;  /* 0xff800000ecec7808 */ /* 0x000fe40006000000 */
[----:B------:R-:W-:Y:S02]  /*d360*/  FMNMX.FTZ R13, R234, R13, !PT ;  /* 0x0000000dea0d7209 */ /* 0x000fe40007810000 */
[----:B------:R-:W-:Y:S02]  /*d370*/  FSEL R232, R232, -INF , !P0 ;  /* 0xff800000e8e87808 */ /* 0x000fe40004000000 */
[----:B------:R-:W-:Y:S02]  /*d380*/  ISETP.GE.AND P0, PT, R11, R0, PT ;  /* 0x000000000b00720c */ /* 0x000fe40003f06270 */
[----:B------:R-:W-:-:S02]  /*d390*/  FSEL R204, R204, -INF , !P1 ;  /* 0xff800000cccc7808 */ /* 0x000fc40004800000 */
[----:B------:R-:W-:Y:S02]  /*d3a0*/  FMNMX.FTZ R15, R206, R15, !PT ;  /* 0x0000000fce0f7209 */ /* 0x000fe40007810000 */
[----:B------:R-:W-:Y:S02]  /*d3b0*/  FMNMX.FTZ R13, R236, R13, !PT ;  /* 0x0000000dec0d7209 */ /* 0x000fe40007810000 */
[----:B------:R-:W-:Y:S02]  /*d3c0*/  ISETP.GE.AND P1, PT, R21, R0, PT ;  /* 0x000000001500720c */ /* 0x000fe40003f26270 */
[----:B--2---:R-:W-:Y:S02]  /*d3d0*/  FSEL R202, R202, -INF , !P0 ;  /* 0xff800000caca7808 */ /* 0x004fe40004000000 */
[----:B------:R-:W-:Y:S02]  /*d3e0*/  FMNMX.FTZ R15, R204, R15, !PT ;  /* 0x0000000fcc0f7209 */ /* 0x000fe40007810000 */
[----:B------:R-:W-:-:S02]  /*d3f0*/  FSEL R230, R230, -INF , !P6 ;  /* 0xff800000e6e67808 */ /* 0x000fc40007000000 */
[----:B------:R-:W-:Y:S02]  /*d400*/  FMNMX.FTZ R13, R232, R13, !PT ;  /* 0x0000000de80d7209 */ /* 0x000fe40007810000 */
[----:B---3--:R-:W-:Y:S02]  /*d410*/  FSEL R200, R200, -INF , !P1 ;  /* 0xff800000c8c87808 */ /* 0x008fe40004800000 */
[----:B------:R-:W-:Y:S02]  /*d420*/  FMNMX.FTZ R15, R202, R15, !PT ;  /* 0x0000000fca0f7209 */ /* 0x000fe40007810000 */
[----:B------:R-:W-:Y:S02]  /*d430*/  FMNMX.FTZ R7, R230, R13, !PT ;  /* 0x0000000de6077209 */ /* 0x000fe40007810000 */
[----:B------:R-:W-:Y:S02]  /*d440*/  FMNMX.FTZ R17, R169, R2, !PT ;  /* 0x00000002a9117209 */ /* 0x000fe40007810000 */
[----:B------:R-:W-:Y:S01]  /*d450*/  FMNMX.FTZ R0, R200, R15, !PT ;  /* 0x0000000fc8007209 */ /* 0x000fe20007810000 */
[----:B------:R-:W2:Y:S01]  /*d460*/  SHFL.BFLY PT, R28, R7, 0x2, 0x1f ;  /* 0x0c401f00071c7f89 */ /* 0x000ea200000e0000 */
[----:B------:R-:W-:-:S02]  /*d470*/  FMNMX.FTZ R2, R164, R17, !PT ;  /* 0x00000011a4027209 */ /* 0x000fc40007810000 */
[----:B----4-:R-:W-:Y:S01]  /*d480*/  FMNMX.FTZ R24, R24, R5, !PT ;  /* 0x0000000518187209 */ /* 0x010fe20007810000 */
[----:B------:R-:W3:Y:S01]  /*d490*/  SHFL.BFLY PT, R11, R0, 0x2, 0x1f ;  /* 0x0c401f00000b7f89 */ /* 0x000ee200000e0000 */
[----:B------:R-:W-:-:S03]  /*d4a0*/  FMNMX.FTZ R2, R189, R2, !PT ;  /* 0x00000002bd027209 */ /* 0x000fc60007810000 */
[----:B------:R-:W4:Y:S04]  /*d4b0*/  SHFL.BFLY PT, R13, R24, 0x1, 0x1f ;  /* 0x0c201f00180d7f89 */ /* 0x000f2800000e0000 */
[----:B------:R-:W5:Y:S01]  /*d4c0*/  SHFL.BFLY PT, R5, R2, 0x2, 0x1f ;  /* 0x0c401f0002057f89 */ /* 0x000f6200000e0000 */
[----:B--2---:R-:W-:Y:S02]  /*d4d0*/  FMNMX.FTZ R28, R7, R28, !PT ;  /* 0x0000001c071c7209 */ /* 0x004fe40007810000 */
[----:B---3--:R-:W-:-:S03]  /*d4e0*/  FMNMX.FTZ R0, R0, R11, !PT ;  /* 0x0000000b00007209 */ /* 0x008fc60007810000 */
[----:B------:R-:W1:Y:S01]  /*d4f0*/  SHFL.BFLY PT, R7, R28, 0x1, 0x1f ;  /* 0x0c201f001c077f89 */ /* 0x000e6200000e0000 */
[----:B----4-:R-:W-:-:S03]  /*d500*/  FMNMX.FTZ R168, R24, R13, !PT ;  /* 0x0000000d18a87209 */ /* 0x010fc60007810000 */
[----:B------:R-:W2:Y:S01]  /*d510*/  SHFL.BFLY PT, R165, R0, 0x1, 0x1f ;  /* 0x0c201f0000a57f89 */ /* 0x000ea200000e0000 */
[----:B-----5:R-:W-:Y:S01]  /*d520*/  FMNMX.FTZ R5, R2, R5, !PT ;  /* 0x0000000502057209 */ /* 0x020fe20007810000 */
[C---:B------:R-:W-:Y:S01]  /*d530*/  FMUL.FTZ R198, R168.reuse, UR25 ;  /* 0x00000019a8c67c20 */ /* 0x040fe20008410000 */
[----:B------:R-:W-:-:S03]  /*d540*/  FSETP.NEU.FTZ.AND P3, PT, R168, -INF , PT ;  /* 0xff800000a800780b */ /* 0x000fc60003f7d000 */
[----:B------:R-:W3:Y:S01]  /*d550*/  SHFL.BFLY PT, R2, R5, 0x1, 0x1f ;  /* 0x0c201f0005027f89 */ /* 0x000ee200000e0000 */
[----:B------:R-:W-:-:S05]  /*d560*/  FSEL R198, R198, RZ, P3 ;  /* 0x000000ffc6c67208 */ /* 0x000fca0001800000 */
[--C-:B------:R-:W-:Y:S01]  /*d570*/  FFMA.FTZ R188, R31, UR25, -R198.reuse ;  /* 0x000000191fbc7c23 */ /* 0x100fe200080108c6 */
[--C-:B------:R-:W-:Y:S01]  /*d580*/  FFMA.FTZ R187, R29, UR25, -R198.reuse ;  /* 0x000000191dbb7c23 */ /* 0x100fe200080108c6 */
[--C-:B------:R-:W-:Y:S01]  /*d590*/  FFMA.FTZ R186, R23, UR25, -R198.reuse ;  /* 0x0000001917ba7c23 */ /* 0x100fe200080108c6 */
[--C-:B------:R-:W-:Y:S01]  /*d5a0*/  FFMA.FTZ R185, R9, UR25, -R198.reuse ;  /* 0x0000001909b97c23 */ /* 0x100fe200080108c6 */
[--C-:B------:R-:W-:Y:S01]  /*d5b0*/  FFMA.FTZ R201, R201, UR25, -R198.reuse ;  /* 0x00000019c9c97c23 */ /* 0x100fe200080108c6 */
[----:B------:R-:W-:Y:S01]  /*d5c0*/  FFMA.FTZ R203, R203, UR25, -R198 ;  /* 0x00000019cbcb7c23 */ /* 0x000fe200080108c6 */
[----:B-1----:R-:W-:Y:S01]  /*d5d0*/  FMNMX.FTZ R166, R28, R7, !PT ;  /* 0x000000071ca67209 */ /* 0x002fe20007810000 */
[----:B------:R-:W-:Y:S01]  /*d5e0*/  MUFU.EX2 R188, R188 ;  /* 0x000000bc00bc7308 */ /* 0x000fe20000000800 */
[----:B------:R-:W-:Y:S01]  /*d5f0*/  LDSM.16.MT88.4 R28, [R214+0xa000] ;  /* 0x00a00000d61c783b */ /* 0x000fe20000004200 */
[----:B--2---:R-:W-:Y:S02]  /*d600*/  FMNMX.FTZ R165, R0, R165, !PT ;  /* 0x000000a500a57209 */ /* 0x004fe40007810000 */
[C---:B------:R-:W-:Y:S01]  /*d610*/  FMUL.FTZ R237, R166.reuse, UR25 ;  /* 0x00000019a6ed7c20 */ /* 0x040fe20008410000 */
[----:B------:R-:W-:-:S02]  /*d620*/  FSETP.NEU.FTZ.AND P1, PT, R166, -INF , PT ;  /* 0xff800000a600780b */ /* 0x000fc40003f3d000 */
[C---:B------:R-:W-:Y:S01]  /*d630*/  FSETP.NEU.FTZ.AND P0, PT, R165.reuse, -INF , PT ;  /* 0xff800000a500780b */ /* 0x040fe20003f1d000 */
[----:B------:R-:W-:Y:S01]  /*d640*/  FMUL.FTZ R207, R165, UR25 ;  /* 0x00000019a5cf7c20 */ /* 0x000fe20008410000 */
[----:B------:R-:W-:Y:S01]  /*d650*/  FSEL R237, R237, RZ, P1 ;  /* 0x000000ffeded7208 */ /* 0x000fe20000800000 */
[----:B------:R-:W-:Y:S01]  /*d660*/  MUFU.EX2 R187, R187 ;  /* 0x000000bb00bb7308 */ /* 0x000fe20000000800 */
[----:B---3--:R-:W-:Y:S02]  /*d670*/  FMNMX.FTZ R167, R5, R2, !PT ;  /* 0x0000000205a77209 */ /* 0x008fe40007810000 */
[----:B------:R-:W-:Y:S01]  /*d680*/  FSEL R5, R165, RZ, P0 ;  /* 0x000000ffa5057208 */ /* 0x000fe20000000000 */
[--C-:B------:R-:W-:Y:S01]  /*d690*/  FFMA.FTZ R171, R4, UR25, -R237.reuse ;  /* 0x0000001904ab7c23 */ /* 0x100fe200080108ed */
[C---:B------:R-:W-:Y:S01]  /*d6a0*/  FSETP.NEU.FTZ.AND P2, PT, R167.reuse, -INF , PT ;  /* 0xff800000a700780b */ /* 0x040fe20003f5d000 */
[----:B------:R-:W-:Y:S01]  /*d6b0*/  FFMA.FTZ R177, R16, UR25, -R237 ;  /* 0x0000001910b17c23 */ /* 0x000fe200080108ed */
[C---:B------:R-:W-:Y:S01]  /*d6c0*/  FMUL.FTZ R193, R167.reuse, UR25 ;  /* 0x00000019a7c17c20 */ /* 0x040fe20008410000 */
[----:B------:R-:W-:Y:S01]  /*d6d0*/  FADD.FTZ R4, R244, -R5 ;  /* 0x80000005f4047221 */ /* 0x000fe20000010000 */
[----:B------:R-:W-:Y:S01]  /*d6e0*/  FSEL R16, R167, RZ, P2 ;  /* 0x000000ffa7107208 */ /* 0x000fe20001000000 */
[--C-:B------:R-:W-:Y:S01]  /*d6f0*/  FFMA.FTZ R184, R14, UR25, -R237.reuse ;  /* 0x000000190eb87c23 */ /* 0x100fe200080108ed */
[----:B------:R-:W-:Y:S01]  /*d700*/  FSEL R207, R207, RZ, P0 ;  /* 0x000000ffcfcf7208 */ /* 0x000fe20000000000 */
[----:B------:R-:W-:Y:S01]  /*d710*/  FMUL.FTZ R190, R4, UR25 ;  /* 0x0000001904be7c20 */ /* 0x000fe20008410000 */
[----:B------:R-:W-:Y:S01]  /*d720*/  FSEL R4, R168, RZ, P3 ;  /* 0x000000ffa8047208 */ /* 0x000fe20001800000 */
[----:B------:R-:W-:Y:S01]  /*d730*/  FADD.FTZ R16, R3, -R16 ;  /* 0x8000001003107221 */ /* 0x000fe20000010000 */
[----:B------:R-:W-:Y:S01]  /*d740*/  FSEL R193, R193, RZ, P2 ;  /* 0x000000ffc1c17208 */ /* 0x000fe20001000000 */
[----:B------:R-:W-:Y:S01]  /*d750*/  FFMA.FTZ R178, R26, UR25, -R237 ;  /* 0x000000191ab27c23 */ /* 0x000fe200080108ed */
[----:B------:R-:W-:Y:S01]  /*d760*/  FFMA.FTZ R176, R6, UR25, -R207 ;  /* 0x0000001906b07c23 */ /* 0x000fe200080108cf */
[----:B------:R-:W-:Y:S01]  /*d770*/  FADD.FTZ R17, R235, -R4 ;  /* 0x80000004eb117221 */ /* 0x000fe20000010000 */
[----:B------:R-:W-:Y:S01]  /*d780*/  FMUL.FTZ R16, R16, UR25 ;  /* 0x0000001910107c20 */ /* 0x000fe20008410000 */
[----:B------:R-:W-:Y:S01]  /*d790*/  FFMA.FTZ R179, R12, UR25, -R193 ;  /* 0x000000190cb37c23 */ /* 0x000fe200080108c1 */
[--C-:B------:R-:W-:Y:S01]  /*d7a0*/  FFMA.FTZ R2, R32, UR25, -R207.reuse ;  /* 0x0000001920027c23 */ /* 0x100fe200080108cf */
[----:B------:R-:W-:Y:S01]  /*d7b0*/  FMUL.FTZ R17, R17, UR25 ;  /* 0x0000001911117c20 */ /* 0x000fe20008410000 */
[--C-:B------:R-:W-:Y:S01]  /*d7c0*/  FFMA.FTZ R0, R20, UR25, -R207.reuse ;  /* 0x0000001914007c23 */ /* 0x100fe200080108cf */
[----:B------:R-:W-:Y:S01]  /*d7d0*/  FFMA.FTZ R191, R22, UR25, -R207 ;  /* 0x0000001916bf7c23 */ /* 0x000fe200080108cf */
[--C-:B------:R-:W-:Y:S01]  /*d7e0*/  FFMA.FTZ R194, R10, UR25, -R193.reuse ;  /* 0x000000190ac27c23 */ /* 0x100fe200080108c1 */
[--C-:B------:R-:W-:Y:S01]  /*d7f0*/  FFMA.FTZ R196, R8, UR25, -R193.reuse ;  /* 0x0000001908c47c23 */ /* 0x100fe200080108c1 */
[----:B------:R-:W-:Y:S01]  /*d800*/  FFMA.FTZ R3, R18, UR25, -R193 ;  /* 0x0000001912037c23 */ /* 0x000fe200080108c1 */
[----:B------:R-:W1:Y:S01]  /*d810*/  MUFU.EX2 R195, R17 ;  /* 0x0000001100c37308 */ /* 0x000e620000000800 */
[----:B------:R-:W2:Y:S01]  /*d820*/  LDSM.16.MT88.4 R32, [R216+0xa000] ;  /* 0x00a00000d820783b */ /* 0x000ea20000004200 */
[----:B------:R-:W-:Y:S01]  /*d830*/  FSEL R192, R166, RZ, P1 ;  /* 0x000000ffa6c07208 */ /* 0x000fe20000800000 */
[--C-:B------:R-:W-:Y:S01]  /*d840*/  FFMA.FTZ R234, R234, UR25, -R237.reuse ;  /* 0x00000019eaea7c23 */ /* 0x100fe200080108ed */
[--C-:B------:R-:W-:Y:S01]  /*d850*/  FFMA.FTZ R235, R236, UR25, -R237.reuse ;  /* 0x00000019eceb7c23 */ /* 0x100fe200080108ed */
[----:B------:R-:W3:Y:S01]  /*d860*/  LDSM.16.MT88.4 R24, [R213+0xa000] ;  /* 0x00a00000d518783b */ /* 0x000ee20000004200 */
[----:B------:R-:W-:Y:S01]  /*d870*/  FFMA.FTZ R232, R232, UR25, -R237 ;  /* 0x00000019e8e87c23 */ /* 0x000fe200080108ed */
[----:B------:R-:W-:Y:S01]  /*d880*/  FADD.FTZ R192, R245, -R192 ;  /* 0x800000c0f5c07221 */ /* 0x000fe20000010000 */
[----:B------:R4:W5:Y:S01]  /*d890*/  MUFU.EX2 R199, R16 ;  /* 0x0000001000c77308 */ /* 0x0009620000000800 */
[----:B------:R-:W3:Y:S01]  /*d8a0*/  LDSM.16.MT88.4 R20, [R212+0xa000] ;  /* 0x00a00000d414783b */ /* 0x000ee20000004200 */
[--C-:B------:R-:W-:Y:S01]  /*d8b0*/  FFMA.FTZ R206, R206, UR25, -R207.reuse ;  /* 0x00000019cece7c23 */ /* 0x100fe200080108cf */
[----:B------:R-:W-:Y:S01]  /*d8c0*/  FMUL.FTZ R192, R192, UR25 ;  /* 0x00000019c0c07c20 */ /* 0x000fe20008410000 */
[--C-:B------:R-:W-:Y:S01]  /*d8d0*/  FFMA.FTZ R239, R204, UR25, -R207.reuse ;  /* 0x00000019ccef7c23 */ /* 0x100fe200080108cf */
[----:B------:R-:W3:Y:S01]  /*d8e0*/  LDSM.16.MT88.4 R12, [R216+0xb000] ;  /* 0x00b00000d80c783b */ /* 0x000ee20000004200 */
[----:B------:R-:W-:Y:S01]  /*d8f0*/  FFMA.FTZ R202, R202, UR25, -R207 ;  /* 0x00000019caca7c23 */ /* 0x000fe200080108cf */
[----:B------:R-:W-:Y:S01]  /*d900*/  FFMA.FTZ R237, R230, UR25, -R237 ;  /* 0x00000019e6ed7c23 */ /* 0x000fe200080108ed */
[----:B------:R-:W-:Y:S01]  /*d910*/  MUFU.EX2 R184, R184 ;  /* 0x000000b800b87308 */ /* 0x000fe20000000800 */
[----:B------:R-:W3:Y:S01]  /*d920*/  LDSM.16.MT88.4 R8, [R214+0xb000] ;  /* 0x00b00000d608783b */ /* 0x000ee20000004200 */
[-C--:B-1----:R-:W-:Y:S01]  /*d930*/  FMUL.FTZ R160, R160, R195.reuse ;  /* 0x000000c3a0a07220 */ /* 0x082fe20000410000 */
[-C--:B------:R-:W-:Y:S01]  /*d940*/  FMUL.FTZ R161, R161, R195.reuse ;  /* 0x000000c3a1a17220 */ /* 0x080fe20000410000 */
[-C--:B------:R-:W-:Y:S01]  /*d950*/  FMUL.FTZ R148, R148, R195.reuse ;  /* 0x000000c394947220 */ /* 0x080fe20000410000 */
[----:B------:R-:W1:Y:S01]  /*d960*/  LDSM.16.MT88.4 R4, [R213+0xb000] ;  /* 0x00b00000d504783b */ /* 0x000e620000004200 */
[-C--:B------:R-:W-:Y:S01]  /*d970*/  FMUL.FTZ R149, R149, R195.reuse ;  /* 0x000000c395957220 */ /* 0x080fe20000410000 */
[----:B------:R-:W-:Y:S01]  /*d980*/  FMUL.FTZ R144, R144, R195 ;  /* 0x000000c390907220 */ /* 0x000fe20000410000 */
[----:B------:R-:W2:Y:S01]  /*d990*/  MUFU.EX2 R177, R177 ;  /* 0x000000b100b17308 */ /* 0x000ea20000000800 */
[----:B----4-:R-:W4:Y:S01]  /*d9a0*/  LDSM.16.MT88.4 R16, [R212+0xb000] ;  /* 0x00b00000d410783b */ /* 0x010f220000004200 */
[-C--:B-----5:R-:W-:Y:S01]  /*d9b0*/  FMUL.FTZ R162, R162, R199.reuse ;  /* 0x000000c7a2a27220 */ /* 0x0a0fe20000410000 */
[----:B------:R-:W-:Y:S01]  /*d9c0*/  FMUL.FTZ R163, R163, R199 ;  /* 0x000000c7a3a37220 */ /* 0x000fe20000410000 */
[----:B------:R-:W-:Y:S01]  /*d9d0*/  FMUL.FTZ R145, R145, R195 ;  /* 0x000000c391917220 */ /* 0x000fe20000410000 */
[-C--:B------:R-:W-:Y:S01]  /*d9e0*/  FMUL.FTZ R150, R150, R199.reuse ;  /* 0x000000c796967220 */ /* 0x080fe20000410000 */
[-C--:B------:R-:W-:Y:S01]  /*d9f0*/  FMUL.FTZ R151, R151, R199.reuse ;  /* 0x000000c797977220 */ /* 0x080fe20000410000 */
        /* <DEDUP_REMOVED lines=9> */
[----:B------:R-:W5:Y:S01]  /*da90*/  MUFU.EX2 R171, R171 ;  /* 0x000000ab00ab7308 */ /* 0x000f620000000800 */
        /* <DEDUP_REMOVED lines=16> */
[----:B-----5:R-:W-:Y:S01]  /*dba0*/  F2FP.BF16.F32.PACK_AB R174, R171, R178 ;  /* 0x000000b2abae723e */ /* 0x020fe200000010ff */
        /* <DEDUP_REMOVED lines=22> */
[----:B------:R-:W2:Y:S01]  /*dd10*/  MUFU.EX2 R192, R192 ;  /* 0x000000c000c07308 */ /* 0x000ea20000000800 */
[-C--:B------:R-:W-:Y:S01]  /*dd20*/  FMUL.FTZ R102, R102, R199.reuse ;  /* 0x000000c766667220 */ /* 0x080fe20000410000 */
[----:B------:R-:W-:Y:S01]  /*dd30*/  FMUL.FTZ R103, R103, R199 ;  /* 0x000000c767677220 */ /* 0x000fe20000410000 */
[-C--:B------:R-:W-:Y:S01]  /*dd40*/  FMUL.FTZ R112, R112, R195.reuse ;  /* 0x000000c370707220 */ /* 0x080fe20000410000 */
[----:B------:R-:W-:Y:S01]  /*dd50*/  FMUL.FTZ R113, R113, R195 ;  /* 0x000000c371717220 */ /* 0x000fe20000410000 */
[-C--:B------:R-:W-:Y:S01]  /*dd60*/  FMUL.FTZ R114, R114, R199.reuse ;  /* 0x000000c772727220 */ /* 0x080fe20000410000 */
[----:B------:R-:W-:Y:S01]  /*dd70*/  FMUL.FTZ R115, R115, R199 ;  /* 0x000000c773737220 */ /* 0x000fe20000410000 */
[-C--:B------:R-:W-:Y:S01]  /*dd80*/  FMUL.FTZ R116, R116, R195.reuse ;  /* 0x000000c374747220 */ /* 0x080fe20000410000 */
[----:B------:R-:W3:Y:S01]  /*dd90*/  MUFU.EX2 R190, R190 ;  /* 0x000000be00be7308 */ /* 0x000ee20000000800 */
        /* <DEDUP_REMOVED lines=15> */
[----:B------:R-:W-:Y:S01]  /*de90*/  MUFU.EX2 R185, R185 ;  /* 0x000000b900b97308 */ /* 0x000fe20000000800 */
[-C--:B---3--:R-:W-:Y:S01]  /*dea0*/  FMUL.FTZ R158, R158, R190.reuse ;  /* 0x000000be9e9e7220 */ /* 0x088fe20000410000 */
        /* <DEDUP_REMOVED lines=15> */
[----:B------:R-:W-:Y:S01]  /*dfa0*/  FMUL.FTZ R45, R45, R192 ;  /* 0x000000c02d2d7220 */ /* 0x000fe20000410000 */
[-C--:B------:R-:W-:Y:S01]  /*dfb0*/  FMUL.FTZ R46, R46, R190.reuse ;  /* 0x000000be2e2e7220 */ /* 0x080fe20000410000 */
[----:B------:R-:W-:Y:S01]  /*dfc0*/  FMUL.FTZ R47, R47, R190 ;  /* 0x000000be2f2f7220 */ /* 0x000fe20000410000 */
[-C--:B------:R-:W-:Y:S01]  /*dfd0*/  FMUL.FTZ R56, R56, R192.reuse ;  /* 0x000000c038387220 */ /* 0x080fe20000410000 */
[-C--:B------:R-:W-:Y:S01]  /*dfe0*/  FMUL.FTZ R57, R57, R192.reuse ;  /* 0x000000c039397220 */ /* 0x080fe20000410000 */
[----:B------:R-:W-:Y:S01]  /*dff0*/  FMUL.FTZ R60, R60, R192 ;  /* 0x000000c03c3c7220 */ /* 0x000fe20000410000 */
[-C--:B------:R-:W-:Y:S01]  /*e000*/  FMUL.FTZ R58, R58, R190.reuse ;  /* 0x000000be3a3a7220 */ /* 0x080fe20000410000 */
[----:B------:R-:W-:Y:S01]  /*e010*/  MUFU.EX2 R196, R196 ;  /* 0x000000c400c47308 */ /* 0x000fe20000000800 */
[----:B------:R-:W-:Y:S01]  /*e020*/  FMUL.FTZ R59, R59, R190 ;  /* 0x000000be3b3b7220 */ /* 0x000fe20000410000 */
[-C--:B------:R-:W-:Y:S01]  /*e030*/  FMUL.FTZ R61, R61, R192.reuse ;  /* 0x000000c03d3d7220 */ /* 0x080fe20000410000 */
[-C--:B------:R-:W-:Y:S01]  /*e040*/  FMUL.FTZ R72, R72, R192.reuse ;  /* 0x000000c048487220 */ /* 0x080fe20000410000 */
[----:B------:R-:W-:Y:S01]  /*e050*/  FMUL.FTZ R73, R73, R192 ;  /* 0x000000c049497220 */ /* 0x000fe20000410000 */
[-C--:B------:R-:W-:Y:S01]  /*e060*/  FMUL.FTZ R62, R62, R190.reuse ;  /* 0x000000be3e3e7220 */ /* 0x080fe20000410000 */
[----:B------:R-:W-:Y:S01]  /*e070*/  FMUL.FTZ R63, R63, R190 ;  /* 0x000000be3f3f7220 */ /* 0x000fe20000410000 */
[-C--:B------:R-:W-:Y:S01]  /*e080*/  FMUL.FTZ R76, R76, R192.reuse ;  /* 0x000000c04c4c7220 */ /* 0x080fe20000410000 */
[----:B------:R-:W3:Y:S01]  /*e090*/  MUFU.EX2 R3, R3 ;  /* 0x0000000300037308 */ /* 0x000ee20000000800 */
        /* <DEDUP_REMOVED lines=30> */
[----:B------:R-:W-:Y:S01]  /*e280*/  FMUL.FTZ R131, R131, R199 ;  /* 0x000000c783837220 */ /* 0x000fe20000410000 */
[----:B------:R-:W-:Y:S01]  /*e290*/  FFMA.FTZ R207, R200, UR25, -R207 ;  /* 0x00000019c8cf7c23 */ /* 0x000fe200080108cf */
[----:B------:R-:W-:Y:S01]  /*e2a0*/  MUFU.EX2 R234, R234 ;  /* 0x000000ea00ea7308 */ /* 0x000fe20000000800 */
[--C-:B------:R-:W-:Y:S01]  /*e2b0*/  FFMA.FTZ R200, R205, UR25, -R198.reuse ;  /* 0x00000019cdc87c23 */ /* 0x100fe200080108c6 */
[--C-:B------:R-:W-:Y:S01]  /*e2c0*/  FFMA.FTZ R170, R170, UR25, -R193.reuse ;  /* 0x00000019aaaa7c23 */ /* 0x100fe200080108c1 */
[C---:B------:R-:W-:Y:S01]  /*e2d0*/  HMMA.16816.F32.BF16 R152, R172.reuse, R34, R152 ;  /* 0x00000022ac98723c */ /* 0x040fe20000041898 */
[--C-:B------:R-:W-:Y:S01]  /*e2e0*/  FFMA.FTZ R169, R169, UR25, -R193.reuse ;  /* 0x00000019a9a97c23 */ /* 0x100fe200080108c1 */
[----:B------:R-:W-:Y:S01]  /*e2f0*/  FFMA.FTZ R198, R197, UR25, -R198 ;  /* 0x00000019c5c67c23 */ /* 0x000fe200080108c6 */
[--C-:B------:R-:W-:Y:S01]  /*e300*/  FFMA.FTZ R164, R164, UR25, -R193.reuse ;  /* 0x00000019a4a47c23 */ /* 0x100fe200080108c1 */
[----:B------:R-:W-:Y:S01]  /*e310*/  FFMA.FTZ R189, R189, UR25, -R193 ;  /* 0x00000019bdbd7c23 */ /* 0x000fe200080108c1 */
[----:B------:R-:W5:Y:S01]  /*e320*/  MUFU.EX2 R235, R235 ;  /* 0x000000eb00eb7308 */ /* 0x000f620000000800 */
[----:B------:R-:W-:Y:S01]  /*e330*/  HMMA.16816.F32.BF16 R140, R172, R28, R140 ;  /* 0x0000001cac8c723c */ /* 0x000fe2000004188c */
[----:B------:R-:W-:Y:S01]  /*e340*/  FFMA.FTZ R184, R231, R192, R184 ;  /* 0x000000c0e7b87223 */ /* 0x000fe200000100b8 */
[----:B------:R-:W-:Y:S01]  /*e350*/  FFMA.FTZ R229, R229, R190, R176 ;  /* 0x000000bee5e57223 */ /* 0x000fe200000100b0 */
[----:B------:R-:W-:-:S02]  /*e360*/  PLOP3.LUT P0, PT, PT, PT, UP0, 0x80, 0x0 ;  /* 0x000000000000781c */ /* 0x000fc40003f0f008 */
[----:B------:R-:W-:Y:S01]  /*e370*/  FADD.FTZ R177, R177, R184 ;  /* 0x000000b8b1b17221 */ /* 0x000fe20000010000 */
        /* <DEDUP_REMOVED lines=9> */
[C---:B------:R-:W-:Y:S05]  /*e410*/  HMMA.16816.F32.BF16 R44, R172.reuse, R26, R44 ;  /* 0x0000001aac2c723c */ /* 0x040fea000004182c */
[----:B------:R-:W-:Y:S01]  /*e420*/  MUFU.EX2 R206, R206 ;  /* 0x000000ce00ce7308 */ /* 0x000fe20000000800 */
[C---:B------:R-:W-:Y:S06]  /*e430*/  HMMA.16816.F32.BF16 R56, R172.reuse, R20, R56 ;  /* 0x00000014ac38723c */ /* 0x040fec0000041838 */
[C---:B------:R-:W-:Y:S01]  /*e440*/  HMMA.16816.F32.BF16 R60, R172.reuse, R22, R60 ;  /* 0x00000016ac3c723c */ /* 0x040fe2000004183c */
[----:B------:R-:W5:Y:S05]  /*e450*/  MUFU.EX2 R239, R239 ;  /* 0x000000ef00ef7308 */ /* 0x000f6a0000000800 */
[C---:B------:R-:W-:Y:S03]  /*e460*/  HMMA.16816.F32.BF16 R72, R172.reuse, R12, R72 ;  /* 0x0000000cac48723c */ /* 0x040fe60000041848 */
[----:B------:R-:W-:Y:S03]  /*e470*/  MUFU.EX2 R202, R202 ;  /* 0x000000ca00ca7308 */ /* 0x000fe60000000800 */
[C---:B------:R-:W-:Y:S05]  /*e480*/  HMMA.16816.F32.BF16 R76, R172.reuse, R14, R76 ;  /* 0x0000000eac4c723c */ /* 0x040fea000004184c */
[----:B------:R-:W5:Y:S01]  /*e490*/  MUFU.EX2 R207, R207 ;  /* 0x000000cf00cf7308 */ /* 0x000f620000000800 */
[C---:B------:R-:W-:Y:S06]  /*e4a0*/  HMMA.16816.F32.BF16 R88, R172.reuse, R8, R88 ;  /* 0x00000008ac58723c */ /* 0x040fec0000041858 */
[C---:B------:R-:W-:Y:S01]  /*e4b0*/  HMMA.16816.F32.BF16 R92, R172.reuse, R10, R92 ;  /* 0x0000000aac5c723c */ /* 0x040fe2000004185c */
[----:B------:R-:W-:Y:S05]  /*e4c0*/  MUFU.EX2 R200, R200 ;  /* 0x000000c800c87308 */ /* 0x000fea0000000800 */
[C---:B-1----:R-:W-:Y:S03]  /*e4d0*/  HMMA.16816.F32.BF16 R104, R172.reuse, R4, R104 ;  /* 0x00000004ac68723c */ /* 0x042fe60000041868 */
[----:B------:R-:W1:Y:S03]  /*e4e0*/  MUFU.EX2 R201, R201 ;  /* 0x000000c900c97308 */ /* 0x000e660000000800 */
[C---:B------:R-:W-:Y:S05]  /*e4f0*/  HMMA.16816.F32.BF16 R108, R172.reuse, R6, R108 ;  /* 0x00000006ac6c723c */ /* 0x040fea000004186c */
[----:B------:R-:W-:Y:S01]  /*e500*/  MUFU.EX2 R170, R170 ;  /* 0x000000aa00aa7308 */ /* 0x000fe20000000800 */
[C---:B----4-:R-:W-:Y:S06]  /*e510*/  HMMA.16816.F32.BF16 R120, R172.reuse, R16, R120 ;  /* 0x00000010ac78723c */ /* 0x050fec0000041878 */
[----:B------:R-:W-:Y:S01]  /*e520*/  HMMA.16816.F32.BF16 R124, R172, R18, R124 ;  /* 0x00000012ac7c723c */ /* 0x000fe2000004187c */
[----:B------:R-:W4:Y:S06]  /*e530*/  MUFU.EX2 R169, R169 ;  /* 0x000000a900a97308 */ /* 0x000f2c0000000800 */
[----:B------:R-:W-:Y:S01]  /*e540*/  F2FP.BF16.F32.PACK_AB R172, R187, R188 ;  /* 0x000000bcbbac723e */ /* 0x000fe200000010ff */
[----:B------:R-:W-:Y:S01]  /*e550*/  FFMA.FTZ R188, R233, R195, R188 ;  /* 0x000000c3e9bc7223 */ /* 0x000fe200000100bc */
[----:B--2---:R-:W-:Y:S01]  /*e560*/  F2FP.BF16.F32.PACK_AB R173, R194, R179 ;  /* 0x000000b3c2ad723e */ /* 0x004fe200000010ff */
[----:B------:R-:W-:Y:S01]  /*e570*/  FFMA.FTZ R179, R228, R199, R179 ;  /* 0x000000c7e4b37223 */ /* 0x000fe200000100b3 */
        /* <DEDUP_REMOVED lines=8> */
[----:B------:R-:W2:Y:S01]  /*e600*/  MUFU.EX2 R198, R198 ;  /* 0x000000c600c67308 */ /* 0x000ea20000000800 */
[----:B------:R-:W-:Y:S01]  /*e610*/  FADD.FTZ R185, R185, R186 ;  /* 0x000000bab9b97221 */ /* 0x000fe20000010000 */
[----:B------:R-:W-:-:S03]  /*e620*/  FADD.FTZ R3, R3, R196 ;  /* 0x000000c403037221 */ /* 0x000fc60000010000 */
[C---:B------:R-:W-:Y:S01]  /*e630*/  HMMA.16816.F32.BF16 R148, R172.reuse, R34, R148 ;  /* 0x00000022ac94723c */ /* 0x040fe20000041894 */
[----:B------:R-:W-:Y:S02]  /*e640*/  LDSM.16.MT88.4 R32, [R214+0xa800] ;  /* 0x00a80000d620783b */ /* 0x000fe40000004200 */
[----:B------:R-:W-:Y:S03]  /*e650*/  MUFU.EX2 R164, R164 ;  /* 0x000000a400a47308 */ /* 0x000fe60000000800 */
[C---:B------:R-:W-:Y:S05]  /*e660*/  HMMA.16816.F32.BF16 R144, R172.reuse, R28, R144 ;  /* 0x0000001cac90723c */ /* 0x040fea0000041890 */
[----:B------:R-:W3:Y:S01]  /*e670*/  MUFU.EX2 R189, R189 ;  /* 0x000000bd00bd7308 */ /* 0x000ee20000000800 */
[C---:B------:R-:W-:Y:S01]  /*e680*/  HMMA.16816.F32.BF16 R132, R172.reuse, R30, R132 ;  /* 0x0000001eac84723c */ /* 0x040fe20000041884 */
[----:B------:R-:W-:Y:S05]  /*e690*/  LDSM.16.MT88.4 R28, [R213+0xa800] ;  /* 0x00a80000d51c783b */ /* 0x000fea0000004200 */
[C---:B------:R-:W-:Y:S06]  /*e6a0*/  HMMA.16816.F32.BF16 R36, R172.reuse, R24, R36 ;  /* 0x00000018ac24723c */ /* 0x040fec0000041824 */
[C---:B------:R-:W-:Y:S01]  /*e6b0*/  HMMA.16816.F32.BF16 R48, R172.reuse, R26, R48 ;  /* 0x0000001aac30723c */ /* 0x040fe20000041830 */
[----:B------:R-:W1:Y:S05]  /*e6c0*/  LDSM.16.MT88.4 R24, [R216+0xa800] ;  /* 0x00a80000d818783b */ /* 0x000e6a0000004200 */
[C---:B------:R-:W-:Y:S06]  /*e6d0*/  HMMA.16816.F32.BF16 R52, R172.reuse, R20, R52 ;  /* 0x00000014ac34723c */ /* 0x040fec0000041834 */
[C---:B------:R-:W-:Y:S01]  /*e6e0*/  HMMA.16816.F32.BF16 R64, R172.reuse, R22, R64 ;  /* 0x00000016ac40723c */ /* 0x040fe20000041840 */
[----:B------:R-:W4:Y:S05]  /*e6f0*/  LDSM.16.MT88.4 R20, [R212+0xa800] ;  /* 0x00a80000d414783b */ /* 0x000f2a0000004200 */
[C---:B------:R-:W-:Y:S06]  /*e700*/  HMMA.16816.F32.BF16 R68, R172.reuse, R12, R68 ;  /* 0x0000000cac44723c */ /* 0x040fec0000041844 */
[C---:B------:R-:W-:Y:S01]  /*e710*/  HMMA.16816.F32.BF16 R80, R172.reuse, R14, R80 ;  /* 0x0000000eac50723c */ /* 0x040fe20000041850 */
[----:B------:R-:W-:Y:S05]  /*e720*/  LDSM.16.MT88.4 R12, [R214+0xb800] ;  /* 0x00b80000d60c783b */ /* 0x000fea0000004200 */
[C---:B------:R-:W-:Y:S06]  /*e730*/  HMMA.16816.F32.BF16 R84, R172.reuse, R8, R84 ;  /* 0x00000008ac54723c */ /* 0x040fec0000041854 */
[C---:B------:R-:W-:Y:S01]  /*e740*/  HMMA.16816.F32.BF16 R96, R172.reuse, R10, R96 ;  /* 0x0000000aac60723c */ /* 0x040fe20000041860 */
[----:B------:R-:W-:Y:S05]  /*e750*/  LDSM.16.MT88.4 R8, [R213+0xb800] ;  /* 0x00b80000d508783b */ /* 0x000fea0000004200 */
[C---:B------:R-:W-:Y:S06]  /*e760*/  HMMA.16816.F32.BF16 R100, R172.reuse, R4, R100 ;  /* 0x00000004ac64723c */ /* 0x040fec0000041864 */
[C---:B------:R-:W-:Y:S01]  /*e770*/  HMMA.16816.F32.BF16 R112, R172.reuse, R6, R112 ;  /* 0x00000006ac70723c */ /* 0x040fe20000041870 */
[----:B------:R-:W-:Y:S05]  /*e780*/  LDSM.16.MT88.4 R4, [R212+0xb800] ;  /* 0x00b80000d404783b */ /* 0x000fea0000004200 */
[C---:B------:R-:W-:Y:S06]  /*e790*/  HMMA.16816.F32.BF16 R116, R172.reuse, R16, R116 ;  /* 0x00000010ac74723c */ /* 0x040fec0000041874 */
[----:B------:R-:W-:Y:S01]  /*e7a0*/  HMMA.16816.F32.BF16 R128, R172, R18, R128 ;  /* 0x00000012ac80723c */ /* 0x000fe20000041880 */
[----:B------:R-:W2:Y:S06]  /*e7b0*/  LDSM.16.MT88.4 R16, [R216+0xb800] ;  /* 0x00b80000d810783b */ /* 0x000eac0000004200 */
[----:B-----5:R-:W-:Y:S01]  /*e7c0*/  F2FP.BF16.F32.PACK_AB R172, R235, R234 ;  /* 0x000000eaebac723e */ /* 0x020fe200000010ff */
        /* <DEDUP_REMOVED lines=12> */
[C---:B------:R-:W-:Y:S06]  /*e890*/  HMMA.16816.F32.BF16 R152, R172.reuse, R26, R152 ;  /* 0x0000001aac98723c */ /* 0x040fec0000041898 */
[C---:B------:R-:W-:Y:S06]  /*e8a0*/  HMMA.16816.F32.BF16 R140, R172.reuse, R32, R140 ;  /* 0x00000020ac8c723c */ /* 0x040fec000004188c */
[C---:B------:R-:W-:Y:S06]  /*e8b0*/  HMMA.16816.F32.BF16 R136, R172.reuse, R34, R136 ;  /* 0x00000022ac88723c */ /* 0x040fec0000041888 */
[C---:B------:R-:W-:Y:S06]  /*e8c0*/  HMMA.16816.F32.BF16 R40, R172.reuse, R28, R40 ;  /* 0x0000001cac28723c */ /* 0x040fec0000041828 */
        /* <DEDUP_REMOVED lines=17> */
[----:B---3--:R-:W-:Y:S01]  /*e9e0*/  F2FP.BF16.F32.PACK_AB R175, R189, R164 ;  /* 0x000000a4bdaf723e */ /* 0x008fe200000010ff */
        /* <DEDUP_REMOVED lines=23> */
.L_x_1180:
[----:B------:R-:W-:-:S12]  /*eb60*/  UIADD3 UR20, UR24, -0x1, URZ ;  /* 0xffffffff18147890 */ /* 0x000fd8000fffe03f */
.L_x_1185:
[----:B------:R-:W-:-:S13]  /*eb70*/  ISETP.LE.AND P0, PT, RZ, UR20, PT ;  /* 0x00000014ff007c0c */ /* 0x000fda000bf03270 */
[----:B------:R-:W-:Y:S05]  /*eb80*/  @!P0 BRA `(.L_x_1186) ;  /* 0x0000002400d08947 */ /* 0x000fea0003800000 */
[----:B------:R-:W-:Y:S01]  /*eb90*/  IMAD.MOV.U32 R2, RZ, RZ, R167 ;  /* 0x000000ffff027224 */ /* 0x000fe200078e00a7 */
[----:B------:R-:W-:Y:S01]  /*eba0*/  MOV R0, R165 ;  /* 0x000000a500007202 */ /* 0x000fe20000000f00 */
[----:B------:R-:W-:Y:S01]  /*ebb0*/  IMAD.MOV.U32 R171, RZ, RZ, R168 ;  /* 0x000000ffffab7224 */ /* 0x000fe200078e00a8 */
        /* <DEDUP_REMOVED lines=10> */
[----:B------:R-:W-:Y:S06]  /*ec60*/  BRA `(.L_x_1187) ;  /* 0x0000000000607947 */ /* 0x000fec0003800000 */
.L_x_1189:
[----:B------:R-:W-:Y:S04]  /*ec70*/  UIADD3 UR25, UR20, -0x1, URZ ;  /* 0xffffffff14197890 */ /* 0x000fe8000fffe03f */
[----:B------:R-:W-:Y:S02]  /*ec80*/  USHF.R.S32.HI UR23, URZ, 0x1f, UR25 ;  /* 0x0000001f3f177899 */ /* 0x000fe40008011419 */
[----:B------:R-:W-:Y:S02]  /*ec90*/  UIMAD.WIDE.U32 UR26, UR25, UR8, URZ ;  /* 0x00000008191a72a5 */ /* 0x000fe4000f8e003f */
[----:B------:R-:W-:Y:S04]  /*eca0*/  UIMAD UR23, UR23, UR8, URZ ;  /* 0x00000008171772a4 */ /* 0x000fe8000f8e023f */
[----:B------:R-:W-:Y:S01]  /*ecb0*/  UIMAD UR23, UR25, UR9, UR23 ;  /* 0x00000009191772a4 */ /* 0x000fe2000f8e0217 */
[----:B------:R-:W-:Y:S02]  /*ecc0*/  IMAD.U32 R5, RZ, RZ, UR26 ;  /* 0x0000001aff057e24 */ /* 0x000fe4000f8e00ff */
[----:B------:R-:W-:Y:S01]  /*ecd0*/  IMAD.U32 R4, RZ, RZ, UR26 ;  /* 0x0000001aff047e24 */ /* 0x000fe2000f8e00ff */
[----:B------:R-:W-:Y:S02]  /*ece0*/  UIADD3 UR23, UR27, UR23, URZ ;  /* 0x000000171b177290 */ /* 0x000fe4000fffe03f */
[----:B------:R-:W-:Y:S04]  /*ecf0*/  LEA R6, P1, R5, R224, 0x5 ;  /* 0x000000e005067211 */ /* 0x000fe800078228ff */
[----:B------:R-:W-:Y:S01]  /*ed00*/  IMAD.U32 R5, RZ, RZ, UR23 ;  /* 0x00000017ff057e24 */ /* 0x000fe2000f8e00ff */
[----:B------:R-:W-:Y:S04]  /*ed10*/  LEA R14, P2, R6, UR6, 0x1 ;  /* 0x00000006060e7c11 */ /* 0x000fe8000f8408ff */
        /* <DEDUP_REMOVED lines=13> */
.L_x_1187:
[----:B------:R-:W-:Y:S04]  /*edf0*/  DEPBAR.LE SB0, 0x0 ;  /* 0x000080000000791a */ /* 0x000fe80000000000 */
[----:B------:R-:W-:Y:S01]  /*ee00*/  BAR.SYNC.DEFER_BLOCKING 0x0 ;  /* 0x0000000000007b1d */ /* 0x000fe20000010000 */
[----:B------:R-:W-:Y:S01]  /*ee10*/  MOV R169, UR20 ;  /* 0x0000001400a97c02 */ /* 0x000fe20008000f00 */
[----:B------:R-:W-:Y:S02]  /*ee20*/  USHF.R.S32.HI UR25, URZ, 0x1f, UR20 ;  /* 0x0000001f3f197899 */ /* 0x000fe40008011414 */
[----:B------:R-:W-:Y:S02]  /*ee30*/  UIMAD UR23, UR18, UR20, URZ ;  /* 0x00000014121772a4 */ /* 0x000fe4000f8e023f */
[----:B------:R-:W-:Y:S02]  /*ee40*/  IMAD.WIDE.U32 R238, R169, UR19, R234 ;  /* 0x00000013a9ee7c25 */ /* 0x000fe4000f8e00ea */
[----:B------:R-:W-:Y:S01]  /*ee50*/  UIMAD UR23, UR25, UR19, UR23 ;  /* 0x00000013191772a4 */ /* 0x000fe2000f8e0217 */
[C---:B------:R-:W-:Y:S05]  /*ee60*/  LEA R236, P0, R238.reuse, UR10, 0x1 ;  /* 0x0000000aeeec7c11 */ /* 0x040fea000f8008ff */
[----:B------:R-:W-:Y:S04]  /*ee70*/  IADD3 R168, R239, UR23, RZ ;  /* 0x00000017efa87c10 */ /* 0x000fe8000fffe0ff */
[----:B------:R-:W-:Y:S02]  /*ee80*/  LEA.HI.X R237, R238, UR11, R168, 0x1, P0 ;  /* 0x0000000beeed7c11 */ /* 0x000fe400080f0ca8 */
[----:B------:R-:W-:Y:S03]  /*ee90*/  IADD3 R240, P0, R236, UR24, RZ ;  /* 0x00000018ecf07c10 */ /* 0x000fe6000ff1e0ff */
[----:B------:R-:W-:Y:S01]  /*eea0*/  @!PT LDS RZ, [RZ] ;  /* 0x00000000fffff984 */ /* 0x000fe20000000800 */
[----:B------:R-:W-:Y:S01]  /*eeb0*/  @!PT LDS RZ, [RZ] ;  /* 0x00000000fffff984 */ /* 0x000fe20000000800 */
[----:B------:R-:W-:Y:S01]  /*eec0*/  @!PT LDS RZ, [RZ] ;  /* 0x00000000fffff984 */ /* 0x000fe20000000800 */
[----:B------:R-:W-:Y:S01]  /*eed0*/  LDGSTS.E.BYPASS.LTC128B.128 [R223+0xa000], desc[UR16][R236.64] ;  /* 0x0a000000ecdf7fae */ /* 0x000fe2000b901d50 */
[----:B------:R-:W-:Y:S02]  /*eee0*/  IADD3.X R241, R237, UR22, RZ, P0, !PT ;  /* 0x00000016edf17c10 */ /* 0x000fe400087fe4ff */
[----:B------:R-:W-:Y:S05]  /*eef0*/  ISETP.LT.AND P0, PT, RZ, UR20, PT ;  /* 0x00000014ff007c0c */ /* 0x000fea000bf01270 */
[----:B------:R-:W-:Y:S08]  /*ef00*/  LDGSTS.E.BYPASS.LTC128B.128 [R223+0xb000], desc[UR16][R236.64+0x80] ;  /* 0x0b000080ecdf7fae */ /* 0x000ff0000b901d50 */
[----:B------:R-:W-:Y:S08]  /*ef10*/  LDGSTS.E.BYPASS.LTC128B.128 [R223+0xa800], desc[UR16][R240.64] ;  /* 0x0a800000f0df7fae */ /* 0x000ff0000b901d50 */
[----:B------:R1:W-:Y:S08]  /*ef20*/  LDGSTS.E.BYPASS.LTC128B.128 [R223+0xb800], desc[UR16][R240.64+0x80] ;  /* 0x0b800080f0df7fae */ /* 0x0003f0000b901d50 */
[----:B------:R-:W-:Y:S08]  /*ef30*/  LDSM.16.M88.4 R164, [R222] ;  /* 0x00000000dea4783b */ /* 0x000ff00000000200 */
[----:B------:R-:W2:Y:S08]  /*ef40*/  LDSM.16.M88.4 R172, [R221+0x8000] ;  /* 0x00800000ddac783b */ /* 0x000eb00000000200 */
        /* <DEDUP_REMOVED lines=13> */
[----:B------:R-:W4:Y:S03]  /*f020*/  LDSM.16.M88.4 R204, [R215+0x8000] ;  /* 0x00800000d7cc783b */ /* 0x000f260000000200 */
        /* <DEDUP_REMOVED lines=95> */
[----:B------:R-:W-:Y:S02]  /*f620*/  MUFU.TANH R232, R232 ;  /* 0x000000e800e87308 */ /* 0x000fe40000002400 */
        /* <DEDUP_REMOVED lines=18> */
[----:B------:R-:W-:Y:S05]  /*f750*/  FMUL.FTZ R31, R31, UR21 ;  /* 0x000000151f1f7c20 */ /* 0x000fea0008410000 */
[----:B------:R4:W-:Y:S01]  /*f760*/  MUFU.TANH R9, R238 ;  /* 0x000000ee00097308 */ /* 0x0009e20000002400 */
[----:B--2---:R-:W-:Y:S09]  /*f770*/  FMUL.FTZ R168, R32, UR21 ;  /* 0x0000001520a87c20 */ /* 0x004ff20008410000 */
[----:B------:R1:W-:Y:S01]  /*f780*/  MUFU.TANH R189, R168 ;  /* 0x000000a800bd7308 */ /* 0x0003e20000002400 */
[----:B---3--:R-:W-:Y:S09]  /*f790*/  FMUL.FTZ R242, R17, UR21 ;  /* 0x0000001511f27c20 */ /* 0x008ff20008410000 */
[----:B------:R2:W-:Y:S01]  /*f7a0*/  MUFU.TANH R199, R169 ;  /* 0x000000a900c77308 */ /* 0x0005e20000002400 */
[----:B----4-:R-:W-:Y:S09]  /*f7b0*/  FMUL.FTZ R238, R34, UR21 ;  /* 0x0000001522ee7c20 */ /* 0x010ff20008410000 */
[----:B------:R3:W-:Y:S01]  /*f7c0*/  MUFU.TANH R205, R244 ;  /* 0x000000f400cd7308 */ /* 0x0007e20000002400 */
[----:B-1----:R-:W-:Y:S09]  /*f7d0*/  FMNMX.FTZ R168, R243, R171, !PT ;  /* 0x000000abf3a87209 */ /* 0x002ff20007810000 */
[----:B------:R1:W-:Y:S01]  /*f7e0*/  MUFU.TANH R198, R170 ;  /* 0x000000aa00c67308 */ /* 0x0003e20000002400 */
[----:B--2---:R-:W-:Y:S09]  /*f7f0*/  FMUL.FTZ R169, R23, UR21 ;  /* 0x0000001517a97c20 */ /* 0x004ff20008410000 */
[----:B------:R-:W2:Y:S01]  /*f800*/  MUFU.TANH R241, R241 ;  /* 0x000000f100f17308 */ /* 0x000ea20000002400 */
[----:B---3--:R-:W-:Y:S09]  /*f810*/  FMUL.FTZ R244, R27, UR21 ;  /* 0x000000151bf47c20 */ /* 0x008ff20008410000 */
[----:B------:R3:W-:Y:S01]  /*f820*/  MUFU.TANH R13, R242 ;  /* 0x000000f2000d7308 */ /* 0x0007e20000002400 */
[----:B-1----:R-:W-:Y:S09]  /*f830*/  FMUL.FTZ R170, R30, UR21 ;  /* 0x000000151eaa7c20 */ /* 0x002ff20008410000 */
[----:B------:R-:W1:Y:S01]  /*f840*/  MUFU.TANH R236, R236 ;  /* 0x000000ec00ec7308 */ /* 0x000e620000002400 */
[----:B--2---:R-:W-:Y:S09]  /*f850*/  FMNMX.FTZ R245, R241, R168, !PT ;  /* 0x000000a8f1f57209 */ /* 0x004ff20007810000 */
        /* <DEDUP_REMOVED lines=10> */
[----:B------:R-:W1:Y:S10]  /*f900*/  MUFU.TANH R237, R237 ;  /* 0x000000ed00ed7308 */ /* 0x000e740000002400 */
[----:B------:R-:W2:Y:S01]  /*f910*/  MUFU.TANH R230, R230 ;  /* 0x000000e600e67308 */ /* 0x000ea20000002400 */
[----:B---3--:R-:W-:Y:S09]  /*f920*/  FMNMX.FTZ R238, R239, R3, !PT ;  /* 0x00000003efee7209 */ /* 0x008ff20007810000 */
        /* <DEDUP_REMOVED lines=8> */
[----:B------:R-:W2:Y:S01]  /*f9b0*/  MUFU.TANH R190, R169 ;  /* 0x000000a900be7308 */ /* 0x000ea20000002400 */
[----:B---3--:R-:W-:Y:S02]  /*f9c0*/  FMNMX.FTZ R168, R251, R168, !PT ;  /* 0x000000a8fba87209 */ /* 0x008fe40007810000 */
[----:B------:R-:W-:Y:S07]  /*f9d0*/  FMNMX.FTZ R238, R9, R238, !PT ;  /* 0x000000ee09ee7209 */ /* 0x000fee0007810000 */
[----:B------:R-:W3:Y:S01]  /*f9e0*/  MUFU.TANH R249, R249 ;  /* 0x000000f900f97308 */ /* 0x000ee20000002400 */
[----:B-1----:R-:W-:Y:S04]  /*f9f0*/  FMNMX.FTZ R168, R252, R168, !PT ;  /* 0x000000a8fca87209 */ /* 0x002fe80007810000 */
[----:B------:R-:W-:Y:S05]  /*fa00*/  FMNMX.FTZ R168, R189, R168, !PT ;  /* 0x000000a8bda87209 */ /* 0x000fea0007810000 */
[----:B------:R-:W-:Y:S01]  /*fa10*/  MUFU.TANH R248, R248 ;  /* 0x000000f800f87308 */ /* 0x000fe20000002400 */
[----:B--2---:R-:W-:Y:S04]  /*fa20*/  FMNMX.FTZ R242, R190, R242, !PT ;  /* 0x000000f2bef27209 */ /* 0x004fe80007810000 */
[----:B------:R-:W-:Y:S05]  /*fa30*/  FMNMX.FTZ R242, R183, R242, !PT ;  /* 0x000000f2b7f27209 */ /* 0x000fea0007810000 */
[----:B------:R-:W-:Y:S01]  /*fa40*/  MUFU.TANH R250, R250 ;  /* 0x000000fa00fa7308 */ /* 0x000fe20000002400 */
[----:B---3--:R-:W-:Y:S09]  /*fa50*/  FMNMX.FTZ R238, R249, R238, !PT ;  /* 0x000000eef9ee7209 */ /* 0x008ff20007810000 */
        /* <DEDUP_REMOVED lines=9> */
.L_x_1188:
[----:B------:R-:W-:Y:S01]  /*faf0*/  FMNMX.FTZ R238, R248, R238, !PT ;  /* 0x000000eef8ee7209 */ /* 0x000fe20007810000 */
[----:B-1----:R-:W1:Y:S01]  /*fb00*/  SHFL.BFLY PT, R15, R168, 0x2, 0x1f ;  /* 0x0c401f00a80f7f89 */ /* 0x002e6200000e0000 */
[----:B------:R-:W-:Y:S01]  /*fb10*/  FMNMX.FTZ R5, R250, R245, !PT ;  /* 0x000000f5fa057209 */ /* 0x000fe20007810000 */
[----:B------:R-:W-:Y:S01]  /*fb20*/  UIADD3 UR20, UR20, -0x1, URZ ;  /* 0xffffffff14147890 */ /* 0x000fe2000fffe03f */
[----:B--2---:R-:W-:Y:S05]  /*fb30*/  FMNMX.FTZ R12, R182, R242, !PT ;  /* 0x000000f2b60c7209 */ /* 0x004fea0007810000 */
[----:B------:R-:W-:Y:S01]  /*fb40*/  LDSM.16.MT88.4 R20, [R216+0xa000] ;  /* 0x00a00000d814783b */ /* 0x000fe20000004200 */
[----:B------:R-:W-:Y:S02]  /*fb50*/  FMNMX.FTZ R17, R247, R238, !PT ;  /* 0x000000eef7117209 */ /* 0x000fe40007810000 */
[----:B------:R-:W-:Y:S02]  /*fb60*/  FMNMX.FTZ R5, R244, R5, !PT ;  /* 0x00000005f4057209 */ /* 0x000fe40007810000 */
[----:B------:R-:W-:Y:S02]  /*fb70*/  FMNMX.FTZ R6, R246, R17, !PT ;  /* 0x00000011f6067209 */ /* 0x000fe40007810000 */
[----:B------:R-:W-:Y:S01]  /*fb80*/  FMNMX.FTZ R4, R170, R5, !PT ;  /* 0x00000005aa047209 */ /* 0x000fe20007810000 */
[----:B------:R-:W2:Y:S03]  /*fb90*/  SHFL.BFLY PT, R7, R12, 0x2, 0x1f ;  /* 0x0c401f000c077f89 */ /* 0x000ea600000e0000 */
[----:B------:R-:W-:Y:S05]  /*fba0*/  FMNMX.FTZ R8, R169, R4, !PT ;  /* 0x00000004a9087209 */ /* 0x000fea0007810000 */
[----:B------:R-:W3:Y:S08]  /*fbb0*/  SHFL.BFLY PT, R17, R6, 0x2, 0x1f ;  /* 0x0c401f0006117f89 */ /* 0x000ef000000e0000 */
[----:B------:R-:W4:Y:S08]  /*fbc0*/  SHFL.BFLY PT, R5, R8, 0x2, 0x1f ;  /* 0x0c401f0008057f89 */ /* 0x000f3000000e0000 */
[----:B------:R-:W-:Y:S08]  /*fbd0*/  LDSM.16.MT88.4 R172, [R214+0xa000] ;  /* 0x00a00000d6ac783b */ /* 0x000ff00000004200 */
[----:B------:R-:W-:Y:S08]  /*fbe0*/  LDSM.16.MT88.4 R184, [R212+0xa800] ;  /* 0x00a80000d4b8783b */ /* 0x000ff00000004200 */
[----:B------:R-:W-:Y:S08]  /*fbf0*/  LDSM.16.MT88.4 R192, [R214+0xb800] ;  /* 0x00b80000d6c0783b */ /* 0x000ff00000004200 */
[----:B------:R-:W-:Y:S01]  /*fc00*/  LDSM.16.MT88.4 R200, [R212+0xb800] ;  /* 0x00b80000d4c8783b */ /* 0x000fe20000004200 */
[----:B-1----:R-:W-:Y:S02]  /*fc10*/  FMNMX.FTZ R15, R168, R15, !PT ;  /* 0x0000000fa80f7209 */ /* 0x002fe40007810000 */
[----:B--2---:R-:W-:Y:S02]  /*fc20*/  FMNMX.FTZ R10, R12, R7, !PT ;  /* 0x000000070c0a7209 */ /* 0x004fe40007810000 */
[----:B---3--:R-:W-:Y:S02]  /*fc30*/  FMNMX.FTZ R7, R6, R17, !PT ;  /* 0x0000001106077209 */ /* 0x008fe40007810000 */
        /* <DEDUP_REMOVED lines=33> */
[----:B------:R-:W-:Y:S01]  /*fe50*/  FSEL R177, R177, RZ, P1 ;  /* 0x000000ffb1b17208 */ /* 0x000fe20000800000 */
[----:B------:R-:W-:Y:S01]  /*fe60*/  FMUL.FTZ R164, R6, UR4 ;  /* 0x0000000406a47c20 */ /* 0x000fe20008410000 */
[----:B------:R-:W-:Y:S01]  /*fe70*/  FMUL.FTZ R4, R2, UR4 ;  /* 0x0000000402047c20 */ /* 0x000fe20008410000 */
[----:B------:R-:W-:Y:S01]  /*fe80*/  FMUL.FTZ R6, R0, UR4 ;  /* 0x0000000400067c20 */ /* 0x000fe20008410000 */
[----:B------:R-:W1:Y:S01]  /*fe90*/  MUFU.EX2 R3, R5 ;  /* 0x0000000500037308 */ /* 0x000e620000000800 */
[--C-:B------:R-:W-:Y:S01]  /*fea0*/  FFMA.FTZ R207, R237, UR4, -R177.reuse ;  /* 0x00000004edcf7c23 */ /* 0x100fe200080108b1 */
[--C-:B------:R-:W-:Y:S01]  /*feb0*/  FFMA.FTZ R205, R206, UR4, -R177.reuse ;  /* 0x00000004cecd7c23 */ /* 0x100fe200080108b1 */
[--C-:B------:R-:W-:Y:S01]  /*fec0*/  FFMA.FTZ R204, R197, UR4, -R177.reuse ;  /* 0x00000004c5cc7c23 */ /* 0x100fe200080108b1 */
[----:B------:R-:W-:Y:S01]  /*fed0*/  FFMA.FTZ R171, R199, UR4, -R177 ;  /* 0x00000004c7ab7c23 */ /* 0x000fe200080108b1 */
[--C-:B------:R-:W-:Y:S01]  /*fee0*/  FFMA.FTZ R239, R239, UR4, -R176.reuse ;  /* 0x00000004efef7c23 */ /* 0x100fe200080108b0 */
[--C-:B------:R-:W-:Y:S01]  /*fef0*/  FFMA.FTZ R230, R230, UR4, -R176.reuse ;  /* 0x00000004e6e67c23 */ /* 0x100fe200080108b0 */
[--C-:B------:R-:W-:Y:S03]  /*ff00*/  FFMA.FTZ R237, R11, UR4, -R176.reuse ;  /* 0x000000040bed7c23 */ /* 0x100fe600080108b0 */
[----:B------:R-:W2:Y:S01]  /*ff10*/  MUFU.EX2 R2, R4 ;  /* 0x0000000400027308 */ /* 0x000ea20000000800 */
[----:B------:R-:W-:Y:S01]  /*ff20*/  FFMA.FTZ R206, R9, UR4, -R176 ;  /* 0x0000000409ce7c23 */ /* 0x000fe200080108b0 */
[--C-:B------:R-:W-:Y:S01]  /*ff30*/  FFMA.FTZ R198, R198, UR4, -R179.reuse ;  /* 0x00000004c6c67c23 */ /* 0x100fe200080108b3 */
[----:B------:R-:W-:Y:S01]  /*ff40*/  FFMA.FTZ R189, R189, UR4, -R178 ;  /* 0x00000004bdbd7c23 */ /* 0x000fe200080108b2 */
[--C-:B------:R-:W-:Y:S01]  /*ff50*/  FFMA.FTZ R190, R190, UR4, -R179.reuse ;  /* 0x00000004bebe7c23 */ /* 0x100fe200080108b3 */
[--C-:B------:R-:W-:Y:S01]  /*ff60*/  FFMA.FTZ R183, R183, UR4, -R179.reuse ;  /* 0x00000004b7b77c23 */ /* 0x100fe200080108b3 */
[----:B------:R-:W-:Y:S01]  /*ff70*/  FFMA.FTZ R179, R182, UR4, -R179 ;  /* 0x00000004b6b37c23 */ /* 0x000fe200080108b3 */
[--C-:B------:R-:W-:Y:S03]  /*ff80*/  FFMA.FTZ R249, R249, UR4, -R176.reuse ;  /* 0x00000004f9f97c23 */ /* 0x100fe600080108b0 */
[----:B------:R-:W3:Y:S01]  /*ff90*/  MUFU.EX2 R0, R6 ;  /* 0x0000000600007308 */ /* 0x000ee20000000800 */
        /* <DEDUP_REMOVED lines=38> */
[----:B------:R-:W-:Y:S03]  /*10200*/  FMUL.FTZ R40, R2, R40 ;  /* 0x0000002802287220 */ /* 0x000fe60000410000 */
[----:B------:R-:W3:Y:S01]  /*10210*/  MUFU.EX2 R236, R236 ;  /* 0x000000ec00ec7308 */ /* 0x000ee20000000800 */
[----:B--2---:R-:W-:Y:S01]  /*10220*/  F2FP.BF16.F32.PACK_AB R156, R242, R245 ;  /* 0x000000f5f29c723e */ /* 0x004fe200000010ff */
[----:B------:R-:W-:Y:S01]  /*10230*/  FMUL.FTZ R41, R2, R41 ;  /* 0x0000002902297220 */ /* 0x000fe20000410000 */
        /* <DEDUP_REMOVED lines=12> */
[C---:B------:R-:W-:Y:S03]  /*10300*/  FMUL.FTZ R51, R3.reuse, R51 ;  /* 0x0000003303337220 */ /* 0x040fe60000410000 */
[----:B------:R-:W5:Y:S01]  /*10310*/  MUFU.EX2 R240, R240 ;  /* 0x000000f000f07308 */ /* 0x000f620000000800 */
[----:B---3--:R-:W-:Y:S01]  /*10320*/  F2FP.BF16.F32.PACK_AB R157, R236, R238 ;  /* 0x000000eeec9d723e */ /* 0x008fe200000010ff */
[C---:B------:R-:W-:Y:S01]  /*10330*/  FMUL.FTZ R52, R164.reuse, R52 ;  /* 0x00000034a4347220 */ /* 0x040fe20000410000 */
[----:B------:R-:W-:Y:S01]  /*10340*/  FMUL.FTZ R53, R164, R53 ;  /* 0x00000035a4357220 */ /* 0x000fe20000410000 */
[C---:B------:R-:W-:Y:S01]  /*10350*/  FMUL.FTZ R54, R3.reuse, R54 ;  /* 0x0000003603367220 */ /* 0x040fe20000410000 */
[C---:B------:R-:W-:Y:S01]  /*10360*/  FMUL.FTZ R55, R3.reuse, R55 ;  /* 0x0000003703377220 */ /* 0x040fe20000410000 */
        /* <DEDUP_REMOVED lines=12> */
[C---:B------:R-:W-:Y:S01]  /*10430*/  FMUL.FTZ R65, R164.reuse, R65 ;  /* 0x00000041a4417220 */ /* 0x040fe20000410000 */
[C---:B------:R-:W-:Y:S01]  /*10440*/  FMUL.FTZ R66, R3.reuse, R66 ;  /* 0x0000004203427220 */ /* 0x040fe20000410000 */
[C---:B------:R-:W-:Y:S01]  /*10450*/  FMUL.FTZ R67, R3.reuse, R67 ;  /* 0x0000004303437220 */ /* 0x040fe20000410000 */
[C---:B------:R-:W-:Y:S01]  /*10460*/  FMUL.FTZ R68, R164.reuse, R68 ;  /* 0x00000044a4447220 */ /* 0x040fe20000410000 */
[----:B------:R-:W-:Y:S01]  /*10470*/  FMUL.FTZ R69, R164, R69 ;  /* 0x00000045a4457220 */ /* 0x000fe20000410000 */
[C---:B------:R-:W-:Y:S03]  /*10480*/  FMUL.FTZ R70, R3.reuse, R70 ;  /* 0x0000004603467220 */ /* 0x040fe60000410000 */
[----:B------:R-:W-:Y:S01]  /*10490*/  MUFU.EX2 R239, R239 ;  /* 0x000000ef00ef7308 */ /* 0x000fe20000000800 */
[C---:B------:R-:W-:Y:S01]  /*104a0*/  FMUL.FTZ R71, R3.reuse, R71 ;  /* 0x0000004703477220 */ /* 0x040fe20000410000 */
        /* <DEDUP_REMOVED lines=11> */
[C---:B------:R-:W-:Y:S01]  /*10560*/  FMUL.FTZ R81, R164.reuse, R81 ;  /* 0x00000051a4517220 */ /* 0x040fe20000410000 */
[C---:B------:R-:W-:Y:S01]  /*10570*/  FMUL.FTZ R82, R3.reuse, R82 ;  /* 0x0000005203527220 */ /* 0x040fe20000410000 */
[C---:B------:R-:W-:Y:S01]  /*10580*/  FMUL.FTZ R83, R3.reuse, R83 ;  /* 0x0000005303537220 */ /* 0x040fe20000410000 */
[-C--:B------:R-:W-:Y:S02]  /*10590*/  HMMA.16816.F32.BF16 R4, R156, R20.reuse, R4 ;  /* 0x000000149c04723c */ /* 0x080fe40000041804 */
[----:B------:R-:W-:Y:S03]  /*105a0*/  MUFU.EX2 R207, R207 ;  /* 0x000000cf00cf7308 */ /* 0x000fe60000000800 */
[C---:B------:R-:W-:Y:S01]  /*105b0*/  FMUL.FTZ R100, R164.reuse, R100 ;  /* 0x00000064a4647220 */ /* 0x040fe20000410000 */
[----:B------:R-:W-:Y:S01]  /*105c0*/  FMUL.FTZ R101, R164, R101 ;  /* 0x00000065a4657220 */ /* 0x000fe20000410000 */
[C---:B------:R-:W-:Y:S01]  /*105d0*/  FMUL.FTZ R102, R3.reuse, R102 ;  /* 0x0000006603667220 */ /* 0x040fe20000410000 */
[C---:B------:R-:W-:Y:S04]  /*105e0*/  FMUL.FTZ R103, R3.reuse, R103 ;  /* 0x0000006703677220 */ /* 0x040fe80000410000 */
        /* <DEDUP_REMOVED lines=39> */
[----:B------:R5:W-:Y:S01]  /*10860*/  MUFU.EX2 R152, R198 ;  /* 0x000000c600987308 */ /* 0x000be20000000800 */
[----:B------:R-:W-:Y:S01]  /*10870*/  FMUL.FTZ R119, R3, R119 ;  /* 0x0000007703777220 */ /* 0x000fe20000410000 */
[C---:B------:R-:W-:Y:S01]  /*10880*/  FMUL.FTZ R120, R2.reuse, R120 ;  /* 0x0000007802787220 */ /* 0x040fe20000410000 */
[----:B------:R-:W-:Y:S01]  /*10890*/  FMUL.FTZ R121, R2, R121 ;  /* 0x0000007902797220 */ /* 0x000fe20000410000 */
[C---:B------:R-:W-:Y:S01]  /*108a0*/  FMUL.FTZ R122, R0.reuse, R122 ;  /* 0x0000007a007a7220 */ /* 0x040fe20000410000 */
[----:B------:R-:W-:Y:S01]  /*108b0*/  FMUL.FTZ R123, R0, R123 ;  /* 0x0000007b007b7220 */ /* 0x000fe20000410000 */
[--C-:B------:R-:W-:Y:S01]  /*108c0*/  FFMA.FTZ R248, R248, UR4, -R176.reuse ;  /* 0x00000004f8f87c23 */ /* 0x100fe200080108b0 */
[--C-:B------:R-:W-:Y:S03]  /*108d0*/  FFMA.FTZ R250, R250, UR4, -R177.reuse ;  /* 0x00000004fafa7c23 */ /* 0x100fe600080108b1 */
[----:B------:R-:W1:Y:S01]  /*108e0*/  MUFU.EX2 R153, R190 ;  /* 0x000000be00997308 */ /* 0x000e620000000800 */
[----:B---3--:R-:W-:Y:S01]  /*108f0*/  F2FP.BF16.F32.PACK_AB R163, R171, R204 ;  /* 0x000000ccaba3723e */ /* 0x008fe200000010ff */
[--C-:B------:R-:W-:Y:S01]  /*10900*/  FFMA.FTZ R244, R244, UR4, -R177.reuse ;  /* 0x00000004f4f47c23 */ /* 0x100fe200080108b1 */
[--C-:B------:R-:W-:Y:S01]  /*10910*/  FFMA.FTZ R247, R247, UR4, -R176.reuse ;  /* 0x00000004f7f77c23 */ /* 0x100fe200080108b0 */
[--C-:B------:R-:W-:Y:S01]  /*10920*/  FFMA.FTZ R170, R170, UR4, -R177.reuse ;  /* 0x00000004aaaa7c23 */ /* 0x100fe200080108b1 */
[----:B------:R-:W-:Y:S01]  /*10930*/  FFMA.FTZ R176, R246, UR4, -R176 ;  /* 0x00000004f6b07c23 */ /* 0x000fe200080108b0 */
[----:B------:R-:W-:Y:S01]  /*10940*/  FFMA.FTZ R177, R169, UR4, -R177 ;  /* 0x00000004a9b17c23 */ /* 0x000fe200080108b1 */
[C---:B------:R-:W-:Y:S01]  /*10950*/  FMUL.FTZ R124, R2.reuse, R124 ;  /* 0x0000007c027c7220 */ /* 0x040fe20000410000 */
[C---:B------:R-:W-:Y:S01]  /*10960*/  HMMA.16816.F32.BF16 R8, R160.reuse, R20, R8 ;  /* 0x00000014a008723c */ /* 0x040fe20000041808 */
[----:B-----5:R-:W-:Y:S01]  /*10970*/  LDSM.16.MT88.4 R196, [R213+0xb800] ;  /* 0x00b80000d5c4783b */ /* 0x020fe20000004200 */
[----:B------:R-:W-:Y:S02]  /*10980*/  MUFU.EX2 R154, R189 ;  /* 0x000000bd009a7308 */ /* 0x000fe40000000800 */
[----:B------:R-:W-:Y:S01]  /*10990*/  FMUL.FTZ R125, R2, R125 ;  /* 0x0000007d027d7220 */ /* 0x000fe20000410000 */
[----:B------:R-:W-:Y:S01]  /*109a0*/  FMUL.FTZ R126, R0, R126 ;  /* 0x0000007e007e7220 */ /* 0x000fe20000410000 */
[-C--:B------:R-:W-:Y:S06]  /*109b0*/  HMMA.16816.F32.BF16 R12, R160, R22.reuse, R12 ;  /* 0x00000016a00c723c */ /* 0x080fec000004180c */
[----:B------:R3:W-:Y:S01]  /*109c0*/  MUFU.EX2 R155, R183 ;  /* 0x000000b7009b7308 */ /* 0x0007e20000000800 */
[C---:B------:R-:W-:Y:S01]  /*109d0*/  FMUL.FTZ R20, R164.reuse, R144 ;  /* 0x00000090a4147220 */ /* 0x040fe20000410000 */
[C---:B------:R-:W-:Y:S04]  /*109e0*/  HMMA.16816.F32.BF16 R16, R156.reuse, R22, R16 ;  /* 0x000000169c10723c */ /* 0x040fe80000041810 */
[----:B------:R-:W-:Y:S01]  /*109f0*/  FMUL.FTZ R21, R164, R145 ;  /* 0x00000091a4157220 */ /* 0x000fe20000410000 */
[----:B------:R-:W-:Y:S02]  /*10a00*/  FMUL.FTZ R127, R0, R127 ;  /* 0x0000007f007f7220 */ /* 0x000fe40000410000 */
[C---:B------:R-:W-:Y:S01]  /*10a10*/  FMUL.FTZ R22, R3.reuse, R146 ;  /* 0x0000009203167220 */ /* 0x040fe20000410000 */
[C---:B------:R-:W-:Y:S01]  /*10a20*/  FMUL.FTZ R23, R3.reuse, R147 ;  /* 0x0000009303177220 */ /* 0x040fe20000410000 */
[----:B------:R-:W5:Y:S02]  /*10a30*/  MUFU.EX2 R145, R179 ;  /* 0x000000b300917308 */ /* 0x000f640000000800 */
[C---:B------:R-:W-:Y:S01]  /*10a40*/  FMUL.FTZ R128, R164.reuse, R128 ;  /* 0x00000080a4807220 */ /* 0x040fe20000410000 */
[C---:B------:R-:W-:Y:S01]  /*10a50*/  FMUL.FTZ R129, R164.reuse, R129 ;  /* 0x00000081a4817220 */ /* 0x040fe20000410000 */
[C---:B------:R-:W-:Y:S01]  /*10a60*/  FMUL.FTZ R130, R3.reuse, R130 ;  /* 0x0000008203827220 */ /* 0x040fe20000410000 */
[C---:B------:R-:W-:Y:S01]  /*10a70*/  FMUL.FTZ R131, R3.reuse, R131 ;  /* 0x0000008303837220 */ /* 0x040fe20000410000 */
[-C--:B------:R-:W-:Y:S01]  /*10a80*/  HMMA.16816.F32.BF16 R20, R156, R172.reuse, R20 ;  /* 0x000000ac9c14723c */ /* 0x080fe20000041814 */
[----:B---3--:R-:W-:Y:S03]  /*10a90*/  LDSM.16.MT88.4 R180, [R213+0xa800] ;  /* 0x00a80000d5b4783b */ /* 0x008fe60000004200 */
[----:B------:R-:W-:Y:S01]  /*10aa0*/  MUFU.EX2 R249, R249 ;  /* 0x000000f900f97308 */ /* 0x000fe20000000800 */
[----:B------:R-:W-:Y:S01]  /*10ab0*/  FFMA.FTZ R245, R164, R233, R245 ;  /* 0x000000e9a4f57223 */ /* 0x000fe200000100f5 */
[----:B------:R-:W-:Y:S01]  /*10ac0*/  FFMA.FTZ R238, R3, R228, R238 ;  /* 0x000000e403ee7223 */ /* 0x000fe200000100ee */
[----:B------:R-:W-:Y:S01]  /*10ad0*/  MOV R3, R166 ;  /* 0x000000a600037202 */ /* 0x000fe20000000f00 */
[C---:B------:R-:W-:Y:S06]  /*10ae0*/  HMMA.16816.F32.BF16 R24, R160.reuse, R172, R24 ;  /* 0x000000aca018723c */ /* 0x040fec0000041818 */
[----:B------:R-:W3:Y:S01]  /*10af0*/  MUFU.EX2 R248, R248 ;  /* 0x000000f800f87308 */ /* 0x000ee20000000800 */
[----:B------:R-:W-:Y:S01]  /*10b00*/  FFMA.FTZ R239, R2, R231, R239 ;  /* 0x000000e702ef7223 */ /* 0x000fe200000100ef */
[-C--:B------:R-:W-:Y:S03]  /*10b10*/  HMMA.16816.F32.BF16 R28, R160, R174.reuse, R28 ;  /* 0x000000aea01c723c */ /* 0x080fe6000004181c */
[----:B-1----:R-:W-:Y:S03]  /*10b20*/  F2FP.BF16.F32.PACK_AB R173, R153, R152 ;  /* 0x0000009899ad723e */ /* 0x002fe600000010ff */
[C---:B------:R-:W-:Y:S02]  /*10b30*/  HMMA.16816.F32.BF16 R32, R156.reuse, R174, R32 ;  /* 0x000000ae9c20723c */ /* 0x040fe40000041820 */
[----:B------:R-:W-:Y:S03]  /*10b40*/  MUFU.EX2 R250, R250 ;  /* 0x000000fa00fa7308 */ /* 0x000fe60000000800 */
[----:B------:R-:W-:Y:S01]  /*10b50*/  FFMA.FTZ R207, R0, R229, R207 ;  /* 0x000000e500cf7223 */ /* 0x000fe200000100cf */
[-C--:B------:R-:W-:Y:S06]  /*10b60*/  HMMA.16816.F32.BF16 R36, R156, R148.reuse, R36 ;  /* 0x000000949c24723c */ /* 0x080fec0000041824 */
[----:B------:R-:W-:Y:S01]  /*10b70*/  MUFU.EX2 R244, R244 ;  /* 0x000000f400f47308 */ /* 0x000fe20000000800 */
[----:B-----5:R-:W-:Y:S01]  /*10b80*/  F2FP.BF16.F32.PACK_AB R175, R145, R155 ;  /* 0x0000009b91af723e */ /* 0x020fe200000010ff */
[C---:B------:R-:W-:Y:S08]  /*10b90*/  HMMA.16816.F32.BF16 R40, R160.reuse, R148, R40 ;  /* 0x00000094a028723c */ /* 0x040ff00000041828 */
[----:B------:R-:W-:Y:S01]  /*10ba0*/  MUFU.EX2 R247, R247 ;  /* 0x000000f700f77308 */ /* 0x000fe20000000800 */
[-C--:B------:R-:W-:Y:S03]  /*10bb0*/  HMMA.16816.F32.BF16 R44, R160, R150.reuse, R44 ;  /* 0x00000096a02c723c */ /* 0x080fe6000004182c */
[----:B------:R-:W-:Y:S03]  /*10bc0*/  FADD.FTZ R242, R242, R245 ;  /* 0x000000f5f2f27221 */ /* 0x000fe60000010000 */
[C---:B------:R-:W-:Y:S01]  /*10bd0*/  HMMA.16816.F32.BF16 R48, R156.reuse, R150, R48 ;  /* 0x000000969c30723c */ /* 0x040fe20000041830 */
[----:B------:R-:W-:Y:S02]  /*10be0*/  LDSM.16.MT88.4 R148, [R216+0xa800] ;  /* 0x00a80000d894783b */ /* 0x000fe40000004200 */
[----:B------:R-:W-:Y:S02]  /*10bf0*/  MUFU.EX2 R246, R176 ;  /* 0x000000b000f67308 */ /* 0x000fe40000000800 */
[----:B------:R-:W-:Y:S01]  /*10c00*/  FADD.FTZ R238, R236, R238 ;  /* 0x000000eeecee7221 */ /* 0x000fe20000010000 */
[-C--:B--2---:R-:W-:Y:S07]  /*10c10*/  HMMA.16816.F32.BF16 R52, R156, R132.reuse, R52 ;  /* 0x000000849c34723c */ /* 0x084fee0000041834 */
[----:B------:R-:W-:Y:S01]  /*10c20*/  MUFU.EX2 R170, R170 ;  /* 0x000000aa00aa7308 */ /* 0x000fe20000000800 */
[----:B------:R-:W-:Y:S01]  /*10c30*/  FADD.FTZ R230, R230, R239 ;  /* 0x000000efe6e67221 */ /* 0x000fe20000010000 */
[C---:B------:R-:W-:Y:S04]  /*10c40*/  HMMA.16816.F32.BF16 R56, R160.reuse, R132, R56 ;  /* 0x00000084a038723c */ /* 0x040fe80000041838 */
[----:B------:R-:W-:Y:S02]  /*10c50*/  FADD.FTZ R207, R205, R207 ;  /* 0x000000cfcdcf7221 */ /* 0x000fe40000010000 */
[-C--:B------:R-:W-:Y:S02]  /*10c60*/  HMMA.16816.F32.BF16 R60, R160, R134.reuse, R60 ;  /* 0x00000086a03c723c */ /* 0x080fe4000004183c */
[----:B------:R-:W-:Y:S03]  /*10c70*/  MUFU.EX2 R169, R177 ;  /* 0x000000b100a97308 */ /* 0x000fe60000000800 */
[--C-:B------:R-:W-:Y:S01]  /*10c80*/  FFMA.FTZ R132, R251, UR4, -R178.reuse ;  /* 0x00000004fb847c23 */ /* 0x100fe200080108b2 */
[C---:B------:R-:W-:Y:S05]  /*10c90*/  HMMA.16816.F32.BF16 R64, R156.reuse, R134, R64 ;  /* 0x000000869c40723c */ /* 0x040fea0000041840 */
[--C-:B------:R-:W-:Y:S01]  /*10ca0*/  FFMA.FTZ R251, R252, UR4, -R178.reuse ;  /* 0x00000004fcfb7c23 */ /* 0x100fe200080108b2 */
[-C--:B----4-:R-:W-:Y:S01]  /*10cb0*/  HMMA.16816.F32.BF16 R68, R156, R136.reuse, R68 ;  /* 0x000000889c44723c */ /* 0x090fe20000041844 */
[----:B------:R1:W-:Y:S04]  /*10cc0*/  MUFU.EX2 R252, R132 ;  /* 0x0000008400fc7308 */ /* 0x0003e80000000800 */
[----:B------:R-:W-:Y:S01]  /*10cd0*/  FFMA.FTZ R178, R191, UR4, -R178 ;  /* 0x00000004bfb27c23 */ /* 0x000fe200080108b2 */
[C---:B------:R-:W-:Y:S01]  /*10ce0*/  HMMA.16816.F32.BF16 R72, R160.reuse, R136, R72 ;  /* 0x00000088a048723c */ /* 0x040fe20000041848 */
[----:B------:R-:W-:Y:S04]  /*10cf0*/  LDSM.16.MT88.4 R188, [R216+0xb800] ;  /* 0x00b80000d8bc783b */ /* 0x000fe80000004200 */
[----:B------:R-:W2:Y:S01]  /*10d00*/  MUFU.EX2 R251, R251 ;  /* 0x000000fb00fb7308 */ /* 0x000ea20000000800 */
[----:B------:R-:W-:Y:S01]  /*10d10*/  FADD.FTZ R243, R243, R242 ;  /* 0x000000f2f3f37221 */ /* 0x000fe20000010000 */
[-C--:B------:R-:W-:Y:S08]  /*10d20*/  HMMA.16816.F32.BF16 R76, R160, R138.reuse, R76 ;  /* 0x0000008aa04c723c */ /* 0x080ff0000004184c */
[----:B------:R-:W4:Y:S01]  /*10d30*/  MUFU.EX2 R144, R178 ;  /* 0x000000b200907308 */ /* 0x000f220000000800 */
[C---:B------:R-:W-:Y:S01]  /*10d40*/  HMMA.16816.F32.BF16 R80, R156.reuse, R138, R80 ;  /* 0x0000008a9c50723c */ /* 0x040fe20000041850 */
[----:B-1----:R-:W1:Y:S03]  /*10d50*/  LDSM.16.MT88.4 R132, [R213+0xb000] ;  /* 0x00b00000d584783b */ /* 0x002e660000004200 */
[----:B---3--:R-:W-:Y:S02]  /*10d60*/  F2FP.BF16.F32.PACK_AB R176, R248, R249 ;  /* 0x000000f9f8b0723e */ /* 0x008fe400000010ff */
[-C--:B------:R-:W-:Y:S03]  /*10d70*/  HMMA.16816.F32.BF16 R84, R156, R140.reuse, R84 ;  /* 0x0000008c9c54723c */ /* 0x080fe60000041854 */
[----:B------:R-:W3:Y:S02]  /*10d80*/  LDSM.16.MT88.4 R136, [R212+0xb000] ;  /* 0x00b00000d488783b */ /* 0x000ee40000004200 */
[----:B--2---:R-:W-:Y:S01]  /*10d90*/  F2FP.BF16.F32.PACK_AB R172, R251, R252 ;  /* 0x000000fcfbac723e */ /* 0x004fe200000010ff */
[C---:B------:R-:W-:Y:S05]  /*10da0*/  HMMA.16816.F32.BF16 R88, R160.reuse, R140, R88 ;  /* 0x0000008ca058723c */ /* 0x040fea0000041858 */
[----:B----4-:R-:W-:Y:S01]  /*10db0*/  F2FP.BF16.F32.PACK_AB R174, R144, R154 ;  /* 0x0000009a90ae723e */ /* 0x010fe200000010ff */
[-C--:B------:R-:W-:Y:S05]  /*10dc0*/  HMMA.16816.F32.BF16 R92, R160, R142.reuse, R92 ;  /* 0x0000008ea05c723c */ /* 0x080fea000004185c */
[----:B------:R-:W-:Y:S01]  /*10dd0*/  F2FP.BF16.F32.PACK_AB R177, R244, R250 ;  /* 0x000000faf4b1723e */ /* 0x000fe200000010ff */
[C---:B------:R-:W-:Y:S05]  /*10de0*/  HMMA.16816.F32.BF16 R96, R156.reuse, R142, R96 ;  /* 0x0000008e9c60723c */ /* 0x040fea0000041860 */
[----:B------:R-:W-:Y:S01]  /*10df0*/  F2FP.BF16.F32.PACK_AB R178, R246, R247 ;  /* 0x000000f7f6b2723e */ /* 0x000fe200000010ff */
[----:B------:R-:W-:Y:S01]  /*10e00*/  FADD.FTZ R241, R241, R238 ;  /* 0x000000eef1f17221 */ /* 0x000fe20000010000 */
[----:B------:R-:W-:Y:S01]  /*10e10*/  F2FP.BF16.F32.PACK_AB R179, R169, R170 ;  /* 0x000000aaa9b3723e */ /* 0x000fe200000010ff */
[----:B------:R-:W-:Y:S03]  /*10e20*/  FADD.FTZ R237, R237, R230 ;  /* 0x000000e6eded7221 */ /* 0x000fe60000010000 */
[----:B------:R-:W-:Y:S01]  /*10e30*/  FADD.FTZ R204, R204, R207 ;  /* 0x000000cfcccc7221 */ /* 0x000fe20000010000 */
[----:B------:R-:W-:Y:S01]  /*10e40*/  FADD.FTZ R243, R240, R243 ;  /* 0x000000f3f0f37221 */ /* 0x000fe20000010000 */
[----:B------:R-:W-:Y:S01]  /*10e50*/  FADD.FTZ R241, R232, R241 ;  /* 0x000000f1e8f17221 */ /* 0x000fe20000010000 */
[----:B------:R-:W-:Y:S01]  /*10e60*/  FADD.FTZ R206, R206, R237 ;  /* 0x000000edcece7221 */ /* 0x000fe20000010000 */
[----:B------:R-:W-:Y:S01]  /*10e70*/  FADD.FTZ R171, R171, R204 ;  /* 0x000000ccabab7221 */ /* 0x000fe20000010000 */
[----:B------:R-:W-:Y:S01]  /*10e80*/  FADD.FTZ R252, R252, R243 ;  /* 0x000000f3fcfc7221 */ /* 0x000fe20000010000 */
[-C--:B-1----:R-:W-:Y:S03]  /*10e90*/  HMMA.16816.F32.BF16 R100, R156, R132.reuse, R100 ;  /* 0x000000849c64723c */ /* 0x082fe60000041864 */
[----:B------:R-:W-:Y:S01]  /*10ea0*/  FADD.FTZ R249, R249, R206 ;  /* 0x000000cef9f97221 */ /* 0x000fe20000010000 */
[----:B------:R-:W-:Y:S01]  /*10eb0*/  FADD.FTZ R171, R250, R171 ;  /* 0x000000abfaab7221 */ /* 0x000fe20000010000 */
[----:B------:R-:W-:Y:S01]  /*10ec0*/  FADD.FTZ R252, R251, R252 ;  /* 0x000000fcfbfc7221 */ /* 0x000fe20000010000 */
[C---:B------:R-:W-:Y:S05]  /*10ed0*/  HMMA.16816.F32.BF16 R104, R160.reuse, R132, R104 ;  /* 0x00000084a068723c */ /* 0x040fea0000041868 */
[----:B------:R-:W-:Y:S01]  /*10ee0*/  FADD.FTZ R248, R248, R249 ;  /* 0x000000f9f8f87221 */ /* 0x000fe20000010000 */
[-C--:B------:R-:W-:Y:S05]  /*10ef0*/  HMMA.16816.F32.BF16 R108, R160, R134.reuse, R108 ;  /* 0x00000086a06c723c */ /* 0x080fea000004186c */
[----:B------:R-:W-:Y:S01]  /*10f00*/  FADD.FTZ R171, R244, R171 ;  /* 0x000000abf4ab7221 */ /* 0x000fe20000010000 */
[C---:B------:R-:W-:Y:S01]  /*10f10*/  HMMA.16816.F32.BF16 R112, R156.reuse, R134, R112 ;  /* 0x000000869c70723c */ /* 0x040fe20000041870 */
[----:B------:R-:W1:Y:S04]  /*10f20*/  LDSM.16.MT88.4 R132, [R214+0xa800] ;  /* 0x00a80000d684783b */ /* 0x000e680000004200 */
[----:B------:R-:W-:Y:S01]  /*10f30*/  FADD.FTZ R231, R247, R248 ;  /* 0x000000f8f7e77221 */ /* 0x000fe20000010000 */
[-C--:B---3--:R-:W-:Y:S05]  /*10f40*/  HMMA.16816.F32.BF16 R116, R156, R136.reuse, R116 ;  /* 0x000000889c74723c */ /* 0x088fea0000041874 */
[----:B------:R-:W-:Y:S01]  /*10f50*/  FADD.FTZ R170, R170, R171 ;  /* 0x000000abaaaa7221 */ /* 0x000fe20000010000 */
[C---:B------:R-:W-:Y:S05]  /*10f60*/  HMMA.16816.F32.BF16 R120, R160.reuse, R136, R120 ;  /* 0x00000088a078723c */ /* 0x040fea0000041878 */
[----:B------:R-:W-:Y:S01]  /*10f70*/  FADD.FTZ R231, R246, R231 ;  /* 0x000000e7f6e77221 */ /* 0x000fe20000010000 */
[-C--:B------:R-:W-:Y:S05]  /*10f80*/  HMMA.16816.F32.BF16 R124, R160, R138.reuse, R124 ;  /* 0x0000008aa07c723c */ /* 0x080fea000004187c */
[----:B------:R-:W-:Y:S01]  /*10f90*/  FADD.FTZ R229, R169, R170 ;  /* 0x000000aaa9e57221 */ /* 0x000fe20000010000 */
[----:B------:R-:W-:Y:S05]  /*10fa0*/  HMMA.16816.F32.BF16 R128, R156, R138, R128 ;  /* 0x0000008a9c80723c */ /* 0x000fea0000041880 */
[----:B------:R-:W-:Y:S01]  /*10fb0*/  MOV R0, R165 ;  /* 0x000000a500007202 */ /* 0x000fe20000000f00 */
[-C--:B------:R-:W-:Y:S05]  /*10fc0*/  HMMA.16816.F32.BF16 R160, R172, R148.reuse, R4 ;  /* 0x00000094aca0723c */ /* 0x080fea0000041804 */
[----:B------:R-:W-:Y:S01]  /*10fd0*/  MOV R2, R167 ;  /* 0x000000a700027202 */ /* 0x000fe20000000f00 */
[C---:B------:R-:W-:Y:S05]  /*10fe0*/  HMMA.16816.F32.BF16 R156, R176.reuse, R148, R8 ;  /* 0x00000094b09c723c */ /* 0x040fea0000041808 */
[----:B------:R-:W-:Y:S02]  /*10ff0*/  MOV R5, R155 ;  /* 0x0000009b00057202 */ /* 0x000fe40000000f00 */
[----:B------:R-:W-:Y:S04]  /*11000*/  MOV R4, R154 ;  /* 0x0000009a00047202 */ /* 0x000fe80000000f00 */
[----:B------:R-:W-:Y:S01]  /*11010*/  MOV R11, R153 ;  /* 0x00000099000b7202 */ /* 0x000fe20000000f00 */
[----:B------:R-:W-:Y:S01]  /*11020*/  FADD.FTZ R252, R4, R252 ;  /* 0x000000fc04fc7221 */ /* 0x000fe20000010000 */
[----:B------:R-:W-:Y:S02]  /*11030*/  MOV R10, R152 ;  /* 0x00000098000a7202 */ /* 0x000fe40000000f00 */
[-C--:B------:R-:W-:Y:S03]  /*11040*/  HMMA.16816.F32.BF16 R152, R176, R150.reuse, R12 ;  /* 0x00000096b098723c */ /* 0x080fe6000004180c */
[----:B------:R-:W-:Y:S01]  /*11050*/  MOV R7, R145 ;  /* 0x0000009100077202 */ /* 0x000fe20000000f00 */
[----:B------:R-:W-:Y:S01]  /*11060*/  FADD.FTZ R241, R10, R241 ;  /* 0x000000f10af17221 */ /* 0x000fe20000010000 */
[----:B------:R-:W-:Y:S01]  /*11070*/  MOV R6, R144 ;  /* 0x0000009000067202 */ /* 0x000fe20000000f00 */
        /* <DEDUP_REMOVED lines=37> */
.L_x_1186:
[----:B------:R-:W1:Y:S01]  /*112d0*/  SHFL.BFLY PT, R0, R233, 0x2, 0x1f ;  /* 0x0c401f00e9007f89 */ /* 0x000e6200000e0000 */
[----:B------:R-:W-:Y:S01]  /*112e0*/  MOV R9, 0x3f800000 ;  /* 0x3f80000000097802 */ /* 0x000fe20000000f00 */
[----:B------:R-:W2:Y:S01]  /*112f0*/  S2UR UR8, SR_CgaCtaId ;  /* 0x00000000000879c3 */ /* 0x000ea20000008800 */
[----:B------:R-:W-:Y:S01]  /*11300*/  UISETP.NE.AND UP0, UPT, UR14, -0x1, UPT ;  /* 0xffffffff0e00788c */ /* 0x000fe2000bf05270 */
[----:B------:R-:W3:Y:S04]  /*11310*/  SHFL.BFLY PT, R3, R228, 0x2, 0x1f ;  /* 0x0c401f00e4037f89 */ /* 0x000ee800000e0000 */
[----:B------:R-:W4:Y:S01]  /*11320*/  SHFL.BFLY PT, R10, R229, 0x2, 0x1f ;  /* 0x0c401f00e50a7f89 */ /* 0x000f2200000e0000 */
[----:B------:R-:W-:-:S03]  /*11330*/  PLOP3.LUT P3, PT, PT, PT, UP0, 0x80, 0x0 ;  /* 0x000000000000781c */ /* 0x000fc60003f6f008 */
[----:B------:R-:W5:Y:S02]  /*11340*/  SHFL.BFLY PT, R4, R231, 0x2, 0x1f ;  /* 0x0c401f00e7047f89 */ /* 0x000f6400000e0000 */
[----:B------:R-:W-:Y:S02]  /*11350*/  @UP0 ULDC.64 UR6, c[0x0][0x298] ;  /* 0x0000a60000060ab9 */ /* 0x000fe40000000a00 */
[----:B------:R-:W-:-:S03]  /*11360*/  @UP0 UIMAD.WIDE.U32 UR10, UR14, UR6, URZ ;  /* 0x000000060e0a02a5 */ /* 0x000fc6000f8e003f */
[----:B------:R-:W-:Y:S01]  /*11370*/  UMOV UR6, 0x400 ;  /* 0x0000040000067882 */ /* 0x000fe20000000000 */
[----:B------:R-:W-:Y:S01]  /*11380*/  @UP0 UIMAD UR4, UR14, UR7, UR11 ;  /* 0x000000070e0402a4 */ /* 0x000fe2000f8e020b */
[----:B-1----:R-:W-:Y:S02]  /*11390*/  FADD.FTZ R7, R0, R233 ;  /* 0x000000e900077221 */ /* 0x002fe40000010000 */
[----:B------:R-:W1:Y:S01]  /*113a0*/  S2R R0, SR_TID.X ;  /* 0x0000000000007919 */ /* 0x000e620000002100 */
[----:B--2---:R-:W-:Y:S01]  /*113b0*/  ULEA UR8, UR8, UR6, 0x18 ;  /* 0x0000000608087291 */ /* 0x004fe2000f8ec03f */
[----:B---3--:R-:W-:Y:S01]  /*113c0*/  FADD.FTZ R2, R3, R228 ;  /* 0x000000e403027221 */ /* 0x008fe20000010000 */
[----:B------:R-:W2:Y:S01]  /*113d0*/  SHFL.BFLY PT, R6, R7, 0x1, 0x1f ;  /* 0x0c201f0007067f89 */ /* 0x000ea200000e0000 */
[----:B----4-:R-:W-:-:S03]  /*113e0*/  FADD.FTZ R10, R10, R229 ;  /* 0x000000e50a0a7221 */ /* 0x010fc60000010000 */
[----:B------:R-:W3:Y:S01]  /*113f0*/  SHFL.BFLY PT, R5, R2, 0x1, 0x1f ;  /* 0x0c201f0002057f89 */ /* 0x000ee200000e0000 */
[----:B-----5:R-:W-:-:S03]  /*11400*/  FADD.FTZ R4, R4, R231 ;  /* 0x000000e704047221 */ /* 0x020fc60000010000 */
[----:B------:R-:W4:Y:S04]  /*11410*/  SHFL.BFLY PT, R3, R10, 0x1, 0x1f ;  /* 0x0c201f000a037f89 */ /* 0x000f2800000e0000 */
[----:B------:R-:W5:Y:S01]  /*11420*/  SHFL.BFLY PT, R15, R4, 0x1, 0x1f ;  /* 0x0c201f00040f7f89 */ /* 0x000f6200000e0000 */
[----:B--2---:R-:W-:Y:S01]  /*11430*/  FADD.FTZ R6, R7, R6 ;  /* 0x0000000607067221 */ /* 0x004fe20000010000 */
[----:B-1----:R-:W-:Y:S01]  /*11440*/  SHF.R.S32.HI R17, RZ, 0x1f, R0 ;  /* 0x0000001fff117819 */ /* 0x002fe20000011400 */
[----:B---3--:R-:W-:-:S03]  /*11450*/  FADD.FTZ R5, R2, R5 ;  /* 0x0000000502057221 */ /* 0x008fc60000010000 */
[----:B------:R-:W-:Y:S02]  /*11460*/  FSETP.NE.FTZ.AND P0, PT, R6, RZ, PT ;  /* 0x000000ff0600720b */ /* 0x000fe40003f15000 */
[----:B------:R-:W-:Y:S01]  /*11470*/  LEA.HI R7, R17, R0, RZ, 0x2 ;  /* 0x0000000011077211 */ /* 0x000fe200078f10ff */
[----:B----4-:R-:W-:Y:S01]  /*11480*/  FADD.FTZ R3, R10, R3 ;  /* 0x000000030a037221 */ /* 0x010fe20000010000 */
[----:B------:R-:W-:Y:S02]  /*11490*/  P2R R11, PR, RZ, 0x1 ;  /* 0x00000001ff0b7803 */ /* 0x000fe40000000000 */
[----:B------:R-:W-:Y:S01]  /*114a0*/  SHF.R.S32.HI R13, RZ, 0x2, R7 ;  /* 0x00000002ff0d7819 */ /* 0x000fe20000011407 */
[----:B-----5:R-:W-:Y:S01]  /*114b0*/  FADD.FTZ R4, R4, R15 ;  /* 0x0000000f04047221 */ /* 0x020fe20000010000 */
[----:B------:R-:W-:Y:S02]  /*114c0*/  SHF.R.S32.HI R8, RZ, 0x1f, R7 ;  /* 0x0000001fff087819 */ /* 0x000fe40000011407 */
[----:B------:R-:W-:-:S02]  /*114d0*/  MOV R10, 0x3f800000 ;  /* 0x3f800000000a7802 */ /* 0x000fc40000000f00 */
[----:B------:R-:W-:Y:S01]  /*114e0*/  LEA.HI R8, R8, R13, RZ, 0x3 ;  /* 0x0000000d08087211 */ /* 0x000fe200078f18ff */
[----:B------:R-:W1:Y:S01]  /*114f0*/  @P0 MUFU.RCP R9, R6 ;  /* 0x0000000600090308 */ /* 0x000e620000001000 */
[----:B------:R-:W-:Y:S02]  /*11500*/  FSETP.NE.FTZ.AND P0, PT, R5, RZ, PT ;  /* 0x000000ff0500720b */ /* 0x000fe40003f15000 */
[----:B------:R-:W-:Y:S02]  /*11510*/  LOP3.LUT R8, R8, 0xfffffff8, RZ, 0xc0, !PT ;  /* 0xfffffff808087812 */ /* 0x000fe400078ec0ff */
[----:B------:R-:W-:Y:S02]  /*11520*/  LEA.HI R2, R17, R0, RZ, 0x5 ;  /* 0x0000000011027211 */ /* 0x000fe400078f28ff */
[----:B------:R-:W-:Y:S02]  /*11530*/  IADD3 R8, R13, -R8, RZ ;  /* 0x800000080d087210 */ /* 0x000fe40007ffe0ff */
[----:B------:R-:W-:-:S02]  /*11540*/  LOP3.LUT R7, R7, 0x3ffffffc, RZ, 0xc0, !PT ;  /* 0x3ffffffc07077812 */ /* 0x000fc400078ec0ff */
[----:B------:R-:W-:Y:S02]  /*11550*/  SHF.L.U32 R12, R8, 0x6, RZ ;  /* 0x00000006080c7819 */ /* 0x000fe400000006ff */
[----:B------:R-:W-:Y:S01]  /*11560*/  LOP3.LUT R15, R2, 0xffffffe0, RZ, 0xc0, !PT ;  /* 0xffffffe0020f7812 */ /* 0x000fe200078ec0ff */
[----:B------:R-:W2:Y:S01]  /*11570*/  @P0 MUFU.RCP R10, R5 ;  /* 0x00000005000a0308 */ /* 0x000ea20000001000 */
[----:B------:R-:W-:Y:S02]  /*11580*/  IADD3 R7, -R7, R0, RZ ;  /* 0x0000000007077210 */ /* 0x000fe40007ffe1ff */
[----:B------:R-:W-:Y:S01]  /*11590*/  SHF.R.S32.HI R2, RZ, 0x5, R2 ;  /* 0x00000005ff027819 */ /* 0x000fe20000011402 */
[C---:B-1----:R-:W-:Y:S01]  /*115a0*/  FMUL.FTZ R160, R9.reuse, R160 ;  /* 0x000000a009a07220 */ /* 0x042fe20000410000 */
        /* <DEDUP_REMOVED lines=9> */
[C---:B------:R-:W-:Y:S01]  /*11640*/  FMUL.FTZ R145, R9.reuse, R145 ;  /* 0x0000009109917220 */ /* 0x040fe20000410000 */
[----:B------:R-:W-:Y:S01]  /*11650*/  MOV R12, 0xffffffe0 ;  /* 0xffffffe0000c7802 */ /* 0x000fe20000000f00 */
[C---:B------:R-:W-:Y:S01]  /*11660*/  FMUL.FTZ R132, R9.reuse, R132 ;  /* 0x0000008409847220 */ /* 0x040fe20000410000 */
[----:B------:R-:W-:Y:S01]  /*11670*/  MOV R7, 0x40 ;  /* 0x0000004000077802 */ /* 0x000fe20000000f00 */
[----:B------:R-:W-:Y:S01]  /*11680*/  FMUL.FTZ R133, R9, R133 ;  /* 0x0000008509857220 */ /* 0x000fe20000410000 */
        /* <DEDUP_REMOVED lines=24> */
[----:B------:R-:W-:Y:S01]  /*11810*/  IADD3 R0, -R15, R0, RZ ;  /* 0x000000000f007210 */ /* 0x000fe20007ffe1ff */
[----:B------:R-:W-:Y:S01]  /*11820*/  FMUL.FTZ R9, R9, R129 ;  /* 0x0000008109097220 */ /* 0x000fe20000410000 */
[C---:B--2---:R-:W-:Y:S01]  /*11830*/  FMUL.FTZ R162, R10.reuse, R162 ;  /* 0x000000a20aa27220 */ /* 0x044fe20000410000 */
[C---:B------:R-:W-:Y:S01]  /*11840*/  FMUL.FTZ R163, R10.reuse, R163 ;  /* 0x000000a30aa37220 */ /* 0x040fe20000410000 */
[C---:B------:R-:W-:Y:S01]  /*11850*/  FMUL.FTZ R150, R10.reuse, R150 ;  /* 0x000000960a967220 */ /* 0x040fe20000410000 */
[C---:B------:R-:W-:Y:S01]  /*11860*/  FMUL.FTZ R151, R10.reuse, R151 ;  /* 0x000000970a977220 */ /* 0x040fe20000410000 */
[C---:B------:R-:W-:Y:S01]  /*11870*/  FMUL.FTZ R146, R10.reuse, R146 ;  /* 0x000000920a927220 */ /* 0x040fe20000410000 */
[C---:B------:R-:W-:Y:S01]  /*11880*/  FMUL.FTZ R147, R10.reuse, R147 ;  /* 0x000000930a937220 */ /* 0x040fe20000410000 */
[----:B------:R-:W-:Y:S01]  /*11890*/  FMUL.FTZ R134, R10, R134 ;  /* 0x000000860a867220 */ /* 0x000fe20000410000 */
[----:B------:R-:W-:-:S02]  /*118a0*/  SEL R12, R12, 0x20, P1 ;  /* 0x000000200c0c7807 */ /* 0x000fc40000800000 */
        /* <DEDUP_REMOVED lines=9> */
.L_x_1190:
[----:B------:R-:W-:Y:S01]  /*11940*/  ULDC.U8 UR6, c[0x0][0x3d8] ;  /* 0x0000f60000067ab9 */ /* 0x000fe20000000000 */
[----:B------:R-:W-:Y:S01]  /*11950*/  ULDC.U8 UR8, c[0x0][0x3d9] ;  /* 0x0000f64000087ab9 */ /* 0x000fe20000000000 */
[----:B------:R-:W-:Y:S01]  /*11960*/  ISETP.NE.AND P4, PT, RZ, UR6, PT ;  /* 0x00000006ff007c0c */ /* 0x000fe2000bf85270 */
[----:B------:R-:W-:Y:S01]  /*11970*/  FMUL.FTZ R135, R10, R135 ;  /* 0x000000870a877220 */ /* 0x000fe20000410000 */
[----:B------:R-:W-:Y:S01]  /*11980*/  LOP3.LUT R8, R8, 0x1, RZ, 0xc0, !PT ;  /* 0x0000000108087812 */ /* 0x000fe200078ec0ff */
[C---:B------:R-:W-:Y:S01]  /*11990*/  FMUL.FTZ R38, R10.reuse, R38 ;  /* 0x000000260a267220 */ /* 0x040fe20000410000 */
[----:B------:R-:W-:Y:S01]  /*119a0*/  ISETP.NE.OR P2, PT, RZ, UR8, !P4 ;  /* 0x00000008ff007c0c */ /* 0x000fe2000e745670 */
[----:B------:R-:W-:Y:S01]  /*119b0*/  FMUL.FTZ R39, R10, R39 ;  /* 0x000000270a277220 */ /* 0x000fe20000410000 */
[----:B------:R-:W-:Y:S01]  /*119c0*/  FSETP.NE.FTZ.AND P6, PT, R4, RZ, PT ;  /* 0x000000ff0400720b */ /* 0x000fe20003fd5000 */
[----:B------:R-:W-:Y:S01]  /*119d0*/  FMUL.FTZ R50, R10, R50 ;  /* 0x000000320a327220 */ /* 0x000fe20000410000 */
        /* <DEDUP_REMOVED lines=15> */
.L_x_1191:
[----:B------:R-:W-:Y:S01]  /*11ad0*/  FSETP.NE.FTZ.AND P5, PT, R3, RZ, PT ;  /* 0x000000ff0300720b */ /* 0x000fe20003fb5000 */
[C---:B------:R-:W-:Y:S01]  /*11ae0*/  FMUL.FTZ R55, R10.reuse, R55 ;  /* 0x000000370a377220 */ /* 0x040fe20000410000 */
[----:B------:R-:W-:Y:S01]  /*11af0*/  MOV R17, 0x3f800000 ;  /* 0x3f80000000117802 */ /* 0x000fe20000000f00 */
[C---:B------:R-:W-:Y:S01]  /*11b00*/  FMUL.FTZ R66, R10.reuse, R66 ;  /* 0x000000420a427220 */ /* 0x040fe20000410000 */
[----:B------:R-:W-:Y:S01]  /*11b10*/  MOV R18, 0x3f800000 ;  /* 0x3f80000000127802 */ /* 0x000fe20000000f00 */
[C---:B------:R-:W-:Y:S01]  /*11b20*/  FMUL.FTZ R67, R10.reuse, R67 ;  /* 0x000000430a437220 */ /* 0x040fe20000410000 */
[----:B------:R-:W-:Y:S01]  /*11b30*/  ISETP.NE.AND P2, PT, RZ, UR8, PT ;  /* 0x00000008ff007c0c */ /* 0x000fe2000bf45270 */
[C---:B------:R-:W-:Y:S01]  /*11b40*/  FMUL.FTZ R70, R10.reuse, R70 ;  /* 0x000000460a467220 */ /* 0x040fe20000410000 */
[----:B------:R-:W1:Y:S01]  /*11b50*/  @P6 MUFU.RCP R17, R4 ;  /* 0x0000000400116308 */ /* 0x000e620000001000 */
[C---:B------:R-:W-:Y:S01]  /*11b60*/  IADD3 R16, R13.reuse, -0x10, RZ ;  /* 0xfffffff00d107810 */ /* 0x040fe20007ffe0ff */
[C---:B------:R-:W-:Y:S01]  /*11b70*/  @P1 VIADD R16, R13.reuse, 0x10 ;  /* 0x000000100d101836 */ /* 0x040fe20000000000 */
[C---:B------:R-:W-:Y:S01]  /*11b80*/  IADD3 R19, R13.reuse, R12, RZ ;  /* 0x0000000c0d137210 */ /* 0x040fe20007ffe0ff */
[----:B------:R-:W-:Y:S01]  /*11b90*/  FMUL.FTZ R71, R10, R71 ;  /* 0x000000470a477220 */ /* 0x000fe20000410000 */
[-C--:B------:R-:W-:Y:S01]  /*11ba0*/  IADD3 R23, R13, R7.reuse, RZ ;  /* 0x000000070d177210 */ /* 0x080fe20007ffe0ff */
[----:B------:R-:W-:Y:S01]  /*11bb0*/  IMAD.IADD R21, R12, 0x1, R16 ;  /* 0x000000010c157824 */ /* 0x000fe200078e0210 */
[----:B------:R-:W-:Y:S01]  /*11bc0*/  IADD3 R25, R7, R16, RZ ;  /* 0x0000001007197210 */ /* 0x000fe20007ffe0ff */
[----:B------:R-:W2:Y:S01]  /*11bd0*/  @P5 MUFU.RCP R18, R3 ;  /* 0x0000000300125308 */ /* 0x000ea20000001000 */
[----:B------:R-:W-:Y:S01]  /*11be0*/  IMAD.IADD R27, R19, 0x1, R7 ;  /* 0x00000001131b7824 */ /* 0x000fe200078e0207 */
[----:B------:R-:W-:Y:S01]  /*11bf0*/  F2FP.BF16.F32.PACK_AB R160, R161, R160 ;  /* 0x000000a0a1a0723e */ /* 0x000fe200000010ff */
[C---:B------:R-:W-:Y:S01]  /*11c00*/  FMUL.FTZ R82, R10.reuse, R82 ;  /* 0x000000520a527220 */ /* 0x040fe20000410000 */
[----:B------:R-:W-:Y:S01]  /*11c10*/  IADD3 R29, R21, R7, RZ ;  /* 0x00000007151d7210 */ /* 0x000fe20007ffe0ff */
[----:B------:R-:W-:Y:S01]  /*11c20*/  FMUL.FTZ R83, R10, R83 ;  /* 0x000000530a537220 */ /* 0x000fe20000410000 */
[----:B------:R-:W3:Y:S01]  /*11c30*/  @!P2 LDC R7, c[0x0][0x2c4] ;  /* 0x0000b100ff07ab82 */ /* 0x000ee20000000800 */
[----:B------:R-:W-:Y:S01]  /*11c40*/  F2FP.BF16.F32.PACK_AB R162, R163, R162 ;  /* 0x000000a2a3a2723e */ /* 0x000fe200000010ff */
[----:B------:R-:W-:Y:S01]  /*11c50*/  STS [R13], R160 ;  /* 0x000000a00d007388 */ /* 0x000fe20000000800 */
[C---:B-1----:R-:W-:Y:S01]  /*11c60*/  FMUL.FTZ R156, R17.reuse, R156 ;  /* 0x0000009c119c7220 */ /* 0x042fe20000410000 */
[C---:B------:R-:W-:Y:S01]  /*11c70*/  FMUL.FTZ R157, R17.reuse, R157 ;  /* 0x0000009d119d7220 */ /* 0x040fe20000410000 */
[C---:B------:R-:W-:Y:S01]  /*11c80*/  FMUL.FTZ R152, R17.reuse, R152 ;  /* 0x0000009811987220 */ /* 0x040fe20000410000 */
[C---:B------:R-:W-:Y:S01]  /*11c90*/  FMUL.FTZ R153, R17.reuse, R153 ;  /* 0x0000009911997220 */ /* 0x040fe20000410000 */
[C---:B------:R-:W-:Y:S01]  /*11ca0*/  FMUL.FTZ R140, R17.reuse, R140 ;  /* 0x0000008c118c7220 */ /* 0x040fe20000410000 */
[----:B------:R-:W-:Y:S01]  /*11cb0*/  FMUL.FTZ R141, R17, R141 ;  /* 0x0000008d118d7220 */ /* 0x000fe20000410000 */
[----:B------:R-:W-:Y:S01]  /*11cc0*/  F2FP.BF16.F32.PACK_AB R149, R149, R148 ;  /* 0x000000949595723e */ /* 0x000fe200000010ff */
[----:B------:R-:W-:Y:S01]  /*11cd0*/  FMUL.FTZ R136, R17, R136 ;  /* 0x0000008811887220 */ /* 0x000fe20000410000 */
[C---:B--2---:R-:W-:Y:S01]  /*11ce0*/  FMUL.FTZ R159, R18.reuse, R159 ;  /* 0x0000009f129f7220 */ /* 0x044fe20000410000 */
[C---:B------:R-:W-:Y:S01]  /*11cf0*/  FMUL.FTZ R158, R18.reuse, R158 ;  /* 0x0000009e129e7220 */ /* 0x040fe20000410000 */
[C---:B------:R-:W-:Y:S01]  /*11d00*/  FMUL.FTZ R155, R18.reuse, R155 ;  /* 0x0000009b129b7220 */ /* 0x040fe20000410000 */
[C---:B------:R-:W-:Y:S01]  /*11d10*/  FMUL.FTZ R154, R18.reuse, R154 ;  /* 0x0000009a129a7220 */ /* 0x040fe20000410000 */
[C---:B------:R-:W-:Y:S01]  /*11d20*/  FMUL.FTZ R143, R18.reuse, R143 ;  /* 0x0000008f128f7220 */ /* 0x040fe20000410000 */
[C---:B------:R-:W-:Y:S01]  /*11d30*/  FMUL.FTZ R142, R18.reuse, R142 ;  /* 0x0000008e128e7220 */ /* 0x040fe20000410000 */
        /* <DEDUP_REMOVED lines=17> */
[----:B------:R-:W-:Y:S01]  /*11e50*/  FMUL.FTZ R45, R17, R45 ;  /* 0x0000002d112d7220 */ /* 0x000fe20000410000 */
[----:B------:R-:W-:Y:S01]  /*11e60*/  F2FP.BF16.F32.PACK_AB R134, R135, R134 ;  /* 0x000000868786723e */ /* 0x000fe200000010ff */
[C---:B------:R-:W-:Y:S01]  /*11e70*/  FMUL.FTZ R47, R18.reuse, R47 ;  /* 0x0000002f122f7220 */ /* 0x040fe20000410000 */
        /* <DEDUP_REMOVED lines=13> */
[----:B------:R-:W-:Y:S01]  /*11f50*/  PLOP3.LUT P1, PT, PT, PT, PT, 0x8, 0x0 ;  /* 0x000000000000781c */ /* 0x000fe20003f2e170 */
[----:B------:R-:W-:Y:S01]  /*11f60*/  STS [R13+0x2400], R158 ;  /* 0x0024009e0d007388 */ /* 0x000fe20000000800 */
[C---:B------:R-:W-:Y:S01]  /*11f70*/  FMUL.FTZ R58, R18.reuse, R58 ;  /* 0x0000003a123a7220 */ /* 0x040fe20000410000 */
[----:B------:R-:W-:Y:S01]  /*11f80*/  F2FP.BF16.F32.PACK_AB R48, R49, R48 ;  /* 0x000000303130723e */ /* 0x000fe200000010ff */
[----:B------:R-:W-:Y:S01]  /*11f90*/  FMUL.FTZ R60, R17, R60 ;  /* 0x0000003c113c7220 */ /* 0x000fe20000410000 */
[----:B------:R-:W-:Y:S01]  /*11fa0*/  STS [R16+0x2000], R153 ;  /* 0x0020009910007388 */ /* 0x000fe20000000800 */
[----:B------:R-:W-:Y:S01]  /*11fb0*/  F2FP.BF16.F32.PACK_AB R50, R51, R50 ;  /* 0x000000323332723e */ /* 0x000fe200000010ff */
[----:B------:R-:W-:Y:S01]  /*11fc0*/  FMUL.FTZ R61, R17, R61 ;  /* 0x0000003d113d7220 */ /* 0x000fe20000410000 */
[----:B------:R-:W-:Y:S01]  /*11fd0*/  @!P2 PLOP3.LUT P1, PT, P4, PT, PT, 0x80, 0x0 ;  /* 0x000000000000a81c */ /* 0x000fe2000272f070 */
[----:B------:R-:W-:Y:S01]  /*11fe0*/  STS [R16+0x2400], R155 ;  /* 0x0024009b10007388 */ /* 0x000fe20000000800 */
        /* <DEDUP_REMOVED lines=13> */
[C---:B------:R-:W-:Y:S01]  /*120c0*/  FMUL.FTZ R75, R18.reuse, R75 ;  /* 0x0000004b124b7220 */ /* 0x040fe20000410000 */
[C---:B------:R-:W-:Y:S01]  /*120d0*/  FMUL.FTZ R74, R18.reuse, R74 ;  /* 0x0000004a124a7220 */ /* 0x040fe20000410000 */
[----:B------:R-:W-:Y:S01]  /*120e0*/  STS [R21+0x400], R134 ;  /* 0x0004008615007388 */ /* 0x000fe20000000800 */
[----:B------:R-:W-:Y:S01]  /*120f0*/  F2FP.BF16.F32.PACK_AB R64, R65, R64 ;  /* 0x000000404140723e */ /* 0x000fe200000010ff */
[----:B------:R-:W-:Y:S01]  /*12100*/  FMUL.FTZ R76, R17, R76 ;  /* 0x0000004c114c7220 */ /* 0x000fe20000410000 */
[----:B------:R-:W-:Y:S01]  /*12110*/  F2FP.BF16.F32.PACK_AB R66, R67, R66 ;  /* 0x000000424342723e */ /* 0x000fe200000010ff */
[----:B------:R-:W-:Y:S01]  /*12120*/  STS [R19+0x2000], R140 ;  /* 0x0020008c13007388 */ /* 0x000fe20000000800 */
[----:B------:R-:W-:Y:S01]  /*12130*/  FMUL.FTZ R77, R17, R77 ;  /* 0x0000004d114d7220 */ /* 0x000fe20000410000 */
[C---:B------:R-:W-:Y:S01]  /*12140*/  FMUL.FTZ R79, R18.reuse, R79 ;  /* 0x0000004f124f7220 */ /* 0x040fe20000410000 */
[----:B------:R-:W-:Y:S01]  /*12150*/  FMUL.FTZ R78, R18, R78 ;  /* 0x0000004e124e7220 */ /* 0x000fe20000410000 */
[----:B------:R-:W-:Y:S01]  /*12160*/  STS [R19+0x2400], R142 ;  /* 0x0024008e13007388 */ /* 0x000fe20000000800 */
[----:B------:R-:W-:Y:S01]  /*12170*/  F2FP.BF16.F32.PACK_AB R56, R57, R56 ;  /* 0x000000383938723e */ /* 0x000fe200000010ff */
[C---:B------:R-:W-:Y:S01]  /*12180*/  FMUL.FTZ R86, R10.reuse, R86 ;  /* 0x000000560a567220 */ /* 0x040fe20000410000 */
[----:B------:R-:W-:Y:S01]  /*12190*/  F2FP.BF16.F32.PACK_AB R58, R59, R58 ;  /* 0x0000003a3b3a723e */ /* 0x000fe200000010ff */
        /* <DEDUP_REMOVED lines=8> */
[----:B------:R-:W-:Y:S01]  /*12220*/  STS [R23], R36 ;  /* 0x0000002417007388 */ /* 0x000fe20000000800 */
[----:B------:R-:W-:Y:S01]  /*12230*/  F2FP.BF16.F32.PACK_AB R70, R71, R70 ;  /* 0x000000464746723e */ /* 0x000fe200000010ff */
[C---:B------:R-:W-:Y:S01]  /*12240*/  FMUL.FTZ R88, R17.reuse, R88 ;  /* 0x0000005811587220 */ /* 0x040fe20000410000 */
[----:B------:R-:W-:Y:S01]  /*12250*/  FMUL.FTZ R89, R17, R89 ;  /* 0x0000005911597220 */ /* 0x000fe20000410000 */
[----:B------:R-:W-:Y:S01]  /*12260*/  STS [R23+0x400], R38 ;  /* 0x0004002617007388 */ /* 0x000fe20000000800 */
[C---:B------:R-:W-:Y:S01]  /*12270*/  FMUL.FTZ R91, R18.reuse, R91 ;  /* 0x0000005b125b7220 */ /* 0x040fe20000410000 */
[----:B------:R-:W-:Y:S01]  /*12280*/  FMUL.FTZ R90, R18, R90 ;  /* 0x0000005a125a7220 */ /* 0x000fe20000410000 */
[----:B------:R-:W-:Y:S01]  /*12290*/  F2FP.BF16.F32.PACK_AB R81, R81, R80 ;  /* 0x000000505151723e */ /* 0x000fe200000010ff */
[----:B------:R-:W-:Y:S01]  /*122a0*/  STS [R25], R48 ;  /* 0x0000003019007388 */ /* 0x000fe20000000800 */
[----:B------:R-:W-:Y:S01]  /*122b0*/  F2FP.BF16.F32.PACK_AB R83, R83, R82 ;  /* 0x000000525353723e */ /* 0x000fe200000010ff */
[C---:B------:R-:W-:Y:S01]  /*122c0*/  FMUL.FTZ R102, R10.reuse, R102 ;  /* 0x000000660a667220 */ /* 0x040fe20000410000 */
[C---:B------:R-:W-:Y:S01]  /*122d0*/  FMUL.FTZ R103, R10.reuse, R103 ;  /* 0x000000670a677220 */ /* 0x040fe20000410000 */
[----:B------:R-:W-:Y:S01]  /*122e0*/  STS [R25+0x400], R50 ;  /* 0x0004003219007388 */ /* 0x000fe20000000800 */
[C---:B------:R-:W-:Y:S01]  /*122f0*/  FMUL.FTZ R114, R10.reuse, R114 ;  /* 0x000000720a727220 */ /* 0x040fe20000410000 */
[C---:B------:R-:W-:Y:S01]  /*12300*/  FMUL.FTZ R115, R10.reuse, R115 ;  /* 0x000000730a737220 */ /* 0x040fe20000410000 */
[C---:B------:R-:W-:Y:S01]  /*12310*/  FMUL.FTZ R118, R10.reuse, R118 ;  /* 0x000000760a767220 */ /* 0x040fe20000410000 */
[----:B------:R-:W-:Y:S01]  /*12320*/  STS [R23+0x2000], R40 ;  /* 0x0020002817007388 */ /* 0x000fe20000000800 */
[C---:B------:R-:W-:Y:S01]  /*12330*/  FMUL.FTZ R119, R10.reuse, R119 ;  /* 0x000000770a777220 */ /* 0x040fe20000410000 */
[C---:B------:R-:W-:Y:S01]  /*12340*/  FMUL.FTZ R130, R10.reuse, R130 ;  /* 0x000000820a827220 */ /* 0x040fe20000410000 */
[----:B------:R-:W-:Y:S01]  /*12350*/  FMUL.FTZ R131, R10, R131 ;  /* 0x000000830a837220 */ /* 0x000fe20000410000 */
[----:B------:R-:W-:Y:S01]  /*12360*/  STS [R23+0x2400], R42 ;  /* 0x0024002a17007388 */ /* 0x000fe20000000800 */
[C---:B------:R-:W-:Y:S01]  /*12370*/  FMUL.FTZ R92, R17.reuse, R92 ;  /* 0x0000005c115c7220 */ /* 0x040fe20000410000 */
[----:B------:R-:W-:Y:S01]  /*12380*/  FMUL.FTZ R93, R17, R93 ;  /* 0x0000005d115d7220 */ /* 0x000fe20000410000 */
[C---:B------:R-:W-:Y:S01]  /*12390*/  FMUL.FTZ R95, R18.reuse, R95 ;  /* 0x0000005f125f7220 */ /* 0x040fe20000410000 */
[----:B------:R-:W-:Y:S01]  /*123a0*/  STS [R25+0x2000], R44 ;  /* 0x0020002c19007388 */ /* 0x000fe20000000800 */
[C---:B------:R-:W-:Y:S01]  /*123b0*/  FMUL.FTZ R94, R18.reuse, R94 ;  /* 0x0000005e125e7220 */ /* 0x040fe20000410000 */
[----:B------:R-:W-:Y:S01]  /*123c0*/  F2FP.BF16.F32.PACK_AB R72, R73, R72 ;  /* 0x000000484948723e */ /* 0x000fe200000010ff */
[----:B------:R-:W-:Y:S01]  /*123d0*/  FMUL.FTZ R104, R17, R104 ;  /* 0x0000006811687220 */ /* 0x000fe20000410000 */
[----:B------:R-:W-:Y:S01]  /*123e0*/  STS [R25+0x2400], R46 ;  /* 0x0024002e19007388 */ /* 0x000fe20000000800 */
[----:B------:R-:W-:Y:S01]  /*123f0*/  F2FP.BF16.F32.PACK_AB R74, R75, R74 ;  /* 0x0000004a4b4a723e */ /* 0x000fe200000010ff */
[----:B------:R-:W-:Y:S01]  /*12400*/  FMUL.FTZ R105, R17, R105 ;  /* 0x0000006911697220 */ /* 0x000fe20000410000 */
        /* <DEDUP_REMOVED lines=25> */
[----:B------:R-:W2:Y:S01]  /*125a0*/  S2R R10, SR_CTAID.Y ;  /* 0x00000000000a7919 */ /* 0x000ea20000002600 */
[----:B------:R-:W-:Y:S01]  /*125b0*/  F2FP.BF16.F32.PACK_AB R102, R103, R102 ;  /* 0x000000666766723e */ /* 0x000fe200000010ff */
[----:B---3--:R-:W3:Y:S01]  /*125c0*/  @P1 LDC R7, c[0x0][0x2e4] ;  /* 0x0000b900ff071b82 */ /* 0x008ee20000000800 */
[C---:B------:R-:W-:Y:S01]  /*125d0*/  FMUL.FTZ R121, R17.reuse, R121 ;  /* 0x0000007911797220 */ /* 0x040fe20000410000 */
[----:B------:R-:W-:Y:S01]  /*125e0*/  STS [R29+0x2000], R60 ;  /* 0x0020003c1d007388 */ /* 0x000fe20000000800 */
[----:B------:R-:W-:Y:S01]  /*125f0*/  FMUL.FTZ R124, R17, R124 ;  /* 0x0000007c117c7220 */ /* 0x000fe20000410000 */
        /* <DEDUP_REMOVED lines=10> */
[----:B------:R-:W-:Y:S01]  /*126a0*/  STS [R13+0x4400], R70 ;  /* 0x004400460d007388 */ /* 0x000fe20000000800 */
[----:B------:R-:W-:Y:S01]  /*126b0*/  F2FP.BF16.F32.PACK_AB R106, R107, R106 ;  /* 0x0000006a6b6a723e */ /* 0x000fe200000010ff */
[----:B------:R-:W4:Y:S01]  /*126c0*/  @P2 LDC R24, c[0x0][0x2c0] ;  /* 0x0000b000ff182b82 */ /* 0x000f220000000800 */
[----:B------:R-:W-:Y:S01]  /*126d0*/  F2FP.BF16.F32.PACK_AB R108, R109, R108 ;  /* 0x0000006c6d6c723e */ /* 0x000fe200000010ff */
[----:B------:R-:W-:Y:S01]  /*126e0*/  STS [R16+0x4000], R81 ;  /* 0x0040005110007388 */ /* 0x000fe20000000800 */
[----:B------:R-:W-:Y:S01]  /*126f0*/  F2FP.BF16.F32.PACK_AB R110, R111, R110 ;  /* 0x0000006e6f6e723e */ /* 0x000fe200000010ff */
[----:B------:R-:W5:Y:S01]  /*12700*/  @P0 MUFU.LG2 R5, R5 ;  /* 0x0000000500050308 */ /* 0x000f620000000c00 */
[----:B------:R-:W-:Y:S01]  /*12710*/  F2FP.BF16.F32.PACK_AB R116, R117, R116 ;  /* 0x000000747574723e */ /* 0x000fe200000010ff */
[----:B------:R-:W-:Y:S01]  /*12720*/  STS [R16+0x4400], R83 ;  /* 0x0044005310007388 */ /* 0x000fe20000000800 */
[----:B------:R-:W-:Y:S01]  /*12730*/  F2FP.BF16.F32.PACK_AB R118, R119, R118 ;  /* 0x000000767776723e */ /* 0x000fe200000010ff */
[----:B------:R-:W4:Y:S01]  /*12740*/  S2UR UR6, SR_CTAID.X ;  /* 0x00000000000679c3 */ /* 0x000f220000002500 */
[----:B------:R-:W-:Y:S01]  /*12750*/  F2FP.BF16.F32.PACK_AB R9, R9, R128 ;  /* 0x000000800909723e */ /* 0x000fe200000010ff */
[----:B------:R-:W5:Y:S01]  /*12760*/  S2R R20, SR_TID.X ;  /* 0x0000000000147919 */ /* 0x000f620000002100 */
[----:B------:R-:W-:Y:S01]  /*12770*/  F2FP.BF16.F32.PACK_AB R130, R131, R130 ;  /* 0x000000828382723e */ /* 0x000fe200000010ff */
[----:B------:R-:W-:Y:S01]  /*12780*/  @P6 MUFU.LG2 R4, R4 ;  /* 0x0000000400046308 */ /* 0x000fe20000000c00 */
[----:B------:R-:W-:Y:S01]  /*12790*/  F2FP.BF16.F32.PACK_AB R120, R121, R120 ;  /* 0x000000787978723e */ /* 0x000fe200000010ff */
[----:B------:R-:W-:Y:S01]  /*127a0*/  STS [R13+0x6000], R72 ;  /* 0x006000480d007388 */ /* 0x000fe20000000800 */
[----:B------:R-:W-:Y:S01]  /*127b0*/  F2FP.BF16.F32.PACK_AB R122, R123, R122 ;  /* 0x0000007a7b7a723e */ /* 0x000fe200000010ff */
[----:B------:R-:W-:Y:S01]  /*127c0*/  BSSY B0, `(.L_x_1192) ;  /* 0x000008f000007945 */ /* 0x000fe20003800000 */
[----:B------:R-:W-:Y:S01]  /*127d0*/  F2FP.BF16.F32.PACK_AB R17, R17, R124 ;  /* 0x0000007c1111723e */ /* 0x000fe200000010ff */
[----:B------:R2:W-:Y:S01]  /*127e0*/  STS [R13+0x6400], R74 ;  /* 0x0064004a0d007388 */ /* 0x0005e20000000800 */
[----:B------:R-:W-:Y:S01]  /*127f0*/  F2FP.BF16.F32.PACK_AB R18, R127, R18 ;  /* 0x000000127f12723e */ /* 0x000fe200000010ff */
[----:B------:R-:W-:Y:S01]  /*12800*/  @P5 MUFU.LG2 R3, R3 ;  /* 0x0000000300035308 */ /* 0x000fe20000000c00 */
[----:B------:R-:W-:Y:S01]  /*12810*/  ISETP.NE.AND P4, PT, R11, RZ, PT ;  /* 0x000000ff0b00720c */ /* 0x000fe20003f85270 */
[----:B------:R-:W-:Y:S01]  /*12820*/  STS [R16+0x6000], R77 ;  /* 0x0060004d10007388 */ /* 0x000fe20000000800 */
[----:B------:R-:W-:-:S03]  /*12830*/  @!P2 IMAD.MOV.U32 R24, RZ, RZ, 0x1 ;  /* 0x00000001ff18a424 */ /* 0x000fc600078e00ff */
[----:B------:R1:W-:Y:S04]  /*12840*/  STS [R16+0x6400], R79 ;  /* 0x0064004f10007388 */ /* 0x0003e80000000800 */
[----:B------:R-:W-:Y:S04]  /*12850*/  STS [R19+0x4000], R84 ;  /* 0x0040005413007388 */ /* 0x000fe80000000800 */
[----:B------:R-:W-:Y:S01]  /*12860*/  STS [R19+0x4400], R86 ;  /* 0x0044005613007388 */ /* 0x000fe20000000800 */
[----:B------:R-:W4:Y:S03]  /*12870*/  @P4 MUFU.LG2 R6, R6 ;  /* 0x0000000600064308 */ /* 0x000f260000000c00 */
[----:B------:R-:W-:Y:S04]  /*12880*/  STS [R21+0x4000], R96 ;  /* 0x0040006015007388 */ /* 0x000fe80000000800 */
[----:B------:R-:W-:Y:S01]  /*12890*/  STS [R21+0x4400], R98 ;  /* 0x0044006215007388 */ /* 0x000fe20000000800 */
[----:B--2---:R-:W2:Y:S03]  /*128a0*/  @P2 LDC.64 R12, c[0x0][0x2c0] ;  /* 0x0000b000ff0c2b82 */ /* 0x004ea60000000a00 */
[----:B------:R-:W-:Y:S04]  /*128b0*/  STS [R19+0x6000], R88 ;  /* 0x0060005813007388 */ /* 0x000fe80000000800 */
[----:B------:R5:W-:Y:S04]  /*128c0*/  STS [R19+0x6400], R90 ;  /* 0x0064005a13007388 */ /* 0x000be80000000800 */
[----:B------:R-:W-:Y:S04]  /*128d0*/  STS [R21+0x6000], R92 ;  /* 0x0060005c15007388 */ /* 0x000fe80000000800 */
[----:B------:R4:W-:Y:S01]  /*128e0*/  STS [R21+0x6400], R94 ;  /* 0x0064005e15007388 */ /* 0x0009e20000000800 */
[----:B-1----:R-:W1:Y:S03]  /*128f0*/  S2R R16, SR_CTAID.Z ;  /* 0x0000000000107919 */ /* 0x002e660000002700 */
[----:B------:R-:W-:Y:S01]  /*12900*/  STS [R23+0x4000], R100 ;  /* 0x0040006417007388 */ /* 0x000fe20000000800 */
[----:B--2---:R-:W-:Y:S01]  /*12910*/  @P2 IMAD R13, R13, R12, RZ ;  /* 0x0000000c0d0d2224 */ /* 0x004fe200078e02ff */
[----:B---3--:R-:W-:Y:S01]  /*12920*/  @!P2 MOV R13, R7 ;  /* 0x00000007000da202 */ /* 0x008fe20000000f00 */
[----:B------:R-:W2:Y:S01]  /*12930*/  @P0 LDC R12, c[0x0][0x2e8] ;  /* 0x0000ba00ff0c0b82 */ /* 0x000ea20000000800 */
[----:B------:R-:W-:Y:S04]  /*12940*/  STS [R23+0x4400], R102 ;  /* 0x0044006617007388 */ /* 0x000fe80000000800 */
[----:B------:R-:W-:Y:S01]  /*12950*/  STS [R25+0x4000], R112 ;  /* 0x0040007019007388 */ /* 0x000fe20000000800 */
[----:B-----5:R-:W-:Y:S01]  /*12960*/  @P2 MOV R19, 0x1 ;  /* 0x0000000100132802 */ /* 0x020fe20000000f00 */
[----:B------:R-:W-:-:S02]  /*12970*/  @!P2 IMAD R19, R7, R22, RZ ;  /* 0x000000160713a224 */ /* 0x000fc400078e02ff */
[----:B------:R-:W-:Y:S02]  /*12980*/  STS [R25+0x4400], R114 ;  /* 0x0044007219007388 */ /* 0x000fe40000000800 */
[----:B------:R-:W-:Y:S02]  /*12990*/  IMAD R19, R10, R19, RZ ;  /* 0x000000130a137224 */ /* 0x000fe400078e02ff */
[----:B------:R-:W-:Y:S01]  /*129a0*/  STS [R23+0x6000], R104 ;  /* 0x0060006817007388 */ /* 0x000fe20000000800 */
[----:B----4-:R-:W-:Y:S01]  /*129b0*/  SHF.R.S32.HI R21, RZ, 0x1f, R20 ;  /* 0x0000001fff157819 */ /* 0x010fe20000011414 */
[----:B------:R-:W-:Y:S01]  /*129c0*/  IMAD R10, R24, UR6, RZ ;  /* 0x00000006180a7c24 */ /* 0x000fe2000f8e02ff */
[----:B------:R-:W-:Y:S01]  /*129d0*/  SEL R19, R19, RZ, !P3 ;  /* 0x000000ff13137207 */ /* 0x000fe20005800000 */
[----:B------:R-:W-:Y:S01]  /*129e0*/  STS [R23+0x6400], R106 ;  /* 0x0064006a17007388 */ /* 0x000fe20000000800 */
[----:B------:R-:W-:Y:S02]  /*129f0*/  LEA.HI R7, R21, R20, RZ, 0x3 ;  /* 0x0000001415077211 */ /* 0x000fe400078f18ff */
[----:B------:R-:W-:Y:S01]  /*12a00*/  SHF.L.U32 R10, R10, 0x7, RZ ;  /* 0x000000070a0a7819 */ /* 0x000fe200000006ff */
[----:B------:R-:W-:Y:S01]  /*12a10*/  STS [R25+0x6000], R108 ;  /* 0x0060006c19007388 */ /* 0x000fe20000000800 */
[----:B------:R-:W-:-:S02]  /*12a20*/  SHF.R.S32.HI R22, RZ, 0x3, R7 ;  /* 0x00000003ff167819 */ /* 0x000fc40000011407 */
[----:B------:R-:W-:Y:S01]  /*12a30*/  LOP3.LUT R7, R7, 0xfffffff8, RZ, 0xc0, !PT ;  /* 0xfffffff807077812 */ /* 0x000fe200078ec0ff */
[----:B------:R-:W-:Y:S01]  /*12a40*/  STS [R25+0x6400], R110 ;  /* 0x0064006e19007388 */ /* 0x000fe20000000800 */
[----:B-1----:R-:W-:Y:S02]  /*12a50*/  IMAD R19, R16, R13, R19 ;  /* 0x0000000d10137224 */ /* 0x002fe400078e0213 */
[----:B------:R-:W1:Y:S01]  /*12a60*/  @P6 LDC R13, c[0x0][0x2e8] ;  /* 0x0000ba00ff0d6b82 */ /* 0x000e620000000800 */
[----:B------:R-:W-:Y:S01]  /*12a70*/  STS [R27+0x4000], R116 ;  /* 0x004000741b007388 */ /* 0x000fe20000000800 */
[----:B------:R-:W-:Y:S01]  /*12a80*/  LOP3.LUT P6, RZ, R0, 0x3, RZ, 0xc0, !PT ;  /* 0x0000000300ff7812 */ /* 0x000fe200078cc0ff */
[----:B------:R-:W-:Y:S01]  /*12a90*/  VIADD R0, R22, 0x20 ;  /* 0x0000002016007836 */ /* 0x000fe20000000000 */
[----:B------:R-:W-:Y:S01]  /*12aa0*/  IADD3 R14, P2, P1, R10, R14, R19 ;  /* 0x0000000e0a0e7210 */ /* 0x000fe2000795e013 */
[----:B------:R-:W-:Y:S03]  /*12ab0*/  STS [R27+0x4400], R118 ;  /* 0x004400761b007388 */ /* 0x000fe60000000800 */
[----:B------:R-:W-:Y:S01]  /*12ac0*/  ISETP.GE.AND P3, PT, R0, UR5, PT ;  /* 0x0000000500007c0c */ /* 0x000fe2000bf66270 */
[----:B------:R3:W-:Y:S01]  /*12ad0*/  STS [R29+0x4000], R9 ;  /* 0x004000091d007388 */ /* 0x0007e20000000800 */
[----:B------:R-:W-:-:S03]  /*12ae0*/  MOV R0, 0x7f800000 ;  /* 0x7f80000000007802 */ /* 0x000fc60000000f00 */
[----:B------:R-:W-:Y:S04]  /*12af0*/  STS [R29+0x4400], R130 ;  /* 0x004400821d007388 */ /* 0x000fe80000000800 */
[----:B------:R-:W-:Y:S04]  /*12b00*/  STS [R27+0x6000], R120 ;  /* 0x006000781b007388 */ /* 0x000fe80000000800 */
[----:B------:R-:W-:Y:S04]  /*12b10*/  STS [R27+0x6400], R122 ;  /* 0x0064007a1b007388 */ /* 0x000fe80000000800 */
[----:B------:R4:W-:Y:S04]  /*12b20*/  STS [R29+0x6000], R17 ;  /* 0x006000111d007388 */ /* 0x0009e80000000800 */
[----:B------:R5:W-:Y:S01]  /*12b30*/  STS [R29+0x6400], R18 ;  /* 0x006400121d007388 */ /* 0x000be20000000800 */
[----:B------:R-:W-:Y:S08]  /*12b40*/  BAR.SYNC.DEFER_BLOCKING 0x0 ;  /* 0x0000000000007b1d */ /* 0x000ff00000010000 */
[----:B---3--:R-:W3:Y:S01]  /*12b50*/  @P4 LDC R9, c[0x0][0x2e8] ;  /* 0x0000ba00ff094b82 */ /* 0x008ee20000000800 */
[----:B----4-:R-:W-:Y:S01]  /*12b60*/  SHF.R.S32.HI R17, RZ, 0x1f, R10 ;  /* 0x0000001fff117819 */ /* 0x010fe2000001140a */
[----:B------:R-:W-:Y:S01]  /*12b70*/  VIADD R10, R22, 0x10 ;  /* 0x00000010160a7836 */ /* 0x000fe20000000000 */
[----:B-----5:R-:W-:-:S04]  /*12b80*/  SHF.R.S32.HI R18, RZ, 0x1f, R19 ;  /* 0x0000001fff127819 */ /* 0x020fc80000011413 */
[----:B------:R-:W-:Y:S01]  /*12b90*/  ISETP.GE.AND P4, PT, R10, UR5, PT ;  /* 0x000000050a007c0c */ /* 0x000fe2000bf86270 */
[----:B------:R4:W4:Y:S01]  /*12ba0*/  LDS.128 R32, [R223+0x3800] ;  /* 0x00380000df207984 */ /* 0x0009220000000c00 */
[----:B------:R-:W-:Y:S01]  /*12bb0*/  IADD3.X R17, R17, R15, R18, P2, P1 ;  /* 0x0000000f11117210 */ /* 0x000fe200017e2412 */
[----:B------:R-:W-:Y:S01]  /*12bc0*/  @P0 FMUL.FTZ R18, R5, 0.69314718246459960938 ;  /* 0x3f31721805120820 */ /* 0x000fe20000410000 */
[----:B------:R-:W-:Y:S01]  /*12bd0*/  ISETP.NE.AND P1, PT, R11, RZ, PT ;  /* 0x000000ff0b00720c */ /* 0x000fe20003f25270 */
[----:B------:R1:W4:Y:S01]  /*12be0*/  LDS.128 R28, [R223+0x7800] ;  /* 0x00780000df1c7984 */ /* 0x0003220000000c00 */
[----:B------:R-:W5:Y:S01]  /*12bf0*/  @P5 LDC R10, c[0x0][0x2e8] ;  /* 0x0000ba00ff0a5b82 */ /* 0x000f620000000800 */
[----:B------:R-:W-:Y:S01]  /*12c00*/  MOV R15, 0x7f800000 ;  /* 0x7f800000000f7802 */ /* 0x000fe20000000f00 */
[----:B--2---:R-:W-:Y:S01]  /*12c10*/  @P0 FFMA.FTZ R15, R167, R12, R18 ;  /* 0x0000000ca70f0223 */ /* 0x004fe20000010012 */
[----:B------:R-:W-:Y:S02]  /*12c20*/  ISETP.NE.AND P0, PT, R8, RZ, PT ;  /* 0x000000ff0800720c */ /* 0x000fe40003f05270 */
[----:B------:R-:W-:-:S02]  /*12c30*/  MOV R11, 0x7f800000 ;  /* 0x7f800000000b7802 */ /* 0x000fc40000000f00 */
[----:B------:R-:W-:-:S04]  /*12c40*/  IADD3 R5, R22, 0x40, RZ ;  /* 0x0000004016057810 */ /* 0x000fc80007ffe0ff */
[----:B------:R-:W-:Y:S01]  /*12c50*/  @P1 FMUL.FTZ R19, R6, 0.69314718246459960938 ;  /* 0x3f31721806131820 */ /* 0x000fe20000410000 */
[----:B------:R-:W-:-:S03]  /*12c60*/  IADD3 R6, R22, 0x30, RZ ;  /* 0x0000003016067810 */ /* 0x000fc60007ffe0ff */
[----:B---3--:R-:W-:Y:S01]  /*12c70*/  @P1 FFMA.FTZ R11, R168, R9, R19 ;  /* 0x00000009a80b1223 */ /* 0x008fe20000010013 */
[----:B------:R-:W-:Y:S01]  /*12c80*/  @P0 FMUL.FTZ R9, R4, 0.69314718246459960938 ;  /* 0x3f31721804090820 */ /* 0x000fe20000410000 */
[----:B------:R-:W-:Y:S01]  /*12c90*/  VIADD R4, R22, 0x50 ;  /* 0x0000005016047836 */ /* 0x000fe20000000000 */
[----:B------:R-:W-:Y:S01]  /*12ca0*/  ISETP.GE.AND P2, PT, R6, UR5, PT ;  /* 0x0000000506007c0c */ /* 0x000fe2000bf46270 */
[----:B------:R-:W-:Y:S01]  /*12cb0*/  @P5 FMUL.FTZ R6, R3, 0.69314718246459960938 ;  /* 0x3f31721803065820 */ /* 0x000fe20000410000 */
[----:B------:R-:W-:Y:S01]  /*12cc0*/  ISETP.GE.AND P1, PT, R5, UR5, PT ;  /* 0x0000000505007c0c */ /* 0x000fe2000bf26270 */
[----:B-1----:R-:W-:Y:S01]  /*12cd0*/  @P0 FFMA.FTZ R0, R166, R13, R9 ;  /* 0x0000000da6000223 */ /* 0x002fe20000010009 */
[----:B------:R-:W-:Y:S02]  /*12ce0*/  IADD3 R5, -R7, R20, RZ ;  /* 0x0000001407057210 */ /* 0x000fe40007ffe1ff */
[----:B------:R-:W-:Y:S02]  /*12cf0*/  ISETP.GE.AND P0, PT, R4, UR5, PT ;  /* 0x0000000504007c0c */ /* 0x000fe4000bf06270 */
[----:B------:R-:W-:Y:S01]  /*12d00*/  MOV R4, 0x7f800000 ;  /* 0x7f80000000047802 */ /* 0x000fe20000000f00 */
[----:B-----5:R-:W-:Y:S01]  /*12d10*/  @P5 FFMA.FTZ R4, R165, R10, R6 ;  /* 0x0000000aa5045223 */ /* 0x020fe20000010006 */
[----:B------:R-:W-:Y:S01]  /*12d20*/  SHF.L.U32 R5, R5, 0x3, RZ ;  /* 0x0000000305057819 */ /* 0x000fe200000006ff */
[----:B----4-:R-:W-:Y:S08]  /*12d30*/  @P6 BRA `(.L_x_1193) ;  /* 0x0000000000dc6947 */ /* 0x010ff00003800000 */
[----:B------:R-:W1:Y:S01]  /*12d40*/  S2R R10, SR_TID.X ;  /* 0x00000000000a7919 */ /* 0x000e620000002100 */
[----:B------:R-:W-:Y:S02]  /*12d50*/  SHF.R.S32.HI R9, RZ, 0x1f, R2 ;  /* 0x0000001fff097819 */ /* 0x000fe40000011402 */
[----:B------:R-:W-:Y:S02]  /*12d60*/  P2R R6, PR, RZ, 0x1 ;  /* 0x00000001ff067803 */ /* 0x000fe40000000000 */
[----:B------:R-:W-:Y:S02]  /*12d70*/  LEA.HI R9, R9, R2, RZ, 0x2 ;  /* 0x0000000209097211 */ /* 0x000fe400078f10ff */
[----:B------:R-:W-:Y:S02]  /*12d80*/  P2R R7, PR, RZ, 0x2 ;  /* 0x00000002ff077803 */ /* 0x000fe40000000000 */
[----:B------:R-:W-:Y:S02]  /*12d90*/  LOP3.LUT R9, R9, 0xffffffc, RZ, 0xc0, !PT ;  /* 0x0ffffffc09097812 */ /* 0x000fe400078ec0ff */
[----:B------:R-:W-:-:S02]  /*12da0*/  P2R R8, PR, RZ, 0x4 ;  /* 0x00000004ff087803 */ /* 0x000fc40000000000 */
        /* <DEDUP_REMOVED lines=10> */
[----:B------:R-:W-:-:S04]  /*12e50*/  ISETP.GE.AND P1, PT, R3, UR5, PT ;  /* 0x0000000503007c0c */ /* 0x000fc8000bf26270 */
[----:B------:R-:W-:-:S09]  /*12e60*/  ISETP.GE.AND P0, PT, R9, UR5, PT ;  /* 0x0000000509007c0c */ /* 0x000fd2000bf06270 */
[----:B------:R-:W-:-:S04]  /*12e70*/  @!P1 IMAD R18, R3, R24, RZ ;  /* 0x0000001803129224 */ /* 0x000fc800078e02ff */
[----:B------:R-:W-:Y:S01]  /*12e80*/  @!P0 IMAD R12, R9, R24, RZ ;  /* 0x00000018090c8224 */ /* 0x000fe200078e02ff */
[CC--:B------:R-:W-:Y:S01]  /*12e90*/  @!P1 IADD3 R21, P5, R18.reuse, R14.reuse, RZ ;  /* 0x0000000e12159210 */ /* 0x0c0fe20007fbe0ff */
[C---:B------:R-:W-:Y:S02]  /*12ea0*/  VIADD R9, R3.reuse, 0x40 ;  /* 0x0000004003097836 */ /* 0x040fe40000000000 */
[----:B------:R-:W-:Y:S01]  /*12eb0*/  VIADD R3, R3, 0x48 ;  /* 0x0000004803037836 */ /* 0x000fe20000000000 */
[----:B------:R-:W-:Y:S02]  /*12ec0*/  @!P1 LEA.HI.X.SX32 R18, R18, R17, 0x1, P5 ;  /* 0x0000001112129211 */ /* 0x000fe400028f0eff */
[----:B------:R-:W-:Y:S02]  /*12ed0*/  ISETP.GE.AND P2, PT, R9, UR5, PT ;  /* 0x0000000509007c0c */ /* 0x000fe4000bf46270 */
[----:B------:R-:W-:Y:S02]  /*12ee0*/  ISETP.GE.AND P6, PT, R3, UR5, PT ;  /* 0x0000000503007c0c */ /* 0x000fe4000bfc6270 */
[----:B------:R-:W-:-:S04]  /*12ef0*/  @!P0 IADD3 R19, P5, R12, R14, RZ ;  /* 0x0000000e0c138210 */ /* 0x000fc80007fbe0ff */
[----:B------:R-:W-:-:S05]  /*12f00*/  @!P0 LEA.HI.X.SX32 R12, R12, R17, 0x1, P5 ;  /* 0x000000110c0c8211 */ /* 0x000fca00028f0eff */
[-C--:B------:R-:W-:Y:S02]  /*12f10*/  @!P2 IMAD R10, R9, R24.reuse, RZ ;  /* 0x00000018090aa224 */ /* 0x080fe400078e02ff */
[----:B------:R-:W-:Y:S02]  /*12f20*/  @!P6 IMAD R24, R3, R24, RZ ;  /* 0x000000180318e224 */ /* 0x000fe400078e02ff */
[----:B------:R-:W1:Y:S01]  /*12f30*/  @!P1 LDC.64 R2, c[0x0][0x2b0] ;  /* 0x0000ac00ff029b82 */ /* 0x000e620000000a00 */
[----:B------:R-:W-:-:S04]  /*12f40*/  @!P2 IADD3 R13, P5, R10, R14, RZ ;  /* 0x0000000e0a0da210 */ /* 0x000fc80007fbe0ff */
[----:B------:R-:W-:Y:S02]  /*12f50*/  @!P2 LEA.HI.X.SX32 R10, R10, R17, 0x1, P5 ;  /* 0x000000110a0aa211 */ /* 0x000fe400028f0eff */
        /* <DEDUP_REMOVED lines=21> */
.L_x_1193:
[----:B------:R-:W-:Y:S05]  /*130b0*/  BSYNC B0 ;  /* 0x0000000000007941 */ /* 0x000fea0003800000 */
.L_x_1192:
[----:B--2---:R-:W-:Y:S01]  /*130c0*/  SHF.R.S32.HI R2, RZ, 0x1f, R5 ;  /* 0x0000001fff027819 */ /* 0x004fe20000011405 */
[----:B------:R1:W2:Y:S01]  /*130d0*/  LDS.128 R8, [R223] ;  /* 0x00000000df087984 */ /* 0x0002a20000000c00 */
[----:B------:R-:W-:Y:S01]  /*130e0*/  IADD3 R14, P5, R5, UR10, RZ ;  /* 0x0000000a050e7c10 */ /* 0x000fe2000ffbe0ff */
[----:B------:R-:W-:Y:S01]  /*130f0*/  VIADD R0, R22, 0x60 ;  /* 0x0000006016007836 */ /* 0x000fe20000000000 */
[----:B------:R-:W-:Y:S01]  /*13100*/  SHF.R.S32.HI R3, RZ, 0x1f, R16 ;  /* 0x0000001fff037819 */ /* 0x000fe20000011410 */
[----:B------:R1:W3:Y:S01]  /*13110*/  LDS.128 R4, [R223+0x4000] ;  /* 0x00400000df047984 */ /* 0x0002e20000000c00 */
[----:B------:R-:W-:Y:S01]  /*13120*/  IADD3.X R15, R2, UR4, RZ, P5, !PT ;  /* 0x00000004020f7c10 */ /* 0x000fe2000affe4ff */
[----:B------:R-:W-:Y:S01]  /*13130*/  ULDC.64 UR6, c[0x0][0x2a0] ;  /* 0x0000a80000067ab9 */ /* 0x000fe20000000a00 */
[----:B------:R-:W-:Y:S01]  /*13140*/  ISETP.GE.AND P5, PT, R22, UR5, PT ;  /* 0x0000000516007c0c */ /* 0x000fe2000bfa6270 */
[----:B------:R-:W-:Y:S01]  /*13150*/  IMAD R3, R3, UR6, RZ ;  /* 0x0000000603037c24 */ /* 0x000fe2000f8e02ff */
[----:B------:R-:W-:Y:S01]  /*13160*/  SHF.R.S32.HI R23, RZ, 0x1f, R22 ;  /* 0x0000001fff177819 */ /* 0x000fe20000011416 */
[----:B------:R-:W-:Y:S01]  /*13170*/  IMAD.U32 R13, RZ, RZ, UR15 ;  /* 0x0000000fff0d7e24 */ /* 0x000fe2000f8e00ff */
[----:B------:R-:W-:Y:S01]  /*13180*/  ISETP.GE.AND P6, PT, R0, UR5, PT ;  /* 0x0000000500007c0c */ /* 0x000fe2000bfc6270 */
[C---:B------:R-:W-:Y:S01]  /*13190*/  IMAD R0, R16.reuse, UR7, R3 ;  /* 0x0000000710007c24 */ /* 0x040fe2000f8e0203 */
[----:B------:R-:W-:Y:S01]  /*131a0*/  BSSY B0, `(.L_x_1194) ;  /* 0x0000011000007945 */ /* 0x000fe20003800000 */
[----:B------:R-:W-:-:S04]  /*131b0*/  IMAD.WIDE.U32 R14, R16, UR6, R14 ;  /* 0x00000006100e7c25 */ /* 0x000fc8000f8e000e */
[----:B------:R-:W-:Y:S01]  /*131c0*/  IMAD.WIDE R12, R13, 0x80, R22 ;  /* 0x000000800d0c7825 */ /* 0x000fe200078e0216 */
[----:B------:R-:W-:-:S03]  /*131d0*/  IADD3 R22, R22, 0x70, RZ ;  /* 0x0000007016167810 */ /* 0x000fc60007ffe0ff */
        /* <DEDUP_REMOVED lines=13> */
.L_x_1195:
[----:B------:R-:W-:Y:S05]  /*132b0*/  BSYNC B0 ;  /* 0x0000000000007941 */ /* 0x000fea0003800000 */
.L_x_1194:
[----:B--2-4-:R2:W4:Y:S01]  /*132c0*/  LDS.128 R8, [R223+0x800] ;  /* 0x00080000df087984 */ /* 0x0145220000000c00 */
[----:B------:R-:W-:Y:S01]  /*132d0*/  BSSY B0, `(.L_x_1196) ;  /* 0x0000012000007945 */ /* 0x000fe20003800000 */
[----:B------:R-:W-:Y:S02]  /*132e0*/  ISETP.GE.AND P5, PT, R22, UR5, PT ;  /* 0x0000000516007c0c */ /* 0x000fe4000bfa6270 */
[----:B---3--:R2:W3:Y:S01]  /*132f0*/  LDS.128 R4, [R223+0x4800] ;  /* 0x00480000df047984 */ /* 0x0084e20000000c00 */
        /* <DEDUP_REMOVED lines=14> */
[----:B---3--:R4:W-:Y:S02]  /*133e0*/  STG.E.128 desc[UR16][R2.64+0x80], R4 ;  /* 0x0000800402007986 */ /* 0x0089e4000c101d10 */
.L_x_1197:
[----:B------:R-:W-:Y:S05]  /*133f0*/  BSYNC B0 ;  /* 0x0000000000007941 */ /* 0x000fea0003800000 */
.L_x_1196:
[----:B----4-:R4:W1:Y:S01]  /*13400*/  LDS.128 R8, [R223+0x1000] ;  /* 0x00100000df087984 */ /* 0x0108620000000c00 */
[----:B------:R-:W-:Y:S03]  /*13410*/  BSSY B0, `(.L_x_1198) ;  /* 0x0000011000007945 */ /* 0x000fe60003800000 */
        /* <DEDUP_REMOVED lines=14> */
[----:B-1----:R1:W-:Y:S04]  /*13500*/  STG.E.128 desc[UR16][R2.64], R8 ;  /* 0x0000000802007986 */ /* 0x0023e8000c101d10 */
[----:B---3--:R1:W-:Y:S02]  /*13510*/  STG.E.128 desc[UR16][R2.64+0x80], R4 ;  /* 0x0000800402007986 */ /* 0x0083e4000c101d10 */
.L_x_1199:
[----:B------:R-:W-:Y:S05]  /*13520*/  BSYNC B0 ;  /* 0x0000000000007941 */ /* 0x000fea0003800000 */
.L_x_1198:
[----:B-1----:R1:W1:Y:S01]  /*13530*/  LDS.128 R8, [R223+0x1800] ;  /* 0x00180000df087984 */ /* 0x0022620000000c00 */
[----:B------:R-:W-:Y:S03]  /*13540*/  BSSY B0, `(.L_x_1200) ;  /* 0x0000011000007945 */ /* 0x000fe60003800000 */
[----:B---3--:R3:W1:Y:S01]  /*13550*/  LDS.128 R4, [R223+0x5800] ;  /* 0x00580000df047984 */ /* 0x0086620000000c00 */
        /* <DEDUP_REMOVED lines=14> */
[----:B------:R1:W-:Y:S02]  /*13640*/  STG.E.128 desc[UR16][R2.64+0x80], R4 ;  /* 0x0000800402007986 */ /* 0x0003e4000c101d10 */
.L_x_1201:
[----:B------:R-:W-:Y:S05]  /*13650*/  BSYNC B0 ;  /* 0x0000000000007941 */ /* 0x000fea0003800000 */
.L_x_1200:
[----:B-1----:R1:W1:Y:S01]  /*13660*/  LDS.128 R8, [R223+0x2000] ;  /* 0x00200000df087984 */ /* 0x0022620000000c00 */
        /* <DEDUP_REMOVED lines=17> */
.L_x_1203:
[----:B------:R-:W-:Y:S05]  /*13780*/  BSYNC B0 ;  /* 0x0000000000007941 */ /* 0x000fea0003800000 */
.L_x_1202:
        /* <DEDUP_REMOVED lines=18> */
.L_x_1205:
[----:B------:R-:W-:Y:S05]  /*138b0*/  BSYNC B0 ;  /* 0x0000000000007941 */ /* 0x000fea0003800000 */
.L_x_1204:
        /* <DEDUP_REMOVED lines=18> */
.L_x_1207:
[----:B------:R-:W-:Y:S05]  /*139e0*/  BSYNC B0 ;  /* 0x0000000000007941 */ /* 0x000fea0003800000 */
.L_x_1206:
[----:B------:R-:W-:Y:S05]  /*139f0*/  @P5 EXIT ;  /* 0x000000000000594d */ /* 0x000fea0003800000 */
        /* <DEDUP_REMOVED lines=15> */
.L_x_1176:
        /* <DEDUP_REMOVED lines=37> */
[C---:B------:R-:W-:Y:S01]  /*13d40*/  ISETP.GE.AND P0, PT, R12.reuse, UR28, PT ;  /* 0x0000001c0c007c0c */ /* 0x040fe2000bf06270 */
[----:B------:R-:W-:Y:S01]  /*13d50*/  @UP2 UIMAD UR20, UR5, UR4, URZ ;  /* 0x00000004051422a4 */ /* 0x000fe2000f8e023f */
[----:B------:R-:W-:Y:S01]  /*13d60*/  BSSY B0, `(.L_x_1208) ;  /* 0x000002f000007945 */ /* 0x000fe20003800000 */
[----:B------:R-:W-:Y:S01]  /*13d70*/  UISETP.NE.OR UP1, UPT, UR14, -0x1, UP3 ;  /* 0xffffffff0e00788c */ /* 0x000fe20009f25670 */
[----:B------:R-:W-:Y:S01]  /*13d80*/  ISETP.GE.OR P5, PT, R12, UR28, P6 ;  /* 0x0000001c0c007c0c */ /* 0x000fe2000b7a6670 */
        /* <DEDUP_REMOVED lines=10> */
[----:B------:R-:W-:Y:S01]  /*13e30*/  @!UP1 UIMAD UR14, UR12, UR10, URZ ;  /* 0x0000000a0c0e92a4 */ /* 0x000fe2000f8e023f */
[----:B------:R-:W-:Y:S01]  /*13e40*/  ISETP.GE.AND P2, PT, R9, UR28, PT ;  /* 0x0000001c09007c0c */ /* 0x000fe2000bf46270 */
[----:B------:R-:W-:Y:S01]  /*13e50*/  UIMAD UR6, UR12, UR6, URZ ;  /* 0x000000060c0672a4 */ /* 0x000fe2000f8e023f */
[----:B------:R-:W-:Y:S01]  /*13e60*/  ISETP.GE.AND P1, PT, R8, UR28, PT ;  /* 0x0000001c08007c0c */ /* 0x000fe2000bf26270 */
[----:B------:R-:W-:Y:S01]  /*13e70*/  @UP2 ULDC UR7, c[0x0][0x2c0] ;  /* 0x0000b00000072ab9 */ /* 0x000fe20000000800 */
[----:B------:R-:W-:Y:S01]  /*13e80*/  @!UP2 UMOV UR7, 0x1 ;  /* 0x000000010007a882 */ /* 0x000fe20000000000 */
[----:B------:R-:W-:Y:S01]  /*13e90*/  USEL UR6, UR6, URZ, UP3 ;  /* 0x0000003f06067287 */ /* 0x000fe20009800000 */
[----:B------:R-:W-:Y:S01]  /*13ea0*/  ISETP.GE.AND P4, PT, R7, UR28, PT ;  /* 0x0000001c07007c0c */ /* 0x000fe2000bf86270 */
[----:B------:R-:W-:Y:S01]  /*13eb0*/  @!UP2 UMOV UR20, UR4 ;  /* 0x000000040014ac82 */ /* 0x000fe20008000000 */
[----:B------:R-:W-:Y:S01]  /*13ec0*/  UIMAD UR27, UR27, UR7, URZ ;  /* 0x000000071b1b72a4 */ /* 0x000fe2000f8e023f */
[----:B------:R-:W-:Y:S01]  /*13ed0*/  ISETP.GE.AND P3, PT, R6, UR28, PT ;  /* 0x0000001c06007c0c */ /* 0x000fe2000bf66270 */
[----:B------:R-:W-:Y:S01]  /*13ee0*/  UIMAD UR20, UR9, UR20, UR6 ;  /* 0x00000014091472a4 */ /* 0x000fe2000f8e0206 */
[----:B------:R-:W-:Y:S01]  /*13ef0*/  IMAD.WIDE R10, R11, 0x80, R12 ;  /* 0x000000800b0a7825 */ /* 0x000fe200078e020c */
[----:B------:R-:W-:Y:S01]  /*13f00*/  UIMAD UR5, UR9, UR5, UR11 ;  /* 0x00000005090572a4 */ /* 0x000fe2000f8e020b */
[----:B------:R-:W-:Y:S01]  /*13f10*/  @!UP3 UMOV UR22, UR14 ;  /* 0x0000000e0016bc82 */ /* 0x000fe20008000000 */
[----:B------:R-:W-:Y:S01]  /*13f20*/  @!UP3 USHF.R.S32.HI UR23, URZ, 0x1f, UR14 ;  /* 0x0000001f3f17b899 */ /* 0x000fe2000801140e */
[----:B------:R-:W-:Y:S01]  /*13f30*/  VIADD R5, R12, 0x50 ;  /* 0x000000500c057836 */ /* 0x000fe20000000000 */
[----:B------:R-:W-:-:S02]  /*13f40*/  USHF.R.S32.HI UR4, URZ, 0x1f, UR27 ;  /* 0x0000001f3f047899 */ /* 0x000fc4000801141b */
[----:B------:R-:W-:Y:S01]  /*13f50*/  VIADD R17, R15, UR5 ;  /* 0x000000050f117c36 */ /* 0x000fe20008000000 */
        /* <DEDUP_REMOVED lines=15> */
.L_x_1209:
[----:B------:R-:W-:Y:S05]  /*14050*/  BSYNC B0 ;  /* 0x0000000000007941 */ /* 0x000fea0003800000 */
.L_x_1208:
[----:B------:R-:W-:Y:S01]  /*14060*/  BSSY B0, `(.L_x_1210) ;  /* 0x0000012000007945 */ /* 0x000fe20003800000 */
[----:B------:R-:W-:Y:S02]  /*14070*/  ISETP.GE.AND P0, PT, R5, UR28, PT ;  /* 0x0000001c05007c0c */ /* 0x000fe4000bf06270 */
[----:B------:R-:W-:Y:S01]  /*14080*/  IADD3 R4, R12, 0x60, RZ ;  /* 0x000000600c047810 */ /* 0x000fe20007ffe0ff */
[----:B------:R-:W-:Y:S05]  /*14090*/  @P2 BRA `(.L_x_1211) ;  /* 0x0000000000382947 */ /* 0x000fea0003800000 */
[----:B-1----:R-:W-:Y:S01]  /*140a0*/  IADD3 R3, P2, R10, 0x10, RZ ;  /* 0x000000100a037810 */ /* 0x002fe20007f5e0ff */
        /* <DEDUP_REMOVED lines=13> */
.L_x_1211:
[----:B------:R-:W-:Y:S05]  /*14180*/  BSYNC B0 ;  /* 0x0000000000007941 */ /* 0x000fea0003800000 */
.L_x_1210:
[----:B------:R-:W-:Y:S01]  /*14190*/  BSSY B0, `(.L_x_1212) ;  /* 0x0000012000007945 */ /* 0x000fe20003800000 */
[----:B------:R-:W-:Y:S02]  /*141a0*/  ISETP.GE.AND P2, PT, R4, UR28, PT ;  /* 0x0000001c04007c0c */ /* 0x000fe4000bf46270 */
[----:B------:R-:W-:Y:S01]  /*141b0*/  IADD3 R0, R12, 0x70, RZ ;  /* 0x000000700c007810 */ /* 0x000fe20007ffe0ff */
[----:B------:R-:W-:Y:S05]  /*141c0*/  @P1 BRA `(.L_x_1213) ;  /* 0x0000000000381947 */ /* 0x000fea0003800000 */
[----:B-12---:R-:W-:Y:S01]  /*141d0*/  IADD3 R3, P1, R10, 0x20, RZ ;  /* 0x000000200a037810 */ /* 0x006fe20007f3e0ff */
        /* <DEDUP_REMOVED lines=13> */
.L_x_1213:
[----:B------:R-:W-:Y:S05]  /*142b0*/  BSYNC B0 ;  /* 0x0000000000007941 */ /* 0x000fea0003800000 */
.L_x_1212:
[----:B------:R-:W-:Y:S01]  /*142c0*/  BSSY B0, `(.L_x_1214) ;  /* 0x0000011000007945 */ /* 0x000fe20003800000 */
[----:B------:R-:W-:-:S03]  /*142d0*/  ISETP.GE.AND P1, PT, R0, UR28, PT ;  /* 0x0000001c00007c0c */ /* 0x000fc6000bf26270 */
[----:B------:R-:W-:Y:S10]  /*142e0*/  @P4 BRA `(.L_x_1215) ;  /* 0x0000000000384947 */ /* 0x000ff40003800000 */
        /* <DEDUP_REMOVED lines=9> */
[----:B---3--:R-:W-:Y:S02]  /*14380*/  LEA R20, P4, R18, UR4, 0x1 ;  /* 0x0000000412147c11 */ /* 0x008fe4000f8808ff */
[----:B------:R-:W-:-:S04]  /*14390*/  IADD3 R2, R2, R19, RZ ;  /* 0x0000001302027210 */ /* 0x000fc80007ffe0ff */
[----:B------:R-:W-:-:S05]  /*143a0*/  LEA.HI.X R21, R18, UR5, R2, 0x1, P4 ;  /* 0x0000000512157c11 */ /* 0x000fca000a0f0c02 */
[----:B------:R4:W-:Y:S04]  /*143b0*/  STG.E.128 desc[UR16][R20.64], RZ ;  /* 0x000000ff14007986 */ /* 0x0009e8000c101d10 */
[----:B------:R4:W-:Y:S02]  /*143c0*/  STG.E.128 desc[UR16][R20.64+0x80], RZ ;  /* 0x000080ff14007986 */ /* 0x0009e4000c101d10 */
.L_x_1215:
[----:B------:R-:W-:Y:S05]  /*143d0*/  BSYNC B0 ;  /* 0x0000000000007941 */ /* 0x000fea0003800000 */
.L_x_1214:
[----:B------:R-:W-:Y:S01]  /*143e0*/  BSSY B0, `(.L_x_1216) ;  /* 0x0000011000007945 */ /* 0x000fe20003800000 */
[----:B------:R-:W-:-:S03]  /*143f0*/  ISETP.GE.OR P4, PT, R9, UR28, P6 ;  /* 0x0000001c09007c0c */ /* 0x000fc6000b786670 */
        /* <DEDUP_REMOVED lines=10> */
[----:B---34-:R-:W-:Y:S02]  /*144a0*/  LEA R20, P3, R18, UR4, 0x1 ;  /* 0x0000000412147c11 */ /* 0x018fe4000f8608ff */
[----:B------:R-:W-:-:S04]  /*144b0*/  IADD3 R2, R2, R19, RZ ;  /* 0x0000001302027210 */ /* 0x000fc80007ffe0ff */
[----:B------:R-:W-:-:S05]  /*144c0*/  LEA.HI.X R21, R18, UR5, R2, 0x1, P3 ;  /* 0x0000000512157c11 */ /* 0x000fca00098f0c02 */
[----:B------:R1:W-:Y:S04]  /*144d0*/  STG.E.128 desc[UR16][R20.64], RZ ;  /* 0x000000ff14007986 */ /* 0x0003e8000c101d10 */
[----:B------:R1:W-:Y:S02]  /*144e0*/  STG.E.128 desc[UR16][R20.64+0x80], RZ ;  /* 0x000080ff14007986 */ /* 0x0003e4000c101d10 */
.L_x_1217:
[----:B------:R-:W-:Y:S05]  /*144f0*/  BSYNC B0 ;  /* 0x0000000000007941 */ /* 0x000fea0003800000 */
.L_x_1216:
        /* <DEDUP_REMOVED lines=17> */
.L_x_1219:
[----:B------:R-:W-:Y:S05]  /*14610*/  BSYNC B0 ;  /* 0x0000000000007941 */ /* 0x000fea0003800000 */
.L_x_1218:
[----:B------:R-:W-:Y:S04]  /*14620*/  BSSY B0, `(.L_x_1220) ;  /* 0x0000010000007945 */ /* 0x000fe80003800000 */
        /* <DEDUP_REMOVED lines=15> */
.L_x_1221:
[----:B------:R-:W-:Y:S05]  /*14720*/  BSYNC B0 ;  /* 0x0000000000007941 */ /* 0x000fea0003800000 */
.L_x_1220:
[----:B------:R-:W-:Y:S04]  /*14730*/  BSSY B0, `(.L_x_1222) ;  /* 0x0000010000007945 */ /* 0x000fe80003800000 */
[----:B------:R-:W-:Y:S05]  /*14740*/  @P1 BRA `(.L_x_1223) ;  /* 0x0000000000381947 */ /* 0x000fea0003800000 */
[----:B-12---:R-:W-:Y:S01]  /*14750*/  IADD3 R2, P0, R10, 0x70, RZ ;  /* 0x000000700a027810 */ /* 0x006fe20007f1e0ff */
[----:B------:R-:W-:Y:S01]  /*14760*/  ULDC.64 UR4, c[0x0][0x298] ;  /* 0x0000a60000047ab9 */ /* 0x000fe20000000a00 */
[----:B------:R-:W-:-:S03]  /*14770*/  IMAD.MOV.U32 R10, RZ, RZ, R14 ;  /* 0x000000ffff0a7224 */ /* 0x000fc600078e000e */
[----:B------:R-:W-:Y:S01]  /*14780*/  IMAD.X R3, RZ, RZ, R11, P0 ;  /* 0x000000ffff037224 */ /* 0x000fe200000e060b */
[----:B------:R-:W-:-:S03]  /*14790*/  MOV R11, R17 ;  /* 0x00000011000b7202 */ /* 0x000fc60000000f00 */
[----:B------:R-:W-:Y:S02]  /*147a0*/  IMAD R3, R3, UR4, RZ ;  /* 0x0000000403037c24 */ /* 0x000fe4000f8e02ff */
        /* <DEDUP_REMOVED lines=8> */
.L_x_1223:
[----:B------:R-:W-:Y:S05]  /*14830*/  BSYNC B0 ;  /* 0x0000000000007941 */ /* 0x000fea0003800000 */
.L_x_1222:
[----:B------:R-:W-:Y:S04]  /*14840*/  BSSY B0, `(.L_x_1224) ;  /* 0x000000a000007945 */ /* 0x000fe80003800000 */
[----:B------:R-:W-:Y:S05]  /*14850*/  @P5 BRA `(.L_x_1225) ;  /* 0x0000000000205947 */ /* 0x000fea0003800000 */
[----:B-12---:R-:W-:Y:S01]  /*14860*/  IMAD R2, R12, UR7, RZ ;  /* 0x000000070c027c24 */ /* 0x006fe2000f8e02ff */
[----:B------:R-:W-:-:S04]  /*14870*/  ULDC.64 UR4, c[0x0][0x2b0] ;  /* 0x0000ac0000047ab9 */ /* 0x000fc80000000a00 */
[----:B------:R-:W-:-:S04]  /*14880*/  IADD3 R3, P0, R2, UR6, RZ ;  /* 0x0000000602037c10 */ /* 0x000fc8000ff1e0ff */
[----:B------:R-:W-:Y:S02]  /*14890*/  LEA.HI.X.SX32 R2, R2, UR22, 0x1, P0 ;  /* 0x0000001602027c11 */ /* 0x000fe400080f0eff */
[----:B------:R-:W-:-:S04]  /*148a0*/  LEA R10, P0, R3, UR4, 0x2 ;  /* 0x00000004030a7c11 */ /* 0x000fc8000f8010ff */
[----:B------:R-:W-:Y:S01]  /*148b0*/  LEA.HI.X R11, R3, UR5, R2, 0x2, P0 ;  /* 0x00000005030b7c11 */ /* 0x000fe200080f1402 */
[----:B------:R-:W-:-:S05]  /*148c0*/  IMAD.MOV.U32 R3, RZ, RZ, 0x7f800000 ;  /* 0x7f800000ff037424 */ /* 0x000fca00078e00ff */
[----:B------:R1:W-:Y:S03]  /*148d0*/  STG.E desc[UR16][R10.64], R3 ;  /* 0x000000030a007986 */ /* 0x0003e6000c101910 */
.L_x_1225:
[----:B------:R-:W-:Y:S05]  /*148e0*/  BSYNC B0 ;  /* 0x0000000000007941 */ /* 0x000fea0003800000 */
.L_x_1224:
[----:B------:R-:W-:Y:S01]  /*148f0*/  BSSY B0, `(.L_x_1226) ;  /* 0x000000f000007945 */ /* 0x000fe20003800000 */
[----:B------:R-:W-:Y:S02]  /*14900*/  ISETP.GE.OR P5, PT, R7, UR28, P6 ;  /* 0x0000001c07007c0c */ /* 0x000fe4000b7a6670 */
[----:B------:R-:W-:Y:S02]  /*14910*/  ISETP.GE.OR P2, PT, R6, UR28, P6 ;  /* 0x0000001c06007c0c */ /* 0x000fe4000b746670 */
[----:B------:R-:W-:Y:S02]  /*14920*/  ISETP.GE.OR P1, PT, R5, UR28, P6 ;  /* 0x0000001c05007c0c */ /* 0x000fe4000b726670 */
[----:B------:R-:W-:Y:S02]  /*14930*/  ISETP.GE.OR P0, PT, R4, UR28, P6 ;  /* 0x0000001c04007c0c */ /* 0x000fe4000b706670 */
[----:B------:R-:W-:Y:S01]  /*14940*/  ISETP.GE.OR P6, PT, R0, UR28, P6 ;  /* 0x0000001c00007c0c */ /* 0x000fe2000b7c6670 */
[----:B------:R-:W-:-:S12]  /*14950*/  @P4 BRA `(.L_x_1227) ;  /* 0x0000000000204947 */ /* 0x000fd80003800000 */
        /* <DEDUP_REMOVED lines=8> */
.L_x_1227:
[----:B------:R-:W-:Y:S05]  /*149e0*/  BSYNC B0 ;  /* 0x0000000000007941 */ /* 0x000fea0003800000 */
.L_x_1226:
        /* <DEDUP_REMOVED lines=10> */
.L_x_1229:
[----:B------:R-:W-:Y:S05]  /*14a90*/  BSYNC B0 ;  /* 0x0000000000007941 */ /* 0x000fea0003800000 */
.L_x_1228:
        /* <DEDUP_REMOVED lines=10> */
.L_x_1231:
[----:B------:R-:W-:Y:S05]  /*14b40*/  BSYNC B0 ;  /* 0x0000000000007941 */ /* 0x000fea0003800000 */
.L_x_1230:
        /* <DEDUP_REMOVED lines=10> */
.L_x_1233:
[----:B------:R-:W-:Y:S05]  /*14bf0*/  BSYNC B0 ;  /* 0x0000000000007941 */ /* 0x000fea0003800000 */
.L_x_1232:
        /* <DEDUP_REMOVED lines=10> */
.L_x_1235:
[----:B------:R-:W-:Y:S05]  /*14ca0*/  BSYNC B0 ;  /* 0x0000000000007941 */ /* 0x000fea0003800000 */
.L_x_1234:
        /* <DEDUP_REMOVED lines=10> */
.L_x_1237:
[----:B------:R-:W-:Y:S05]  /*14d50*/  BSYNC B0 ;  /* 0x0000000000007941 */ /* 0x000fea0003800000 */
.L_x_1236:
[----:B------:R-:W-:Y:S05]  /*14d60*/  @P6 EXIT ;  /* 0x000000000000694d */ /* 0x000fea0003800000 */
[----:B------:R-:W-:Y:S01]  /*14d70*/  IMAD R0, R0, UR7, RZ ;  /* 0x0000000700007c24 */ /* 0x000fe2000f8e02ff */
[----:B------:R-:W-:Y:S01]  /*14d80*/  ULDC.64 UR4, c[0x0][0x2b0] ;  /* 0x0000ac0000047ab9 */ /* 0x000fe20000000a00 */
[----:B-1----:R-:W-:-:S03]  /*14d90*/  IMAD.MOV.U32 R5, RZ, RZ, 0x7f800000 ;  /* 0x7f800000ff057424 */ /* 0x002fc600078e00ff */
[----:B--2---:R-:W-:-:S04]  /*14da0*/  IADD3 R3, P0, R0, UR6, RZ ;  /* 0x0000000600037c10 */ /* 0x004fc8000ff1e0ff */
[----:B------:R-:W-:Y:S02]  /*14db0*/  LEA.HI.X.SX32 R0, R0, UR22, 0x1, P0 ;  /* 0x0000001600007c11 */ /* 0x000fe400080f0eff */
[----:B------:R-:W-:-:S04]  /*14dc0*/  LEA R2, P0, R3, UR4, 0x2 ;  /* 0x0000000403027c11 */ /* 0x000fc8000f8010ff */
[----:B------:R-:W-:-:S05]  /*14dd0*/  LEA.HI.X R3, R3, UR5, R0, 0x2, P0 ;  /* 0x0000000503037c11 */ /* 0x000fca00080f1400 */
[----:B------:R-:W-:Y:S01]  /*14de0*/  STG.E desc[UR16][R2.64], R5 ;  /* 0x0000000502007986 */ /* 0x000fe2000c101910 */
[----:B------:R-:W-:Y:S05]  /*14df0*/  EXIT ;  /* 0x000000000000794d */ /* 0x000fea0003800000 */
.L_x_1238:
        /* <DEDUP_REMOVED lines=16> */
.L_x_1757:


//--------------------- .text._ZN5flash16flash_fwd_kernelI23Flash_fwd_kernel_traitsILi128ELi128ELi32ELi4ELb0ELb0EN7cutlass10bfloat16_tE19Flash_kernel_traitsILi128ELi128ELi32ELi4ES3_EELb1ELb1ELb0ELb1ELb0ELb0ELb0ELb0EEEvNS_16Flash_fwd_paramsE --------------------------
	.section	.text._ZN5flash16flash_fwd_kernelI23Flash_fwd_kernel_traitsILi128ELi128ELi32ELi4ELb0ELb0EN7cutlass10bfloat16_tE19Flash_kernel_traitsILi128ELi128ELi32ELi4ES3_EELb1ELb1ELb0ELb1ELb0ELb0ELb0ELb0EEEvNS_16Flash_fwd_paramsE,"ax",@progbits
	.align	128
        .global         _ZN5flash16flash_fwd_kernelI23Flash_fwd_kernel_traitsILi128ELi128ELi32ELi4ELb0ELb0EN7cutlass10bfloat16_tE19Flash_kernel_traitsILi128ELi128ELi32ELi4ES3_EELb1ELb1ELb0ELb1ELb0ELb0ELb0ELb0EEEvNS_16Flash_fwd_paramsE
        .type           _ZN5flash16flash_fwd_kernelI23Flash_fwd_kernel_traitsILi128ELi128ELi32ELi4ELb0ELb0EN7cutlass10bfloat16_tE19Flash_kernel_traitsILi128ELi128ELi32ELi4ES3_EELb1ELb1ELb0ELb1ELb0ELb0ELb0ELb0EEEvNS_16Flash_fwd_paramsE,@function
        .size           _ZN5flash16flash_fwd_kernelI23Flash_fwd_kernel_traitsILi128ELi128ELi32ELi4ELb0ELb0EN7cutlass10bfloat16_tE19Flash_kernel_traitsILi128ELi128ELi32ELi4ES3_EELb1ELb1ELb0ELb1ELb0ELb0ELb0ELb0EEEvNS_16Flash_fwd_paramsE,(.L_x_1758 - _ZN5flash16flash_fwd_kernelI23Flash_fwd_kernel_traitsILi128ELi128ELi32ELi4ELb0ELb0EN7cutlass10bfloat16_tE19Flash_kernel_traitsILi128ELi128ELi32ELi4ES3_EELb1ELb1ELb0ELb1ELb0ELb0ELb0ELb0EEEvNS_16Flash_fwd_paramsE)
        .other          _ZN5flash16flash_fwd_kernelI23Flash_fwd_kernel_traitsILi128ELi128ELi32ELi4ELb0ELb0EN7cutlass10bfloat16_tE19Flash_kernel_traitsILi128ELi128ELi32ELi4ES3_EELb1ELb1ELb0ELb1ELb0ELb0ELb0ELb0EEEvNS_16Flash_fwd_paramsE,@"STO_CUDA_ENTRY STV_DEFAULT"
_ZN5flash16flash_fwd_kernelI23Flash_fwd_kernel_traitsILi128ELi128ELi32ELi4ELb0ELb0EN7cutlass10bfloat16_tE19Flash_kernel_traitsILi128ELi128ELi32ELi4ES3_EELb1ELb1ELb0ELb1ELb0ELb0ELb0ELb0EEEvNS_16Flash_fwd_paramsE:
.text._ZN5flash16flash_fwd_kernelI23Flash_fwd_kernel_traitsILi128ELi128ELi32ELi4ELb0ELb0EN7cutlass10bfloat16_tE19Flash_kernel_traitsILi128ELi128ELi32ELi4ES3_EELb1ELb1ELb0ELb1ELb0ELb0ELb0ELb0EEEvNS_16Flash_fwd_paramsE:
        /* <DEDUP_REMOVED lines=93> */
.L_x_1239:
[----:B------:R-:W-:-:S05]  /*05d0*/  ULDC UR8, c[0x0][0x2c8] ;  /* 0x0000b20000087ab9 */ /* 0x000fca0000000800 */
.L_x_1240:
        /* <DEDUP_REMOVED lines=38> */
[CC--:B------:R-:W-:Y:S01]  /*0840*/  LEA.HI R5, R11.reuse, R101.reuse, RZ, 0x3 ;  /* 0x000000650b057211 */ /* 0x0c0fe200078f18ff */
[----:B------:R-:W-:Y:S01]  /*0850*/  UISETP.NE.AND UP1, UPT, UR15, -0x1, UPT ;  /* 0xffffffff0f00788c */ /* 0x000fe2000bf25270 */
[----:B------:R-:W-:Y:S01]  /*0860*/  LEA.HI R25, R11, R101, RZ, 0x4 ;  /* 0x000000650b197211 */ /* 0x000fe200078f20ff */
[----:B------:R-:W-:Y:S01]  /*0870*/  UISETP.NE.AND UP0, UPT, UR6, -0x1, UPT ;  /* 0xffffffff0600788c */ /* 0x000fe2000bf05270 */
[----:B------:R-:W-:Y:S01]  /*0880*/  SHF.R.S32.HI R6, RZ, 0x3, R5 ;  /* 0x00000003ff067819 */ /* 0x000fe20000011405 */
[----:B------:R-:W-:Y:S01]  /*0890*/  UIADD3 UR14, -UR19, UR23, URZ ;  /* 0x00000017130e7290 */ /* 0x000fe2000fffe13f */
[----:B------:R-:W-:Y:S01]  /*08a0*/  IMAD.U32 R8, RZ, RZ, UR16 ;  /* 0x00000010ff087e24 */ /* 0x000fe2000f8e00ff */
[----:B------:R-:W-:Y:S01]  /*08b0*/  USHF.R.S32.HI UR25, URZ, 0x1f, UR24 ;  /* 0x0000001f3f197899 */ /* 0x000fe20008011418 */
[----:B------:R-:W-:Y:S01]  /*08c0*/  IMAD.MOV.U32 R113, RZ, RZ, R13 ;  /* 0x000000ffff717224 */ /* 0x000fe200078e000d */
[----:B------:R-:W-:Y:S01]  /*08d0*/  PLOP3.LUT P1, PT, PT, PT, UP0, 0x80, 0x0 ;  /* 0x000000000000781c */ /* 0x000fe20003f2f008 */
[----:B------:R-:W-:-:S02]  /*08e0*/  VIADD R4, R6, 0x20 ;  /* 0x0000002006047836 */ /* 0x000fc40000000000 */
[----:B------:R-:W-:Y:S01]  /*08f0*/  @UP1 ULDC.64 UR4, c[0x0][0x240] ;  /* 0x0000900000041ab9 */ /* 0x000fe20000000a00 */
[----:B------:R-:W-:Y:S02]  /*0900*/  @!UP1 USHF.R.S32.HI UR7, URZ, 0x1f, UR26 ;  /* 0x0000001f3f079899 */ /* 0x000fe4000801141a */
[----:B------:R-:W-:Y:S01]  /*0910*/  @UP1 UIMAD.WIDE.U32 UR12, UR15, UR4, URZ ;  /* 0x000000040f0c12a5 */ /* 0x000fe2000f8e003f */
[----:B------:R-:W-:Y:S01]  /*0920*/  ISETP.GE.AND P4, PT, R4, UR14, PT ;  /* 0x0000000e04007c0c */ /* 0x000fe2000bf86270 */
[----:B------:R-:W-:Y:S01]  /*0930*/  @UP0 UIADD3 UR27, UR11, UR6, URZ ;  /* 0x000000060b1b0290 */ /* 0x000fe2000fffe03f */
[----:B------:R-:W-:Y:S01]  /*0940*/  LOP3.LUT R4, R25, 0xfffffff0, RZ, 0xc0, !PT ;  /* 0xfffffff019047812 */ /* 0x000fe200078ec0ff */
[----:B------:R-:W-:Y:S01]  /*0950*/  @UP1 UIMAD UR10, UR15, UR5, UR13 ;  /* 0x000000050f0a12a4 */ /* 0x000fe2000f8e020d */
[----:B------:R-:W-:Y:S01]  /*0960*/  @UP0 ULDC.64 UR8, c[0x0][0x248] ;  /* 0x0000920000080ab9 */ /* 0x000fe20000000a00 */
[----:B--2---:R-:W-:Y:S01]  /*0970*/  IABS R0, R14 ;  /* 0x0000000e00007213 */ /* 0x004fe20000000000 */
[----:B------:R-:W-:Y:S01]  /*0980*/  @!UP1 ULDC.64 UR4, c[0x0][0x228] ;  /* 0x00008a0000049ab9 */ /* 0x000fe20000000a00 */
[----:B------:R-:W-:Y:S01]  /*0990*/  @UP0 UIMAD.WIDE.U32 UR32, UR27, UR8, URZ ;  /* 0x000000081b2002a5 */ /* 0x000fe2000f8e003f */
[----:B------:R-:W-:Y:S01]  /*09a0*/  IMAD.IADD R4, R101, 0x1, -R4 ;  /* 0x0000000165047824 */ /* 0x000fe200078e0a04 */
[----:B------:R-:W-:Y:S01]  /*09b0*/  @!UP1 UIMAD UR7, UR7, UR4, URZ ;  /* 0x00000004070792a4 */ /* 0x000fe2000f8e023f */
[----:B------:R-:W-:Y:S01]  /*09c0*/  IMAD.MOV.U32 R10, RZ, RZ, R0 ;  /* 0x000000ffff0a7224 */ /* 0x000fe200078e0000 */
[----:B------:R-:W-:-:S02]  /*09d0*/  @!UP1 UIMAD.WIDE.U32 UR30, UR26, UR4, URZ ;  /* 0x000000041a1e92a5 */ /* 0x000fc4000f8e003f */
[----:B------:R-:W-:Y:S01]  /*09e0*/  @!UP1 UIMAD UR5, UR26, UR5, UR7 ;  /* 0x000000051a0592a4 */ /* 0x000fe2000f8e0207 */
[----:B------:R-:W2:Y:S01]  /*09f0*/  I2F.RP R2, R10 ;  /* 0x0000000a00027306 */ /* 0x000ea20000209400 */
[----:B---3--:R-:W-:Y:S01]  /*0a00*/  IABS R7, R7 ;  /* 0x0000000700077213 */ /* 0x008fe20000000000 */
[----:B------:R-:W-:Y:S02]  /*0a10*/  @UP0 UIMAD UR27, UR27, UR9, URZ ;  /* 0x000000091b1b02a4 */ /* 0x000fe4000f8e023f */
[----:B------:R-:W-:Y:S02]  /*0a20*/  @!UP1 UIADD3 UR10, UR31, UR5, URZ ;  /* 0x000000051f0a9290 */ /* 0x000fe4000fffe03f */
[----:B------:R-:W-:Y:S01]  /*0a30*/  @UP0 UIADD3 UR27, UR33, UR27, URZ ;  /* 0x0000001b211b0290 */ /* 0x000fe2000fffe03f */
[----:B------:R-:W-:Y:S01]  /*0a40*/  @!UP1 UMOV UR12, UR30 ;  /* 0x0000001e000c9c82 */ /* 0x000fe20008000000 */
[----:B--2---:R-:W2:Y:S02]  /*0a50*/  MUFU.RCP R2, R2 ;  /* 0x0000000200027308 */ /* 0x004ea40000001000 */
[----:B--2---:R-:W-:-:S06]  /*0a60*/  VIADD R2, R2, 0xffffffe ;  /* 0x0ffffffe02027836 */ /* 0x004fcc0000000000 */
[----:B------:R-:W2:Y:S02]  /*0a70*/  F2I.FTZ.U32.TRUNC.NTZ R3, R2 ;  /* 0x0000000200037305 */ /* 0x000ea4000021f000 */
[----:B--2---:R-:W-:Y:S02]  /*0a80*/  IMAD.MOV R0, RZ, RZ, -R3 ;  /* 0x000000ffff007224 */ /* 0x004fe400078e0a03 */
[----:B------:R-:W-:Y:S02]  /*0a90*/  IMAD.MOV.U32 R2, RZ, RZ, RZ ;  /* 0x000000ffff027224 */ /* 0x000fe400078e00ff */
[----:B------:R-:W-:-:S04]  /*0aa0*/  IMAD R0, R0, R10, RZ ;  /* 0x0000000a00007224 */ /* 0x000fc800078e02ff */
[----:B------:R-:W-:Y:S01]  /*0ab0*/  IMAD.HI.U32 R2, R3, R0, R2 ;  /* 0x0000000003027227 */ /* 0x000fe200078e0002 */
[----:B------:R-:W-:-:S04]  /*0ac0*/  IADD3 R3, R6, 0x30, RZ ;  /* 0x0000003006037810 */ /* 0x000fc80007ffe0ff */
[----:B------:R-:W-:Y:S01]  /*0ad0*/  ISETP.GE.AND P3, PT, R3, UR14, PT ;  /* 0x0000000e03007c0c */ /* 0x000fe2000bf66270 */
[----:B------:R-:W-:-:S04]  /*0ae0*/  IMAD.HI.U32 R0, R2, R7, RZ ;  /* 0x0000000702007227 */ /* 0x000fc800078e00ff */
[----:B------:R-:W-:Y:S02]  /*0af0*/  IMAD.MOV R2, RZ, RZ, -R0 ;  /* 0x000000ffff027224 */ /* 0x000fe400078e0a00 */
[----:B------:R-:W-:Y:S02]  /*0b00*/  VIADD R3, R6, 0x40 ;  /* 0x0000004006037836 */ /* 0x000fe40000000000 */
[C---:B------:R-:W-:Y:S01]  /*0b10*/  IMAD R2, R10.reuse, R2, R7 ;  /* 0x000000020a027224 */ /* 0x040fe200078e0207 */
[--C-:B------:R-:W-:Y:S02]  /*0b20*/  SHF.R.S32.HI R7, RZ, 0x1f, R6.reuse ;  /* 0x0000001fff077819 */ /* 0x100fe40000011406 */
[----:B------:R-:W-:Y:S02]  /*0b30*/  ISETP.GE.AND P0, PT, R3, UR14, PT ;  /* 0x0000000e03007c0c */ /* 0x000fe4000bf06270 */
[----:B------:R-:W-:Y:S01]  /*0b40*/  ISETP.GT.U32.AND P5, PT, R10, R2, PT ;  /* 0x000000020a00720c */ /* 0x000fe20003fa4070 */
[----:B------:R-:W-:Y:S01]  /*0b50*/  IMAD.WIDE R8, R8, 0x80, R6 ;  /* 0x0000008008087825 */ /* 0x000fe200078e0206 */
[----:B------:R-:W-:-:S04]  /*0b60*/  LOP3.LUT R3, R14, UR24, RZ, 0x3c, !PT ;  /* 0x000000180e037c12 */ /* 0x000fc8000f8e3cff */
[----:B------:R-:W-:-:S07]  /*0b70*/  ISETP.GE.AND P2, PT, R3, RZ, PT ;  /* 0x000000ff0300720c */ /* 0x000fce0003f46270 */
[----:B------:R-:W-:Y:S02]  /*0b80*/  @!P5 IMAD.IADD R2, R2, 0x1, -R10 ;  /* 0x000000010202d824 */ /* 0x000fe400078e0a0a */
[----:B------:R-:W-:Y:S01]  /*0b90*/  @!P5 VIADD R0, R0, 0x1 ;  /* 0x000000010000d836 */ /* 0x000fe20000000000 */
[----:B------:R-:W-:Y:S02]  /*0ba0*/  ISETP.NE.AND P5, PT, R14, RZ, PT ;  /* 0x000000ff0e00720c */ /* 0x000fe40003fa5270 */
[----:B------:R-:W-:Y:S02]  /*0bb0*/  ISETP.GE.U32.AND P6, PT, R2, R10, PT ;  /* 0x0000000a0200720c */ /* 0x000fe40003fc6070 */
[----:B------:R-:W-:Y:S02]  /*0bc0*/  LOP3.LUT R2, R5, 0xfffffff8, RZ, 0xc0, !PT ;  /* 0xfffffff805027812 */ /* 0x000fe400078ec0ff */
[----:B------:R-:W-:Y:S02]  /*0bd0*/  SHF.R.S32.HI R5, RZ, 0x1f, R4 ;  /* 0x0000001fff057819 */ /* 0x000fe40000011404 */
[----:B------:R-:W-:Y:S01]  /*0be0*/  IADD3 R20, -R2, R101, RZ ;  /* 0x0000006502147210 */ /* 0x000fe20007ffe1ff */
[----:B------:R-:W-:-:S04]  /*0bf0*/  IMAD.SHL.U32 R2, R6, 0x40, RZ ;  /* 0x0000004006027824 */ /* 0x000fc800078e00ff */
[----:B------:R-:W-:Y:S01]  /*0c00*/  IMAD.SHL.U32 R12, R20, 0x8, RZ ;  /* 0x00000008140c7824 */ /* 0x000fe200078e00ff */
[----:B------:R-:W-:-:S04]  /*0c10*/  LOP3.LUT R2, R2, 0x1c0, RZ, 0xc0, !PT ;  /* 0x000001c002027812 */ /* 0x000fc800078ec0ff */
[----:B------:R2:W-:Y:S01]  /*0c20*/  STL [R1+0x18], R12 ;  /* 0x0000180c01007387 */ /* 0x0005e20000100800 */
[----:B------:R-:W-:Y:S01]  /*0c30*/  MOV R112, R12 ;  /* 0x0000000c00707202 */ /* 0x000fe20000000f00 */
[----:B------:R-:W-:-:S05]  /*0c40*/  IMAD.MOV.U32 R112, RZ, RZ, R12 ;  /* 0x000000ffff707224 */ /* 0x000fca00078e000c */
        /* <DEDUP_REMOVED lines=14> */
.L_x_1242:
[----:B------:R-:W-:Y:S01]  /*0d30*/  SHF.R.S32.HI R113, RZ, 0x1f, R112 ;  /* 0x0000001fff717819 */ /* 0x000fe20000011470 */
[----:B------:R-:W-:Y:S01]  /*0d40*/  @UP0 UIADD3 UR4, UR11, UR6, URZ ;  /* 0x000000060b040290 */ /* 0x000fe2000fffe03f */
[----:B------:R-:W-:Y:S02]  /*0d50*/  SHF.R.U32.HI R2, RZ, 0x3, R2 ;  /* 0x00000003ff027819 */ /* 0x000fe40000011602 */
[----:B------:R-:W-:Y:S01]  /*0d60*/  @UP0 ULDC.64 UR6, c[0x0][0x250] ;  /* 0x0000940000060ab9 */ /* 0x000fe20000000a00 */
[----:B------:R3:W-:Y:S01]  /*0d70*/  STL [R1+0x1c], R113 ;  /* 0x00001c7101007387 */ /* 0x0007e20000100800 */
[----:B------:R-:W-:Y:S01]  /*0d80*/  @UP0 UIMAD.WIDE.U32 UR30, UR4, UR6, URZ ;  /* 0x00000006041e02a5 */ /* 0x000fe2000f8e003f */
[----:B--2---:R-:W-:Y:S01]  /*0d90*/  LOP3.LUT R12, R3, R2, RZ, 0x3c, !PT ;  /* 0x00000002030c7212 */ /* 0x004fe200078e3cff */
        /* <DEDUP_REMOVED lines=17> */
.L_x_1243:
[----:B------:R-:W-:Y:S01]  /*0eb0*/  IMAD R5, R7, UR8, RZ ;  /* 0x0000000807057c24 */ /* 0x000fe2000f8e02ff */
[----:B------:R-:W-:Y:S01]  /*0ec0*/  LOP3.LUT R11, R22, 0xfffffff8, RZ, 0xc0, !PT ;  /* 0xfffffff8160b7812 */ /* 0x000fe200078ec0ff */
[----:B------:R-:W-:Y:S01]  /*0ed0*/  IMAD.WIDE.U32 R2, R6, UR8, R112 ;  /* 0x0000000806027c25 */ /* 0x000fe2000f8e0070 */
[----:B------:R-:W-:Y:S01]  /*0ee0*/  ULDC.64 UR4, c[0x0][0x258] ;  /* 0x0000960000047ab9 */ /* 0x000fe20000000a00 */
[----:B------:R-:W-:Y:S02]  /*0ef0*/  BSSY B0, `(.L_x_1244) ;  /* 0x000004b000007945 */ /* 0x000fe40003800000 */
[----:B------:R-:W-:Y:S01]  /*0f00*/  IMAD.SHL.U32 R13, R10, 0x8, RZ ;  /* 0x000000080a0d7824 */ /* 0x000fe200078e00ff */
[----:B------:R-:W-:Y:S01]  /*0f10*/  IADD3 R10, P1, R2, UR32, RZ ;  /* 0x00000020020a7c10 */ /* 0x000fe2000ff3e0ff */
[----:B------:R-:W-:Y:S02]  /*0f20*/  IMAD R5, R6, UR9, R5 ;  /* 0x0000000906057c24 */ /* 0x000fe4000f8e0205 */
[----:B------:R-:W-:Y:S01]  /*0f30*/  IMAD.IADD R21, R4, 0x1, -R11 ;  /* 0x0000000104157824 */ /* 0x000fe200078e0a0b */
[----:B------:R-:W-:Y:S01]  /*0f40*/  LOP3.LUT R12, R12, 0xfffffe00, R13, 0xf8, !PT ;  /* 0xfffffe000c0c7812 */ /* 0x000fe200078ef80d */
[----:B------:R-:W-:Y:S01]  /*0f50*/  @P6 VIADD R0, R0, 0x1 ;  /* 0x0000000100006836 */ /* 0x000fe20000000000 */
[----:B------:R-:W-:Y:S01]  /*0f60*/  IADD3.X R11, R3, UR27, R5, P1, !PT ;  /* 0x0000001b030b7c10 */ /* 0x000fe20008ffe405 */
[----:B------:R-:W-:Y:S01]  /*0f70*/  IMAD.WIDE.U32 R2, R6, UR6, R112 ;  /* 0x0000000606027c25 */ /* 0x000fe2000f8e0070 */
[----:B------:R-:W2:Y:S01]  /*0f80*/  S2UR UR27, SR_CgaCtaId ;  /* 0x00000000001b79c3 */ /* 0x000ea20000008800 */
[----:B------:R-:W-:Y:S01]  /*0f90*/  MOV R13, UR4 ;  /* 0x00000004000d7c02 */ /* 0x000fe20008000f00 */
[----:B------:R-:W-:Y:S01]  /*0fa0*/  UIMAD UR4, UR25, UR4, URZ ;  /* 0x00000004190472a4 */ /* 0x000fe2000f8e023f */
        /* <DEDUP_REMOVED lines=8> */
[----:B------:R-:W-:Y:S01]  /*1030*/  UIMAD UR5, UR24, UR5, UR4 ;  /* 0x00000005180572a4 */ /* 0x000fe2000f8e0204 */
[----:B------:R-:W-:Y:S01]  /*1040*/  IADD3.X R3, R3, UR13, R5, P2, !PT ;  /* 0x0000000d03037c10 */ /* 0x000fe200097fe405 */
[----:B------:R-:W-:Y:S01]  /*1050*/  ULDC.64 UR12, c[0x0][0x260] ;  /* 0x00009800000c7ab9 */ /* 0x000fe20000000a00 */
[----:B------:R-:W-:Y:S01]  /*1060*/  IADD3.X R15, R113, UR10, RZ, P1, !PT ;  /* 0x0000000a710f7c10 */ /* 0x000fe20008ffe4ff */
[----:B------:R-:W-:Y:S01]  /*1070*/  ULDC.64 UR10, c[0x0][0x268] ;  /* 0x00009a00000a7ab9 */ /* 0x000fe20000000a00 */
[----:B------:R-:W-:Y:S01]  /*1080*/  IMAD.WIDE.U32 R30, R0, UR12, R10 ;  /* 0x0000000c001e7c25 */ /* 0x000fe2000f8e000a */
[----:B------:R-:W-:Y:S01]  /*1090*/  SHF.R.S32.HI R4, RZ, 0x1f, R0 ;  /* 0x0000001fff047819 */ /* 0x000fe20000011400 */
[----:B------:R-:W-:Y:S01]  /*10a0*/  UMOV UR4, 0x400 ;  /* 0x0000040000047882 */ /* 0x000fe20000000000 */
[----:B------:R-:W-:Y:S01]  /*10b0*/  ISETP.GE.AND P6, PT, R6, UR14, PT ;  /* 0x0000000e06007c0c */ /* 0x000fe2000bfc6270 */
[----:B------:R-:W-:Y:S01]  /*10c0*/  IMAD.WIDE.U32 R28, R0, UR10, R2 ;  /* 0x0000000a001c7c25 */ /* 0x000fe2000f8e0002 */
[----:B------:R4:W-:Y:S01]  /*10d0*/  STL.64 [R1+0x28], R30 ;  /* 0x0000281e01007387 */ /* 0x0009e20000100a00 */
[----:B------:R-:W-:-:S02]  /*10e0*/  ISETP.GE.AND P5, PT, R18, UR14, PT ;  /* 0x0000000e12007c0c */ /* 0x000fc4000bfa6270 */
[C---:B------:R-:W-:Y:S01]  /*10f0*/  IMAD R5, R4.reuse, UR12, RZ ;  /* 0x0000000c04057c24 */ /* 0x040fe2000f8e02ff */
[----:B------:R4:W-:Y:S01]  /*1100*/  STL.64 [R1+0x40], R28 ;  /* 0x0000401c01007387 */ /* 0x0009e20000100a00 */
[----:B------:R-:W-:Y:S01]  /*1110*/  IMAD R4, R4, UR10, RZ ;  /* 0x0000000a04047c24 */ /* 0x000fe2000f8e02ff */
[----:B--2---:R-:W-:Y:S01]  /*1120*/  ULEA UR4, UR27, UR4, 0x18 ;  /* 0x000000041b047291 */ /* 0x004fe2000f8ec03f */
[----:B------:R-:W-:Y:S01]  /*1130*/  IMAD.WIDE.U32 R14, R13, UR24, R14 ;  /* 0x000000180d0e7c25 */ /* 0x000fe2000f8e000e */
[----:B------:R4:W-:Y:S01]  /*1140*/  STL [R1+0x10], R110 ;  /* 0x0000106e01007387 */ /* 0x0009e20000100800 */
[----:B------:R-:W-:Y:S02]  /*1150*/  R2P PR, R21, 0x6 ;  /* 0x0000000615007804 */ /* 0x000fe40000000000 */
[C---:B------:R-:W-:Y:S01]  /*1160*/  IMAD R24, R0.reuse, UR11, R4 ;  /* 0x0000000b00187c24 */ /* 0x040fe2000f8e0204 */
[----:B------:R-:W-:Y:S01]  /*1170*/  MOV R4, 0x10 ;  /* 0x0000001000047802 */ /* 0x000fe20000000f00 */
[----:B------:R-:W-:Y:S01]  /*1180*/  IMAD.MOV.U32 R2, RZ, RZ, 0x20 ;  /* 0x00000020ff027424 */ /* 0x000fe200078e00ff */
[----:B------:R-:W-:Y:S01]  /*1190*/  IADD3 R11, R15, UR5, RZ ;  /* 0x000000050f0b7c10 */ /* 0x000fe2000fffe0ff */
[----:B------:R-:W-:Y:S01]  /*11a0*/  IMAD R23, R0, UR13, R5 ;  /* 0x0000000d00177c24 */ /* 0x000fe2000f8e0205 */
[----:B------:R-:W-:-:S02]  /*11b0*/  IADD3 R3, R6, 0x50, RZ ;  /* 0x0000005006037810 */ /* 0x000fc40007ffe0ff */
        /* <DEDUP_REMOVED lines=13> */
[----:B------:R-:W2:Y:S01]  /*1290*/  @!P6 LDC.64 R16, c[0x0][0x210] ;  /* 0x00008400ff10eb82 */ /* 0x000ea20000000a00 */
[----:B------:R1:W-:Y:S01]  /*12a0*/  @P6 STS.128 [R227], RZ ;  /* 0x000000ffe3006388 */ /* 0x0003e20000000c00 */
[----:B--2---:R-:W-:-:S04]  /*12b0*/  @!P6 LEA R16, P1, R12, R16, 0x1 ;  /* 0x000000100c10e211 */ /* 0x004fc800078208ff */
        /* <DEDUP_REMOVED lines=14> */
.L_x_1245:
[----:B------:R-:W-:Y:S05]  /*13a0*/  BSYNC B0 ;  /* 0x0000000000007941 */ /* 0x000fea0003800000 */
.L_x_1244:
        /* <DEDUP_REMOVED lines=33> */
.L_x_1247:
[----:B------:R-:W-:Y:S05]  /*15c0*/  BSYNC B0 ;  /* 0x0000000000007941 */ /* 0x000fea0003800000 */
.L_x_1246:
        /* <DEDUP_REMOVED lines=34> */
.L_x_1249:
[----:B------:R-:W-:Y:S05]  /*17f0*/  BSYNC B0 ;  /* 0x0000000000007941 */ /* 0x000fea0003800000 */
.L_x_1248:
        /* <DEDUP_REMOVED lines=33> */
.L_x_1251:
[----:B------:R-:W-:Y:S05]  /*1a10*/  BSYNC B0 ;  /* 0x0000000000007941 */ /* 0x000fea0003800000 */
.L_x_1250:
        /* <DEDUP_REMOVED lines=31> */
.L_x_1253:
[----:B------:R-:W-:Y:S05]  /*1c10*/  BSYNC B0 ;  /* 0x0000000000007941 */ /* 0x000fea0003800000 */
.L_x_1252:
        /* <DEDUP_REMOVED lines=31> */
.L_x_1255:
[----:B------:R-:W-:Y:S05]  /*1e10*/  BSYNC B0 ;  /* 0x0000000000007941 */ /* 0x000fea0003800000 */
.L_x_1254:
        /* <DEDUP_REMOVED lines=31> */
.L_x_1257:
[----:B------:R-:W-:Y:S05]  /*2010*/  BSYNC B0 ;  /* 0x0000000000007941 */ /* 0x000fea0003800000 */
.L_x_1256:
[----:B------:R-:W-:Y:S01]  /*2020*/  USHF.L.U64.HI UR31, UR8, 0x5, UR9 ;  /* 0x00000005081f7899 */ /* 0x000fe20008010209 */
[----:B------:R-:W-:Y:S01]  /*2030*/  BSSY B0, `(.L_x_1258) ;  /* 0x000001f000007945 */ /* 0x000fe20003800000 */
[----:B------:R-:W-:-:S03]  /*2040*/  USHF.L.U32 UR32, UR8, 0x5, URZ ;  /* 0x0000000508207899 */ /* 0x000fc6000800063f */
[----:B------:R-:W-:Y:S09]  /*2050*/  @P4 BRA `(.L_x_1259) ;  /* 0x0000000000704947 */ /* 0x000ff20003800000 */
        /* <DEDUP_REMOVED lines=28> */
.L_x_1259:
[----:B------:R-:W-:Y:S05]  /*2220*/  BSYNC B0 ;  /* 0x0000000000007941 */ /* 0x000fea0003800000 */
.L_x_1258:
[----:B------:R-:W-:Y:S01]  /*2230*/  IMAD.IADD R109, R31, 0x1, R23 ;  /* 0x000000011f6d7824 */ /* 0x000fe200078e0217 */
[----:B------:R-:W-:Y:S01]  /*2240*/  MOV R108, R30 ;  /* 0x0000001e006c7202 */ /* 0x000fe20000000f00 */
[----:B------:R-:W-:Y:S01]  /*2250*/  USHF.R.S32.HI UR35, URZ, 0x1f, UR30 ;  /* 0x0000001f3f237899 */ /* 0x000fe2000801141e */
[----:B------:R-:W-:Y:S01]  /*2260*/  ISETP.GE.AND P0, PT, R6, UR27, PT ;  /* 0x0000001b06007c0c */ /* 0x000fe2000bf06270 */
[----:B------:R-:W-:Y:S01]  /*2270*/  UIMAD UR5, UR31, UR30, URZ ;  /* 0x0000001e1f0572a4 */ /* 0x000fe2000f8e023f */
[----:B------:R-:W-:Y:S01]  /*2280*/  IMAD.U32 R99, RZ, RZ, UR32 ;  /* 0x00000020ff637e24 */ /* 0x000fe2000f8e00ff */
[----:B------:R2:W-:Y:S01]  /*2290*/  STL.64 [R1+0x20], R108 ;  /* 0x0000206c01007387 */ /* 0x0005e20000100a00 */
[----:B------:R-:W-:Y:S01]  /*22a0*/  BSSY B0, `(.L_x_1260) ;  /* 0x000001a000007945 */ /* 0x000fe20003800000 */
[----:B------:R-:W-:Y:S01]  /*22b0*/  UIMAD UR5, UR35, UR32, UR5 ;  /* 0x00000020230572a4 */ /* 0x000fe2000f8e0205 */
[----:B-1----:R-:W-:Y:S01]  /*22c0*/  IMAD.WIDE.U32 R8, R99, UR30, R108 ;  /* 0x0000001e63087c25 */ /* 0x002fe2000f8e006c */
[----:B------:R-:W-:-:S04]  /*22d0*/  ISETP.GE.AND P3, PT, R18, UR27, PT ;  /* 0x0000001b12007c0c */ /* 0x000fc8000bf66270 */
[----:B------:R-:W-:Y:S02]  /*22e0*/  IADD3 R3, R9, UR5, RZ ;  /* 0x0000000509037c10 */ /* 0x000fe4000fffe0ff */
[----:B------:R-:W-:Y:S07]  /*22f0*/  @P0 BRA `(.L_x_1261) ;  /* 0x0000000000500947 */ /* 0x000fee0003800000 */
        /* <DEDUP_REMOVED lines=20> */
.L_x_1261:
[----:B------:R-:W-:Y:S05]  /*2440*/  BSYNC B0 ;  /* 0x0000000000007941 */ /* 0x000fea0003800000 */
.L_x_1260:
        /* <DEDUP_REMOVED lines=26> */
.L_x_1263:
[----:B------:R-:W-:Y:S05]  /*25f0*/  BSYNC B0 ;  /* 0x0000000000007941 */ /* 0x000fea0003800000 */
.L_x_1262:
[----:B------:R-:W-:Y:S01]  /*2600*/  ULDC.64 UR12, c[0x0][0x3c8] ;  /* 0x0000f200000c7ab9 */ /* 0x000fe20000000a00 */
[----:B------:R-:W0:Y:S01]  /*2610*/  LDGDEPBAR ;  /* 0x00000000000079af */ /* 0x000e220000000000 */
[----:B------:R-:W-:-:S04]  /*2620*/  UISETP.NE.U32.AND UP1, UPT, UR12, URZ, UPT ;  /* 0x0000003f0c00728c */ /* 0x000fc8000bf25070 */
[----:B------:R-:W-:-:S06]  /*2630*/  UISETP.NE.AND.EX UP1, UPT, UR13, URZ, UPT, UP1 ;  /* 0x0000003f0d00728c */ /* 0x000fcc000bf25310 */
[----:B------:R-:W-:-:S05]  /*2640*/  PLOP3.LUT P0, PT, PT, PT, UP1, 0x80, 0x0 ;  /* 0x000000000000781c */ /* 0x000fca0003f0f018 */
[----:B------:R-:W-:Y:S01]  /*2650*/  @UP1 USHF.R.S32.HI UR5, URZ, 0x1f, UR26 ;  /* 0x0000001f3f051899 */ /* 0x000fe2000801141a */
[----:B------:R-:W-:-:S03]  /*2660*/  @UP1 ULDC.64 UR10, c[0x0][0x3d0] ;  /* 0x0000f400000a1ab9 */ /* 0x000fc60000000a00 */
[----:B------:R-:W-:Y:S02]  /*2670*/  @UP1 UIMAD UR5, UR5, UR10, URZ ;  /* 0x0000000a050512a4 */ /* 0x000fe4000f8e023f */
[----:B------:R-:W-:Y:S02]  /*2680*/  @UP1 UIMAD.WIDE.U32 UR24, UR26, UR10, UR24 ;  /* 0x0000000a1a1812a5 */ /* 0x000fe4000f8e0018 */
[----:B------:R-:W-:Y:S01]  /*2690*/  @UP1 UIMAD UR5, UR26, UR11, UR5 ;  /* 0x0000000b1a0512a4 */ /* 0x000fe2000f8e0205 */
[----:B------:R-:W-:-:S04]  /*26a0*/  DEPBAR.LE SB0, 0x0 ;  /* 0x000080000000791a */ /* 0x000fc80000000000 */
[----:B------:R-:W-:Y:S02]  /*26b0*/  @UP1 ULEA UR12, UP0, UR24, UR12, 0x2 ;  /* 0x0000000c180c1291 */ /* 0x000fe4000f80103f */
[----:B------:R-:W-:-:S04]  /*26c0*/  @UP1 UIADD3 UR5, UR25, UR5, URZ ;  /* 0x0000000519051290 */ /* 0x000fc8000fffe03f */
[----:B------:R-:W-:Y:S01]  /*26d0*/  @UP1 ULEA.HI.X UR13, UR24, UR13, UR5, 0x2, UP0 ;  /* 0x0000000d180d1291 */ /* 0x000fe200080f1405 */
[----:B-1----:R-:W-:Y:S01]  /*26e0*/  IMAD.U32 R8, RZ, RZ, UR12 ;  /* 0x0000000cff087e24 */ /* 0x002fe2000f8e00ff */
[----:B------:R-:W-:Y:S01]  /*26f0*/  SHF.R.S32.HI R5, RZ, 0x1f, R19 ;  /* 0x0000001fff057819 */ /* 0x000fe20000011413 */
[----:B------:R-:W-:Y:S01]  /*2700*/  IMAD.SHL.U32 R0, R20, 0x40, RZ ;  /* 0x0000004014007824 */ /* 0x000fe200078e00ff */
[----:B------:R-:W-:Y:S02]  /*2710*/  @UP1 ULDC UR5, c[0x0][0x2e8] ;  /* 0x0000ba0000051ab9 */ /* 0x000fe40000000800 */
[----:B------:R-:W-:-:S05]  /*2720*/  IMAD.U32 R9, RZ, RZ, UR13 ;  /* 0x0000000dff097e24 */ /* 0x000fca000f8e00ff */
[----:B------:R1:W5:Y:S01]  /*2730*/  @P0 LDG.E R12, desc[UR20][R8.64] ;  /* 0x00000014080c0981 */ /* 0x000362000c1e1900 */
[C---:B------:R-:W-:Y:S01]  /*2740*/  ISETP.GE.AND P1, PT, R6.reuse, UR27, PT ;  /* 0x0000001b06007c0c */ /* 0x040fe2000bf26270 */
[----:B------:R-:W5:Y:S01]  /*2750*/  @P0 MUFU.RCP R11, UR5 ;  /* 0x00000005000b0d08 */ /* 0x000f620008001000 */
[----:B------:R-:W-:Y:S01]  /*2760*/  IMAD.SHL.U32 R6, R6, 0x8, RZ ;  /* 0x0000000806067824 */ /* 0x000fe200078e00ff */
[----:B------:R-:W-:Y:S01]  /*2770*/  BAR.SYNC.DEFER_BLOCKING 0x0 ;  /* 0x0000000000007b1d */ /* 0x000fe20000010000 */
[----:B------:R-:W-:Y:S01]  /*2780*/  LEA.HI R5, R5, R19, RZ, 0x2 ;  /* 0x0000001305057211 */ /* 0x000fe200078f10ff */
[----:B------:R-:W-:Y:S01]  /*2790*/  IMAD.IADD R15, R29, 0x1, R24 ;  /* 0x000000011d0f7824 */ /* 0x000fe200078e0218 */
[----:B------:R-:W-:Y:S01]  /*27a0*/  SHF.R.S32.HI R100, RZ, 0x5, R26 ;  /* 0x00000005ff647819 */ /* 0x000fe2000001141a */
[----:B------:R-:W-:Y:S01]  /*27b0*/  IMAD.MOV.U32 R14, RZ, RZ, R28 ;  /* 0x000000ffff0e7224 */ /* 0x000fe200078e001c */
[----:B------:R-:W-:Y:S01]  /*27c0*/  LOP3.LUT R0, R0, 0x1c0, RZ, 0xc0, !PT ;  /* 0x000001c000007812 */ /* 0x000fe200078ec0ff */
[----:B------:R-:W-:Y:S01]  /*27d0*/  USHF.L.U64.HI UR12, UR6, 0x5, UR7 ;  /* 0x00000005060c7899 */ /* 0x000fe20008010207 */
[----:B------:R-:W-:Y:S01]  /*27e0*/  LEA R10, R100, UR19, 0x4 ;  /* 0x00000013640a7c11 */ /* 0x000fe2000f8e20ff */
[----:B------:R-:W-:Y:S01]  /*27f0*/  USHF.L.U32 UR13, UR6, 0x5, URZ ;  /* 0x00000005060d7899 */ /* 0x000fe2000800063f */
[----:B------:R-:W-:Y:S01]  /*2800*/  SHF.R.S32.HI R5, RZ, 0x2, R5 ;  /* 0x00000002ff057819 */ /* 0x000fe20000011405 */
[----:B------:R2:W-:Y:S01]  /*2810*/  STL.64 [R1+0x38], R14 ;  /* 0x0000380e01007387 */ /* 0x0005e20000100a00 */
[----:B------:R-:W-:Y:S01]  /*2820*/  LOP3.LUT R7, R0, 0x8, R6, 0xf8, !PT ;  /* 0x0000000800077812 */ /* 0x000fe200078ef806 */
[----:B------:R-:W-:Y:S01]  /*2830*/  IMAD.SHL.U32 R6, R21, 0x40, RZ ;  /* 0x0000004015067824 */ /* 0x000fe200078e00ff */
[----:B------:R-:W-:Y:S01]  /*2840*/  IADD3 R10, R10, 0x1, R5 ;  /* 0x000000010a0a7810 */ /* 0x000fe20007ffe005 */
[----:B------:R-:W-:Y:S01]  /*2850*/  UIMAD UR10, UR12, UR30, URZ ;  /* 0x0000001e0c0a72a4 */ /* 0x000fe2000f8e023f */
[----:B------:R-:W-:Y:S01]  /*2860*/  BSSY B0, `(.L_x_1264) ;  /* 0x0000035000007945 */ /* 0x000fe20003800000 */
[----:B------:R-:W-:Y:S01]  /*2870*/  UMOV UR5, URZ ;  /* 0x0000003f00057c82 */ /* 0x000fe20008000000 */
[----:B------:R-:W-:Y:S01]  /*2880*/  ISETP.GE.AND P3, PT, R18, UR27, PT ;  /* 0x0000001b12007c0c */ /* 0x000fe2000bf66270 */
[----:B------:R-:W-:Y:S01]  /*2890*/  UIMAD UR10, UR35, UR13, UR10 ;  /* 0x0000000d230a72a4 */ /* 0x000fe2000f8e020a */
[----:B-1----:R-:W-:Y:S01]  /*28a0*/  SHF.R.S32.HI R9, RZ, 0x4, R25 ;  /* 0x00000004ff097819 */ /* 0x002fe20000011419 */
[----:B------:R2:W-:Y:S03]  /*28b0*/  @P1 STS.128 [R227+0xa000], RZ ;  /* 0x00a000ffe3001388 */ /* 0x0005e60000000c00 */
[----:B------:R-:W-:Y:S01]  /*28c0*/  LEA.HI R3, R25, R9, RZ, 0x1 ;  /* 0x0000000919037211 */ /* 0x000fe200078f08ff */
[----:B------:R2:W-:Y:S03]  /*28d0*/  @P1 STS.128 [R227+0xb000], RZ ;  /* 0x00b000ffe3001388 */ /* 0x0005e60000000c00 */
[----:B------:R-:W-:-:S05]  /*28e0*/  LOP3.LUT R3, R3, 0xfffffffe, RZ, 0xc0, !PT ;  /* 0xfffffffe03037812 */ /* 0x000fca00078ec0ff */
[----:B------:R-:W-:Y:S01]  /*28f0*/  IMAD.IADD R9, R9, 0x1, -R3 ;  /* 0x0000000109097824 */ /* 0x000fe200078e0a03 */
[----:B------:R-:W-:Y:S02]  /*2900*/  SHF.R.U32.HI R3, RZ, 0x3, R0 ;  /* 0x00000003ff037819 */ /* 0x000fe40000011600 */
[----:B------:R-:W-:Y:S01]  /*2910*/  LOP3.LUT R0, R6, 0x1c0, RZ, 0xc0, !PT ;  /* 0x000001c006007812 */ /* 0x000fe200078ec0ff */
[----:B------:R-:W-:Y:S01]  /*2920*/  IMAD.SHL.U32 R5, R9, 0x8, RZ ;  /* 0x0000000809057824 */ /* 0x000fe200078e00ff */
[----:B------:R-:W-:Y:S01]  /*2930*/  LOP3.LUT R8, R7, R3, RZ, 0x3c, !PT ;  /* 0x0000000307087212 */ /* 0x000fe200078e3cff */
[----:B------:R-:W-:Y:S02]  /*2940*/  IMAD.SHL.U32 R6, R22, 0x40, RZ ;  /* 0x0000004016067824 */ /* 0x000fe400078e00ff */
[----:B------:R-:W-:Y:S01]  /*2950*/  IMAD.U32 R7, RZ, RZ, UR23 ;  /* 0x00000017ff077e24 */ /* 0x000fe2000f8e00ff */
[----:B------:R-:W-:Y:S02]  /*2960*/  LOP3.LUT R3, R0, 0x8, R5, 0xf8, !PT ;  /* 0x0000000800037812 */ /* 0x000fe400078ef805 */
[----:B------:R-:W-:-:S02]  /*2970*/  SHF.R.U32.HI R0, RZ, 0x3, R0 ;  /* 0x00000003ff007819 */ /* 0x000fc40000011600 */
[----:B------:R-:W-:Y:S01]  /*2980*/  LOP3.LUT R98, R6, 0xfffffe00, RZ, 0xc0, !PT ;  /* 0xfffffe0006627812 */ /* 0x000fe200078ec0ff */
[----:B------:R-:W-:Y:S01]  /*2990*/  IMAD.U32 R6, RZ, RZ, UR30 ;  /* 0x0000001eff067e24 */ /* 0x000fe2000f8e00ff */
[----:B------:R-:W-:Y:S01]  /*29a0*/  LOP3.LUT R97, R3, R0, RZ, 0x3c, !PT ;  /* 0x0000000003617212 */ /* 0x000fe200078e3cff */
[----:B------:R-:W-:Y:S01]  /*29b0*/  IMAD R0, R9, 0x200, R8 ;  /* 0x0000020009007824 */ /* 0x000fe200078e0208 */
[----:B------:R-:W-:Y:S01]  /*29c0*/  IADD3 R7, R10, UR22, -R7 ;  /* 0x000000160a077c10 */ /* 0x000fe2000fffe807 */
[----:B------:R-:W-:-:S04]  /*29d0*/  IMAD R3, R100, 0x400, R98 ;  /* 0x0000040064037824 */ /* 0x000fc800078e0262 */
[----:B------:R-:W-:Y:S02]  /*29e0*/  IMAD.IADD R3, R97, 0x1, R3 ;  /* 0x0000000161037824 */ /* 0x000fe400078e0203 */
[----:B------:R-:W-:Y:S02]  /*29f0*/  VIADD R96, R7, UR18 ;  /* 0x0000001207607c36 */ /* 0x000fe40008000000 */
[----:B------:R-:W-:Y:S01]  /*2a00*/  IMAD.WIDE.U32 R6, R6, UR13, R14 ;  /* 0x0000000d06067c25 */ /* 0x000fe2000f8e000e */
[----:B------:R-:W-:-:S03]  /*2a10*/  LEA R214, R3, UR4, 0x1 ;  /* 0x0000000403d67c11 */ /* 0x000fc6000f8e08ff */
[----:B------:R-:W-:Y:S02]  /*2a20*/  VIADD R3, R7, UR10 ;  /* 0x0000000a07037c36 */ /* 0x000fe40008000000 */
[----:B-----5:R-:W-:-:S05]  /*2a30*/  @P0 FMUL.FTZ R5, R12, R11 ;  /* 0x0000000b0c050220 */ /* 0x020fca0000410000 */
[----:B------:R-:W-:-:S13]  /*2a40*/  @P0 R2UR UR11, R5 ;  /* 0x00000000050b02ca */ /* 0x000fda00000e0000 */
        /* <DEDUP_REMOVED lines=22> */
.L_x_1265:
[----:B------:R-:W-:Y:S05]  /*2bb0*/  BSYNC B0 ;  /* 0x0000000000007941 */ /* 0x000fea0003800000 */
.L_x_1264:
        /* <DEDUP_REMOVED lines=29> */
.L_x_1267:
[----:B------:R-:W-:Y:S05]  /*2d90*/  BSYNC B0 ;  /* 0x0000000000007941 */ /* 0x000fea0003800000 */
.L_x_1266:
[----:B------:R-:W-:Y:S01]  /*2da0*/  LDSM.16.M88.4 R24, [R212+0x8000] ;  /* 0x00800000d418783b */ /* 0x000fe20000000200 */
[----:B------:R-:W-:Y:S01]  /*2db0*/  R2P PR, R20, 0x6 ;  /* 0x0000000614007804 */ /* 0x000fe20000000000 */
[C---:B------:R-:W-:Y:S01]  /*2dc0*/  VIADD R0, R212.reuse, 0x8000 ;  /* 0x00008000d4007836 */ /* 0x040fe20000000000 */
[----:B------:R-:W-:Y:S01]  /*2dd0*/  UISETP.GE.AND UP0, UPT, UR17, 0x2, UPT ;  /* 0x000000021100788c */ /* 0x000fe2000bf06270 */
[----:B-12---:R-:W1:Y:S01]  /*2de0*/  LDSM.16.M88.4 R8, [R214+0x2000] ;  /* 0x00200000d608783b */ /* 0x006e620000000200 */
[----:B------:R-:W-:Y:S01]  /*2df0*/  VIADD R223, R212, 0x8020 ;  /* 0x00008020d4df7836 */ /* 0x000fe20000000000 */
[----:B------:R-:W-:Y:S01]  /*2e00*/  UIADD3 UR36, UR29, 0x646e171e, URZ ;  /* 0x646e171e1d247890 */ /* 0x000fe2000fffe03f */
[--C-:B------:R-:W-:Y:S01]  /*2e10*/  IMAD R216, R4, 0x2, R214.reuse ;  /* 0x0000000204d87824 */ /* 0x100fe200078e02d6 */
[----:B------:R-:W2:Y:S01]  /*2e20*/  LDSM.16.M88.4 R32, [R212+0x8800] ;  /* 0x00880000d420783b */ /* 0x000ea20000000200 */
[C---:B------:R-:W-:Y:S01]  /*2e30*/  IMAD R222, R2.reuse, 0x2, R214 ;  /* 0x0000000202de7824 */ /* 0x040fe200078e02d6 */
[----:B------:R-:W-:Y:S01]  /*2e40*/  UIADD3 UR35, UR28, -0x4ab325aa, URZ ;  /* 0xb54cda561c237890 */ /* 0x000fe2000fffe03f */
[----:B------:R-:W-:Y:S01]  /*2e50*/  IMAD R221, R2, 0x2, R216 ;  /* 0x0000000202dd7824 */ /* 0x000fe200078e02d8 */
[----:B------:R-:W5:Y:S01]  /*2e60*/  LDSM.16.M88.4 R16, [R214] ;  /* 0x00000000d610783b */ /* 0x000f620000000200 */
[----:B------:R-:W-:Y:S01]  /*2e70*/  IMAD.SHL.U32 R101, R101, 0x2, RZ ;  /* 0x0000000265657824 */ /* 0x000fe200078e00ff */
[----:B------:R-:W-:Y:S01]  /*2e80*/  UMOV UR37, UR30 ;  /* 0x0000001e00257c82 */ /* 0x000fe20008000000 */
[----:B------:R-:W-:Y:S01]  /*2e90*/  @P1 VIADD R223, R0, 0xffffffe0 ;  /* 0xffffffe000df1836 */ /* 0x000fe20000000000 */
[----:B------:R-:W-:Y:S01]  /*2ea0*/  LDSM.16.M88.4 R12, [R216+0x2000] ;  /* 0x00200000d80c783b */ /* 0x000fe20000000200 */
[----:B------:R-:W-:Y:S01]  /*2eb0*/  IMAD.MOV.U32 R0, RZ, RZ, 0x40 ;  /* 0x00000040ff007424 */ /* 0x000fe200078e00ff */
[----:B------:R-:W-:Y:S01]  /*2ec0*/  LOP3.LUT R5, R101, 0x6, RZ, 0xc0, !PT ;  /* 0x0000000665057812 */ /* 0x000fe200078ec0ff */
[----:B------:R-:W-:Y:S01]  /*2ed0*/  IMAD.U32 R3, RZ, RZ, UR30 ;  /* 0x0000001eff037e24 */ /* 0x000fe2000f8e00ff */
[----:B------:R-:W3:Y:S01]  /*2ee0*/  LDSM.16.M88.4 R36, [R223] ;  /* 0x00000000df24783b */ /* 0x000ee20000000200 */
[----:B------:R-:W-:Y:S01]  /*2ef0*/  VIADD R226, R223, 0x800 ;  /* 0x00000800dfe27836 */ /* 0x000fe20000000000 */
[----:B------:R-:W-:Y:S01]  /*2f00*/  SEL R0, R0, 0xffffffc0, !P2 ;  /* 0xffffffc000007807 */ /* 0x000fe20005000000 */
[----:B------:R-:W-:Y:S01]  /*2f10*/  IMAD R3, R3, 0x20, R5 ;  /* 0x0000002003037824 */ /* 0x000fe200078e0205 */
[----:B------:R-:W3:Y:S01]  /*2f20*/  LDSM.16.M88.4 R40, [R223+0x800] ;  /* 0x00080000df28783b */ /* 0x000ee20000000200 */
[----:B------:R-:W-:-:S02]  /*2f30*/  IMAD.U32 R5, RZ, RZ, UR22 ;  /* 0x00000016ff057e24 */ /* 0x000fc4000f8e00ff */
[----:B------:R-:W-:Y:S01]  /*2f40*/  IMAD.IADD R220, R212, 0x1, R0 ;  /* 0x00000001d4dc7824 */ /* 0x000fe200078e0200 */
[----:B------:R-:W3:Y:S01]  /*2f50*/  LDSM.16.M88.4 R20, [R216] ;  /* 0x00000000d814783b */ /* 0x000ee20000000200 */
[----:B------:R-:W-:Y:S02]  /*2f60*/  IMAD.IADD R219, R0, 0x1, R223 ;  /* 0x0000000100db7824 */ /* 0x000fe400078e02df */
[----:B------:R-:W-:Y:S01]  /*2f70*/  IMAD.U32 R0, RZ, RZ, UR16 ;  /* 0x00000010ff007e24 */ /* 0x000fe2000f8e00ff */
[----:B------:R-:W-:Y:S01]  /*2f80*/  LDSM.16.M88.4 R52, [R220+0x8000] ;  /* 0x00800000dc34783b */ /* 0x000fe20000000200 */
[----:B------:R-:W-:Y:S02]  /*2f90*/  VIADD R6, R3, 0x8 ;  /* 0x0000000803067836 */ /* 0x000fe40000000000 */
[C---:B------:R-:W-:Y:S01]  /*2fa0*/  VIADD R225, R223.reuse, 0x1000 ;  /* 0x00001000dfe17836 */ /* 0x040fe20000000000 */
[----:B------:R-:W-:Y:S01]  /*2fb0*/  LDSM.16.M88.4 R68, [R220+0x8800] ;  /* 0x00880000dc44783b */ /* 0x000fe20000000200 */
[----:B------:R-:W-:-:S03]  /*2fc0*/  VIADD R224, R223, 0x1800 ;  /* 0x00001800dfe07836 */ /* 0x000fc60000000000 */
[----:B----4-:R-:W-:Y:S01]  /*2fd0*/  LDSM.16.M88.4 R28, [R222] ;  /* 0x00000000de1c783b */ /* 0x010fe20000000200 */
[C---:B-1----:R-:W-:Y:S03]  /*2fe0*/  HMMA.16816.F32.BF16 R64, R8.reuse, R24, RZ ;  /* 0x000000180840723c */ /* 0x042fe600000418ff */
[----:B------:R-:W0:Y:S03]  /*2ff0*/  LDGDEPBAR ;  /* 0x00000000000079af */ /* 0x000e260000000000 */
[C---:B--2---:R-:W-:Y:S06]  /*3000*/  HMMA.16816.F32.BF16 R56, R8.reuse, R32, RZ ;  /* 0x000000200838723c */ /* 0x044fec00000418ff */
[C---:B------:R-:W-:Y:S06]  /*3010*/  HMMA.16816.F32.BF16 R60, R8.reuse, R26, RZ ;  /* 0x0000001a083c723c */ /* 0x040fec00000418ff */
[----:B------:R-:W-:Y:S01]  /*3020*/  HMMA.16816.F32.BF16 R48, R8, R34, RZ ;  /* 0x000000220830723c */ /* 0x000fe200000418ff */
[----:B------:R-:W1:Y:S05]  /*3030*/  LDSM.16.M88.4 R8, [R222+0x2000] ;  /* 0x00200000de08783b */ /* 0x000e6a0000000200 */
[C---:B-----5:R-:W-:Y:S06]  /*3040*/  HMMA.16816.F32.BF16 R44, R16.reuse, R24, RZ ;  /* 0x00000018102c723c */ /* 0x060fec00000418ff */
[C---:B------:R-:W-:Y:S06]  /*3050*/  HMMA.16816.F32.BF16 R80, R16.reuse, R32, RZ ;  /* 0x000000201050723c */ /* 0x040fec00000418ff */
[C---:B------:R-:W-:Y:S06]  /*3060*/  HMMA.16816.F32.BF16 R84, R16.reuse, R26, RZ ;  /* 0x0000001a1054723c */ /* 0x040fec00000418ff */
[----:B------:R-:W-:Y:S01]  /*3070*/  HMMA.16816.F32.BF16 R76, R16, R34, RZ ;  /* 0x00000022104c723c */ /* 0x000fe200000418ff */
[----:B------:R-:W-:Y:S04]  /*3080*/  LDSM.16.M88.4 R32, [R219] ;  /* 0x00000000db20783b */ /* 0x000fe80000000200 */
[----:B------:R-:W-:Y:S01]  /*3090*/  LDSM.16.M88.4 R16, [R221] ;  /* 0x00000000dd10783b */ /* 0x000fe20000000200 */
[C---:B---3--:R-:W-:Y:S06]  /*30a0*/  HMMA.16816.F32.BF16 R64, R12.reuse, R36, R64 ;  /* 0x000000240c40723c */ /* 0x048fec0000041840 */
[C---:B------:R-:W-:Y:S06]  /*30b0*/  HMMA.16816.F32.BF16 R72, R12.reuse, R40, R56 ;  /* 0x000000280c48723c */ /* 0x040fec0000041838 */
[C---:B------:R-:W-:Y:S06]  /*30c0*/  HMMA.16816.F32.BF16 R60, R12.reuse, R38, R60 ;  /* 0x000000260c3c723c */ /* 0x040fec000004183c */
[----:B------:R-:W-:Y:S01]  /*30d0*/  HMMA.16816.F32.BF16 R48, R12, R42, R48 ;  /* 0x0000002a0c30723c */ /* 0x000fe20000041830 */
[----:B------:R-:W2:Y:S05]  /*30e0*/  LDSM.16.M88.4 R12, [R221+0x2000] ;  /* 0x00200000dd0c783b */ /* 0x000eaa0000000200 */
[C---:B------:R-:W-:Y:S01]  /*30f0*/  HMMA.16816.F32.BF16 R24, R20.reuse, R36, R44 ;  /* 0x000000241418723c */ /* 0x040fe2000004182c */
[----:B------:R-:W3:Y:S05]  /*3100*/  LDSM.16.M88.4 R44, [R219+0x800] ;  /* 0x00080000db2c783b */ /* 0x000eea0000000200 */
        /* <DEDUP_REMOVED lines=9> */
[----:B------:R-:W1:Y:S05]  /*31a0*/  LDSM.16.M88.4 R8, [R214+0x6000] ;  /* 0x00600000d608783b */ /* 0x000e6a0000000200 */
[C---:B------:R-:W-:Y:S01]  /*31b0*/  HMMA.16816.F32.BF16 R20, R28.reuse, R52, R24 ;  /* 0x000000341c14723c */ /* 0x040fe20000041818 */
[----:B------:R-:W4:Y:S05]  /*31c0*/  LDSM.16.M88.4 R24, [R214+0x4000] ;  /* 0x00400000d618783b */ /* 0x000f2a0000000200 */
[C---:B------:R-:W-:Y:S01]  /*31d0*/  HMMA.16816.F32.BF16 R88, R28.reuse, R54, R80 ;  /* 0x000000361c58723c */ /* 0x040fe20000041850 */
[----:B------:R-:W-:Y:S05]  /*31e0*/  LDSM.16.M88.4 R80, [R223+0x1800] ;  /* 0x00180000df50783b */ /* 0x000fea0000000200 */
[C---:B------:R-:W-:Y:S06]  /*31f0*/  HMMA.16816.F32.BF16 R84, R28.reuse, R68, R92 ;  /* 0x000000441c54723c */ /* 0x040fec000004185c */
[----:B------:R-:W-:Y:S01]  /*3200*/  HMMA.16816.F32.BF16 R52, R28, R70, R56 ;  /* 0x000000461c34723c */ /* 0x000fe20000041838 */
[----:B------:R-:W-:Y:S05]  /*3210*/  LDSM.16.M88.4 R28, [R216+0x4000] ;  /* 0x00400000d81c783b */ /* 0x000fea0000000200 */
[C---:B--2---:R-:W-:Y:S06]  /*3220*/  HMMA.16816.F32.BF16 R48, R12.reuse, R32, R64 ;  /* 0x000000200c30723c */ /* 0x044fec0000041840 */
[C---:B---3--:R-:W-:Y:S06]  /*3230*/  HMMA.16816.F32.BF16 R72, R12.reuse, R44, R72 ;  /* 0x0000002c0c48723c */ /* 0x048fec0000041848 */
[C---:B------:R-:W-:Y:S06]  /*3240*/  HMMA.16816.F32.BF16 R56, R12.reuse, R34, R60 ;  /* 0x000000220c38723c */ /* 0x040fec000004183c */
[----:B------:R-:W-:Y:S01]  /*3250*/  HMMA.16816.F32.BF16 R64, R12, R46, R40 ;  /* 0x0000002e0c40723c */ /* 0x000fe20000041828 */
[----:B------:R-:W-:Y:S05]  /*3260*/  LDSM.16.M88.4 R40, [R223+0x1000] ;  /* 0x00100000df28783b */ /* 0x000fea0000000200 */
[C---:B------:R-:W-:Y:S01]  /*3270*/  HMMA.16816.F32.BF16 R12, R16.reuse, R32, R20 ;  /* 0x00000020100c723c */ /* 0x040fe20000041814 */
[----:B------:R-:W2:Y:S05]  /*3280*/  LDSM.16.M88.4 R20, [R216+0x6000] ;  /* 0x00600000d814783b */ /* 0x000eaa0000000200 */
[C---:B------:R-:W-:Y:S01]  /*3290*/  HMMA.16816.F32.BF16 R88, R16.reuse, R34, R88 ;  /* 0x000000221058723c */ /* 0x040fe20000041858 */
[----:B------:R-:W-:Y:S05]  /*32a0*/  LDSM.16.M88.4 R32, [R220+0x9000] ;  /* 0x00900000dc20783b */ /* 0x000fea0000000200 */
[C---:B------:R-:W-:Y:S06]  /*32b0*/  HMMA.16816.F32.BF16 R84, R16.reuse, R44, R84 ;  /* 0x0000002c1054723c */ /* 0x040fec0000041854 */
[----:B------:R-:W-:Y:S01]  /*32c0*/  HMMA.16816.F32.BF16 R68, R16, R46, R52 ;  /* 0x0000002e1044723c */ /* 0x000fe20000041834 */
[----:B------:R-:W-:Y:S04]  /*32d0*/  LDSM.16.M88.4 R44, [R220+0x9800] ;  /* 0x00980000dc2c783b */ /* 0x000fe80000000200 */
[----:B------:R-:W-:Y:S01]  /*32e0*/  LDSM.16.M88.4 R16, [R222+0x4000] ;  /* 0x00400000de10783b */ /* 0x000fe20000000200 */
[C---:B-1----:R-:W-:Y:S06]  /*32f0*/  HMMA.16816.F32.BF16 R60, R8.reuse, R36, R48 ;  /* 0x00000024083c723c */ /* 0x042fec0000041830 */
[C---:B------:R-:W-:Y:S06]  /*3300*/  HMMA.16816.F32.BF16 R52, R8.reuse, R76, R72 ;  /* 0x0000004c0834723c */ /* 0x040fec0000041848 */
[C---:B------:R-:W-:Y:S06]  /*3310*/  HMMA.16816.F32.BF16 R56, R8.reuse, R38, R56 ;  /* 0x000000260838723c */ /* 0x040fec0000041838 */
[----:B------:R-:W-:Y:S06]  /*3320*/  HMMA.16816.F32.BF16 R48, R8, R78, R64 ;  /* 0x0000004e0830723c */ /* 0x000fec0000041840 */
[C---:B----4-:R-:W-:Y:S01]  /*3330*/  HMMA.16816.F32.BF16 R8, R24.reuse, R36, R12 ;  /* 0x000000241808723c */ /* 0x050fe2000004180c */
[----:B------:R-:W1:Y:S05]  /*3340*/  LDSM.16.M88.4 R12, [R222+0x6000] ;  /* 0x00600000de0c783b */ /* 0x000e6a0000000200 */
[C---:B------:R-:W-:Y:S01]  /*3350*/  HMMA.16816.F32.BF16 R88, R24.reuse, R38, R88 ;  /* 0x000000261858723c */ /* 0x040fe20000041858 */
[----:B------:R-:W-:Y:S05]  /*3360*/  LDSM.16.M88.4 R36, [R219+0x1800] ;  /* 0x00180000db24783b */ /* 0x000fea0000000200 */
[----:B------:R-:W-:Y:S06]  /*3370*/  HMMA.16816.F32.BF16 R64, R24, R76, R84 ;  /* 0x0000004c1840723c */ /* 0x000fec0000041854 */
[----:B--2---:R-:W-:Y:S06]  /*3380*/  HMMA.16816.F32.BF16 R72, R20, R40, R60 ;  /* 0x000000281448723c */ /* 0x004fec000004183c */
[----:B------:R-:W-:Y:S01]  /*3390*/  HMMA.16816.F32.BF16 R76, R24, R78, R68 ;  /* 0x0000004e184c723c */ /* 0x000fe20000041844 */
[----:B------:R-:W-:Y:S05]  /*33a0*/  LDSM.16.M88.4 R24, [R219+0x1000] ;  /* 0x00100000db18783b */ /* 0x000fea0000000200 */
[C---:B------:R-:W-:Y:S06]  /*33b0*/  HMMA.16816.F32.BF16 R60, R20.reuse, R80, R52 ;  /* 0x00000050143c723c */ /* 0x040fec0000041834 */
[C---:B------:R-:W-:Y:S06]  /*33c0*/  HMMA.16816.F32.BF16 R68, R20.reuse, R42, R56 ;  /* 0x0000002a1444723c */ /* 0x040fec0000041838 */
[----:B------:R-:W-:Y:S01]  /*33d0*/  HMMA.16816.F32.BF16 R52, R20, R82, R48 ;  /* 0x000000521434723c */ /* 0x000fe20000041830 */
[----:B------:R-:W-:Y:S05]  /*33e0*/  LDSM.16.M88.4 R20, [R221+0x4000] ;  /* 0x00400000dd14783b */ /* 0x000fea0000000200 */
[----:B------:R-:W-:Y:S01]  /*33f0*/  HMMA.16816.F32.BF16 R48, R28, R40, R8 ;  /* 0x000000281c30723c */ /* 0x000fe20000041808 */
[----:B------:R-:W2:Y:S01]  /*3400*/  LDSM.16.M88.4 R8, [R221+0x6000] ;  /* 0x00600000dd08783b */ /* 0x000ea20000000200 */
[----:B------:R-:W-:-:S04]  /*3410*/  DEPBAR.LE SB0, 0x0 ;  /* 0x000080000000791a */ /* 0x000fc80000000000 */
[C---:B------:R-:W-:Y:S06]  /*3420*/  HMMA.16816.F32.BF16 R40, R28.reuse, R42, R88 ;  /* 0x0000002a1c28723c */ /* 0x040fec0000041858 */
[C---:B------:R-:W-:Y:S06]  /*3430*/  HMMA.16816.F32.BF16 R64, R28.reuse, R80, R64 ;  /* 0x000000501c40723c */ /* 0x040fec0000041840 */
[----:B------:R-:W-:Y:S06]  /*3440*/  HMMA.16816.F32.BF16 R56, R28, R82, R76 ;  /* 0x000000521c38723c */ /* 0x000fec000004184c */
[C---:B-1----:R-:W-:Y:S06]  /*3450*/  HMMA.16816.F32.BF16 R72, R12.reuse, R32, R72 ;  /* 0x000000200c48723c */ /* 0x042fec0000041848 */
[C---:B------:R-:W-:Y:S06]  /*3460*/  HMMA.16816.F32.BF16 R68, R12.reuse, R34, R68 ;  /* 0x000000220c44723c */ /* 0x040fec0000041844 */
[C---:B------:R-:W-:Y:S06]  /*3470*/  HMMA.16816.F32.BF16 R60, R12.reuse, R44, R60 ;  /* 0x0000002c0c3c723c */ /* 0x040fec000004183c */
[----:B------:R-:W-:Y:S06]  /*3480*/  HMMA.16816.F32.BF16 R28, R12, R46, R52 ;  /* 0x0000002e0c1c723c */ /* 0x000fec0000041834 */
[C---:B------:R-:W-:Y:S06]  /*3490*/  HMMA.16816.F32.BF16 R12, R16.reuse, R32, R48 ;  /* 0x00000020100c723c */ /* 0x040fec0000041830 */
[----:B------:R-:W-:Y:S01]  /*34a0*/  HMMA.16816.F32.BF16 R32, R16, R34, R40 ;  /* 0x000000221020723c */ /* 0x000fe20000041828 */
[----:B------:R-:W-:-:S02]  /*34b0*/  IMAD R49, R0, 0x8, R100 ;  /* 0x0000000800317824 */ /* 0x000fc400078e0264 */
[----:B------:R-:W-:-:S03]  /*34c0*/  VIADD R0, R3, 0x1 ;  /* 0x0000000103007836 */ /* 0x000fc60000000000 */
[----:B------:R-:W-:Y:S01]  /*34d0*/  HMMA.16816.F32.BF16 R40, R16, R44, R64 ;  /* 0x0000002c1028723c */ /* 0x000fe20000041840 */
[----:B------:R1:W-:Y:S01]  /*34e0*/  STL [R1+0x14], R49 ;  /* 0x0000143101007387 */ /* 0x0003e20000100800 */
[----:B------:R-:W-:-:S04]  /*34f0*/  I2FP.F32.S32 R7, R0 ;  /* 0x0000000000077245 */ /* 0x000fc80000201400 */
[----:B------:R-:W-:Y:S06]  /*3500*/  HMMA.16816.F32.BF16 R16, R16, R46, R56 ;  /* 0x0000002e1010723c */ /* 0x000fec0000041838 */
[----:B--2---:R-:W-:Y:S06]  /*3510*/  HMMA.16816.F32.BF16 R44, R8, R38, R28 ;  /* 0x00000026082c723c */ /* 0x004fec000004181c */
[-C--:B------:R-:W-:Y:S06]  /*3520*/  HMMA.16816.F32.BF16 R28, R20, R24.reuse, R12 ;  /* 0x00000018141c723c */ /* 0x080fec000004180c */
[----:B------:R-:W-:Y:S01]  /*3530*/  HMMA.16816.F32.BF16 R72, R8, R24, R72 ;  /* 0x000000180848723c */ /* 0x000fe20000041848 */
[----:B------:R-:W-:Y:S01]  /*3540*/  VIADDMNMX R12, R96, 0x40, R5, PT ;  /* 0x00000040600c7846 */ /* 0x000fe20003800105 */
[----:B------:R-:W-:Y:S03]  /*3550*/  BAR.SYNC.DEFER_BLOCKING 0x0 ;  /* 0x0000000000007b1d */ /* 0x000fe60000010000 */
[-C--:B------:R-:W-:Y:S01]  /*3560*/  ISETP.GE.AND P2, PT, R6, R12.reuse, PT ;  /* 0x0000000c0600720c */ /* 0x080fe20003f46270 */
[----:B------:R-:W-:Y:S01]  /*3570*/  HMMA.16816.F32.BF16 R32, R20, R26, R32 ;  /* 0x0000001a1420723c */ /* 0x000fe20000041820 */
[----:B------:R-:W-:-:S05]  /*3580*/  ISETP.GE.AND P3, PT, R0, R12, PT ;  /* 0x0000000c0000720c */ /* 0x000fca0003f66270 */
[C---:B------:R-:W-:Y:S06]  /*3590*/  HMMA.16816.F32.BF16 R68, R8.reuse, R26, R68 ;  /* 0x0000001a0844723c */ /* 0x040fec0000041844 */
[----:B------:R-:W-:Y:S01]  /*35a0*/  HMMA.16816.F32.BF16 R60, R8, R36, R60 ;  /* 0x00000024083c723c */ /* 0x000fe2000004183c */
[----:B------:R-:W-:-:S05]  /*35b0*/  FFMA.FTZ R14, R7, UR5, R31 ;  /* 0x00000005070e7c23 */ /* 0x000fca000801001f */
[C---:B------:R-:W-:Y:S01]  /*35c0*/  HMMA.16816.F32.BF16 R24, R20.reuse, R36, R40 ;  /* 0x000000241418723c */ /* 0x040fe20000041828 */
[C---:B------:R-:W-:Y:S01]  /*35d0*/  VIMNMX R10, R96.reuse, UR22, PT ;  /* 0x00000016600a7c48 */ /* 0x040fe2000bfe0100 */
[C---:B------:R-:W-:Y:S01]  /*35e0*/  FFMA.FTZ R8, R7.reuse, UR5, R29 ;  /* 0x0000000507087c23 */ /* 0x040fe2000801001d */
[----:B------:R-:W-:Y:S01]  /*35f0*/  VIADDMNMX R9, R96, 0x8, R5, PT ;  /* 0x0000000860097846 */ /* 0x000fe20003800105 */
[C---:B------:R-:W-:Y:S01]  /*3600*/  FFMA.FTZ R13, R7.reuse, UR5, R73 ;  /* 0x00000005070d7c23 */ /* 0x040fe20008010049 */
[-C--:B------:R-:W-:Y:S01]  /*3610*/  ISETP.GE.AND P6, PT, R0, R10.reuse, PT ;  /* 0x0000000a0000720c */ /* 0x080fe20003fc6270 */
[----:B------:R-:W-:Y:S01]  /*3620*/  FFMA.FTZ R7, R7, UR5, R75 ;  /* 0x0000000507077c23 */ /* 0x000fe2000801004b */
[----:B------:R-:W-:Y:S01]  /*3630*/  VIADDMNMX R11, R96, 0x48, R5, PT ;  /* 0x00000048600b7846 */ /* 0x000fe20003800105 */
[----:B------:R-:W-:Y:S01]  /*3640*/  VIADD R5, R3, 0x9 ;  /* 0x0000000903057836 */ /* 0x000fe20000000000 */
[----:B------:R-:W-:Y:S01]  /*3650*/  FSEL R29, R8, -INF , !P6 ;  /* 0xff800000081d7808 */ /* 0x000fe20007000000 */
[----:B------:R-:W-:Y:S01]  /*3660*/  HMMA.16816.F32.BF16 R20, R20, R38, R16 ;  /* 0x000000261414723c */ /* 0x000fe20000041810 */
[C---:B------:R-:W-:Y:S01]  /*3670*/  ISETP.GE.AND P0, PT, R6.reuse, R10, PT ;  /* 0x0000000a0600720c */ /* 0x040fe20003f06270 */
[----:B------:R-:W-:Y:S01]  /*3680*/  ULDC.U8 UR22, c[0x0][0x388] ;  /* 0x0000e20000167ab9 */ /* 0x000fe20000000000 */
[----:B------:R-:W-:-:S02]  /*3690*/  ISETP.GE.AND P4, PT, R6, R9, PT ;  /* 0x000000090600720c */ /* 0x000fc40003f86270 */
[-C--:B------:R-:W-:Y:S02]  /*36a0*/  ISETP.GE.AND P6, PT, R6, R11.reuse, PT ;  /* 0x0000000b0600720c */ /* 0x080fe40003fc6270 */
[----:B------:R-:W-:Y:S02]  /*36b0*/  I2FP.F32.S32 R6, R6 ;  /* 0x0000000600067245 */ /* 0x000fe40000201400 */
[C---:B------:R-:W-:Y:S02]  /*36c0*/  ISETP.GE.AND P1, PT, R0.reuse, R11, PT ;  /* 0x0000000b0000720c */ /* 0x040fe40003f26270 */
[----:B------:R-:W-:Y:S01]  /*36d0*/  ISETP.GE.AND P5, PT, R0, R9, PT ;  /* 0x000000090000720c */ /* 0x000fe20003fa6270 */
[C---:B------:R-:W-:Y:S01]  /*36e0*/  FFMA.FTZ R8, R6.reuse, UR5, R32 ;  /* 0x0000000506087c23 */ /* 0x040fe20008010020 */
[----:B------:R-:W-:Y:S01]  /*36f0*/  FSEL R129, R7, -INF , !P1 ;  /* 0xff80000007817808 */ /* 0x000fe20004800000 */
[----:B------:R-:W-:Y:S01]  /*3700*/  FFMA.FTZ R15, R6, UR5, R34 ;  /* 0x00000005060f7c23 */ /* 0x000fe20008010022 */
[----:B------:R-:W-:-:S02]  /*3710*/  I2FP.F32.S32 R7, R5 ;  /* 0x0000000500077245 */ /* 0x000fc40000201400 */
[----:B------:R-:W-:Y:S01]  /*3720*/  FSEL R36, R14, -INF , !P5 ;  /* 0xff8000000e247808 */ /* 0x000fe20006800000 */
[----:B------:R-:W-:Y:S01]  /*3730*/  FFMA.FTZ R14, R6, UR5, R68 ;  /* 0x00000005060e7c23 */ /* 0x000fe20008010044 */
[----:B------:R-:W-:Y:S01]  /*3740*/  FSEL R104, R13, -INF , !P3 ;  /* 0xff8000000d687808 */ /* 0x000fe20005800000 */
[----:B------:R-:W-:Y:S01]  /*3750*/  FFMA.FTZ R13, R7, UR5, R33 ;  /* 0x00000005070d7c23 */ /* 0x000fe20008010021 */
[----:B------:R-:W-:Y:S01]  /*3760*/  FSEL R32, R8, -INF , !P0 ;  /* 0xff80000008207808 */ /* 0x000fe20004000000 */
[----:B------:R-:W-:Y:S01]  /*3770*/  FFMA.FTZ R8, R6, UR5, R70 ;  /* 0x0000000506087c23 */ /* 0x000fe20008010046 */
[----:B------:R-:W-:Y:S01]  /*3780*/  ISETP.GE.AND P5, PT, R5, R10, PT ;  /* 0x0000000a0500720c */ /* 0x000fe20003fa6270 */
[----:B------:R-:W-:Y:S01]  /*3790*/  VIADD R6, R3, 0x10 ;  /* 0x0000001003067836 */ /* 0x000fe20000000000 */
[----:B------:R-:W-:Y:S01]  /*37a0*/  FSEL R33, R15, -INF , !P4 ;  /* 0xff8000000f217808 */ /* 0x000fe20006000000 */
[----:B------:R-:W-:Y:S01]  /*37b0*/  FFMA.FTZ R16, R7, UR5, R35 ;  /* 0x0000000507107c23 */ /* 0x000fe20008010023 */
[----:B------:R-:W-:-:S02]  /*37c0*/  FSEL R105, R14, -INF , !P2 ;  /* 0xff8000000e697808 */ /* 0x000fc40005000000 */
[----:B------:R-:W-:Y:S02]  /*37d0*/  FSEL R128, R8, -INF , !P6 ;  /* 0xff80000008807808 */ /* 0x000fe40007000000 */
[----:B------:R-:W-:Y:S01]  /*37e0*/  FSEL R31, R13, -INF , !P5 ;  /* 0xff8000000d1f7808 */ /* 0x000fe20006800000 */
[C---:B------:R-:W-:Y:S01]  /*37f0*/  FFMA.FTZ R13, R7.reuse, UR5, R69 ;  /* 0x00000005070d7c23 */ /* 0x040fe20008010045 */
[C---:B------:R-:W-:Y:S01]  /*3800*/  ISETP.GE.AND P4, PT, R6.reuse, R10, PT ;  /* 0x0000000a0600720c */ /* 0x040fe20003f86270 */
[----:B------:R-:W-:Y:S01]  /*3810*/  FFMA.FTZ R7, R7, UR5, R71 ;  /* 0x0000000507077c23 */ /* 0x000fe20008010047 */
[C---:B------:R-:W-:Y:S02]  /*3820*/  ISETP.GE.AND P2, PT, R6.reuse, R9, PT ;  /* 0x000000090600720c */ /* 0x040fe40003f46270 */
[C---:B------:R-:W-:Y:S02]  /*3830*/  ISETP.GE.AND P6, PT, R6.reuse, R12, PT ;  /* 0x0000000c0600720c */ /* 0x040fe40003fc6270 */
[----:B------:R-:W-:-:S02]  /*3840*/  ISETP.GE.AND P5, PT, R6, R11, PT ;  /* 0x0000000b0600720c */ /* 0x000fc40003fa6270 */
[C---:B------:R-:W-:Y:S02]  /*3850*/  ISETP.GE.AND P3, PT, R5.reuse, R9, PT ;  /* 0x000000090500720c */ /* 0x040fe40003f66270 */
[C---:B------:R-:W-:Y:S02]  /*3860*/  ISETP.GE.AND P1, PT, R5.reuse, R12, PT ;  /* 0x0000000c0500720c */ /* 0x040fe40003f26270 */
[----:B------:R-:W-:Y:S01]  /*3870*/  ISETP.GE.AND P0, PT, R5, R11, PT ;  /* 0x0000000b0500720c */ /* 0x000fe20003f06270 */
[----:B------:R-:W-:Y:S01]  /*3880*/  VIADD R5, R3, 0x11 ;  /* 0x0000001103057836 */ /* 0x000fe20000000000 */
[----:B------:R-:W-:Y:S02]  /*3890*/  I2FP.F32.S32 R6, R6 ;  /* 0x0000000600067245 */ /* 0x000fe40000201400 */
[----:B------:R-:W-:Y:S02]  /*38a0*/  FSEL R107, R7, -INF , !P0 ;  /* 0xff800000076b7808 */ /* 0x000fe40004000000 */
[----:B------:R-:W-:Y:S01]  /*38b0*/  I2FP.F32.S32 R7, R5 ;  /* 0x0000000500077245 */ /* 0x000fe20000201400 */
[C---:B------:R-:W-:Y:S01]  /*38c0*/  FFMA.FTZ R8, R6.reuse, UR5, R24 ;  /* 0x0000000506087c23 */ /* 0x040fe20008010018 */
[----:B------:R-:W-:Y:S01]  /*38d0*/  FSEL R106, R13, -INF , !P1 ;  /* 0xff8000000d6a7808 */ /* 0x000fe20004800000 */
[----:B------:R-:W-:Y:S01]  /*38e0*/  FFMA.FTZ R14, R6, UR5, R26 ;  /* 0x00000005060e7c23 */ /* 0x000fe2000801001a */
[----:B------:R-:W-:Y:S01]  /*38f0*/  FSEL R34, R16, -INF , !P3 ;  /* 0xff80000010227808 */ /* 0x000fe20005800000 */
[----:B------:R-:W-:Y:S01]  /*3900*/  FFMA.FTZ R13, R6, UR5, R60 ;  /* 0x00000005060d7c23 */ /* 0x000fe2000801003c */
[----:B------:R-:W-:Y:S01]  /*3910*/  FSEL R37, R8, -INF , !P4 ;  /* 0xff80000008257808 */ /* 0x000fe20006000000 */
[----:B------:R-:W-:Y:S01]  /*3920*/  FFMA.FTZ R6, R6, UR5, R62 ;  /* 0x0000000506067c23 */ /* 0x000fe2000801003e */
[----:B------:R-:W-:Y:S01]  /*3930*/  ISETP.GE.AND P3, PT, R5, R10, PT ;  /* 0x0000000a0500720c */ /* 0x000fe20003f66270 */
[----:B------:R-:W-:Y:S01]  /*3940*/  FFMA.FTZ R8, R7, UR5, R25 ;  /* 0x0000000507087c23 */ /* 0x000fe20008010019 */
[----:B------:R-:W-:Y:S01]  /*3950*/  ISETP.GE.AND P1, PT, R5, R9, PT ;  /* 0x000000090500720c */ /* 0x000fe20003f26270 */
[----:B------:R-:W-:Y:S01]  /*3960*/  FFMA.FTZ R15, R7, UR5, R27 ;  /* 0x00000005070f7c23 */ /* 0x000fe2000801001b */
[----:B------:R-:W-:-:S02]  /*3970*/  ISETP.GE.AND P0, PT, R5, R12, PT ;  /* 0x0000000c0500720c */ /* 0x000fc40003f06270 */
[----:B------:R-:W-:Y:S01]  /*3980*/  ISETP.GE.AND P4, PT, R5, R11, PT ;  /* 0x0000000b0500720c */ /* 0x000fe20003f86270 */
[----:B------:R-:W-:Y:S01]  /*3990*/  VIADD R5, R3, 0x18 ;  /* 0x0000001803057836 */ /* 0x000fe20000000000 */
[----:B------:R-:W-:Y:S02]  /*39a0*/  FSEL R48, R14, -INF , !P2 ;  /* 0xff8000000e307808 */ /* 0x000fe40005000000 */
[----:B------:R-:W-:Y:S01]  /*39b0*/  FSEL R206, R13, -INF , !P6 ;  /* 0xff8000000dce7808 */ /* 0x000fe20007000000 */
[C---:B------:R-:W-:Y:S01]  /*39c0*/  FFMA.FTZ R13, R7.reuse, UR5, R61 ;  /* 0x00000005070d7c23 */ /* 0x040fe2000801003d */
[----:B------:R-:W-:Y:S01]  /*39d0*/  FSEL R207, R6, -INF , !P5 ;  /* 0xff80000006cf7808 */ /* 0x000fe20006800000 */
[----:B------:R-:W-:Y:S01]  /*39e0*/  FFMA.FTZ R7, R7, UR5, R63 ;  /* 0x0000000507077c23 */ /* 0x000fe2000801003f */
[----:B------:R-:W-:Y:S02]  /*39f0*/  FSEL R24, R8, -INF , !P3 ;  /* 0xff80000008187808 */ /* 0x000fe40005800000 */
[----:B------:R-:W-:-:S02]  /*3a00*/  ISETP.GE.AND P2, PT, R5, R10, PT ;  /* 0x0000000a0500720c */ /* 0x000fc40003f46270 */
[C---:B------:R-:W-:Y:S02]  /*3a10*/  ISETP.GE.AND P6, PT, R5.reuse, R9, PT ;  /* 0x000000090500720c */ /* 0x040fe40003fc6270 */
[C---:B------:R-:W-:Y:S02]  /*3a20*/  ISETP.GE.AND P5, PT, R5.reuse, R12, PT ;  /* 0x0000000c0500720c */ /* 0x040fe40003fa6270 */
[----:B------:R-:W-:Y:S02]  /*3a30*/  ISETP.GE.AND P3, PT, R5, R11, PT ;  /* 0x0000000b0500720c */ /* 0x000fe40003f66270 */
[----:B------:R-:W-:Y:S02]  /*3a40*/  I2FP.F32.S32 R5, R5 ;  /* 0x0000000500057245 */ /* 0x000fe40000201400 */
[----:B------:R-:W-:Y:S02]  /*3a50*/  FSEL R205, R7, -INF , !P4 ;  /* 0xff80000007cd7808 */ /* 0x000fe40006000000 */
[----:B------:R-:W-:Y:S01]  /*3a60*/  I2FP.F32.S32 R6, R3 ;  /* 0x0000000300067245 */ /* 0x000fe20000201400 */
[C---:B------:R-:W-:Y:S01]  /*3a70*/  FFMA.FTZ R8, R5.reuse, UR5, R20 ;  /* 0x0000000505087c23 */ /* 0x040fe20008010014 */
[----:B------:R-:W-:Y:S01]  /*3a80*/  FFMA.FTZ R7, R5, UR5, R22 ;  /* 0x0000000505077c23 */ /* 0x000fe20008010016 */
[----:B------:R-:W-:Y:S01]  /*3a90*/  FSEL R204, R13, -INF , !P0 ;  /* 0xff8000000dcc7808 */ /* 0x000fe20004000000 */
[----:B------:R-:W-:Y:S01]  /*3aa0*/  IMAD.U32 R13, RZ, RZ, UR22 ;  /* 0x00000016ff0d7e24 */ /* 0x000fe2000f8e00ff */
[----:B------:R-:W-:-:S02]  /*3ab0*/  ISETP.GE.AND P0, PT, R3, R9, PT ;  /* 0x000000090300720c */ /* 0x000fc40003f06270 */
[----:B------:R-:W-:Y:S01]  /*3ac0*/  FSEL R35, R8, -INF , !P2 ;  /* 0xff80000008237808 */ /* 0x000fe20005000000 */
[C---:B------:R-:W-:Y:S01]  /*3ad0*/  FFMA.FTZ R8, R5.reuse, UR5, R44 ;  /* 0x0000000505087c23 */ /* 0x040fe2000801002c */
[----:B------:R-:W-:Y:S01]  /*3ae0*/  FFMA.FTZ R5, R5, UR5, R46 ;  /* 0x0000000505057c23 */ /* 0x000fe2000801002e */
[----:B------:R-:W-:Y:S01]  /*3af0*/  FSEL R43, R15, -INF , !P1 ;  /* 0xff8000000f2b7808 */ /* 0x000fe20004800000 */
[C---:B------:R-:W-:Y:S01]  /*3b00*/  FFMA.FTZ R15, R6.reuse, UR5, R72 ;  /* 0x00000005060f7c23 */ /* 0x040fe20008010048 */
[----:B------:R-:W-:Y:S01]  /*3b10*/  FSEL R41, R7, -INF , !P6 ;  /* 0xff80000007297808 */ /* 0x000fe20007000000 */
[C---:B------:R-:W-:Y:S01]  /*3b20*/  FFMA.FTZ R7, R6.reuse, UR5, R28 ;  /* 0x0000000506077c23 */ /* 0x040fe2000801001c */
[----:B------:R-:W-:Y:S01]  /*3b30*/  FSEL R137, R5, -INF , !P3 ;  /* 0xff80000005897808 */ /* 0x000fe20005800000 */
[C---:B------:R-:W-:Y:S01]  /*3b40*/  FFMA.FTZ R5, R6.reuse, UR5, R30 ;  /* 0x0000000506057c23 */ /* 0x040fe2000801001e */
[C---:B------:R-:W-:Y:S01]  /*3b50*/  ISETP.GE.AND P1, PT, R3.reuse, R10, PT ;  /* 0x0000000a0300720c */ /* 0x040fe20003f26270 */
[----:B------:R-:W-:Y:S01]  /*3b60*/  FFMA.FTZ R6, R6, UR5, R74 ;  /* 0x0000000506067c23 */ /* 0x000fe2000801004a */
[----:B------:R-:W-:-:S02]  /*3b70*/  ISETP.GE.AND P4, PT, R3, R12, PT ;  /* 0x0000000c0300720c */ /* 0x000fc40003f86270 */
[C---:B------:R-:W-:Y:S01]  /*3b80*/  ISETP.GE.AND P2, PT, R3.reuse, R11, PT ;  /* 0x0000000b0300720c */ /* 0x040fe20003f46270 */
[----:B------:R-:W-:Y:S01]  /*3b90*/  VIADD R3, R3, 0x19 ;  /* 0x0000001903037836 */ /* 0x000fe20000000000 */
[----:B------:R-:W-:Y:S02]  /*3ba0*/  FSEL R22, R5, -INF , !P0 ;  /* 0xff80000005167808 */ /* 0x000fe40004000000 */
[----:B------:R-:W-:Y:S02]  /*3bb0*/  PLOP3.LUT P0, PT, PT, PT, UP0, 0x80, 0x0 ;  /* 0x000000000000781c */ /* 0x000fe40003f0f008 */
[----:B------:R-:W-:Y:S02]  /*3bc0*/  FSEL R132, R8, -INF , !P5 ;  /* 0xff80000008847808 */ /* 0x000fe40006800000 */
[----:B------:R-:W-:Y:S02]  /*3bd0*/  FSEL R20, R7, -INF , !P1 ;  /* 0xff80000007147808 */ /* 0x000fe40004800000 */
[----:B------:R-:W-:-:S02]  /*3be0*/  ISETP.GE.AND P6, PT, R3, R10, PT ;  /* 0x0000000a0300720c */ /* 0x000fc40003fc6270 */
[C---:B------:R-:W-:Y:S02]  /*3bf0*/  ISETP.GE.AND P5, PT, R3.reuse, R9, PT ;  /* 0x000000090300720c */ /* 0x040fe40003fa6270 */
[C---:B------:R-:W-:Y:S02]  /*3c00*/  ISETP.GE.AND P3, PT, R3.reuse, R12, PT ;  /* 0x0000000c0300720c */ /* 0x040fe40003f66270 */
[----:B------:R-:W-:Y:S02]  /*3c10*/  ISETP.GE.AND P1, PT, R3, R11, PT ;  /* 0x0000000b0300720c */ /* 0x000fe40003f26270 */
[----:B------:R-:W-:Y:S02]  /*3c20*/  I2FP.F32.S32 R3, R3 ;  /* 0x0000000300037245 */ /* 0x000fe40000201400 */
[----:B------:R-:W-:Y:S02]  /*3c30*/  LOP3.LUT R0, R97, R98, RZ, 0xfc, !PT ;  /* 0x0000006261007212 */ /* 0x000fe400078efcff */
[----:B------:R-:W-:Y:S01]  /*3c40*/  LEA R13, R13, UR22, 0x10 ;  /* 0x000000160d0d7c11 */ /* 0x000fe2000f8e80ff */
[C---:B------:R-:W-:Y:S01]  /*3c50*/  FFMA.FTZ R14, R3.reuse, UR5, R21 ;  /* 0x00000005030e7c23 */ /* 0x040fe20008010015 */
[C---:B------:R-:W-:Y:S01]  /*3c60*/  FFMA.FTZ R8, R3.reuse, UR5, R23 ;  /* 0x0000000503087c23 */ /* 0x040fe20008010017 */
[C---:B------:R-:W-:Y:S01]  /*3c70*/  FFMA.FTZ R7, R3.reuse, UR5, R45 ;  /* 0x0000000503077c23 */ /* 0x040fe2000801002d */
[----:B------:R-:W-:Y:S01]  /*3c80*/  FFMA.FTZ R3, R3, UR5, R47 ;  /* 0x0000000503037c23 */ /* 0x000fe2000801002f */
[----:B------:R-:W-:-:S02]  /*3c90*/  FSEL R42, R15, -INF , !P4 ;  /* 0xff8000000f2a7808 */ /* 0x000fc40006000000 */
[----:B------:R-:W-:Y:S02]  /*3ca0*/  FSEL R44, R6, -INF , !P2 ;  /* 0xff800000062c7808 */ /* 0x000fe40005000000 */
[----:B------:R-:W-:Y:S02]  /*3cb0*/  FSEL R30, R14, -INF , !P6 ;  /* 0xff8000000e1e7808 */ /* 0x000fe40007000000 */
[----:B------:R-:W-:Y:S02]  /*3cc0*/  FSEL R40, R8, -INF , !P5 ;  /* 0xff80000008287808 */ /* 0x000fe40006800000 */
[----:B------:R-:W-:Y:S02]  /*3cd0*/  FSEL R130, R7, -INF , !P3 ;  /* 0xff80000007827808 */ /* 0x000fe40005800000 */
[----:B------:R-:W-:Y:S01]  /*3ce0*/  FSEL R131, R3, -INF , !P1 ;  /* 0xff80000003837808 */ /* 0x000fe20004800000 */
[----:B-1----:R-:W-:Y:S06]  /*3cf0*/  @!P0 BRA `(.L_x_1268) ;  /* 0x0000000000bc8947 */ /* 0x002fec0003800000 */
        /* <DEDUP_REMOVED lines=45> */
.L_x_1270:
[----:B------:R-:W-:Y:S05]  /*3fd0*/  BSYNC B0 ;  /* 0x0000000000007941 */ /* 0x000fea0003800000 */
.L_x_1269:
[----:B------:R-:W0:Y:S02]  /*3fe0*/  LDGDEPBAR ;  /* 0x00000000000079af */ /* 0x000e240000000000 */
.L_x_1268:
        /* <DEDUP_REMOVED lines=9> */
[----:B------:R-:W-:Y:S01]  /*4080*/  IMAD.U32 R8, RZ, RZ, UR29 ;  /* 0x0000001dff087e24 */ /* 0x000fe2000f8e00ff */
        /* <DEDUP_REMOVED lines=18> */
[----:B------:R-:W-:Y:S01]  /*41b0*/  LOP3.LUT R23, R102, UR28, RZ, 0x3c, !PT ;  /* 0x0000001c66177c12 */ /* 0x000fe2000f8e3cff */
[----:B-1----:R-:W1:Y:S01]  /*41c0*/  SHFL.BFLY PT, R6, R3, 0x2, 0x1f ;  /* 0x0c401f0003067f89 */ /* 0x002e6200000e0000 */
[----:B------:R-:W-:Y:S01]  /*41d0*/  LOP3.LUT R8, R139, UR37, R8, 0x96, !PT ;  /* 0x000000258b087c12 */ /* 0x000fe2000f8e9608 */
[----:B------:R-:W-:Y:S01]  /*41e0*/  UIADD3 UR31, UR28, 0x1715609d, URZ ;  /* 0x1715609d1c1f7890 */ /* 0x000fe2000fffe03f */
[----:B------:R-:W-:Y:S01]  /*41f0*/  LEA R213, R0, UR4, 0x1 ;  /* 0x0000000400d57c11 */ /* 0x000fe2000f8e08ff */
[----:B------:R-:W2:Y:S02]  /*4200*/  SHFL.BFLY PT, R14, R5, 0x2, 0x1f ;  /* 0x0c401f00050e7f89 */ /* 0x000ea400000e0000 */
[----:B------:R-:W-:-:S02]  /*4210*/  IMAD.WIDE.U32 R46, R8, -0x326172a9, RZ ;  /* 0xcd9e8d57082e7825 */ /* 0x000fc400078e00ff */
[----:B------:R-:W-:Y:S02]  /*4220*/  STL [R1+0x30], R23 ;  /* 0x0000301701007387 */ /* 0x000fe40000100800 */
[--C-:B------:R-:W-:Y:S02]  /*4230*/  IMAD R215, R4, 0x2, R213.reuse ;  /* 0x0000000204d77824 */ /* 0x100fe400078e02d5 */
[C---:B------:R-:W-:Y:S01]  /*4240*/  IMAD R218, R2.reuse, 0x2, R213 ;  /* 0x0000000202da7824 */ /* 0x040fe200078e02d5 */
[----:B------:R-:W-:Y:S01]  /*4250*/  LDSM.16.MT88.4 R72, [R213+0xa000] ;  /* 0x00a00000d548783b */ /* 0x000fe20000004200 */
[----:B------:R-:W-:-:S03]  /*4260*/  IMAD R217, R2, 0x2, R215 ;  /* 0x0000000202d97824 */ /* 0x000fc600078e02d7 */
[----:B------:R-:W-:Y:S04]  /*4270*/  LDSM.16.MT88.4 R56, [R215+0xa000] ;  /* 0x00a00000d738783b */ /* 0x000fe80000004200 */
[----:B------:R-:W-:Y:S01]  /*4280*/  LDSM.16.MT88.4 R92, [R218+0xa000] ;  /* 0x00a00000da5c783b */ /* 0x000fe20000004200 */
[----:B-1----:R-:W-:-:S03]  /*4290*/  FMNMX.FTZ R3, R3, R6, !PT ;  /* 0x0000000603037209 */ /* 0x002fc60007810000 */
[----:B------:R-:W-:Y:S01]  /*42a0*/  LDSM.16.MT88.4 R88, [R217+0xa000] ;  /* 0x00a00000d958783b */ /* 0x000fe20000004200 */
[----:B------:R-:W-:Y:S02]  /*42b0*/  LOP3.LUT R6, R17, R23, RZ, 0x3c, !PT ;  /* 0x0000001711067212 */ /* 0x000fe400078e3cff */
[----:B--2---:R-:W-:Y:S01]  /*42c0*/  FMNMX.FTZ R5, R5, R14, !PT ;  /* 0x0000000e05057209 */ /* 0x004fe20007810000 */
[----:B------:R-:W1:Y:S02]  /*42d0*/  SHFL.BFLY PT, R135, R3, 0x1, 0x1f ;  /* 0x0c201f0003877f89 */ /* 0x000e6400000e0000 */
[----:B------:R-:W-:Y:S02]  /*42e0*/  IMAD.WIDE.U32 R6, R6, -0x2daee0ad, RZ ;  /* 0xd2511f5306067825 */ /* 0x000fe400078e00ff */
[----:B------:R-:W2:Y:S03]  /*42f0*/  SHFL.BFLY PT, R134, R5, 0x1, 0x1f ;  /* 0x0c201f0005867f89 */ /* 0x000ea600000e0000 */
[----:B------:R-:W-:Y:S01]  /*4300*/  LOP3.LUT R7, R7, UR39, R138, 0x96, !PT ;  /* 0x0000002707077c12 */ /* 0x000fe2000f8e968a */
[----:B------:R-:W-:Y:S04]  /*4310*/  LDSM.16.MT88.4 R76, [R213+0xb000] ;  /* 0x00b00000d54c783b */ /* 0x000fe80000004200 */
[----:B------:R-:W-:Y:S01]  /*4320*/  IMAD.WIDE.U32 R240, R7, -0x326172a9, RZ ;  /* 0xcd9e8d5707f07825 */ /* 0x000fe200078e00ff */
[----:B------:R-:W-:Y:S01]  /*4330*/  LOP3.LUT R7, R47, UR40, R16, 0x96, !PT ;  /* 0x000000282f077c12 */ /* 0x000fe2000f8e9610 */
[----:B------:R-:W-:Y:S03]  /*4340*/  LDSM.16.MT88.4 R116, [R215+0xb000] ;  /* 0x00b00000d774783b */ /* 0x000fe60000004200 */
[----:B------:R-:W-:Y:S01]  /*4350*/  LOP3.LUT R14, R241, UR38, R46, 0x96, !PT ;  /* 0x00000026f10e7c12 */ /* 0x000fe2000f8e962e */
[----:B------:R-:W-:Y:S01]  /*4360*/  IMAD.WIDE.U32 R16, R7, -0x2daee0ad, RZ ;  /* 0xd2511f5307107825 */ /* 0x000fe200078e00ff */
[----:B------:R-:W-:Y:S03]  /*4370*/  LDSM.16.MT88.4 R60, [R218+0xb000] ;  /* 0x00b00000da3c783b */ /* 0x000fe60000004200 */
[----:B------:R-:W-:Y:S01]  /*4380*/  IMAD.WIDE.U32 R14, R14, -0x2daee0ad, RZ ;  /* 0xd2511f530e0e7825 */ /* 0x000fe200078e00ff */
[----:B------:R-:W-:Y:S01]  /*4390*/  LOP3.LUT R7, R17, UR30, R6, 0x96, !PT ;  /* 0x0000001e11077c12 */ /* 0x000fe2000f8e9606 */
[----:B------:R-:W-:Y:S01]  /*43a0*/  LDSM.16.MT88.4 R108, [R217+0xb000] ;  /* 0x00b00000d96c783b */ /* 0x000fe20000004200 */
[----:B-1----:R-:W-:-:S02]  /*43b0*/  FMNMX.FTZ R135, R3, R135, !PT ;  /* 0x0000008703877209 */ /* 0x002fc40007810000 */
[----:B------:R-:W-:Y:S01]  /*43c0*/  LOP3.LUT R6, R15, UR26, R16, 0x96, !PT ;  /* 0x0000001a0f067c12 */ /* 0x000fe2000f8e9610 */
[----:B------:R-:W-:Y:S01]  /*43d0*/  IMAD.WIDE.U32 R16, R7, -0x326172a9, RZ ;  /* 0xcd9e8d5707107825 */ /* 0x000fe200078e00ff */
[----:B------:R-:W-:-:S03]  /*43e0*/  FSETP.NEU.FTZ.AND P1, PT, R135, -INF , PT ;  /* 0xff8000008700780b */ /* 0x000fc60003f3d000 */
[----:B------:R-:W-:Y:S01]  /*43f0*/  FMUL.FTZ R3, R135, UR32 ;  /* 0x0000002087037c20 */ /* 0x000fe20008410000 */
[----:B--2---:R-:W-:Y:S01]  /*4400*/  FMNMX.FTZ R134, R5, R134, !PT ;  /* 0x0000008605867209 */ /* 0x004fe20007810000 */
[----:B------:R-:W-:Y:S01]  /*4410*/  IMAD.WIDE.U32 R26, R6, -0x326172a9, RZ ;  /* 0xcd9e8d57061a7825 */ /* 0x000fe200078e00ff */
[----:B------:R-:W-:Y:S01]  /*4420*/  LOP3.LUT R6, R17, UR27, R240, 0x96, !PT ;  /* 0x0000001b11067c12 */ /* 0x000fe2000f8e96f0 */
[----:B------:R-:W-:Y:S01]  /*4430*/  LDSM.16.MT88.4 R184, [R213+0xa800] ;  /* 0x00a80000d5b8783b */ /* 0x000fe20000004200 */
[----:B------:R-:W-:Y:S02]  /*4440*/  FSEL R3, R3, RZ, P1 ;  /* 0x000000ff03037208 */ /* 0x000fe40000800000 */
[----:B------:R-:W-:Y:S01]  /*4450*/  LOP3.LUT R8, R27, UR25, R16, 0x96, !PT ;  /* 0x000000191b087c12 */ /* 0x000fe2000f8e9610 */
[----:B------:R-:W-:Y:S01]  /*4460*/  IMAD.WIDE.U32 R16, R6, -0x2daee0ad, RZ ;  /* 0xd2511f5306107825 */ /* 0x000fe200078e00ff */
[----:B------:R-:W-:-:S03]  /*4470*/  FSETP.NEU.FTZ.AND P1, PT, R134, -INF , PT ;  /* 0xff8000008600780b */ /* 0x000fc60003f3d000 */
[--C-:B------:R-:W-:Y:S01]  /*4480*/  FFMA.FTZ R6, R29, UR32, -R3.reuse ;  /* 0x000000201d067c23 */ /* 0x100fe20008010803 */
[----:B------:R-:W-:Y:S01]  /*4490*/  FFMA.FTZ R7, R20, UR32, -R3 ;  /* 0x0000002014077c23 */ /* 0x000fe20008010803 */
[----:B------:R-:W-:-:S04]  /*44a0*/  IMAD.WIDE.U32 R28, R8, -0x2daee0ad, RZ ;  /* 0xd2511f53081c7825 */ /* 0x000fc800078e00ff */
[--C-:B------:R-:W-:Y:S01]  /*44b0*/  FFMA.FTZ R5, R32, UR32, -R3.reuse ;  /* 0x0000002020057c23 */ /* 0x100fe20008010803 */
[----:B------:R1:W-:Y:S01]  /*44c0*/  MUFU.EX2 R245, R6 ;  /* 0x0000000600f57308 */ /* 0x0003e20000000800 */
[----:B------:R-:W-:Y:S01]  /*44d0*/  LOP3.LUT R14, R17, UR24, R14, 0x96, !PT ;  /* 0x00000018110e7c12 */ /* 0x000fe2000f8e960e */
[----:B------:R-:W-:Y:S01]  /*44e0*/  FMUL.FTZ R8, R134, UR32 ;  /* 0x0000002086087c20 */ /* 0x000fe20008410000 */
[----:B------:R-:W-:Y:S01]  /*44f0*/  FFMA.FTZ R15, R31, UR32, -R3 ;  /* 0x000000201f0f7c23 */ /* 0x000fe20008010803 */
[----:B------:R-:W-:Y:S01]  /*4500*/  FMNMX.FTZ R17, R42, R104, !PT ;  /* 0x000000682a117209 */ /* 0x000fe20007810000 */
[----:B------:R-:W-:Y:S01]  /*4510*/  LDSM.16.MT88.4 R172, [R218+0xa800] ;  /* 0x00a80000daac783b */ /* 0x000fe20000004200 */
[----:B------:R-:W-:Y:S01]  /*4520*/  IMAD.WIDE.U32 R20, R14, -0x326172a9, RZ ;  /* 0xcd9e8d570e147825 */ /* 0x000fe200078e00ff */
[----:B------:R-:W-:Y:S01]  /*4530*/  FSEL R8, R8, RZ, P1 ;  /* 0x000000ff08087208 */ /* 0x000fe20000800000 */
[----:B------:R2:W-:Y:S01]  /*4540*/  MUFU.EX2 R248, R7 ;  /* 0x0000000700f87308 */ /* 0x0005e20000000800 */
[----:B------:R-:W-:Y:S01]  /*4550*/  FMNMX.FTZ R17, R105, R17, !PT ;  /* 0x0000001169117209 */ /* 0x000fe20007810000 */
[----:B------:R-:W-:Y:S02]  /*4560*/  LDSM.16.MT88.4 R176, [R217+0xa800] ;  /* 0x00a80000d9b0783b */ /* 0x000fe40000004200 */
[----:B------:R-:W-:-:S02]  /*4570*/  FFMA.FTZ R0, R22, UR32, -R8 ;  /* 0x0000002016007c23 */ /* 0x000fc40008010808 */
[----:B------:R-:W-:Y:S02]  /*4580*/  LDSM.16.MT88.4 R180, [R213+0xb800] ;  /* 0x00b80000d5b4783b */ /* 0x000fe40000004200 */
[----:B------:R3:W-:Y:S01]  /*4590*/  MUFU.EX2 R247, R5 ;  /* 0x0000000500f77308 */ /* 0x0007e20000000800 */
[----:B-1----:R-:W-:Y:S01]  /*45a0*/  LOP3.LUT R6, R29, UR23, R16, 0x96, !PT ;  /* 0x000000171d067c12 */ /* 0x002fe2000f8e9610 */
[----:B------:R-:W-:Y:S04]  /*45b0*/  LDSM.16.MT88.4 R192, [R215+0xb800] ;  /* 0x00b80000d7c0783b */ /* 0x000fe80000004200 */
[----:B------:R-:W-:Y:S02]  /*45c0*/  LDSM.16.MT88.4 R188, [R218+0xb800] ;  /* 0x00b80000dabc783b */ /* 0x000fe40000004200 */
[----:B------:R1:W4:Y:S01]  /*45d0*/  MUFU.EX2 R246, R15 ;  /* 0x0000000f00f67308 */ /* 0x0003220000000800 */
[----:B--2---:R-:W-:Y:S01]  /*45e0*/  IMAD.WIDE.U32 R6, R6, -0x326172a9, RZ ;  /* 0xcd9e8d5706067825 */ /* 0x004fe200078e00ff */
[----:B------:R-:W-:Y:S02]  /*45f0*/  LDSM.16.MT88.4 R200, [R217+0xb800] ;  /* 0x00b80000d9c8783b */ /* 0x000fe40000004200 */
[----:B------:R-:W-:-:S02]  /*4600*/  LOP3.LUT R16, R6, 0xff, RZ, 0xc0, !PT ;  /* 0x000000ff06107812 */ /* 0x000fc400078ec0ff */
[----:B------:R-:W-:Y:S02]  /*4610*/  SHF.R.U32.HI R18, RZ, 0x18, R6 ;  /* 0x00000018ff127819 */ /* 0x000fe40000011606 */
[----:B------:R2:W-:Y:S01]  /*4620*/  MUFU.EX2 R239, R0 ;  /* 0x0000000000ef7308 */ /* 0x0005e20000000800 */
[----:B---3--:R-:W-:-:S04]  /*4630*/  LOP3.LUT R5, R6, 0xffff, RZ, 0xc0, !PT ;  /* 0x0000ffff06057812 */ /* 0x008fc800078ec0ff */
[----:B------:R-:W-:Y:S02]  /*4640*/  SHF.R.U32.HI R14, RZ, 0x8, R5 ;  /* 0x00000008ff0e7819 */ /* 0x000fe40000011605 */
[----:B------:R-:W-:Y:S01]  /*4650*/  LOP3.LUT R5, R7, UR35, R20, 0x96, !PT ;  /* 0x0000002307057c12 */ /* 0x000fe2000f8e9614 */
[----:B-1----:R-:W-:Y:S01]  /*4660*/  FFMA.FTZ R15, R33, UR32, -R8 ;  /* 0x00000020210f7c23 */ /* 0x002fe20008010808 */
[----:B------:R-:W-:Y:S02]  /*4670*/  SHF.R.U32.HI R7, RZ, 0x10, R6 ;  /* 0x00000010ff077819 */ /* 0x000fe40000011606 */
[----:B------:R-:W-:Y:S01]  /*4680*/  PRMT R20, R16, 0x5410, R14 ;  /* 0x0000541010147816 */ /* 0x000fe2000000000e */
[----:B------:R1:W-:Y:S01]  /*4690*/  MUFU.EX2 R244, R15 ;  /* 0x0000000f00f47308 */ /* 0x0003e20000000800 */
[----:B------:R-:W-:Y:S02]  /*46a0*/  LOP3.LUT R6, R5, 0xffff, RZ, 0xc0, !PT ;  /* 0x0000ffff05067812 */ /* 0x000fe400078ec0ff */
[----:B------:R-:W-:-:S02]  /*46b0*/  LOP3.LUT R14, R7, 0xff, RZ, 0xc0, !PT ;  /* 0x000000ff070e7812 */ /* 0x000fc400078ec0ff */
[--C-:B------:R-:W-:Y:S01]  /*46c0*/  SHF.R.U32.HI R7, RZ, 0x10, R5.reuse ;  /* 0x00000010ff077819 */ /* 0x100fe20000011605 */
[----:B--2---:R-:W-:Y:S01]  /*46d0*/  FFMA.FTZ R0, R36, UR32, -R8 ;  /* 0x0000002024007c23 */ /* 0x004fe20008010808 */
[----:B------:R-:W-:Y:S02]  /*46e0*/  LOP3.LUT R16, R5, 0xff, RZ, 0xc0, !PT ;  /* 0x000000ff05107812 */ /* 0x000fe400078ec0ff */
[----:B------:R-:W-:Y:S01]  /*46f0*/  PRMT R18, R14, 0x5410, R18 ;  /* 0x000054100e127816 */ /* 0x000fe20000000012 */
[----:B------:R-:W-:Y:S01]  /*4700*/  FFMA.FTZ R14, R34, UR32, -R8 ;  /* 0x00000020220e7c23 */ /* 0x000fe20008010808 */
[----:B------:R2:W-:Y:S01]  /*4710*/  MUFU.EX2 R238, R0 ;  /* 0x0000000000ee7308 */ /* 0x0005e20000000800 */
[----:B----4-:R-:W-:Y:S02]  /*4720*/  F2FP.BF16.F32.PACK_AB R2, R246, R247 ;  /* 0x000000f7f602723e */ /* 0x010fe400000010ff */
[----:B-1----:R-:W-:Y:S02]  /*4730*/  SHF.R.U32.HI R15, RZ, 0x8, R6 ;  /* 0x00000008ff0f7819 */ /* 0x002fe40000011606 */
[----:B------:R-:W-:-:S03]  /*4740*/  SHF.R.U32.HI R6, RZ, 0x18, R5 ;  /* 0x00000018ff067819 */ /* 0x000fc60000011605 */
[----:B------:R-:W1:Y:S01]  /*4750*/  MUFU.EX2 R242, R14 ;  /* 0x0000000e00f27308 */ /* 0x000e620000000800 */
[----:B------:R-:W-:Y:S02]  /*4760*/  LOP3.LUT R5, R7, 0xff, RZ, 0xc0, !PT ;  /* 0x000000ff07057812 */ /* 0x000fe400078ec0ff */
[----:B------:R-:W-:Y:S02]  /*4770*/  FMNMX.FTZ R7, R106, R17, !PT ;  /* 0x000000116a077209 */ /* 0x000fe40007810000 */
[----:B------:R-:W-:Y:S02]  /*4780*/  PRMT R16, R16, 0x5410, R15 ;  /* 0x0000541010107816 */ /* 0x000fe4000000000f */
[----:B------:R-:W-:Y:S02]  /*4790*/  PRMT R15, R5, 0x5410, R6 ;  /* 0x00005410050f7816 */ /* 0x000fe40000000006 */
[----:B------:R-:W-:Y:S02]  /*47a0*/  FMNMX.FTZ R5, R206, R7, !PT ;  /* 0x00000007ce057209 */ /* 0x000fe40007810000 */
[----:B------:R-:W-:-:S02]  /*47b0*/  FMNMX.FTZ R6, R44, R129, !PT ;  /* 0x000000812c067209 */ /* 0x000fc40007810000 */
[----:B------:R-:W-:Y:S02]  /*47c0*/  FMNMX.FTZ R5, R204, R5, !PT ;  /* 0x00000005cc057209 */ /* 0x000fe40007810000 */
[----:B--2---:R-:W-:Y:S01]  /*47d0*/  HSET2.LE.AND R0, R20, R13, PT ;  /* 0x0000000d14007233 */ /* 0x004fe20003803000 */
[----:B------:R-:W-:Y:S01]  /*47e0*/  FFMA.FTZ R20, R43, UR32, -R8 ;  /* 0x000000202b147c23 */ /* 0x000fe20008010808 */
[----:B------:R-:W-:Y:S02]  /*47f0*/  FMNMX.FTZ R4, R132, R5, !PT ;  /* 0x0000000584047209 */ /* 0x000fe40007810000 */
[----:B------:R-:W-:Y:S01]  /*4800*/  FMNMX.FTZ R5, R128, R6, !PT ;  /* 0x0000000680057209 */ /* 0x000fe20007810000 */
[----:B------:R-:W-:Y:S01]  /*4810*/  MUFU.EX2 R232, R20 ;  /* 0x0000001400e87308 */ /* 0x000fe20000000800 */
[----:B------:R-:W-:Y:S02]  /*4820*/  FMNMX.FTZ R17, R130, R4, !PT ;  /* 0x0000000482117209 */ /* 0x000fe40007810000 */
[----:B------:R-:W-:-:S02]  /*4830*/  FMNMX.FTZ R5, R107, R5, !PT ;  /* 0x000000056b057209 */ /* 0x000fc40007810000 */
[----:B------:R-:W-:Y:S01]  /*4840*/  HSET2.LE.AND R7, R18, R13, PT ;  /* 0x0000000d12077233 */ /* 0x000fe20003803000 */
[----:B------:R-:W2:Y:S01]  /*4850*/  SHFL.BFLY PT, R19, R17, 0x2, 0x1f ;  /* 0x0c401f0011137f89 */ /* 0x000ea200000e0000 */
[----:B-1----:R-:W-:Y:S02]  /*4860*/  F2FP.BF16.F32.PACK_AB R4, R242, R244 ;  /* 0x000000f4f204723e */ /* 0x002fe400000010ff */
[----:B------:R-:W-:Y:S02]  /*4870*/  LOP3.LUT R6, R0, R2, RZ, 0xc0, !PT ;  /* 0x0000000200067212 */ /* 0x000fe400078ec0ff */
[----:B------:R-:W-:Y:S02]  /*4880*/  FMNMX.FTZ R0, R207, R5, !PT ;  /* 0x00000005cf007209 */ /* 0x000fe40007810000 */
[----:B------:R-:W-:Y:S02]  /*4890*/  LOP3.LUT R7, R7, R4, RZ, 0xc0, !PT ;  /* 0x0000000407077212 */ /* 0x000fe400078ec0ff */
[----:B------:R-:W-:-:S02]  /*48a0*/  FMNMX.FTZ R4, R205, R0, !PT ;  /* 0x00000000cd047209 */ /* 0x000fc40007810000 */
[--C-:B------:R-:W-:Y:S02]  /*48b0*/  HSET2.LE.AND R0, R16, R13.reuse, PT ;  /* 0x0000000d10007233 */ /* 0x100fe40003803000 */
[----:B------:R-:W-:Y:S02]  /*48c0*/  F2FP.BF16.F32.PACK_AB R2, R245, R248 ;  /* 0x000000f8f502723e */ /* 0x000fe400000010ff */
[----:B------:R-:W-:Y:S02]  /*48d0*/  FMNMX.FTZ R18, R137, R4, !PT ;  /* 0x0000000489127209 */ /* 0x000fe40007810000 */
[----:B------:R-:W-:Y:S02]  /*48e0*/  LOP3.LUT R4, R0, R2, RZ, 0xc0, !PT ;  /* 0x0000000200047212 */ /* 0x000fe400078ec0ff */
[----:B------:R-:W-:Y:S02]  /*48f0*/  FMNMX.FTZ R2, R131, R18, !PT ;  /* 0x0000001283027209 */ /* 0x000fe40007810000 */
[----:B------:R-:W-:Y:S01]  /*4900*/  HSET2.LE.AND R5, R15, R13, PT ;  /* 0x0000000d0f057233 */ /* 0x000fe20003803000 */
[----:B------:R-:W-:Y:S01]  /*4910*/  IMAD.WIDE.U32 R14, R249, -0x326172a9, RZ ;  /* 0xcd9e8d57f90e7825 */ /* 0x000fe200078e00ff */
[----:B------:R-:W-:-:S02]  /*4920*/  F2FP.BF16.F32.PACK_AB R16, R238, R239 ;  /* 0x000000efee10723e */ /* 0x000fc400000010ff */
[----:B--2---:R-:W-:Y:S02]  /*4930*/  FMNMX.FTZ R0, R17, R19, !PT ;  /* 0x0000001311007209 */ /* 0x004fe40007810000 */
[----:B------:R-:W1:Y:S01]  /*4940*/  SHFL.BFLY PT, R17, R2, 0x2, 0x1f ;  /* 0x0c401f0002117f89 */ /* 0x000e6200000e0000 */
[----:B------:R-:W-:Y:S02]  /*4950*/  LOP3.LUT R15, R15, R23, RZ, 0x3c, !PT ;  /* 0x000000170f0f7212 */ /* 0x000fe400078e3cff */
[----:B------:R-:W-:Y:S01]  /*4960*/  LOP3.LUT R5, R5, R16, RZ, 0xc0, !PT ;  /* 0x0000001005057212 */ /* 0x000fe200078ec0ff */
[----:B------:R-:W2:Y:S01]  /*4970*/  SHFL.BFLY PT, R18, R0, 0x1, 0x1f ;  /* 0x0c201f0000127f89 */ /* 0x000ea200000e0000 */
[----:B------:R-:W-:Y:S01]  /*4980*/  FFMA.FTZ R16, R37, UR32, -R3 ;  /* 0x0000002025107c23 */ /* 0x000fe20008010803 */
[----:B------:R-:W-:-:S03]  /*4990*/  IMAD.WIDE.U32 R22, R15, -0x2daee0ad, RZ ;  /* 0xd2511f530f167825 */ /* 0x000fc600078e00ff */
[----:B------:R3:W-:Y:S01]  /*49a0*/  MUFU.EX2 R236, R16 ;  /* 0x0000001000ec7308 */ /* 0x0007e20000000800 */
[----:B------:R-:W-:Y:S01]  /*49b0*/  HMMA.16816.F32.BF16 R144, R4, R72, RZ ;  /* 0x000000480490723c */ /* 0x000fe200000418ff */
[----:B------:R-:W-:-:S05]  /*49c0*/  LOP3.LUT R15, R23, UR39, R138, 0x96, !PT ;  /* 0x00000027170f7c12 */ /* 0x000fca000f8e968a */
[C---:B------:R-:W-:Y:S06]  /*49d0*/  HMMA.16816.F32.BF16 R36, R4.reuse, R56, RZ ;  /* 0x000000380424723c */ /* 0x040fec00000418ff */
[C---:B------:R-:W-:Y:S01]  /*49e0*/  HMMA.16816.F32.BF16 R52, R4.reuse, R92, RZ ;  /* 0x0000005c0434723c */ /* 0x040fe200000418ff */
[----:B-1----:R-:W-:Y:S01]  /*49f0*/  FMNMX.FTZ R19, R2, R17, !PT ;  /* 0x0000001102137209 */ /* 0x002fe20007810000 */
[----:B------:R-:W-:Y:S01]  /*4a00*/  FFMA.FTZ R2, R41, UR32, -R8 ;  /* 0x0000002029027c23 */ /* 0x000fe20008010808 */
[----:B---3--:R-:W-:Y:S01]  /*4a10*/  FFMA.FTZ R16, R24, UR32, -R3 ;  /* 0x0000002018107c23 */ /* 0x008fe20008010803 */
[----:B------:R-:W-:Y:S01]  /*4a20*/  IMAD.WIDE.U32 R24, R15, -0x326172a9, RZ ;  /* 0xcd9e8d570f187825 */ /* 0x000fe200078e00ff */
[----:B------:R-:W-:Y:S01]  /*4a30*/  LOP3.LUT R15, R21, UR31, R26, 0x96, !PT ;  /* 0x0000001f150f7c12 */ /* 0x000fe2000f8e961a */
[----:B------:R1:W-:Y:S01]  /*4a40*/  MUFU.EX2 R234, R2 ;  /* 0x0000000200ea7308 */ /* 0x0003e20000000800 */
[----:B------:R-:W-:Y:S01]  /*4a50*/  LOP3.LUT R21, R47, UR40, R14, 0x96, !PT ;  /* 0x000000282f157c12 */ /* 0x000fe2000f8e960e */
[----:B------:R-:W-:Y:S01]  /*4a60*/  HMMA.16816.F32.BF16 R68, R4, R88, RZ ;  /* 0x000000580444723c */ /* 0x000fe200000418ff */
[----:B--2---:R-:W-:Y:S01]  /*4a70*/  FMNMX.FTZ R133, R0, R18, !PT ;  /* 0x0000001200857209 */ /* 0x004fe20007810000 */
[----:B------:R-:W-:-:S04]  /*4a80*/  IMAD.WIDE.U32 R14, R15, -0x2daee0ad, RZ ;  /* 0xd2511f530f0e7825 */ /* 0x000fc800078e00ff */
[----:B------:R-:W-:Y:S01]  /*4a90*/  FFMA.FTZ R18, R48, UR32, -R8 ;  /* 0x0000002030127c23 */ /* 0x000fe20008010808 */
[----:B------:R-:W-:Y:S01]  /*4aa0*/  LOP3.LUT R23, R25, UR38, R46, 0x96, !PT ;  /* 0x0000002619177c12 */ /* 0x000fe2000f8e962e */
[----:B------:R2:W-:Y:S01]  /*4ab0*/  MUFU.EX2 R237, R16 ;  /* 0x0000001000ed7308 */ /* 0x0005e20000000800 */
[----:B------:R-:W-:Y:S01]  /*4ac0*/  LOP3.LUT R0, R15, UR36, R28, 0x96, !PT ;  /* 0x000000240f007c12 */ /* 0x000fe2000f8e961c */
[----:B------:R-:W-:Y:S01]  /*4ad0*/  HMMA.16816.F32.BF16 R84, R4, R76, RZ ;  /* 0x0000004c0454723c */ /* 0x000fe200000418ff */
[----:B------:R-:W-:Y:S02]  /*4ae0*/  LOP3.LUT R17, R14, 0xff, RZ, 0xc0, !PT ;  /* 0x000000ff0e117812 */ /* 0x000fe400078ec0ff */
[----:B------:R-:W-:-:S03]  /*4af0*/  FSETP.NEU.FTZ.AND P1, PT, R133, -INF , PT ;  /* 0xff8000008500780b */ /* 0x000fc60003f3d000 */
[----:B------:R3:W-:Y:S01]  /*4b00*/  MUFU.EX2 R233, R18 ;  /* 0x0000001200e97308 */ /* 0x0007e20000000800 */
[----:B-1----:R-:W-:Y:S01]  /*4b10*/  FFMA.FTZ R2, R40, UR32, -R8 ;  /* 0x0000002028027c23 */ /* 0x002fe20008010808 */
[C---:B------:R-:W-:Y:S06]  /*4b20*/  HMMA.16816.F32.BF16 R100, R4.reuse, R116, RZ ;  /* 0x000000740464723c */ /* 0x040fec00000418ff */
[----:B------:R1:W-:Y:S01]  /*4b30*/  MUFU.EX2 R252, R2 ;  /* 0x0000000200fc7308 */ /* 0x0003e20000000800 */
[--C-:B--2---:R-:W-:Y:S01]  /*4b40*/  FFMA.FTZ R16, R35, UR32, -R3.reuse ;  /* 0x0000002023107c23 */ /* 0x104fe20008010803 */
[----:B------:R-:W-:Y:S01]  /*4b50*/  FFMA.FTZ R3, R30, UR32, -R3 ;  /* 0x000000201e037c23 */ /* 0x000fe20008010803 */
[C---:B------:R-:W-:Y:S01]  /*4b60*/  HMMA.16816.F32.BF16 R156, R4.reuse, R60, RZ ;  /* 0x0000003c049c723c */ /* 0x040fe200000418ff */
[----:B------:R-:W-:Y:S04]  /*4b70*/  LDSM.16.MT88.4 R32, [R215+0xa800] ;  /* 0x00a80000d720783b */ /* 0x000fe80000004200 */
[----:B------:R2:W-:Y:S01]  /*4b80*/  MUFU.EX2 R235, R16 ;  /* 0x0000001000eb7308 */ /* 0x0005e20000000800 */
[----:B---3--:R-:W3:Y:S01]  /*4b90*/  SHFL.BFLY PT, R18, R19, 0x1, 0x1f ;  /* 0x0c201f0013127f89 */ /* 0x008ee200000e0000 */
[C---:B------:R-:W-:Y:S06]  /*4ba0*/  HMMA.16816.F32.BF16 R124, R4.reuse, R108, RZ ;  /* 0x0000006c047c723c */ /* 0x040fec00000418ff */
[----:B------:R4:W5:Y:S01]  /*4bb0*/  MUFU.EX2 R243, R3 ;  /* 0x0000000300f37308 */ /* 0x0009620000000800 */
[----:B-1----:R-:W-:Y:S01]  /*4bc0*/  LOP3.LUT R2, R0, 0xffff, RZ, 0xc0, !PT ;  /* 0x0000ffff00027812 */ /* 0x002fe200078ec0ff */
[----:B------:R-:W-:Y:S03]  /*4bd0*/  HMMA.16816.F32.BF16 R152, R4, R74, RZ ;  /* 0x0000004a0498723c */ /* 0x000fe600000418ff */
[----:B------:R-:W-:-:S03]  /*4be0*/  SHF.R.U32.HI R8, RZ, 0x8, R2 ;  /* 0x00000008ff087819 */ /* 0x000fc60000011602 */
[----:B------:R-:W-:Y:S01]  /*4bf0*/  HMMA.16816.F32.BF16 R48, R4, R58, RZ ;  /* 0x0000003a0430723c */ /* 0x000fe200000418ff */
[----:B--2---:R-:W-:-:S05]  /*4c00*/  SHF.R.U32.HI R16, RZ, 0x18, R14 ;  /* 0x00000018ff107819 */ /* 0x004fca000001160e */
[----:B------:R-:W-:Y:S01]  /*4c10*/  HMMA.16816.F32.BF16 R64, R4, R94, RZ ;  /* 0x0000005e0440723c */ /* 0x000fe200000418ff */
[----:B----4-:R-:W-:Y:S02]  /*4c20*/  LOP3.LUT R3, R14, 0xffff, RZ, 0xc0, !PT ;  /* 0x0000ffff0e037812 */ /* 0x010fe400078ec0ff */
[----:B------:R-:W-:-:S03]  /*4c30*/  SHF.R.U32.HI R15, RZ, 0x10, R14 ;  /* 0x00000010ff0f7819 */ /* 0x000fc6000001160e */
[C---:B------:R-:W-:Y:S01]  /*4c40*/  HMMA.16816.F32.BF16 R80, R4.reuse, R90, RZ ;  /* 0x0000005a0450723c */ /* 0x040fe200000418ff */
[----:B------:R-:W-:Y:S02]  /*4c50*/  SHF.R.U32.HI R14, RZ, 0x8, R3 ;  /* 0x00000008ff0e7819 */ /* 0x000fe40000011603 */
[----:B------:R-:W-:Y:S02]  /*4c60*/  LOP3.LUT R3, R15, 0xff, RZ, 0xc0, !PT ;  /* 0x000000ff0f037812 */ /* 0x000fe400078ec0ff */
[----:B------:R-:W-:Y:S01]  /*4c70*/  PRMT R15, R17, 0x5410, R14 ;  /* 0x00005410110f7816 */ /* 0x000fe2000000000e */
[C---:B------:R-:W-:Y:S01]  /*4c80*/  HMMA.16816.F32.BF16 R96, R4.reuse, R78, RZ ;  /* 0x0000004e0460723c */ /* 0x040fe200000418ff */
[----:B------:R-:W-:Y:S02]  /*4c90*/  PRMT R17, R3, 0x5410, R16 ;  /* 0x0000541003117816 */ /* 0x000fe40000000010 */
[--C-:B------:R-:W-:Y:S02]  /*4ca0*/  SHF.R.U32.HI R3, RZ, 0x10, R0.reuse ;  /* 0x00000010ff037819 */ /* 0x100fe40000011600 */
[----:B------:R-:W-:Y:S01]  /*4cb0*/  LOP3.LUT R16, R0, 0xff, RZ, 0xc0, !PT ;  /* 0x000000ff00107812 */ /* 0x000fe200078ec0ff */
[----:B------:R-:W-:Y:S01]  /*4cc0*/  HMMA.16816.F32.BF16 R112, R4, R118, RZ ;  /* 0x000000760470723c */ /* 0x000fe200000418ff */
[----:B------:R-:W-:-:S02]  /*4cd0*/  SHF.R.U32.HI R14, RZ, 0x18, R0 ;  /* 0x00000018ff0e7819 */ /* 0x000fc40000011600 */
[--C-:B------:R-:W-:Y:S02]  /*4ce0*/  HSET2.LE.AND R0, R15, R13.reuse, PT ;  /* 0x0000000d0f007233 */ /* 0x100fe40003803000 */
[----:B-----5:R-:W-:Y:S01]  /*4cf0*/  F2FP.BF16.F32.PACK_AB R2, R243, R235 ;  /* 0x000000ebf302723e */ /* 0x020fe200000010ff */
[C---:B------:R-:W-:Y:S01]  /*4d00*/  HMMA.16816.F32.BF16 R120, R4.reuse, R62, RZ ;  /* 0x0000003e0478723c */ /* 0x040fe200000418ff */
[----:B------:R-:W-:Y:S02]  /*4d10*/  LOP3.LUT R3, R3, 0xff, RZ, 0xc0, !PT ;  /* 0x000000ff03037812 */ /* 0x000fe400078ec0ff */
[----:B------:R-:W-:Y:S02]  /*4d20*/  LOP3.LUT R170, R0, R2, RZ, 0xc0, !PT ;  /* 0x0000000200aa7212 */ /* 0x000fe400078ec0ff */
[----:B------:R-:W-:Y:S01]  /*4d30*/  PRMT R16, R16, 0x5410, R8 ;  /* 0x0000541010107816 */ /* 0x000fe20000000008 */
[----:B------:R-:W-:Y:S01]  /*4d40*/  HMMA.16816.F32.BF16 R28, R4, R110, RZ ;  /* 0x0000006e041c723c */ /* 0x000fe200000418ff */
[----:B------:R-:W-:-:S02]  /*4d50*/  HSET2.LE.AND R0, R17, R13, PT ;  /* 0x0000000d11007233 */ /* 0x000fc40003803000 */
[----:B------:R-:W-:Y:S01]  /*4d60*/  PRMT R8, R3, 0x5410, R14 ;  /* 0x0000541003087816 */ /* 0x000fe2000000000e */
[----:B------:R-:W-:Y:S01]  /*4d70*/  FMUL.FTZ R3, R133, UR32 ;  /* 0x0000002085037c20 */ /* 0x000fe20008410000 */
[----:B------:R-:W-:Y:S02]  /*4d80*/  F2FP.BF16.F32.PACK_AB R2, R252, R234 ;  /* 0x000000eafc02723e */ /* 0x000fe400000010ff */
[----:B------:R-:W-:Y:S01]  /*4d90*/  IMAD.WIDE.U32 R6, R21, -0x2daee0ad, RZ ;  /* 0xd2511f5315067825 */ /* 0x000fe200078e00ff */
[----:B---3--:R-:W-:Y:S02]  /*4da0*/  FMNMX.FTZ R136, R19, R18, !PT ;  /* 0x0000001213887209 */ /* 0x008fe40007810000 */
[----:B------:R-:W-:Y:S02]  /*4db0*/  LOP3.LUT R171, R0, R2, RZ, 0xc0, !PT ;  /* 0x0000000200ab7212 */ /* 0x000fe400078ec0ff */
[----:B------:R-:W-:Y:S02]  /*4dc0*/  HSET2.LE.AND R0, R16, R13, PT ;  /* 0x0000000d10007233 */ /* 0x000fe40003803000 */
[----:B------:R-:W-:-:S02]  /*4dd0*/  FSEL R14, R3, RZ, P1 ;  /* 0x000000ff030e7208 */ /* 0x000fc40000800000 */
[----:B------:R-:W-:Y:S02]  /*4de0*/  F2FP.BF16.F32.PACK_AB R2, R237, R236 ;  /* 0x000000eced02723e */ /* 0x000fe400000010ff */
[----:B------:R-:W-:Y:S01]  /*4df0*/  HSET2.LE.AND R3, R8, R13, PT ;  /* 0x0000000d08037233 */ /* 0x000fe20003803000 */
[--C-:B------:R-:W-:Y:S01]  /*4e00*/  FFMA.FTZ R15, R42, UR32, -R14.reuse ;  /* 0x000000202a0f7c23 */ /* 0x100fe2000801080e */
[----:B------:R-:W-:Y:S01]  /*4e10*/  LOP3.LUT R168, R0, R2, RZ, 0xc0, !PT ;  /* 0x0000000200a87212 */ /* 0x000fe200078ec0ff */
[----:B------:R-:W-:Y:S01]  /*4e20*/  FFMA.FTZ R0, R104, UR32, -R14 ;  /* 0x0000002068007c23 */ /* 0x000fe2000801080e */
[----:B------:R-:W-:Y:S01]  /*4e30*/  F2FP.BF16.F32.PACK_AB R8, R232, R233 ;  /* 0x000000e9e808723e */ /* 0x000fe200000010ff */
[----:B------:R-:W-:Y:S01]  /*4e40*/  MUFU.EX2 R231, R15 ;  /* 0x0000000f00e77308 */ /* 0x000fe20000000800 */
[----:B------:R-:W-:Y:S02]  /*4e50*/  LOP3.LUT R4, R7, UR30, R22, 0x96, !PT ;  /* 0x0000001e07047c12 */ /* 0x000fe4000f8e9616 */
[----:B------:R-:W-:Y:S01]  /*4e60*/  LOP3.LUT R169, R3, R8, RZ, 0xc0, !PT ;  /* 0x0000000803a97212 */ /* 0x000fe200078ec0ff */
[----:B------:R-:W-:Y:S01]  /*4e70*/  IMAD.WIDE.U32 R2, R23, -0x2daee0ad, RZ ;  /* 0xd2511f5317027825 */ /* 0x000fe200078e00ff */
[----:B------:R-:W-:-:S03]  /*4e80*/  FSETP.NEU.FTZ.AND P1, PT, R136, -INF , PT ;  /* 0xff8000008800780b */ /* 0x000fc60003f3d000 */
[----:B------:R1:W-:Y:S01]  /*4e90*/  MUFU.EX2 R230, R0 ;  /* 0x0000000000e67308 */ /* 0x0003e20000000800 */
[----:B------:R-:W-:Y:S01]  /*4ea0*/  LOP3.LUT R5, R3, UR26, R6, 0x96, !PT ;  /* 0x0000001a03057c12 */ /* 0x000fe2000f8e9606 */
[----:B------:R-:W-:Y:S01]  /*4eb0*/  FFMA.FTZ R3, R106, UR32, -R14 ;  /* 0x000000206a037c23 */ /* 0x000fe2000801080e */
[----:B------:R-:W-:Y:S01]  /*4ec0*/  IMAD.WIDE.U32 R6, R4, -0x326172a9, RZ ;  /* 0xcd9e8d5704067825 */ /* 0x000fe200078e00ff */
[C---:B------:R-:W-:Y:S03]  /*4ed0*/  HMMA.16816.F32.BF16 R144, R168.reuse, R184, R144 ;  /* 0x000000b8a890723c */ /* 0x040fe60000041890 */
[----:B------:R-:W-:Y:S01]  /*4ee0*/  IMAD.WIDE.U32 R18, R5, -0x326172a9, RZ ;  /* 0xcd9e8d5705127825 */ /* 0x000fe200078e00ff */
[----:B------:R2:W-:Y:S01]  /*4ef0*/  MUFU.EX2 R228, R3 ;  /* 0x0000000300e47308 */ /* 0x0005e20000000800 */
[----:B------:R-:W-:Y:S01]  /*4f00*/  LOP3.LUT R4, R7, UR27, R24, 0x96, !PT ;  /* 0x0000001b07047c12 */ /* 0x000fe2000f8e9618 */
[C---:B------:R-:W-:Y:S06]  /*4f10*/  HMMA.16816.F32.BF16 R36, R168.reuse, R32, R36 ;  /* 0x00000020a824723c */ /* 0x040fec0000041824 */
        /* <DEDUP_REMOVED lines=60> */
[----:B--2---:R-:W-:Y:S01]  /*52e0*/  F2FP.BF16.F32.PACK_AB R15, R208, R211 ;  /* 0x000000d3d00f723e */ /* 0x004fe200000010ff */
[----:B------:R1:W-:Y:S01]  /*52f0*/  MUFU.EX2 R19, R2 ;  /* 0x0000000200137308 */ /* 0x0003e20000000800 */
[----:B------:R-:W-:-:S02]  /*5300*/  LOP3.LUT R4, R4, R5, RZ, 0xc0, !PT ;  /* 0x0000000504047212 */ /* 0x000fc400078ec0ff */
[----:B------:R-:W-:Y:S01]  /*5310*/  LOP3.LUT R5, R8, R15, RZ, 0xc0, !PT ;  /* 0x0000000f08057212 */ /* 0x000fe200078ec0ff */
[----:B------:R-:W-:Y:S01]  /*5320*/  FFMA.FTZ R15, R205, UR32, -R0 ;  /* 0x00000020cd0f7c23 */ /* 0x000fe20008010800 */
[----:B------:R-:W-:Y:S01]  /*5330*/  LOP3.LUT R3, R21, UR31, R18, 0x96, !PT ;  /* 0x0000001f15037c12 */ /* 0x000fe2000f8e9612 */
[----:B------:R-:W-:-:S04]  /*5340*/  FFMA.FTZ R8, R131, UR32, -R0 ;  /* 0x0000002083087c23 */ /* 0x000fc80008010800 */
        /* <DEDUP_REMOVED lines=88> */
[----:B------:R-:W-:Y:S01]  /*58d0*/  FADD.FTZ R250, R8, R0 ;  /* 0x0000000008fa7221 */ /* 0x000fe20000010000 */
[C---:B------:R-:W-:Y:S04]  /*58e0*/  HMMA.16816.F32.BF16 R72, R128.reuse, R176, R72 ;  /* 0x000000b08048723c */ /* 0x040fe80000041848 */
[----:B------:R1:W-:Y:S02]  /*58f0*/  STL [R1+0x8], R250 ;  /* 0x000008fa01007387 */ /* 0x0003e40000100800 */
[C---:B------:R-:W-:Y:S02]  /*5900*/  HMMA.16816.F32.BF16 R88, R128.reuse, R180, R88 ;  /* 0x000000b48058723c */ /* 0x040fe40000041858 */
[----:B------:R1:W-:Y:S04]  /*5910*/  STL [R1+0xc], R251 ;  /* 0x00000cfb01007387 */ /* 0x0003e80000100800 */
        /* <DEDUP_REMOVED lines=12> */
[----:B-1----:R-:W-:-:S15]  /*59e0*/  @!P0 BRA `(.L_x_1271) ;  /* 0x000000e800108947 */ /* 0x002fde0003800000 */
[----:B------:R-:W2:Y:S01]  /*59f0*/  LDL.64 R6, [R1+0x18] ;  /* 0x0000180001067983 */ /* 0x000ea20000100a00 */
[----:B------:R-:W-:Y:S01]  /*5a00*/  ULDC UR4, c[0x0][0x2d0] ;  /* 0x0000b40000047ab9 */ /* 0x000fe20000000800 */
[----:B------:R-:W-:-:S04]  /*5a10*/  DEPBAR.LE SB0, 0x0 ;  /* 0x000080000000791a */ /* 0x000fc80000000000 */
[----:B------:R-:W3:Y:S04]  /*5a20*/  LDL R132, [R1+0x10] ;  /* 0x0000100001847983 */ /* 0x000ee80000100800 */
[----:B------:R-:W4:Y:S01]  /*5a30*/  LDL.64 R206, [R1+0x38] ;  /* 0x0000380001ce7983 */ /* 0x000f220000100a00 */
[----:B------:R-:W-:Y:S02]  /*5a40*/  UIADD3 UR37, UR17, -0x2, URZ ;  /* 0xfffffffe11257890 */ /* 0x000fe4000fffe03f */
[----:B------:R-:W-:Y:S02]  /*5a50*/  UISETP.GE.AND UP0, UPT, UR17, 0x3, UPT ;  /* 0x000000031100788c */ /* 0x000fe4000bf06270 */
[----:B------:R-:W-:Y:S02]  /*5a60*/  USHF.R.S32.HI UR10, URZ, 0x1f, UR37 ;  /* 0x0000001f3f0a7899 */ /* 0x000fe40008011425 */
[----:B------:R-:W-:Y:S01]  /*5a70*/  IMAD.U32 R2, RZ, RZ, UR37 ;  /* 0x00000025ff027e24 */ /* 0x000fe2000f8e00ff */
[----:B------:R-:W-:Y:S01]  /*5a80*/  BAR.SYNC.DEFER_BLOCKING 0x0 ;  /* 0x0000000000007b1d */ /* 0x000fe20000010000 */
[----:B--2---:R-:W-:-:S02]  /*5a90*/  ISETP.GE.AND P3, PT, R6, UR4, PT ;  /* 0x0000000406007c0c */ /* 0x004fc4000bf66270 */
[----:B---3--:R-:W-:Y:S01]  /*5aa0*/  ISETP.GE.AND P2, PT, R132, UR4, PT ;  /* 0x0000000484007c0c */ /* 0x008fe2000bf46270 */
[----:B------:R-:W-:Y:S02]  /*5ab0*/  UIMAD UR4, UR12, UR37, URZ ;  /* 0x000000250c0472a4 */ /* 0x000fe4000f8e023f */
[----:B------:R-:W1:Y:S01]  /*5ac0*/  S2R R132, SR_TID.X ;  /* 0x0000000000847919 */ /* 0x000e620000002100 */
[----:B----4-:R-:W-:Y:S01]  /*5ad0*/  IMAD.WIDE.U32 R2, R2, UR13, R206 ;  /* 0x0000000d02027c25 */ /* 0x010fe2000f8e00ce */
[----:B------:R-:W-:-:S06]  /*5ae0*/  UIMAD UR4, UR10, UR13, UR4 ;  /* 0x0000000d0a0472a4 */ /* 0x000fcc000f8e0204 */
[----:B------:R-:W2:Y:S01]  /*5af0*/  @!P3 LDC.64 R16, c[0x0][0x220] ;  /* 0x00008800ff10bb82 */ /* 0x000ea20000000a00 */
[----:B------:R-:W-:Y:S01]  /*5b00*/  @P3 STS.128 [R227+0xa000], RZ ;  /* 0x00a000ffe3003388 */ /* 0x000fe20000000c00 */
[----:B------:R-:W-:Y:S01]  /*5b10*/  IADD3 R0, P0, R2, UR19, RZ ;  /* 0x0000001302007c10 */ /* 0x000fe2000ff1e0ff */
[----:B------:R-:W-:-:S05]  /*5b20*/  VIADD R3, R3, UR4 ;  /* 0x0000000403037c36 */ /* 0x000fca0008000000 */
[----:B------:R-:W3:Y:S01]  /*5b30*/  @!P2 LDC.64 R6, c[0x0][0x220] ;  /* 0x00008800ff06ab82 */ /* 0x000ee20000000a00 */
[----:B------:R-:W-:-:S07]  /*5b40*/  IADD3.X R5, R3, UR18, RZ, P0, !PT ;  /* 0x0000001203057c10 */ /* 0x000fce00087fe4ff */
[----:B------:R-:W4:Y:S08]  /*5b50*/  @!P3 LDC.64 R14, c[0x0][0x220] ;  /* 0x00008800ff0ebb82 */ /* 0x000f300000000a00 */
[----:B------:R-:W5:Y:S01]  /*5b60*/  @!P2 LDC.64 R18, c[0x0][0x220] ;  /* 0x00008800ff12ab82 */ /* 0x000f620000000a00 */
[----:B--2---:R-:W-:Y:S01]  /*5b70*/  @!P3 LEA R16, P5, R2, R16, 0x1 ;  /* 0x000000100210b211 */ /* 0x004fe200078a08ff */
[----:B-1----:R-:W-:-:S03]  /*5b80*/  IMAD.SHL.U32 R132, R132, 0x2, RZ ;  /* 0x0000000284847824 */ /* 0x002fc600078e00ff */
[C---:B------:R-:W-:Y:S02]  /*5b90*/  @!P3 LEA.HI.X R17, R2.reuse, R17, R3, 0x1, P5 ;  /* 0x000000110211b211 */ /* 0x040fe400028f0c03 */
[----:B---3--:R-:W-:-:S03]  /*5ba0*/  @!P2 LEA R6, P1, R2, R6, 0x1 ;  /* 0x000000060206a211 */ /* 0x008fc600078208ff */
[----:B------:R-:W-:Y:S01]  /*5bb0*/  @!PT LDS RZ, [RZ] ;  /* 0x00000000fffff984 */ /* 0x000fe20000000800 */
[----:B------:R-:W-:Y:S01]  /*5bc0*/  @!PT LDS RZ, [RZ] ;  /* 0x00000000fffff984 */ /* 0x000fe20000000800 */
[----:B------:R-:W-:Y:S01]  /*5bd0*/  @!PT LDS RZ, [RZ] ;  /* 0x00000000fffff984 */ /* 0x000fe20000000800 */
[----:B------:R1:W-:Y:S01]  /*5be0*/  @!P3 LDGSTS.E.BYPASS.LTC128B.128 [R227+0xa000], desc[UR20][R16.64] ;  /* 0x0a00000010e3bfae */ /* 0x0003e2000b901d54 */
[----:B------:R-:W-:Y:S02]  /*5bf0*/  LOP3.LUT R132, R132, 0x6, RZ, 0xc0, !PT ;  /* 0x0000000684847812 */ /* 0x000fe400078ec0ff */
[----:B------:R-:W-:Y:S01]  /*5c00*/  @!P2 LEA.HI.X R7, R2, R7, R3, 0x1, P1 ;  /* 0x000000070207a211 */ /* 0x000fe200008f0c03 */
[----:B------:R-:W-:Y:S01]  /*5c10*/  @P2 STS.128 [R227+0xb000], RZ ;  /* 0x00b000ffe3002388 */ /* 0x000fe20000000c00 */
[----:B----4-:R-:W-:-:S03]  /*5c20*/  @!P3 LEA R14, P4, R0, R14, 0x1 ;  /* 0x0000000e000eb211 */ /* 0x010fc600078808ff */
[----:B------:R-:W-:Y:S01]  /*5c30*/  @!PT LDS RZ, [RZ] ;  /* 0x00000000fffff984 */ /* 0x000fe20000000800 */
[----:B------:R-:W-:Y:S01]  /*5c40*/  @!PT LDS RZ, [RZ] ;  /* 0x00000000fffff984 */ /* 0x000fe20000000800 */
[----:B------:R-:W-:Y:S01]  /*5c50*/  @!PT LDS RZ, [RZ] ;  /* 0x00000000fffff984 */ /* 0x000fe20000000800 */
[----:B------:R-:W-:Y:S01]  /*5c60*/  @!P2 LDGSTS.E.BYPASS.LTC128B.128 [R227+0xb000], desc[UR20][R6.64+0x80] ;  /* 0x0b00008006e3afae */ /* 0x000fe2000b901d54 */
[----:B------:R-:W-:-:S03]  /*5c70*/  @!P3 LEA.HI.X R15, R0, R15, R5, 0x1, P4 ;  /* 0x0000000f000fb211 */ /* 0x000fc600020f0c05 */
[----:B------:R-:W-:Y:S01]  /*5c80*/  @P3 STS.128 [R227+0xa800], RZ ;  /* 0x00a800ffe3003388 */ /* 0x000fe20000000c00 */
[----:B-----5:R-:W-:-:S03]  /*5c90*/  @!P2 LEA R4, P0, R0, R18, 0x1 ;  /* 0x000000120004a211 */ /* 0x020fc600078008ff */
[----:B------:R-:W-:Y:S01]  /*5ca0*/  @!PT LDS RZ, [RZ] ;  /* 0x00000000fffff984 */ /* 0x000fe20000000800 */
[----:B------:R-:W-:Y:S01]  /*5cb0*/  @!PT LDS RZ, [RZ] ;  /* 0x00000000fffff984 */ /* 0x000fe20000000800 */
[----:B------:R-:W-:Y:S01]  /*5cc0*/  @!PT LDS RZ, [RZ] ;  /* 0x00000000fffff984 */ /* 0x000fe20000000800 */
[----:B------:R-:W-:Y:S01]  /*5cd0*/  @!P3 LDGSTS.E.BYPASS.LTC128B.128 [R227+0xa800], desc[UR20][R14.64] ;  /* 0x0a8000000ee3bfae */ /* 0x000fe2000b901d54 */
[----:B------:R-:W-:Y:S01]  /*5ce0*/  @!P2 LEA.HI.X R5, R0, R19, R5, 0x1, P0 ;  /* 0x000000130005a211 */ /* 0x000fe200000f0c05 */
[----:B------:R-:W-:Y:S02]  /*5cf0*/  IMAD.U32 R0, RZ, RZ, UR37 ;  /* 0x00000025ff007e24 */ /* 0x000fe4000f8e00ff */
[----:B------:R-:W-:Y:S02]  /*5d00*/  @P2 STS.128 [R227+0xb800], RZ ;  /* 0x00b800ffe3002388 */ /* 0x000fe40000000c00 */
[----:B------:R-:W-:Y:S02]  /*5d10*/  IMAD R0, R0, 0x20, R132 ;  /* 0x0000002000007824 */ /* 0x000fe400078e0284 */
[----:B------:R-:W-:Y:S01]  /*5d20*/  @!PT LDS RZ, [RZ] ;  /* 0x00000000fffff984 */ /* 0x000fe20000000800 */
[----:B------:R-:W-:Y:S01]  /*5d30*/  @!PT LDS RZ, [RZ] ;  /* 0x00000000fffff984 */ /* 0x000fe20000000800 */
[----:B------:R-:W-:Y:S01]  /*5d40*/  @!PT LDS RZ, [RZ] ;  /* 0x00000000fffff984 */ /* 0x000fe20000000800 */
[----:B------:R2:W-:Y:S02]  /*5d50*/  @!P2 LDGSTS.E.BYPASS.LTC128B.128 [R227+0xb800], desc[UR20][R4.64+0x80] ;  /* 0x0b80008004e3afae */ /* 0x0005e4000b901d54 */
[----:B------:R-:W-:-:S02]  /*5d60*/  VIADD R3, R0, 0x1 ;  /* 0x0000000100037836 */ /* 0x000fc40000000000 */
[----:B------:R-:W-:Y:S01]  /*5d70*/  LDSM.16.M88.4 R172, [R212+0x8000] ;  /* 0x00800000d4ac783b */ /* 0x000fe20000000200 */
[----:B------:R-:W-:-:S03]  /*5d80*/  VIADD R2, R0, 0x8 ;  /* 0x0000000800027836 */ /* 0x000fc60000000000 */
[----:B-1----:R-:W1:Y:S01]  /*5d90*/  LDSM.16.M88.4 R16, [R214+0x2000] ;  /* 0x00200000d610783b */ /* 0x002e620000000200 */
[C---:B------:R-:W-:Y:S02]  /*5da0*/  ISETP.GE.AND P4, PT, R3.reuse, R10, PT ;  /* 0x0000000a0300720c */ /* 0x040fe40003f86270 */
[C---:B------:R-:W-:Y:S01]  /*5db0*/  ISETP.GE.AND P1, PT, R3.reuse, R9, PT ;  /* 0x000000090300720c */ /* 0x040fe20003f26270 */
[----:B------:R-:W3:Y:S01]  /*5dc0*/  LDSM.16.M88.4 R20, [R214] ;  /* 0x00000000d614783b */ /* 0x000ee20000000200 */
[C---:B------:R-:W-:Y:S02]  /*5dd0*/  ISETP.GE.AND P0, PT, R3.reuse, R12, PT ;  /* 0x0000000c0300720c */ /* 0x040fe40003f06270 */
[----:B------:R-:W-:Y:S01]  /*5de0*/  ISETP.GE.AND P6, PT, R3, R11, PT ;  /* 0x0000000b0300720c */ /* 0x000fe20003fc6270 */
[----:B------:R-:W4:Y:S01]  /*5df0*/  LDSM.16.M88.4 R32, [R212+0x8800] ;  /* 0x00880000d420783b */ /* 0x000f220000000200 */
[----:B------:R-:W-:-:S03]  /*5e00*/  ISETP.GE.AND P5, PT, R2, R10, PT ;  /* 0x0000000a0200720c */ /* 0x000fc60003fa6270 */
[----:B------:R-:W-:Y:S04]  /*5e10*/  LDSM.16.M88.4 R176, [R223] ;  /* 0x00000000dfb0783b */ /* 0x000fe80000000200 */
[----:B------:R-:W-:Y:S04]  /*5e20*/  LDSM.16.M88.4 R28, [R216] ;  /* 0x00000000d81c783b */ /* 0x000fe80000000200 */
[----:B--2---:R-:W2:Y:S04]  /*5e30*/  LDSM.16.M88.4 R4, [R216+0x2000] ;  /* 0x00200000d804783b */ /* 0x004ea80000000200 */
[----:B------:R-:W5:Y:S04]  /*5e40*/  LDSM.16.M88.4 R180, [R226] ;  /* 0x00000000e2b4783b */ /* 0x000f680000000200 */
[----:B------:R-:W-:Y:S04]  /*5e50*/  LDSM.16.M88.4 R184, [R220+0x8000] ;  /* 0x00800000dcb8783b */ /* 0x000fe80000000200 */
[----:B------:R-:W-:Y:S04]  /*5e60*/  LDSM.16.M88.4 R24, [R222+0x2000] ;  /* 0x00200000de18783b */ /* 0x000fe80000000200 */
[----:B------:R-:W0:Y:S01]  /*5e70*/  LDGDEPBAR ;  /* 0x00000000000079af */ /* 0x000e220000000000 */
[----:B-1----:R-:W-:Y:S06]  /*5e80*/  HMMA.16816.F32.BF16 R196, R16, R174, RZ ;  /* 0x000000ae10c4723c */ /* 0x002fec00000418ff */
[----:B---3--:R-:W-:Y:S06]  /*5e90*/  HMMA.16816.F32.BF16 R204, R20, R172, RZ ;  /* 0x000000ac14cc723c */ /* 0x008fec00000418ff */
[C---:B----4-:R-:W-:Y:S06]  /*5ea0*/  HMMA.16816.F32.BF16 R192, R16.reuse, R32, RZ ;  /* 0x0000002010c0723c */ /* 0x050fec00000418ff */
[----:B------:R-:W-:Y:S06]  /*5eb0*/  HMMA.16816.F32.BF16 R200, R16, R172, RZ ;  /* 0x000000ac10c8723c */ /* 0x000fec00000418ff */
[C---:B------:R-:W-:Y:S06]  /*5ec0*/  HMMA.16816.F32.BF16 R188, R20.reuse, R32, RZ ;  /* 0x0000002014bc723c */ /* 0x040fec00000418ff */
[----:B------:R-:W-:Y:S06]  /*5ed0*/  HMMA.16816.F32.BF16 R172, R20, R174, RZ ;  /* 0x000000ae14ac723c */ /* 0x000fec00000418ff */
[-C--:B------:R-:W-:Y:S06]  /*5ee0*/  HMMA.16816.F32.BF16 R16, R16, R34.reuse, RZ ;  /* 0x000000221010723c */ /* 0x080fec00000418ff */
[----:B------:R-:W-:Y:S01]  /*5ef0*/  HMMA.16816.F32.BF16 R208, R20, R34, RZ ;  /* 0x0000002214d0723c */ /* 0x000fe200000418ff */
[----:B------:R-:W1:Y:S04]  /*5f00*/  LDSM.16.M88.4 R20, [R222] ;  /* 0x00000000de14783b */ /* 0x000e680000000200 */
[----:B------:R-:W3:Y:S01]  /*5f10*/  LDSM.16.M88.4 R32, [R220+0x8800] ;  /* 0x00880000dc20783b */ /* 0x000ee20000000200 */
[----:B--2---:R-:W-:Y:S06]  /*5f20*/  HMMA.16816.F32.BF16 R228, R4, R178, R196 ;  /* 0x000000b204e4723c */ /* 0x004fec00000418c4 */
[----:B------:R-:W-:Y:S06]  /*5f30*/  HMMA.16816.F32.BF16 R196, R28, R176, R204 ;  /* 0x000000b01cc4723c */ /* 0x000fec00000418cc */
[-C--:B-----5:R-:W-:Y:S06]  /*5f40*/  HMMA.16816.F32.BF16 R236, R4, R180.reuse, R192 ;  /* 0x000000b404ec723c */ /* 0x0a0fec00000418c0 */
[----:B------:R-:W-:Y:S06]  /*5f50*/  HMMA.16816.F32.BF16 R192, R28, R180, R188 ;  /* 0x000000b41cc0723c */ /* 0x000fec00000418bc */
[----:B------:R-:W-:Y:S06]  /*5f60*/  HMMA.16816.F32.BF16 R232, R4, R176, R200 ;  /* 0x000000b004e8723c */ /* 0x000fec00000418c8 */
[----:B------:R-:W-:Y:S01]  /*5f70*/  HMMA.16816.F32.BF16 R188, R28, R178, R172 ;  /* 0x000000b21cbc723c */ /* 0x000fe200000418ac */
[----:B------:R-:W-:Y:S04]  /*5f80*/  LDSM.16.M88.4 R176, [R219] ;  /* 0x00000000dbb0783b */ /* 0x000fe80000000200 */
[----:B------:R-:W-:Y:S01]  /*5f90*/  LDSM.16.M88.4 R172, [R219+0x800] ;  /* 0x00080000dbac783b */ /* 0x000fe20000000200 */
[-C--:B------:R-:W-:Y:S03]  /*5fa0*/  HMMA.16816.F32.BF16 R200, R4, R182.reuse, R16 ;  /* 0x000000b604c8723c */ /* 0x080fe60000041810 */
[----:B------:R-:W2:Y:S03]  /*5fb0*/  LDSM.16.M88.4 R16, [R221] ;  /* 0x00000000dd10783b */ /* 0x000ea60000000200 */
[----:B------:R-:W-:Y:S01]  /*5fc0*/  HMMA.16816.F32.BF16 R28, R28, R182, R208 ;  /* 0x000000b61c1c723c */ /* 0x000fe200000418d0 */
[----:B------:R-:W4:Y:S04]  /*5fd0*/  LDSM.16.M88.4 R4, [R221+0x2000] ;  /* 0x00200000dd04783b */ /* 0x000f280000000200 */
[----:B------:R-:W-:Y:S01]  /*5fe0*/  LDSM.16.M88.4 R180, [R212+0x9800] ;  /* 0x00980000d4b4783b */ /* 0x000fe20000000200 */
[-C--:B-1----:R-:W-:Y:S06]  /*5ff0*/  HMMA.16816.F32.BF16 R196, R20, R184.reuse, R196 ;  /* 0x000000b814c4723c */ /* 0x082fec00000418c4 */
[C---:B------:R-:W-:Y:S06]  /*6000*/  HMMA.16816.F32.BF16 R204, R24.reuse, R184, R232 ;  /* 0x000000b818cc723c */ /* 0x040fec00000418e8 */
[-C--:B------:R-:W-:Y:S06]  /*6010*/  HMMA.16816.F32.BF16 R228, R24, R186.reuse, R228 ;  /* 0x000000ba18e4723c */ /* 0x080fec00000418e4 */
[----:B------:R-:W-:Y:S06]  /*6020*/  HMMA.16816.F32.BF16 R188, R20, R186, R188 ;  /* 0x000000ba14bc723c */ /* 0x000fec00000418bc */
[C---:B---3--:R-:W-:Y:S06]  /*6030*/  HMMA.16816.F32.BF16 R208, R24.reuse, R32, R236 ;  /* 0x0000002018d0723c */ /* 0x048fec00000418ec */
[----:B------:R-:W-:Y:S01]  /*6040*/  HMMA.16816.F32.BF16 R200, R24, R34, R200 ;  /* 0x0000002218c8723c */ /* 0x000fe200000418c8 */
[----:B------:R-:W-:Y:S05]  /*6050*/  LDSM.16.M88.4 R24, [R214+0x4000] ;  /* 0x00400000d618783b */ /* 0x000fea0000000200 */
[C---:B------:R-:W-:Y:S06]  /*6060*/  HMMA.16816.F32.BF16 R184, R20.reuse, R32, R192 ;  /* 0x0000002014b8723c */ /* 0x040fec00000418c0 */
[----:B------:R-:W-:Y:S01]  /*6070*/  HMMA.16816.F32.BF16 R32, R20, R34, R28 ;  /* 0x000000221420723c */ /* 0x000fe2000004181c */
[----:B------:R-:W1:Y:S04]  /*6080*/  LDSM.16.M88.4 R28, [R212+0x9000] ;  /* 0x00900000d41c783b */ /* 0x000e680000000200 */
[----:B------:R-:W3:Y:S01]  /*6090*/  LDSM.16.M88.4 R20, [R214+0x6000] ;  /* 0x00600000d614783b */ /* 0x000ee20000000200 */
[-C--:B--2---:R-:W-:Y:S06]  /*60a0*/  HMMA.16816.F32.BF16 R196, R16, R176.reuse, R196 ;  /* 0x000000b010c4723c */ /* 0x084fec00000418c4 */
[C---:B----4-:R-:W-:Y:S06]  /*60b0*/  HMMA.16816.F32.BF16 R204, R4.reuse, R176, R204 ;  /* 0x000000b004cc723c */ /* 0x050fec00000418cc */
        /* <DEDUP_REMOVED lines=8> */
[----:B------:R-:W-:Y:S04]  /*6140*/  LDSM.16.M88.4 R32, [R225] ;  /* 0x00000000e120783b */ /* 0x000fe80000000200 */
[----:B------:R-:W2:Y:S01]  /*6150*/  LDSM.16.M88.4 R16, [R216+0x4000] ;  /* 0x00400000d810783b */ /* 0x000ea20000000200 */
[-C--:B-1----:R-:W-:Y:S03]  /*6160*/  HMMA.16816.F32.BF16 R196, R24, R28.reuse, R196 ;  /* 0x0000001c18c4723c */ /* 0x082fe600000418c4 */
[----:B------:R-:W1:Y:S03]  /*6170*/  LDSM.16.M88.4 R172, [R224] ;  /* 0x00000000e0ac783b */ /* 0x000e660000000200 */
[C---:B---3--:R-:W-:Y:S06]  /*6180*/  HMMA.16816.F32.BF16 R204, R20.reuse, R28, R204 ;  /* 0x0000001c14cc723c */ /* 0x048fec00000418cc */
[C---:B------:R-:W-:Y:S06]  /*6190*/  HMMA.16816.F32.BF16 R228, R20.reuse, R30, R228 ;  /* 0x0000001e14e4723c */ /* 0x040fec00000418e4 */
[C---:B------:R-:W-:Y:S06]  /*61a0*/  HMMA.16816.F32.BF16 R208, R20.reuse, R180, R208 ;  /* 0x000000b414d0723c */ /* 0x040fec00000418d0 */
[----:B------:R-:W-:Y:S01]  /*61b0*/  HMMA.16816.F32.BF16 R200, R20, R182, R200 ;  /* 0x000000b614c8723c */ /* 0x000fe200000418c8 */
[----:B------:R-:W-:Y:S05]  /*61c0*/  LDSM.16.M88.4 R20, [R222+0x6000] ;  /* 0x00600000de14783b */ /* 0x000fea0000000200 */
[C---:B------:R-:W-:Y:S01]  /*61d0*/  HMMA.16816.F32.BF16 R192, R24.reuse, R30, R192 ;  /* 0x0000001e18c0723c */ /* 0x040fe200000418c0 */
[----:B------:R-:W3:Y:S05]  /*61e0*/  LDSM.16.M88.4 R28, [R222+0x4000] ;  /* 0x00400000de1c783b */ /* 0x000eea0000000200 */
[C---:B------:R-:W-:Y:S06]  /*61f0*/  HMMA.16816.F32.BF16 R184, R24.reuse, R180, R184 ;  /* 0x000000b418b8723c */ /* 0x040fec00000418b8 */
[----:B------:R-:W-:Y:S01]  /*6200*/  HMMA.16816.F32.BF16 R188, R24, R182, R188 ;  /* 0x000000b618bc723c */ /* 0x000fe200000418bc */
[----:B------:R-:W-:Y:S05]  /*6210*/  LDSM.16.M88.4 R24, [R221+0x4000] ;  /* 0x00400000dd18783b */ /* 0x000fea0000000200 */
[-C--:B--2---:R-:W-:Y:S06]  /*6220*/  HMMA.16816.F32.BF16 R180, R16, R32.reuse, R196 ;  /* 0x0000002010b4723c */ /* 0x084fec00000418c4 */
[C---:B------:R-:W-:Y:S06]  /*6230*/  HMMA.16816.F32.BF16 R204, R4.reuse, R32, R204 ;  /* 0x0000002004cc723c */ /* 0x040fec00000418cc */
[C---:B------:R-:W-:Y:S06]  /*6240*/  HMMA.16816.F32.BF16 R232, R4.reuse, R34, R228 ;  /* 0x0000002204e8723c */ /* 0x040fec00000418e4 */
[C---:B-1----:R-:W-:Y:S06]  /*6250*/  HMMA.16816.F32.BF16 R236, R4.reuse, R172, R208 ;  /* 0x000000ac04ec723c */ /* 0x042fec00000418d0 */
[----:B------:R-:W-:Y:S01]  /*6260*/  HMMA.16816.F32.BF16 R228, R4, R174, R200 ;  /* 0x000000ae04e4723c */ /* 0x000fe200000418c8 */
[----:B------:R-:W1:Y:S05]  /*6270*/  LDSM.16.M88.4 R4, [R219+0x1000] ;  /* 0x00100000db04783b */ /* 0x000e6a0000000200 */
[C---:B------:R-:W-:Y:S01]  /*6280*/  HMMA.16816.F32.BF16 R192, R16.reuse, R34, R192 ;  /* 0x0000002210c0723c */ /* 0x040fe200000418c0 */
[----:B------:R-:W2:Y:S05]  /*6290*/  LDSM.16.M88.4 R32, [R220+0x9800] ;  /* 0x00980000dc20783b */ /* 0x000eaa0000000200 */
[C---:B------:R-:W-:Y:S06]  /*62a0*/  HMMA.16816.F32.BF16 R196, R16.reuse, R172, R184 ;  /* 0x000000ac10c4723c */ /* 0x040fec00000418b8 */
[----:B------:R-:W-:Y:S01]  /*62b0*/  HMMA.16816.F32.BF16 R208, R16, R174, R188 ;  /* 0x000000ae10d0723c */ /* 0x000fe200000418bc */
[----:B------:R-:W4:Y:S04]  /*62c0*/  LDSM.16.M88.4 R16, [R221+0x6000] ;  /* 0x00600000dd10783b */ /* 0x000f280000000200 */
[----:B------:R-:W5:Y:S01]  /*62d0*/  LDSM.16.M88.4 R172, [R219+0x1800] ;  /* 0x00180000dbac783b */ /* 0x000f620000000200 */
[----:B---3--:R-:W-:Y:S01]  /*62e0*/  HMMA.16816.F32.BF16 R184, R28, R176, R180 ;  /* 0x000000b01cb8723c */ /* 0x008fe200000418b4 */
[----:B------:R-:W-:-:S05]  /*62f0*/  DEPBAR.LE SB0, 0x0 ;  /* 0x000080000000791a */ /* 0x000fca0000000000 */
[----:B------:R-:W-:Y:S06]  /*6300*/  HMMA.16816.F32.BF16 R180, R20, R176, R204 ;  /* 0x000000b014b4723c */ /* 0x000fec00000418cc */
[-C--:B------:R-:W-:Y:S06]  /*6310*/  HMMA.16816.F32.BF16 R188, R28, R178.reuse, R192 ;  /* 0x000000b21cbc723c */ /* 0x080fec00000418c0 */
[----:B------:R-:W-:Y:S06]  /*6320*/  HMMA.16816.F32.BF16 R176, R20, R178, R232 ;  /* 0x000000b214b0723c */ /* 0x000fec00000418e8 */
[----:B-1----:R-:W-:Y:S06]  /*6330*/  HMMA.16816.F32.BF16 R232, R24, R4, R184 ;  /* 0x0000000418e8723c */ /* 0x002fec00000418b8 */
[----:B--2---:R-:W-:Y:S06]  /*6340*/  HMMA.16816.F32.BF16 R204, R20, R34, R228 ;  /* 0x0000002214cc723c */ /* 0x004fec00000418e4 */
[----:B----4-:R-:W-:Y:S06]  /*6350*/  HMMA.16816.F32.BF16 R228, R16, R4, R180 ;  /* 0x0000000410e4723c */ /* 0x010fec00000418b4 */
[----:B------:R-:W-:Y:S01]  /*6360*/  HMMA.16816.F32.BF16 R200, R20, R32, R236 ;  /* 0x0000002014c8723c */ /* 0x000fe200000418ec */
[----:B------:R-:W-:-:S05]  /*6370*/  I2FP.F32.S32 R4, R3 ;  /* 0x0000000300047245 */ /* 0x000fca0000201400 */
[----:B------:R-:W-:Y:S01]  /*6380*/  HMMA.16816.F32.BF16 R188, R24, R6, R188 ;  /* 0x0000000618bc723c */ /* 0x000fe200000418bc */
[C---:B------:R-:W-:Y:S01]  /*6390*/  FFMA.FTZ R5, R4.reuse, UR5, R233 ;  /* 0x0000000504057c23 */ /* 0x040fe200080100e9 */
[----:B------:R-:W-:-:S04]  /*63a0*/  FFMA.FTZ R3, R4, UR5, R235 ;  /* 0x0000000504037c23 */ /* 0x000fc800080100eb */
[----:B------:R-:W-:Y:S01]  /*63b0*/  HMMA.16816.F32.BF16 R20, R28, R32, R196 ;  /* 0x000000201c14723c */ /* 0x000fe200000418c4 */
[----:B------:R-:W-:Y:S02]  /*63c0*/  FSEL R132, R3, -INF , !P1 ;  /* 0xff80000003847808 */ /* 0x000fe40004800000 */
[----:B------:R-:W-:Y:S01]  /*63d0*/  I2FP.F32.S32 R3, R2 ;  /* 0x0000000200037245 */ /* 0x000fe20000201400 */
[----:B------:R-:W-:Y:S01]  /*63e0*/  BAR.SYNC.DEFER_BLOCKING 0x0 ;  /* 0x0000000000007b1d */ /* 0x000fe20000010000 */
[----:B------:R-:W-:Y:S01]  /*63f0*/  ISETP.GE.AND P1, PT, R2, R12, PT ;  /* 0x0000000c0200720c */ /* 0x000fe20003f26270 */
[----:B------:R-:W-:Y:S01]  /*6400*/  HMMA.16816.F32.BF16 R180, R16, R6, R176 ;  /* 0x0000000610b4723c */ /* 0x000fe200000418b0 */
[----:B------:R-:W-:Y:S01]  /*6410*/  FSEL R33, R5, -INF , !P4 ;  /* 0xff80000005217808 */ /* 0x000fe20006000000 */
[----:B------:R-:W-:Y:S01]  /*6420*/  FFMA.FTZ R5, R4, UR5, R229 ;  /* 0x0000000504057c23 */ /* 0x000fe200080100e5 */
[----:B------:R-:W-:-:S03]  /*6430*/  ISETP.GE.AND P4, PT, R2, R9, PT ;  /* 0x000000090200720c */ /* 0x000fc60003f86270 */
[----:B------:R-:W-:Y:S01]  /*6440*/  HMMA.16816.F32.BF16 R28, R28, R34, R208 ;  /* 0x000000221c1c723c */ /* 0x000fe200000418d0 */
[----:B------:R-:W-:Y:S01]  /*6450*/  FFMA.FTZ R6, R4, UR5, R231 ;  /* 0x0000000504067c23 */ /* 0x000fe200080100e7 */
[----:B------:R-:W-:Y:S02]  /*6460*/  FSEL R196, R5, -INF , !P0 ;  /* 0xff80000005c47808 */ /* 0x000fe40004000000 */
[----:B------:R-:W-:Y:S01]  /*6470*/  ISETP.GE.AND P0, PT, R2, R11, PT ;  /* 0x0000000b0200720c */ /* 0x000fe20003f06270 */
[----:B------:R-:W-:Y:S02]  /*6480*/  VIADD R2, R0, 0x9 ;  /* 0x0000000900027836 */ /* 0x000fe40000000000 */
[C---:B------:R-:W-:Y:S01]  /*6490*/  FFMA.FTZ R5, R3.reuse, UR5, R188 ;  /* 0x0000000503057c23 */ /* 0x040fe200080100bc */
[----:B-----5:R-:W-:Y:S01]  /*64a0*/  HMMA.16816.F32.BF16 R176, R16, R172, R200 ;  /* 0x000000ac10b0723c */ /* 0x020fe200000418c8 */
[----:B------:R-:W-:Y:S01]  /*64b0*/  FSEL R188, R6, -INF , !P6 ;  /* 0xff80000006bc7808 */ /* 0x000fe20007000000 */
[----:B------:R-:W-:Y:S01]  /*64c0*/  FFMA.FTZ R4, R3, UR5, R190 ;  /* 0x0000000503047c23 */ /* 0x000fe200080100be */
[----:B------:R-:W-:-:S02]  /*64d0*/  ISETP.GE.AND P6, PT, R2, R10, PT ;  /* 0x0000000a0200720c */ /* 0x000fc40003fc6270 */
[----:B------:R-:W-:Y:S01]  /*64e0*/  FSEL R32, R5, -INF , !P5 ;  /* 0xff80000005207808 */ /* 0x000fe20006800000 */
[----:B------:R-:W-:Y:S01]  /*64f0*/  HMMA.16816.F32.BF16 R192, R24, R172, R20 ;  /* 0x000000ac18c0723c */ /* 0x000fe20000041814 */
[----:B------:R-:W-:Y:S02]  /*6500*/  FSEL R35, R4, -INF , !P4 ;  /* 0xff80000004237808 */ /* 0x000fe40006000000 */
[----:B------:R-:W-:Y:S01]  /*6510*/  I2FP.F32.S32 R4, R2 ;  /* 0x0000000200047245 */ /* 0x000fe20000201400 */
[C---:B------:R-:W-:Y:S01]  /*6520*/  FFMA.FTZ R6, R3.reuse, UR5, R180 ;  /* 0x0000000503067c23 */ /* 0x040fe200080100b4 */
[C---:B------:R-:W-:Y:S01]  /*6530*/  ISETP.GE.AND P5, PT, R2.reuse, R9, PT ;  /* 0x000000090200720c */ /* 0x040fe20003fa6270 */
[-C--:B------:R-:W-:Y:S01]  /*6540*/  HMMA.16816.F32.BF16 R184, R16, R174.reuse, R204 ;  /* 0x000000ae10b8723c */ /* 0x080fe200000418cc */
[----:B------:R-:W-:Y:S01]  /*6550*/  ISETP.GE.AND P4, PT, R2, R12, PT ;  /* 0x0000000c0200720c */ /* 0x000fe20003f86270 */
[----:B------:R-:W-:Y:S01]  /*6560*/  FFMA.FTZ R5, R4, UR5, R189 ;  /* 0x0000000504057c23 */ /* 0x000fe200080100bd */
[----:B------:R-:W-:Y:S01]  /*6570*/  FSEL R173, R6, -INF , !P1 ;  /* 0xff80000006ad7808 */ /* 0x000fe20004800000 */
[----:B------:R-:W-:Y:S01]  /*6580*/  FFMA.FTZ R6, R3, UR5, R182 ;  /* 0x0000000503067c23 */ /* 0x000fe200080100b6 */
[----:B------:R-:W-:Y:S01]  /*6590*/  ISETP.GE.AND P1, PT, R2, R11, PT ;  /* 0x0000000b0200720c */ /* 0x000fe20003f26270 */
[----:B------:R-:W-:Y:S01]  /*65a0*/  FFMA.FTZ R3, R4, UR5, R191 ;  /* 0x0000000504037c23 */ /* 0x000fe200080100bf */
[----:B------:R-:W-:Y:S01]  /*65b0*/  VIADD R2, R0, 0x10 ;  /* 0x0000001000027836 */ /* 0x000fe20000000000 */
[----:B------:R-:W-:Y:S01]  /*65c0*/  FSEL R23, R5, -INF , !P6 ;  /* 0xff80000005177808 */ /* 0x000fe20007000000 */
[----:B------:R-:W-:Y:S01]  /*65d0*/  HMMA.16816.F32.BF16 R24, R24, R174, R28 ;  /* 0x000000ae1818723c */ /* 0x000fe2000004181c */
[----:B------:R-:W-:Y:S01]  /*65e0*/  FSEL R180, R6, -INF , !P0 ;  /* 0xff80000006b47808 */ /* 0x000fe20004000000 */
[C---:B------:R-:W-:Y:S01]  /*65f0*/  FFMA.FTZ R6, R4.reuse, UR5, R181 ;  /* 0x0000000504067c23 */ /* 0x040fe200080100b5 */
[----:B------:R-:W-:Y:S01]  /*6600*/  FSEL R34, R3, -INF , !P5 ;  /* 0xff80000003227808 */ /* 0x000fe20006800000 */
[----:B------:R-:W-:Y:S01]  /*6610*/  FFMA.FTZ R4, R4, UR5, R183 ;  /* 0x0000000504047c23 */ /* 0x000fe200080100b7 */
[----:B------:R-:W-:-:S02]  /*6620*/  ISETP.GE.AND P0, PT, R2, R10, PT ;  /* 0x0000000a0200720c */ /* 0x000fc40003f06270 */
[----:B------:R-:W-:Y:S02]  /*6630*/  FSEL R137, R6, -INF , !P4 ;  /* 0xff80000006897808 */ /* 0x000fe40006000000 */
[C---:B------:R-:W-:Y:S02]  /*6640*/  ISETP.GE.AND P6, PT, R2.reuse, R9, PT ;  /* 0x000000090200720c */ /* 0x040fe40003fc6270 */
[C---:B------:R-:W-:Y:S02]  /*6650*/  ISETP.GE.AND P5, PT, R2.reuse, R12, PT ;  /* 0x0000000c0200720c */ /* 0x040fe40003fa6270 */
[----:B------:R-:W-:Y:S02]  /*6660*/  I2FP.F32.S32 R3, R2 ;  /* 0x0000000200037245 */ /* 0x000fe40000201400 */
[----:B------:R-:W-:Y:S01]  /*6670*/  ISETP.GE.AND P4, PT, R2, R11, PT ;  /* 0x0000000b0200720c */ /* 0x000fe20003f86270 */
[----:B------:R-:W-:Y:S01]  /*6680*/  VIADD R2, R0, 0x11 ;  /* 0x0000001100027836 */ /* 0x000fe20000000000 */
[----:B------:R-:W-:Y:S01]  /*6690*/  FSEL R172, R4, -INF , !P1 ;  /* 0xff80000004ac7808 */ /* 0x000fe20004800000 */
[C---:B------:R-:W-:Y:S01]  /*66a0*/  FFMA.FTZ R5, R3.reuse, UR5, R192 ;  /* 0x0000000503057c23 */ /* 0x040fe200080100c0 */
        /* <DEDUP_REMOVED lines=13> */
[C---:B------:R-:W-:Y:S02]  /*6780*/  ISETP.GE.AND P6, PT, R2.reuse, R12, PT ;  /* 0x0000000c0200720c */ /* 0x040fe40003fc6270 */
[----:B------:R-:W-:Y:S01]  /*6790*/  ISETP.GE.AND P5, PT, R2, R11, PT ;  /* 0x0000000b0200720c */ /* 0x000fe20003fa6270 */
[----:B------:R-:W-:Y:S01]  /*67a0*/  VIADD R2, R0, 0x18 ;  /* 0x0000001800027836 */ /* 0x000fe20000000000 */
[----:B------:R-:W-:-:S02]  /*67b0*/  FSEL R195, R3, -INF , !P0 ;  /* 0xff80000003c37808 */ /* 0x000fc40004000000 */
[----:B------:R-:W-:Y:S02]  /*67c0*/  FSEL R235, R8, -INF , !P4 ;  /* 0xff80000008eb7808 */ /* 0x000fe40006000000 */
[----:B------:R-:W-:Y:S02]  /*67d0*/  I2FP.F32.S32 R3, R2 ;  /* 0x0000000200037245 */ /* 0x000fe40000201400 */
[----:B------:R-:W-:Y:S02]  /*67e0*/  FSEL R192, R5, -INF , !P1 ;  /* 0xff80000005c07808 */ /* 0x000fe40004800000 */
[----:B------:R-:W-:Y:S01]  /*67f0*/  FSEL R231, R6, -INF , !P6 ;  /* 0xff80000006e77808 */ /* 0x000fe20007000000 */
[C---:B------:R-:W-:Y:S01]  /*6800*/  FFMA.FTZ R5, R3.reuse, UR5, R184 ;  /* 0x0000000503057c23 */ /* 0x040fe200080100b8 */
[C---:B------:R-:W-:Y:S01]  /*6810*/  ISETP.GE.AND P4, PT, R2.reuse, R10, PT ;  /* 0x0000000a0200720c */ /* 0x040fe20003f86270 */
[C---:B------:R-:W-:Y:S01]  /*6820*/  FFMA.FTZ R7, R3.reuse, UR5, R24 ;  /* 0x0000000503077c23 */ /* 0x040fe20008010018 */
[C---:B------:R-:W-:Y:S01]  /*6830*/  ISETP.GE.AND P1, PT, R2.reuse, R9, PT ;  /* 0x000000090200720c */ /* 0x040fe20003f26270 */
[C---:B------:R-:W-:Y:S01]  /*6840*/  FFMA.FTZ R6, R3.reuse, UR5, R26 ;  /* 0x0000000503067c23 */ /* 0x040fe2000801001a */
[C---:B------:R-:W-:Y:S01]  /*6850*/  ISETP.GE.AND P0, PT, R2.reuse, R12, PT ;  /* 0x0000000c0200720c */ /* 0x040fe20003f06270 */
[----:B------:R-:W-:Y:S01]  /*6860*/  FFMA.FTZ R8, R3, UR5, R186 ;  /* 0x0000000503087c23 */ /* 0x000fe200080100ba */
[----:B------:R-:W-:-:S02]  /*6870*/  ISETP.GE.AND P6, PT, R2, R11, PT ;  /* 0x0000000b0200720c */ /* 0x000fc40003fc6270 */
[----:B------:R-:W-:Y:S02]  /*6880*/  I2FP.F32.S32 R2, R0 ;  /* 0x0000000000027245 */ /* 0x000fe40000201400 */
[----:B------:R-:W-:Y:S02]  /*6890*/  FSEL R229, R5, -INF , !P0 ;  /* 0xff80000005e57808 */ /* 0x000fe40004000000 */
[----:B------:R-:W-:Y:S01]  /*68a0*/  ISETP.GE.AND P0, PT, R0, R11, PT ;  /* 0x0000000b0000720c */ /* 0x000fe20003f06270 */
[C---:B------:R-:W-:Y:S01]  /*68b0*/  FFMA.FTZ R3, R2.reuse, UR5, R230 ;  /* 0x0000000502037c23 */ /* 0x040fe200080100e6 */
[----:B------:R-:W-:Y:S01]  /*68c0*/  FFMA.FTZ R13, R2, UR5, R232 ;  /* 0x00000005020d7c23 */ /* 0x000fe200080100e8 */
[----:B------:R-:W-:Y:S01]  /*68d0*/  FSEL R232, R4, -INF , !P5 ;  /* 0xff80000004e87808 */ /* 0x000fe20006800000 */
[C---:B------:R-:W-:Y:S01]  /*68e0*/  FFMA.FTZ R14, R2.reuse, UR5, R234 ;  /* 0x00000005020e7c23 */ /* 0x040fe200080100ea */
[----:B------:R-:W-:Y:S01]  /*68f0*/  FSEL R186, R7, -INF , !P4 ;  /* 0xff80000007ba7808 */ /* 0x000fe20006000000 */
[----:B------:R-:W-:Y:S01]  /*6900*/  FFMA.FTZ R4, R2, UR5, R228 ;  /* 0x0000000502047c23 */ /* 0x000fe200080100e4 */
[----:B------:R-:W-:-:S02]  /*6910*/  FSEL R193, R6, -INF , !P1 ;  /* 0xff80000006c17808 */ /* 0x000fc40004800000 */
[C---:B------:R-:W-:Y:S02]  /*6920*/  ISETP.GE.AND P5, PT, R0.reuse, R10, PT ;  /* 0x0000000a0000720c */ /* 0x040fe40003fa6270 */
[C---:B------:R-:W-:Y:S02]  /*6930*/  ISETP.GE.AND P4, PT, R0.reuse, R9, PT ;  /* 0x000000090000720c */ /* 0x040fe40003f86270 */
[C---:B------:R-:W-:Y:S01]  /*6940*/  ISETP.GE.AND P1, PT, R0.reuse, R12, PT ;  /* 0x0000000c0000720c */ /* 0x040fe20003f26270 */
[----:B------:R-:W-:Y:S01]  /*6950*/  VIADD R0, R0, 0x19 ;  /* 0x0000001900007836 */ /* 0x000fe20000000000 */
[----:B------:R-:W-:Y:S02]  /*6960*/  FSEL R24, R3, -INF , !P0 ;  /* 0xff80000003187808 */ /* 0x000fe40004000000 */
[----:B------:R-:W-:Y:S02]  /*6970*/  PLOP3.LUT P0, PT, PT, PT, UP0, 0x80, 0x0 ;  /* 0x000000000000781c */ /* 0x000fe40003f0f008 */
[----:B------:R-:W-:-:S02]  /*6980*/  I2FP.F32.S32 R2, R0 ;  /* 0x0000000000027245 */ /* 0x000fc40000201400 */
[----:B------:R-:W-:Y:S02]  /*6990*/  FSEL R230, R8, -INF , !P6 ;  /* 0xff80000008e67808 */ /* 0x000fe40007000000 */
[----:B------:R-:W-:Y:S01]  /*69a0*/  FSEL R13, R13, -INF , !P5 ;  /* 0xff8000000d0d7808 */ /* 0x000fe20006800000 */
[----:B------:R-:W-:Y:S01]  /*69b0*/  FFMA.FTZ R5, R2, UR5, R25 ;  /* 0x0000000502057c23 */ /* 0x000fe20008010019 */
[----:B------:R-:W-:Y:S02]  /*69c0*/  FSEL R17, R14, -INF , !P4 ;  /* 0xff8000000e117808 */ /* 0x000fe40006000000 */
[----:B------:R-:W-:Y:S01]  /*69d0*/  FSEL R20, R4, -INF , !P1 ;  /* 0xff80000004147808 */ /* 0x000fe20004800000 */
[----:B------:R-:W-:Y:S01]  /*69e0*/  FFMA.FTZ R4, R2, UR5, R27 ;  /* 0x0000000502047c23 */ /* 0x000fe2000801001b */
[C---:B------:R-:W-:Y:S02]  /*69f0*/  ISETP.GE.AND P6, PT, R0.reuse, R10, PT ;  /* 0x0000000a0000720c */ /* 0x040fe40003fc6270 */
[----:B------:R-:W-:-:S02]  /*6a00*/  ISETP.GE.AND P5, PT, R0, R9, PT ;  /* 0x000000090000720c */ /* 0x000fc40003fa6270 */
[C---:B------:R-:W-:Y:S02]  /*6a10*/  ISETP.GE.AND P4, PT, R0.reuse, R12, PT ;  /* 0x0000000c0000720c */ /* 0x040fe40003f86270 */
[----:B------:R-:W-:Y:S01]  /*6a20*/  ISETP.GE.AND P1, PT, R0, R11, PT ;  /* 0x0000000b0000720c */ /* 0x000fe20003f26270 */
[C---:B------:R-:W-:Y:S01]  /*6a30*/  FFMA.FTZ R0, R2.reuse, UR5, R185 ;  /* 0x0000000502007c23 */ /* 0x040fe200080100b9 */
[----:B------:R-:W-:Y:S01]  /*6a40*/  FFMA.FTZ R2, R2, UR5, R187 ;  /* 0x0000000502027c23 */ /* 0x000fe200080100bb */
[----:B------:R-:W-:Y:S02]  /*6a50*/  FSEL R181, R5, -INF , !P6 ;  /* 0xff80000005b57808 */ /* 0x000fe40007000000 */
[----:B------:R-:W-:Y:S02]  /*6a60*/  FSEL R187, R4, -INF , !P5 ;  /* 0xff80000004bb7808 */ /* 0x000fe40006800000 */
        /* <DEDUP_REMOVED lines=52> */
.L_x_1274:
[----:B------:R-:W-:Y:S05]  /*6db0*/  BSYNC B0 ;  /* 0x0000000000007941 */ /* 0x000fea0003800000 */
.L_x_1273:
[----:B------:R-:W0:Y:S02]  /*6dc0*/  LDGDEPBAR ;  /* 0x00000000000079af */ /* 0x000e240000000000 */
.L_x_1272:
[----:B-1----:R-:W3:Y:S04]  /*6dd0*/  LDL R14, [R1+0x14] ;  /* 0x00001400010e7983 */ /* 0x002ee80000100800 */
[----:B------:R-:W4:Y:S01]  /*6de0*/  LDL R22, [R1+0x30] ;  /* 0x0000300001167983 */ /* 0x000f220000100800 */
[----:B------:R-:W-:-:S04]  /*6df0*/  FMNMX.FTZ R0, R135, R13, !PT ;  /* 0x0000000d87007209 */ /* 0x000fc80007810000 */
[----:B------:R-:W-:-:S04]  /*6e00*/  FMNMX.FTZ R0, R33, R0, !PT ;  /* 0x0000000021007209 */ /* 0x000fc80007810000 */
[----:B------:R-:W-:-:S04]  /*6e10*/  FMNMX.FTZ R0, R32, R0, !PT ;  /* 0x0000000020007209 */ /* 0x000fc80007810000 */
[----:B------:R-:W-:-:S04]  /*6e20*/  FMNMX.FTZ R0, R23, R0, !PT ;  /* 0x0000000017007209 */ /* 0x000fc80007810000 */
[----:B------:R-:W-:-:S04]  /*6e30*/  FMNMX.FTZ R0, R194, R0, !PT ;  /* 0x00000000c2007209 */ /* 0x000fc80007810000 */
[----:B------:R-:W-:-:S04]  /*6e40*/  FMNMX.FTZ R0, R192, R0, !PT ;  /* 0x00000000c0007209 */ /* 0x000fc80007810000 */
[----:B------:R-:W-:-:S04]  /*6e50*/  FMNMX.FTZ R0, R186, R0, !PT ;  /* 0x00000000ba007209 */ /* 0x000fc80007810000 */
[----:B------:R-:W-:Y:S02]  /*6e60*/  FMNMX.FTZ R0, R181, R0, !PT ;  /* 0x00000000b5007209 */ /* 0x000fe40007810000 */
[----:B------:R-:W-:-:S03]  /*6e70*/  FMNMX.FTZ R3, R134, R17, !PT ;  /* 0x0000001186037209 */ /* 0x000fc60007810000 */
[----:B------:R-:W1:Y:S01]  /*6e80*/  SHFL.BFLY PT, R2, R0, 0x2, 0x1f ;  /* 0x0c401f0000027f89 */ /* 0x000e6200000e0000 */
[----:B------:R-:W-:-:S04]  /*6e90*/  FMNMX.FTZ R3, R132, R3, !PT ;  /* 0x0000000384037209 */ /* 0x000fc80007810000 */
[----:B------:R-:W-:-:S04]  /*6ea0*/  FMNMX.FTZ R3, R35, R3, !PT ;  /* 0x0000000323037209 */ /* 0x000fc80007810000 */
[----:B------:R-:W-:-:S04]  /*6eb0*/  FMNMX.FTZ R3, R34, R3, !PT ;  /* 0x0000000322037209 */ /* 0x000fc80007810000 */
[----:B------:R-:W-:-:S04]  /*6ec0*/  FMNMX.FTZ R3, R204, R3, !PT ;  /* 0x00000003cc037209 */ /* 0x000fc80007810000 */
[----:B------:R-:W-:Y:S02]  /*6ed0*/  FMNMX.FTZ R3, R195, R3, !PT ;  /* 0x00000003c3037209 */ /* 0x000fe40007810000 */
[----:B--2---:R-:W-:Y:S02]  /*6ee0*/  FMNMX.FTZ R4, R133, R20, !PT ;  /* 0x0000001485047209 */ /* 0x004fe40007810000 */
[----:B------:R-:W-:Y:S02]  /*6ef0*/  FMNMX.FTZ R3, R193, R3, !PT ;  /* 0x00000003c1037209 */ /* 0x000fe40007810000 */
[----:B-1----:R-:W-:Y:S02]  /*6f00*/  FMNMX.FTZ R2, R0, R2, !PT ;  /* 0x0000000200027209 */ /* 0x002fe40007810000 */
[----:B------:R-:W-:Y:S02]  /*6f10*/  FMNMX.FTZ R0, R196, R4, !PT ;  /* 0x00000004c4007209 */ /* 0x000fe40007810000 */
[----:B------:R-:W-:Y:S01]  /*6f20*/  FMNMX.FTZ R3, R187, R3, !PT ;  /* 0x00000003bb037209 */ /* 0x000fe20007810000 */
[----:B------:R-:W1:Y:S01]  /*6f30*/  SHFL.BFLY PT, R8, R2, 0x1, 0x1f ;  /* 0x0c201f0002087f89 */ /* 0x000e6200000e0000 */
[----:B------:R-:W-:-:S03]  /*6f40*/  FMNMX.FTZ R0, R173, R0, !PT ;  /* 0x00000000ad007209 */ /* 0x000fc60007810000 */
[----:B------:R-:W2:Y:S01]  /*6f50*/  SHFL.BFLY PT, R7, R3, 0x2, 0x1f ;  /* 0x0c401f0003077f89 */ /* 0x000ea200000e0000 */
[----:B------:R-:W-:-:S04]  /*6f60*/  FMNMX.FTZ R0, R137, R0, !PT ;  /* 0x0000000089007209 */ /* 0x000fc80007810000 */
[----:B------:R-:W-:-:S04]  /*6f70*/  FMNMX.FTZ R0, R233, R0, !PT ;  /* 0x00000000e9007209 */ /* 0x000fc80007810000 */
[----:B------:R-:W-:Y:S02]  /*6f80*/  FMNMX.FTZ R4, R231, R0, !PT ;  /* 0x00000000e7047209 */ /* 0x000fe40007810000 */
[----:B------:R-:W-:Y:S02]  /*6f90*/  FMNMX.FTZ R0, R136, R24, !PT ;  /* 0x0000001888007209 */ /* 0x000fe40007810000 */
[----:B------:R-:W-:Y:S02]  /*6fa0*/  MOV R6, UR22 ;  /* 0x0000001600067c02 */ /* 0x000fe40008000f00 */
[----:B------:R-:W-:Y:S02]  /*6fb0*/  MOV R15, 0x7054 ;  /* 0x00007054000f7802 */ /* 0x000fe40000000f00 */
[----:B------:R-:W-:Y:S02]  /*6fc0*/  FMNMX.FTZ R4, R229, R4, !PT ;  /* 0x00000004e5047209 */ /* 0x000fe40007810000 */
[----:B------:R-:W-:-:S02]  /*6fd0*/  FMNMX.FTZ R5, R188, R0, !PT ;  /* 0x00000000bc057209 */ /* 0x000fc40007810000 */
[----:B------:R-:W-:Y:S02]  /*6fe0*/  PRMT R0, R6, R15, UR22 ;  /* 0x0000001606007e16 */ /* 0x000fe4000800000f */
[----:B------:R-:W-:Y:S02]  /*6ff0*/  FMNMX.FTZ R6, R205, R4, !PT ;  /* 0x00000004cd067209 */ /* 0x000fe40007810000 */
[----:B------:R-:W-:Y:S02]  /*7000*/  FMNMX.FTZ R4, R180, R5, !PT ;  /* 0x00000005b4047209 */ /* 0x000fe40007810000 */
[----:B-1----:R-:W-:Y:S02]  /*7010*/  FMNMX.FTZ R239, R2, R8, !PT ;  /* 0x0000000802ef7209 */ /* 0x002fe40007810000 */
[----:B------:R-:W-:Y:S01]  /*7020*/  FMNMX.FTZ R4, R172, R4, !PT ;  /* 0x00000004ac047209 */ /* 0x000fe20007810000 */
[----:B------:R-:W1:Y:S01]  /*7030*/  SHFL.BFLY PT, R16, R6, 0x2, 0x1f ;  /* 0x0c401f0006107f89 */ /* 0x000e6200000e0000 */
[----:B--2---:R-:W-:Y:S01]  /*7040*/  FMNMX.FTZ R3, R3, R7, !PT ;  /* 0x0000000703037209 */ /* 0x004fe20007810000 */
[----:B------:R-:W-:Y:S01]  /*7050*/  FMUL.FTZ R2, R239, UR32 ;  /* 0x00000020ef027c20 */ /* 0x000fe20008410000 */
[----:B------:R-:W-:-:S02]  /*7060*/  MOV R5, UR29 ;  /* 0x0000001d00057c02 */ /* 0x000fc40008000f00 */
[----:B------:R-:W-:Y:S02]  /*7070*/  FSETP.NEU.FTZ.AND P6, PT, R239, -INF , PT ;  /* 0xff800000ef00780b */ /* 0x000fe40003fdd000 */
[----:B------:R-:W-:Y:S01]  /*7080*/  FMNMX.FTZ R4, R235, R4, !PT ;  /* 0x00000004eb047209 */ /* 0x000fe20007810000 */
[----:B------:R-:W2:Y:S01]  /*7090*/  SHFL.BFLY PT, R21, R3, 0x1, 0x1f ;  /* 0x0c201f0003157f89 */ /* 0x000ea200000e0000 */
[----:B------:R-:W-:Y:S02]  /*70a0*/  LOP3.LUT R7, R139, UR37, R5, 0x96, !PT ;  /* 0x000000258b077c12 */ /* 0x000fe4000f8e9605 */
[----:B------:R-:W-:Y:S02]  /*70b0*/  FSEL R2, R2, RZ, P6 ;  /* 0x000000ff02027208 */ /* 0x000fe40003000000 */
[----:B------:R-:W-:Y:S01]  /*70c0*/  FMNMX.FTZ R5, R232, R4, !PT ;  /* 0x00000004e8057209 */ /* 0x000fe20007810000 */
[----:B------:R-:W-:-:S04]  /*70d0*/  IMAD.WIDE.U32 R28, R7, -0x326172a9, RZ ;  /* 0xcd9e8d57071c7825 */ /* 0x000fc800078e00ff */
[----:B------:R-:W-:Y:S01]  /*70e0*/  FFMA.FTZ R7, R13, UR32, -R2 ;  /* 0x000000200d077c23 */ /* 0x000fe20008010802 */
[----:B------:R-:W-:Y:S01]  /*70f0*/  FMNMX.FTZ R13, R230, R5, !PT ;  /* 0x00000005e60d7209 */ /* 0x000fe20007810000 */
[----:B------:R-:W-:-:S03]  /*7100*/  IMAD.WIDE.U32 R18, R249, -0x326172a9, RZ ;  /* 0xcd9e8d57f9127825 */ /* 0x000fc600078e00ff */
[----:B------:R-:W-:Y:S02]  /*7110*/  FMNMX.FTZ R13, R228, R13, !PT ;  /* 0x0000000de40d7209 */ /* 0x000fe40007810000 */
[----:B-1----:R-:W-:Y:S02]  /*7120*/  FMNMX.FTZ R16, R6, R16, !PT ;  /* 0x0000001006107209 */ /* 0x002fe40007810000 */
[----:B--2---:R-:W-:-:S03]  /*7130*/  FMNMX.FTZ R238, R3, R21, !PT ;  /* 0x0000001503ee7209 */ /* 0x004fc60007810000 */
[----:B------:R-:W1:Y:S01]  /*7140*/  SHFL.BFLY PT, R21, R16, 0x1, 0x1f ;  /* 0x0c201f0010157f89 */ /* 0x000e6200000e0000 */
[----:B------:R2:W-:Y:S01]  /*7150*/  MUFU.EX2 R198, R7 ;  /* 0x0000000700c67308 */ /* 0x0005e20000000800 */
[----:B------:R-:W-:Y:S02]  /*7160*/  LOP3.LUT R18, R29, UR40, R18, 0x96, !PT ;  /* 0x000000281d127c12 */ /* 0x000fe4000f8e9612 */
[----:B------:R-:W-:Y:S01]  /*7170*/  FSETP.NEU.FTZ.AND P5, PT, R238, -INF , PT ;  /* 0xff800000ee00780b */ /* 0x000fe20003fbd000 */
[----:B--2---:R-:W-:-:S04]  /*7180*/  FFMA.FTZ R7, R33, UR32, -R2 ;  /* 0x0000002021077c23 */ /* 0x004fc80008010802 */
[----:B------:R2:W-:Y:S01]  /*7190*/  MUFU.EX2 R190, R7 ;  /* 0x0000000700be7308 */ /* 0x0005e20000000800 */
[----:B-1----:R-:W-:-:S04]  /*71a0*/  FMNMX.FTZ R237, R16, R21, !PT ;  /* 0x0000001510ed7209 */ /* 0x002fc80007810000 */
[C---:B------:R-:W-:Y:S01]  /*71b0*/  FSETP.NEU.FTZ.AND P4, PT, R237.reuse, -INF , PT ;  /* 0xff800000ed00780b */ /* 0x040fe20003f9d000 */
[----:B------:R-:W-:-:S05]  /*71c0*/  FMUL.FTZ R21, R237, UR32 ;  /* 0x00000020ed157c20 */ /* 0x000fca0008410000 */
[----:B------:R-:W-:Y:S01]  /*71d0*/  FSEL R21, R21, RZ, P4 ;  /* 0x000000ff15157208 */ /* 0x000fe20002000000 */
[----:B---3--:R-:W-:Y:S01]  /*71e0*/  IMAD.WIDE.U32 R14, R14, -0x326172a9, RZ ;  /* 0xcd9e8d570e0e7825 */ /* 0x008fe200078e00ff */
[----:B----4-:R-:W-:-:S04]  /*71f0*/  LOP3.LUT R4, R19, R22, RZ, 0x3c, !PT ;  /* 0x0000001613047212 */ /* 0x010fc800078e3cff */
[----:B------:R-:W-:Y:S02]  /*7200*/  LOP3.LUT R15, R15, R22, RZ, 0x3c, !PT ;  /* 0x000000160f0f7212 */ /* 0x000fe400078e3cff */
[----:B------:R-:W1:Y:S01]  /*7210*/  SHFL.BFLY PT, R22, R13, 0x2, 0x1f ;  /* 0x0c401f000d167f89 */ /* 0x000e6200000e0000 */
[----:B------:R-:W-:Y:S01]  /*7220*/  IMAD.WIDE.U32 R4, R4, -0x2daee0ad, RZ ;  /* 0xd2511f5304047825 */ /* 0x000fe200078e00ff */
[----:B------:R-:W-:Y:S02]  /*7230*/  LOP3.LUT R8, R29, UR40, R14, 0x96, !PT ;  /* 0x000000281d087c12 */ /* 0x000fe4000f8e960e */
[----:B------:R-:W-:Y:S02]  /*7240*/  LOP3.LUT R14, R241, UR38, R28, 0x96, !PT ;  /* 0x00000026f10e7c12 */ /* 0x000fe4000f8e961c */
[----:B------:R-:W-:Y:S01]  /*7250*/  LOP3.LUT R19, R5, UR39, R138, 0x96, !PT ;  /* 0x0000002705137c12 */ /* 0x000fe2000f8e968a */
[----:B------:R-:W-:Y:S01]  /*7260*/  FFMA.FTZ R5, R32, UR32, -R2 ;  /* 0x0000002020057c23 */ /* 0x000fe20008010802 */
[----:B------:R-:W-:-:S02]  /*7270*/  IMAD R6, R15, -0x2daee0ad, RZ ;  /* 0xd2511f530f067824 */ /* 0x000fc400078e02ff */
[----:B------:R-:W-:Y:S01]  /*7280*/  IMAD.WIDE.U32 R26, R8, -0x2daee0ad, RZ ;  /* 0xd2511f53081a7825 */ /* 0x000fe200078e00ff */
[----:B------:R3:W4:Y:S03]  /*7290*/  MUFU.EX2 R177, R5 ;  /* 0x0000000500b17308 */ /* 0x0007260000000800 */
[----:B------:R-:W-:Y:S01]  /*72a0*/  IMAD.WIDE.U32 R14, R14, -0x2daee0ad, RZ ;  /* 0xd2511f530e0e7825 */ /* 0x000fe200078e00ff */
[----:B------:R-:W-:-:S03]  /*72b0*/  LOP3.LUT R3, R27, UR30, R6, 0x96, !PT ;  /* 0x0000001e1b037c12 */ /* 0x000fc6000f8e9606 */
[----:B------:R-:W-:Y:S01]  /*72c0*/  FMUL.FTZ R8, R238, UR32 ;  /* 0x00000020ee087c20 */ /* 0x000fe20008410000 */
[----:B------:R-:W-:-:S04]  /*72d0*/  IMAD.WIDE.U32 R32, R18, -0x2daee0ad, RZ ;  /* 0xd2511f5312207825 */ /* 0x000fc800078e00ff */
[----:B--2---:R-:W-:-:S04]  /*72e0*/  IMAD.WIDE.U32 R6, R19, -0x326172a9, RZ ;  /* 0xcd9e8d5713067825 */ /* 0x004fc800078e00ff */
[----:B---3--:R-:W-:Y:S01]  /*72f0*/  FFMA.FTZ R5, R23, UR32, -R2 ;  /* 0x0000002017057c23 */ /* 0x008fe20008010802 */
[----:B-1----:R-:W-:-:S03]  /*7300*/  FMNMX.FTZ R13, R13, R22, !PT ;  /* 0x000000160d0d7209 */ /* 0x002fc60007810000 */
[----:B------:R1:W2:Y:S01]  /*7310*/  MUFU.EX2 R178, R5 ;  /* 0x0000000500b27308 */ /* 0x0002a20000000800 */
[----:B------:R-:W-:Y:S01]  /*7320*/  FSEL R8, R8, RZ, P5 ;  /* 0x000000ff08087208 */ /* 0x000fe20002800000 */
[----:B------:R-:W3:Y:S01]  /*7330*/  SHFL.BFLY PT, R22, R13, 0x1, 0x1f ;  /* 0x0c201f000d167f89 */ /* 0x000ee200000e0000 */
[----:B-1----:R-:W-:Y:S02]  /*7340*/  LOP3.LUT R5, R15, UR26, R26, 0x96, !PT ;  /* 0x0000001a0f057c12 */ /* 0x002fe4000f8e961a */
[----:B------:R-:W-:Y:S01]  /*7350*/  LOP3.LUT R15, R33, UR30, R4, 0x96, !PT ;  /* 0x0000001e210f7c12 */ /* 0x000fe2000f8e9604 */
[----:B------:R-:W-:Y:S01]  /*7360*/  IMAD.WIDE.U32 R26, R3, -0x326172a9, RZ ;  /* 0xcd9e8d57031a7825 */ /* 0x000fe200078e00ff */
[----:B------:R-:W-:-:S03]  /*7370*/  LOP3.LUT R4, R7, UR38, R28, 0x96, !PT ;  /* 0x0000002607047c12 */ /* 0x000fc6000f8e961c */
[----:B------:R-:W-:Y:S01]  /*7380*/  IMAD.WIDE.U32 R28, R5, -0x326172a9, RZ ;  /* 0xcd9e8d57051c7825 */ /* 0x000fe200078e00ff */
[----:B------:R-:W-:-:S03]  /*7390*/  LOP3.LUT R18, R27, UR27, R240, 0x96, !PT ;  /* 0x0000001b1b127c12 */ /* 0x000fc6000f8e96f0 */
[----:B------:R-:W-:Y:S01]  /*73a0*/  FFMA.FTZ R3, R132, UR32, -R8 ;  /* 0x0000002084037c23 */ /* 0x000fe20008010808 */
[----:B------:R-:W-:Y:S01]  /*73b0*/  IMAD.WIDE.U32 R4, R4, -0x2daee0ad, RZ ;  /* 0xd2511f5304047825 */ /* 0x000fe200078e00ff */
[----:B------:R-:W-:-:S03]  /*73c0*/  LOP3.LUT R7, R29, UR25, R26, 0x96, !PT ;  /* 0x000000191d077c12 */ /* 0x000fc6000f8e961a */
[----:B------:R-:W-:-:S04]  /*73d0*/  IMAD.WIDE.U32 R30, R15, -0x326172a9, RZ ;  /* 0xcd9e8d570f1e7825 */ /* 0x000fc800078e00ff */
[----:B------:R-:W-:Y:S01]  /*73e0*/  FFMA.FTZ R17, R17, UR32, -R8 ;  /* 0x0000002011117c23 */ /* 0x000fe20008010808 */
[----:B------:R1:W-:Y:S01]  /*73f0*/  MUFU.EX2 R199, R3 ;  /* 0x0000000300c77308 */ /* 0x0003e20000000800 */
[----:B------:R-:W-:Y:S01]  /*7400*/  LOP3.LUT R5, R5, UR26, R32, 0x96, !PT ;  /* 0x0000001a05057c12 */ /* 0x000fe2000f8e9620 */
[----:B------:R-:W-:Y:S01]  /*7410*/  IMAD.WIDE.U32 R18, R18, -0x2daee0ad, RZ ;  /* 0xd2511f5312127825 */ /* 0x000fe200078e00ff */
[----:B------:R-:W-:-:S03]  /*7420*/  LOP3.LUT R6, R31, UR27, R6, 0x96, !PT ;  /* 0x0000001b1f067c12 */ /* 0x000fc6000f8e9606 */
[----:B------:R-:W-:Y:S02]  /*7430*/  IMAD.WIDE.U32 R174, R7, -0x2daee0ad, RZ ;  /* 0xd2511f5307ae7825 */ /* 0x000fe400078e00ff */
[----:B------:R5:W-:Y:S02]  /*7440*/  MUFU.EX2 R197, R17 ;  /* 0x0000001100c57308 */ /* 0x000be40000000800 */
[----:B------:R-:W-:Y:S01]  /*7450*/  IMAD.WIDE.U32 R184, R5, -0x326172a9, RZ ;  /* 0xcd9e8d5705b87825 */ /* 0x000fe200078e00ff */
[----:B------:R-:W-:-:S03]  /*7460*/  LOP3.LUT R5, R175, UR23, R18, 0x96, !PT ;  /* 0x00000017af057c12 */ /* 0x000fc6000f8e9612 */
[----:B-1----:R-:W-:-:S04]  /*7470*/  FFMA.FTZ R3, R35, UR32, -R8 ;  /* 0x0000002023037c23 */ /* 0x002fc80008010808 */
[----:B------:R1:W-:Y:S01]  /*7480*/  MUFU.EX2 R189, R3 ;  /* 0x0000000300bd7308 */ /* 0x0003e20000000800 */
[----:B-----5:R-:W-:Y:S01]  /*7490*/  IMAD.WIDE.U32 R16, R6, -0x2daee0ad, RZ ;  /* 0xd2511f5306107825 */ /* 0x020fe200078e00ff */
[----:B------:R-:W-:Y:S02]  /*74a0*/  LOP3.LUT R14, R19, UR24, R14, 0x96, !PT ;  /* 0x00000018130e7c12 */ /* 0x000fe4000f8e960e */
[----:B------:R-:W-:Y:S02]  /*74b0*/  LOP3.LUT R6, R185, UR25, R30, 0x96, !PT ;  /* 0x00000019b9067c12 */ /* 0x000fe4000f8e961e */
[----:B------:R-:W-:Y:S01]  /*74c0*/  LOP3.LUT R15, R17, UR24, R4, 0x96, !PT ;  /* 0x00000018110f7c12 */ /* 0x000fe2000f8e9604 */
[----:B------:R-:W-:-:S04]  /*74d0*/  IMAD.WIDE.U32 R4, R5, -0x326172a9, RZ ;  /* 0xcd9e8d5705047825 */ /* 0x000fc800078e00ff */
[----:B-1----:R-:W-:Y:S01]  /*74e0*/  FFMA.FTZ R3, R34, UR32, -R8 ;  /* 0x0000002022037c23 */ /* 0x002fe20008010808 */
[----:B---3--:R-:W-:Y:S01]  /*74f0*/  FMNMX.FTZ R236, R13, R22, !PT ;  /* 0x000000160dec7209 */ /* 0x008fe20007810000 */
[----:B------:R-:W-:Y:S01]  /*7500*/  IMAD.WIDE.U32 R138, R14, -0x326172a9, RZ ;  /* 0xcd9e8d570e8a7825 */ /* 0x000fe200078e00ff */
[----:B------:R-:W-:Y:S01]  /*7510*/  LDSM.16.MT88.4 R32, [R215+0xa000] ;  /* 0x00a00000d720783b */ /* 0x000fe20000004200 */
[----:B------:R1:W3:Y:S01]  /*7520*/  MUFU.EX2 R176, R3 ;  /* 0x0000000300b07308 */ /* 0x0002e20000000800 */
[----:B------:R-:W-:Y:S01]  /*7530*/  LOP3.LUT R14, R4, 0xff, RZ, 0xc0, !PT ;  /* 0x000000ff040e7812 */ /* 0x000fe200078ec0ff */
[----:B------:R-:W-:Y:S01]  /*7540*/  IMAD.WIDE.U32 R182, R6, -0x2daee0ad, RZ ;  /* 0xd2511f5306b67825 */ /* 0x000fe200078e00ff */
[----:B------:R-:W-:Y:S02]  /*7550*/  LOP3.LUT R6, R4, 0xffff, RZ, 0xc0, !PT ;  /* 0x0000ffff04067812 */ /* 0x000fe400078ec0ff */
[----:B------:R-:W-:Y:S01]  /*7560*/  SHF.R.U32.HI R13, RZ, 0x18, R4 ;  /* 0x00000018ff0d7819 */ /* 0x000fe20000011604 */
[----:B-1----:R-:W-:-:S04]  /*7570*/  FFMA.FTZ R3, R20, UR32, -R21 ;  /* 0x0000002014037c23 */ /* 0x002fc80008010815 */
[----:B------:R1:W-:Y:S01]  /*7580*/  MUFU.EX2 R175, R3 ;  /* 0x0000000300af7308 */ /* 0x0003e20000000800 */
[C---:B------:R-:W-:Y:S01]  /*7590*/  FMUL.FTZ R22, R236.reuse, UR32 ;  /* 0x00000020ec167c20 */ /* 0x040fe20008410000 */
[----:B------:R-:W-:Y:S02]  /*75a0*/  FSETP.NEU.FTZ.AND P1, PT, R236, -INF , PT ;  /* 0xff800000ec00780b */ /* 0x000fe40003f3d000 */
[----:B------:R-:W-:Y:S02]  /*75b0*/  SHF.R.U32.HI R7, RZ, 0x8, R6 ;  /* 0x00000008ff077819 */ /* 0x000fe40000011606 */
[----:B------:R-:W-:Y:S02]  /*75c0*/  LOP3.LUT R6, R5, UR35, R138, 0x96, !PT ;  /* 0x0000002305067c12 */ /* 0x000fe4000f8e968a */
[----:B-1----:R-:W-:Y:S01]  /*75d0*/  SHF.R.U32.HI R3, RZ, 0x10, R4 ;  /* 0x00000010ff037819 */ /* 0x002fe20000011604 */
[----:B------:R-:W-:-:S04]  /*75e0*/  FFMA.FTZ R4, R196, UR32, -R21 ;  /* 0x00000020c4047c23 */ /* 0x000fc80008010815 */
[----:B------:R1:W-:Y:S01]  /*75f0*/  MUFU.EX2 R185, R4 ;  /* 0x0000000400b97308 */ /* 0x0003e20000000800 */
[----:B------:R-:W-:Y:S02]  /*7600*/  LOP3.LUT R3, R3, 0xff, RZ, 0xc0, !PT ;  /* 0x000000ff03037812 */ /* 0x000fe400078ec0ff */
[----:B------:R-:W-:Y:S01]  /*7610*/  FSEL R22, R22, RZ, P1 ;  /* 0x000000ff16167208 */ /* 0x000fe20000800000 */
[----:B------:R-:W-:Y:S01]  /*7620*/  IMAD.WIDE.U32 R206, R15, -0x326172a9, RZ ;  /* 0xcd9e8d570fce7825 */ /* 0x000fe200078e00ff */
[----:B------:R-:W-:-:S03]  /*7630*/  PRMT R26, R3, 0x5410, R13 ;  /* 0x00005410031a7816 */ /* 0x000fc6000000000d */
[----:B------:R-:W-:Y:S01]  /*7640*/  FFMA.FTZ R3, R173, UR32, -R21 ;  /* 0x00000020ad037c23 */ /* 0x000fe20008010815 */
[----:B-1----:R-:W-:-:S05]  /*7650*/  LOP3.LUT R4, R183, UR23, R16, 0x96, !PT ;  /* 0x00000017b7047c12 */ /* 0x002fca000f8e9610 */
[----:B------:R-:W-:Y:S01]  /*7660*/  IMAD.WIDE.U32 R4, R4, -0x326172a9, RZ ;  /* 0xcd9e8d5704047825 */ /* 0x000fe200078e00ff */
[----:B------:R-:W-:Y:S02]  /*7670*/  FSEL R13, R238, RZ, P5 ;  /* 0x000000ffee0d7208 */ /* 0x000fe40002800000 */
[----:B------:R-:W-:Y:S02]  /*7680*/  PRMT R25, R14, 0x5410, R7 ;  /* 0x000054100e197816 */ /* 0x000fe40000000007 */
[C---:B------:R-:W-:Y:S02]  /*7690*/  LOP3.LUT R17, R4.reuse, 0xffff, RZ, 0xc0, !PT ;  /* 0x0000ffff04117812 */ /* 0x040fe400078ec0ff */
[----:B------:R-:W-:Y:S02]  /*76a0*/  LOP3.LUT R23, R4, 0xff, RZ, 0xc0, !PT ;  /* 0x000000ff04177812 */ /* 0x000fe400078ec0ff */
[--C-:B------:R-:W-:Y:S02]  /*76b0*/  SHF.R.U32.HI R18, RZ, 0x10, R4.reuse ;  /* 0x00000010ff127819 */ /* 0x100fe40000011604 */
[----:B------:R-:W-:Y:S01]  /*76c0*/  SHF.R.U32.HI R19, RZ, 0x18, R4 ;  /* 0x00000018ff137819 */ /* 0x000fe20000011604 */
[----:B------:R-:W-:Y:S01]  /*76d0*/  FFMA.FTZ R4, R24, UR32, -R22 ;  /* 0x0000002018047c23 */ /* 0x000fe20008010816 */
[----:B------:R-:W-:Y:S01]  /*76e0*/  FFMA.FTZ R7, R137, UR32, -R21 ;  /* 0x0000002089077c23 */ /* 0x000fe20008010815 */
[----:B------:R-:W-:Y:S01]  /*76f0*/  FSEL R14, R239, RZ, P6 ;  /* 0x000000ffef0e7208 */ /* 0x000fe20003000000 */
[----:B------:R1:W-:Y:S01]  /*7700*/  MUFU.EX2 R183, R3 ;  /* 0x0000000300b77308 */ /* 0x0003e20000000800 */
[----:B------:R-:W-:Y:S01]  /*7710*/  FADD.FTZ R24, R134, -R13 ;  /* 0x8000000d86187221 */ /* 0x000fe20000010000 */
[----:B------:R-:W-:-:S02]  /*7720*/  FSEL R13, R236, RZ, P1 ;  /* 0x000000ffec0d7208 */ /* 0x000fc40000800000 */
[----:B------:R-:W-:-:S04]  /*7730*/  FADD.FTZ R20, R135, -R14 ;  /* 0x8000000e87147221 */ /* 0x000fc80000010000 */
[----:B------:R5:W-:Y:S01]  /*7740*/  MUFU.EX2 R241, R4 ;  /* 0x0000000400f17308 */ /* 0x000be20000000800 */
[----:B------:R-:W-:Y:S02]  /*7750*/  LOP3.LUT R16, R6, 0xff, RZ, 0xc0, !PT ;  /* 0x000000ff06107812 */ /* 0x000fe400078ec0ff */
[----:B------:R-:W-:Y:S02]  /*7760*/  SHF.R.U32.HI R15, RZ, 0x18, R6 ;  /* 0x00000018ff0f7819 */ /* 0x000fe40000011606 */
[----:B------:R-:W-:-:S03]  /*7770*/  FSEL R14, R237, RZ, P4 ;  /* 0x000000ffed0e7208 */ /* 0x000fc60002000000 */
[----:B------:R4:W3:Y:S01]  /*7780*/  MUFU.EX2 R242, R7 ;  /* 0x0000000700f27308 */ /* 0x0008e20000000800 */
[----:B-1----:R-:W-:Y:S02]  /*7790*/  LOP3.LUT R3, R5, UR35, R206, 0x96, !PT ;  /* 0x0000002305037c12 */ /* 0x002fe4000f8e96ce */
[----:B------:R-:W-:Y:S01]  /*77a0*/  LOP3.LUT R5, R6, 0xffff, RZ, 0xc0, !PT ;  /* 0x0000ffff06057812 */ /* 0x000fe200078ec0ff */
[----:B-----5:R-:W-:Y:S01]  /*77b0*/  FFMA.FTZ R4, R188, UR32, -R22 ;  /* 0x00000020bc047c23 */ /* 0x020fe20008010816 */
[----:B------:R-:W-:-:S03]  /*77c0*/  FADD.FTZ R30, R136, -R13 ;  /* 0x8000000d881e7221 */ /* 0x000fc60000010000 */
[----:B------:R1:W-:Y:S01]  /*77d0*/  MUFU.EX2 R240, R4 ;  /* 0x0000000400f07308 */ /* 0x0003e20000000800 */
[----:B----4-:R-:W-:Y:S02]  /*77e0*/  SHF.R.U32.HI R7, RZ, 0x10, R6 ;  /* 0x00000010ff077819 */ /* 0x010fe40000011606 */
[----:B------:R-:W-:Y:S02]  /*77f0*/  SHF.R.U32.HI R6, RZ, 0x8, R5 ;  /* 0x00000008ff067819 */ /* 0x000fe40000011605 */
[----:B------:R-:W-:Y:S02]  /*7800*/  LOP3.LUT R5, R7, 0xff, RZ, 0xc0, !PT ;  /* 0x000000ff07057812 */ /* 0x000fe400078ec0ff */
[----:B------:R-:W-:Y:S01]  /*7810*/  SHF.R.U32.HI R13, RZ, 0x10, R3 ;  /* 0x00000010ff0d7819 */ /* 0x000fe20000011603 */
[----:B------:R-:W-:Y:S01]  /*7820*/  FADD.FTZ R31, R133, -R14 ;  /* 0x8000000e851f7221 */ /* 0x000fe20000010000 */
[----:B------:R-:W-:Y:S01]  /*7830*/  PRMT R16, R16, 0x5410, R6 ;  /* 0x0000541010107816 */ /* 0x000fe20000000006 */
[--C-:B-1----:R-:W-:Y:S01]  /*7840*/  FFMA.FTZ R4, R180, UR32, -R22.reuse ;  /* 0x00000020b4047c23 */ /* 0x102fe20008010816 */
[----:B------:R-:W-:Y:S01]  /*7850*/  PRMT R29, R5, 0x5410, R15 ;  /* 0x00005410051d7816 */ /* 0x000fe2000000000f */
[----:B------:R-:W-:Y:S01]  /*7860*/  FFMA.FTZ R15, R172, UR32, -R22 ;  /* 0x00000020ac0f7c23 */ /* 0x000fe20008010816 */
[----:B------:R-:W-:Y:S01]  /*7870*/  LOP3.LUT R14, R3, 0xff, RZ, 0xc0, !PT ;  /* 0x000000ff030e7812 */ /* 0x000fe200078ec0ff */
[----:B------:R1:W-:Y:S01]  /*7880*/  MUFU.EX2 R234, R4 ;  /* 0x0000000400ea7308 */ /* 0x0003e20000000800 */
[----:B------:R-:W-:-:S02]  /*7890*/  SHF.R.U32.HI R7, RZ, 0x18, R3 ;  /* 0x00000018ff077819 */ /* 0x000fc40000011603 */
[----:B------:R-:W-:-:S05]  /*78a0*/  SHF.R.U32.HI R6, RZ, 0x8, R17 ;  /* 0x00000008ff067819 */ /* 0x000fca0000011611 */
[----:B------:R4:W5:Y:S01]  /*78b0*/  MUFU.EX2 R206, R15 ;  /* 0x0000000f00ce7308 */ /* 0x0009620000000800 */
[----:B-1----:R-:W-:Y:S02]  /*78c0*/  LOP3.LUT R4, R3, 0xffff, RZ, 0xc0, !PT ;  /* 0x0000ffff03047812 */ /* 0x002fe400078ec0ff */
[----:B------:R-:W-:Y:S02]  /*78d0*/  LOP3.LUT R3, R13, 0xff, RZ, 0xc0, !PT ;  /* 0x000000ff0d037812 */ /* 0x000fe400078ec0ff */
[----:B------:R-:W-:Y:S02]  /*78e0*/  PRMT R13, R23, 0x5410, R6 ;  /* 0x00005410170d7816 */ /* 0x000fe40000000006 */
[----:B------:R-:W-:Y:S02]  /*78f0*/  PRMT R23, R3, 0x5410, R7 ;  /* 0x0000541003177816 */ /* 0x000fe40000000007 */
[--C-:B------:R-:W-:Y:S01]  /*7900*/  HSET2.LE.AND R6, R25, R0.reuse, PT ;  /* 0x0000000019067233 */ /* 0x100fe20003803000 */
[----:B----4-:R-:W-:Y:S01]  /*7910*/  FMUL.FTZ R15, R24, UR32 ;  /* 0x00000020180f7c20 */ /* 0x010fe20008410000 */
[----:B------:R-:W-:-:S02]  /*7920*/  HSET2.LE.AND R7, R26, R0, PT ;  /* 0x000000001a077233 */ /* 0x000fc40003803000 */
[----:B------:R-:W1:Y:S01]  /*7930*/  LDSM.16.MT88.4 R24, [R213+0xa000] ;  /* 0x00a00000d518783b */ /* 0x000e620000004200 */
[----:B------:R-:W-:Y:S02]  /*7940*/  MOV R180, R177 ;  /* 0x000000b100b47202 */ /* 0x000fe40000000f00 */
[----:B------:R-:W-:Y:S02]  /*7950*/  SHF.R.U32.HI R4, RZ, 0x8, R4 ;  /* 0x00000008ff047819 */ /* 0x000fe40000011604 */
[----:B--2---:R-:W-:Y:S02]  /*7960*/  F2FP.BF16.F32.PACK_AB R3, R178, R180 ;  /* 0x000000b4b203723e */ /* 0x004fe400000010ff */
[----:B------:R-:W-:Y:S02]  /*7970*/  PRMT R17, R14, 0x5410, R4 ;  /* 0x000054100e117816 */ /* 0x000fe40000000004 */
[----:B---3--:R-:W-:Y:S01]  /*7980*/  F2FP.BF16.F32.PACK_AB R4, R176, R189 ;  /* 0x000000bdb004723e */ /* 0x008fe200000010ff */
[----:B------:R-:W-:Y:S01]  /*7990*/  FMUL.FTZ R14, R31, UR32 ;  /* 0x000000201f0e7c20 */ /* 0x000fe20008410000 */
[----:B------:R-:W-:-:S02]  /*79a0*/  LOP3.LUT R5, R18, 0xff, RZ, 0xc0, !PT ;  /* 0x000000ff12057812 */ /* 0x000fc400078ec0ff */
[----:B------:R-:W-:Y:S02]  /*79b0*/  LOP3.LUT R6, R6, R3, RZ, 0xc0, !PT ;  /* 0x0000000306067212 */ /* 0x000fe400078ec0ff */
[--C-:B------:R-:W-:Y:S01]  /*79c0*/  HSET2.LE.AND R13, R13, R0.reuse, PT ;  /* 0x000000000d0d7233 */ /* 0x100fe20003803000 */
[----:B------:R-:W-:Y:S01]  /*79d0*/  FMUL.FTZ R30, R30, UR32 ;  /* 0x000000201e1e7c20 */ /* 0x000fe20008410000 */
[----:B------:R-:W-:Y:S02]  /*79e0*/  LOP3.LUT R7, R7, R4, RZ, 0xc0, !PT ;  /* 0x0000000407077212 */ /* 0x000fe400078ec0ff */
[----:B------:R-:W-:Y:S02]  /*79f0*/  HSET2.LE.AND R3, R16, R0, PT ;  /* 0x0000000010037233 */ /* 0x000fe40003803000 */
[----:B------:R-:W-:Y:S02]  /*7a00*/  F2FP.BF16.F32.PACK_AB R18, R242, R183 ;  /* 0x000000b7f212723e */ /* 0x000fe400000010ff */
[----:B------:R-:W-:Y:S01]  /*7a10*/  F2FP.BF16.F32.PACK_AB R4, R190, R198 ;  /* 0x000000c6be04723e */ /* 0x000fe200000010ff */
[----:B------:R-:W2:Y:S01]  /*7a20*/  MUFU.EX2 R14, R14 ;  /* 0x0000000e000e7308 */ /* 0x000ea20000000800 */
[----:B------:R-:W-:-:S02]  /*7a30*/  LOP3.LUT R18, R13, R18, RZ, 0xc0, !PT ;  /* 0x000000120d127212 */ /* 0x000fc400078ec0ff */
[----:B------:R-:W-:Y:S02]  /*7a40*/  LOP3.LUT R4, R3, R4, RZ, 0xc0, !PT ;  /* 0x0000000403047212 */ /* 0x000fe400078ec0ff */
[----:B------:R-:W-:Y:S02]  /*7a50*/  PRMT R19, R5, 0x5410, R19 ;  /* 0x0000541005137816 */ /* 0x000fe40000000013 */
[--C-:B------:R-:W-:Y:S01]  /*7a60*/  HSET2.LE.AND R3, R29, R0.reuse, PT ;  /* 0x000000001d037233 */ /* 0x100fe20003803000 */
[----:B------:R-:W3:Y:S01]  /*7a70*/  MUFU.EX2 R13, R30 ;  /* 0x0000001e000d7308 */ /* 0x000ee20000000800 */
[----:B------:R-:W-:Y:S01]  /*7a80*/  F2FP.BF16.F32.PACK_AB R5, R199, R197 ;  /* 0x000000c5c705723e */ /* 0x000fe200000010ff */
[----:B------:R-:W-:Y:S01]  /*7a90*/  FMUL.FTZ R20, R20, UR32 ;  /* 0x0000002014147c20 */ /* 0x000fe20008410000 */
[----:B------:R-:W-:Y:S02]  /*7aa0*/  HSET2.LE.AND R16, R17, R0, PT ;  /* 0x0000000011107233 */ /* 0x000fe40003803000 */
[----:B------:R-:W-:-:S02]  /*7ab0*/  LOP3.LUT R5, R3, R5, RZ, 0xc0, !PT ;  /* 0x0000000503057212 */ /* 0x000fc400078ec0ff */
[----:B------:R-:W-:Y:S02]  /*7ac0*/  HSET2.LE.AND R3, R19, R0, PT ;  /* 0x0000000013037233 */ /* 0x000fe40003803000 */
[----:B------:R-:W-:Y:S01]  /*7ad0*/  F2FP.BF16.F32.PACK_AB R17, R185, R175 ;  /* 0x000000afb911723e */ /* 0x000fe200000010ff */
[----:B------:R-:W4:Y:S01]  /*7ae0*/  MUFU.EX2 R20, R20 ;  /* 0x0000001400147308 */ /* 0x000f220000000800 */
[----:B-----5:R-:W-:Y:S02]  /*7af0*/  F2FP.BF16.F32.PACK_AB R19, R206, R234 ;  /* 0x000000eace13723e */ /* 0x020fe400000010ff */
[----:B------:R-:W-:Y:S02]  /*7b00*/  LOP3.LUT R16, R16, R17, RZ, 0xc0, !PT ;  /* 0x0000001110107212 */ /* 0x000fe400078ec0ff */
[----:B------:R-:W-:-:S03]  /*7b10*/  LOP3.LUT R19, R3, R19, RZ, 0xc0, !PT ;  /* 0x0000001303137212 */ /* 0x000fc600078ec0ff */
[----:B------:R-:W5:Y:S01]  /*7b20*/  MUFU.EX2 R15, R15 ;  /* 0x0000000f000f7308 */ /* 0x000f620000000800 */
[----:B------:R-:W-:Y:S02]  /*7b30*/  HSET2.LE.AND R17, R23, R0, PT ;  /* 0x0000000017117233 */ /* 0x000fe40003803000 */
[----:B------:R-:W-:Y:S01]  /*7b40*/  F2FP.BF16.F32.PACK_AB R3, R240, R241 ;  /* 0x000000f1f003723e */ /* 0x000fe200000010ff */
[-C--:B--2---:R-:W-:Y:S01]  /*7b50*/  FMUL.FTZ R140, R140, R14.reuse ;  /* 0x0000000e8c8c7220 */ /* 0x084fe20000410000 */
[----:B------:R-:W-:Y:S01]  /*7b60*/  FMUL.FTZ R141, R141, R14 ;  /* 0x0000000e8d8d7220 */ /* 0x000fe20000410000 */
[----:B---3--:R-:W-:Y:S01]  /*7b70*/  FMUL.FTZ R142, R142, R13 ;  /* 0x0000000d8e8e7220 */ /* 0x008fe20000410000 */
[----:B------:R-:W-:Y:S01]  /*7b80*/  LOP3.LUT R17, R17, R3, RZ, 0xc0, !PT ;  /* 0x0000000311117212 */ /* 0x000fe200078ec0ff */
[----:B------:R-:W-:Y:S01]  /*7b90*/  FMUL.FTZ R143, R143, R13 ;  /* 0x0000000d8f8f7220 */ /* 0x000fe20000410000 */
[-C--:B----4-:R-:W-:Y:S01]  /*7ba0*/  FMUL.FTZ R48, R48, R20.reuse ;  /* 0x0000001430307220 */ /* 0x090fe20000410000 */
[----:B------:R-:W-:-:S05]  /*7bb0*/  FMUL.FTZ R49, R49, R20 ;  /* 0x0000001431317220 */ /* 0x000fca0000410000 */
[----:B-1----:R-:W-:Y:S01]  /*7bc0*/  HMMA.16816.F32.BF16 R132, R16, R24, R140 ;  /* 0x000000181084723c */ /* 0x002fe2000004188c */
[-C--:B-----5:R-:W-:Y:S01]  /*7bd0*/  FMUL.FTZ R50, R50, R15.reuse ;  /* 0x0000000f32327220 */ /* 0x0a0fe20000410000 */
[----:B------:R-:W-:-:S07]  /*7be0*/  FMUL.FTZ R51, R51, R15 ;  /* 0x0000000f33337220 */ /* 0x000fce0000410000 */
[C---:B------:R-:W-:Y:S01]  /*7bf0*/  HMMA.16816.F32.BF16 R140, R4.reuse, R34, R48 ;  /* 0x00000022048c723c */ /* 0x040fe20000041830 */
[----:B------:R-:W1:Y:S01]  /*7c00*/  LDSM.16.MT88.4 R48, [R217+0xb000] ;  /* 0x00b00000d930783b */ /* 0x000e620000004200 */
        /* <DEDUP_REMOVED lines=21> */
[----:B------:R-:W-:Y:S01]  /*7d60*/  IMAD.MOV.U32 R191, RZ, RZ, R250 ;  /* 0x000000ffffbf7224 */ /* 0x000fe200078e00fa */
[----:B------:R-:W-:Y:S01]  /*7d70*/  HMMA.16816.F32.BF16 R144, R4, R24, R144 ;  /* 0x000000180490723c */ /* 0x000fe20000041890 */
[----:B------:R-:W-:-:S02]  /*7d80*/  MOV R179, R135 ;  /* 0x0000008700b37202 */ /* 0x000fc40000000f00 */
[----:B------:R-:W-:Y:S02]  /*7d90*/  MOV R172, R133 ;  /* 0x0000008500ac7202 */ /* 0x000fe40000000f00 */
[----:B------:R-:W-:Y:S01]  /*7da0*/  MOV R3, R134 ;  /* 0x0000008600037202 */ /* 0x000fe20000000f00 */
[-C--:B------:R-:W-:Y:S01]  /*7db0*/  HMMA.16816.F32.BF16 R152, R4, R26.reuse, R152 ;  /* 0x0000001a0498723c */ /* 0x080fe20000041898 */
[----:B------:R-:W-:Y:S02]  /*7dc0*/  MOV R173, R132 ;  /* 0x0000008400ad7202 */ /* 0x000fe40000000f00 */
[----:B------:R-:W-:Y:S01]  /*7dd0*/  LOP3.LUT R23, R139, UR31, R28, 0x96, !PT ;  /* 0x0000001f8b177c12 */ /* 0x000fe2000f8e961c */
[----:B------:R-:W2:Y:S02]  /*7de0*/  LDSM.16.MT88.4 R132, [R218+0xa000] ;  /* 0x00a00000da84783b */ /* 0x000ea40000004200 */
[----:B------:R-:W-:Y:S02]  /*7df0*/  HMMA.16816.F32.BF16 R248, R16, R26, R148 ;  /* 0x0000001a10f8723c */ /* 0x000fe40000041894 */
[----:B------:R-:W-:Y:S04]  /*7e00*/  LDSM.16.MT88.4 R24, [R213+0xb000] ;  /* 0x00b00000d518783b */ /* 0x000fe80000004200 */
[-C--:B------:R-:W-:Y:S01]  /*7e10*/  HMMA.16816.F32.BF16 R208, R4, R32.reuse, R36 ;  /* 0x0000002004d0723c */ /* 0x080fe20000041824 */
[----:B------:R-:W3:Y:S04]  /*7e20*/  LDSM.16.MT88.4 R36, [R217+0xa000] ;  /* 0x00a00000d924783b */ /* 0x000ee80000004200 */
[----:B------:R-:W4:Y:S01]  /*7e30*/  LDSM.16.MT88.4 R28, [R215+0xb000] ;  /* 0x00b00000d71c783b */ /* 0x000f220000004200 */
[----:B------:R-:W-:Y:S03]  /*7e40*/  HMMA.16816.F32.BF16 R244, R16, R32, R40 ;  /* 0x0000002010f4723c */ /* 0x000fe60000041828 */
[----:B------:R-:W5:Y:S01]  /*7e50*/  LDSM.16.MT88.4 R40, [R218+0xb000] ;  /* 0x00b00000da28783b */ /* 0x000f620000004200 */
[-C--:B------:R-:W-:Y:S01]  /*7e60*/  FMUL.FTZ R168, R168, R20.reuse ;  /* 0x00000014a8a87220 */ /* 0x080fe20000410000 */
[----:B------:R-:W-:Y:S01]  /*7e70*/  FMUL.FTZ R169, R169, R20 ;  /* 0x00000014a9a97220 */ /* 0x000fe20000410000 */
[-C--:B------:R-:W-:Y:S01]  /*7e80*/  FMUL.FTZ R170, R170, R15.reuse ;  /* 0x0000000faaaa7220 */ /* 0x080fe20000410000 */
[----:B------:R-:W-:Y:S01]  /*7e90*/  FMUL.FTZ R171, R171, R15 ;  /* 0x0000000fabab7220 */ /* 0x000fe20000410000 */
[----:B------:R-:W-:-:S06]  /*7ea0*/  MOV R33, R176 ;  /* 0x000000b000217202 */ /* 0x000fcc0000000f00 */
[----:B-1----:R-:W-:Y:S07]  /*7eb0*/  HMMA.16816.F32.BF16 R136, R4, R50, R168 ;  /* 0x000000320488723c */ /* 0x002fee00000418a8 */
[----:B------:R-:W-:Y:S01]  /*7ec0*/  MOV R169, R3 ;  /* 0x0000000300a97202 */ /* 0x000fe20000000f00 */
[----:B------:R-:W-:Y:S01]  /*7ed0*/  FFMA.FTZ R3, R194, UR32, -R2 ;  /* 0x00000020c2037c23 */ /* 0x000fe20008010802 */
[-C--:B------:R-:W-:Y:S01]  /*7ee0*/  FMUL.FTZ R52, R52, R20.reuse ;  /* 0x0000001434347220 */ /* 0x080fe20000410000 */
[----:B------:R-:W-:-:S02]  /*7ef0*/  FMUL.FTZ R53, R53, R20 ;  /* 0x0000001435357220 */ /* 0x000fc40000410000 */
        /* <DEDUP_REMOVED lines=44> */
[----:B------:R-:W-:Y:S01]  /*81c0*/  MOV R192, R33 ;  /* 0x0000002100c07202 */ /* 0x000fe20000000f00 */
[----:B------:R-:W-:-:S02]  /*81d0*/  IMAD.MOV.U32 R33, RZ, RZ, R183 ;  /* 0x000000ffff217224 */ /* 0x000fc400078e00b7 */
[----:B------:R1:W-:Y:S01]  /*81e0*/  MUFU.EX2 R183, R3 ;  /* 0x0000000300b77308 */ /* 0x0003e20000000800 */
[C---:B--2---:R-:W-:Y:S01]  /*81f0*/  HMMA.16816.F32.BF16 R52, R4.reuse, R132, R52 ;  /* 0x000000840434723c */ /* 0x044fe20000041834 */
[-C--:B------:R-:W-:Y:S01]  /*8200*/  FMUL.FTZ R44, R44, R14.reuse ;  /* 0x0000000e2c2c7220 */ /* 0x080fe20000410000 */
[-C--:B------:R-:W-:Y:S01]  /*8210*/  FMUL.FTZ R45, R45, R14.reuse ;  /* 0x0000000e2d2d7220 */ /* 0x080fe20000410000 */
[-C--:B------:R-:W-:Y:S01]  /*8220*/  FMUL.FTZ R46, R46, R13.reuse ;  /* 0x0000000d2e2e7220 */ /* 0x080fe20000410000 */
[----:B------:R-:W-:Y:S02]  /*8230*/  FMUL.FTZ R47, R47, R13 ;  /* 0x0000000d2f2f7220 */ /* 0x000fe40000410000 */
[----:B------:R-:W-:Y:S01]  /*8240*/  HMMA.16816.F32.BF16 R64, R4, R134, R64 ;  /* 0x000000860440723c */ /* 0x000fe20000041840 */
[-C--:B------:R-:W-:Y:S01]  /*8250*/  FMUL.FTZ R88, R88, R14.reuse ;  /* 0x0000000e58587220 */ /* 0x080fe20000410000 */
[----:B------:R-:W-:-:S04]  /*8260*/  FMUL.FTZ R89, R89, R14 ;  /* 0x0000000e59597220 */ /* 0x000fc80000410000 */
[----:B---3--:R-:W-:Y:S01]  /*8270*/  HMMA.16816.F32.BF16 R68, R4, R36, R68 ;  /* 0x000000240444723c */ /* 0x008fe20000041844 */
[--C-:B-1----:R-:W-:Y:S01]  /*8280*/  FFMA.FTZ R3, R186, UR32, -R2.reuse ;  /* 0x00000020ba037c23 */ /* 0x102fe20008010802 */
[----:B------:R-:W-:-:S04]  /*8290*/  FFMA.FTZ R2, R181, UR32, -R2 ;  /* 0x00000020b5027c23 */ /* 0x000fc80008010802 */
[C---:B------:R-:W-:Y:S01]  /*82a0*/  HMMA.16816.F32.BF16 R80, R4.reuse, R38, R80 ;  /* 0x000000260450723c */ /* 0x040fe20000041850 */
[-C--:B------:R-:W-:Y:S01]  /*82b0*/  FMUL.FTZ R90, R90, R13.reuse ;  /* 0x0000000d5a5a7220 */ /* 0x080fe20000410000 */
[----:B------:R-:W-:Y:S04]  /*82c0*/  MUFU.EX2 R181, R2 ;  /* 0x0000000200b57308 */ /* 0x000fe80000000800 */
[----:B------:R-:W-:Y:S01]  /*82d0*/  HMMA.16816.F32.BF16 R84, R4, R24, R84 ;  /* 0x000000180454723c */ /* 0x000fe20000041854 */
[----:B------:R-:W-:-:S05]  /*82e0*/  FMUL.FTZ R91, R91, R13 ;  /* 0x0000000d5b5b7220 */ /* 0x000fca0000410000 */
[C---:B------:R-:W-:Y:S06]  /*82f0*/  HMMA.16816.F32.BF16 R96, R4.reuse, R26, R96 ;  /* 0x0000001a0460723c */ /* 0x040fec0000041860 */
[C---:B----4-:R-:W-:Y:S06]  /*8300*/  HMMA.16816.F32.BF16 R100, R4.reuse, R28, R100 ;  /* 0x0000001c0464723c */ /* 0x050fec0000041864 */
[C---:B------:R-:W-:Y:S06]  /*8310*/  HMMA.16816.F32.BF16 R112, R4.reuse, R30, R112 ;  /* 0x0000001e0470723c */ /* 0x040fec0000041870 */
[C---:B-----5:R-:W-:Y:S06]  /*8320*/  HMMA.16816.F32.BF16 R156, R4.reuse, R40, R156 ;  /* 0x00000028049c723c */ /* 0x060fec000004189c */
[C---:B------:R-:W-:Y:S06]  /*8330*/  HMMA.16816.F32.BF16 R120, R4.reuse, R42, R120 ;  /* 0x0000002a0478723c */ /* 0x040fec0000041878 */
[----:B------:R-:W-:Y:S01]  /*8340*/  HMMA.16816.F32.BF16 R124, R4, R48, R124 ;  /* 0x00000030047c723c */ /* 0x000fe2000004187c */
[----:B------:R-:W-:-:S06]  /*8350*/  MOV R171, R189 ;  /* 0x000000bd00ab7202 */ /* 0x000fcc0000000f00 */
[----:B------:R-:W-:Y:S02]  /*8360*/  MOV R6, R185 ;  /* 0x000000b900067202 */ /* 0x000fe40000000f00 */
[----:B------:R1:W2:Y:S01]  /*8370*/  MUFU.EX2 R185, R3 ;  /* 0x0000000300b97308 */ /* 0x0002a20000000800 */
[----:B------:R-:W-:Y:S01]  /*8380*/  MOV R7, R178 ;  /* 0x000000b200077202 */ /* 0x000fe20000000f00 */
[----:B------:R-:W-:Y:S01]  /*8390*/  FFMA.FTZ R4, R204, UR32, -R8 ;  /* 0x00000020cc047c23 */ /* 0x000fe20008010808 */
[C---:B------:R-:W-:Y:S01]  /*83a0*/  HMMA.16816.F32.BF16 R200, R16.reuse, R34, R44 ;  /* 0x0000002210c8723c */ /* 0x040fe2000004182c */
[-C--:B------:R-:W-:Y:S01]  /*83b0*/  FMUL.FTZ R116, R116, R14.reuse ;  /* 0x0000000e74747220 */ /* 0x080fe20000410000 */
[----:B------:R-:W-:Y:S01]  /*83c0*/  MOV R186, R7 ;  /* 0x0000000700ba7202 */ /* 0x000fe20000000f00 */
[----:B------:R-:W-:Y:S01]  /*83d0*/  FMUL.FTZ R117, R117, R14 ;  /* 0x0000000e75757220 */ /* 0x000fe20000410000 */
[-C--:B------:R-:W-:Y:S01]  /*83e0*/  FMUL.FTZ R118, R118, R13.reuse ;  /* 0x0000000d76767220 */ /* 0x080fe20000410000 */
[----:B------:R-:W-:Y:S01]  /*83f0*/  FMUL.FTZ R119, R119, R13 ;  /* 0x0000000d77777220 */ /* 0x000fe20000410000 */
[----:B------:R-:W-:Y:S01]  /*8400*/  HMMA.16816.F32.BF16 R88, R16, R24, R88 ;  /* 0x000000181058723c */ /* 0x000fe20000041858 */
[----:B------:R-:W-:Y:S01]  /*8410*/  MOV R46, R171 ;  /* 0x000000ab002e7202 */ /* 0x000fe20000000f00 */
[----:B-1----:R-:W-:-:S04]  /*8420*/  IMAD.WIDE.U32 R2, R23, -0x2daee0ad, RZ ;  /* 0xd2511f5317027825 */ /* 0x002fc800078e00ff */
[-C--:B------:R-:W-:Y:S01]  /*8430*/  FMUL.FTZ R164, R164, R14.reuse ;  /* 0x0000000ea4a47220 */ /* 0x080fe20000410000 */
[C---:B------:R-:W-:Y:S01]  /*8440*/  LOP3.LUT R5, R2.reuse, 0xffff, RZ, 0xc0, !PT ;  /* 0x0000ffff02057812 */ /* 0x040fe200078ec0ff */
[----:B------:R-:W-:Y:S01]  /*8450*/  IMAD.MOV.U32 R171, RZ, RZ, R175 ;  /* 0x000000ffffab7224 */ /* 0x000fe200078e00af */
[--C-:B------:R-:W-:Y:S01]  /*8460*/  SHF.R.U32.HI R7, RZ, 0x10, R2.reuse ;  /* 0x00000010ff077819 */ /* 0x100fe20000011602 */
[----:B------:R1:W-:Y:S01]  /*8470*/  MUFU.EX2 R175, R4 ;  /* 0x0000000400af7308 */ /* 0x0003e20000000800 */
[----:B------:R-:W-:Y:S01]  /*8480*/  LOP3.LUT R24, R2, 0xff, RZ, 0xc0, !PT ;  /* 0x000000ff02187812 */ /* 0x000fe200078ec0ff */
[-C--:B------:R-:W-:Y:S01]  /*8490*/  FMUL.FTZ R165, R165, R14.reuse ;  /* 0x0000000ea5a57220 */ /* 0x080fe20000410000 */
[----:B------:R-:W-:Y:S01]  /*84a0*/  SHF.R.U32.HI R25, RZ, 0x18, R2 ;  /* 0x00000018ff197819 */ /* 0x000fe20000011602 */
[-C--:B------:R-:W-:Y:S01]  /*84b0*/  FMUL.FTZ R166, R166, R13.reuse ;  /* 0x0000000da6a67220 */ /* 0x080fe20000410000 */
[----:B------:R-:W-:Y:S01]  /*84c0*/  SHF.R.U32.HI R5, RZ, 0x8, R5 ;  /* 0x00000008ff057819 */ /* 0x000fe20000011605 */
[----:B------:R-:W-:Y:S01]  /*84d0*/  FMUL.FTZ R167, R167, R13 ;  /* 0x0000000da7a77220 */ /* 0x000fe20000410000 */
[----:B------:R-:W-:Y:S01]  /*84e0*/  LOP3.LUT R2, R3, UR36, R174, 0x96, !PT ;  /* 0x0000002403027c12 */ /* 0x000fe2000f8e96ae */
[----:B------:R-:W-:Y:S01]  /*84f0*/  IMAD.MOV.U32 R168, RZ, RZ, R172 ;  /* 0x000000ffffa87224 */ /* 0x000fe200078e00ac */
[----:B------:R-:W-:Y:S01]  /*8500*/  MOV R32, R199 ;  /* 0x000000c700207202 */ /* 0x000fe20000000f00 */
[--C-:B------:R-:W-:Y:S01]  /*8510*/  FFMA.FTZ R23, R187, UR32, -R8.reuse ;  /* 0x00000020bb177c23 */ /* 0x100fe20008010808 */
[----:B------:R-:W-:Y:S01]  /*8520*/  MOV R172, R177 ;  /* 0x000000b100ac7202 */ /* 0x000fe20000000f00 */
[-C--:B------:R-:W-:Y:S01]  /*8530*/  FMUL.FTZ R56, R56, R14.reuse ;  /* 0x0000000e38387220 */ /* 0x080fe20000410000 */
[----:B------:R-:W-:Y:S01]  /*8540*/  LOP3.LUT R7, R7, 0xff, RZ, 0xc0, !PT ;  /* 0x000000ff07077812 */ /* 0x000fe200078ec0ff */
[-C--:B------:R-:W-:Y:S01]  /*8550*/  FMUL.FTZ R57, R57, R14.reuse ;  /* 0x0000000e39397220 */ /* 0x080fe20000410000 */
[--C-:B-1----:R-:W-:Y:S01]  /*8560*/  FFMA.FTZ R4, R193, UR32, -R8.reuse ;  /* 0x00000020c1047c23 */ /* 0x102fe20008010808 */
[-C--:B------:R-:W-:Y:S01]  /*8570*/  FMUL.FTZ R58, R58, R13.reuse ;  /* 0x0000000d3a3a7220 */ /* 0x080fe20000410000 */
[-C--:B------:R-:W-:Y:S01]  /*8580*/  FMUL.FTZ R59, R59, R13.reuse ;  /* 0x0000000d3b3b7220 */ /* 0x080fe20000410000 */
[-C--:B------:R-:W-:Y:S01]  /*8590*/  FMUL.FTZ R60, R60, R14.reuse ;  /* 0x0000000e3c3c7220 */ /* 0x080fe20000410000 */
[----:B------:R-:W-:Y:S01]  /*85a0*/  FMUL.FTZ R61, R61, R14 ;  /* 0x0000000e3d3d7220 */ /* 0x000fe20000410000 */
[-C--:B------:R-:W-:Y:S01]  /*85b0*/  FMUL.FTZ R62, R62, R13.reuse ;  /* 0x0000000d3e3e7220 */ /* 0x080fe20000410000 */
[-C--:B------:R-:W-:Y:S01]  /*85c0*/  FMUL.FTZ R63, R63, R13.reuse ;  /* 0x0000000d3f3f7220 */ /* 0x080fe20000410000 */
[----:B------:R-:W-:Y:S01]  /*85d0*/  MOV R187, R180 ;  /* 0x000000b400bb7202 */ /* 0x000fe20000000f00 */
[----:B------:R-:W-:Y:S01]  /*85e0*/  FMUL.FTZ R104, R104, R14 ;  /* 0x0000000e68687220 */ /* 0x000fe20000410000 */
[----:B------:R-:W-:Y:S01]  /*85f0*/  MOV R174, R6 ;  /* 0x0000000600ae7202 */ /* 0x000fe20000000f00 */
[-C--:B------:R-:W-:Y:S01]  /*8600*/  FMUL.FTZ R105, R105, R14.reuse ;  /* 0x0000000e69697220 */ /* 0x080fe20000410000 */
[----:B------:R-:W-:Y:S01]  /*8610*/  PRMT R3, R24, 0x5410, R5 ;  /* 0x0000541018037816 */ /* 0x000fe20000000005 */
[-C--:B------:R-:W-:Y:S01]  /*8620*/  FMUL.FTZ R106, R106, R13.reuse ;  /* 0x0000000d6a6a7220 */ /* 0x080fe20000410000 */
[-C--:B------:R-:W-:Y:S01]  /*8630*/  FMUL.FTZ R107, R107, R13.reuse ;  /* 0x0000000d6b6b7220 */ /* 0x080fe20000410000 */
[-C--:B------:R-:W-:Y:S01]  /*8640*/  FMUL.FTZ R108, R108, R14.reuse ;  /* 0x0000000e6c6c7220 */ /* 0x080fe20000410000 */
[-C--:B------:R-:W-:Y:S01]  /*8650*/  FMUL.FTZ R109, R109, R14.reuse ;  /* 0x0000000e6d6d7220 */ /* 0x080fe20000410000 */
[-C--:B------:R-:W-:Y:S01]  /*8660*/  FMUL.FTZ R110, R110, R13.reuse ;  /* 0x0000000d6e6e7220 */ /* 0x080fe20000410000 */
[-C--:B------:R-:W-:Y:S01]  /*8670*/  FMUL.FTZ R111, R111, R13.reuse ;  /* 0x0000000d6f6f7220 */ /* 0x080fe20000410000 */
[----:B------:R1:W-:Y:S01]  /*8680*/  MUFU.EX2 R180, R4 ;  /* 0x0000000400b47308 */ /* 0x0003e20000000800 */
[----:B------:R-:W-:Y:S01]  /*8690*/  FFMA.FTZ R6, R195, UR32, -R8 ;  /* 0x00000020c3067c23 */ /* 0x000fe20008010808 */
[----:B------:R-:W-:Y:S01]  /*86a0*/  SHF.R.U32.HI R5, RZ, 0x10, R2 ;  /* 0x00000010ff057819 */ /* 0x000fe20000011602 */
[C---:B------:R-:W-:Y:S01]  /*86b0*/  HMMA.16816.F32.BF16 R116, R16.reuse, R40, R116 ;  /* 0x000000281074723c */ /* 0x040fe20000041874 */
        /* <DEDUP_REMOVED lines=12> */
[----:B------:R-:W-:Y:S01]  /*8780*/  MOV R47, R32 ;  /* 0x00000020002f7202 */ /* 0x000fe20000000f00 */
[-C--:B------:R-:W-:Y:S01]  /*8790*/  FMUL.FTZ R160, R160, R14.reuse ;  /* 0x0000000ea0a07220 */ /* 0x080fe20000410000 */
[----:B-1----:R-:W-:Y:S01]  /*87a0*/  LOP3.LUT R4, R2, 0xffff, RZ, 0xc0, !PT ;  /* 0x0000ffff02047812 */ /* 0x002fe200078ec0ff */
[----:B------:R-:W-:Y:S01]  /*87b0*/  FMUL.FTZ R161, R161, R14 ;  /* 0x0000000ea1a17220 */ /* 0x000fe20000410000 */
[-C--:B------:R-:W-:Y:S01]  /*87c0*/  FMUL.FTZ R162, R162, R13.reuse ;  /* 0x0000000da2a27220 */ /* 0x080fe20000410000 */
[----:B------:R-:W-:Y:S01]  /*87d0*/  FMUL.FTZ R163, R163, R13 ;  /* 0x0000000da3a37220 */ /* 0x000fe20000410000 */
[----:B------:R-:W-:Y:S01]  /*87e0*/  MOV R40, R173 ;  /* 0x000000ad00287202 */ /* 0x000fe20000000f00 */
[----:B------:R-:W-:Y:S01]  /*87f0*/  HMMA.16816.F32.BF16 R164, R16, R48, R164 ;  /* 0x0000003010a4723c */ /* 0x000fe200000418a4 */
[----:B------:R-:W-:Y:S01]  /*8800*/  PRMT R7, R7, 0x5410, R25 ;  /* 0x0000541007077816 */ /* 0x000fe20000000019 */
[----:B------:R1:W3:Y:S01]  /*8810*/  MUFU.EX2 R173, R23 ;  /* 0x0000001700ad7308 */ /* 0x0002e20000000800 */
[----:B------:R-:W-:Y:S01]  /*8820*/  IMAD.MOV.U32 R148, RZ, RZ, R198 ;  /* 0x000000ffff947224 */ /* 0x000fe200078e00c6 */
[----:B------:R-:W-:-:S02]  /*8830*/  MOV R149, R197 ;  /* 0x000000c500957202 */ /* 0x000fc40000000f00 */
[----:B------:R-:W-:Y:S02]  /*8840*/  MOV R151, R191 ;  /* 0x000000bf00977202 */ /* 0x000fe40000000f00 */
[----:B------:R-:W-:Y:S02]  /*8850*/  MOV R48, R172 ;  /* 0x000000ac00307202 */ /* 0x000fe40000000f00 */
[----:B------:R-:W-:Y:S01]  /*8860*/  MOV R150, R190 ;  /* 0x000000be00967202 */ /* 0x000fe20000000f00 */
[----:B------:R4:W5:Y:S01]  /*8870*/  MUFU.EX2 R172, R6 ;  /* 0x0000000600ac7308 */ /* 0x0009620000000800 */
[----:B------:R-:W-:Y:S02]  /*8880*/  LOP3.LUT R24, R2, 0xff, RZ, 0xc0, !PT ;  /* 0x000000ff02187812 */ /* 0x000fe400078ec0ff */
[----:B------:R-:W-:Y:S01]  /*8890*/  LOP3.LUT R8, R5, 0xff, RZ, 0xc0, !PT ;  /* 0x000000ff05087812 */ /* 0x000fe200078ec0ff */
[----:B------:R-:W-:Y:S01]  /*88a0*/  HMMA.16816.F32.BF16 R56, R16, R132, R56 ;  /* 0x000000841038723c */ /* 0x000fe20000041838 */
[----:B------:R-:W-:-:S02]  /*88b0*/  MOV R193, R46 ;  /* 0x0000002e00c17202 */ /* 0x000fc40000000f00 */
[----:B-1----:R-:W-:-:S03]  /*88c0*/  SHF.R.U32.HI R23, RZ, 0x18, R2 ;  /* 0x00000018ff177819 */ /* 0x002fc60000011602 */
[C---:B------:R-:W-:Y:S01]  /*88d0*/  HMMA.16816.F32.BF16 R196, R16.reuse, R134, R60 ;  /* 0x0000008610c4723c */ /* 0x040fe2000004183c */
[----:B------:R-:W-:Y:S01]  /*88e0*/  MOV R195, R47 ;  /* 0x0000002f00c37202 */ /* 0x000fe20000000f00 */
[----:B------:R-:W-:Y:S01]  /*88f0*/  LDSM.16.MT88.4 R60, [R218+0xa800] ;  /* 0x00a80000da3c783b */ /* 0x000fe20000004200 */
[----:B------:R-:W-:Y:S02]  /*8900*/  HSET2.LE.AND R5, R7, R0, PT ;  /* 0x0000000007057233 */ /* 0x000fe40003803000 */
[----:B----4-:R-:W-:Y:S01]  /*8910*/  SHF.R.U32.HI R6, RZ, 0x8, R4 ;  /* 0x00000008ff067819 */ /* 0x010fe20000011604 */
[C---:B------:R-:W-:Y:S01]  /*8920*/  HMMA.16816.F32.BF16 R104, R16.reuse, R28, R104 ;  /* 0x0000001c1068723c */ /* 0x040fe20000041868 */
[----:B------:R-:W-:Y:S01]  /*8930*/  MOV R170, R179 ;  /* 0x000000b300aa7202 */ /* 0x000fe20000000f00 */
[----:B------:R-:W1:Y:S01]  /*8940*/  LDSM.16.MT88.4 R44, [R215+0xa800] ;  /* 0x00a80000d72c783b */ /* 0x000e620000004200 */
[----:B------:R-:W-:Y:S02]  /*8950*/  MOV R204, R33 ;  /* 0x0000002100cc7202 */ /* 0x000fe40000000f00 */
[----:B------:R-:W-:Y:S01]  /*8960*/  PRMT R7, R8, 0x5410, R23 ;  /* 0x0000541008077816 */ /* 0x000fe20000000017 */
[C---:B------:R-:W-:Y:S01]  /*8970*/  HMMA.16816.F32.BF16 R132, R16.reuse, R30, R108 ;  /* 0x0000001e1084723c */ /* 0x040fe2000004186c */
[----:B------:R-:W-:Y:S01]  /*8980*/  PRMT R6, R24, 0x5410, R6 ;  /* 0x0000541018067816 */ /* 0x000fe20000000006 */
[----:B------:R-:W-:Y:S01]  /*8990*/  IMAD.MOV.U32 R8, RZ, RZ, R149 ;  /* 0x000000ffff087224 */ /* 0x000fe200078e0095 */
[----:B------:R-:W-:Y:S01]  /*89a0*/  MOV R23, R148 ;  /* 0x0000009400177202 */ /* 0x000fe20000000f00 */
[----:B------:R-:W-:Y:S02]  /*89b0*/  LDSM.16.MT88.4 R108, [R215+0xb800] ;  /* 0x00b80000d76c783b */ /* 0x000fe40000004200 */
[C---:B------:R-:W-:Y:S06]  /*89c0*/  HMMA.16816.F32.BF16 R28, R16.reuse, R50, R128 ;  /* 0x00000032101c723c */ /* 0x040fec0000041880 */
[----:B------:R-:W-:Y:S01]  /*89d0*/  HMMA.16816.F32.BF16 R188, R16, R38, R76 ;  /* 0x0000002610bc723c */ /* 0x000fe2000004184c */
[----:B------:R-:W-:Y:S01]  /*89e0*/  MOV R130, R150 ;  /* 0x0000009600827202 */ /* 0x000fe20000000f00 */
[----:B------:R-:W-:Y:S01]  /*89f0*/  LDSM.16.MT88.4 R76, [R217+0xa800] ;  /* 0x00a80000d94c783b */ /* 0x000fe20000004200 */
[----:B------:R-:W-:-:S03]  /*8a00*/  MOV R131, R151 ;  /* 0x0000009700837202 */ /* 0x000fc60000000f00 */
[C---:B------:R-:W-:Y:S01]  /*8a10*/  HMMA.16816.F32.BF16 R176, R16.reuse, R26, R92 ;  /* 0x0000001a10b0723c */ /* 0x040fe2000004185c */
[----:B------:R-:W4:Y:S04]  /*8a20*/  LDSM.16.MT88.4 R148, [R213+0xa800] ;  /* 0x00a80000d594783b */ /* 0x000f280000004200 */
[----:B------:R-:W4:Y:S01]  /*8a30*/  LDSM.16.MT88.4 R92, [R213+0xb800] ;  /* 0x00b80000d55c783b */ /* 0x000f220000004200 */
[----:B------:R-:W-:Y:S03]  /*8a40*/  HMMA.16816.F32.BF16 R32, R16, R42, R160 ;  /* 0x0000002a1020723c */ /* 0x000fe600000418a0 */
[----:B------:R-:W4:Y:S04]  /*8a50*/  LDSM.16.MT88.4 R160, [R218+0xb800] ;  /* 0x00b80000daa0783b */ /* 0x000f280000004200 */
[----:B------:R-:W4:Y:S01]  /*8a60*/  LDSM.16.MT88.4 R24, [R217+0xb800] ;  /* 0x00b80000d918783b */ /* 0x000f220000004200 */
[----:B------:R-:W-:-:S02]  /*8a70*/  HSET2.LE.AND R4, R3, R0, PT ;  /* 0x0000000003047233 */ /* 0x000fc40003803000 */
[----:B--2---:R-:W-:Y:S02]  /*8a80*/  F2FP.BF16.F32.PACK_AB R2, R181, R185 ;  /* 0x000000b9b502723e */ /* 0x004fe400000010ff */
[----:B---3--:R-:W-:Y:S02]  /*8a90*/  F2FP.BF16.F32.PACK_AB R3, R173, R180 ;  /* 0x000000b4ad03723e */ /* 0x008fe400000010ff */
[----:B------:R-:W-:Y:S02]  /*8aa0*/  MOV R43, R170 ;  /* 0x000000aa002b7202 */ /* 0x000fe40000000f00 */
[----:B------:R-:W-:Y:S02]  /*8ab0*/  MOV R49, R171 ;  /* 0x000000ab00317202 */ /* 0x000fe40000000f00 */
[----:B------:R-:W-:Y:S02]  /*8ac0*/  LOP3.LUT R170, R4, R2, RZ, 0xc0, !PT ;  /* 0x0000000204aa7212 */ /* 0x000fe400078ec0ff */
[----:B------:R-:W-:-:S02]  /*8ad0*/  LOP3.LUT R171, R5, R3, RZ, 0xc0, !PT ;  /* 0x0000000305ab7212 */ /* 0x000fc400078ec0ff */
[--C-:B------:R-:W-:Y:S02]  /*8ae0*/  HSET2.LE.AND R2, R6, R0.reuse, PT ;  /* 0x0000000006027233 */ /* 0x100fe40003803000 */
[----:B------:R-:W-:Y:S02]  /*8af0*/  HSET2.LE.AND R4, R7, R0, PT ;  /* 0x0000000007047233 */ /* 0x000fe40003803000 */
[----:B------:R-:W-:Y:S02]  /*8b00*/  F2FP.BF16.F32.PACK_AB R3, R183, R194 ;  /* 0x000000c2b703723e */ /* 0x000fe400000010ff */
[----:B-----5:R-:W-:Y:S01]  /*8b10*/  F2FP.BF16.F32.PACK_AB R5, R172, R175 ;  /* 0x000000afac05723e */ /* 0x020fe200000010ff */
        /* <DEDUP_REMOVED lines=9> */
[----:B------:R-:W-:Y:S06]  /*8bb0*/  HMMA.16816.F32.BF16 R72, R16, R36, R72 ;  /* 0x000000241048723c */ /* 0x000fec0000041848 */
[C---:B-1----:R-:W-:Y:S06]  /*8bc0*/  HMMA.16816.F32.BF16 R36, R168.reuse, R44, R208 ;  /* 0x0000002ca824723c */ /* 0x042fec00000418d0 */
[----:B----4-:R-:W-:Y:S01]  /*8bd0*/  HMMA.16816.F32.BF16 R144, R168, R148, R144 ;  /* 0x00000094a890723c */ /* 0x010fe20000041890 */
[----:B------:R-:W-:Y:S01]  /*8be0*/  MOV R209, R48 ;  /* 0x0000003000d17202 */ /* 0x000fe20000000f00 */
[----:B------:R-:W-:-:S04]  /*8bf0*/  IMAD.MOV.U32 R208, RZ, RZ, R49 ;  /* 0x000000ffffd07224 */ /* 0x000fc800078e0031 */
        /* <DEDUP_REMOVED lines=14> */
[----:B------:R1:W-:Y:S01]  /*8ce0*/  MUFU.EX2 R136, R2 ;  /* 0x0000000200887308 */ /* 0x0003e20000000800 */
[----:B------:R-:W-:Y:S01]  /*8cf0*/  LOP3.LUT R3, R207, UR31, R184, 0x96, !PT ;  /* 0x0000001fcf037c12 */ /* 0x000fe2000f8e96b8 */
[--C-:B------:R-:W-:Y:S01]  /*8d00*/  FFMA.FTZ R4, R205, UR32, -R21.reuse ;  /* 0x00000020cd047c23 */ /* 0x100fe20008010815 */
[----:B-1----:R-:W-:-:S05]  /*8d10*/  FFMA.FTZ R2, R231, UR32, -R21 ;  /* 0x00000020e7027c23 */ /* 0x002fca0008010815 */
[----:B------:R1:W-:Y:S01]  /*8d20*/  MUFU.EX2 R137, R2 ;  /* 0x0000000200897308 */ /* 0x0003e20000000800 */
[----:B------:R-:W-:Y:S01]  /*8d30*/  MOV R184, R8 ;  /* 0x0000000800b87202 */ /* 0x000fe20000000f00 */
[----:B------:R-:W-:-:S06]  /*8d40*/  FFMA.FTZ R5, R230, UR32, -R22 ;  /* 0x00000020e6057c23 */ /* 0x000fcc0008010816 */
[----:B------:R-:W-:Y:S01]  /*8d50*/  MUFU.EX2 R138, R4 ;  /* 0x00000004008a7308 */ /* 0x000fe20000000800 */
[----:B-1----:R-:W-:-:S07]  /*8d60*/  FFMA.FTZ R2, R229, UR32, -R21 ;  /* 0x00000020e5027c23 */ /* 0x002fce0008010815 */
[----:B------:R1:W2:Y:S01]  /*8d70*/  MUFU.EX2 R139, R2 ;  /* 0x00000002008b7308 */ /* 0x0002a20000000800 */
[----:B------:R-:W-:Y:S01]  /*8d80*/  MOV R207, R23 ;  /* 0x0000001700cf7202 */ /* 0x000fe20000000f00 */
[----:B-1----:R-:W-:-:S05]  /*8d90*/  IMAD.WIDE.U32 R2, R3, -0x2daee0ad, RZ ;  /* 0xd2511f5303027825 */ /* 0x002fca00078e00ff */
[----:B------:R-:W-:Y:S02]  /*8da0*/  LOP3.LUT R4, R3, UR36, R182, 0x96, !PT ;  /* 0x0000002403047c12 */ /* 0x000fe4000f8e96b6 */
[C---:B------:R-:W-:Y:S02]  /*8db0*/  LOP3.LUT R3, R2.reuse, 0xffff, RZ, 0xc0, !PT ;  /* 0x0000ffff02037812 */ /* 0x040fe400078ec0ff */
[----:B------:R-:W-:Y:S02]  /*8dc0*/  LOP3.LUT R6, R2, 0xff, RZ, 0xc0, !PT ;  /* 0x000000ff02067812 */ /* 0x000fe400078ec0ff */
[--C-:B------:R-:W-:Y:S02]  /*8dd0*/  SHF.R.U32.HI R8, RZ, 0x10, R2.reuse ;  /* 0x00000010ff087819 */ /* 0x100fe40000011602 */
[----:B------:R-:W-:Y:S01]  /*8de0*/  SHF.R.U32.HI R18, RZ, 0x18, R2 ;  /* 0x00000018ff127819 */ /* 0x000fe20000011602 */
[----:B------:R-:W-:Y:S01]  /*8df0*/  FFMA.FTZ R2, R228, UR32, -R22 ;  /* 0x00000020e4027c23 */ /* 0x000fe20008010816 */
[----:B------:R-:W-:Y:S01]  /*8e00*/  SHF.R.U32.HI R3, RZ, 0x8, R3 ;  /* 0x00000008ff037819 */ /* 0x000fe20000011603 */
[----:B------:R1:W-:Y:S03]  /*8e10*/  MUFU.EX2 R23, R5 ;  /* 0x0000000500177308 */ /* 0x0003e60000000800 */
[----:B------:R-:W-:-:S05]  /*8e20*/  PRMT R16, R6, 0x5410, R3 ;  /* 0x0000541006107816 */ /* 0x000fca0000000003 */
[----:B------:R3:W4:Y:S01]  /*8e30*/  MUFU.EX2 R21, R2 ;  /* 0x0000000200157308 */ /* 0x0007220000000800 */
[----:B------:R-:W-:Y:S02]  /*8e40*/  LOP3.LUT R6, R4, 0xff, RZ, 0xc0, !PT ;  /* 0x000000ff04067812 */ /* 0x000fe400078ec0ff */
[----:B------:R-:W-:Y:S02]  /*8e50*/  LOP3.LUT R8, R8, 0xff, RZ, 0xc0, !PT ;  /* 0x000000ff08087812 */ /* 0x000fe400078ec0ff */
[--C-:B-1----:R-:W-:Y:S02]  /*8e60*/  SHF.R.U32.HI R5, RZ, 0x10, R4.reuse ;  /* 0x00000010ff057819 */ /* 0x102fe40000011604 */
[----:B---3--:R-:W-:Y:S02]  /*8e70*/  LOP3.LUT R2, R4, 0xffff, RZ, 0xc0, !PT ;  /* 0x0000ffff04027812 */ /* 0x008fe400078ec0ff */
[----:B------:R-:W-:Y:S02]  /*8e80*/  SHF.R.U32.HI R4, RZ, 0x18, R4 ;  /* 0x00000018ff047819 */ /* 0x000fe40000011604 */
[----:B------:R-:W-:-:S02]  /*8e90*/  SHF.R.U32.HI R3, RZ, 0x8, R2 ;  /* 0x00000008ff037819 */ /* 0x000fc40000011602 */
[----:B------:R-:W-:Y:S01]  /*8ea0*/  LOP3.LUT R2, R5, 0xff, RZ, 0xc0, !PT ;  /* 0x000000ff05027812 */ /* 0x000fe200078ec0ff */
[--C-:B------:R-:W-:Y:S01]  /*8eb0*/  FFMA.FTZ R7, R235, UR32, -R22.reuse ;  /* 0x00000020eb077c23 */ /* 0x100fe20008010816 */
[----:B------:R-:W-:Y:S01]  /*8ec0*/  FFMA.FTZ R17, R232, UR32, -R22 ;  /* 0x00000020e8117c23 */ /* 0x000fe20008010816 */
[----:B------:R-:W-:Y:S02]  /*8ed0*/  PRMT R6, R6, 0x5410, R3 ;  /* 0x0000541006067816 */ /* 0x000fe40000000003 */
[----:B------:R-:W-:Y:S02]  /*8ee0*/  PRMT R4, R2, 0x5410, R4 ;  /* 0x0000541002047816 */ /* 0x000fe40000000004 */
[----:B------:R-:W-:Y:S01]  /*8ef0*/  HSET2.LE.AND R2, R16, R0, PT ;  /* 0x0000000010027233 */ /* 0x000fe20003803000 */
[----:B------:R-:W-:Y:S01]  /*8f00*/  MUFU.EX2 R19, R7 ;  /* 0x0000000700137308 */ /* 0x000fe20000000800 */
[----:B------:R-:W-:Y:S02]  /*8f10*/  PRMT R5, R8, 0x5410, R18 ;  /* 0x0000541008057816 */ /* 0x000fe40000000012 */
[----:B--2---:R-:W-:-:S02]  /*8f20*/  F2FP.BF16.F32.PACK_AB R3, R138, R139 ;  /* 0x0000008b8a03723e */ /* 0x004fc400000010ff */
[----:B------:R-:W-:-:S03]  /*8f30*/  MOV R211, R130 ;  /* 0x0000008200d37202 */ /* 0x000fc60000000f00 */
[----:B------:R-:W1:Y:S01]  /*8f40*/  MUFU.EX2 R8, R17 ;  /* 0x0000001100087308 */ /* 0x000e620000000800 */
[----:B------:R-:W-:Y:S02]  /*8f50*/  LOP3.LUT R130, R2, R3, RZ, 0xc0, !PT ;  /* 0x0000000302827212 */ /* 0x000fe400078ec0ff */
[--C-:B------:R-:W-:Y:S02]  /*8f60*/  HSET2.LE.AND R2, R5, R0.reuse, PT ;  /* 0x0000000005027233 */ /* 0x100fe40003803000 */
[----:B----4-:R-:W-:Y:S02]  /*8f70*/  F2FP.BF16.F32.PACK_AB R3, R21, R23 ;  /* 0x000000171503723e */ /* 0x010fe400000010ff */
[----:B------:R-:W-:Y:S02]  /*8f80*/  MOV R210, R131 ;  /* 0x0000008300d27202 */ /* 0x000fe40000000f00 */
[----:B------:R-:W-:Y:S02]  /*8f90*/  LOP3.LUT R131, R2, R3, RZ, 0xc0, !PT ;  /* 0x0000000302837212 */ /* 0x000fe400078ec0ff */
[----:B------:R-:W-:-:S02]  /*8fa0*/  HSET2.LE.AND R2, R6, R0, PT ;  /* 0x0000000006027233 */ /* 0x000fc40003803000 */
        /* <DEDUP_REMOVED lines=33> */
[C---:B------:R-:W-:Y:S06]  /*91c0*/  HMMA.16816.F32.BF16 R140, R128.reuse, R148, R40 ;  /* 0x00000094808c723c */ /* 0x040fec0000041828 */
[----:B------:R-:W-:Y:S07]  /*91d0*/  HMMA.16816.F32.BF16 R40, R128, R44, R244 ;  /* 0x0000002c8028723c */ /* 0x000fee00000418f4 */
[----:B------:R-:W-:Y:S01]  /*91e0*/  FADD.FTZ R245, R138, R3 ;  /* 0x000000038af57221 */ /* 0x000fe20000010000 */
[----:B------:R-:W-:-:S04]  /*91f0*/  FADD.FTZ R246, R21, R2 ;  /* 0x0000000215f67221 */ /* 0x000fc80000010000 */
[----:B------:R1:W-:Y:S04]  /*9200*/  STL [R1+0xc], R245 ;  /* 0x00000cf501007387 */ /* 0x0003e80000100800 */
[----:B------:R1:W-:Y:S01]  /*9210*/  STL [R1+0x8], R246 ;  /* 0x000008f601007387 */ /* 0x0003e20000100800 */
[----:B------:R-:W-:Y:S01]  /*9220*/  HMMA.16816.F32.BF16 R56, R128, R60, R56 ;  /* 0x0000003c8038723c */ /* 0x000fe20000041838 */
[----:B------:R-:W-:-:S05]  /*9230*/  FADD.FTZ R243, R181, R6 ;  /* 0x00000006b5f37221 */ /* 0x000fca0000010000 */
[----:B------:R-:W-:Y:S01]  /*9240*/  HMMA.16816.F32.BF16 R72, R128, R76, R72 ;  /* 0x0000004c8048723c */ /* 0x000fe20000041848 */
[----:B------:R-:W-:-:S05]  /*9250*/  FADD.FTZ R252, R173, R4 ;  /* 0x00000004adfc7221 */ /* 0x000fca0000010000 */
        /* <DEDUP_REMOVED lines=12> */
[----:B------:R-:W-:Y:S01]  /*9320*/  HMMA.16816.F32.BF16 R164, R128, R24, R164 ;  /* 0x0000001880a4723c */ /* 0x000fe200000418a4 */
[----:B------:R-:W-:Y:S02]  /*9330*/  MOV R135, R239 ;  /* 0x000000ef00877202 */ /* 0x000fe40000000f00 */
[----:B------:R-:W-:-:S03]  /*9340*/  MOV R133, R237 ;  /* 0x000000ed00857202 */ /* 0x000fc60000000f00 */
        /* <DEDUP_REMOVED lines=15> */
[----:B------:R-:W-:Y:S01]  /*9440*/  IMAD.U32 R2, RZ, RZ, UR10 ;  /* 0x0000000aff027e24 */ /* 0x000fe2000f8e00ff */
[----:B------:R-:W5:Y:S01]  /*9450*/  S2R R251, SR_TID.X ;  /* 0x0000000000fb7919 */ /* 0x000f620000002100 */
[----:B------:R-:W-:Y:S01]  /*9460*/  IMAD.U32 R5, RZ, RZ, UR10 ;  /* 0x0000000aff057e24 */ /* 0x000fe2000f8e00ff */
[----:B------:R-:W-:-:S03]  /*9470*/  UIADD3 UR4, UR11, UR4, URZ ;  /* 0x000000040b047290 */ /* 0x000fc6000fffe03f */
[----:B------:R-:W4:Y:S03]  /*9480*/  @!P3 LDC.64 R16, c[0x0][0x220] ;  /* 0x00008800ff10bb82 */ /* 0x000f260000000a00 */
[----:B------:R-:W-:-:S05]  /*9490*/  IMAD.U32 R4, RZ, RZ, UR4 ;  /* 0x00000004ff047e24 */ /* 0x000fca000f8e00ff */
[----:B------:R-:W4:Y:S01]  /*94a0*/  @!P2 LDC.64 R6, c[0x0][0x220] ;  /* 0x00008800ff06ab82 */ /* 0x000f220000000a00 */
[----:B------:R-:W-:Y:S01]  /*94b0*/  @P3 STS.128 [R227+0xa000], RZ ;  /* 0x00a000ffe3003388 */ /* 0x000fe20000000c00 */
[----:B-----5:R-:W-:-:S05]  /*94c0*/  IMAD.SHL.U32 R251, R251, 0x2, RZ ;  /* 0x00000002fbfb7824 */ /* 0x020fca00078e00ff */
[----:B------:R-:W-:Y:S02]  /*94d0*/  LOP3.LUT R251, R251, 0x6, RZ, 0xc0, !PT ;  /* 0x00000006fbfb7812 */ /* 0x000fe400078ec0ff */
[----:B--2---:R-:W-:-:S04]  /*94e0*/  LEA R2, P1, R2, R186, 0x5 ;  /* 0x000000ba02027211 */ /* 0x004fc800078228ff */
[C---:B------:R-:W-:Y:S02]  /*94f0*/  IADD3 R3, P0, R2.reuse, UR19, RZ ;  /* 0x0000001302037c10 */ /* 0x040fe4000ff1e0ff */
[----:B---3--:R-:W-:Y:S02]  /*9500*/  LEA.HI.X R4, R5, R193, R4, 0x5, P1 ;  /* 0x000000c105047211 */ /* 0x008fe400008f2c04 */
[C---:B-1----:R-:W-:Y:S02]  /*9510*/  @!P3 LEA R18, P5, R2.reuse, R18, 0x1 ;  /* 0x000000120212b211 */ /* 0x042fe400078a08ff */
[----:B----4-:R-:W-:Y:S02]  /*9520*/  @!P2 LEA R14, P1, R2, R14, 0x1 ;  /* 0x0000000e020ea211 */ /* 0x010fe400078208ff */
[----:B------:R-:W-:Y:S02]  /*9530*/  @!P3 LEA R16, P4, R3, R16, 0x1 ;  /* 0x000000100310b211 */ /* 0x000fe400078808ff */
[----:B------:R-:W-:-:S02]  /*9540*/  IADD3.X R5, R4, UR18, RZ, P0, !PT ;  /* 0x0000001204057c10 */ /* 0x000fc400087fe4ff */
[C-C-:B------:R-:W-:Y:S02]  /*9550*/  @!P3 LEA.HI.X R19, R2.reuse, R19, R4.reuse, 0x1, P5 ;  /* 0x000000130213b211 */ /* 0x140fe400028f0c04 */
[C---:B------:R-:W-:Y:S02]  /*9560*/  @!P2 LEA R6, P0, R3.reuse, R6, 0x1 ;  /* 0x000000060306a211 */ /* 0x040fe400078008ff */
[----:B------:R-:W-:Y:S01]  /*9570*/  @!P2 LEA.HI.X R15, R2, R15, R4, 0x1, P1 ;  /* 0x0000000f020fa211 */ /* 0x000fe200008f0c04 */
[----:B------:R-:W-:Y:S01]  /*9580*/  @!PT LDS RZ, [RZ] ;  /* 0x00000000fffff984 */ /* 0x000fe20000000800 */
[----:B------:R-:W-:Y:S01]  /*9590*/  @!PT LDS RZ, [RZ] ;  /* 0x00000000fffff984 */ /* 0x000fe20000000800 */
[----:B------:R-:W-:Y:S01]  /*95a0*/  @!PT LDS RZ, [RZ] ;  /* 0x00000000fffff984 */ /* 0x000fe20000000800 */
[----:B------:R-:W-:Y:S01]  /*95b0*/  @!P3 LDGSTS.E.BYPASS.LTC128B.128 [R227+0xa000], desc[UR20][R18.64] ;  /* 0x0a00000012e3bfae */ /* 0x000fe2000b901d54 */
        /* <DEDUP_REMOVED lines=9> */
[----:B------:R-:W-:Y:S02]  /*9650*/  VIADD R3, R2, 0x8 ;  /* 0x0000000802037836 */ /* 0x000fe40000000000 */
[----:B------:R-:W-:Y:S03]  /*9660*/  @P3 STS.128 [R227+0xa800], RZ ;  /* 0x00a800ffe3003388 */ /* 0x000fe60000000c00 */
[----:B------:R-:W-:Y:S01]  /*9670*/  ISETP.GE.AND P5, PT, R3, R10, PT ;  /* 0x0000000a0300720c */ /* 0x000fe20003fa6270 */
        /* <DEDUP_REMOVED lines=11> */
[----:B------:R-:W3:Y:S04]  /*9730*/  LDSM.16.M88.4 R20, [R214] ;  /* 0x00000000d614783b */ /* 0x000ee80000000200 */
[----:B------:R-:W-:Y:S04]  /*9740*/  LDSM.16.M88.4 R132, [R223] ;  /* 0x00000000df84783b */ /* 0x000fe80000000200 */
[----:B-1----:R-:W1:Y:S04]  /*9750*/  LDSM.16.M88.4 R16, [R214+0x2000] ;  /* 0x00200000d610783b */ /* 0x002e680000000200 */
[----:B------:R-:W-:Y:S04]  /*9760*/  LDSM.16.M88.4 R136, [R226] ;  /* 0x00000000e288783b */ /* 0x000fe80000000200 */
[----:B--2---:R-:W2:Y:S04]  /*9770*/  LDSM.16.M88.4 R4, [R216+0x2000] ;  /* 0x00200000d804783b */ /* 0x004ea80000000200 */
[----:B------:R-:W4:Y:S04]  /*9780*/  LDSM.16.M88.4 R32, [R216] ;  /* 0x00000000d820783b */ /* 0x000f280000000200 */
[----:B------:R-:W-:Y:S04]  /*9790*/  LDSM.16.M88.4 R172, [R220+0x8000] ;  /* 0x00800000dcac783b */ /* 0x000fe80000000200 */
[----:B------:R-:W-:Y:S04]  /*97a0*/  LDSM.16.M88.4 R176, [R220+0x8800] ;  /* 0x00880000dcb0783b */ /* 0x000fe80000000200 */
[----:B------:R-:W0:Y:S01]  /*97b0*/  LDGDEPBAR ;  /* 0x00000000000079af */ /* 0x000e220000000000 */
[C---:B---3--:R-:W-:Y:S06]  /*97c0*/  HMMA.16816.F32.BF16 R196, R20.reuse, R24, RZ ;  /* 0x0000001814c4723c */ /* 0x048fec00000418ff */
[----:B------:R-:W-:Y:S06]  /*97d0*/  HMMA.16816.F32.BF16 R204, R20, R26, RZ ;  /* 0x0000001a14cc723c */ /* 0x000fec00000418ff */
[C---:B-1----:R-:W-:Y:S06]  /*97e0*/  HMMA.16816.F32.BF16 R192, R16.reuse, R24, RZ ;  /* 0x0000001810c0723c */ /* 0x042fec00000418ff */
[C---:B------:R-:W-:Y:S01]  /*97f0*/  HMMA.16816.F32.BF16 R188, R16.reuse, R26, RZ ;  /* 0x0000001a10bc723c */ /* 0x040fe200000418ff */
[----:B------:R-:W1:Y:S05]  /*9800*/  LDSM.16.M88.4 R24, [R222+0x2000] ;  /* 0x00200000de18783b */ /* 0x000e6a0000000200 */
[C---:B------:R-:W-:Y:S06]  /*9810*/  HMMA.16816.F32.BF16 R184, R16.reuse, R28, RZ ;  /* 0x0000001c10b8723c */ /* 0x040fec00000418ff */
[----:B------:R-:W-:Y:S06]  /*9820*/  HMMA.16816.F32.BF16 R180, R16, R30, RZ ;  /* 0x0000001e10b4723c */ /* 0x000fec00000418ff */
[C---:B------:R-:W-:Y:S06]  /*9830*/  HMMA.16816.F32.BF16 R16, R20.reuse, R28, RZ ;  /* 0x0000001c1410723c */ /* 0x040fec00000418ff */
[----:B------:R-:W-:Y:S01]  /*9840*/  HMMA.16816.F32.BF16 R200, R20, R30, RZ ;  /* 0x0000001e14c8723c */ /* 0x000fe200000418ff */
[----:B------:R-:W3:Y:S05]  /*9850*/  LDSM.16.M88.4 R28, [R222] ;  /* 0x00000000de1c783b */ /* 0x000eea0000000200 */
[C---:B--2---:R-:W-:Y:S06]  /*9860*/  HMMA.16816.F32.BF16 R208, R4.reuse, R132, R192 ;  /* 0x0000008404d0723c */ /* 0x044fec00000418c0 */
[C---:B------:R-:W-:Y:S06]  /*9870*/  HMMA.16816.F32.BF16 R192, R4.reuse, R134, R188 ;  /* 0x0000008604c0723c */ /* 0x040fec00000418bc */
[C---:B------:R-:W-:Y:S06]  /*9880*/  HMMA.16816.F32.BF16 R228, R4.reuse, R136, R184 ;  /* 0x0000008804e4723c */ /* 0x040fec00000418b8 */
[----:B------:R-:W-:Y:S01]  /*9890*/  HMMA.16816.F32.BF16 R188, R4, R138, R180 ;  /* 0x0000008a04bc723c */ /* 0x000fe200000418b4 */
[----:B------:R-:W-:Y:S05]  /*98a0*/  LDSM.16.M88.4 R4, [R221+0x2000] ;  /* 0x00200000dd04783b */ /* 0x000fea0000000200 */
[C---:B----4-:R-:W-:Y:S06]  /*98b0*/  HMMA.16816.F32.BF16 R184, R32.reuse, R132, R196 ;  /* 0x0000008420b8723c */ /* 0x050fec00000418c4 */
[C---:B------:R-:W-:Y:S01]  /*98c0*/  HMMA.16816.F32.BF16 R180, R32.reuse, R136, R16 ;  /* 0x0000008820b4723c */ /* 0x040fe20000041810 */
[----:B------:R-:W-:Y:S05]  /*98d0*/  LDSM.16.M88.4 R16, [R221] ;  /* 0x00000000dd10783b */ /* 0x000fea0000000200 */
[C---:B------:R-:W-:Y:S01]  /*98e0*/  HMMA.16816.F32.BF16 R20, R32.reuse, R134, R204 ;  /* 0x000000862014723c */ /* 0x040fe200000418cc */
[----:B------:R-:W2:Y:S05]  /*98f0*/  LDSM.16.M88.4 R132, [R219] ;  /* 0x00000000db84783b */ /* 0x000eaa0000000200 */
[----:B------:R-:W-:Y:S01]  /*9900*/  HMMA.16816.F32.BF16 R136, R32, R138, R200 ;  /* 0x0000008a2088723c */ /* 0x000fe200000418c8 */
[----:B------:R-:W4:Y:S05]  /*9910*/  LDSM.16.M88.4 R32, [R219+0x800] ;  /* 0x00080000db20783b */ /* 0x000f2a0000000200 */
[C---:B-1----:R-:W-:Y:S06]  /*9920*/  HMMA.16816.F32.BF16 R208, R24.reuse, R172, R208 ;  /* 0x000000ac18d0723c */ /* 0x042fec00000418d0 */
[C---:B------:R-:W-:Y:S06]  /*9930*/  HMMA.16816.F32.BF16 R196, R24.reuse, R174, R192 ;  /* 0x000000ae18c4723c */ /* 0x040fec00000418c0 */
[C---:B------:R-:W-:Y:S06]  /*9940*/  HMMA.16816.F32.BF16 R228, R24.reuse, R176, R228 ;  /* 0x000000b018e4723c */ /* 0x040fec00000418e4 */
[----:B------:R-:W-:Y:S01]  /*9950*/  HMMA.16816.F32.BF16 R192, R24, R178, R188 ;  /* 0x000000b218c0723c */ /* 0x000fe200000418bc */
[----:B------:R-:W-:Y:S05]  /*9960*/  LDSM.16.M88.4 R24, [R214+0x4000] ;  /* 0x00400000d618783b */ /* 0x000fea0000000200 */
[C---:B---3--:R-:W-:Y:S06]  /*9970*/  HMMA.16816.F32.BF16 R188, R28.reuse, R172, R184 ;  /* 0x000000ac1cbc723c */ /* 0x048fec00000418b8 */
[C---:B------:R-:W-:Y:S01]  /*9980*/  HMMA.16816.F32.BF16 R184, R28.reuse, R174, R20 ;  /* 0x000000ae1cb8723c */ /* 0x040fe20000041814 */
[----:B------:R-:W-:Y:S04]  /*9990*/  LDSM.16.M88.4 R20, [R214+0x6000] ;  /* 0x00600000d614783b */ /* 0x000fe80000000200 */
[----:B------:R-:W1:Y:S01]  /*99a0*/  LDSM.16.M88.4 R172, [R212+0x9000] ;  /* 0x00900000d4ac783b */ /* 0x000e620000000200 */
[C---:B------:R-:W-:Y:S06]  /*99b0*/  HMMA.16816.F32.BF16 R180, R28.reuse, R176, R180 ;  /* 0x000000b01cb4723c */ /* 0x040fec00000418b4 */
[----:B------:R-:W-:Y:S01]  /*99c0*/  HMMA.16816.F32.BF16 R28, R28, R178, R136 ;  /* 0x000000b21c1c723c */ /* 0x000fe20000041888 */
[----:B------:R-:W3:Y:S04]  /*99d0*/  LDSM.16.M88.4 R136, [R212+0x9800] ;  /* 0x00980000d488783b */ /* 0x000ee80000000200 */
[----:B------:R-:W-:Y:S01]  /*99e0*/  LDSM.16.M88.4 R176, [R224] ;  /* 0x00000000e0b0783b */ /* 0x000fe20000000200 */
[C---:B--2---:R-:W-:Y:S06]  /*99f0*/  HMMA.16816.F32.BF16 R208, R4.reuse, R132, R208 ;  /* 0x0000008404d0723c */ /* 0x044fec00000418d0 */
[C---:B------:R-:W-:Y:S06]  /*9a00*/  HMMA.16816.F32.BF16 R204, R4.reuse, R134, R196 ;  /* 0x0000008604cc723c */ /* 0x040fec00000418c4 */
[C---:B----4-:R-:W-:Y:S06]  /*9a10*/  HMMA.16816.F32.BF16 R228, R4.reuse, R32, R228 ;  /* 0x0000002004e4723c */ /* 0x050fec00000418e4 */
[----:B------:R-:W-:Y:S06]  /*9a20*/  HMMA.16816.F32.BF16 R200, R4, R34, R192 ;  /* 0x0000002204c8723c */ /* 0x000fec00000418c0 */
[C---:B------:R-:W-:Y:S06]  /*9a30*/  HMMA.16816.F32.BF16 R196, R16.reuse, R132, R188 ;  /* 0x0000008410c4723c */ /* 0x040fec00000418bc */
[C---:B------:R-:W-:Y:S01]  /*9a40*/  HMMA.16816.F32.BF16 R192, R16.reuse, R134, R184 ;  /* 0x0000008610c0723c */ /* 0x040fe200000418b8 */
[----:B------:R-:W-:Y:S05]  /*9a50*/  LDSM.16.M88.4 R132, [R225] ;  /* 0x00000000e184783b */ /* 0x000fea0000000200 */
[C---:B------:R-:W-:Y:S06]  /*9a60*/  HMMA.16816.F32.BF16 R180, R16.reuse, R32, R180 ;  /* 0x0000002010b4723c */ /* 0x040fec00000418b4 */
[----:B------:R-:W-:Y:S01]  /*9a70*/  HMMA.16816.F32.BF16 R4, R16, R34, R28 ;  /* 0x000000221004723c */ /* 0x000fe2000004181c */
[----:B------:R-:W2:Y:S04]  /*9a80*/  LDSM.16.M88.4 R32, [R216+0x4000] ;  /* 0x00400000d820783b */ /* 0x000ea80000000200 */
[----:B------:R-:W4:Y:S01]  /*9a90*/  LDSM.16.M88.4 R16, [R216+0x6000] ;  /* 0x00600000d810783b */ /* 0x000f220000000200 */
[C---:B-1----:R-:W-:Y:S03]  /*9aa0*/  HMMA.16816.F32.BF16 R184, R20.reuse, R172, R208 ;  /* 0x000000ac14b8723c */ /* 0x042fe600000418d0 */
[----:B------:R-:W-:Y:S03]  /*9ab0*/  LDSM.16.M88.4 R28, [R222+0x4000] ;  /* 0x00400000de1c783b */ /* 0x000fe60000000200 */
[C---:B------:R-:W-:Y:S06]  /*9ac0*/  HMMA.16816.F32.BF16 R204, R20.reuse, R174, R204 ;  /* 0x000000ae14cc723c */ /* 0x040fec00000418cc */
[C---:B---3--:R-:W-:Y:S06]  /*9ad0*/  HMMA.16816.F32.BF16 R208, R20.reuse, R136, R228 ;  /* 0x0000008814d0723c */ /* 0x048fec00000418e4 */
[----:B------:R-:W-:Y:S06]  /*9ae0*/  HMMA.16816.F32.BF16 R188, R20, R138, R200 ;  /* 0x0000008a14bc723c */ /* 0x000fec00000418c8 */
[C---:B------:R-:W-:Y:S06]  /*9af0*/  HMMA.16816.F32.BF16 R20, R24.reuse, R172, R196 ;  /* 0x000000ac1814723c */ /* 0x040fec00000418c4 */
[C---:B------:R-:W-:Y:S01]  /*9b00*/  HMMA.16816.F32.BF16 R192, R24.reuse, R174, R192 ;  /* 0x000000ae18c0723c */ /* 0x040fe200000418c0 */
[----:B------:R-:W1:Y:S05]  /*9b10*/  LDSM.16.M88.4 R172, [R220+0x9000] ;  /* 0x00900000dcac783b */ /* 0x000e6a0000000200 */
[C---:B------:R-:W-:Y:S01]  /*9b20*/  HMMA.16816.F32.BF16 R228, R24.reuse, R138, R4 ;  /* 0x0000008a18e4723c */ /* 0x040fe20000041804 */
[----:B------:R-:W3:Y:S05]  /*9b30*/  LDSM.16.M88.4 R4, [R222+0x6000] ;  /* 0x00600000de04783b */ /* 0x000eea0000000200 */
[----:B------:R-:W-:Y:S01]  /*9b40*/  HMMA.16816.F32.BF16 R232, R24, R136, R180 ;  /* 0x0000008818e8723c */ /* 0x000fe200000418b4 */
[----:B------:R-:W-:Y:S04]  /*9b50*/  LDSM.16.M88.4 R24, [R219+0x1000] ;  /* 0x00100000db18783b */ /* 0x000fe80000000200 */
[----:B------:R-:W-:Y:S01]  /*9b60*/  LDSM.16.M88.4 R136, [R220+0x9800] ;  /* 0x00980000dc88783b */ /* 0x000fe20000000200 */
[-C--:B--2---:R-:W-:Y:S03]  /*9b70*/  HMMA.16816.F32.BF16 R180, R32, R132.reuse, R20 ;  /* 0x0000008420b4723c */ /* 0x084fe60000041814 */
[----:B------:R-:W2:Y:S03]  /*9b80*/  LDSM.16.M88.4 R20, [R221+0x4000] ;  /* 0x00400000dd14783b */ /* 0x000ea60000000200 */
[C---:B----4-:R-:W-:Y:S06]  /*9b90*/  HMMA.16816.F32.BF16 R184, R16.reuse, R132, R184 ;  /* 0x0000008410b8723c */ /* 0x050fec00000418b8 */
[-C--:B------:R-:W-:Y:S06]  /*9ba0*/  HMMA.16816.F32.BF16 R196, R16, R134.reuse, R204 ;  /* 0x0000008610c4723c */ /* 0x080fec00000418cc */
[----:B------:R-:W-:Y:S06]  /*9bb0*/  HMMA.16816.F32.BF16 R132, R32, R134, R192 ;  /* 0x000000862084723c */ /* 0x000fec00000418c0 */
[C---:B------:R-:W-:Y:S06]  /*9bc0*/  HMMA.16816.F32.BF16 R208, R16.reuse, R176, R208 ;  /* 0x000000b010d0723c */ /* 0x040fec00000418d0 */
[----:B------:R-:W-:Y:S01]  /*9bd0*/  HMMA.16816.F32.BF16 R200, R16, R178, R188 ;  /* 0x000000b210c8723c */ /* 0x000fe200000418bc */
[----:B------:R-:W4:Y:S05]  /*9be0*/  LDSM.16.M88.4 R16, [R221+0x6000] ;  /* 0x00600000dd10783b */ /* 0x000f2a0000000200 */
[-C--:B-1----:R-:W-:Y:S06]  /*9bf0*/  HMMA.16816.F32.BF16 R188, R28, R172.reuse, R180 ;  /* 0x000000ac1cbc723c */ /* 0x082fec00000418b4 */
[----:B---3--:R-:W-:Y:S06]  /*9c00*/  HMMA.16816.F32.BF16 R184, R4, R172, R184 ;  /* 0x000000ac04b8723c */ /* 0x008fec00000418b8 */
[C---:B------:R-:W-:Y:S06]  /*9c10*/  HMMA.16816.F32.BF16 R180, R32.reuse, R176, R232 ;  /* 0x000000b020b4723c */ /* 0x040fec00000418e8 */
[----:B------:R-:W-:Y:S01]  /*9c20*/  HMMA.16816.F32.BF16 R192, R32, R178, R228 ;  /* 0x000000b220c0723c */ /* 0x000fe200000418e4 */
[----:B------:R-:W1:Y:S01]  /*9c30*/  LDSM.16.M88.4 R32, [R219+0x1800] ;  /* 0x00180000db20783b */ /* 0x000e620000000200 */
[----:B------:R-:W-:-:S04]  /*9c40*/  DEPBAR.LE SB0, 0x0 ;  /* 0x000080000000791a */ /* 0x000fc80000000000 */
[-C--:B------:R-:W-:Y:S06]  /*9c50*/  HMMA.16816.F32.BF16 R176, R28, R174.reuse, R132 ;  /* 0x000000ae1cb0723c */ /* 0x080fec0000041884 */
[----:B------:R-:W-:Y:S06]  /*9c60*/  HMMA.16816.F32.BF16 R172, R4, R174, R196 ;  /* 0x000000ae04ac723c */ /* 0x000fec00000418c4 */
[-C--:B--2---:R-:W-:Y:S06]  /*9c70*/  HMMA.16816.F32.BF16 R188, R20, R24.reuse, R188 ;  /* 0x0000001814bc723c */ /* 0x084fec00000418bc */
[----:B----4-:R-:W-:Y:S06]  /*9c80*/  HMMA.16816.F32.BF16 R184, R16, R24, R184 ;  /* 0x0000001810b8723c */ /* 0x010fec00000418b8 */
[----:B------:R-:W-:Y:S06]  /*9c90*/  HMMA.16816.F32.BF16 R176, R20, R26, R176 ;  /* 0x0000001a14b0723c */ /* 0x000fec00000418b0 */
[C---:B------:R-:W-:Y:S06]  /*9ca0*/  HMMA.16816.F32.BF16 R196, R4.reuse, R136, R208 ;  /* 0x0000008804c4723c */ /* 0x040fec00000418d0 */
[----:B------:R-:W-:Y:S06]  /*9cb0*/  HMMA.16816.F32.BF16 R200, R4, R138, R200 ;  /* 0x0000008a04c8723c */ /* 0x000fec00000418c8 */
[----:B------:R-:W-:Y:S01]  /*9cc0*/  HMMA.16816.F32.BF16 R132, R28, R136, R180 ;  /* 0x000000881c84723c */ /* 0x000fe200000418b4 */
[----:B------:R-:W-:-:S05]  /*9cd0*/  VIADD R4, R2, 0x1 ;  /* 0x0000000102047836 */ /* 0x000fca0000000000 */
[----:B------:R-:W-:Y:S01]  /*9ce0*/  HMMA.16816.F32.BF16 R172, R16, R26, R172 ;  /* 0x0000001a10ac723c */ /* 0x000fe200000418ac */
[----:B------:R-:W-:Y:S02]  /*9cf0*/  I2FP.F32.S32 R5, R4 ;  /* 0x0000000400057245 */ /* 0x000fe40000201400 */
[C---:B------:R-:W-:Y:S02]  /*9d00*/  ISETP.GE.AND P4, PT, R4.reuse, R10, PT ;  /* 0x0000000a0400720c */ /* 0x040fe40003f86270 */
[C---:B------:R-:W-:Y:S01]  /*9d10*/  ISETP.GE.AND P1, PT, R4.reuse, R9, PT ;  /* 0x000000090400720c */ /* 0x040fe20003f26270 */
[C---:B------:R-:W-:Y:S01]  /*9d20*/  FFMA.FTZ R6, R5.reuse, UR5, R189 ;  /* 0x0000000505067c23 */ /* 0x040fe200080100bd */
[----:B------:R-:W-:Y:S01]  /*9d30*/  BAR.SYNC.DEFER_BLOCKING 0x0 ;  /* 0x0000000000007b1d */ /* 0x000fe20000010000 */
[C---:B------:R-:W-:Y:S01]  /*9d40*/  ISETP.GE.AND P0, PT, R4.reuse, R12, PT ;  /* 0x0000000c0400720c */ /* 0x040fe20003f06270 */
[----:B------:R-:W-:Y:S01]  /*9d50*/  HMMA.16816.F32.BF16 R28, R28, R138, R192 ;  /* 0x0000008a1c1c723c */ /* 0x000fe200000418c0 */
[----:B------:R-:W-:Y:S01]  /*9d60*/  ISETP.GE.AND P6, PT, R4, R11, PT ;  /* 0x0000000b0400720c */ /* 0x000fe20003fc6270 */
[C---:B------:R-:W-:Y:S01]  /*9d70*/  FFMA.FTZ R4, R5.reuse, UR5, R191 ;  /* 0x0000000505047c23 */ /* 0x040fe200080100bf */
[----:B------:R-:W-:Y:S01]  /*9d80*/  FSEL R136, R6, -INF , !P4 ;  /* 0xff80000006887808 */ /* 0x000fe20006000000 */
[C---:B------:R-:W-:Y:S01]  /*9d90*/  FFMA.FTZ R6, R5.reuse, UR5, R185 ;  /* 0x0000000505067c23 */ /* 0x040fe200080100b9 */
[----:B------:R-:W-:Y:S01]  /*9da0*/  FFMA.FTZ R7, R5, UR5, R187 ;  /* 0x0000000505077c23 */ /* 0x000fe200080100bb */
[----:B-1----:R-:W-:Y:S01]  /*9db0*/  HMMA.16816.F32.BF16 R24, R16, R32, R196 ;  /* 0x000000201018723c */ /* 0x002fe200000418c4 */
[----:B------:R-:W-:-:S02]  /*9dc0*/  FSEL R138, R4, -INF , !P1 ;  /* 0xff800000048a7808 */ /* 0x000fc40004800000 */
[----:B------:R-:W-:Y:S02]  /*9dd0*/  I2FP.F32.S32 R4, R3 ;  /* 0x0000000300047245 */ /* 0x000fe40000201400 */
[----:B------:R-:W-:Y:S01]  /*9de0*/  FSEL R185, R6, -INF , !P0 ;  /* 0xff80000006b97808 */ /* 0x000fe20004000000 */
[----:B------:R-:W-:Y:S01]  /*9df0*/  HMMA.16816.F32.BF16 R180, R20, R32, R132 ;  /* 0x0000002014b4723c */ /* 0x000fe20000041884 */
[----:B------:R-:W-:Y:S01]  /*9e00*/  ISETP.GE.AND P4, PT, R3, R9, PT ;  /* 0x000000090300720c */ /* 0x000fe20003f86270 */
[C---:B------:R-:W-:Y:S01]  /*9e10*/  FFMA.FTZ R6, R4.reuse, UR5, R176 ;  /* 0x0000000504067c23 */ /* 0x040fe200080100b0 */
[----:B------:R-:W-:Y:S01]  /*9e20*/  FSEL R176, R7, -INF , !P6 ;  /* 0xff80000007b07808 */ /* 0x000fe20007000000 */
[C---:B------:R-:W-:Y:S01]  /*9e30*/  FFMA.FTZ R7, R4.reuse, UR5, R172 ;  /* 0x0000000504077c23 */ /* 0x040fe200080100ac */
[C---:B------:R-:W-:Y:S01]  /*9e40*/  ISETP.GE.AND P1, PT, R3.reuse, R12, PT ;  /* 0x0000000c0300720c */ /* 0x040fe20003f26270 */
[----:B------:R-:W-:Y:S01]  /*9e50*/  FFMA.FTZ R5, R4, UR5, R178 ;  /* 0x0000000504057c23 */ /* 0x000fe200080100b2 */
[----:B------:R-:W-:Y:S01]  /*9e60*/  ISETP.GE.AND P0, PT, R3, R11, PT ;  /* 0x0000000b0300720c */ /* 0x000fe20003f06270 */
[----:B------:R-:W-:Y:S01]  /*9e70*/  VIADD R3, R2, 0x9 ;  /* 0x0000000902037836 */ /* 0x000fe20000000000 */
[----:B------:R-:W-:Y:S01]  /*9e80*/  FSEL R172, R7, -INF , !P1 ;  /* 0xff80000007ac7808 */ /* 0x000fe20004800000 */
[----:B------:R-:W-:Y:S01]  /*9e90*/  FFMA.FTZ R7, R4, UR5, R174 ;  /* 0x0000000504077c23 */ /* 0x000fe200080100ae */
[----:B------:R-:W-:Y:S01]  /*9ea0*/  FSEL R137, R5, -INF , !P4 ;  /* 0xff80000005897808 */ /* 0x000fe20006000000 */
[----:B------:R-:W-:Y:S01]  /*9eb0*/  HMMA.16816.F32.BF16 R132, R16, R34, R200 ;  /* 0x000000221084723c */ /* 0x000fe200000418c8 */
        /* <DEDUP_REMOVED lines=13> */
[----:B------:R-:W-:Y:S01]  /*9f90*/  HMMA.16816.F32.BF16 R20, R20, R34, R28 ;  /* 0x000000221414723c */ /* 0x000fe2000004181c */
[----:B------:R-:W-:-:S02]  /*9fa0*/  FSEL R33, R4, -INF , !P5 ;  /* 0xff80000004217808 */ /* 0x000fc40006800000 */
[----:B------:R-:W-:Y:S02]  /*9fb0*/  FSEL R139, R7, -INF , !P4 ;  /* 0xff800000078b7808 */ /* 0x000fe40006000000 */
[C---:B------:R-:W-:Y:S02]  /*9fc0*/  ISETP.GE.AND P0, PT, R3.reuse, R10, PT ;  /* 0x0000000a0300720c */ /* 0x040fe40003f06270 */
        /* <DEDUP_REMOVED lines=39> */
[----:B------:R-:W-:Y:S01]  /*a240*/  FFMA.FTZ R4, R3, UR5, R186 ;  /* 0x0000000503047c23 */ /* 0x000fe200080100ba */
[----:B------:R-:W-:Y:S01]  /*a250*/  FSEL R242, R5, -INF , !P5 ;  /* 0xff80000005f27808 */ /* 0x000fe20006800000 */
[C---:B------:R-:W-:Y:S01]  /*a260*/  FFMA.FTZ R14, R3.reuse, UR5, R188 ;  /* 0x00000005030e7c23 */ /* 0x040fe200080100bc */
[----:B------:R-:W-:Y:S01]  /*a270*/  FSEL R173, R8, -INF , !P4 ;  /* 0xff80000008ad7808 */ /* 0x000fe20006000000 */
[----:B------:R-:W-:Y:S01]  /*a280*/  FFMA.FTZ R15, R3, UR5, R190 ;  /* 0x00000005030f7c23 */ /* 0x000fe200080100be */
[----:B------:R-:W-:Y:S01]  /*a290*/  FSEL R201, R7, -INF , !P1 ;  /* 0xff80000007c97808 */ /* 0x000fe20004800000 */
[----:B------:R-:W-:Y:S01]  /*a2a0*/  FFMA.FTZ R5, R3, UR5, R184 ;  /* 0x0000000503057c23 */ /* 0x000fe200080100b8 */
[----:B------:R-:W-:-:S02]  /*a2b0*/  ISETP.GE.AND P5, PT, R2, R10, PT ;  /* 0x0000000a0200720c */ /* 0x000fc40003fa6270 */
[C---:B------:R-:W-:Y:S02]  /*a2c0*/  ISETP.GE.AND P4, PT, R2.reuse, R9, PT ;  /* 0x000000090200720c */ /* 0x040fe40003f86270 */
[C---:B------:R-:W-:Y:S01]  /*a2d0*/  ISETP.GE.AND P1, PT, R2.reuse, R12, PT ;  /* 0x0000000c0200720c */ /* 0x040fe20003f26270 */
[----:B------:R-:W-:Y:S01]  /*a2e0*/  VIADD R2, R2, 0x19 ;  /* 0x0000001902027836 */ /* 0x000fe20000000000 */
[----:B------:R-:W-:Y:S02]  /*a2f0*/  FSEL R28, R4, -INF , !P0 ;  /* 0xff800000041c7808 */ /* 0x000fe40004000000 */
[----:B------:R-:W-:Y:S02]  /*a300*/  PLOP3.LUT P0, PT, PT, PT, UP0, 0x80, 0x0 ;  /* 0x000000000000781c */ /* 0x000fe40003f0f008 */
[----:B------:R-:W-:Y:S02]  /*a310*/  I2FP.F32.S32 R3, R2 ;  /* 0x0000000200037245 */ /* 0x000fe40000201400 */
[----:B------:R-:W-:-:S02]  /*a320*/  FSEL R235, R13, -INF , !P6 ;  /* 0xff8000000deb7808 */ /* 0x000fc40007000000 */
[----:B------:R-:W-:Y:S01]  /*a330*/  FSEL R8, R14, -INF , !P5 ;  /* 0xff8000000e087808 */ /* 0x000fe20006800000 */
[----:B------:R-:W-:Y:S01]  /*a340*/  FFMA.FTZ R6, R3, UR5, R21 ;  /* 0x0000000503067c23 */ /* 0x000fe20008010015 */
[----:B------:R-:W-:Y:S02]  /*a350*/  FSEL R13, R15, -INF , !P4 ;  /* 0xff8000000f0d7808 */ /* 0x000fe40006000000 */
[----:B------:R-:W-:Y:S01]  /*a360*/  FSEL R26, R5, -INF , !P1 ;  /* 0xff800000051a7808 */ /* 0x000fe20004800000 */
[----:B------:R-:W-:Y:S01]  /*a370*/  FFMA.FTZ R5, R3, UR5, R23 ;  /* 0x0000000503057c23 */ /* 0x000fe20008010017 */
[C---:B------:R-:W-:Y:S02]  /*a380*/  ISETP.GE.AND P6, PT, R2.reuse, R10, PT ;  /* 0x0000000a0200720c */ /* 0x040fe40003fc6270 */
[C---:B------:R-:W-:Y:S02]  /*a390*/  ISETP.GE.AND P5, PT, R2.reuse, R9, PT ;  /* 0x000000090200720c */ /* 0x040fe40003fa6270 */
[----:B------:R-:W-:-:S02]  /*a3a0*/  ISETP.GE.AND P4, PT, R2, R12, PT ;  /* 0x0000000c0200720c */ /* 0x000fc40003f86270 */
        /* <DEDUP_REMOVED lines=25> */
[C---:B------:R-:W-:Y:S02]  /*a540*/  IADD3 R3, P5, R2.reuse, UR34, RZ ;  /* 0x0000002202037c10 */ /* 0x040fe4000ffbe0ff */
        /* <DEDUP_REMOVED lines=31> */
.L_x_1277:
[----:B------:R-:W-:Y:S05]  /*a740*/  BSYNC B0 ;  /* 0x0000000000007941 */ /* 0x000fea0003800000 */
.L_x_1276:
[----:B------:R-:W0:Y:S02]  /*a750*/  LDGDEPBAR ;  /* 0x00000000000079af */ /* 0x000e240000000000 */
.L_x_1275:
[----:B-1----:R-:W3:Y:S04]  /*a760*/  LDL R6, [R1+0x34] ;  /* 0x0000340001067983 */ /* 0x002ee80000100800 */
[----:B------:R-:W4:Y:S04]  /*a770*/  LDL R19, [R1+0x14] ;  /* 0x0000140001137983 */ /* 0x000f280000100800 */
[----:B------:R-:W5:Y:S01]  /*a780*/  LDL R15, [R1+0x30] ;  /* 0x00003000010f7983 */ /* 0x000f620000100800 */
[----:B------:R-:W-:Y:S01]  /*a790*/  FMNMX.FTZ R135, R239, R8, !PT ;  /* 0x00000008ef877209 */ /* 0x000fe20007810000 */
[----:B------:R-:W-:Y:S01]  /*a7a0*/  UIADD3 UR10, UR28, -0x61c88647, URZ ;  /* 0x9e3779b91c0a7890 */ /* 0x000fe2000fffe03f */
[----:B--2---:R-:W-:Y:S01]  /*a7b0*/  FMNMX.FTZ R2, R238, R13, !PT ;  /* 0x0000000dee027209 */ /* 0x004fe20007810000 */
[----:B------:R-:W-:Y:S01]  /*a7c0*/  UIADD3 UR11, UR29, -0x4498517b, URZ ;  /* 0xbb67ae851d0b7890 */ /* 0x000fe2000fffe03f */
[----:B------:R-:W-:Y:S01]  /*a7d0*/  FMNMX.FTZ R135, R136, R135, !PT ;  /* 0x0000008788877209 */ /* 0x000fe20007810000 */
[----:B------:R-:W-:Y:S01]  /*a7e0*/  UIADD3 UR4, UR28, 0x3c6ef372, URZ ;  /* 0x3c6ef3721c047890 */ /* 0x000fe2000fffe03f */
        /* <DEDUP_REMOVED lines=17> */
[----:B------:R-:W-:-:S03]  /*a900*/  FMNMX.FTZ R3, R139, R4, !PT ;  /* 0x000000048b037209 */ /* 0x000fc60007810000 */
[----:B------:R-:W2:Y:S01]  /*a910*/  SHFL.BFLY PT, R134, R2, 0x2, 0x1f ;  /* 0x0c401f0002867f89 */ /* 0x000ea200000e0000 */
[----:B------:R-:W-:-:S04]  /*a920*/  FMNMX.FTZ R3, R241, R3, !PT ;  /* 0x00000003f1037209 */ /* 0x000fc80007810000 */
[----:B------:R-:W-:-:S04]  /*a930*/  FMNMX.FTZ R3, R240, R3, !PT ;  /* 0x00000003f0037209 */ /* 0x000fc80007810000 */
[----:B------:R-:W-:-:S04]  /*a940*/  FMNMX.FTZ R3, R234, R3, !PT ;  /* 0x00000003ea037209 */ /* 0x000fc80007810000 */
[----:B------:R-:W-:Y:S02]  /*a950*/  FMNMX.FTZ R3, R232, R3, !PT ;  /* 0x00000003e8037209 */ /* 0x000fe40007810000 */
[----:B-1----:R-:W-:-:S03]  /*a960*/  FMNMX.FTZ R135, R135, R5, !PT ;  /* 0x0000000587877209 */ /* 0x002fc60007810000 */
[----:B------:R-:W1:Y:S04]  /*a970*/  SHFL.BFLY PT, R133, R3, 0x2, 0x1f ;  /* 0x0c401f0003857f89 */ /* 0x000e6800000e0000 */
[----:B------:R-:W1:Y:S01]  /*a980*/  SHFL.BFLY PT, R4, R135, 0x1, 0x1f ;  /* 0x0c201f0087047f89 */ /* 0x000e6200000e0000 */
[----:B--2---:R-:W-:Y:S02]  /*a990*/  FMNMX.FTZ R134, R2, R134, !PT ;  /* 0x0000008602867209 */ /* 0x004fe40007810000 */
[----:B------:R-:W-:-:S03]  /*a9a0*/  MOV R2, UR29 ;  /* 0x0000001d00027c02 */ /* 0x000fc60008000f00 */
[----:B------:R-:W2:Y:S01]  /*a9b0*/  SHFL.BFLY PT, R14, R134, 0x1, 0x1f ;  /* 0x0c201f00860e7f89 */ /* 0x000ea200000e0000 */
[----:B-1----:R-:W-:Y:S02]  /*a9c0*/  FMNMX.FTZ R133, R3, R133, !PT ;  /* 0x0000008503857209 */ /* 0x002fe40007810000 */
[----:B------:R-:W-:-:S03]  /*a9d0*/  FMNMX.FTZ R135, R135, R4, !PT ;  /* 0x0000000487877209 */ /* 0x000fc60007810000 */
[----:B------:R-:W1:Y:S01]  /*a9e0*/  SHFL.BFLY PT, R27, R133, 0x1, 0x1f ;  /* 0x0c201f00851b7f89 */ /* 0x000e6200000e0000 */
[----:B------:R-:W-:Y:S02]  /*a9f0*/  FMNMX.FTZ R4, R236, R28, !PT ;  /* 0x0000001cec047209 */ /* 0x000fe40007810000 */
[----:B------:R-:W-:Y:S02]  /*aa00*/  FSETP.NEU.FTZ.AND P6, PT, R135, -INF , PT ;  /* 0xff8000008700780b */ /* 0x000fe40003fdd000 */
[----:B------:R-:W-:Y:S02]  /*aa10*/  FMNMX.FTZ R4, R176, R4, !PT ;  /* 0x00000004b0047209 */ /* 0x000fe40007810000 */
[----:B--2---:R-:W-:Y:S02]  /*aa20*/  FMNMX.FTZ R134, R134, R14, !PT ;  /* 0x0000000e86867209 */ /* 0x004fe40007810000 */
[----:B------:R-:W-:Y:S02]  /*aa30*/  FMNMX.FTZ R7, R174, R4, !PT ;  /* 0x00000004ae077209 */ /* 0x000fe40007810000 */
[----:B------:R-:W-:-:S02]  /*aa40*/  FSETP.NEU.FTZ.AND P5, PT, R134, -INF , PT ;  /* 0xff8000008600780b */ /* 0x000fc40003fbd000 */
[----:B-1----:R-:W-:-:S04]  /*aa50*/  FMNMX.FTZ R133, R133, R27, !PT ;  /* 0x0000001b85857209 */ /* 0x002fc80007810000 */
[----:B------:R-:W-:Y:S01]  /*aa60*/  FSETP.NEU.FTZ.AND P4, PT, R133, -INF , PT ;  /* 0xff8000008500780b */ /* 0x000fe20003f9d000 */
[----:B---3--:R-:W-:-:S04]  /*aa70*/  IMAD.WIDE.U32 R16, R6, -0x2daee0ad, RZ ;  /* 0xd2511f5306107825 */ /* 0x008fc800078e00ff */
[----:B------:R-:W-:Y:S01]  /*aa80*/  FMUL.FTZ R6, R135, UR32 ;  /* 0x0000002087067c20 */ /* 0x000fe20008410000 */
[----:B----4-:R-:W-:Y:S01]  /*aa90*/  IMAD.WIDE.U32 R20, R19, -0x326172a9, RZ ;  /* 0xcd9e8d5713147825 */ /* 0x010fe200078e00ff */
[----:B------:R-:W-:-:S04]  /*aaa0*/  LOP3.LUT R2, R17, UR37, R2, 0x96, !PT ;  /* 0x0000002511027c12 */ /* 0x000fc8000f8e9602 */
[----:B-----5:R-:W-:Y:S01]  /*aab0*/  LOP3.LUT R24, R21, R15, RZ, 0x3c, !PT ;  /* 0x0000000f15187212 */ /* 0x020fe200078e3cff */
[----:B------:R-:W-:Y:S01]  /*aac0*/  IMAD.WIDE.U32 R4, R2, -0x326172a9, RZ ;  /* 0xcd9e8d5702047825 */ /* 0x000fe200078e00ff */
[----:B------:R-:W-:Y:S02]  /*aad0*/  FSEL R2, R6, RZ, P6 ;  /* 0x000000ff06027208 */ /* 0x000fe40003000000 */
[----:B------:R-:W-:Y:S01]  /*aae0*/  FMNMX.FTZ R6, R29, R7, !PT ;  /* 0x000000071d067209 */ /* 0x000fe20007810000 */
[----:B------:R-:W-:Y:S01]  /*aaf0*/  IMAD.WIDE.U32 R24, R24, -0x2daee0ad, RZ ;  /* 0xd2511f5318187825 */ /* 0x000fe200078e00ff */
[----:B------:R-:W-:-:S03]  /*ab00*/  IADD3 R7, R19, 0x4, RZ ;  /* 0x0000000413077810 */ /* 0x000fc60007ffe0ff */
[----:B------:R-:W-:Y:S01]  /*ab10*/  FFMA.FTZ R8, R8, UR32, -R2 ;  /* 0x0000002008087c23 */ /* 0x000fe20008010802 */
[----:B------:R-:W-:Y:S02]  /*ab20*/  FMNMX.FTZ R6, R244, R6, !PT ;  /* 0x00000006f4067209 */ /* 0x000fe40007810000 */
[----:B------:R-:W-:Y:S01]  /*ab30*/  LOP3.LUT R17, R5, UR10, R20, 0x96, !PT ;  /* 0x0000000a05117c12 */ /* 0x000fe2000f8e9614 */
[----:B------:R1:W-:Y:S01]  /*ab40*/  MUFU.EX2 R192, R8 ;  /* 0x0000000800c07308 */ /* 0x0003e20000000800 */
[----:B------:R-:W-:Y:S01]  /*ab50*/  FMNMX.FTZ R3, R242, R6, !PT ;  /* 0x00000006f2037209 */ /* 0x000fe20007810000 */
[----:B------:R-:W-:Y:S01]  /*ab60*/  IMAD.WIDE.U32 R6, R7, -0x326172a9, RZ ;  /* 0xcd9e8d5707067825 */ /* 0x000fe200078e00ff */
[----:B------:R-:W-:Y:S02]  /*ab70*/  LOP3.LUT R20, R25, UR11, R16, 0x96, !PT ;  /* 0x0000000b19147c12 */ /* 0x000fe4000f8e9610 */
[----:B------:R-:W-:Y:S02]  /*ab80*/  FMNMX.FTZ R3, R235, R3, !PT ;  /* 0x00000003eb037209 */ /* 0x000fe40007810000 */
[----:B------:R-:W-:Y:S01]  /*ab90*/  LOP3.LUT R14, R7, R15, RZ, 0x3c, !PT ;  /* 0x0000000f070e7212 */ /* 0x000fe200078e3cff */
[----:B------:R-:W-:Y:S01]  /*aba0*/  FFMA.FTZ R7, R32, UR32, -R2 ;  /* 0x0000002020077c23 */ /* 0x000fe20008010802 */
[----:B------:R-:W-:Y:S01]  /*abb0*/  FMNMX.FTZ R3, R233, R3, !PT ;  /* 0x00000003e9037209 */ /* 0x000fe20007810000 */
[----:B------:R-:W-:-:S02]  /*abc0*/  IMAD.WIDE.U32 R20, R20, -0x326172a9, RZ ;  /* 0xcd9e8d5714147825 */ /* 0x000fc400078e00ff */
[----:B------:R2:W3:Y:S02]  /*abd0*/  MUFU.EX2 R30, R7 ;  /* 0x00000007001e7308 */ /* 0x0004e40000000800 */
[----:B------:R-:W4:Y:S01]  /*abe0*/  SHFL.BFLY PT, R25, R3, 0x2, 0x1f ;  /* 0x0c401f0003197f89 */ /* 0x000f2200000e0000 */
[----:B------:R-:W-:Y:S01]  /*abf0*/  IMAD.WIDE.U32 R14, R14, -0x2daee0ad, RZ ;  /* 0xd2511f530e0e7825 */ /* 0x000fe200078e00ff */
[----:B------:R-:W-:-:S03]  /*ac00*/  LOP3.LUT R22, R21, UR4, R4, 0x96, !PT ;  /* 0x0000000415167c12 */ /* 0x000fc6000f8e9604 */
[----:B-1----:R-:W-:Y:S01]  /*ac10*/  FFMA.FTZ R8, R136, UR32, -R2 ;  /* 0x0000002088087c23 */ /* 0x002fe20008010802 */
[----:B------:R-:W-:Y:S01]  /*ac20*/  FMUL.FTZ R21, R133, UR32 ;  /* 0x0000002085157c20 */ /* 0x000fe20008410000 */
[----:B------:R-:W-:Y:S02]  /*ac30*/  LOP3.LUT R16, R15, UR11, R16, 0x96, !PT ;  /* 0x0000000b0f107c12 */ /* 0x000fe4000f8e9610 */
[----:B------:R1:W-:Y:S01]  /*ac40*/  MUFU.EX2 R194, R8 ;  /* 0x0000000800c27308 */ /* 0x0003e20000000800 */
[----:B------:R-:W-:Y:S01]  /*ac50*/  IMAD.WIDE.U32 R22, R22, -0x2daee0ad, RZ ;  /* 0xd2511f5316167825 */ /* 0x000fe200078e00ff */
[----:B------:R-:W-:-:S03]  /*ac60*/  FSEL R21, R21, RZ, P4 ;  /* 0x000000ff15157208 */ /* 0x000fc60002000000 */
[----:B--2---:R-:W-:Y:S01]  /*ac70*/  FFMA.FTZ R7, R18, UR32, -R2 ;  /* 0x0000002012077c23 */ /* 0x004fe20008010802 */
[----:B------:R-:W-:-:S03]  /*ac80*/  LOP3.LUT R18, R5, UR10, R6, 0x96, !PT ;  /* 0x0000000a05127c12 */ /* 0x000fc6000f8e9606 */
[----:B------:R2:W-:Y:S02]  /*ac90*/  MUFU.EX2 R187, R7 ;  /* 0x0000000700bb7308 */ /* 0x0005e40000000800 */
[----:B------:R-:W-:-:S04]  /*aca0*/  IMAD.WIDE.U32 R18, R18, -0x2daee0ad, RZ ;  /* 0xd2511f5312127825 */ /* 0x000fc800078e00ff */
[----:B-1----:R-:W-:Y:S01]  /*acb0*/  FMUL.FTZ R8, R134, UR32 ;  /* 0x0000002086087c20 */ /* 0x002fe20008410000 */
[----:B----4-:R-:W-:Y:S02]  /*acc0*/  FMNMX.FTZ R3, R3, R25, !PT ;  /* 0x0000001903037209 */ /* 0x010fe40007810000 */
[----:B------:R-:W-:Y:S02]  /*acd0*/  LOP3.LUT R5, R19, UR30, R14, 0x96, !PT ;  /* 0x0000001e13057c12 */ /* 0x000fe4000f8e960e */
[----:B------:R-:W-:Y:S01]  /*ace0*/  FSEL R8, R8, RZ, P5 ;  /* 0x000000ff08087208 */ /* 0x000fe20002800000 */
[----:B------:R-:W1:Y:S04]  /*acf0*/  SHFL.BFLY PT, R136, R3, 0x1, 0x1f ;  /* 0x0c201f0003887f89 */ /* 0x000e6800000e0000 */
[----:B------:R-:W-:Y:S01]  /*ad00*/  FFMA.FTZ R13, R13, UR32, -R8 ;  /* 0x000000200d0d7c23 */ /* 0x000fe20008010808 */
[----:B--2---:R-:W-:-:S03]  /*ad10*/  IMAD.WIDE.U32 R6, R17, -0x2daee0ad, RZ ;  /* 0xd2511f5311067825 */ /* 0x004fc600078e00ff */
[----:B------:R2:W-:Y:S01]  /*ad20*/  MUFU.EX2 R193, R13 ;  /* 0x0000000d00c17308 */ /* 0x0005e20000000800 */
[----:B------:R-:W-:Y:S01]  /*ad30*/  IMAD.WIDE.U32 R16, R16, -0x326172a9, RZ ;  /* 0xcd9e8d5710107825 */ /* 0x000fe200078e00ff */
[----:B------:R-:W-:Y:S02]  /*ad40*/  LOP3.LUT R7, R7, UR30, R24, 0x96, !PT ;  /* 0x0000001e07077c12 */ /* 0x000fe4000f8e9618 */
[----:B------:R-:W-:Y:S02]  /*ad50*/  LOP3.LUT R32, R23, UR26, R6, 0x96, !PT ;  /* 0x0000001a17207c12 */ /* 0x000fe4000f8e9606 */
[----:B------:R-:W-:Y:S01]  /*ad60*/  LOP3.LUT R14, R17, UR4, R4, 0x96, !PT ;  /* 0x00000004110e7c12 */ /* 0x000fe2000f8e9604 */
[----:B------:R-:W-:Y:S01]  /*ad70*/  FFMA.FTZ R4, R138, UR32, -R8 ;  /* 0x000000208a047c23 */ /* 0x000fe20008010808 */
[----:B------:R-:W-:Y:S01]  /*ad80*/  IMAD.WIDE.U32 R6, R7, -0x326172a9, RZ ;  /* 0xcd9e8d5707067825 */ /* 0x000fe200078e00ff */
[----:B------:R-:W-:Y:S02]  /*ad90*/  UIADD3 UR4, UR28, -0x4ab325aa, URZ ;  /* 0xb54cda561c047890 */ /* 0x000fe4000fffe03f */
[----:B------:R4:W-:Y:S01]  /*ada0*/  MUFU.EX2 R196, R4 ;  /* 0x0000000400c47308 */ /* 0x0009e20000000800 */
[----:B------:R-:W-:Y:S01]  /*adb0*/  IMAD.WIDE.U32 R14, R14, -0x2daee0ad, RZ ;  /* 0xd2511f530e0e7825 */ /* 0x000fe200078e00ff */
[----:B------:R-:W-:-:S03]  /*adc0*/  LOP3.LUT R17, R7, UR27, R20, 0x96, !PT ;  /* 0x0000001b07117c12 */ /* 0x000fc6000f8e9614 */
[--C-:B------:R-:W-:Y:S01]  /*add0*/  FFMA.FTZ R7, R26, UR32, -R21.reuse ;  /* 0x000000201a077c23 */ /* 0x100fe20008010815 */
[----:B-1----:R-:W-:Y:S01]  /*ade0*/  FMNMX.FTZ R136, R3, R136, !PT ;  /* 0x0000008803887209 */ /* 0x002fe20007810000 */
[----:B--2---:R-:W-:Y:S01]  /*adf0*/  FFMA.FTZ R13, R137, UR32, -R8 ;  /* 0x00000020890d7c23 */ /* 0x004fe20008010808 */
[----:B------:R-:W-:Y:S01]  /*ae00*/  LOP3.LUT R18, R15, UR26, R18, 0x96, !PT ;  /* 0x0000001a0f127c12 */ /* 0x000fe2000f8e9612 */
[----:B------:R-:W-:Y:S01]  /*ae10*/  FFMA.FTZ R3, R185, UR32, -R21 ;  /* 0x00000020b9037c23 */ /* 0x000fe20008010815 */
[----:B------:R-:W-:Y:S01]  /*ae20*/  FSETP.NEU.FTZ.AND P1, PT, R136, -INF , PT ;  /* 0xff8000008800780b */ /* 0x000fe20003f3d000 */
[----:B------:R1:W-:Y:S02]  /*ae30*/  MUFU.EX2 R35, R13 ;  /* 0x0000000d00237308 */ /* 0x0003e40000000800 */
[----:B------:R-:W-:-:S04]  /*ae40*/  IMAD.WIDE.U32 R190, R18, -0x326172a9, RZ ;  /* 0xcd9e8d5712be7825 */ /* 0x000fc800078e00ff */
[----:B----4-:R-:W-:Y:S02]  /*ae50*/  IMAD.WIDE.U32 R4, R5, -0x326172a9, RZ ;  /* 0xcd9e8d5705047825 */ /* 0x010fe400078e00ff */
[----:B------:R-:W-:Y:S03]  /*ae60*/  MUFU.EX2 R180, R3 ;  /* 0x0000000300b47308 */ /* 0x000fe60000000800 */
[----:B------:R-:W-:Y:S01]  /*ae70*/  LOP3.LUT R19, R5, UR27, R16, 0x96, !PT ;  /* 0x0000001b05137c12 */ /* 0x000fe2000f8e9610 */
[----:B------:R-:W-:Y:S01]  /*ae80*/  FFMA.FTZ R5, R33, UR32, -R8 ;  /* 0x0000002021057c23 */ /* 0x000fe20008010808 */
[----:B------:R-:W-:-:S03]  /*ae90*/  IMAD.WIDE.U32 R32, R32, -0x326172a9, RZ ;  /* 0xcd9e8d5720207825 */ /* 0x000fc600078e00ff */
[----:B------:R2:W-:Y:S01]  /*aea0*/  MUFU.EX2 R195, R7 ;  /* 0x0000000700c37308 */ /* 0x0005e20000000800 */
[----:B------:R-:W-:Y:S01]  /*aeb0*/  IMAD.WIDE.U32 R16, R17, -0x2daee0ad, RZ ;  /* 0xd2511f5311107825 */ /* 0x000fe200078e00ff */
[----:B-1----:R-:W-:Y:S02]  /*aec0*/  LOP3.LUT R13, R33, UR25, R6, 0x96, !PT ;  /* 0x00000019210d7c12 */ /* 0x002fe4000f8e9606 */
[----:B------:R-:W-:Y:S02]  /*aed0*/  LOP3.LUT R6, R191, UR25, R4, 0x96, !PT ;  /* 0x00000019bf067c12 */ /* 0x000fe4000f8e9604 */
[----:B------:R-:W-:Y:S02]  /*aee0*/  LOP3.LUT R22, R17, UR24, R22, 0x96, !PT ;  /* 0x0000001811167c12 */ /* 0x000fe4000f8e9616 */
[----:B------:R1:W-:Y:S01]  /*aef0*/  MUFU.EX2 R186, R5 ;  /* 0x0000000500ba7308 */ /* 0x0003e20000000800 */
[----:B------:R-:W-:Y:S01]  /*af00*/  IMAD.WIDE.U32 R178, R13, -0x2daee0ad, RZ ;  /* 0xd2511f530db27825 */ /* 0x000fe200078e00ff */
[----:B------:R-:W-:-:S03]  /*af10*/  FSEL R13, R135, RZ, P6 ;  /* 0x000000ff870d7208 */ /* 0x000fc60003000000 */
[----:B------:R-:W-:-:S04]  /*af20*/  IMAD.WIDE.U32 R188, R6, -0x2daee0ad, RZ ;  /* 0xd2511f5306bc7825 */ /* 0x000fc800078e00ff */
[----:B------:R-:W-:Y:S01]  /*af30*/  FMUL.FTZ R6, R136, UR32 ;  /* 0x0000002088067c20 */ /* 0x000fe20008410000 */
[----:B------:R-:W-:Y:S01]  /*af40*/  FADD.FTZ R26, R239, -R13 ;  /* 0x8000000def1a7221 */ /* 0x000fe20000010000 */
[----:B------:R-:W-:Y:S01]  /*af50*/  FSEL R13, R134, RZ, P5 ;  /* 0x000000ff860d7208 */ /* 0x000fe20002800000 */
[----:B------:R-:W-:-:S04]  /*af60*/  IMAD.WIDE.U32 R22, R22, -0x326172a9, RZ ;  /* 0xcd9e8d5716167825 */ /* 0x000fc800078e00ff */
[----:B--2---:R-:W-:Y:S01]  /*af70*/  FFMA.FTZ R7, R172, UR32, -R21 ;  /* 0x00000020ac077c23 */ /* 0x004fe20008010815 */
[----:B------:R-:W-:-:S03]  /*af80*/  FADD.FTZ R27, R238, -R13 ;  /* 0x8000000dee1b7221 */ /* 0x000fc60000010000 */
[----:B------:R2:W-:Y:S01]  /*af90*/  MUFU.EX2 R34, R7 ;  /* 0x0000000700227308 */ /* 0x0005e20000000800 */
[----:B------:R-:W-:Y:S01]  /*afa0*/  LOP3.LUT R23, R23, UR31, R32, 0x96, !PT ;  /* 0x0000001f17177c12 */ /* 0x000fe2000f8e9620 */
[----:B-1----:R-:W-:-:S05]  /*afb0*/  IMAD.WIDE.U32 R4, R19, -0x2daee0ad, RZ ;  /* 0xd2511f5313047825 */ /* 0x002fca00078e00ff */
[----:B------:R-:W-:Y:S02]  /*afc0*/  LOP3.LUT R18, R5, UR24, R14, 0x96, !PT ;  /* 0x0000001805127c12 */ /* 0x000fe4000f8e960e */
[----:B------:R-:W-:Y:S02]  /*afd0*/  LOP3.LUT R5, R179, UR23, R16, 0x96, !PT ;  /* 0x00000017b3057c12 */ /* 0x000fe4000f8e9610 */
[----:B------:R-:W-:-:S03]  /*afe0*/  LOP3.LUT R16, R189, UR23, R4, 0x96, !PT ;  /* 0x00000017bd107c12 */ /* 0x000fc6000f8e9604 */
[----:B------:R-:W-:Y:S01]  /*aff0*/  IMAD.WIDE.U32 R4, R5, -0x326172a9, RZ ;  /* 0xcd9e8d5705047825 */ /* 0x000fe200078e00ff */
[----:B--2---:R-:W-:-:S04]  /*b000*/  FSEL R7, R133, RZ, P4 ;  /* 0x000000ff85077208 */ /* 0x004fc80002000000 */
[----:B------:R-:W-:Y:S02]  /*b010*/  LOP3.LUT R3, R5, UR4, R22, 0x96, !PT ;  /* 0x0000000405037c12 */ /* 0x000fe4000f8e9616 */
[----:B------:R-:W-:Y:S01]  /*b020*/  LOP3.LUT R14, R4, 0xffff, RZ, 0xc0, !PT ;  /* 0x0000ffff040e7812 */ /* 0x000fe200078ec0ff */
[----:B------:R-:W-:Y:S01]  /*b030*/  FFMA.FTZ R5, R139, UR32, -R21 ;  /* 0x000000208b057c23 */ /* 0x000fe20008010815 */
[----:B------:R-:W-:Y:S01]  /*b040*/  FSEL R22, R6, RZ, P1 ;  /* 0x000000ff06167208 */ /* 0x000fe20000800000 */
[----:B------:R-:W-:Y:S01]  /*b050*/  IMAD.WIDE.U32 R138, R18, -0x326172a9, RZ ;  /* 0xcd9e8d57128a7825 */ /* 0x000fe200078e00ff */
[----:B------:R-:W-:Y:S01]  /*b060*/  FSEL R6, R136, RZ, P1 ;  /* 0x000000ff88067208 */ /* 0x000fe20000800000 */
[----:B------:R1:W-:Y:S01]  /*b070*/  MUFU.EX2 R184, R5 ;  /* 0x0000000500b87308 */ /* 0x0003e20000000800 */
[----:B------:R-:W-:Y:S01]  /*b080*/  LOP3.LUT R15, R4, 0xff, RZ, 0xc0, !PT ;  /* 0x000000ff040f7812 */ /* 0x000fe200078ec0ff */
[----:B------:R-:W-:Y:S01]  /*b090*/  FFMA.FTZ R13, R174, UR32, -R22 ;  /* 0x00000020ae0d7c23 */ /* 0x000fe20008010816 */
[----:B------:R-:W-:Y:S01]  /*b0a0*/  SHF.R.U32.HI R17, RZ, 0x10, R4 ;  /* 0x00000010ff117819 */ /* 0x000fe20000011604 */
[----:B------:R-:W-:Y:S01]  /*b0b0*/  FADD.FTZ R31, R236, -R6 ;  /* 0x80000006ec1f7221 */ /* 0x000fe20000010000 */
[----:B------:R-:W-:Y:S01]  /*b0c0*/  SHF.R.U32.HI R24, RZ, 0x18, R4 ;  /* 0x00000018ff187819 */ /* 0x000fe20000011604 */
[----:B------:R-:W-:Y:S01]  /*b0d0*/  FFMA.FTZ R6, R176, UR32, -R22 ;  /* 0x00000020b0067c23 */ /* 0x000fe20008010816 */
[----:B------:R-:W-:Y:S01]  /*b0e0*/  SHF.R.U32.HI R4, RZ, 0x8, R14 ;  /* 0x00000008ff047819 */ /* 0x000fe2000001160e */
[----:B------:R-:W-:Y:S01]  /*b0f0*/  FADD.FTZ R33, R237, -R7 ;  /* 0x80000007ed217221 */ /* 0x000fe20000010000 */
[--C-:B------:R-:W-:Y:S01]  /*b100*/  SHF.R.U32.HI R7, RZ, 0x10, R3.reuse ;  /* 0x00000010ff077819 */ /* 0x100fe20000011603 */
[----:B------:R2:W-:Y:S01]  /*b110*/  MUFU.EX2 R189, R6 ;  /* 0x0000000600bd7308 */ /* 0x0005e20000000800 */
[----:B------:R-:W-:Y:S01]  /*b120*/  PRMT R25, R15, 0x5410, R4 ;  /* 0x000054100f197816 */ /* 0x000fe20000000004 */
[----:B------:R-:W-:Y:S01]  /*b130*/  FMUL.FTZ R31, R31, UR32 ;  /* 0x000000201f1f7c20 */ /* 0x000fe20008410000 */
[----:B------:R-:W-:-:S02]  /*b140*/  SHF.R.U32.HI R15, RZ, 0x18, R3 ;  /* 0x00000018ff0f7819 */ /* 0x000fc40000011603 */
[----:B------:R-:W-:Y:S01]  /*b150*/  LOP3.LUT R17, R17, 0xff, RZ, 0xc0, !PT ;  /* 0x000000ff11117812 */ /* 0x000fe200078ec0ff */
[----:B-1----:R-:W-:Y:S02]  /*b160*/  FFMA.FTZ R5, R28, UR32, -R22 ;  /* 0x000000201c057c23 */ /* 0x002fe40008010816 */
[----:B------:R1:W-:Y:S01]  /*b170*/  MUFU.EX2 R172, R13 ;  /* 0x0000000d00ac7308 */ /* 0x0003e20000000800 */
[----:B------:R-:W-:Y:S02]  /*b180*/  PRMT R17, R17, 0x5410, R24 ;  /* 0x0000541011117816 */ /* 0x000fe40000000018 */
[----:B---3--:R-:W-:-:S05]  /*b190*/  MOV R176, R30 ;  /* 0x0000001e00b07202 */ /* 0x008fca0000000f00 */
[----:B------:R3:W-:Y:S01]  /*b1a0*/  MUFU.EX2 R197, R5 ;  /* 0x0000000500c57308 */ /* 0x0007e20000000800 */
[----:B--2---:R-:W-:-:S04]  /*b1b0*/  LOP3.LUT R6, R3, 0xffff, RZ, 0xc0, !PT ;  /* 0x0000ffff03067812 */ /* 0x004fc800078ec0ff */
[----:B-1----:R-:W-:Y:S02]  /*b1c0*/  SHF.R.U32.HI R13, RZ, 0x8, R6 ;  /* 0x00000008ff0d7819 */ /* 0x002fe40000011606 */
[----:B------:R-:W-:Y:S01]  /*b1d0*/  LOP3.LUT R6, R7, 0xff, RZ, 0xc0, !PT ;  /* 0x000000ff07067812 */ /* 0x000fe200078ec0ff */
[----:B---3--:R-:W-:Y:S01]  /*b1e0*/  IMAD.WIDE.U32 R4, R16, -0x326172a9, RZ ;  /* 0xcd9e8d5710047825 */ /* 0x008fe200078e00ff */
[----:B------:R-:W-:-:S03]  /*b1f0*/  LOP3.LUT R16, R3, 0xff, RZ, 0xc0, !PT ;  /* 0x000000ff03107812 */ /* 0x000fc600078ec0ff */
[----:B------:R-:W-:Y:S01]  /*b200*/  FFMA.FTZ R3, R29, UR32, -R22 ;  /* 0x000000201d037c23 */ /* 0x000fe20008010816 */
[----:B------:R-:W-:Y:S01]  /*b210*/  PRMT R29, R6, 0x5410, R15 ;  /* 0x00005410061d7816 */ /* 0x000fe2000000000f */
[----:B------:R-:W-:Y:S01]  /*b220*/  FMUL.FTZ R15, R27, UR32 ;  /* 0x000000201b0f7c20 */ /* 0x000fe20008410000 */
[C---:B------:R-:W-:Y:S01]  /*b230*/  LOP3.LUT R14, R4.reuse, 0xffff, RZ, 0xc0, !PT ;  /* 0x0000ffff040e7812 */ /* 0x040fe200078ec0ff */
[----:B------:R1:W-:Y:S01]  /*b240*/  MUFU.EX2 R185, R3 ;  /* 0x0000000300b97308 */ /* 0x0003e20000000800 */
[----:B------:R-:W-:Y:S02]  /*b250*/  LOP3.LUT R20, R4, 0xff, RZ, 0xc0, !PT ;  /* 0x000000ff04147812 */ /* 0x000fe400078ec0ff */
[--C-:B------:R-:W-:Y:S02]  /*b260*/  SHF.R.U32.HI R19, RZ, 0x10, R4.reuse ;  /* 0x00000010ff137819 */ /* 0x100fe40000011604 */
[----:B------:R-:W-:Y:S02]  /*b270*/  SHF.R.U32.HI R18, RZ, 0x18, R4 ;  /* 0x00000018ff127819 */ /* 0x000fe40000011604 */
[----:B------:R-:W-:Y:S01]  /*b280*/  LOP3.LUT R4, R5, UR4, R138, 0x96, !PT ;  /* 0x0000000405047c12 */ /* 0x000fe2000f8e968a */
[----:B------:R-:W2:Y:S01]  /*b290*/  MUFU.EX2 R15, R15 ;  /* 0x0000000f000f7308 */ /* 0x000ea20000000800 */
[----:B------:R-:W-:Y:S01]  /*b2a0*/  PRMT R28, R16, 0x5410, R13 ;  /* 0x00005410101c7816 */ /* 0x000fe2000000000d */
[----:B------:R-:W-:Y:S01]  /*b2b0*/  UIADD3 UR4, UR29, 0x646e171e, URZ ;  /* 0x646e171e1d047890 */ /* 0x000fe2000fffe03f */
[----:B------:R-:W-:-:S02]  /*b2c0*/  SHF.R.U32.HI R7, RZ, 0x10, R4 ;  /* 0x00000010ff077819 */ /* 0x000fc40000011604 */
[----:B------:R-:W-:Y:S02]  /*b2d0*/  SHF.R.U32.HI R13, RZ, 0x8, R14 ;  /* 0x00000008ff0d7819 */ /* 0x000fe4000001160e */
[C---:B------:R-:W-:Y:S02]  /*b2e0*/  LOP3.LUT R14, R4.reuse, 0xff, RZ, 0xc0, !PT ;  /* 0x000000ff040e7812 */ /* 0x040fe400078ec0ff */
[----:B-1----:R-:W-:Y:S02]  /*b2f0*/  LOP3.LUT R3, R4, 0xffff, RZ, 0xc0, !PT ;  /* 0x0000ffff04037812 */ /* 0x002fe400078ec0ff */
[----:B------:R-:W-:Y:S02]  /*b300*/  SHF.R.U32.HI R6, RZ, 0x18, R4 ;  /* 0x00000018ff067819 */ /* 0x000fe40000011604 */
[----:B------:R-:W-:Y:S02]  /*b310*/  SHF.R.U32.HI R4, RZ, 0x8, R3 ;  /* 0x00000008ff047819 */ /* 0x000fe40000011603 */
[----:B------:R-:W-:-:S02]  /*b320*/  LOP3.LUT R3, R7, 0xff, RZ, 0xc0, !PT ;  /* 0x000000ff07037812 */ /* 0x000fc400078ec0ff */
[----:B------:R-:W-:Y:S01]  /*b330*/  PRMT R13, R20, 0x5410, R13 ;  /* 0x00005410140d7816 */ /* 0x000fe2000000000d */
[----:B------:R-:W-:Y:S01]  /*b340*/  FMUL.FTZ R20, R26, UR32 ;  /* 0x000000201a147c20 */ /* 0x000fe20008410000 */
[----:B------:R-:W-:Y:S01]  /*b350*/  PRMT R30, R3, 0x5410, R6 ;  /* 0x00005410031e7816 */ /* 0x000fe20000000006 */
[-C--:B--2---:R-:W-:Y:S01]  /*b360*/  FMUL.FTZ R50, R50, R15.reuse ;  /* 0x0000000f32327220 */ /* 0x084fe20000410000 */
[--C-:B------:R-:W-:Y:S01]  /*b370*/  HSET2.LE.AND R6, R25, R0.reuse, PT ;  /* 0x0000000019067233 */ /* 0x100fe20003803000 */
[-C--:B------:R-:W-:Y:S01]  /*b380*/  FMUL.FTZ R51, R51, R15.reuse ;  /* 0x0000000f33337220 */ /* 0x080fe20000410000 */
[----:B------:R-:W1:Y:S01]  /*b390*/  LDSM.16.MT88.4 R24, [R213+0xa000] ;  /* 0x00a00000d518783b */ /* 0x000e620000004200 */
[----:B------:R-:W-:Y:S01]  /*b3a0*/  PRMT R16, R14, 0x5410, R4 ;  /* 0x000054100e107816 */ /* 0x000fe20000000004 */
[----:B------:R-:W-:Y:S01]  /*b3b0*/  FMUL.FTZ R14, R33, UR32 ;  /* 0x00000020210e7c20 */ /* 0x000fe20008410000 */
[----:B------:R-:W-:Y:S01]  /*b3c0*/  F2FP.BF16.F32.PACK_AB R3, R187, R176 ;  /* 0x000000b0bb03723e */ /* 0x000fe200000010ff */
[----:B------:R-:W2:Y:S01]  /*b3d0*/  MUFU.EX2 R20, R20 ;  /* 0x0000001400147308 */ /* 0x000ea20000000800 */
[--C-:B------:R-:W-:Y:S01]  /*b3e0*/  HSET2.LE.AND R7, R17, R0.reuse, PT ;  /* 0x0000000011077233 */ /* 0x100fe20003803000 */
[----:B------:R-:W-:Y:S01]  /*b3f0*/  FMUL.FTZ R146, R146, R15 ;  /* 0x0000000f92927220 */ /* 0x000fe20000410000 */
[----:B------:R-:W-:Y:S01]  /*b400*/  F2FP.BF16.F32.PACK_AB R4, R186, R35 ;  /* 0x00000023ba04723e */ /* 0x000fe200000010ff */
[----:B------:R-:W-:Y:S01]  /*b410*/  FMUL.FTZ R147, R147, R15 ;  /* 0x0000000f93937220 */ /* 0x000fe20000410000 */
[----:B------:R-:W-:Y:S01]  /*b420*/  LOP3.LUT R6, R6, R3, RZ, 0xc0, !PT ;  /* 0x0000000306067212 */ /* 0x000fe200078ec0ff */
[-C--:B------:R-:W-:Y:S01]  /*b430*/  FMUL.FTZ R154, R154, R15.reuse ;  /* 0x0000000f9a9a7220 */ /* 0x080fe20000410000 */
[----:B------:R-:W-:Y:S01]  /*b440*/  LOP3.LUT R5, R19, 0xff, RZ, 0xc0, !PT ;  /* 0x000000ff13057812 */ /* 0x000fe200078ec0ff */
[----:B------:R-:W3:Y:S01]  /*b450*/  MUFU.EX2 R14, R14 ;  /* 0x0000000e000e7308 */ /* 0x000ee20000000800 */
[----:B------:R-:W-:Y:S01]  /*b460*/  LOP3.LUT R7, R7, R4, RZ, 0xc0, !PT ;  /* 0x0000000407077212 */ /* 0x000fe200078ec0ff */
[-C--:B------:R-:W-:Y:S01]  /*b470*/  FMUL.FTZ R155, R155, R15.reuse ;  /* 0x0000000f9b9b7220 */ /* 0x080fe20000410000 */
[--C-:B------:R-:W-:Y:S01]  /*b480*/  HSET2.LE.AND R3, R28, R0.reuse, PT ;  /* 0x000000001c037233 */ /* 0x100fe20003803000 */
[-C--:B------:R-:W-:Y:S01]  /*b490*/  FMUL.FTZ R38, R38, R15.reuse ;  /* 0x0000000f26267220 */ /* 0x080fe20000410000 */
[----:B------:R-:W-:Y:S01]  /*b4a0*/  F2FP.BF16.F32.PACK_AB R4, R194, R192 ;  /* 0x000000c0c204723e */ /* 0x000fe200000010ff */
[-C--:B------:R-:W-:Y:S01]  /*b4b0*/  FMUL.FTZ R39, R39, R15.reuse ;  /* 0x0000000f27277220 */ /* 0x080fe20000410000 */
[----:B------:R-:W-:Y:S01]  /*b4c0*/  PRMT R19, R5, 0x5410, R18 ;  /* 0x0000541005137816 */ /* 0x000fe20000000012 */
[----:B------:R-:W-:Y:S01]  /*b4d0*/  FMUL.FTZ R170, R170, R15 ;  /* 0x0000000faaaa7220 */ /* 0x000fe20000410000 */
[--C-:B------:R-:W-:Y:S01]  /*b4e0*/  HSET2.LE.AND R13, R13, R0.reuse, PT ;  /* 0x000000000d0d7233 */ /* 0x100fe20003803000 */
[----:B--2---:R-:W-:Y:S01]  /*b4f0*/  FMUL.FTZ R48, R48, R20 ;  /* 0x0000001430307220 */ /* 0x004fe20000410000 */
[----:B------:R-:W-:Y:S01]  /*b500*/  LOP3.LUT R4, R3, R4, RZ, 0xc0, !PT ;  /* 0x0000000403047212 */ /* 0x000fe200078ec0ff */
[----:B------:R-:W-:Y:S01]  /*b510*/  FMUL.FTZ R49, R49, R20 ;  /* 0x0000001431317220 */ /* 0x000fe20000410000 */
[----:B------:R-:W-:Y:S01]  /*b520*/  F2FP.BF16.F32.PACK_AB R18, R184, R34 ;  /* 0x00000022b812723e */ /* 0x000fe200000010ff */
[-C--:B------:R-:W-:Y:S01]  /*b530*/  FMUL.FTZ R144, R144, R20.reuse ;  /* 0x0000001490907220 */ /* 0x080fe20000410000 */
[--C-:B------:R-:W-:Y:S01]  /*b540*/  HSET2.LE.AND R3, R29, R0.reuse, PT ;  /* 0x000000001d037233 */ /* 0x100fe20003803000 */
[----:B------:R-:W-:Y:S01]  /*b550*/  FMUL.FTZ R145, R145, R20 ;  /* 0x0000001491917220 */ /* 0x000fe20000410000 */
[----:B------:R-:W-:Y:S01]  /*b560*/  F2FP.BF16.F32.PACK_AB R5, R196, R193 ;  /* 0x000000c1c405723e */ /* 0x000fe200000010ff */
[----:B---3--:R-:W-:Y:S01]  /*b570*/  FMUL.FTZ R140, R140, R14 ;  /* 0x0000000e8c8c7220 */ /* 0x008fe20000410000 */
[----:B------:R-:W-:Y:S01]  /*b580*/  LOP3.LUT R18, R13, R18, RZ, 0xc0, !PT ;  /* 0x000000120d127212 */ /* 0x000fe200078ec0ff */
[-C--:B------:R-:W-:Y:S01]  /*b590*/  FMUL.FTZ R141, R141, R14.reuse ;  /* 0x0000000e8d8d7220 */ /* 0x080fe20000410000 */
[----:B------:R2:W3:Y:S01]  /*b5a0*/  MUFU.EX2 R13, R31 ;  /* 0x0000001f000d7308 */ /* 0x0004e20000000800 */
[----:B------:R-:W-:Y:S01]  /*b5b0*/  LOP3.LUT R5, R3, R5, RZ, 0xc0, !PT ;  /* 0x0000000503057212 */ /* 0x000fe200078ec0ff */
[-C--:B------:R-:W-:Y:S01]  /*b5c0*/  FMUL.FTZ R148, R148, R14.reuse ;  /* 0x0000000e94947220 */ /* 0x080fe20000410000 */
[--C-:B------:R-:W-:Y:S01]  /*b5d0*/  HSET2.LE.AND R3, R19, R0.reuse, PT ;  /* 0x0000000013037233 */ /* 0x100fe20003803000 */
[----:B------:R-:W-:Y:S01]  /*b5e0*/  FMUL.FTZ R149, R149, R14 ;  /* 0x0000000e95957220 */ /* 0x000fe20000410000 */
[----:B------:R-:W-:Y:S01]  /*b5f0*/  F2FP.BF16.F32.PACK_AB R19, R185, R172 ;  /* 0x000000acb913723e */ /* 0x000fe200000010ff */
[-C--:B------:R-:W-:Y:S01]  /*b600*/  FMUL.FTZ R152, R152, R20.reuse ;  /* 0x0000001498987220 */ /* 0x080fe20000410000 */
[--C-:B------:R-:W-:Y:S01]  /*b610*/  HSET2.LE.AND R16, R16, R0.reuse, PT ;  /* 0x0000000010107233 */ /* 0x100fe20003803000 */
[-C--:B------:R-:W-:Y:S01]  /*b620*/  FMUL.FTZ R153, R153, R20.reuse ;  /* 0x0000001499997220 */ /* 0x080fe20000410000 */
[----:B------:R-:W-:Y:S01]  /*b630*/  LOP3.LUT R19, R3, R19, RZ, 0xc0, !PT ;  /* 0x0000001303137212 */ /* 0x000fe200078ec0ff */
[-C--:B------:R-:W-:Y:S01]  /*b640*/  FMUL.FTZ R36, R36, R20.reuse ;  /* 0x0000001424247220 */ /* 0x080fe20000410000 */
[----:B------:R-:W-:Y:S01]  /*b650*/  F2FP.BF16.F32.PACK_AB R17, R180, R195 ;  /* 0x000000c3b411723e */ /* 0x000fe200000010ff */
[----:B------:R-:W-:Y:S01]  /*b660*/  FMUL.FTZ R37, R37, R20 ;  /* 0x0000001425257220 */ /* 0x000fe20000410000 */
[----:B------:R-:W-:Y:S01]  /*b670*/  HSET2.LE.AND R3, R30, R0, PT ;  /* 0x000000001e037233 */ /* 0x000fe20003803000 */
[-C--:B------:R-:W-:Y:S01]  /*b680*/  FMUL.FTZ R40, R40, R14.reuse ;  /* 0x0000000e28287220 */ /* 0x080fe20000410000 */
[----:B------:R-:W-:Y:S01]  /*b690*/  LOP3.LUT R16, R16, R17, RZ, 0xc0, !PT ;  /* 0x0000001110107212 */ /* 0x000fe200078ec0ff */
[-C--:B------:R-:W-:Y:S01]  /*b6a0*/  FMUL.FTZ R41, R41, R14.reuse ;  /* 0x0000000e29297220 */ /* 0x080fe20000410000 */
[----:B--2---:R-:W2:Y:S01]  /*b6b0*/  LDSM.16.MT88.4 R28, [R215+0xa000] ;  /* 0x00a00000d71c783b */ /* 0x004ea20000004200 */
[----:B------:R-:W-:Y:S01]  /*b6c0*/  F2FP.BF16.F32.PACK_AB R17, R189, R197 ;  /* 0x000000c5bd11723e */ /* 0x000fe200000010ff */
[-C--:B---3--:R-:W-:Y:S01]  /*b6d0*/  FMUL.FTZ R142, R142, R13.reuse ;  /* 0x0000000d8e8e7220 */ /* 0x088fe20000410000 */
[-C--:B------:R-:W-:Y:S01]  /*b6e0*/  FMUL.FTZ R143, R143, R13.reuse ;  /* 0x0000000d8f8f7220 */ /* 0x080fe20000410000 */
[----:B------:R-:W-:Y:S01]  /*b6f0*/  FMUL.FTZ R150, R150, R13 ;  /* 0x0000000d96967220 */ /* 0x000fe20000410000 */
[----:B------:R-:W-:Y:S01]  /*b700*/  LOP3.LUT R17, R3, R17, RZ, 0xc0, !PT ;  /* 0x0000001103117212 */ /* 0x000fe200078ec0ff */
[-C--:B------:R-:W-:Y:S01]  /*b710*/  FMUL.FTZ R151, R151, R13.reuse ;  /* 0x0000000d97977220 */ /* 0x080fe20000410000 */
[-C--:B------:R-:W-:Y:S01]  /*b720*/  FMUL.FTZ R42, R42, R13.reuse ;  /* 0x0000000d2a2a7220 */ /* 0x080fe20000410000 */
[-C--:B------:R-:W-:Y:S01]  /*b730*/  FMUL.FTZ R43, R43, R13.reuse ;  /* 0x0000000d2b2b7220 */ /* 0x080fe20000410000 */
[-C--:B-1----:R-:W-:Y:S01]  /*b740*/  HMMA.16816.F32.BF16 R144, R4, R24.reuse, R144 ;  /* 0x000000180490723c */ /* 0x082fe20000041890 */
[-C--:B------:R-:W-:Y:S01]  /*b750*/  FMUL.FTZ R44, R44, R14.reuse ;  /* 0x0000000e2c2c7220 */ /* 0x080fe20000410000 */
[----:B------:R-:W-:Y:S01]  /*b760*/  FMUL.FTZ R45, R45, R14 ;  /* 0x0000000e2d2d7220 */ /* 0x000fe20000410000 */
[-C--:B------:R-:W-:Y:S01]  /*b770*/  FMUL.FTZ R46, R46, R13.reuse ;  /* 0x0000000d2e2e7220 */ /* 0x080fe20000410000 */
[----:B------:R-:W-:Y:S01]  /*b780*/  FMUL.FTZ R47, R47, R13 ;  /* 0x0000000d2f2f7220 */ /* 0x000fe20000410000 */
[-C--:B------:R-:W-:Y:S01]  /*b790*/  FMUL.FTZ R168, R168, R20.reuse ;  /* 0x00000014a8a87220 */ /* 0x080fe20000410000 */
[C---:B------:R-:W-:Y:S01]  /*b7a0*/  HMMA.16816.F32.BF16 R204, R16.reuse, R24, R140 ;  /* 0x0000001810cc723c */ /* 0x040fe2000004188c */
[----:B------:R-:W1:Y:S01]  /*b7b0*/  LDSM.16.MT88.4 R140, [R218+0xa000] ;  /* 0x00a00000da8c783b */ /* 0x000e620000004200 */
        /* <DEDUP_REMOVED lines=10> */
[C---:B------:R-:W-:Y:S01]  /*b860*/  HMMA.16816.F32.BF16 R152, R4.reuse, R26, R152 ;  /* 0x0000001a0498723c */ /* 0x040fe20000041898 */
[----:B------:R-:W-:Y:S01]  /*b870*/  IMAD.MOV.U32 R150, RZ, RZ, R35 ;  /* 0x000000ffff967224 */ /* 0x000fe200078e0023 */
[----:B------:R-:W-:Y:S01]  /*b880*/  MOV R149, R34 ;  /* 0x0000002200957202 */ /* 0x000fe20000000f00 */
[----:B------:R-:W-:Y:S01]  /*b890*/  LDSM.16.MT88.4 R24, [R213+0xb000] ;  /* 0x00b00000d518783b */ /* 0x000fe20000004200 */
[----:B------:R-:W-:Y:S01]  /*b8a0*/  MOV R151, R180 ;  /* 0x000000b400977202 */ /* 0x000fe20000000f00 */
[-C--:B------:R-:W-:Y:S01]  /*b8b0*/  FMUL.FTZ R81, R81, R20.reuse ;  /* 0x0000001451517220 */ /* 0x080fe20000410000 */
[-C--:B------:R-:W-:Y:S01]  /*b8c0*/  FMUL.FTZ R54, R54, R15.reuse ;  /* 0x0000000f36367220 */ /* 0x080fe20000410000 */
        /* <DEDUP_REMOVED lines=8> */
[C---:B--2---:R-:W-:Y:S01]  /*b950*/  HMMA.16816.F32.BF16 R228, R4.reuse, R28, R36 ;  /* 0x0000001c04e4723c */ /* 0x044fe20000041824 */
[----:B------:R-:W-:Y:S01]  /*b960*/  MOV R137, R207 ;  /* 0x000000cf00897202 */ /* 0x000fe20000000f00 */
[----:B------:R-:W-:Y:S01]  /*b970*/  LDSM.16.MT88.4 R36, [R217+0xa000] ;  /* 0x00a00000d924783b */ /* 0x000fe20000004200 */
[-C--:B------:R-:W-:Y:S01]  /*b980*/  FMUL.FTZ R66, R66, R15.reuse ;  /* 0x0000000f42427220 */ /* 0x080fe20000410000 */
[-C--:B------:R-:W-:Y:S01]  /*b990*/  FMUL.FTZ R67, R67, R15.reuse ;  /* 0x0000000f43437220 */ /* 0x080fe20000410000 */
[-C--:B------:R-:W-:Y:S01]  /*b9a0*/  FMUL.FTZ R97, R97, R20.reuse ;  /* 0x0000001461617220 */ /* 0x080fe20000410000 */
[----:B------:R-:W-:Y:S01]  /*b9b0*/  HMMA.16816.F32.BF16 R204, R4, R30, R48 ;  /* 0x0000001e04cc723c */ /* 0x000fe20000041830 */
[----:B------:R-:W2:Y:S01]  /*b9c0*/  LDSM.16.MT88.4 R48, [R217+0xb000] ;  /* 0x00b00000d930783b */ /* 0x000ea20000004200 */
[-C--:B------:R-:W-:Y:S01]  /*b9d0*/  FMUL.FTZ R100, R100, R20.reuse ;  /* 0x0000001464647220 */ /* 0x080fe20000410000 */
[-C--:B------:R-:W-:Y:S01]  /*b9e0*/  FMUL.FTZ R101, R101, R20.reuse ;  /* 0x0000001465657220 */ /* 0x080fe20000410000 */
[-C--:B------:R-:W-:Y:S01]  /*b9f0*/  FMUL.FTZ R70, R70, R15.reuse ;  /* 0x0000000f46467220 */ /* 0x080fe20000410000 */
[-C--:B------:R-:W-:Y:S01]  /*ba00*/  FMUL.FTZ R71, R71, R15.reuse ;  /* 0x0000000f47477220 */ /* 0x080fe20000410000 */
[C---:B------:R-:W-:Y:S01]  /*ba10*/  HMMA.16816.F32.BF16 R236, R16.reuse, R28, R40 ;  /* 0x0000001c10ec723c */ /* 0x040fe20000041828 */
[----:B------:R-:W3:Y:S01]  /*ba20*/  LDSM.16.MT88.4 R40, [R218+0xb000] ;  /* 0x00b00000da28783b */ /* 0x000ee20000004200 */
[-C--:B------:R-:W-:Y:S01]  /*ba30*/  FMUL.FTZ R112, R112, R20.reuse ;  /* 0x0000001470707220 */ /* 0x080fe20000410000 */
[-C--:B------:R-:W-:Y:S01]  /*ba40*/  FMUL.FTZ R82, R82, R15.reuse ;  /* 0x0000000f52527220 */ /* 0x080fe20000410000 */
[-C--:B------:R-:W-:Y:S01]  /*ba50*/  FMUL.FTZ R83, R83, R15.reuse ;  /* 0x0000000f53537220 */ /* 0x080fe20000410000 */
[-C--:B------:R-:W-:Y:S01]  /*ba60*/  FMUL.FTZ R86, R86, R15.reuse ;  /* 0x0000000f56567220 */ /* 0x080fe20000410000 */
[----:B------:R-:W-:Y:S01]  /*ba70*/  HMMA.16816.F32.BF16 R208, R16, R30, R44 ;  /* 0x0000001e10d0723c */ /* 0x000fe2000004182c */
        /* <DEDUP_REMOVED lines=22> */
[C---:B-1----:R-:W-:Y:S01]  /*bbe0*/  HMMA.16816.F32.BF16 R52, R4.reuse, R140, R52 ;  /* 0x0000008c0434723c */ /* 0x042fe20000041834 */
[-C--:B------:R-:W-:Y:S01]  /*bbf0*/  FMUL.FTZ R88, R88, R14.reuse ;  /* 0x0000000e58587220 */ /* 0x080fe20000410000 */
[-C--:B------:R-:W-:Y:S01]  /*bc00*/  FMUL.FTZ R89, R89, R14.reuse ;  /* 0x0000000e59597220 */ /* 0x080fe20000410000 */
[-C--:B------:R-:W-:Y:S01]  /*bc10*/  FMUL.FTZ R90, R90, R13.reuse ;  /* 0x0000000d5a5a7220 */ /* 0x080fe20000410000 */
[----:B------:R-:W-:Y:S01]  /*bc20*/  FMUL.FTZ R91, R91, R13 ;  /* 0x0000000d5b5b7220 */ /* 0x000fe20000410000 */
[----:B------:R-:W-:Y:S01]  /*bc30*/  MOV R31, R179 ;  /* 0x000000b3001f7202 */ /* 0x000fe20000000f00 */
[C---:B--2---:R-:W-:Y:S01]  /*bc40*/  HMMA.16816.F32.BF16 R180, R4.reuse, R50, R168 ;  /* 0x0000003204b4723c */ /* 0x044fe200000418a8 */
[-C--:B------:R-:W-:Y:S01]  /*bc50*/  FMUL.FTZ R56, R56, R14.reuse ;  /* 0x0000000e38387220 */ /* 0x080fe20000410000 */
[----:B------:R-:W-:Y:S01]  /*bc60*/  FMUL.FTZ R57, R57, R14 ;  /* 0x0000000e39397220 */ /* 0x000fe20000410000 */
[-C--:B------:R-:W-:Y:S01]  /*bc70*/  FMUL.FTZ R58, R58, R13.reuse ;  /* 0x0000000d3a3a7220 */ /* 0x080fe20000410000 */
[-C--:B------:R-:W-:Y:S01]  /*bc80*/  FMUL.FTZ R59, R59, R13.reuse ;  /* 0x0000000d3b3b7220 */ /* 0x080fe20000410000 */
[----:B------:R-:W-:Y:S01]  /*bc90*/  MOV R28, R186 ;  /* 0x000000ba001c7202 */ /* 0x000fe20000000f00 */
[C---:B------:R-:W-:Y:S01]  /*bca0*/  HMMA.16816.F32.BF16 R64, R4.reuse, R142, R64 ;  /* 0x0000008e0440723c */ /* 0x040fe20000041840 */
[----:B------:R-:W-:Y:S01]  /*bcb0*/  MOV R171, R246 ;  /* 0x000000f600ab7202 */ /* 0x000fe20000000f00 */
[----:B------:R-:W-:Y:S01]  /*bcc0*/  IMAD.MOV.U32 R169, RZ, RZ, R245 ;  /* 0x000000ffffa97224 */ /* 0x000fe200078e00f5 */
        /* <DEDUP_REMOVED lines=17> */
[----:B-1----:R-:W-:Y:S01]  /*bde0*/  FFMA.FTZ R3, R175, UR32, -R2 ;  /* 0x00000020af037c23 */ /* 0x002fe20008010802 */
[-C--:B------:R-:W-:Y:S01]  /*bdf0*/  FMUL.FTZ R105, R105, R14.reuse ;  /* 0x0000000e69697220 */ /* 0x080fe20000410000 */
        /* <DEDUP_REMOVED lines=10> */
[----:B------:R-:W-:Y:S01]  /*bea0*/  FMUL.FTZ R129, R129, R14 ;  /* 0x0000000e81817220 */ /* 0x000fe20000410000 */
[-C--:B------:R-:W-:Y:S01]  /*beb0*/  FMUL.FTZ R130, R130, R13.reuse ;  /* 0x0000000d82827220 */ /* 0x080fe20000410000 */
[----:B------:R-:W-:Y:S01]  /*bec0*/  FMUL.FTZ R131, R131, R13 ;  /* 0x0000000d83837220 */ /* 0x000fe20000410000 */
[----:B------:R-:W-:Y:S01]  /*bed0*/  IMAD.MOV.U32 R47, RZ, RZ, R193 ;  /* 0x000000ffff2f7224 */ /* 0x000fe200078e00c1 */
[----:B------:R-:W-:Y:S01]  /*bee0*/  MOV R46, R192 ;  /* 0x000000c0002e7202 */ /* 0x000fe20000000f00 */
[----:B------:R-:W-:Y:S01]  /*bef0*/  HMMA.16816.F32.BF16 R112, R4, R34, R112 ;  /* 0x000000220470723c */ /* 0x000fe20000041870 */
[----:B------:R-:W-:Y:S01]  /*bf00*/  MOV R45, R185 ;  /* 0x000000b9002d7202 */ /* 0x000fe20000000f00 */
[----:B------:R-:W-:-:S02]  /*bf10*/  IMAD.MOV.U32 R44, RZ, RZ, R174 ;  /* 0x000000ffff2c7224 */ /* 0x000fc400078e00ae */
[-C--:B------:R-:W-:Y:S01]  /*bf20*/  FMUL.FTZ R76, R76, R14.reuse ;  /* 0x0000000e4c4c7220 */ /* 0x080fe20000410000 */
[--C-:B-1----:R-:W-:Y:S01]  /*bf30*/  FFMA.FTZ R3, R173, UR32, -R2.reuse ;  /* 0x00000020ad037c23 */ /* 0x102fe20008010802 */
[----:B------:R-:W-:Y:S01]  /*bf40*/  FFMA.FTZ R2, R132, UR32, -R2 ;  /* 0x0000002084027c23 */ /* 0x000fe20008010802 */
[C---:B---3--:R-:W-:Y:S01]  /*bf50*/  HMMA.16816.F32.BF16 R156, R4.reuse, R40, R156 ;  /* 0x00000028049c723c */ /* 0x048fe2000004189c */
[-C--:B------:R-:W-:Y:S01]  /*bf60*/  FMUL.FTZ R77, R77, R14.reuse ;  /* 0x0000000e4d4d7220 */ /* 0x080fe20000410000 */
[----:B------:R-:W-:Y:S01]  /*bf70*/  MUFU.EX2 R245, R3 ;  /* 0x0000000300f57308 */ /* 0x000fe20000000800 */
[-C--:B------:R-:W-:Y:S01]  /*bf80*/  FMUL.FTZ R78, R78, R13.reuse ;  /* 0x0000000d4e4e7220 */ /* 0x080fe20000410000 */
[-C--:B------:R-:W-:Y:S01]  /*bf90*/  FMUL.FTZ R79, R79, R13.reuse ;  /* 0x0000000d4f4f7220 */ /* 0x080fe20000410000 */
[-C--:B------:R-:W-:Y:S01]  /*bfa0*/  FMUL.FTZ R92, R92, R14.reuse ;  /* 0x0000000e5c5c7220 */ /* 0x080fe20000410000 */
[C---:B------:R-:W-:Y:S01]  /*bfb0*/  HMMA.16816.F32.BF16 R120, R4.reuse, R42, R120 ;  /* 0x0000002a0478723c */ /* 0x040fe20000041878 */
[-C--:B------:R-:W-:Y:S01]  /*bfc0*/  FMUL.FTZ R93, R93, R14.reuse ;  /* 0x0000000e5d5d7220 */ /* 0x080fe20000410000 */
[-C--:B------:R-:W-:Y:S01]  /*bfd0*/  FMUL.FTZ R94, R94, R13.reuse ;  /* 0x0000000d5e5e7220 */ /* 0x080fe20000410000 */
[-C--:B------:R-:W-:Y:S01]  /*bfe0*/  FMUL.FTZ R95, R95, R13.reuse ;  /* 0x0000000d5f5f7220 */ /* 0x080fe20000410000 */
[----:B------:R1:W2:Y:S01]  /*bff0*/  MUFU.EX2 R191, R2 ;  /* 0x0000000200bf7308 */ /* 0x0002a20000000800 */
[-C--:B------:R-:W-:Y:S01]  /*c000*/  FMUL.FTZ R160, R160, R14.reuse ;  /* 0x0000000ea0a07220 */ /* 0x080fe20000410000 */
[----:B------:R-:W-:Y:S01]  /*c010*/  HMMA.16816.F32.BF16 R124, R4, R48, R124 ;  /* 0x00000030047c723c */ /* 0x000fe2000004187c */
[----:B------:R-:W-:Y:S01]  /*c020*/  FMUL.FTZ R161, R161, R14 ;  /* 0x0000000ea1a17220 */ /* 0x000fe20000410000 */
[-C--:B------:R-:W-:Y:S01]  /*c030*/  FMUL.FTZ R162, R162, R13.reuse ;  /* 0x0000000da2a27220 */ /* 0x080fe20000410000 */
[----:B------:R-:W-:Y:S01]  /*c040*/  FMUL.FTZ R163, R163, R13 ;  /* 0x0000000da3a37220 */ /* 0x000fe20000410000 */
[----:B------:R-:W-:Y:S01]  /*c050*/  MOV R29, R194 ;  /* 0x000000c2001d7202 */ /* 0x000fe20000000f00 */
[----:B------:R-:W-:Y:S01]  /*c060*/  IMAD.MOV.U32 R132, RZ, RZ, R46 ;  /* 0x000000ffff847224 */ /* 0x000fe200078e002e */
[C---:B------:R-:W-:Y:S01]  /*c070*/  HMMA.16816.F32.BF16 R88, R16.reuse, R24, R88 ;  /* 0x000000181058723c */ /* 0x040fe20000041858 */
[--C-:B------:R-:W-:Y:S01]  /*c080*/  FFMA.FTZ R4, R202, UR32, -R8.reuse ;  /* 0x00000020ca047c23 */ /* 0x100fe20008010808 */
[----:B------:R-:W-:Y:S01]  /*c090*/  MOV R7, R187 ;  /* 0x000000bb00077202 */ /* 0x000fe20000000f00 */
[--C-:B------:R-:W-:Y:S01]  /*c0a0*/  FFMA.FTZ R5, R201, UR32, -R8.reuse ;  /* 0x00000020c9057c23 */ /* 0x100fe20008010808 */
[----:B------:R-:W-:Y:S01]  /*c0b0*/  MOV R148, R196 ;  /* 0x000000c400947202 */ /* 0x000fe20000000f00 */
[----:B------:R3:W-:Y:S01]  /*c0c0*/  MUFU.EX2 R179, R4 ;  /* 0x0000000400b37308 */ /* 0x0007e20000000800 */
[----:B------:R-:W-:Y:S01]  /*c0d0*/  HMMA.16816.F32.BF16 R56, R16, R140, R56 ;  /* 0x0000008c1038723c */ /* 0x000fe20000041838 */
[----:B------:R-:W-:Y:S01]  /*c0e0*/  FFMA.FTZ R24, R200, UR32, -R8 ;  /* 0x00000020c8187c23 */ /* 0x000fe20008010808 */
[----:B------:R-:W-:Y:S01]  /*c0f0*/  MOV R200, R28 ;  /* 0x0000001c00c87202 */ /* 0x000fe20000000f00 */
[----:B-1----:R-:W-:Y:S01]  /*c100*/  IMAD.WIDE.U32 R2, R23, -0x2daee0ad, RZ ;  /* 0xd2511f5317027825 */ /* 0x002fe200078e00ff */
[----:B------:R-:W-:-:S03]  /*c110*/  MOV R28, R189 ;  /* 0x000000bd001c7202 */ /* 0x000fc60000000f00 */
[-C--:B------:R-:W-:Y:S01]  /*c120*/  FMUL.FTZ R72, R72, R14.reuse ;  /* 0x0000000e48487220 */ /* 0x080fe20000410000 */
[C---:B------:R-:W-:Y:S01]  /*c130*/  HMMA.16816.F32.BF16 R164, R16.reuse, R48, R164 ;  /* 0x0000003010a4723c */ /* 0x040fe200000418a4 */
[----:B------:R1:W-:Y:S01]  /*c140*/  MUFU.EX2 R189, R5 ;  /* 0x0000000500bd7308 */ /* 0x0003e20000000800 */
[----:B------:R-:W-:Y:S01]  /*c150*/  SHF.R.U32.HI R6, RZ, 0x10, R2 ;  /* 0x00000010ff067819 */ /* 0x000fe20000011602 */
[----:B------:R-:W-:Y:S01]  /*c160*/  IMAD.MOV.U32 R140, RZ, RZ, R184 ;  /* 0x000000ffff8c7224 */ /* 0x000fe200078e00b8 */
[----:B------:R-:W-:Y:S01]  /*c170*/  LOP3.LUT R23, R2, 0xff, RZ, 0xc0, !PT ;  /* 0x000000ff02177812 */ /* 0x000fe200078ec0ff */
[----:B------:R-:W-:Y:S01]  /*c180*/  FMUL.FTZ R73, R73, R14 ;  /* 0x0000000e49497220 */ /* 0x000fe20000410000 */
[----:B------:R-:W-:Y:S01]  /*c190*/  SHF.R.U32.HI R25, RZ, 0x18, R2 ;  /* 0x00000018ff197819 */ /* 0x000fe20000011602 */
[C---:B------:R-:W-:Y:S01]  /*c1a0*/  HMMA.16816.F32.BF16 R116, R16.reuse, R40, R116 ;  /* 0x000000281074723c */ /* 0x040fe20000041874 */
[----:B------:R-:W-:Y:S01]  /*c1b0*/  LOP3.LUT R6, R6, 0xff, RZ, 0xc0, !PT ;  /* 0x000000ff06067812 */ /* 0x000fe200078ec0ff */
[----:B------:R4:W5:Y:S01]  /*c1c0*/  MUFU.EX2 R177, R24 ;  /* 0x0000001800b17308 */ /* 0x0009620000000800 */
[----:B---3--:R-:W-:Y:S01]  /*c1d0*/  LOP3.LUT R4, R2, 0xffff, RZ, 0xc0, !PT ;  /* 0x0000ffff02047812 */ /* 0x008fe200078ec0ff */
[-C--:B------:R-:W-:Y:S01]  /*c1e0*/  FMUL.FTZ R74, R74, R13.reuse ;  /* 0x0000000d4a4a7220 */ /* 0x080fe20000410000 */
[----:B------:R-:W-:Y:S01]  /*c1f0*/  LOP3.LUT R2, R3, UR4, R178, 0x96, !PT ;  /* 0x0000000403027c12 */ /* 0x000fe2000f8e96b2 */
[C---:B------:R-:W-:Y:S01]  /*c200*/  HMMA.16816.F32.BF16 R104, R16.reuse, R32, R104 ;  /* 0x000000201068723c */ /* 0x040fe20000041868 */
[----:B------:R-:W-:Y:S01]  /*c210*/  SHF.R.U32.HI R4, RZ, 0x8, R4 ;  /* 0x00000008ff047819 */ /* 0x000fe20000011604 */
[----:B------:R-:W-:Y:S01]  /*c220*/  FMUL.FTZ R75, R75, R13 ;  /* 0x0000000d4b4b7220 */ /* 0x000fe20000410000 */
[----:B------:R-:W-:Y:S01]  /*c230*/  MOV R178, R7 ;  /* 0x0000000700b27202 */ /* 0x000fe20000000f00 */
[----:B------:R-:W-:Y:S01]  /*c240*/  FFMA.FTZ R7, R203, UR32, -R8 ;  /* 0x00000020cb077c23 */ /* 0x000fe20008010808 */
[----:B------:R-:W-:Y:S01]  /*c250*/  PRMT R3, R23, 0x5410, R4 ;  /* 0x0000541017037816 */ /* 0x000fe20000000004 */
[----:B------:R-:W-:Y:S01]  /*c260*/  HMMA.16816.F32.BF16 R184, R16, R26, R92 ;  /* 0x0000001a10b8723c */ /* 0x000fe2000004185c */
[----:B------:R-:W-:Y:S01]  /*c270*/  LOP3.LUT R4, R2, 0xffff, RZ, 0xc0, !PT ;  /* 0x0000ffff02047812 */ /* 0x000fe200078ec0ff */
[----:B------:R-:W-:Y:S01]  /*c280*/  LDSM.16.MT88.4 R92, [R213+0xb800] ;  /* 0x00b80000d55c783b */ /* 0x000fe20000004200 */
[----:B------:R-:W-:-:S02]  /*c290*/  PRMT R6, R6, 0x5410, R25 ;  /* 0x0000541006067816 */ /* 0x000fc40000000019 */
[----:B-1----:R-:W-:Y:S01]  /*c2a0*/  SHF.R.U32.HI R5, RZ, 0x10, R2 ;  /* 0x00000010ff057819 */ /* 0x002fe20000011602 */
[C---:B------:R-:W-:Y:S01]  /*c2b0*/  HMMA.16816.F32.BF16 R72, R16.reuse, R36, R72 ;  /* 0x000000241048723c */ /* 0x040fe20000041848 */
[----:B------:R-:W-:Y:S02]  /*c2c0*/  MOV R141, R172 ;  /* 0x000000ac008d7202 */ /* 0x000fe40000000f00 */
[----:B------:R-:W-:Y:S02]  /*c2d0*/  MOV R48, R176 ;  /* 0x000000b000307202 */ /* 0x000fe40000000f00 */
[----:B----4-:R-:W-:Y:S01]  /*c2e0*/  LOP3.LUT R24, R2, 0xff, RZ, 0xc0, !PT ;  /* 0x000000ff02187812 */ /* 0x010fe200078ec0ff */
[----:B------:R1:W3:Y:S01]  /*c2f0*/  MUFU.EX2 R176, R7 ;  /* 0x0000000700b07308 */ /* 0x0002e20000000800 */
[----:B------:R-:W-:Y:S01]  /*c300*/  SHF.R.U32.HI R8, RZ, 0x8, R4 ;  /* 0x00000008ff087819 */ /* 0x000fe20000011604 */
[----:B------:R-:W-:Y:S01]  /*c310*/  IMAD.MOV.U32 R203, RZ, RZ, R141 ;  /* 0x000000ffffcb7224 */ /* 0x000fe200078e008d */
[----:B------:R-:W-:Y:S01]  /*c320*/  SHF.R.U32.HI R23, RZ, 0x18, R2 ;  /* 0x00000018ff177819 */ /* 0x000fe20000011602 */
[----:B------:R-:W-:Y:S01]  /*c330*/  HMMA.16816.F32.BF16 R172, R16, R34, R108 ;  /* 0x0000002210ac723c */ /* 0x000fe2000004186c */
[----:B------:R-:W-:Y:S01]  /*c340*/  MOV R170, R197 ;  /* 0x000000c500aa7202 */ /* 0x000fe20000000f00 */
[----:B------:R-:W-:Y:S01]  /*c350*/  LDSM.16.MT88.4 R108, [R215+0xb800] ;  /* 0x00b80000d76c783b */ /* 0x000fe20000004200 */
[----:B------:R-:W-:-:S02]  /*c360*/  MOV R201, R140 ;  /* 0x0000008c00c97202 */ /* 0x000fc40000000f00 */
[----:B------:R-:W-:Y:S01]  /*c370*/  MOV R141, R30 ;  /* 0x0000001e008d7202 */ /* 0x000fe20000000f00 */
[C---:B------:R-:W-:Y:S01]  /*c380*/  HMMA.16816.F32.BF16 R196, R16.reuse, R142, R60 ;  /* 0x0000008e10c4723c */ /* 0x040fe2000004183c */
[----:B------:R-:W-:Y:S01]  /*c390*/  MOV R140, R44 ;  /* 0x0000002c008c7202 */ /* 0x000fe20000000f00 */
[----:B------:R-:W-:Y:S01]  /*c3a0*/  LDSM.16.MT88.4 R60, [R218+0xa800] ;  /* 0x00a80000da3c783b */ /* 0x000fe20000004200 */
[----:B------:R-:W-:Y:S02]  /*c3b0*/  MOV R41, R47 ;  /* 0x0000002f00297202 */ /* 0x000fe40000000f00 */
[----:B------:R-:W-:Y:S01]  /*c3c0*/  MOV R49, R28 ;  /* 0x0000001c00317202 */ /* 0x000fe20000000f00 */
[----:B------:R-:W-:Y:S01]  /*c3d0*/  HMMA.16816.F32.BF16 R32, R16, R42, R160 ;  /* 0x0000002a1020723c */ /* 0x000fe200000418a0 */
[----:B-1----:R-:W-:Y:S01]  /*c3e0*/  LOP3.LUT R7, R5, 0xff, RZ, 0xc0, !PT ;  /* 0x000000ff05077812 */ /* 0x002fe200078ec0ff */
[----:B------:R-:W-:Y:S01]  /*c3f0*/  LDSM.16.MT88.4 R160, [R218+0xb800] ;  /* 0x00b80000daa0783b */ /* 0x000fe20000004200 */
[----:B------:R-:W-:-:S02]  /*c400*/  HSET2.LE.AND R5, R6, R0, PT ;  /* 0x0000000006057233 */ /* 0x000fc40003803000 */
[----:B------:R-:W-:Y:S02]  /*c410*/  PRMT R6, R24, 0x5410, R8 ;  /* 0x0000541018067816 */ /* 0x000fe40000000008 */
[----:B------:R-:W-:Y:S01]  /*c420*/  MOV R143, R31 ;  /* 0x0000001f008f7202 */ /* 0x000fe20000000f00 */
[----:B------:R-:W-:Y:S01]  /*c430*/  LDSM.16.MT88.4 R24, [R217+0xb800] ;  /* 0x00b80000d918783b */ /* 0x000fe20000004200 */
[----:B------:R-:W-:Y:S01]  /*c440*/  MOV R142, R45 ;  /* 0x0000002d008e7202 */ /* 0x000fe20000000f00 */
[----:B------:R-:W-:Y:S01]  /*c450*/  IMAD.MOV.U32 R42, RZ, RZ, R171 ;  /* 0x000000ffff2a7224 */ /* 0x000fe200078e00ab */
[----:B------:R-:W-:Y:S01]  /*c460*/  MOV R8, R29 ;  /* 0x0000001d00087202 */ /* 0x000fe20000000f00 */
[----:B------:R-:W1:Y:S01]  /*c470*/  LDSM.16.MT88.4 R44, [R215+0xa800] ;  /* 0x00a80000d72c783b */ /* 0x000e620000004200 */
[----:B------:R-:W-:Y:S01]  /*c480*/  MOV R168, R195 ;  /* 0x000000c300a87202 */ /* 0x000fe20000000f00 */
[----:B------:R-:W-:Y:S01]  /*c490*/  HMMA.16816.F32.BF16 R28, R16, R50, R128 ;  /* 0x00000032101c723c */ /* 0x000fe20000041880 */
[----:B------:R-:W-:-:S02]  /*c4a0*/  PRMT R7, R7, 0x5410, R23 ;  /* 0x0000541007077816 */ /* 0x000fc40000000017 */
[----:B------:R-:W-:Y:S02]  /*c4b0*/  MOV R23, R148 ;  /* 0x0000009400177202 */ /* 0x000fe40000000f00 */
[----:B------:R-:W-:Y:S01]  /*c4c0*/  HSET2.LE.AND R4, R3, R0, PT ;  /* 0x0000000003047233 */ /* 0x000fe20003803000 */
[----:B------:R-:W-:Y:S01]  /*c4d0*/  HMMA.16816.F32.BF16 R192, R16, R38, R76 ;  /* 0x0000002610c0723c */ /* 0x000fe2000004184c */
[----:B------:R-:W-:Y:S01]  /*c4e0*/  IMAD.MOV.U32 R129, RZ, RZ, R149 ;  /* 0x000000ffff817224 */ /* 0x000fe200078e0095 */
[----:B------:R-:W-:Y:S01]  /*c4f0*/  MOV R130, R150 ;  /* 0x0000009600827202 */ /* 0x000fe20000000f00 */
[----:B------:R-:W-:Y:S01]  /*c500*/  LDSM.16.MT88.4 R76, [R217+0xa800] ;  /* 0x00a80000d94c783b */ /* 0x000fe20000004200 */
[----:B------:R-:W-:Y:S02]  /*c510*/  MOV R131, R151 ;  /* 0x0000009700837202 */ /* 0x000fe40000000f00 */
[----:B--2---:R-:W-:Y:S01]  /*c520*/  F2FP.BF16.F32.PACK_AB R2, R191, R245 ;  /* 0x000000f5bf02723e */ /* 0x004fe200000010ff */
[----:B------:R-:W2:Y:S01]  /*c530*/  LDSM.16.MT88.4 R148, [R213+0xa800] ;  /* 0x00a80000d594783b */ /* 0x000ea20000004200 */
[----:B-----5:R-:W-:Y:S01]  /*c540*/  F2FP.BF16.F32.PACK_AB R3, R177, R189 ;  /* 0x000000bdb103723e */ /* 0x020fe200000010ff */
[----:B------:R-:W-:Y:S01]  /*c550*/  FFMA.FTZ R19, R242, UR32, -R22 ;  /* 0x00000020f2137c23 */ /* 0x000fe20008010816 */
[----:B------:R-:W-:-:S02]  /*c560*/  MOV R43, R170 ;  /* 0x000000aa002b7202 */ /* 0x000fc40000000f00 */
[----:B------:R-:W-:Y:S02]  /*c570*/  LOP3.LUT R170, R4, R2, RZ, 0xc0, !PT ;  /* 0x0000000204aa7212 */ /* 0x000fe400078ec0ff */
[----:B------:R-:W-:Y:S02]  /*c580*/  LOP3.LUT R171, R5, R3, RZ, 0xc0, !PT ;  /* 0x0000000305ab7212 */ /* 0x000fe400078ec0ff */
[--C-:B------:R-:W-:Y:S02]  /*c590*/  HSET2.LE.AND R2, R6, R0.reuse, PT ;  /* 0x0000000006027233 */ /* 0x100fe40003803000 */
[----:B------:R-:W-:Y:S02]  /*c5a0*/  HSET2.LE.AND R4, R7, R0, PT ;  /* 0x0000000007047233 */ /* 0x000fe40003803000 */
[----:B------:R-:W-:Y:S02]  /*c5b0*/  F2FP.BF16.F32.PACK_AB R3, R247, R246 ;  /* 0x000000f6f703723e */ /* 0x000fe400000010ff */
[----:B---3--:R-:W-:-:S02]  /*c5c0*/  F2FP.BF16.F32.PACK_AB R5, R176, R179 ;  /* 0x000000b3b005723e */ /* 0x008fc400000010ff */
[----:B------:R-:W-:Y:S02]  /*c5d0*/  MOV R40, R168 ;  /* 0x000000a800287202 */ /* 0x000fe40000000f00 */
[----:B------:R-:W-:Y:S02]  /*c5e0*/  MOV R202, R169 ;  /* 0x000000a900ca7202 */ /* 0x000fe40000000f00 */
[----:B------:R-:W-:Y:S01]  /*c5f0*/  LOP3.LUT R168, R2, R3, RZ, 0xc0, !PT ;  /* 0x0000000302a87212 */ /* 0x000fe200078ec0ff */
[--C-:B------:R-:W-:Y:S01]  /*c600*/  FFMA.FTZ R2, R241, UR32, -R21.reuse ;  /* 0x00000020f1027c23 */ /* 0x100fe20008010815 */
[----:B------:R-:W-:Y:S01]  /*c610*/  LOP3.LUT R169, R4, R5, RZ, 0xc0, !PT ;  /* 0x0000000504a97212 */ /* 0x000fe200078ec0ff */
[----:B------:R-:W-:Y:S01]  /*c620*/  FFMA.FTZ R4, R232, UR32, -R21 ;  /* 0x00000020e8047c23 */ /* 0x000fe20008010815 */
[----:B------:R-:W-:Y:S01]  /*c630*/  LOP3.LUT R3, R139, UR31, R190, 0x96, !PT ;  /* 0x0000001f8b037c12 */ /* 0x000fe2000f8e96be */
[----:B------:R-:W-:Y:S02]  /*c640*/  IMAD.MOV.U32 R190, RZ, RZ, R132 ;  /* 0x000000ffffbe7224 */ /* 0x000fe400078e0084 */
[----:B------:R-:W-:Y:S01]  /*c650*/  FFMA.FTZ R5, R235, UR32, -R22 ;  /* 0x00000020eb057c23 */ /* 0x000fe20008010816 */
[----:B------:R3:W-:Y:S01]  /*c660*/  MUFU.EX2 R132, R2 ;  /* 0x0000000200847308 */ /* 0x0007e20000000800 */
[C---:B-1----:R-:W-:Y:S06]  /*c670*/  HMMA.16816.F32.BF16 R36, R168.reuse, R44, R228 ;  /* 0x0000002ca824723c */ /* 0x042fec00000418e4 */
[----:B------:R-:W-:Y:S01]  /*c680*/  HMMA.16816.F32.BF16 R52, R168, R60, R52 ;  /* 0x0000003ca834723c */ /* 0x000fe20000041834 */
[----:B------:R-:W-:Y:S01]  /*c690*/  IMAD.MOV.U32 R229, RZ, RZ, R48 ;  /* 0x000000ffffe57224 */ /* 0x000fe200078e0030 */
[----:B------:R-:W-:Y:S01]  /*c6a0*/  MOV R228, R49 ;  /* 0x0000003100e47202 */ /* 0x000fe20000000f00 */
[----:B------:R-:W-:Y:S01]  /*c6b0*/  MUFU.EX2 R138, R4 ;  /* 0x00000004008a7308 */ /* 0x000fe20000000800 */
[----:B------:R-:W-:-:S02]  /*c6c0*/  MOV R230, R130 ;  /* 0x0000008200e67202 */ /* 0x000fc40000000f00 */
[----:B--2---:R-:W-:Y:S01]  /*c6d0*/  HMMA.16816.F32.BF16 R144, R168, R148, R144 ;  /* 0x00000094a890723c */ /* 0x004fe20000041890 */
[----:B------:R-:W-:Y:S01]  /*c6e0*/  MOV R231, R129 ;  /* 0x0000008100e77202 */ /* 0x000fe20000000f00 */
[----:B---3--:R-:W-:-:S04]  /*c6f0*/  FFMA.FTZ R2, R240, UR32, -R21 ;  /* 0x00000020f0027c23 */ /* 0x008fc80008010815 */
[C---:B------:R-:W-:Y:S06]  /*c700*/  HMMA.16816.F32.BF16 R152, R168.reuse, R150, R152 ;  /* 0x00000096a898723c */ /* 0x040fec0000041898 */
[C---:B------:R-:W-:Y:S06]  /*c710*/  HMMA.16816.F32.BF16 R48, R168.reuse, R46, R204 ;  /* 0x0000002ea830723c */ /* 0x040fec00000418cc */
[C---:B------:R-:W-:Y:S01]  /*c720*/  HMMA.16816.F32.BF16 R64, R168.reuse, R62, R64 ;  /* 0x0000003ea840723c */ /* 0x040fe20000041840 */
[----:B------:R-:W-:Y:S01]  /*c730*/  MOV R206, R23 ;  /* 0x0000001700ce7202 */ /* 0x000fe20000000f00 */
[----:B------:R-:W-:Y:S01]  /*c740*/  IMAD.MOV.U32 R204, RZ, RZ, R42 ;  /* 0x000000ffffcc7224 */ /* 0x000fe200078e002a */
[----:B------:R-:W-:Y:S01]  /*c750*/  MUFU.EX2 R23, R5 ;  /* 0x0000000500177308 */ /* 0x000fe20000000800 */
[----:B------:R-:W-:Y:S01]  /*c760*/  MOV R205, R8 ;  /* 0x0000000800cd7202 */ /* 0x000fe20000000f00 */
[----:B------:R-:W-:Y:S01]  /*c770*/  FFMA.FTZ R8, R244, UR32, -R22 ;  /* 0x00000020f4087c23 */ /* 0x000fe20008010816 */
        /* <DEDUP_REMOVED lines=13> */
[----:B------:R-:W-:Y:S02]  /*c850*/  MOV R142, R143 ;  /* 0x0000008f008e7202 */ /* 0x000fe40000000f00 */
[----:B------:R-:W-:Y:S02]  /*c860*/  MOV R143, R137 ;  /* 0x00000089008f7202 */ /* 0x000fe40000000f00 */
[----:B------:R1:W-:Y:S01]  /*c870*/  MUFU.EX2 R137, R2 ;  /* 0x0000000200897308 */ /* 0x0003e20000000800 */
[----:B------:R-:W-:Y:S02]  /*c880*/  MOV R182, R202 ;  /* 0x000000ca00b67202 */ /* 0x000fe40000000f00 */
[----:B------:R-:W-:Y:S02]  /*c890*/  MOV R181, R40 ;  /* 0x0000002800b57202 */ /* 0x000fe40000000f00 */
[----:B------:R-:W-:-:S02]  /*c8a0*/  MOV R183, R43 ;  /* 0x0000002b00b77202 */ /* 0x000fc40000000f00 */
[----:B------:R-:W-:Y:S01]  /*c8b0*/  MOV R202, R41 ;  /* 0x0000002900ca7202 */ /* 0x000fe20000000f00 */
[----:B-1----:R-:W-:-:S04]  /*c8c0*/  FFMA.FTZ R2, R234, UR32, -R21 ;  /* 0x00000020ea027c23 */ /* 0x002fc80008010815 */
[----:B------:R1:W2:Y:S02]  /*c8d0*/  MUFU.EX2 R139, R2 ;  /* 0x00000002008b7308 */ /* 0x0002a40000000800 */
[----:B-1----:R-:W-:-:S05]  /*c8e0*/  IMAD.WIDE.U32 R2, R3, -0x2daee0ad, RZ ;  /* 0xd2511f5303027825 */ /* 0x002fca00078e00ff */
[----:B------:R-:W-:Y:S02]  /*c8f0*/  LOP3.LUT R4, R3, UR4, R188, 0x96, !PT ;  /* 0x0000000403047c12 */ /* 0x000fe4000f8e96bc */
[C---:B------:R-:W-:Y:S02]  /*c900*/  LOP3.LUT R3, R2.reuse, 0xffff, RZ, 0xc0, !PT ;  /* 0x0000ffff02037812 */ /* 0x040fe400078ec0ff */
[----:B------:R-:W-:Y:S02]  /*c910*/  LOP3.LUT R6, R2, 0xff, RZ, 0xc0, !PT ;  /* 0x000000ff02067812 */ /* 0x000fe400078ec0ff */
[--C-:B------:R-:W-:Y:S02]  /*c920*/  SHF.R.U32.HI R17, RZ, 0x10, R2.reuse ;  /* 0x00000010ff117819 */ /* 0x100fe40000011602 */
[----:B------:R-:W-:Y:S02]  /*c930*/  SHF.R.U32.HI R18, RZ, 0x18, R2 ;  /* 0x00000018ff127819 */ /* 0x000fe40000011602 */
[----:B------:R-:W-:Y:S01]  /*c940*/  SHF.R.U32.HI R2, RZ, 0x8, R3 ;  /* 0x00000008ff027819 */ /* 0x000fe20000011603 */
[----:B------:R-:W-:Y:S01]  /*c950*/  FFMA.FTZ R3, R233, UR32, -R22 ;  /* 0x00000020e9037c23 */ /* 0x000fe20008010816 */
[----:B------:R-:W-:-:S02]  /*c960*/  SHF.R.U32.HI R5, RZ, 0x10, R4 ;  /* 0x00000010ff057819 */ /* 0x000fc40000011604 */
[----:B------:R-:W-:Y:S01]  /*c970*/  PRMT R16, R6, 0x5410, R2 ;  /* 0x0000541006107816 */ /* 0x000fe20000000002 */
[----:B------:R1:W3:Y:S01]  /*c980*/  MUFU.EX2 R21, R3 ;  /* 0x0000000300157308 */ /* 0x0002e20000000800 */
[C---:B------:R-:W-:Y:S02]  /*c990*/  LOP3.LUT R2, R4.reuse, 0xffff, RZ, 0xc0, !PT ;  /* 0x0000ffff04027812 */ /* 0x040fe400078ec0ff */
[----:B------:R-:W-:Y:S02]  /*c9a0*/  SHF.R.U32.HI R6, RZ, 0x18, R4 ;  /* 0x00000018ff067819 */ /* 0x000fe40000011604 */
[----:B------:R-:W-:Y:S02]  /*c9b0*/  LOP3.LUT R7, R4, 0xff, RZ, 0xc0, !PT ;  /* 0x000000ff04077812 */ /* 0x000fe400078ec0ff */
[----:B------:R-:W-:Y:S02]  /*c9c0*/  LOP3.LUT R4, R17, 0xff, RZ, 0xc0, !PT ;  /* 0x000000ff11047812 */ /* 0x000fe400078ec0ff */
[----:B------:R-:W-:Y:S02]  /*c9d0*/  MUFU.EX2 R17, R8 ;  /* 0x0000000800117308 */ /* 0x000fe40000000800 */
[----:B------:R-:W-:-:S02]  /*c9e0*/  PRMT R4, R4, 0x5410, R18 ;  /* 0x0000541004047816 */ /* 0x000fc40000000012 */
[----:B-1----:R-:W-:-:S04]  /*c9f0*/  SHF.R.U32.HI R3, RZ, 0x8, R2 ;  /* 0x00000008ff037819 */ /* 0x002fc80000011602 */
[----:B------:R-:W1:Y:S01]  /*ca00*/  MUFU.EX2 R8, R19 ;  /* 0x0000001300087308 */ /* 0x000e620000000800 */
[----:B------:R-:W-:Y:S01]  /*ca10*/  LOP3.LUT R2, R5, 0xff, RZ, 0xc0, !PT ;  /* 0x000000ff05027812 */ /* 0x000fe200078ec0ff */
[----:B------:R-:W-:Y:S01]  /*ca20*/  FFMA.FTZ R5, R252, R15, R180 ;  /* 0x0000000ffc057223 */ /* 0x000fe200000100b4 */
[----:B------:R-:W-:Y:S02]  /*ca30*/  PRMT R7, R7, 0x5410, R3 ;  /* 0x0000541007077816 */ /* 0x000fe40000000003 */
[----:B------:R-:W-:Y:S01]  /*ca40*/  PRMT R6, R2, 0x5410, R6 ;  /* 0x0000541002067816 */ /* 0x000fe20000000006 */
[----:B------:R-:W-:Y:S01]  /*ca50*/  FADD.FTZ R5, R206, R5 ;  /* 0x00000005ce057221 */ /* 0x000fe20000010000 */
[----:B------:R-:W-:Y:S02]  /*ca60*/  HSET2.LE.AND R2, R16, R0, PT ;  /* 0x0000000010027233 */ /* 0x000fe40003803000 */
[----:B--2---:R-:W-:-:S04]  /*ca70*/  F2FP.BF16.F32.PACK_AB R3, R138, R139 ;  /* 0x0000008b8a03723e */ /* 0x004fc800000010ff */
[----:B------:R-:W-:Y:S02]  /*ca80*/  LOP3.LUT R130, R2, R3, RZ, 0xc0, !PT ;  /* 0x0000000302827212 */ /* 0x000fe400078ec0ff */
[----:B------:R-:W-:Y:S01]  /*ca90*/  HSET2.LE.AND R2, R4, R0, PT ;  /* 0x0000000004027233 */ /* 0x000fe20003803000 */
[----:B------:R-:W-:Y:S01]  /*caa0*/  FFMA.FTZ R4, R182, R14, R181 ;  /* 0x0000000eb6047223 */ /* 0x000fe200000100b5 */
[----:B---3--:R-:W-:-:S04]  /*cab0*/  F2FP.BF16.F32.PACK_AB R3, R21, R23 ;  /* 0x000000171503723e */ /* 0x008fc800000010ff */
[----:B------:R-:W-:Y:S02]  /*cac0*/  LOP3.LUT R131, R2, R3, RZ, 0xc0, !PT ;  /* 0x0000000302837212 */ /* 0x000fe400078ec0ff */
[----:B------:R-:W-:Y:S02]  /*cad0*/  HSET2.LE.AND R2, R7, R0, PT ;  /* 0x0000000007027233 */ /* 0x000fe40003803000 */
[----:B------:R-:W-:-:S04]  /*cae0*/  F2FP.BF16.F32.PACK_AB R3, R137, R132 ;  /* 0x000000848903723e */ /* 0x000fc800000010ff */
[----:B------:R-:W-:Y:S02]  /*caf0*/  LOP3.LUT R128, R2, R3, RZ, 0xc0, !PT ;  /* 0x0000000302807212 */ /* 0x000fe400078ec0ff */
[----:B------:R-:W-:Y:S01]  /*cb00*/  HSET2.LE.AND R2, R6, R0, PT ;  /* 0x0000000006027233 */ /* 0x000fe20003803000 */
[----:B------:R-:W-:Y:S01]  /*cb10*/  FADD.FTZ R6, R207, R4 ;  /* 0x00000004cf067221 */ /* 0x000fe20000010000 */
        /* <DEDUP_REMOVED lines=34> */
[C---:B------:R-:W-:Y:S01]  /*cd40*/  HMMA.16816.F32.BF16 R72, R128.reuse, R76, R72 ;  /* 0x0000004c8048723c */ /* 0x040fe20000041848 */
[----:B------:R1:W-:Y:S04]  /*cd50*/  STL [R1+0x8], R248 ;  /* 0x000008f801007387 */ /* 0x0003e80000100800 */
[----:B------:R1:W-:Y:S01]  /*cd60*/  STL [R1+0xc], R249 ;  /* 0x00000cf901007387 */ /* 0x0003e20000100800 */
        /* <DEDUP_REMOVED lines=159> */
[----:B------:R-:W-:Y:S06]  /*d760*/  HMMA.16816.F32.BF16 R184, R20, R26, R184 ;  /* 0x0000001a14b8723c */ /* 0x000fec00000418b8 */
[C---:B------:R-:W-:Y:S06]  /*d770*/  HMMA.16816.F32.BF16 R204, R4.reuse, R176, R232 ;  /* 0x000000b004cc723c */ /* 0x040fec00000418e8 */
[----:B------:R-:W-:Y:S06]  /*d780*/  HMMA.16816.F32.BF16 R208, R4, R178, R208 ;  /* 0x000000b204d0723c */ /* 0x000fec00000418d0 */
[----:B------:R-:W-:Y:S01]  /*d790*/  HMMA.16816.F32.BF16 R180, R16, R26, R180 ;  /* 0x0000001a10b4723c */ /* 0x000fe200000418b4 */
[----:B------:R-:W-:-:S05]  /*d7a0*/  VIADD R4, R2, 0x1 ;  /* 0x0000000102047836 */ /* 0x000fca0000000000 */
[----:B------:R-:W-:Y:S01]  /*d7b0*/  I2FP.F32.S32 R5, R4 ;  /* 0x0000000400057245 */ /* 0x000fe20000201400 */
[----:B------:R-:W-:Y:S01]  /*d7c0*/  HMMA.16816.F32.BF16 R28, R28, R178, R200 ;  /* 0x000000b21c1c723c */ /* 0x000fe200000418c8 */
[C---:B------:R-:W-:Y:S01]  /*d7d0*/  ISETP.GE.AND P4, PT, R4.reuse, R10, PT ;  /* 0x0000000a0400720c */ /* 0x040fe20003f86270 */
[----:B------:R-:W-:Y:S01]  /*d7e0*/  BAR.SYNC.DEFER_BLOCKING 0x0 ;  /* 0x0000000000007b1d */ /* 0x000fe20000010000 */
[C---:B------:R-:W-:Y:S01]  /*d7f0*/  ISETP.GE.AND P1, PT, R4.reuse, R9, PT ;  /* 0x000000090400720c */ /* 0x040fe20003f26270 */
[C---:B------:R-:W-:Y:S01]  /*d800*/  FFMA.FTZ R6, R5.reuse, UR5, R197 ;  /* 0x0000000505067c23 */ /* 0x040fe200080100c5 */
[C---:B------:R-:W-:Y:S01]  /*d810*/  ISETP.GE.AND P0, PT, R4.reuse, R12, PT ;  /* 0x0000000c0400720c */ /* 0x040fe20003f06270 */
[C---:B------:R-:W-:Y:S01]  /*d820*/  FFMA.FTZ R7, R5.reuse, UR5, R195 ;  /* 0x0000000505077c23 */ /* 0x040fe200080100c3 */
[----:B------:R-:W-:Y:S01]  /*d830*/  ISETP.GE.AND P6, PT, R4, R11, PT ;  /* 0x0000000b0400720c */ /* 0x000fe20003fc6270 */
[C---:B------:R-:W-:Y:S01]  /*d840*/  FFMA.FTZ R4, R5.reuse, UR5, R199 ;  /* 0x0000000505047c23 */ /* 0x040fe200080100c7 */
[----:B------:R-:W-:Y:S01]  /*d850*/  FSEL R25, R6, -INF , !P4 ;  /* 0xff80000006197808 */ /* 0x000fe20006000000 */
[----:B------:R-:W-:Y:S01]  /*d860*/  FFMA.FTZ R6, R5, UR5, R193 ;  /* 0x0000000505067c23 */ /* 0x000fe200080100c1 */
[----:B-1----:R-:W-:Y:S01]  /*d870*/  HMMA.16816.F32.BF16 R188, R20, R32, R172 ;  /* 0x0000002014bc723c */ /* 0x002fe200000418ac */
[----:B------:R-:W-:-:S02]  /*d880*/  ISETP.GE.AND P4, PT, R3, R9, PT ;  /* 0x000000090300720c */ /* 0x000fc40003f86270 */
[----:B------:R-:W-:Y:S02]  /*d890*/  FSEL R137, R4, -INF , !P1 ;  /* 0xff80000004897808 */ /* 0x000fe40004800000 */
[----:B------:R-:W-:Y:S01]  /*d8a0*/  I2FP.F32.S32 R4, R3 ;  /* 0x0000000300047245 */ /* 0x000fe20000201400 */
[C---:B------:R-:W-:Y:S01]  /*d8b0*/  HMMA.16816.F32.BF16 R172, R16.reuse, R32, R204 ;  /* 0x0000002010ac723c */ /* 0x040fe200000418cc */
[----:B------:R-:W-:Y:S02]  /*d8c0*/  FSEL R193, R6, -INF , !P0 ;  /* 0xff80000006c17808 */ /* 0x000fe40004000000 */
[----:B------:R-:W-:Y:S01]  /*d8d0*/  ISETP.GE.AND P1, PT, R3, R12, PT ;  /* 0x0000000c0300720c */ /* 0x000fe20003f26270 */
[C---:B------:R-:W-:Y:S01]  /*d8e0*/  FFMA.FTZ R6, R4.reuse, UR5, R184 ;  /* 0x0000000504067c23 */ /* 0x040fe200080100b8 */
[----:B------:R-:W-:Y:S01]  /*d8f0*/  FSEL R184, R7, -INF , !P6 ;  /* 0xff80000007b87808 */ /* 0x000fe20007000000 */
[C---:B------:R-:W-:Y:S01]  /*d900*/  FFMA.FTZ R7, R4.reuse, UR5, R180 ;  /* 0x0000000504077c23 */ /* 0x040fe200080100b4 */
[----:B------:R-:W-:Y:S01]  /*d910*/  ISETP.GE.AND P0, PT, R3, R11, PT ;  /* 0x0000000b0300720c */ /* 0x000fe20003f06270 */
[----:B------:R-:W-:Y:S01]  /*d920*/  FFMA.FTZ R5, R4, UR5, R186 ;  /* 0x0000000504057c23 */ /* 0x000fe200080100ba */
[----:B------:R-:W-:Y:S01]  /*d930*/  VIADD R3, R2, 0x9 ;  /* 0x0000000902037836 */ /* 0x000fe20000000000 */
[----:B------:R-:W-:Y:S01]  /*d940*/  FSEL R24, R6, -INF , !P5 ;  /* 0xff80000006187808 */ /* 0x000fe20006800000 */
[----:B------:R-:W-:Y:S01]  /*d950*/  HMMA.16816.F32.BF16 R176, R16, R34, R208 ;  /* 0x0000002210b0723c */ /* 0x000fe200000418d0 */
[----:B------:R-:W-:Y:S01]  /*d960*/  FSEL R139, R7, -INF , !P1 ;  /* 0xff800000078b7808 */ /* 0x000fe20004800000 */
[----:B------:R-:W-:Y:S01]  /*d970*/  FFMA.FTZ R7, R4, UR5, R182 ;  /* 0x0000000504077c23 */ /* 0x000fe200080100b6 */
[----:B------:R-:W-:-:S02]  /*d980*/  FSEL R132, R5, -INF , !P4 ;  /* 0xff80000005847808 */ /* 0x000fc40006000000 */
[----:B------:R-:W-:Y:S01]  /*d990*/  I2FP.F32.S32 R5, R3 ;  /* 0x0000000300057245 */ /* 0x000fe20000201400 */
[----:B------:R-:W-:Y:S01]  /*d9a0*/  HMMA.16816.F32.BF16 R20, R20, R34, R28 ;  /* 0x000000221414723c */ /* 0x000fe2000004181c */
[----:B------:R-:W-:Y:S02]  /*d9b0*/  FSEL R180, R7, -INF , !P0 ;  /* 0xff80000007b47808 */ /* 0x000fe40004000000 */
        /* <DEDUP_REMOVED lines=132> */
.L_x_1280:
[----:B------:R-:W-:Y:S05]  /*e200*/  BSYNC B0 ;  /* 0x0000000000007941 */ /* 0x000fea0003800000 */
.L_x_1279:
[----:B------:R-:W0:Y:S02]  /*e210*/  LDGDEPBAR ;  /* 0x00000000000079af */ /* 0x000e240000000000 */
.L_x_1278:
[----:B-1----:R-:W3:Y:S04]  /*e220*/  LDL R7, [R1+0x34] ;  /* 0x0000340001077983 */ /* 0x002ee80000100800 */
[----:B------:R-:W4:Y:S04]  /*e230*/  LDL R23, [R1+0x14] ;  /* 0x0000140001177983 */ /* 0x000f280000100800 */
[----:B------:R-:W5:Y:S01]  /*e240*/  LDL R22, [R1+0x30] ;  /* 0x0000300001167983 */ /* 0x000f620000100800 */
[----:B--2---:R-:W-:Y:S01]  /*e250*/  FMNMX.FTZ R2, R135, R8, !PT ;  /* 0x0000000887027209 */ /* 0x004fe20007810000 */
[----:B------:R-:W-:Y:S01]  /*e260*/  UIADD3 UR11, UR28, -0x61c88647, URZ ;  /* 0x9e3779b91c0b7890 */ /* 0x000fe2000fffe03f */
[----:B------:R-:W-:Y:S01]  /*e270*/  FMNMX.FTZ R3, R134, R18, !PT ;  /* 0x0000001286037209 */ /* 0x000fe20007810000 */
        /* <DEDUP_REMOVED lines=27> */
[----:B------:R-:W-:Y:S04]  /*e430*/  SHFL.BFLY PT, R14, R6, 0x2, 0x1f ;  /* 0x0c401f00060e7f89 */ /* 0x000fe800000e0000 */
[----:B------:R-:W1:Y:S01]  /*e440*/  SHFL.BFLY PT, R5, R2, 0x1, 0x1f ;  /* 0x0c201f0002057f89 */ /* 0x000e6200000e0000 */
[----:B--2---:R-:W-:Y:S02]  /*e450*/  FMNMX.FTZ R3, R3, R4, !PT ;  /* 0x0000000403037209 */ /* 0x004fe40007810000 */
[----:B------:R-:W-:-:S03]  /*e460*/  FMNMX.FTZ R4, R136, R30, !PT ;  /* 0x0000001e88047209 */ /* 0x000fc60007810000 */
[----:B------:R-:W2:Y:S01]  /*e470*/  SHFL.BFLY PT, R15, R3, 0x1, 0x1f ;  /* 0x0c201f00030f7f89 */ /* 0x000ea200000e0000 */
[----:B------:R-:W-:-:S04]  /*e480*/  FMNMX.FTZ R4, R184, R4, !PT ;  /* 0x00000004b8047209 */ /* 0x000fc80007810000 */
[----:B------:R-:W-:Y:S02]  /*e490*/  FMNMX.FTZ R13, R180, R4, !PT ;  /* 0x00000004b40d7209 */ /* 0x000fe40007810000 */
[----:B-1----:R-:W-:Y:S02]  /*e4a0*/  FMNMX.FTZ R244, R2, R5, !PT ;  /* 0x0000000502f47209 */ /* 0x002fe40007810000 */
[----:B------:R-:W-:Y:S02]  /*e4b0*/  MOV R2, UR29 ;  /* 0x0000001d00027c02 */ /* 0x000fe40008000f00 */
[----:B------:R-:W-:Y:S02]  /*e4c0*/  FSETP.NEU.FTZ.AND P6, PT, R244, -INF , PT ;  /* 0xff800000f400780b */ /* 0x000fe40003fdd000 */
[----:B--2---:R-:W-:-:S04]  /*e4d0*/  FMNMX.FTZ R242, R3, R15, !PT ;  /* 0x0000000f03f27209 */ /* 0x004fc80007810000 */
        /* <DEDUP_REMOVED lines=10> */
[----:B------:R-:W-:-:S03]  /*e580*/  LOP3.LUT R17, R5, UR11, R20, 0x96, !PT ;  /* 0x0000000b05117c12 */ /* 0x000fc6000f8e9614 */
[--C-:B------:R-:W-:Y:S01]  /*e590*/  FFMA.FTZ R8, R8, UR32, -R2.reuse ;  /* 0x0000002008087c23 */ /* 0x100fe20008010802 */
[----:B------:R-:W-:Y:S02]  /*e5a0*/  FMNMX.FTZ R7, R234, R7, !PT ;  /* 0x00000007ea077209 */ /* 0x000fe40007810000 */
[----:B------:R-:W-:Y:S01]  /*e5b0*/  IADD3 R20, R23, 0x4, RZ ;  /* 0x0000000417147810 */ /* 0x000fe20007ffe0ff */
[----:B------:R1:W-:Y:S01]  /*e5c0*/  MUFU.EX2 R194, R8 ;  /* 0x0000000800c27308 */ /* 0x0003e20000000800 */
[----:B------:R-:W-:Y:S01]  /*e5d0*/  FMNMX.FTZ R13, R6, R14, !PT ;  /* 0x0000000e060d7209 */ /* 0x000fe20007810000 */
[----:B------:R-:W-:-:S04]  /*e5e0*/  FFMA.FTZ R14, R25, UR32, -R2 ;  /* 0x00000020190e7c23 */ /* 0x000fc80008010802 */
[----:B------:R-:W2:Y:S02]  /*e5f0*/  SHFL.BFLY PT, R29, R13, 0x1, 0x1f ;  /* 0x0c201f000d1d7f89 */ /* 0x000ea400000e0000 */
[----:B------:R3:W4:Y:S01]  /*e600*/  MUFU.EX2 R35, R14 ;  /* 0x0000000e00237308 */ /* 0x0007220000000800 */
[----:B-1----:R-:W-:Y:S01]  /*e610*/  FMNMX.FTZ R8, R233, R7, !PT ;  /* 0x00000007e9087209 */ /* 0x002fe20007810000 */
[----:B------:R-:W-:-:S03]  /*e620*/  IMAD.WIDE.U32 R6, R20, -0x326172a9, RZ ;  /* 0xcd9e8d5714067825 */ /* 0x000fc600078e00ff */
[----:B------:R-:W-:Y:S02]  /*e630*/  FMNMX.FTZ R8, R230, R8, !PT ;  /* 0x00000008e6087209 */ /* 0x000fe40007810000 */
[----:B------:R-:W-:Y:S02]  /*e640*/  LOP3.LUT R20, R5, UR11, R6, 0x96, !PT ;  /* 0x0000000b05147c12 */ /* 0x000fe4000f8e9606 */
[----:B------:R-:W-:Y:S01]  /*e650*/  FMNMX.FTZ R3, R228, R8, !PT ;  /* 0x00000008e4037209 */ /* 0x000fe20007810000 */
[----:B------:R-:W-:Y:S01]  /*e660*/  FMUL.FTZ R8, R242, UR32 ;  /* 0x00000020f2087c20 */ /* 0x000fe20008410000 */
[----:B---3--:R-:W-:Y:S01]  /*e670*/  LOP3.LUT R14, R7, R22, RZ, 0x3c, !PT ;  /* 0x00000016070e7212 */ /* 0x008fe200078e3cff */
[----:B------:R-:W-:Y:S01]  /*e680*/  FFMA.FTZ R7, R24, UR32, -R2 ;  /* 0x0000002018077c23 */ /* 0x000fe20008010802 */
[----:B------:R-:W-:Y:S01]  /*e690*/  LOP3.LUT R22, R27, UR10, R16, 0x96, !PT ;  /* 0x0000000a1b167c12 */ /* 0x000fe2000f8e9610 */
[----:B------:R-:W-:Y:S01]  /*e6a0*/  IMAD.WIDE.U32 R20, R20, -0x2daee0ad, RZ ;  /* 0xd2511f5314147825 */ /* 0x000fe200078e00ff */
[----:B------:R-:W1:Y:S01]  /*e6b0*/  SHFL.BFLY PT, R27, R3, 0x2, 0x1f ;  /* 0x0c401f00031b7f89 */ /* 0x000e6200000e0000 */
[----:B------:R3:W-:Y:S01]  /*e6c0*/  MUFU.EX2 R195, R7 ;  /* 0x0000000700c37308 */ /* 0x0007e20000000800 */
[----:B------:R-:W-:Y:S01]  /*e6d0*/  FSEL R8, R8, RZ, P5 ;  /* 0x000000ff08087208 */ /* 0x000fe20002800000 */
[----:B------:R-:W-:Y:S01]  /*e6e0*/  IMAD.WIDE.U32 R14, R14, -0x2daee0ad, RZ ;  /* 0xd2511f530e0e7825 */ /* 0x000fe200078e00ff */
[----:B--2---:R-:W-:-:S03]  /*e6f0*/  FMNMX.FTZ R241, R13, R29, !PT ;  /* 0x0000001d0df17209 */ /* 0x004fc60007810000 */
[----:B------:R-:W-:Y:S01]  /*e700*/  IMAD.WIDE.U32 R22, R22, -0x326172a9, RZ ;  /* 0xcd9e8d5716167825 */ /* 0x000fe200078e00ff */
[----:B------:R-:W-:-:S03]  /*e710*/  LOP3.LUT R16, R15, UR10, R16, 0x96, !PT ;  /* 0x0000000a0f107c12 */ /* 0x000fc6000f8e9610 */
[----:B------:R-:W-:Y:S01]  /*e720*/  FFMA.FTZ R18, R18, UR32, -R8 ;  /* 0x0000002012127c23 */ /* 0x000fe20008010808 */
[----:B------:R-:W-:Y:S01]  /*e730*/  LOP3.LUT R5, R21, UR30, R14, 0x96, !PT ;  /* 0x0000001e15057c12 */ /* 0x000fe2000f8e960e */
[----:B------:R-:W-:Y:S01]  /*e740*/  FFMA.FTZ R14, R132, UR32, -R8 ;  /* 0x00000020840e7c23 */ /* 0x000fe20008010808 */
[----:B------:R-:W-:Y:S01]  /*e750*/  LOP3.LUT R24, R23, UR4, R4, 0x96, !PT ;  /* 0x0000000417187c12 */ /* 0x000fe2000f8e9604 */
[----:B------:R-:W-:Y:S01]  /*e760*/  MUFU.EX2 R192, R18 ;  /* 0x0000001200c07308 */ /* 0x000fe20000000800 */
[C---:B------:R-:W-:Y:S01]  /*e770*/  FMUL.FTZ R21, R241.reuse, UR32 ;  /* 0x00000020f1157c20 */ /* 0x040fe20008410000 */
[----:B------:R-:W-:Y:S02]  /*e780*/  FSETP.NEU.FTZ.AND P4, PT, R241, -INF , PT ;  /* 0xff800000f100780b */ /* 0x000fe40003f9d000 */
[----:B------:R-:W-:-:S04]  /*e790*/  IMAD.WIDE.U32 R24, R24, -0x2daee0ad, RZ ;  /* 0xd2511f5318187825 */ /* 0x000fc800078e00ff */
[----:B---3--:R-:W-:Y:S01]  /*e7a0*/  FFMA.FTZ R7, R19, UR32, -R2 ;  /* 0x0000002013077c23 */ /* 0x008fe20008010802 */
[----:B------:R-:W-:Y:S01]  /*e7b0*/  FSEL R21, R21, RZ, P4 ;  /* 0x000000ff15157208 */ /* 0x000fe20002000000 */
[----:B------:R-:W-:Y:S01]  /*e7c0*/  MUFU.EX2 R186, R14 ;  /* 0x0000000e00ba7308 */ /* 0x000fe20000000800 */
[----:B-1----:R-:W-:-:S07]  /*e7d0*/  FMNMX.FTZ R3, R3, R27, !PT ;  /* 0x0000001b03037209 */ /* 0x002fce0007810000 */
[----:B------:R1:W-:Y:S02]  /*e7e0*/  MUFU.EX2 R177, R7 ;  /* 0x0000000700b17308 */ /* 0x0003e40000000800 */
[----:B-1----:R-:W-:-:S04]  /*e7f0*/  IMAD.WIDE.U32 R6, R17, -0x2daee0ad, RZ ;  /* 0xd2511f5311067825 */ /* 0x002fc800078e00ff */
[----:B------:R-:W-:Y:S01]  /*e800*/  IMAD.WIDE.U32 R16, R16, -0x326172a9, RZ ;  /* 0xcd9e8d5710107825 */ /* 0x000fe200078e00ff */
[----:B------:R-:W-:Y:S02]  /*e810*/  LOP3.LUT R7, R7, UR30, R26, 0x96, !PT ;  /* 0x0000001e07077c12 */ /* 0x000fe4000f8e961a */
[----:B------:R-:W-:Y:S02]  /*e820*/  LOP3.LUT R32, R25, UR26, R6, 0x96, !PT ;  /* 0x0000001a19207c12 */ /* 0x000fe4000f8e9606 */
[----:B------:R-:W-:Y:S01]  /*e830*/  LOP3.LUT R18, R17, UR4, R4, 0x96, !PT ;  /* 0x0000000411127c12 */ /* 0x000fe2000f8e9604 */
[----:B------:R-:W-:Y:S01]  /*e840*/  FFMA.FTZ R4, R137, UR32, -R8 ;  /* 0x0000002089047c23 */ /* 0x000fe20008010808 */
[----:B------:R-:W1:Y:S01]  /*e850*/  SHFL.BFLY PT, R17, R3, 0x1, 0x1f ;  /* 0x0c201f0003117f89 */ /* 0x000e6200000e0000 */
[----:B------:R-:W-:Y:S01]  /*e860*/  IMAD.WIDE.U32 R6, R7, -0x326172a9, RZ ;  /* 0xcd9e8d5707067825 */ /* 0x000fe200078e00ff */
[----:B------:R-:W-:Y:S01]  /*e870*/  UIADD3 UR4, UR28, -0x4ab325aa, URZ ;  /* 0xb54cda561c047890 */ /* 0x000fe2000fffe03f */
[----:B------:R2:W-:Y:S02]  /*e880*/  MUFU.EX2 R185, R4 ;  /* 0x0000000400b97308 */ /* 0x0005e40000000800 */
[----:B------:R-:W-:Y:S01]  /*e890*/  IMAD.WIDE.U32 R18, R18, -0x2daee0ad, RZ ;  /* 0xd2511f5312127825 */ /* 0x000fe200078e00ff */
[----:B------:R-:W-:-:S03]  /*e8a0*/  LOP3.LUT R15, R7, UR27, R22, 0x96, !PT ;  /* 0x0000001b070f7c12 */ /* 0x000fc6000f8e9616 */
[----:B------:R-:W-:Y:S01]  /*e8b0*/  FFMA.FTZ R7, R28, UR32, -R21 ;  /* 0x000000201c077c23 */ /* 0x000fe20008010815 */
[----:B------:R-:W-:Y:S01]  /*e8c0*/  LOP3.LUT R20, R19, UR26, R20, 0x96, !PT ;  /* 0x0000001a13147c12 */ /* 0x000fe2000f8e9614 */
[----:B------:R-:W-:Y:S02]  /*e8d0*/  IMAD.WIDE.U32 R14, R15, -0x2daee0ad, RZ ;  /* 0xd2511f530f0e7825 */ /* 0x000fe400078e00ff */
[----:B------:R3:W-:Y:S02]  /*e8e0*/  MUFU.EX2 R187, R7 ;  /* 0x0000000700bb7308 */ /* 0x0007e40000000800 */
[----:B------:R-:W-:Y:S01]  /*e8f0*/  IMAD.WIDE.U32 R182, R20, -0x326172a9, RZ ;  /* 0xcd9e8d5714b67825 */ /* 0x000fe200078e00ff */
[----:B------:R-:W-:-:S03]  /*e900*/  LOP3.LUT R22, R15, UR24, R24, 0x96, !PT ;  /* 0x000000180f167c12 */ /* 0x000fc6000f8e9618 */
[----:B--2---:R-:W-:Y:S01]  /*e910*/  IMAD.WIDE.U32 R4, R5, -0x326172a9, RZ ;  /* 0xcd9e8d5705047825 */ /* 0x004fe200078e00ff */
[----:B-1----:R-:W-:-:S03]  /*e920*/  FMNMX.FTZ R240, R3, R17, !PT ;  /* 0x0000001103f07209 */ /* 0x002fc60007810000 */
[----:B------:R-:W-:Y:S01]  /*e930*/  FFMA.FTZ R3, R193, UR32, -R21 ;  /* 0x00000020c1037c23 */ /* 0x000fe20008010815 */
[----:B------:R-:W-:Y:S01]  /*e940*/  LOP3.LUT R16, R5, UR27, R16, 0x96, !PT ;  /* 0x0000001b05107c12 */ /* 0x000fe2000f8e9610 */
[----:B------:R-:W-:Y:S01]  /*e950*/  FFMA.FTZ R5, R33, UR32, -R8 ;  /* 0x0000002021057c23 */ /* 0x000fe20008010808 */
[----:B------:R-:W-:Y:S01]  /*e960*/  IMAD.WIDE.U32 R32, R32, -0x326172a9, RZ ;  /* 0xcd9e8d5720207825 */ /* 0x000fe200078e00ff */
[----:B------:R-:W-:-:S03]  /*e970*/  FSETP.NEU.FTZ.AND P1, PT, R240, -INF , PT ;  /* 0xff800000f000780b */ /* 0x000fc60003f3d000 */
[----:B---3--:R-:W-:Y:S01]  /*e980*/  FFMA.FTZ R7, R139, UR32, -R21 ;  /* 0x000000208b077c23 */ /* 0x008fe20008010815 */
[----:B------:R1:W-:Y:S01]  /*e990*/  MUFU.EX2 R179, R5 ;  /* 0x0000000500b37308 */ /* 0x0003e20000000800 */
[----:B------:R-:W-:Y:S01]  /*e9a0*/  IMAD.WIDE.U32 R22, R22, -0x326172a9, RZ ;  /* 0xcd9e8d5716167825 */ /* 0x000fe200078e00ff */
[----:B------:R-:W-:Y:S02]  /*e9b0*/  LOP3.LUT R13, R33, UR25, R6, 0x96, !PT ;  /* 0x00000019210d7c12 */ /* 0x000fe4000f8e9606 */
[----:B------:R-:W-:Y:S02]  /*e9c0*/  LOP3.LUT R6, R183, UR25, R4, 0x96, !PT ;  /* 0x00000019b7067c12 */ /* 0x000fe4000f8e9604 */
[----:B------:R-:W-:Y:S01]  /*e9d0*/  LOP3.LUT R23, R23, UR31, R32, 0x96, !PT ;  /* 0x0000001f17177c12 */ /* 0x000fe2000f8e9620 */
[----:B------:R-:W-:Y:S01]  /*e9e0*/  IMAD.WIDE.U32 R172, R13, -0x2daee0ad, RZ ;  /* 0xd2511f530dac7825 */ /* 0x000fe200078e00ff */
[----:B------:R-:W-:Y:S01]  /*e9f0*/  MUFU.EX2 R183, R3 ;  /* 0x0000000300b77308 */ /* 0x000fe20000000800 */
[----:B------:R-:W-:-:S02]  /*ea00*/  FSEL R13, R244, RZ, P6 ;  /* 0x000000fff40d7208 */ /* 0x000fc40003000000 */
[----:B------:R-:W-:-:S04]  /*ea10*/  IMAD.WIDE.U32 R174, R6, -0x2daee0ad, RZ ;  /* 0xd2511f5306ae7825 */ /* 0x000fc800078e00ff */
[----:B------:R-:W-:Y:S01]  /*ea20*/  FMUL.FTZ R6, R240, UR32 ;  /* 0x00000020f0067c20 */ /* 0x000fe20008410000 */
[----:B------:R-:W-:Y:S01]  /*ea30*/  FADD.FTZ R26, R135, -R13 ;  /* 0x8000000d871a7221 */ /* 0x000fe20000010000 */
[----:B------:R-:W-:Y:S01]  /*ea40*/  FSEL R13, R242, RZ, P5 ;  /* 0x000000fff20d7208 */ /* 0x000fe20002800000 */
[----:B------:R2:W3:Y:S01]  /*ea50*/  MUFU.EX2 R178, R7 ;  /* 0x0000000700b27308 */ /* 0x0004e20000000800 */
[----:B-1----:R-:W-:-:S04]  /*ea60*/  IMAD.WIDE.U32 R4, R16, -0x2daee0ad, RZ ;  /* 0xd2511f5310047825 */ /* 0x002fc800078e00ff */
[----:B------:R-:W-:Y:S01]  /*ea70*/  FADD.FTZ R27, R134, -R13 ;  /* 0x8000000d861b7221 */ /* 0x000fe20000010000 */
[----:B------:R-:W-:Y:S02]  /*ea80*/  LOP3.LUT R18, R5, UR24, R18, 0x96, !PT ;  /* 0x0000001805127c12 */ /* 0x000fe4000f8e9612 */
[----:B------:R-:W-:Y:S02]  /*ea90*/  LOP3.LUT R5, R173, UR23, R14, 0x96, !PT ;  /* 0x00000017ad057c12 */ /* 0x000fe4000f8e960e */
[----:B------:R-:W-:Y:S01]  /*eaa0*/  LOP3.LUT R16, R175, UR23, R4, 0x96, !PT ;  /* 0x00000017af107c12 */ /* 0x000fe2000f8e9604 */
[----:B----4-:R-:W-:Y:S01]  /*eab0*/  IMAD.MOV.U32 R175, RZ, RZ, R35 ;  /* 0x000000ffffaf7224 */ /* 0x010fe200078e0023 */
[----:B------:R-:W-:Y:S01]  /*eac0*/  MOV R35, R249 ;  /* 0x000000f900237202 */ /* 0x000fe20000000f00 */
[----:B------:R-:W-:Y:S01]  /*ead0*/  IMAD.WIDE.U32 R4, R5, -0x326172a9, RZ ;  /* 0xcd9e8d5705047825 */ /* 0x000fe200078e00ff */
[----:B--2---:R-:W-:-:S04]  /*eae0*/  FSEL R7, R241, RZ, P4 ;  /* 0x000000fff1077208 */ /* 0x004fc80002000000 */
[----:B------:R-:W-:Y:S02]  /*eaf0*/  LOP3.LUT R3, R5, UR4, R22, 0x96, !PT ;  /* 0x0000000405037c12 */ /* 0x000fe4000f8e9616 */
[----:B------:R-:W-:Y:S01]  /*eb00*/  LOP3.LUT R14, R4, 0xffff, RZ, 0xc0, !PT ;  /* 0x0000ffff040e7812 */ /* 0x000fe200078ec0ff */
[----:B------:R-:W-:Y:S01]  /*eb10*/  FFMA.FTZ R5, R138, UR32, -R21 ;  /* 0x000000208a057c23 */ /* 0x000fe20008010815 */
[----:B------:R-:W-:Y:S01]  /*eb20*/  FSEL R22, R6, RZ, P1 ;  /* 0x000000ff06167208 */ /* 0x000fe20000800000 */
[----:B------:R-:W-:Y:S01]  /*eb30*/  FADD.FTZ R33, R133, -R7 ;  /* 0x8000000785217221 */ /* 0x000fe20000010000 */
        /* <DEDUP_REMOVED lines=9> */
[----:B------:R-:W-:Y:S01]  /*ebd0*/  IMAD.WIDE.U32 R136, R18, -0x326172a9, RZ ;  /* 0xcd9e8d5712887825 */ /* 0x000fe200078e00ff */
        /* <DEDUP_REMOVED lines=9> */
[----:B---3--:R-:W-:Y:S02]  /*ec70*/  MOV R180, R178 ;  /* 0x000000b200b47202 */ /* 0x008fe40000000f00 */
[----:B------:R-:W-:-:S03]  /*ec80*/  MOV R178, R248 ;  /* 0x000000f800b27202 */ /* 0x000fc60000000f00 */
[----:B------:R3:W-:Y:S01]  /*ec90*/  MUFU.EX2 R247, R5 ;  /* 0x0000000500f77308 */ /* 0x0007e20000000800 */
[----:B--2---:R-:W-:-:S04]  /*eca0*/  LOP3.LUT R6, R3, 0xffff, RZ, 0xc0, !PT ;  /* 0x0000ffff03067812 */ /* 0x004fc800078ec0ff */
[----:B-1----:R-:W-:Y:S02]  /*ecb0*/  SHF.R.U32.HI R13, RZ, 0x8, R6 ;  /* 0x00000008ff0d7819 */ /* 0x002fe40000011606 */
[----:B------:R-:W-:-:S04]  /*ecc0*/  LOP3.LUT R6, R7, 0xff, RZ, 0xc0, !PT ;  /* 0x000000ff07067812 */ /* 0x000fc800078ec0ff */
[----:B------:R-:W-:Y:S01]  /*ecd0*/  PRMT R29, R6, 0x5410, R15 ;  /* 0x00005410061d7816 */ /* 0x000fe2000000000f */
[----:B------:R-:W-:Y:S01]  /*ece0*/  FMUL.FTZ R15, R27, UR32 ;  /* 0x000000201b0f7c20 */ /* 0x000fe20008410000 */
[----:B---3--:R-:W-:Y:S01]  /*ecf0*/  IMAD.WIDE.U32 R4, R16, -0x326172a9, RZ ;  /* 0xcd9e8d5710047825 */ /* 0x008fe200078e00ff */
[----:B------:R-:W-:-:S03]  /*ed00*/  LOP3.LUT R16, R3, 0xff, RZ, 0xc0, !PT ;  /* 0x000000ff03107812 */ /* 0x000fc600078ec0ff */
[----:B------:R-:W-:Y:S01]  /*ed10*/  FFMA.FTZ R3, R34, UR32, -R22 ;  /* 0x0000002022037c23 */ /* 0x000fe20008010816 */
[----:B------:R-:W-:-:S03]  /*ed20*/  LOP3.LUT R14, R4, 0xffff, RZ, 0xc0, !PT ;  /* 0x0000ffff040e7812 */ /* 0x000fc600078ec0ff */
        /* <DEDUP_REMOVED lines=20> */
[----:B------:R-:W-:Y:S01]  /*ee70*/  FMUL.FTZ R51, R51, R15 ;  /* 0x0000000f33337220 */ /* 0x000fe20000410000 */
[----:B------:R-:W-:Y:S01]  /*ee80*/  F2FP.BF16.F32.PACK_AB R3, R177, R195 ;  /* 0x000000c3b103723e */ /* 0x000fe200000010ff */
[----:B------:R-:W1:Y:S01]  /*ee90*/  MUFU.EX2 R14, R14 ;  /* 0x0000000e000e7308 */ /* 0x000e620000000800 */
[--C-:B------:R-:W-:Y:S01]  /*eea0*/  HSET2.LE.AND R7, R17, R0.reuse, PT ;  /* 0x0000000011077233 */ /* 0x100fe20003803000 */
[-C--:B------:R-:W-:Y:S01]  /*eeb0*/  FMUL.FTZ R146, R146, R15.reuse ;  /* 0x0000000f92927220 */ /* 0x080fe20000410000 */
[----:B------:R-:W-:Y:S01]  /*eec0*/  F2FP.BF16.F32.PACK_AB R4, R179, R186 ;  /* 0x000000bab304723e */ /* 0x000fe200000010ff */
[----:B------:R-:W-:Y:S01]  /*eed0*/  FMUL.FTZ R147, R147, R15 ;  /* 0x0000000f93937220 */ /* 0x000fe20000410000 */
[----:B------:R-:W-:Y:S01]  /*eee0*/  LOP3.LUT R6, R6, R3, RZ, 0xc0, !PT ;  /* 0x0000000306067212 */ /* 0x000fe200078ec0ff */
[-C--:B------:R-:W-:Y:S01]  /*eef0*/  FMUL.FTZ R154, R154, R15.reuse ;  /* 0x0000000f9a9a7220 */ /* 0x080fe20000410000 */
[----:B------:R-:W-:Y:S01]  /*ef00*/  PRMT R13, R20, 0x5410, R13 ;  /* 0x00005410140d7816 */ /* 0x000fe2000000000d */
[----:B------:R-:W-:Y:S01]  /*ef10*/  FMUL.FTZ R20, R26, UR32 ;  /* 0x000000201a147c20 */ /* 0x000fe20008410000 */
[----:B------:R-:W-:Y:S01]  /*ef20*/  LOP3.LUT R7, R7, R4, RZ, 0xc0, !PT ;  /* 0x0000000407077212 */ /* 0x000fe200078ec0ff */
[----:B------:R-:W2:Y:S01]  /*ef30*/  LDSM.16.MT88.4 R24, [R213+0xa000] ;  /* 0x00a00000d518783b */ /* 0x000ea20000004200 */
[--C-:B------:R-:W-:Y:S01]  /*ef40*/  HSET2.LE.AND R3, R28, R0.reuse, PT ;  /* 0x000000001c037233 */ /* 0x100fe20003803000 */
[-C--:B------:R-:W-:Y:S01]  /*ef50*/  FMUL.FTZ R155, R155, R15.reuse ;  /* 0x0000000f9b9b7220 */ /* 0x080fe20000410000 */
[----:B------:R-:W-:Y:S01]  /*ef60*/  F2FP.BF16.F32.PACK_AB R4, R175, R194 ;  /* 0x000000c2af04723e */ /* 0x000fe200000010ff */
[----:B------:R-:W3:Y:S01]  /*ef70*/  MUFU.EX2 R20, R20 ;  /* 0x0000001400147308 */ /* 0x000ee20000000800 */
[----:B------:R-:W-:Y:S01]  /*ef80*/  LOP3.LUT R5, R19, 0xff, RZ, 0xc0, !PT ;  /* 0x000000ff13057812 */ /* 0x000fe200078ec0ff */
[-C--:B------:R-:W-:Y:S01]  /*ef90*/  FMUL.FTZ R38, R38, R15.reuse ;  /* 0x0000000f26267220 */ /* 0x080fe20000410000 */
[----:B------:R-:W-:Y:S01]  /*efa0*/  LOP3.LUT R4, R3, R4, RZ, 0xc0, !PT ;  /* 0x0000000403047212 */ /* 0x000fe200078ec0ff */
[-C--:B-1----:R-:W-:Y:S01]  /*efb0*/  FMUL.FTZ R140, R140, R14.reuse ;  /* 0x0000000e8c8c7220 */ /* 0x082fe20000410000 */
[----:B------:R-:W-:Y:S01]  /*efc0*/  PRMT R19, R5, 0x5410, R18 ;  /* 0x0000541005137816 */ /* 0x000fe20000000012 */
[-C--:B------:R-:W-:Y:S01]  /*efd0*/  FMUL.FTZ R141, R141, R14.reuse ;  /* 0x0000000e8d8d7220 */ /* 0x080fe20000410000 */
[--C-:B------:R-:W-:Y:S01]  /*efe0*/  HSET2.LE.AND R3, R29, R0.reuse, PT ;  /* 0x000000001d037233 */ /* 0x100fe20003803000 */
[----:B------:R-:W-:Y:S01]  /*eff0*/  FMUL.FTZ R148, R148, R14 ;  /* 0x0000000e94947220 */ /* 0x000fe20000410000 */
[----:B------:R-:W-:Y:S01]  /*f000*/  F2FP.BF16.F32.PACK_AB R5, R185, R192 ;  /* 0x000000c0b905723e */ /* 0x000fe200000010ff */
[-C--:B------:R-:W-:Y:S01]  /*f010*/  FMUL.FTZ R149, R149, R14.reuse ;  /* 0x0000000e95957220 */ /* 0x080fe20000410000 */
[--C-:B------:R-:W-:Y:S01]  /*f020*/  HSET2.LE.AND R13, R13, R0.reuse, PT ;  /* 0x000000000d0d7233 */ /* 0x100fe20003803000 */
[----:B------:R-:W-:Y:S01]  /*f030*/  FMUL.FTZ R39, R39, R15 ;  /* 0x0000000f27277220 */ /* 0x000fe20000410000 */
[----:B------:R-:W-:Y:S01]  /*f040*/  LOP3.LUT R5, R3, R5, RZ, 0xc0, !PT ;  /* 0x0000000503057212 */ /* 0x000fe200078ec0ff */
[-C--:B------:R-:W-:Y:S01]  /*f050*/  FMUL.FTZ R40, R40, R14.reuse ;  /* 0x0000000e28287220 */ /* 0x080fe20000410000 */
[--C-:B------:R-:W-:Y:S01]  /*f060*/  HSET2.LE.AND R3, R19, R0.reuse, PT ;  /* 0x0000000013037233 */ /* 0x100fe20003803000 */
[----:B------:R-:W-:Y:S01]  /*f070*/  FMUL.FTZ R41, R41, R14 ;  /* 0x0000000e29297220 */ /* 0x000fe20000410000 */
[----:B------:R-:W-:Y:S01]  /*f080*/  F2FP.BF16.F32.PACK_AB R18, R176, R180 ;  /* 0x000000b4b012723e */ /* 0x000fe200000010ff */
[----:B---3--:R-:W-:Y:S01]  /*f090*/  FMUL.FTZ R48, R48, R20 ;  /* 0x0000001430307220 */ /* 0x008fe20000410000 */
[----:B------:R-:W-:Y:S01]  /*f0a0*/  F2FP.BF16.F32.PACK_AB R19, R235, R246 ;  /* 0x000000f6eb13723e */ /* 0x000fe200000010ff */
[----:B------:R-:W-:Y:S01]  /*f0b0*/  FMUL.FTZ R49, R49, R20 ;  /* 0x0000001431317220 */ /* 0x000fe20000410000 */
[----:B------:R-:W-:Y:S01]  /*f0c0*/  LOP3.LUT R18, R13, R18, RZ, 0xc0, !PT ;  /* 0x000000120d127212 */ /* 0x000fe200078ec0ff */
[-C--:B------:R-:W-:Y:S01]  /*f0d0*/  FMUL.FTZ R144, R144, R20.reuse ;  /* 0x0000001490907220 */ /* 0x080fe20000410000 */
[----:B------:R-:W-:Y:S01]  /*f0e0*/  LOP3.LUT R19, R3, R19, RZ, 0xc0, !PT ;  /* 0x0000001303137212 */ /* 0x000fe200078ec0ff */
[----:B------:R1:W3:Y:S01]  /*f0f0*/  MUFU.EX2 R13, R31 ;  /* 0x0000001f000d7308 */ /* 0x0002e20000000800 */
[--C-:B------:R-:W-:Y:S01]  /*f100*/  HSET2.LE.AND R3, R30, R0.reuse, PT ;  /* 0x000000001e037233 */ /* 0x100fe20003803000 */
[-C--:B------:R-:W-:Y:S01]  /*f110*/  FMUL.FTZ R145, R145, R20.reuse ;  /* 0x0000001491917220 */ /* 0x080fe20000410000 */
[----:B------:R-:W-:Y:S01]  /*f120*/  HSET2.LE.AND R16, R16, R0, PT ;  /* 0x0000000010107233 */ /* 0x000fe20003803000 */
[-C--:B------:R-:W-:Y:S01]  /*f130*/  FMUL.FTZ R152, R152, R20.reuse ;  /* 0x0000001498987220 */ /* 0x080fe20000410000 */
[----:B------:R-:W-:Y:S01]  /*f140*/  F2FP.BF16.F32.PACK_AB R17, R183, R187 ;  /* 0x000000bbb711723e */ /* 0x000fe200000010ff */
[-C--:B------:R-:W-:Y:S01]  /*f150*/  FMUL.FTZ R153, R153, R20.reuse ;  /* 0x0000001499997220 */ /* 0x080fe20000410000 */
[-C--:B------:R-:W-:Y:S01]  /*f160*/  FMUL.FTZ R36, R36, R20.reuse ;  /* 0x0000001424247220 */ /* 0x080fe20000410000 */
[-C--:B------:R-:W-:Y:S01]  /*f170*/  FMUL.FTZ R37, R37, R20.reuse ;  /* 0x0000001425257220 */ /* 0x080fe20000410000 */
[----:B------:R-:W-:Y:S01]  /*f180*/  LOP3.LUT R16, R16, R17, RZ, 0xc0, !PT ;  /* 0x0000001110107212 */ /* 0x000fe200078ec0ff */
[-C--:B------:R-:W-:Y:S01]  /*f190*/  FMUL.FTZ R168, R168, R20.reuse ;  /* 0x00000014a8a87220 */ /* 0x080fe20000410000 */
[----:B------:R-:W-:Y:S01]  /*f1a0*/  F2FP.BF16.F32.PACK_AB R17, R245, R247 ;  /* 0x000000f7f511723e */ /* 0x000fe200000010ff */
[C---:B--2---:R-:W-:Y:S01]  /*f1b0*/  HMMA.16816.F32.BF16 R144, R4.reuse, R24, R144 ;  /* 0x000000180490723c */ /* 0x044fe20000041890 */
[-C--:B------:R-:W-:Y:S01]  /*f1c0*/  FMUL.FTZ R169, R169, R20.reuse ;  /* 0x00000014a9a97220 */ /* 0x080fe20000410000 */
[----:B------:R-:W-:Y:S01]  /*f1d0*/  FMUL.FTZ R170, R170, R15 ;  /* 0x0000000faaaa7220 */ /* 0x000fe20000410000 */
[----:B------:R-:W-:Y:S01]  /*f1e0*/  LOP3.LUT R17, R3, R17, RZ, 0xc0, !PT ;  /* 0x0000001103117212 */ /* 0x000fe200078ec0ff */
[----:B------:R-:W-:Y:S01]  /*f1f0*/  FMUL.FTZ R171, R171, R15 ;  /* 0x0000000fabab7220 */ /* 0x000fe20000410000 */
[----:B-1----:R-:W1:Y:S01]  /*f200*/  LDSM.16.MT88.4 R28, [R215+0xa000] ;  /* 0x00a00000d71c783b */ /* 0x002e620000004200 */
[-C--:B---3--:R-:W-:Y:S01]  /*f210*/  FMUL.FTZ R142, R142, R13.reuse ;  /* 0x0000000d8e8e7220 */ /* 0x088fe20000410000 */
[-C--:B------:R-:W-:Y:S01]  /*f220*/  FMUL.FTZ R143, R143, R13.reuse ;  /* 0x0000000d8f8f7220 */ /* 0x080fe20000410000 */
[-C--:B------:R-:W-:Y:S01]  /*f230*/  FMUL.FTZ R150, R150, R13.reuse ;  /* 0x0000000d96967220 */ /* 0x080fe20000410000 */
[-C--:B------:R-:W-:Y:S01]  /*f240*/  FMUL.FTZ R151, R151, R13.reuse ;  /* 0x0000000d97977220 */ /* 0x080fe20000410000 */
        /* <DEDUP_REMOVED lines=20> */
[----:B------:R-:W-:Y:S01]  /*f390*/  FMUL.FTZ R67, R67, R15 ;  /* 0x0000000f43437220 */ /* 0x000fe20000410000 */
[----:B------:R-:W-:Y:S01]  /*f3a0*/  IMAD.MOV.U32 R149, RZ, RZ, R192 ;  /* 0x000000ffff957224 */ /* 0x000fe200078e00c0 */
[----:B------:R-:W-:Y:S01]  /*f3b0*/  MOV R192, R35 ;  /* 0x0000002300c07202 */ /* 0x000fe20000000f00 */
[-C--:B------:R-:W-:Y:S01]  /*f3c0*/  FMUL.FTZ R97, R97, R20.reuse ;  /* 0x0000001461617220 */ /* 0x080fe20000410000 */
[----:B------:R-:W-:Y:S01]  /*f3d0*/  LDSM.16.MT88.4 R32, [R215+0xb000] ;  /* 0x00b00000d720783b */ /* 0x000fe20000004200 */
        /* <DEDUP_REMOVED lines=10> */
[C---:B-1----:R-:W-:Y:S01]  /*f480*/  HMMA.16816.F32.BF16 R196, R4.reuse, R30, R48 ;  /* 0x0000001e04c4723c */ /* 0x042fe20000041830 */
[----:B------:R-:W1:Y:S01]  /*f490*/  LDSM.16.MT88.4 R48, [R217+0xb000] ;  /* 0x00b00000d930783b */ /* 0x000e620000004200 */
[----:B------:R-:W-:Y:S01]  /*f4a0*/  MOV R138, R135 ;  /* 0x00000087008a7202 */ /* 0x000fe20000000f00 */
[-C--:B------:R-:W-:Y:S01]  /*f4b0*/  FMUL.FTZ R86, R86, R15.reuse ;  /* 0x0000000f56567220 */ /* 0x080fe20000410000 */
[-C--:B------:R-:W-:Y:S01]  /*f4c0*/  FMUL.FTZ R87, R87, R15.reuse ;  /* 0x0000000f57577220 */ /* 0x080fe20000410000 */
[----:B------:R-:W3:Y:S01]  /*f4d0*/  LDSM.16.MT88.4 R132, [R218+0xa000] ;  /* 0x00a00000da84783b */ /* 0x000ee20000004200 */
[-C--:B------:R-:W-:Y:S01]  /*f4e0*/  HMMA.16816.F32.BF16 R208, R4, R28.reuse, R36 ;  /* 0x0000001c04d0723c */ /* 0x080fe20000041824 */
[-C--:B------:R-:W-:Y:S01]  /*f4f0*/  FMUL.FTZ R98, R98, R15.reuse ;  /* 0x0000000f62627220 */ /* 0x080fe20000410000 */
[-C--:B------:R-:W-:Y:S01]  /*f500*/  FMUL.FTZ R99, R99, R15.reuse ;  /* 0x0000000f63637220 */ /* 0x080fe20000410000 */
[----:B------:R-:W4:Y:S01]  /*f510*/  LDSM.16.MT88.4 R36, [R217+0xa000] ;  /* 0x00a00000d924783b */ /* 0x000f220000004200 */
[-C--:B------:R-:W-:Y:S01]  /*f520*/  FMUL.FTZ R113, R113, R20.reuse ;  /* 0x0000001471717220 */ /* 0x080fe20000410000 */
[-C--:B------:R-:W-:Y:S01]  /*f530*/  FMUL.FTZ R156, R156, R20.reuse ;  /* 0x000000149c9c7220 */ /* 0x080fe20000410000 */
[----:B------:R-:W-:Y:S01]  /*f540*/  HMMA.16816.F32.BF16 R236, R16, R28, R40 ;  /* 0x0000001c10ec723c */ /* 0x000fe20000041828 */
        /* <DEDUP_REMOVED lines=20> */
[----:B------:R-:W-:Y:S01]  /*f690*/  FMUL.FTZ R47, R47, R13 ;  /* 0x0000000d2f2f7220 */ /* 0x000fe20000410000 */
[----:B------:R-:W-:Y:S01]  /*f6a0*/  MOV R150, R195 ;  /* 0x000000c300967202 */ /* 0x000fe20000000f00 */
        /* <DEDUP_REMOVED lines=12> */
[----:B---3--:R-:W-:Y:S01]  /*f770*/  HMMA.16816.F32.BF16 R52, R4, R132, R52 ;  /* 0x000000840434723c */ /* 0x008fe20000041834 */
[----:B------:R-:W-:-:S02]  /*f780*/  IMAD.MOV.U32 R169, RZ, RZ, R3 ;  /* 0x000000ffffa97224 */ /* 0x000fc400078e0003 */
[--C-:B------:R-:W-:Y:S01]  /*f790*/  FFMA.FTZ R3, R190, UR32, -R2.reuse ;  /* 0x00000020be037c23 */ /* 0x100fe20008010802 */
[----:B------:R-:W-:Y:S01]  /*f7a0*/  MOV R168, R186 ;  /* 0x000000ba00a87202 */ /* 0x000fe20000000f00 */
[-C--:B------:R-:W-:Y:S01]  /*f7b0*/  FMUL.FTZ R58, R58, R13.reuse ;  /* 0x0000000d3a3a7220 */ /* 0x080fe20000410000 */
[----:B------:R-:W-:Y:S01]  /*f7c0*/  MOV R170, R184 ;  /* 0x000000b800aa7202 */ /* 0x000fe20000000f00 */
[----:B------:R1:W-:Y:S01]  /*f7d0*/  MUFU.EX2 R190, R3 ;  /* 0x0000000300be7308 */ /* 0x0003e20000000800 */
[C---:B------:R-:W-:Y:S01]  /*f7e0*/  HMMA.16816.F32.BF16 R64, R4.reuse, R134, R64 ;  /* 0x000000860440723c */ /* 0x040fe20000041840 */
[----:B------:R-:W-:Y:S01]  /*f7f0*/  MOV R171, R194 ;  /* 0x000000c200ab7202 */ /* 0x000fe20000000f00 */
        /* <DEDUP_REMOVED lines=14> */
[----:B-1----:R-:W-:Y:S01]  /*f8e0*/  FFMA.FTZ R3, R189, UR32, -R2 ;  /* 0x00000020bd037c23 */ /* 0x002fe20008010802 */
        /* <DEDUP_REMOVED lines=9> */
[----:B------:R-:W-:Y:S01]  /*f980*/  FMUL.FTZ R165, R165, R14 ;  /* 0x0000000ea5a57220 */ /* 0x000fe20000410000 */
[-C--:B------:R-:W-:Y:S01]  /*f990*/  FMUL.FTZ R166, R166, R13.reuse ;  /* 0x0000000da6a67220 */ /* 0x080fe20000410000 */
[----:B------:R-:W-:Y:S01]  /*f9a0*/  FMUL.FTZ R167, R167, R13 ;  /* 0x0000000da7a77220 */ /* 0x000fe20000410000 */
[----:B------:R-:W-:Y:S01]  /*f9b0*/  MOV R148, R192 ;  /* 0x000000c000947202 */ /* 0x000fe20000000f00 */
[----:B-----5:R-:W-:Y:S01]  /*f9c0*/  HMMA.16816.F32.BF16 R156, R4, R40, R156 ;  /* 0x00000028049c723c */ /* 0x020fe2000004189c */
[----:B------:R-:W-:-:S02]  /*f9d0*/  IMAD.MOV.U32 R28, RZ, RZ, R185 ;  /* 0x000000ffff1c7224 */ /* 0x000fc400078e00b9 */
[-C--:B------:R-:W-:Y:S01]  /*f9e0*/  FMUL.FTZ R72, R72, R14.reuse ;  /* 0x0000000e48487220 */ /* 0x080fe20000410000 */
[-C--:B------:R-:W-:Y:S01]  /*f9f0*/  FMUL.FTZ R73, R73, R14.reuse ;  /* 0x0000000e49497220 */ /* 0x080fe20000410000 */
[-C--:B------:R-:W-:Y:S01]  /*fa00*/  FMUL.FTZ R74, R74, R13.reuse ;  /* 0x0000000d4a4a7220 */ /* 0x080fe20000410000 */
[-C--:B------:R-:W-:Y:S01]  /*fa10*/  FMUL.FTZ R75, R75, R13.reuse ;  /* 0x0000000d4b4b7220 */ /* 0x080fe20000410000 */
[C---:B------:R-:W-:Y:S01]  /*fa20*/  HMMA.16816.F32.BF16 R120, R4.reuse, R42, R120 ;  /* 0x0000002a0478723c */ /* 0x040fe20000041878 */
[--C-:B-1----:R-:W-:Y:S01]  /*fa30*/  FFMA.FTZ R3, R188, UR32, -R2.reuse ;  /* 0x00000020bc037c23 */ /* 0x102fe20008010802 */
[----:B------:R-:W-:Y:S01]  /*fa40*/  FFMA.FTZ R2, R181, UR32, -R2 ;  /* 0x00000020b5027c23 */ /* 0x000fe20008010802 */
[-C--:B------:R-:W-:Y:S01]  /*fa50*/  FMUL.FTZ R76, R76, R14.reuse ;  /* 0x0000000e4c4c7220 */ /* 0x080fe20000410000 */
[-C--:B------:R-:W-:Y:S01]  /*fa60*/  FMUL.FTZ R77, R77, R14.reuse ;  /* 0x0000000e4d4d7220 */ /* 0x080fe20000410000 */
[-C--:B------:R-:W-:Y:S01]  /*fa70*/  FMUL.FTZ R78, R78, R13.reuse ;  /* 0x0000000d4e4e7220 */ /* 0x080fe20000410000 */
[----:B------:R-:W-:Y:S01]  /*fa80*/  HMMA.16816.F32.BF16 R124, R4, R48, R124 ;  /* 0x00000030047c723c */ /* 0x000fe2000004187c */
[----:B------:R-:W-:Y:S01]  /*fa90*/  MUFU.EX2 R181, R2 ;  /* 0x0000000200b57308 */ /* 0x000fe20000000800 */
[-C--:B------:R-:W-:Y:S01]  /*faa0*/  FMUL.FTZ R79, R79, R13.reuse ;  /* 0x0000000d4f4f7220 */ /* 0x080fe20000410000 */
[-C--:B------:R-:W-:Y:S01]  /*fab0*/  FMUL.FTZ R128, R128, R14.reuse ;  /* 0x0000000e80807220 */ /* 0x080fe20000410000 */
[----:B------:R-:W-:Y:S01]  /*fac0*/  FMUL.FTZ R129, R129, R14 ;  /* 0x0000000e81817220 */ /* 0x000fe20000410000 */
[----:B------:R-:W-:Y:S01]  /*fad0*/  FMUL.FTZ R130, R130, R13 ;  /* 0x0000000d82827220 */ /* 0x000fe20000410000 */
[C---:B------:R-:W-:Y:S01]  /*fae0*/  HMMA.16816.F32.BF16 R204, R16.reuse, R30, R44 ;  /* 0x0000001e10cc723c */ /* 0x040fe2000004182c */
[----:B------:R-:W-:Y:S01]  /*faf0*/  IMAD.MOV.U32 R5, RZ, RZ, R176 ;  /* 0x000000ffff057224 */ /* 0x000fe200078e00b0 */
[----:B------:R-:W-:Y:S01]  /*fb00*/  MOV R6, R179 ;  /* 0x000000b300067202 */ /* 0x000fe20000000f00 */
[----:B------:R-:W-:Y:S01]  /*fb10*/  FFMA.FTZ R4, R201, UR32, -R8 ;  /* 0x00000020c9047c23 */ /* 0x000fe20008010808 */
        /* <DEDUP_REMOVED lines=17> */
[--C-:B------:R-:W-:Y:S01]  /*fc30*/  FFMA.FTZ R5, R200, UR32, -R8.reuse ;  /* 0x00000020c8057c23 */ /* 0x100fe20008010808 */
[----:B------:R-:W-:Y:S01]  /*fc40*/  MOV R150, R183 ;  /* 0x000000b700967202 */ /* 0x000fe20000000f00 */
[--C-:B------:R-:W-:Y:S01]  /*fc50*/  FFMA.FTZ R24, R191, UR32, -R8.reuse ;  /* 0x00000020bf187c23 */ /* 0x100fe20008010808 */
[----:B------:R1:W2:Y:S01]  /*fc60*/  MUFU.EX2 R183, R3 ;  /* 0x0000000300b77308 */ /* 0x0002a20000000800 */
[----:B------:R-:W-:Y:S01]  /*fc70*/  MOV R200, R7 ;  /* 0x0000000700c87202 */ /* 0x000fe20000000f00 */
[----:B------:R-:W-:Y:S01]  /*fc80*/  FFMA.FTZ R7, R202, UR32, -R8 ;  /* 0x00000020ca077c23 */ /* 0x000fe20008010808 */
[----:B------:R-:W-:Y:S01]  /*fc90*/  MOV R168, R169 ;  /* 0x000000a900a87202 */ /* 0x000fe20000000f00 */
[C---:B------:R-:W-:Y:S01]  /*fca0*/  HMMA.16816.F32.BF16 R192, R16.reuse, R134, R60 ;  /* 0x0000008610c0723c */ /* 0x040fe2000004183c */
[----:B------:R-:W-:Y:S01]  /*fcb0*/  MOV R169, R170 ;  /* 0x000000aa00a97202 */ /* 0x000fe20000000f00 */
[----:B------:R-:W-:Y:S01]  /*fcc0*/  FMUL.FTZ R93, R93, R14 ;  /* 0x0000000e5d5d7220 */ /* 0x000fe20000410000 */
[----:B------:R-:W-:Y:S01]  /*fcd0*/  MOV R202, R46 ;  /* 0x0000002e00ca7202 */ /* 0x000fe20000000f00 */
[----:B------:R-:W-:Y:S01]  /*fce0*/  MUFU.EX2 R173, R24 ;  /* 0x0000001800ad7308 */ /* 0x000fe20000000800 */
[----:B------:R-:W-:Y:S01]  /*fcf0*/  MOV R41, R47 ;  /* 0x0000002f00297202 */ /* 0x000fe20000000f00 */
[C---:B------:R-:W-:Y:S01]  /*fd00*/  HMMA.16816.F32.BF16 R104, R16.reuse, R32, R104 ;  /* 0x000000201068723c */ /* 0x040fe20000041868 */
[----:B------:R-:W-:Y:S01]  /*fd10*/  MOV R170, R171 ;  /* 0x000000ab00aa7202 */ /* 0x000fe20000000f00 */
[----:B------:R-:W3:Y:S01]  /*fd20*/  LDSM.16.MT88.4 R44, [R215+0xa800] ;  /* 0x00a80000d72c783b */ /* 0x000ee20000004200 */
[----:B------:R-:W-:Y:S01]  /*fd30*/  IMAD.MOV.U32 R171, RZ, RZ, R175 ;  /* 0x000000ffffab7224 */ /* 0x000fe200078e00af */
[----:B------:R-:W-:Y:S01]  /*fd40*/  MOV R191, R180 ;  /* 0x000000b400bf7202 */ /* 0x000fe20000000f00 */
[----:B------:R-:W-:Y:S01]  /*fd50*/  IMAD.MOV.U32 R40, RZ, RZ, R168 ;  /* 0x000000ffff287224 */ /* 0x000fe200078e00a8 */
[----:B------:R4:W-:Y:S01]  /*fd60*/  MUFU.EX2 R175, R4 ;  /* 0x0000000400af7308 */ /* 0x0009e20000000800 */
[----:B-1----:R-:W-:Y:S01]  /*fd70*/  IMAD.WIDE.U32 R2, R23, -0x2daee0ad, RZ ;  /* 0xd2511f5317027825 */ /* 0x002fe200078e00ff */
[----:B------:R-:W-:Y:S01]  /*fd80*/  HMMA.16816.F32.BF16 R132, R16, R34, R108 ;  /* 0x000000221084723c */ /* 0x000fe2000004186c */
[----:B------:R-:W-:-:S02]  /*fd90*/  MOV R29, R187 ;  /* 0x000000bb001d7202 */ /* 0x000fc40000000f00 */
[-C--:B------:R-:W-:Y:S01]  /*fda0*/  FMUL.FTZ R94, R94, R13.reuse ;  /* 0x0000000d5e5e7220 */ /* 0x080fe20000410000 */
[----:B------:R-:W-:Y:S01]  /*fdb0*/  FMUL.FTZ R95, R95, R13 ;  /* 0x0000000d5f5f7220 */ /* 0x000fe20000410000 */
[--C-:B------:R-:W-:Y:S01]  /*fdc0*/  SHF.R.U32.HI R6, RZ, 0x10, R2.reuse ;  /* 0x00000010ff067819 */ /* 0x100fe20000011602 */
[----:B------:R-:W1:Y:S01]  /*fdd0*/  LDSM.16.MT88.4 R60, [R218+0xa800] ;  /* 0x00a80000da3c783b */ /* 0x000e620000004200 */
[----:B------:R5:W2:Y:S01]  /*fde0*/  MUFU.EX2 R180, R5 ;  /* 0x0000000500b47308 */ /* 0x000aa20000000800 */
[----:B------:R-:W-:Y:S01]  /*fdf0*/  LOP3.LUT R23, R2, 0xff, RZ, 0xc0, !PT ;  /* 0x000000ff02177812 */ /* 0x000fe200078ec0ff */
[C---:B------:R-:W-:Y:S01]  /*fe00*/  HMMA.16816.F32.BF16 R32, R16.reuse, R42, R160 ;  /* 0x0000002a1020723c */ /* 0x040fe200000418a0 */
[----:B------:R-:W-:Y:S01]  /*fe10*/  SHF.R.U32.HI R25, RZ, 0x18, R2 ;  /* 0x00000018ff197819 */ /* 0x000fe20000011602 */
[----:B------:R-:W-:Y:S01]  /*fe20*/  LDSM.16.MT88.4 R108, [R215+0xb800] ;  /* 0x00b80000d76c783b */ /* 0x000fe20000004200 */
[----:B------:R-:W-:Y:S02]  /*fe30*/  LOP3.LUT R6, R6, 0xff, RZ, 0xc0, !PT ;  /* 0x000000ff06067812 */ /* 0x000fe400078ec0ff */
[----:B------:R-:W-:Y:S01]  /*fe40*/  MOV R151, R178 ;  /* 0x000000b200977202 */ /* 0x000fe20000000f00 */
[----:B------:R-:W-:Y:S01]  /*fe50*/  HMMA.16816.F32.BF16 R164, R16, R48, R164 ;  /* 0x0000003010a4723c */ /* 0x000fe200000418a4 */
[----:B----4-:R-:W-:Y:S01]  /*fe60*/  LOP3.LUT R4, R2, 0xffff, RZ, 0xc0, !PT ;  /* 0x0000ffff02047812 */ /* 0x010fe200078ec0ff */
[----:B------:R-:W-:Y:S01]  /*fe70*/  LDSM.16.MT88.4 R160, [R218+0xb800] ;  /* 0x00b80000daa0783b */ /* 0x000fe20000004200 */
[----:B------:R-:W-:-:S02]  /*fe80*/  LOP3.LUT R2, R3, UR4, R172, 0x96, !PT ;  /* 0x0000000403027c12 */ /* 0x000fc4000f8e96ac */
[----:B------:R-:W-:Y:S01]  /*fe90*/  SHF.R.U32.HI R4, RZ, 0x8, R4 ;  /* 0x00000008ff047819 */ /* 0x000fe20000011604 */
[----:B------:R4:W3:Y:S01]  /*fea0*/  MUFU.EX2 R172, R7 ;  /* 0x0000000700ac7308 */ /* 0x0008e20000000800 */
[----:B------:R-:W-:Y:S01]  /*feb0*/  PRMT R6, R6, 0x5410, R25 ;  /* 0x0000541006067816 */ /* 0x000fe20000000019 */
[C---:B------:R-:W-:Y:S01]  /*fec0*/  HMMA.16816.F32.BF16 R72, R16.reuse, R36, R72 ;  /* 0x000000241048723c */ /* 0x040fe20000041848 */
[----:B------:R-:W-:Y:S02]  /*fed0*/  PRMT R3, R23, 0x5410, R4 ;  /* 0x0000541017037816 */ /* 0x000fe40000000004 */
[C---:B------:R-:W-:Y:S02]  /*fee0*/  LOP3.LUT R4, R2.reuse, 0xffff, RZ, 0xc0, !PT ;  /* 0x0000ffff02047812 */ /* 0x040fe400078ec0ff */
[----:B-----5:R-:W-:Y:S01]  /*fef0*/  SHF.R.U32.HI R5, RZ, 0x10, R2 ;  /* 0x00000010ff057819 */ /* 0x020fe20000011602 */
[----:B------:R-:W-:Y:S01]  /*ff00*/  HMMA.16816.F32.BF16 R184, R16, R38, R76 ;  /* 0x0000002610b8723c */ /* 0x000fe2000004184c */
[----:B------:R-:W-:Y:S01]  /*ff10*/  LOP3.LUT R24, R2, 0xff, RZ, 0xc0, !PT ;  /* 0x000000ff02187812 */ /* 0x000fe200078ec0ff */
[----:B------:R-:W5:Y:S01]  /*ff20*/  LDSM.16.MT88.4 R76, [R217+0xa800] ;  /* 0x00a80000d94c783b */ /* 0x000f620000004200 */
[----:B------:R-:W-:-:S02]  /*ff30*/  SHF.R.U32.HI R8, RZ, 0x8, R4 ;  /* 0x00000008ff087819 */ /* 0x000fc40000011604 */
[----:B------:R-:W-:Y:S01]  /*ff40*/  SHF.R.U32.HI R23, RZ, 0x18, R2 ;  /* 0x00000018ff177819 */ /* 0x000fe20000011602 */
[----:B------:R-:W-:Y:S01]  /*ff50*/  HMMA.16816.F32.BF16 R176, R16, R26, R92 ;  /* 0x0000001a10b0723c */ /* 0x000fe2000004185c */
[--C-:B------:R-:W-:Y:S01]  /*ff60*/  HSET2.LE.AND R4, R3, R0.reuse, PT ;  /* 0x0000000003047233 */ /* 0x100fe20003803000 */
[----:B------:R-:W5:Y:S01]  /*ff70*/  LDSM.16.MT88.4 R92, [R213+0xb800] ;  /* 0x00b80000d55c783b */ /* 0x000f620000004200 */
[----:B----4-:R-:W-:Y:S02]  /*ff80*/  LOP3.LUT R7, R5, 0xff, RZ, 0xc0, !PT ;  /* 0x000000ff05077812 */ /* 0x010fe400078ec0ff */
[----:B------:R-:W-:Y:S02]  /*ff90*/  HSET2.LE.AND R5, R6, R0, PT ;  /* 0x0000000006057233 */ /* 0x000fe40003803000 */
[----:B--2---:R-:W-:Y:S02]  /*ffa0*/  F2FP.BF16.F32.PACK_AB R2, R181, R183 ;  /* 0x000000b7b502723e */ /* 0x004fe400000010ff */
[----:B------:R-:W-:Y:S01]  /*ffb0*/  PRMT R6, R24, 0x5410, R8 ;  /* 0x0000541018067816 */ /* 0x000fe20000000008 */
[----:B------:R-:W-:Y:S01]  /*ffc0*/  IMAD.MOV.U32 R8, RZ, RZ, R29 ;  /* 0x000000ffff087224 */ /* 0x000fe200078e001d */
[----:B------:R-:W-:Y:S01]  /*ffd0*/  F2FP.BF16.F32.PACK_AB R3, R173, R180 ;  /* 0x000000b4ad03723e */ /* 0x000fe200000010ff */
[----:B------:R-:W-:Y:S01]  /*ffe0*/  LDSM.16.MT88.4 R24, [R217+0xb800] ;  /* 0x00b80000d918783b */ /* 0x000fe20000004200 */
[----:B------:R-:W-:-:S02]  /*fff0*/  MOV R42, R170 ;  /* 0x000000aa002a7202 */ /* 0x000fc40000000f00 */
[----:B------:R-:W-:Y:S02]  /*10000*/  PRMT R7, R7, 0x5410, R23 ;  /* 0x0000541007077816 */ /* 0x000fe40000000017 */
[----:B------:R-:W-:Y:S02]  /*10010*/  MOV R49, R171 ;  /* 0x000000ab00317202 */ /* 0x000fe40000000f00 */
[----:B------:R-:W-:Y:S02]  /*10020*/  LOP3.LUT R170, R4, R2, RZ, 0xc0, !PT ;  /* 0x0000000204aa7212 */ /* 0x000fe400078ec0ff */
[----:B------:R-:W-:Y:S02]  /*10030*/  LOP3.LUT R171, R5, R3, RZ, 0xc0, !PT ;  /* 0x0000000305ab7212 */ /* 0x000fe400078ec0ff */
[----:B------:R-:W-:Y:S02]  /*10040*/  HSET2.LE.AND R2, R6, R0, PT ;  /* 0x0000000006027233 */ /* 0x000fe40003803000 */
[----:B------:R-:W-:-:S02]  /*10050*/  F2FP.BF16.F32.PACK_AB R3, R189, R190 ;  /* 0x000000bebd03723e */ /* 0x000fc400000010ff */
[----:B------:R-:W-:Y:S02]  /*10060*/  HSET2.LE.AND R4, R7, R0, PT ;  /* 0x0000000007047233 */ /* 0x000fe40003803000 */
[----:B---3--:R-:W-:Y:S02]  /*10070*/  F2FP.BF16.F32.PACK_AB R5, R172, R175 ;  /* 0x000000afac05723e */ /* 0x008fe400000010ff */
[----:B------:R-:W-:Y:S01]  /*10080*/  LOP3.LUT R168, R2, R3, RZ, 0xc0, !PT ;  /* 0x0000000302a87212 */ /* 0x000fe200078ec0ff */
[--C-:B------:R-:W-:Y:S01]  /*10090*/  FFMA.FTZ R2, R232, UR32, -R21.reuse ;  /* 0x00000020e8027c23 */ /* 0x100fe20008010815 */
[----:B------:R-:W-:Y:S02]  /*100a0*/  MOV R43, R169 ;  /* 0x000000a9002b7202 */ /* 0x000fe40000000f00 */
[----:B------:R-:W-:Y:S01]  /*100b0*/  LOP3.LUT R169, R4, R5, RZ, 0xc0, !PT ;  /* 0x0000000504a97212 */ /* 0x000fe200078ec0ff */
[----:B------:R2:W-:Y:S01]  /*100c0*/  MUFU.EX2 R136, R2 ;  /* 0x0000000200887308 */ /* 0x0005e20000000800 */
[----:B------:R-:W-:Y:S01]  /*100d0*/  MOV R48, R28 ;  /* 0x0000001c00307202 */ /* 0x000fe20000000f00 */
[----:B------:R-:W-:Y:S01]  /*100e0*/  FFMA.FTZ R4, R203, UR32, -R21 ;  /* 0x00000020cb047c23 */ /* 0x000fe20008010815 */
[----:B------:R-:W-:Y:S01]  /*100f0*/  LOP3.LUT R3, R137, UR31, R182, 0x96, !PT ;  /* 0x0000001f89037c12 */ /* 0x000fe2000f8e96b6 */
[----:B------:R-:W-:Y:S01]  /*10100*/  HMMA.16816.F32.BF16 R28, R16, R50, R128 ;  /* 0x00000032101c723c */ /* 0x000fe20000041880 */
[----:B------:R-:W-:Y:S01]  /*10110*/  MOV R182, R43 ;  /* 0x0000002b00b67202 */ /* 0x000fe20000000f00 */
[----:B------:R-:W-:Y:S01]  /*10120*/  IMAD.MOV.U32 R43, RZ, RZ, R138 ;  /* 0x000000ffff2b7224 */ /* 0x000fe200078e008a */
[----:B------:R-:W-:Y:S01]  /*10130*/  MOV R23, R148 ;  /* 0x0000009400177202 */ /* 0x000fe20000000f00 */
[----:B------:R-:W-:Y:S01]  /*10140*/  MUFU.EX2 R138, R4 ;  /* 0x00000004008a7308 */ /* 0x000fe20000000800 */
[--C-:B------:R-:W-:Y:S01]  /*10150*/  FFMA.FTZ R5, R230, UR32, -R22.reuse ;  /* 0x00000020e6057c23 */ /* 0x100fe20008010816 */
[----:B------:R-:W-:Y:S01]  /*10160*/  HMMA.16816.F32.BF16 R36, R168, R44, R208 ;  /* 0x0000002ca824723c */ /* 0x000fe200000418d0 */
[----:B------:R-:W-:Y:S01]  /*10170*/  FFMA.FTZ R19, R233, UR32, -R22 ;  /* 0x00000020e9137c23 */ /* 0x000fe20008010816 */
[----:B------:R-:W-:-:S02]  /*10180*/  MOV R130, R150 ;  /* 0x0000009600827202 */ /* 0x000fc40000000f00 */
[----:B------:R-:W-:Y:S02]  /*10190*/  MOV R131, R151 ;  /* 0x0000009700837202 */ /* 0x000fe40000000f00 */
[----:B------:R-:W-:Y:S01]  /*101a0*/  MOV R129, R149 ;  /* 0x0000009500817202 */ /* 0x000fe20000000f00 */
[----:B--2---:R-:W-:Y:S01]  /*101b0*/  FFMA.FTZ R2, R231, UR32, -R21 ;  /* 0x00000020e7027c23 */ /* 0x004fe20008010815 */
[----:B------:R-:W-:Y:S01]  /*101c0*/  MOV R209, R48 ;  /* 0x0000003000d17202 */ /* 0x000fe20000000f00 */
[----:B------:R-:W2:Y:S01]  /*101d0*/  LDSM.16.MT88.4 R148, [R213+0xa800] ;  /* 0x00a80000d594783b */ /* 0x000ea20000004200 */
[----:B------:R-:W-:Y:S01]  /*101e0*/  MOV R208, R49 ;  /* 0x0000003100d07202 */ /* 0x000fe20000000f00 */
[----:B------:R3:W-:Y:S01]  /*101f0*/  MUFU.EX2 R137, R2 ;  /* 0x0000000200897308 */ /* 0x0007e20000000800 */
[----:B------:R-:W-:Y:S01]  /*10200*/  HMMA.16816.F32.BF16 R48, R168, R46, R196 ;  /* 0x0000002ea830723c */ /* 0x000fe200000418c4 */
[----:B------:R-:W-:Y:S01]  /*10210*/  MOV R210, R130 ;  /* 0x0000008200d27202 */ /* 0x000fe20000000f00 */
[----:B------:R-:W-:-:S04]  /*10220*/  IMAD.MOV.U32 R211, RZ, RZ, R129 ;  /* 0x000000ffffd37224 */ /* 0x000fc800078e0081 */
[C---:B-1----:R-:W-:Y:S01]  /*10230*/  HMMA.16816.F32.BF16 R52, R168.reuse, R60, R52 ;  /* 0x0000003ca834723c */ /* 0x042fe20000041834 */
[----:B------:R-:W-:Y:S01]  /*10240*/  MOV R196, R42 ;  /* 0x0000002a00c47202 */ /* 0x000fe20000000f00 */
[----:B------:R-:W-:Y:S01]  /*10250*/  IMAD.MOV.U32 R198, RZ, RZ, R23 ;  /* 0x000000ffffc67224 */ /* 0x000fe200078e0017 */
[----:B------:R-:W-:Y:S01]  /*10260*/  MOV R42, R139 ;  /* 0x0000008b002a7202 */ /* 0x000fe20000000f00 */
[----:B------:R-:W-:Y:S01]  /*10270*/  MUFU.EX2 R23, R5 ;  /* 0x0000000500177308 */ /* 0x000fe20000000800 */
[----:B------:R-:W-:Y:S01]  /*10280*/  MOV R197, R8 ;  /* 0x0000000800c57202 */ /* 0x000fe20000000f00 */
[----:B------:R-:W-:Y:S01]  /*10290*/  FFMA.FTZ R8, R234, UR32, -R22 ;  /* 0x00000020ea087c23 */ /* 0x000fe20008010816 */
[----:B------:R-:W-:Y:S01]  /*102a0*/  MOV R199, R131 ;  /* 0x0000008300c77202 */ /* 0x000fe20000000f00 */
[----:B------:R-:W-:Y:S01]  /*102b0*/  HMMA.16816.F32.BF16 R64, R168, R62, R64 ;  /* 0x0000003ea840723c */ /* 0x000fe20000041840 */
[----:B---3--:R-:W-:-:S04]  /*102c0*/  FFMA.FTZ R2, R229, UR32, -R21 ;  /* 0x00000020e5027c23 */ /* 0x008fc80008010815 */
[----:B------:R1:W3:Y:S01]  /*102d0*/  MUFU.EX2 R139, R2 ;  /* 0x00000002008b7308 */ /* 0x0002e20000000800 */
[C---:B-----5:R-:W-:Y:S06]  /*102e0*/  HMMA.16816.F32.BF16 R68, R168.reuse, R76, R68 ;  /* 0x0000004ca844723c */ /* 0x060fec0000041844 */
[C---:B------:R-:W-:Y:S06]  /*102f0*/  HMMA.16816.F32.BF16 R80, R168.reuse, R78, R80 ;  /* 0x0000004ea850723c */ /* 0x040fec0000041850 */
[----:B------:R-:W-:Y:S01]  /*10300*/  HMMA.16816.F32.BF16 R84, R168, R92, R84 ;  /* 0x0000005ca854723c */ /* 0x000fe20000041854 */
[----:B-1----:R-:W-:-:S05]  /*10310*/  IMAD.WIDE.U32 R2, R3, -0x2daee0ad, RZ ;  /* 0xd2511f5303027825 */ /* 0x002fca00078e00ff */
[----:B--2---:R-:W-:Y:S01]  /*10320*/  HMMA.16816.F32.BF16 R144, R168, R148, R144 ;  /* 0x00000094a890723c */ /* 0x004fe20000041890 */
[----:B------:R-:W-:Y:S02]  /*10330*/  LOP3.LUT R4, R3, UR4, R174, 0x96, !PT ;  /* 0x0000000403047c12 */ /* 0x000fe4000f8e96ae */
[----:B------:R-:W-:-:S03]  /*10340*/  LOP3.LUT R3, R2, 0xffff, RZ, 0xc0, !PT ;  /* 0x0000ffff02037812 */ /* 0x000fc600078ec0ff */
[C---:B------:R-:W-:Y:S01]  /*10350*/  HMMA.16816.F32.BF16 R152, R168.reuse, R150, R152 ;  /* 0x00000096a898723c */ /* 0x040fe20000041898 */
[----:B------:R-:W-:Y:S02]  /*10360*/  LOP3.LUT R6, R2, 0xff, RZ, 0xc0, !PT ;  /* 0x000000ff02067812 */ /* 0x000fe400078ec0ff */
[--C-:B------:R-:W-:Y:S02]  /*10370*/  SHF.R.U32.HI R17, RZ, 0x10, R2.reuse ;  /* 0x00000010ff117819 */ /* 0x100fe40000011602 */
[----:B------:R-:W-:Y:S01]  /*10380*/  SHF.R.U32.HI R18, RZ, 0x18, R2 ;  /* 0x00000018ff127819 */ /* 0x000fe20000011602 */
[C---:B------:R-:W-:Y:S01]  /*10390*/  HMMA.16816.F32.BF16 R96, R168.reuse, R94, R96 ;  /* 0x0000005ea860723c */ /* 0x040fe20000041860 */
[----:B------:R-:W-:Y:S01]  /*103a0*/  SHF.R.U32.HI R2, RZ, 0x8, R3 ;  /* 0x00000008ff027819 */ /* 0x000fe20000011603 */
[----:B------:R-:W-:Y:S01]  /*103b0*/  FFMA.FTZ R3, R228, UR32, -R22 ;  /* 0x00000020e4037c23 */ /* 0x000fe20008010816 */
[----:B------:R-:W-:Y:S02]  /*103c0*/  SHF.R.U32.HI R5, RZ, 0x10, R4 ;  /* 0x00000010ff057819 */ /* 0x000fe40000011604 */
[----:B------:R-:W-:Y:S01]  /*103d0*/  PRMT R16, R6, 0x5410, R2 ;  /* 0x0000541006107816 */ /* 0x000fe20000000002 */
[----:B------:R1:W2:Y:S01]  /*103e0*/  MUFU.EX2 R21, R3 ;  /* 0x0000000300157308 */ /* 0x0002a20000000800 */
[----:B------:R-:W-:Y:S01]  /*103f0*/  LOP3.LUT R2, R4, 0xffff, RZ, 0xc0, !PT ;  /* 0x0000ffff04027812 */ /* 0x000fe200078ec0ff */
[----:B------:R-:W-:Y:S01]  /*10400*/  HMMA.16816.F32.BF16 R100, R168, R108, R100 ;  /* 0x0000006ca864723c */ /* 0x000fe20000041864 */
[----:B------:R-:W-:-:S02]  /*10410*/  SHF.R.U32.HI R6, RZ, 0x18, R4 ;  /* 0x00000018ff067819 */ /* 0x000fc40000011604 */
[----:B------:R-:W-:Y:S02]  /*10420*/  LOP3.LUT R7, R4, 0xff, RZ, 0xc0, !PT ;  /* 0x000000ff04077812 */ /* 0x000fe400078ec0ff */
[----:B------:R-:W-:Y:S01]  /*10430*/  LOP3.LUT R4, R17, 0xff, RZ, 0xc0, !PT ;  /* 0x000000ff11047812 */ /* 0x000fe200078ec0ff */
[----:B------:R-:W-:Y:S01]  /*10440*/  HMMA.16816.F32.BF16 R112, R168, R110, R112 ;  /* 0x0000006ea870723c */ /* 0x000fe20000041870 */
[----:B------:R-:W-:Y:S02]  /*10450*/  MUFU.EX2 R17, R8 ;  /* 0x0000000800117308 */ /* 0x000fe40000000800 */
[----:B------:R-:W-:-:S03]  /*10460*/  PRMT R4, R4, 0x5410, R18 ;  /* 0x0000541004047816 */ /* 0x000fc60000000012 */
[C---:B------:R-:W-:Y:S01]  /*10470*/  HMMA.16816.F32.BF16 R156, R168.reuse, R160, R156 ;  /* 0x000000a0a89c723c */ /* 0x040fe2000004189c */
[----:B-1----:R-:W-:Y:S02]  /*10480*/  SHF.R.U32.HI R3, RZ, 0x8, R2 ;  /* 0x00000008ff037819 */ /* 0x002fe40000011602 */
[----:B------:R-:W1:Y:S01]  /*10490*/  MUFU.EX2 R8, R19 ;  /* 0x0000001300087308 */ /* 0x000e620000000800 */
[----:B------:R-:W-:Y:S01]  /*104a0*/  LOP3.LUT R2, R5, 0xff, RZ, 0xc0, !PT ;  /* 0x000000ff05027812 */ /* 0x000fe200078ec0ff */
[----:B------:R-:W-:Y:S01]  /*104b0*/  FFMA.FTZ R5, R243, R20, R182 ;  /* 0x00000014f3057223 */ /* 0x000fe200000100b6 */
[----:B------:R-:W-:Y:S01]  /*104c0*/  PRMT R7, R7, 0x5410, R3 ;  /* 0x0000541007077816 */ /* 0x000fe20000000003 */
[----:B------:R-:W-:Y:S01]  /*104d0*/  HMMA.16816.F32.BF16 R120, R168, R162, R120 ;  /* 0x000000a2a878723c */ /* 0x000fe20000041878 */
[----:B------:R-:W-:Y:S02]  /*104e0*/  PRMT R6, R2, 0x5410, R6 ;  /* 0x0000541002067816 */ /* 0x000fe40000000006 */
[----:B------:R-:W-:-:S02]  /*104f0*/  HSET2.LE.AND R2, R16, R0, PT ;  /* 0x0000000010027233 */ /* 0x000fc40003803000 */
[----:B---3--:R-:W-:Y:S01]  /*10500*/  F2FP.BF16.F32.PACK_AB R3, R138, R139 ;  /* 0x0000008b8a03723e */ /* 0x008fe200000010ff */
[C---:B------:R-:W-:Y:S03]  /*10510*/  HMMA.16816.F32.BF16 R124, R168.reuse, R24, R124 ;  /* 0x00000018a87c723c */ /* 0x040fe6000004187c */
[----:B------:R-:W-:Y:S02]  /*10520*/  LOP3.LUT R130, R2, R3, RZ, 0xc0, !PT ;  /* 0x0000000302827212 */ /* 0x000fe400078ec0ff */
[----:B------:R-:W-:Y:S01]  /*10530*/  HSET2.LE.AND R2, R4, R0, PT ;  /* 0x0000000004027233 */ /* 0x000fe20003803000 */
[----:B------:R-:W-:Y:S01]  /*10540*/  FFMA.FTZ R4, R198, R14, R197 ;  /* 0x0000000ec6047223 */ /* 0x000fe200000100c5 */
[----:B--2---:R-:W-:Y:S01]  /*10550*/  F2FP.BF16.F32.PACK_AB R3, R21, R23 ;  /* 0x000000171503723e */ /* 0x004fe200000010ff */
[----:B------:R-:W-:Y:S02]  /*10560*/  HMMA.16816.F32.BF16 R168, R168, R26, R140 ;  /* 0x0000001aa8a8723c */ /* 0x000fe4000004188c */
[----:B------:R-:W-:Y:S01]  /*10570*/  FADD.FTZ R4, R210, R4 ;  /* 0x00000004d2047221 */ /* 0x000fe20000010000 */
[----:B------:R-:W-:-:S02]  /*10580*/  LOP3.LUT R131, R2, R3, RZ, 0xc0, !PT ;  /* 0x0000000302837212 */ /* 0x000fc400078ec0ff */
[----:B------:R-:W-:Y:S02]  /*10590*/  HSET2.LE.AND R2, R7, R0, PT ;  /* 0x0000000007027233 */ /* 0x000fe40003803000 */
[----:B------:R-:W-:-:S04]  /*105a0*/  F2FP.BF16.F32.PACK_AB R3, R137, R136 ;  /* 0x000000888903723e */ /* 0x000fc800000010ff */
[----:B------:R-:W-:Y:S02]  /*105b0*/  LOP3.LUT R128, R2, R3, RZ, 0xc0, !PT ;  /* 0x0000000302807212 */ /* 0x000fe400078ec0ff */
[----:B------:R-:W-:Y:S01]  /*105c0*/  HSET2.LE.AND R2, R6, R0, PT ;  /* 0x0000000006027233 */ /* 0x000fe20003803000 */
[----:B------:R-:W-:Y:S01]  /*105d0*/  FADD.FTZ R6, R208, R5 ;  /* 0x00000005d0067221 */ /* 0x000fe20000010000 */
[----:B-1----:R-:W-:-:S04]  /*105e0*/  F2FP.BF16.F32.PACK_AB R3, R8, R17 ;  /* 0x000000110803723e */ /* 0x002fc800000010ff */
[----:B------:R-:W-:Y:S01]  /*105f0*/  LOP3.LUT R129, R2, R3, RZ, 0xc0, !PT ;  /* 0x0000000302817212 */ /* 0x000fe200078ec0ff */
[----:B------:R-:W-:Y:S01]  /*10600*/  FFMA.FTZ R2, R252, R15, R196 ;  /* 0x0000000ffc027223 */ /* 0x000fe200000100c4 */
[----:B------:R-:W-:-:S03]  /*10610*/  FFMA.FTZ R3, R199, R13, R247 ;  /* 0x0000000dc7037223 */ /* 0x000fc600000100f7 */
        /* <DEDUP_REMOVED lines=28> */
[----:B------:R-:W-:Y:S01]  /*107e0*/  MOV R136, R240 ;  /* 0x000000f000887202 */ /* 0x000fe20000000f00 */
        /* <DEDUP_REMOVED lines=14> */
[----:B------:R-:W-:-:S02]  /*108d0*/  MOV R134, R242 ;  /* 0x000000f200867202 */ /* 0x000fc40000000f00 */
[----:B------:R-:W-:Y:S02]  /*108e0*/  MOV R135, R244 ;  /* 0x000000f400877202 */ /* 0x000fe40000000f00 */
[----:B------:R-:W-:Y:S01]  /*108f0*/  MOV R133, R241 ;  /* 0x000000f100857202 */ /* 0x000fe20000000f00 */
        /* <DEDUP_REMOVED lines=19> */
[----:B------:R-:W-:Y:S02]  /*10a30*/  UIADD3 UR10, UR37, UR10, URZ ;  /* 0x0000000a250a7290 */ /* 0x000fe4000fffe03f */
[----:B------:R-:W-:Y:S01]  /*10a40*/  UIADD3 UR37, UR17, -0x5, URZ ;  /* 0xfffffffb11257890 */ /* 0x000fe2000fffe03f */
        /* <DEDUP_REMOVED lines=32> */
[C---:B------:R-:W-:Y:S01]  /*10c50*/  VIADD R3, R2.reuse, 0x18 ;  /* 0x0000001802037836 */ /* 0x040fe20000000000 */
[----:B------:R-:W-:Y:S02]  /*10c60*/  ISETP.GE.AND P6, PT, R2, R9, PT ;  /* 0x000000090200720c */ /* 0x000fe40003fc6270 */
[----:B------:R-:W-:Y:S01]  /*10c70*/  @!PT LDS RZ, [RZ] ;  /* 0x00000000fffff984 */ /* 0x000fe20000000800 */
[----:B------:R-:W-:Y:S01]  /*10c80*/  @!PT LDS RZ, [RZ] ;  /* 0x00000000fffff984 */ /* 0x000fe20000000800 */
[----:B------:R-:W-:Y:S01]  /*10c90*/  @!PT LDS RZ, [RZ] ;  /* 0x00000000fffff984 */ /* 0x000fe20000000800 */
[----:B------:R1:W-:Y:S01]  /*10ca0*/  @!P3 LDGSTS.E.BYPASS.LTC128B.128 [R227+0xa800], desc[UR20][R16.64] ;  /* 0x0a80000010e3bfae */ /* 0x0003e2000b901d54 */
[----:B------:R-:W-:Y:S02]  /*10cb0*/  ISETP.GE.AND P5, PT, R8, R10, PT ;  /* 0x0000000a0800720c */ /* 0x000fe40003fa6270 */
[C---:B------:R-:W-:Y:S01]  /*10cc0*/  ISETP.GE.AND P1, PT, R2.reuse, R12, PT ;  /* 0x0000000c0200720c */ /* 0x040fe20003f26270 */
[----:B------:R-:W-:Y:S01]  /*10cd0*/  @P2 STS.128 [R227+0xb800], RZ ;  /* 0x00b800ffe3002388 */ /* 0x000fe20000000c00 */
[----:B------:R-:W-:-:S03]  /*10ce0*/  ISETP.GE.AND P0, PT, R2, R11, PT ;  /* 0x0000000b0200720c */ /* 0x000fc60003f06270 */
[----:B------:R-:W-:Y:S01]  /*10cf0*/  @!PT LDS RZ, [RZ] ;  /* 0x00000000fffff984 */ /* 0x000fe20000000800 */
[----:B------:R-:W-:Y:S01]  /*10d00*/  @!PT LDS RZ, [RZ] ;  /* 0x00000000fffff984 */ /* 0x000fe20000000800 */
[----:B------:R-:W-:Y:S01]  /*10d10*/  @!PT LDS RZ, [RZ] ;  /* 0x00000000fffff984 */ /* 0x000fe20000000800 */
[----:B------:R2:W-:Y:S04]  /*10d20*/  @!P2 LDGSTS.E.BYPASS.LTC128B.128 [R227+0xb800], desc[UR20][R6.64+0x80] ;  /* 0x0b80008006e3afae */ /* 0x0005e8000b901d54 */
[----:B------:R-:W-:Y:S04]  /*10d30*/  LDSM.16.M88.4 R20, [R212+0x8000] ;  /* 0x00800000d414783b */ /* 0x000fe80000000200 */
[----:B------:R-:W-:Y:S04]  /*10d40*/  LDSM.16.M88.4 R32, [R212+0x8800] ;  /* 0x00880000d420783b */ /* 0x000fe80000000200 */
[----:B------:R-:W-:Y:S04]  /*10d50*/  LDSM.16.M88.4 R24, [R216] ;  /* 0x00000000d818783b */ /* 0x000fe80000000200 */
[----:B------:R-:W-:Y:S04]  /*10d60*/  LDSM.16.M88.4 R136, [R223] ;  /* 0x00000000df88783b */ /* 0x000fe80000000200 */
[----:B-1----:R-:W1:Y:S04]  /*10d70*/  LDSM.16.M88.4 R16, [R214] ;  /* 0x00000000d610783b */ /* 0x002e680000000200 */
[----:B------:R-:W-:Y:S04]  /*10d80*/  LDSM.16.M88.4 R172, [R226] ;  /* 0x00000000e2ac783b */ /* 0x000fe80000000200 */
[----:B--2---:R-:W2:Y:S04]  /*10d90*/  LDSM.16.M88.4 R4, [R214+0x2000] ;  /* 0x00200000d604783b */ /* 0x004ea80000000200 */
[----:B------:R-:W3:Y:S04]  /*10da0*/  LDSM.16.M88.4 R28, [R216+0x2000] ;  /* 0x00200000d81c783b */ /* 0x000ee80000000200 */
[----:B------:R-:W-:Y:S04]  /*10db0*/  LDSM.16.M88.4 R132, [R220+0x8000] ;  /* 0x00800000dc84783b */ /* 0x000fe80000000200 */
[----:B------:R-:W-:Y:S04]  /*10dc0*/  LDSM.16.M88.4 R180, [R220+0x8800] ;  /* 0x00880000dcb4783b */ /* 0x000fe80000000200 */
[----:B------:R-:W0:Y:S01]  /*10dd0*/  LDGDEPBAR ;  /* 0x00000000000079af */ /* 0x000e220000000000 */
[C---:B-1----:R-:W-:Y:S06]  /*10de0*/  HMMA.16816.F32.BF16 R204, R16.reuse, R20, RZ ;  /* 0x0000001410cc723c */ /* 0x042fec00000418ff */
[C---:B------:R-:W-:Y:S06]  /*10df0*/  HMMA.16816.F32.BF16 R196, R16.reuse, R32, RZ ;  /* 0x0000002010c4723c */ /* 0x040fec00000418ff */
[C---:B------:R-:W-:Y:S06]  /*10e00*/  HMMA.16816.F32.BF16 R200, R16.reuse, R22, RZ ;  /* 0x0000001610c8723c */ /* 0x040fec00000418ff */
[----:B------:R-:W-:Y:S01]  /*10e10*/  HMMA.16816.F32.BF16 R192, R16, R34, RZ ;  /* 0x0000002210c0723c */ /* 0x000fe200000418ff */
[----:B------:R-:W-:Y:S05]  /*10e20*/  LDSM.16.M88.4 R16, [R222+0x2000] ;  /* 0x00200000de10783b */ /* 0x000fea0000000200 */
[C---:B--2---:R-:W-:Y:S06]  /*10e30*/  HMMA.16816.F32.BF16 R188, R4.reuse, R20, RZ ;  /* 0x0000001404bc723c */ /* 0x044fec00000418ff */
[C---:B------:R-:W-:Y:S01]  /*10e40*/  HMMA.16816.F32.BF16 R184, R4.reuse, R22, RZ ;  /* 0x0000001604b8723c */ /* 0x040fe200000418ff */
[----:B------:R-:W1:Y:S05]  /*10e50*/  LDSM.16.M88.4 R20, [R222] ;  /* 0x00000000de14783b */ /* 0x000e6a0000000200 */
[C---:B------:R-:W-:Y:S06]  /*10e60*/  HMMA.16816.F32.BF16 R176, R4.reuse, R32, RZ ;  /* 0x0000002004b0723c */ /* 0x040fec00000418ff */
[----:B------:R-:W-:Y:S01]  /*10e70*/  HMMA.16816.F32.BF16 R32, R4, R34, RZ ;  /* 0x000000220420723c */ /* 0x000fe200000418ff */
[----:B------:R-:W-:Y:S05]  /*10e80*/  LDSM.16.M88.4 R4, [R221] ;  /* 0x00000000dd04783b */ /* 0x000fea0000000200 */
[C---:B------:R-:W-:Y:S06]  /*10e90*/  HMMA.16816.F32.BF16 R208, R24.reuse, R136, R204 ;  /* 0x0000008818d0723c */ /* 0x040fec00000418cc */
[C---:B------:R-:W-:Y:S06]  /*10ea0*/  HMMA.16816.F32.BF16 R204, R24.reuse, R172, R196 ;  /* 0x000000ac18cc723c */ /* 0x040fec00000418c4 */
[C---:B------:R-:W-:Y:S06]  /*10eb0*/  HMMA.16816.F32.BF16 R200, R24.reuse, R138, R200 ;  /* 0x0000008a18c8723c */ /* 0x040fec00000418c8 */
[----:B------:R-:W-:Y:S06]  /*10ec0*/  HMMA.16816.F32.BF16 R196, R24, R174, R192 ;  /* 0x000000ae18c4723c */ /* 0x000fec00000418c0 */
[C---:B---3--:R-:W-:Y:S06]  /*10ed0*/  HMMA.16816.F32.BF16 R188, R28.reuse, R136, R188 ;  /* 0x000000881cbc723c */ /* 0x048fec00000418bc */
[C---:B------:R-:W-:Y:S01]  /*10ee0*/  HMMA.16816.F32.BF16 R184, R28.reuse, R138, R184 ;  /* 0x0000008a1cb8723c */ /* 0x040fe200000418b8 */
[----:B------:R-:W-:Y:S05]  /*10ef0*/  LDSM.16.M88.4 R136, [R212+0x9800] ;  /* 0x00980000d488783b */ /* 0x000fea0000000200 */
[C---:B------:R-:W-:Y:S01]  /*10f00*/  HMMA.16816.F32.BF16 R24, R28.reuse, R172, R176 ;  /* 0x000000ac1c18723c */ /* 0x040fe200000418b0 */
[----:B------:R-:W2:Y:S05]  /*10f10*/  LDSM.16.M88.4 R176, [R219] ;  /* 0x00000000dbb0783b */ /* 0x000eaa0000000200 */
[----:B------:R-:W-:Y:S01]  /*10f20*/  HMMA.16816.F32.BF16 R32, R28, R174, R32 ;  /* 0x000000ae1c20723c */ /* 0x000fe20000041820 */
[----:B------:R-:W3:Y:S04]  /*10f30*/  LDSM.16.M88.4 R172, [R219+0x800] ;  /* 0x00080000dbac783b */ /* 0x000ee80000000200 */
[----:B------:R-:W4:Y:S01]  /*10f40*/  LDSM.16.M88.4 R28, [R221+0x2000] ;  /* 0x00200000dd1c783b */ /* 0x000f220000000200 */
[C---:B-1----:R-:W-:Y:S06]  /*10f50*/  HMMA.16816.F32.BF16 R192, R20.reuse, R132, R208 ;  /* 0x0000008414c0723c */ /* 0x042fec00000418d0 */
[C---:B------:R-:W-:Y:S06]  /*10f60*/  HMMA.16816.F32.BF16 R236, R20.reuse, R180, R204 ;  /* 0x000000b414ec723c */ /* 0x040fec00000418cc */
[C---:B------:R-:W-:Y:S06]  /*10f70*/  HMMA.16816.F32.BF16 R208, R20.reuse, R134, R200 ;  /* 0x0000008614d0723c */ /* 0x040fec00000418c8 */
[----:B------:R-:W-:Y:S01]  /*10f80*/  HMMA.16816.F32.BF16 R204, R20, R182, R196 ;  /* 0x000000b614cc723c */ /* 0x000fe200000418c4 */
[----:B------:R-:W-:Y:S05]  /*10f90*/  LDSM.16.M88.4 R20, [R214+0x4000] ;  /* 0x00400000d614783b */ /* 0x000fea0000000200 */
[C---:B------:R-:W-:Y:S06]  /*10fa0*/  HMMA.16816.F32.BF16 R200, R16.reuse, R132, R188 ;  /* 0x0000008410c8723c */ /* 0x040fec00000418bc */
[C---:B------:R-:W-:Y:S01]  /*10fb0*/  HMMA.16816.F32.BF16 R232, R16.reuse, R134, R184 ;  /* 0x0000008610e8723c */ /* 0x040fe200000418b8 */
[----:B------:R-:W1:Y:S05]  /*10fc0*/  LDSM.16.M88.4 R132, [R212+0x9000] ;  /* 0x00900000d484783b */ /* 0x000e6a0000000200 */
[C---:B------:R-:W-:Y:S01]  /*10fd0*/  HMMA.16816.F32.BF16 R228, R16.reuse, R180, R24 ;  /* 0x000000b410e4723c */ /* 0x040fe20000041818 */
[----:B------:R-:W5:Y:S05]  /*10fe0*/  LDSM.16.M88.4 R24, [R214+0x6000] ;  /* 0x00600000d618783b */ /* 0x000f6a0000000200 */
[----:B------:R-:W-:Y:S01]  /*10ff0*/  HMMA.16816.F32.BF16 R188, R16, R182, R32 ;  /* 0x000000b610bc723c */ /* 0x000fe20000041820 */
[----:B------:R-:W-:Y:S05]  /*11000*/  LDSM.16.M88.4 R32, [R225] ;  /* 0x00000000e120783b */ /* 0x000fea0000000200 */
[C---:B--2---:R-:W-:Y:S06]  /*11010*/  HMMA.16816.F32.BF16 R184, R4.reuse, R176, R192 ;  /* 0x000000b004b8723c */ /* 0x044fec00000418c0 */
[C---:B------:R-:W-:Y:S06]  /*11020*/  HMMA.16816.F32.BF16 R180, R4.reuse, R178, R208 ;  /* 0x000000b204b4723c */ /* 0x040fec00000418d0 */
[C---:B---3--:R-:W-:Y:S06]  /*11030*/  HMMA.16816.F32.BF16 R196, R4.reuse, R172, R236 ;  /* 0x000000ac04c4723c */ /* 0x048fec00000418ec */
[----:B------:R-:W-:Y:S01]  /*11040*/  HMMA.16816.F32.BF16 R16, R4, R174, R204 ;  /* 0x000000ae0410723c */ /* 0x000fe200000418cc */
[----:B------:R-:W2:Y:S05]  /*11050*/  LDSM.16.M88.4 R4, [R216+0x4000] ;  /* 0x00400000d804783b */ /* 0x000eaa0000000200 */
[C---:B----4-:R-:W-:Y:S06]  /*11060*/  HMMA.16816.F32.BF16 R192, R28.reuse, R176, R200 ;  /* 0x000000b01cc0723c */ /* 0x050fec00000418c8 */
[C---:B------:R-:W-:Y:S01]  /*11070*/  HMMA.16816.F32.BF16 R204, R28.reuse, R178, R232 ;  /* 0x000000b21ccc723c */ /* 0x040fe200000418e8 */
[----:B------:R-:W-:Y:S05]  /*11080*/  LDSM.16.M88.4 R176, [R224] ;  /* 0x00000000e0b0783b */ /* 0x000fea0000000200 */
        /* <DEDUP_REMOVED lines=8> */
[----:B------:R-:W-:Y:S03]  /*11110*/  HMMA.16816.F32.BF16 R228, R28, R172, R228 ;  /* 0x000000ac1ce4723c */ /* 0x000fe600000418e4 */
[----:B------:R-:W3:Y:S03]  /*11120*/  LDSM.16.M88.4 R172, [R220+0x9000] ;  /* 0x00900000dcac783b */ /* 0x000ee60000000200 */
[C---:B-----5:R-:W-:Y:S06]  /*11130*/  HMMA.16816.F32.BF16 R28, R24.reuse, R132, R192 ;  /* 0x00000084181c723c */ /* 0x060fec00000418c0 */
[----:B------:R-:W-:Y:S06]  /*11140*/  HMMA.16816.F32.BF16 R132, R24, R134, R204 ;  /* 0x000000861884723c */ /* 0x000fec00000418cc */
[----:B--2---:R-:W-:Y:S06]  /*11150*/  HMMA.16816.F32.BF16 R184, R4, R32, R184 ;  /* 0x0000002004b8723c */ /* 0x004fec00000418b8 */
[----:B------:R-:W-:Y:S06]  /*11160*/  HMMA.16816.F32.BF16 R228, R24, R136, R228 ;  /* 0x0000008818e4723c */ /* 0x000fec00000418e4 */
[----:B------:R-:W-:Y:S06]  /*11170*/  HMMA.16816.F32.BF16 R192, R4, R34, R200 ;  /* 0x0000002204c0723c */ /* 0x000fec00000418c8 */
[----:B-1----:R-:W-:Y:S01]  /*11180*/  HMMA.16816.F32.BF16 R204, R20, R32, R28 ;  /* 0x0000002014cc723c */ /* 0x002fe2000004181c */
[----:B------:R-:W1:Y:S05]  /*11190*/  LDSM.16.M88.4 R28, [R222+0x6000] ;  /* 0x00600000de1c783b */ /* 0x000e6a0000000200 */
[C---:B------:R-:W-:Y:S06]  /*111a0*/  HMMA.16816.F32.BF16 R208, R4.reuse, R176, R196 ;  /* 0x000000b004d0723c */ /* 0x040fec00000418c4 */
[----:B------:R-:W-:Y:S01]  /*111b0*/  HMMA.16816.F32.BF16 R196, R4, R178, R188 ;  /* 0x000000b204c4723c */ /* 0x000fe200000418bc */
[----:B------:R-:W-:Y:S05]  /*111c0*/  LDSM.16.M88.4 R4, [R221+0x4000] ;  /* 0x00400000dd04783b */ /* 0x000fea0000000200 */
[----:B------:R-:W-:Y:S01]  /*111d0*/  HMMA.16816.F32.BF16 R200, R20, R34, R132 ;  /* 0x0000002214c8723c */ /* 0x000fe20000041884 */
[----:B------:R-:W2:Y:S04]  /*111e0*/  LDSM.16.M88.4 R32, [R219+0x1000] ;  /* 0x00100000db20783b */ /* 0x000ea80000000200 */
[----:B------:R-:W4:Y:S01]  /*111f0*/  LDSM.16.M88.4 R132, [R219+0x1800] ;  /* 0x00180000db84783b */ /* 0x000f220000000200 */
[----:B------:R-:W-:Y:S03]  /*11200*/  HMMA.16816.F32.BF16 R232, R24, R138, R232 ;  /* 0x0000008a18e8723c */ /* 0x000fe600000418e8 */
[----:B------:R-:W5:Y:S01]  /*11210*/  LDSM.16.M88.4 R24, [R221+0x6000] ;  /* 0x00600000dd18783b */ /* 0x000f620000000200 */
[----:B------:R-:W-:-:S04]  /*11220*/  DEPBAR.LE SB0, 0x0 ;  /* 0x000080000000791a */ /* 0x000fc80000000000 */
[----:B------:R-:W-:Y:S06]  /*11230*/  HMMA.16816.F32.BF16 R136, R20, R176, R228 ;  /* 0x000000b01488723c */ /* 0x000fec00000418e4 */
[C---:B---3--:R-:W-:Y:S06]  /*11240*/  HMMA.16816.F32.BF16 R184, R16.reuse, R172, R184 ;  /* 0x000000ac10b8723c */ /* 0x048fec00000418b8 */
[C---:B------:R-:W-:Y:S06]  /*11250*/  HMMA.16816.F32.BF16 R188, R16.reuse, R174, R192 ;  /* 0x000000ae10bc723c */ /* 0x040fec00000418c0 */
[C---:B------:R-:W-:Y:S06]  /*11260*/  HMMA.16816.F32.BF16 R192, R16.reuse, R180, R208 ;  /* 0x000000b410c0723c */ /* 0x040fec00000418d0 */
[----:B------:R-:W-:Y:S06]  /*11270*/  HMMA.16816.F32.BF16 R196, R16, R182, R196 ;  /* 0x000000b610c4723c */ /* 0x000fec00000418c4 */
[C---:B-1----:R-:W-:Y:S06]  /*11280*/  HMMA.16816.F32.BF16 R16, R28.reuse, R172, R204 ;  /* 0x000000ac1c10723c */ /* 0x042fec00000418cc */
[----:B------:R-:W-:Y:S06]  /*11290*/  HMMA.16816.F32.BF16 R204, R28, R180, R136 ;  /* 0x000000b41ccc723c */ /* 0x000fec0000041888 */
[----:B--2---:R-:W-:Y:S06]  /*112a0*/  HMMA.16816.F32.BF16 R136, R4, R32, R184 ;  /* 0x000000200488723c */ /* 0x004fec00000418b8 */
[----:B------:R-:W-:Y:S06]  /*112b0*/  HMMA.16816.F32.BF16 R200, R28, R174, R200 ;  /* 0x000000ae1cc8723c */ /* 0x000fec00000418c8 */
[----:B------:R-:W-:Y:S06]  /*112c0*/  HMMA.16816.F32.BF16 R172, R4, R34, R188 ;  /* 0x0000002204ac723c */ /* 0x000fec00000418bc */
[----:B------:R-:W-:Y:S06]  /*112d0*/  HMMA.16816.F32.BF16 R232, R20, R178, R232 ;  /* 0x000000b214e8723c */ /* 0x000fec00000418e8 */
[C---:B----4-:R-:W-:Y:S06]  /*112e0*/  HMMA.16816.F32.BF16 R176, R4.reuse, R132, R192 ;  /* 0x0000008404b0723c */ /* 0x050fec00000418c0 */
[----:B------:R-:W-:Y:S06]  /*112f0*/  HMMA.16816.F32.BF16 R196, R4, R134, R196 ;  /* 0x0000008604c4723c */ /* 0x000fec00000418c4 */
[----:B-----5:R-:W-:Y:S01]  /*11300*/  HMMA.16816.F32.BF16 R188, R24, R32, R16 ;  /* 0x0000002018bc723c */ /* 0x020fe20000041810 */
[----:B------:R-:W-:-:S02]  /*11310*/  VIADD R7, R2, 0x8 ;  /* 0x0000000802077836 */ /* 0x000fc40000000000 */
[C---:B------:R-:W-:Y:S02]  /*11320*/  VIADD R6, R2.reuse, 0x9 ;  /* 0x0000000902067836 */ /* 0x040fe40000000000 */
[C---:B------:R-:W-:Y:S01]  /*11330*/  VIADD R5, R2.reuse, 0x10 ;  /* 0x0000001002057836 */ /* 0x040fe20000000000 */
[----:B------:R-:W-:Y:S01]  /*11340*/  HMMA.16816.F32.BF16 R184, R24, R34, R200 ;  /* 0x0000002218b8723c */ /* 0x000fe200000418c8 */
[----:B------:R-:W-:Y:S01]  /*11350*/  I2FP.F32.S32 R19, R2 ;  /* 0x0000000200137245 */ /* 0x000fe20000201400 */
[C---:B------:R-:W-:Y:S01]  /*11360*/  VIADD R4, R2.reuse, 0x11 ;  /* 0x0000001102047836 */ /* 0x040fe20000000000 */
[----:B------:R-:W-:Y:S01]  /*11370*/  I2FP.F32.S32 R18, R8 ;  /* 0x0000000800127245 */ /* 0x000fe20000201400 */
[----:B------:R-:W-:Y:S01]  /*11380*/  VIADD R2, R2, 0x19 ;  /* 0x0000001902027836 */ /* 0x000fe20000000000 */
[----:B------:R-:W-:Y:S01]  /*11390*/  I2FP.F32.S32 R17, R7 ;  /* 0x0000000700117245 */ /* 0x000fe20000201400 */
[----:B------:R-:W-:Y:S01]  /*113a0*/  FFMA.FTZ R13, R19, UR5, R136 ;  /* 0x00000005130d7c23 */ /* 0x000fe20008010088 */
[----:B------:R-:W-:Y:S01]  /*113b0*/  I2FP.F32.S32 R16, R6 ;  /* 0x0000000600107245 */ /* 0x000fe20000201400 */
[----:B------:R-:W-:Y:S01]  /*113c0*/  FFMA.FTZ R14, R18, UR5, R137 ;  /* 0x00000005120e7c23 */ /* 0x000fe20008010089 */
[----:B------:R-:W-:Y:S01]  /*113d0*/  I2FP.F32.S32 R15, R5 ;  /* 0x00000005000f7245 */ /* 0x000fe20000201400 */
[----:B------:R-:W-:Y:S01]  /*113e0*/  FFMA.FTZ R32, R17, UR5, R174 ;  /* 0x0000000511207c23 */ /* 0x000fe200080100ae */
[----:B------:R-:W-:Y:S01]  /*113f0*/  FSEL R20, R13, -INF , !P4 ;  /* 0xff8000000d147808 */ /* 0x000fe20006000000 */
[----:B------:R-:W-:Y:S01]  /*11400*/  FFMA.FTZ R13, R17, UR5, R172 ;  /* 0x00000005110d7c23 */ /* 0x000fe200080100ac */
[----:B------:R-:W-:Y:S01]  /*11410*/  BAR.SYNC.DEFER_BLOCKING 0x0 ;  /* 0x0000000000007b1d */ /* 0x000fe20000010000 */
[----:B------:R-:W-:Y:S01]  /*11420*/  ISETP.GE.AND P4, PT, R7, R10, PT ;  /* 0x0000000a0700720c */ /* 0x000fe20003f86270 */
[----:B------:R-:W-:Y:S01]  /*11430*/  FFMA.FTZ R23, R16, UR5, R173 ;  /* 0x0000000510177c23 */ /* 0x000fe200080100ad */
[----:B------:R-:W-:Y:S01]  /*11440*/  FSEL R136, R14, -INF , !P5 ;  /* 0xff8000000e887808 */ /* 0x000fe20006800000 */
[----:B------:R-:W-:Y:S01]  /*11450*/  FFMA.FTZ R22, R15, UR5, R176 ;  /* 0x000000050f167c23 */ /* 0x000fe200080100b0 */
[----:B------:R-:W-:Y:S01]  /*11460*/  I2FP.F32.S32 R14, R4 ;  /* 0x00000004000e7245 */ /* 0x000fe20000201400 */
[----:B------:R-:W-:Y:S01]  /*11470*/  HMMA.16816.F32.BF16 R28, R28, R182, R232 ;  /* 0x000000b61c1c723c */ /* 0x000fe200000418e8 */
[----:B------:R-:W-:-:S02]  /*11480*/  ISETP.GE.AND P5, PT, R6, R10, PT ;  /* 0x0000000a0600720c */ /* 0x000fc40003fa6270 */
[----:B------:R-:W-:Y:S01]  /*11490*/  FSEL R172, R13, -INF , !P4 ;  /* 0xff8000000dac7808 */ /* 0x000fe20006000000 */
[----:B------:R-:W-:Y:S01]  /*114a0*/  FFMA.FTZ R21, R14, UR5, R177 ;  /* 0x000000050e157c23 */ /* 0x000fe200080100b1 */
[-C--:B------:R-:W-:Y:S02]  /*114b0*/  ISETP.GE.AND P4, PT, R5, R10.reuse, PT ;  /* 0x0000000a0500720c */ /* 0x080fe40003f86270 */
[----:B------:R-:W-:Y:S02]  /*114c0*/  I2FP.F32.S32 R13, R3 ;  /* 0x00000003000d7245 */ /* 0x000fe40000201400 */
[----:B------:R-:W-:Y:S01]  /*114d0*/  FSEL R173, R23, -INF , !P5 ;  /* 0xff80000017ad7808 */ /* 0x000fe20006800000 */
[----:B------:R-:W-:Y:S01]  /*114e0*/  FFMA.FTZ R23, R16, UR5, R175 ;  /* 0x0000000510177c23 */ /* 0x000fe200080100af */
[-C--:B------:R-:W-:Y:S02]  /*114f0*/  ISETP.GE.AND P5, PT, R4, R10.reuse, PT ;  /* 0x0000000a0400720c */ /* 0x080fe40003fa6270 */
[----:B------:R-:W-:Y:S01]  /*11500*/  FSEL R228, R22, -INF , !P4 ;  /* 0xff80000016e47808 */ /* 0x000fe20006000000 */
[----:B------:R-:W-:Y:S01]  /*11510*/  FFMA.FTZ R22, R13, UR5, R196 ;  /* 0x000000050d167c23 */ /* 0x000fe200080100c4 */
[----:B------:R-:W-:-:S02]  /*11520*/  ISETP.GE.AND P4, PT, R3, R10, PT ;  /* 0x0000000a0300720c */ /* 0x000fc40003f86270 */
[----:B------:R-:W-:Y:S01]  /*11530*/  FSEL R236, R21, -INF , !P5 ;  /* 0xff80000015ec7808 */ /* 0x000fe20006800000 */
[----:B------:R-:W-:Y:S01]  /*11540*/  FFMA.FTZ R21, R19, UR5, R138 ;  /* 0x0000000513157c23 */ /* 0x000fe2000801008a */
[----:B------:R-:W-:Y:S01]  /*11550*/  ISETP.GE.AND P5, PT, R2, R10, PT ;  /* 0x0000000a0200720c */ /* 0x000fe20003fa6270 */
[----:B------:R-:W-:Y:S01]  /*11560*/  FFMA.FTZ R10, R18, UR5, R139 ;  /* 0x00000005120a7c23 */ /* 0x000fe2000801008b */
[----:B------:R-:W-:Y:S01]  /*11570*/  FSEL R211, R22, -INF , !P4 ;  /* 0xff80000016d37808 */ /* 0x000fe20006000000 */
[----:B------:R-:W-:Y:S01]  /*11580*/  FFMA.FTZ R22, R15, UR5, R178 ;  /* 0x000000050f167c23 */ /* 0x000fe200080100b2 */
[----:B------:R-:W-:Y:S02]  /*11590*/  ISETP.GE.AND P4, PT, R8, R9, PT ;  /* 0x000000090800720c */ /* 0x000fe40003f86270 */
[----:B------:R-:W-:Y:S01]  /*115a0*/  FSEL R137, R21, -INF , !P6 ;  /* 0xff80000015897808 */ /* 0x000fe20007000000 */
[----:B------:R-:W-:Y:S01]  /*115b0*/  FFMA.FTZ R21, R14, UR5, R179 ;  /* 0x000000050e157c23 */ /* 0x000fe200080100b3 */
[----:B------:R-:W-:-:S02]  /*115c0*/  FSEL R138, R10, -INF , !P4 ;  /* 0xff8000000a8a7808 */ /* 0x000fc40006000000 */
[-C--:B------:R-:W-:Y:S02]  /*115d0*/  ISETP.GE.AND P6, PT, R7, R9.reuse, PT ;  /* 0x000000090700720c */ /* 0x080fe40003fc6270 */
[-C--:B------:R-:W-:Y:S02]  /*115e0*/  ISETP.GE.AND P4, PT, R6, R9.reuse, PT ;  /* 0x000000090600720c */ /* 0x080fe40003f86270 */
[----:B------:R-:W-:Y:S02]  /*115f0*/  FSEL R174, R32, -INF , !P6 ;  /* 0xff80000020ae7808 */ /* 0x000fe40007000000 */
[----:B------:R-:W-:Y:S01]  /*11600*/  FSEL R175, R23, -INF , !P4 ;  /* 0xff80000017af7808 */ /* 0x000fe20006000000 */
[----:B------:R-:W-:Y:S01]  /*11610*/  HMMA.16816.F32.BF16 R32, R24, R132, R204 ;  /* 0x000000841820723c */ /* 0x000fe200000418cc */
[-C--:B------:R-:W-:Y:S02]  /*11620*/  ISETP.GE.AND P6, PT, R5, R9.reuse, PT ;  /* 0x000000090500720c */ /* 0x080fe40003fc6270 */
[----:B------:R-:W-:-:S02]  /*11630*/  ISETP.GE.AND P4, PT, R4, R9, PT ;  /* 0x000000090400720c */ /* 0x000fc40003f86270 */
[----:B------:R-:W-:Y:S01]  /*11640*/  I2FP.F32.S32 R10, R2 ;  /* 0x00000002000a7245 */ /* 0x000fe20000201400 */
[----:B------:R-:W-:Y:S01]  /*11650*/  HMMA.16816.F32.BF16 R24, R24, R134, R28 ;  /* 0x000000861818723c */ /* 0x000fe2000004181c */
[----:B------:R-:W-:Y:S01]  /*11660*/  FSEL R230, R22, -INF , !P6 ;  /* 0xff80000016e67808 */ /* 0x000fe20007000000 */
[----:B------:R-:W-:Y:S01]  /*11670*/  FFMA.FTZ R22, R13, UR5, R198 ;  /* 0x000000050d167c23 */ /* 0x000fe200080100c6 */
[----:B------:R-:W-:Y:S01]  /*11680*/  FSEL R229, R21, -INF , !P4 ;  /* 0xff80000015e57808 */ /* 0x000fe20006000000 */
[----:B------:R-:W-:Y:S01]  /*11690*/  FFMA.FTZ R21, R10, UR5, R199 ;  /* 0x000000050a157c23 */ /* 0x000fe200080100c7 */
[-C--:B------:R-:W-:Y:S02]  /*116a0*/  ISETP.GE.AND P6, PT, R3, R9.reuse, PT ;  /* 0x000000090300720c */ /* 0x080fe40003fc6270 */
[----:B------:R-:W-:Y:S01]  /*116b0*/  ISETP.GE.AND P4, PT, R2, R9, PT ;  /* 0x000000090200720c */ /* 0x000fe20003f86270 */
[----:B------:R-:W-:Y:S01]  /*116c0*/  FFMA.FTZ R9, R10, UR5, R197 ;  /* 0x000000050a097c23 */ /* 0x000fe200080100c5 */
[----:B------:R-:W-:-:S02]  /*116d0*/  FSEL R210, R22, -INF , !P6 ;  /* 0xff80000016d27808 */ /* 0x000fc40007000000 */
[CC--:B------:R-:W-:Y:S02]  /*116e0*/  ISETP.GE.AND P6, PT, R8.reuse, R12.reuse, PT ;  /* 0x0000000c0800720c */ /* 0x0c0fe40003fc6270 */
[----:B------:R-:W-:Y:S01]  /*116f0*/  FSEL R208, R9, -INF , !P5 ;  /* 0xff80000009d07808 */ /* 0x000fe20006800000 */
[C---:B------:R-:W-:Y:S01]  /*11700*/  FFMA.FTZ R9, R19.reuse, UR5, R188 ;  /* 0x0000000513097c23 */ /* 0x040fe200080100bc */
[----:B------:R-:W-:Y:S01]  /*11710*/  ISETP.GE.AND P5, PT, R8, R11, PT ;  /* 0x0000000b0800720c */ /* 0x000fe20003fa6270 */
[----:B------:R-:W-:Y:S01]  /*11720*/  FFMA.FTZ R8, R19, UR5, R190 ;  /* 0x0000000513087c23 */ /* 0x000fe200080100be */
[----:B------:R-:W-:Y:S02]  /*11730*/  FSEL R209, R21, -INF , !P4 ;  /* 0xff80000015d17808 */ /* 0x000fe40006000000 */
[----:B------:R-:W-:Y:S01]  /*11740*/  FSEL R22, R9, -INF , !P1 ;  /* 0xff80000009167808 */ /* 0x000fe20004800000 */
[----:B------:R-:W-:Y:S01]  /*11750*/  FFMA.FTZ R9, R18, UR5, R189 ;  /* 0x0000000512097c23 */ /* 0x000fe200080100bd */
[----:B------:R-:W-:-:S02]  /*11760*/  ISETP.GE.AND P4, PT, R7, R12, PT ;  /* 0x0000000c0700720c */ /* 0x000fc40003f86270 */
[-C--:B------:R-:W-:Y:S01]  /*11770*/  ISETP.GE.AND P1, PT, R7, R11.reuse, PT ;  /* 0x0000000b0700720c */ /* 0x080fe20003f26270 */
[----:B------:R-:W-:Y:S01]  /*11780*/  FFMA.FTZ R7, R18, UR5, R191 ;  /* 0x0000000512077c23 */ /* 0x000fe200080100bf */
[----:B------:R-:W-:Y:S01]  /*11790*/  FSEL R176, R8, -INF , !P0 ;  /* 0xff80000008b07808 */ /* 0x000fe20004000000 */
[----:B------:R-:W-:Y:S01]  /*117a0*/  FFMA.FTZ R8, R17, UR5, R184 ;  /* 0x0000000511087c23 */ /* 0x000fe200080100b8 */
[----:B------:R-:W-:Y:S02]  /*117b0*/  FSEL R139, R9, -INF , !P6 ;  /* 0xff800000098b7808 */ /* 0x000fe40007000000 */
[C---:B------:R-:W-:Y:S02]  /*117c0*/  ISETP.GE.AND P0, PT, R6.reuse, R12, PT ;  /* 0x0000000c0600720c */ /* 0x040fe40003f06270 */
[----:B------:R-:W-:Y:S01]  /*117d0*/  ISETP.GE.AND P6, PT, R6, R11, PT ;  /* 0x0000000b0600720c */ /* 0x000fe20003fc6270 */
[----:B------:R-:W-:Y:S01]  /*117e0*/  FFMA.FTZ R6, R17, UR5, R186 ;  /* 0x0000000511067c23 */ /* 0x000fe200080100ba */
[----:B------:R-:W-:Y:S01]  /*117f0*/  FSEL R177, R7, -INF , !P5 ;  /* 0xff80000007b17808 */ /* 0x000fe20006800000 */
[----:B------:R-:W-:Y:S01]  /*11800*/  FFMA.FTZ R7, R16, UR5, R185 ;  /* 0x0000000510077c23 */ /* 0x000fe200080100b9 */
[----:B------:R-:W-:-:S02]  /*11810*/  FSEL R132, R8, -INF , !P4 ;  /* 0xff80000008847808 */ /* 0x000fc40006000000 */
[----:B------:R-:W-:Y:S01]  /*11820*/  FSEL R28, R6, -INF , !P1 ;  /* 0xff800000061c7808 */ /* 0x000fe20004800000 */
[----:B------:R-:W-:Y:S01]  /*11830*/  FFMA.FTZ R6, R15, UR5, R32 ;  /* 0x000000050f067c23 */ /* 0x000fe20008010020 */
[----:B------:R-:W-:Y:S02]  /*11840*/  FSEL R23, R7, -INF , !P0 ;  /* 0xff80000007177808 */ /* 0x000fe40004000000 */
[CC--:B------:R-:W-:Y:S02]  /*11850*/  ISETP.GE.AND P1, PT, R4.reuse, R12.reuse, PT ;  /* 0x0000000c0400720c */ /* 0x0c0fe40003f26270 */
[-C--:B------:R-:W-:Y:S01]  /*11860*/  ISETP.GE.AND P0, PT, R4, R11.reuse, PT ;  /* 0x0000000b0400720c */ /* 0x080fe20003f06270 */
[----:B------:R-:W-:Y:S01]  /*11870*/  FFMA.FTZ R4, R15, UR5, R34 ;  /* 0x000000050f047c23 */ /* 0x000fe20008010022 */
        /* <DEDUP_REMOVED lines=9> */
[----:B------:R-:W-:Y:S02]  /*11910*/  PLOP3.LUT P0, PT, PT, PT, UP0, 0x80, 0x0 ;  /* 0x000000000000781c */ /* 0x000fe40003f0f008 */
[----:B------:R-:W-:Y:S02]  /*11920*/  FSEL R233, R5, -INF , !P1 ;  /* 0xff80000005e97808 */ /* 0x000fe40004800000 */
[-C--:B------:R-:W-:Y:S02]  /*11930*/  ISETP.GE.AND P6, PT, R3, R12.reuse, PT ;  /* 0x0000000c0300720c */ /* 0x080fe40003fc6270 */
[----:B------:R-:W-:-:S02]  /*11940*/  ISETP.GE.AND P5, PT, R2, R12, PT ;  /* 0x0000000c0200720c */ /* 0x000fc40003fa6270 */
[-C--:B------:R-:W-:Y:S01]  /*11950*/  ISETP.GE.AND P4, PT, R3, R11.reuse, PT ;  /* 0x0000000b0300720c */ /* 0x080fe20003f86270 */
[C---:B------:R-:W-:Y:S01]  /*11960*/  FFMA.FTZ R3, R13.reuse, UR5, R24 ;  /* 0x000000050d037c23 */ /* 0x040fe20008010018 */
[----:B------:R-:W-:Y:S01]  /*11970*/  ISETP.GE.AND P1, PT, R2, R11, PT ;  /* 0x0000000b0200720c */ /* 0x000fe20003f26270 */
[C---:B------:R-:W-:Y:S01]  /*11980*/  FFMA.FTZ R2, R10.reuse, UR5, R25 ;  /* 0x000000050a027c23 */ /* 0x040fe20008010019 */
[----:B------:R-:W-:Y:S01]  /*11990*/  FFMA.FTZ R13, R13, UR5, R26 ;  /* 0x000000050d0d7c23 */ /* 0x000fe2000801001a */
[----:B------:R-:W-:Y:S01]  /*119a0*/  FFMA.FTZ R10, R10, UR5, R27 ;  /* 0x000000050a0a7c23 */ /* 0x000fe2000801001b */
        /* <DEDUP_REMOVED lines=54> */
.L_x_1283:
[----:B------:R-:W-:Y:S05]  /*11d10*/  BSYNC B0 ;  /* 0x0000000000007941 */ /* 0x000fea0003800000 */
.L_x_1282:
[----:B------:R-:W0:Y:S02]  /*11d20*/  LDGDEPBAR ;  /* 0x00000000000079af */ /* 0x000e240000000000 */
.L_x_1281:
[----:B-1----:R-:W3:Y:S04]  /*11d30*/  LDL R8, [R1+0x34] ;  /* 0x0000340001087983 */ /* 0x002ee80000100800 */
[----:B------:R-:W4:Y:S04]  /*11d40*/  LDL R7, [R1+0x14] ;  /* 0x0000140001077983 */ /* 0x000f280000100800 */
[----:B------:R-:W5:Y:S01]  /*11d50*/  LDL R12, [R1+0x30] ;  /* 0x00003000010c7983 */ /* 0x000f620000100800 */
[----:B--2---:R-:W-:Y:S01]  /*11d60*/  FMNMX.FTZ R2, R244, R20, !PT ;  /* 0x00000014f4027209 */ /* 0x004fe20007810000 */
[----:B------:R-:W-:Y:S01]  /*11d70*/  UIADD3 UR7, UR29, -0x4498517b, URZ ;  /* 0xbb67ae851d077890 */ /* 0x000fe2000fffe03f */
[----:B------:R-:W-:Y:S01]  /*11d80*/  MOV R195, R246 ;  /* 0x000000f600c37202 */ /* 0x000fe20000000f00 */
[----:B------:R-:W-:Y:S01]  /*11d90*/  UIADD3 UR6, UR28, -0x61c88647, URZ ;  /* 0x9e3779b91c067890 */ /* 0x000fe2000fffe03f */
[----:B------:R-:W-:Y:S01]  /*11da0*/  FMNMX.FTZ R2, R136, R2, !PT ;  /* 0x0000000288027209 */ /* 0x000fe20007810000 */
[----:B------:R-:W-:Y:S01]  /*11db0*/  UIADD3 UR4, UR28, 0x3c6ef372, URZ ;  /* 0x3c6ef3721c047890 */ /* 0x000fe2000fffe03f */
[----:B------:R-:W-:Y:S01]  /*11dc0*/  MOV R199, R245 ;  /* 0x000000f500c77202 */ /* 0x000fe20000000f00 */
[----:B------:R-:W-:Y:S01]  /*11dd0*/  LDSM.16.MT88.4 R32, [R215+0xb000] ;  /* 0x00b00000d720783b */ /* 0x000fe20000004200 */
        /* <DEDUP_REMOVED lines=24> */
[----:B-1----:R-:W-:Y:S02]  /*11f60*/  FMNMX.FTZ R135, R135, R5, !PT ;  /* 0x0000000587877209 */ /* 0x002fe40007810000 */
[----:B------:R-:W-:-:S03]  /*11f70*/  FMNMX.FTZ R3, R231, R3, !PT ;  /* 0x00000003e7037209 */ /* 0x000fc60007810000 */
[----:B------:R-:W1:Y:S04]  /*11f80*/  SHFL.BFLY PT, R4, R135, 0x1, 0x1f ;  /* 0x0c201f0087047f89 */ /* 0x000e6800000e0000 */
[----:B------:R-:W1:Y:S01]  /*11f90*/  SHFL.BFLY PT, R133, R3, 0x2, 0x1f ;  /* 0x0c401f0003857f89 */ /* 0x000e6200000e0000 */
[----:B--2---:R-:W-:-:S05]  /*11fa0*/  FMNMX.FTZ R2, R2, R6, !PT ;  /* 0x0000000602027209 */ /* 0x004fca0007810000 */
[----:B------:R-:W2:Y:S01]  /*11fb0*/  SHFL.BFLY PT, R134, R2, 0x1, 0x1f ;  /* 0x0c201f0002867f89 */ /* 0x000ea200000e0000 */
[----:B-1----:R-:W-:Y:S02]  /*11fc0*/  FMNMX.FTZ R135, R135, R4, !PT ;  /* 0x0000000487877209 */ /* 0x002fe40007810000 */
[----:B------:R-:W-:Y:S02]  /*11fd0*/  FMNMX.FTZ R4, R240, R176, !PT ;  /* 0x000000b0f0047209 */ /* 0x000fe40007810000 */
[----:B------:R-:W-:Y:S01]  /*11fe0*/  FMNMX.FTZ R133, R3, R133, !PT ;  /* 0x0000008503857209 */ /* 0x000fe20007810000 */
[----:B------:R-:W-:Y:S01]  /*11ff0*/  FMUL.FTZ R13, R135, UR32 ;  /* 0x00000020870d7c20 */ /* 0x000fe20008410000 */
[----:B------:R-:W-:Y:S02]  /*12000*/  FMNMX.FTZ R4, R177, R4, !PT ;  /* 0x00000004b1047209 */ /* 0x000fe40007810000 */
[----:B------:R-:W-:Y:S01]  /*12010*/  FSETP.NEU.FTZ.AND P4, PT, R135, -INF , PT ;  /* 0xff8000008700780b */ /* 0x000fe20003f9d000 */
[----:B------:R-:W1:Y:S01]  /*12020*/  SHFL.BFLY PT, R19, R133, 0x1, 0x1f ;  /* 0x0c201f0085137f89 */ /* 0x000e6200000e0000 */
[----:B------:R-:W-:-:S02]  /*12030*/  FMNMX.FTZ R3, R28, R4, !PT ;  /* 0x000000041c037209 */ /* 0x000fc40007810000 */
[----:B------:R-:W-:Y:S02]  /*12040*/  FSEL R13, R13, RZ, P4 ;  /* 0x000000ff0d0d7208 */ /* 0x000fe40002000000 */
[----:B------:R-:W-:Y:S02]  /*12050*/  FMNMX.FTZ R3, R30, R3, !PT ;  /* 0x000000031e037209 */ /* 0x000fe40007810000 */
[----:B--2---:R-:W-:Y:S01]  /*12060*/  FMNMX.FTZ R134, R2, R134, !PT ;  /* 0x0000008602867209 */ /* 0x004fe20007810000 */
[----:B------:R-:W-:Y:S01]  /*12070*/  FFMA.FTZ R2, R20, UR32, -R13 ;  /* 0x0000002014027c23 */ /* 0x000fe2000801080d */
[----:B------:R-:W-:Y:S02]  /*12080*/  FMNMX.FTZ R3, R239, R3, !PT ;  /* 0x00000003ef037209 */ /* 0x000fe40007810000 */
[----:B------:R-:W-:Y:S01]  /*12090*/  MOV R4, UR29 ;  /* 0x0000001d00047c02 */ /* 0x000fe20008000f00 */
[----:B------:R2:W-:Y:S01]  /*120a0*/  MUFU.EX2 R194, R2 ;  /* 0x0000000200c27308 */ /* 0x0005e20000000800 */
[----:B------:R-:W-:-:S02]  /*120b0*/  FMNMX.FTZ R3, R237, R3, !PT ;  /* 0x00000003ed037209 */ /* 0x000fc40007810000 */
[----:B------:R-:W-:Y:S02]  /*120c0*/  FSETP.NEU.FTZ.AND P3, PT, R134, -INF , PT ;  /* 0xff8000008600780b */ /* 0x000fe40003f7d000 */
[----:B------:R-:W-:-:S04]  /*120d0*/  FMNMX.FTZ R3, R235, R3, !PT ;  /* 0x00000003eb037209 */ /* 0x000fc80007810000 */
[----:B------:R-:W-:Y:S02]  /*120e0*/  FMNMX.FTZ R18, R234, R3, !PT ;  /* 0x00000003ea127209 */ /* 0x000fe40007810000 */
[----:B-1----:R-:W-:-:S04]  /*120f0*/  FMNMX.FTZ R133, R133, R19, !PT ;  /* 0x0000001385857209 */ /* 0x002fc80007810000 */
[C---:B------:R-:W-:Y:S01]  /*12100*/  FSETP.NEU.FTZ.AND P2, PT, R133.reuse, -INF , PT ;  /* 0xff8000008500780b */ /* 0x040fe20003f5d000 */
[----:B--2---:R-:W-:Y:S02]  /*12110*/  FFMA.FTZ R2, R136, UR32, -R13 ;  /* 0x0000002088027c23 */ /* 0x004fe4000801080d */
[----:B------:R-:W1:Y:S02]  /*12120*/  SHFL.BFLY PT, R136, R18, 0x2, 0x1f ;  /* 0x0c401f0012887f89 */ /* 0x000e6400000e0000 */
[----:B------:R2:W-:Y:S01]  /*12130*/  MUFU.EX2 R197, R2 ;  /* 0x0000000200c57308 */ /* 0x0005e20000000800 */
[----:B-1----:R-:W-:Y:S01]  /*12140*/  FMNMX.FTZ R136, R18, R136, !PT ;  /* 0x0000008812887209 */ /* 0x002fe20007810000 */
[----:B------:R-:W-:-:S05]  /*12150*/  FMUL.FTZ R18, R133, UR32 ;  /* 0x0000002085127c20 */ /* 0x000fca0008410000 */
[----:B------:R-:W-:Y:S01]  /*12160*/  FSEL R18, R18, RZ, P2 ;  /* 0x000000ff12127208 */ /* 0x000fe20001000000 */
[----:B---3--:R-:W-:Y:S01]  /*12170*/  IMAD.WIDE.U32 R10, R8, -0x2daee0ad, RZ ;  /* 0xd2511f53080a7825 */ /* 0x008fe200078e00ff */
[----:B----4-:R-:W-:-:S03]  /*12180*/  IADD3 R5, R7, 0x4, RZ ;  /* 0x0000000407057810 */ /* 0x010fc60007ffe0ff */
[----:B------:R-:W-:Y:S01]  /*12190*/  IMAD.WIDE.U32 R16, R7, -0x326172a9, RZ ;  /* 0xcd9e8d5707107825 */ /* 0x000fe200078e00ff */
[----:B------:R-:W-:-:S03]  /*121a0*/  LOP3.LUT R6, R11, UR37, R4, 0x96, !PT ;  /* 0x000000250b067c12 */ /* 0x000fc6000f8e9604 */
[----:B------:R-:W-:Y:S01]  /*121b0*/  FFMA.FTZ R7, R172, UR32, -R13 ;  /* 0x00000020ac077c23 */ /* 0x000fe2000801080d */
[----:B------:R-:W-:Y:S01]  /*121c0*/  IMAD.WIDE.U32 R4, R5, -0x326172a9, RZ ;  /* 0xcd9e8d5705047825 */ /* 0x000fe200078e00ff */
[-C--:B-----5:R-:W-:Y:S02]  /*121d0*/  LOP3.LUT R8, R17, R12.reuse, RZ, 0x3c, !PT ;  /* 0x0000000c11087212 */ /* 0x0a0fe400078e3cff */
[----:B------:R1:W-:Y:S01]  /*121e0*/  MUFU.EX2 R201, R7 ;  /* 0x0000000700c97308 */ /* 0x0003e20000000800 */
[----:B--2---:R-:W-:Y:S01]  /*121f0*/  IMAD.WIDE.U32 R2, R6, -0x326172a9, RZ ;  /* 0xcd9e8d5706027825 */ /* 0x004fe200078e00ff */
[----:B------:R-:W-:-:S03]  /*12200*/  LOP3.LUT R6, R5, R12, RZ, 0x3c, !PT ;  /* 0x0000000c05067212 */ /* 0x000fc600078e3cff */
[----:B------:R-:W-:Y:S01]  /*12210*/  FFMA.FTZ R5, R173, UR32, -R13 ;  /* 0x00000020ad057c23 */ /* 0x000fe2000801080d */
[----:B------:R-:W-:Y:S01]  /*12220*/  FMUL.FTZ R12, R134, UR32 ;  /* 0x00000020860c7c20 */ /* 0x000fe20008410000 */
[----:B------:R-:W-:Y:S01]  /*12230*/  IMAD.WIDE.U32 R8, R8, -0x2daee0ad, RZ ;  /* 0xd2511f5308087825 */ /* 0x000fe200078e00ff */
[----:B------:R-:W-:Y:S01]  /*12240*/  LOP3.LUT R11, R3, UR6, R4, 0x96, !PT ;  /* 0x00000006030b7c12 */ /* 0x000fe2000f8e9604 */
[----:B------:R2:W-:Y:S02]  /*12250*/  MUFU.EX2 R192, R5 ;  /* 0x0000000500c07308 */ /* 0x0005e40000000800 */
[----:B------:R-:W-:Y:S02]  /*12260*/  FSEL R12, R12, RZ, P3 ;  /* 0x000000ff0c0c7208 */ /* 0x000fe40001800000 */
[----:B------:R-:W-:Y:S01]  /*12270*/  LOP3.LUT R14, R9, UR7, R10, 0x96, !PT ;  /* 0x00000007090e7c12 */ /* 0x000fe2000f8e960a */
[----:B-1----:R-:W-:-:S04]  /*12280*/  IMAD.WIDE.U32 R6, R6, -0x2daee0ad, RZ ;  /* 0xd2511f5306067825 */ /* 0x002fc800078e00ff */
[----:B------:R-:W-:Y:S01]  /*12290*/  IMAD.WIDE.U32 R14, R14, -0x326172a9, RZ ;  /* 0xcd9e8d570e0e7825 */ /* 0x000fe200078e00ff */
[----:B--2---:R-:W-:-:S03]  /*122a0*/  LOP3.LUT R5, R3, UR6, R16, 0x96, !PT ;  /* 0x0000000603057c12 */ /* 0x004fc6000f8e9610 */
[----:B------:R-:W-:Y:S01]  /*122b0*/  FFMA.FTZ R3, R137, UR32, -R12 ;  /* 0x0000002089037c23 */ /* 0x000fe2000801080c */
[----:B------:R-:W-:Y:S01]  /*122c0*/  LOP3.LUT R16, R7, UR7, R10, 0x96, !PT ;  /* 0x0000000707107c12 */ /* 0x000fe2000f8e960a */
[----:B------:R-:W-:Y:S01]  /*122d0*/  IMAD.WIDE.U32 R10, R11, -0x2daee0ad, RZ ;  /* 0xd2511f530b0a7825 */ /* 0x000fe200078e00ff */
[----:B------:R-:W-:Y:S01]  /*122e0*/  LOP3.LUT R20, R15, UR4, R2, 0x96, !PT ;  /* 0x000000040f147c12 */ /* 0x000fe2000f8e9602 */
[----:B------:R1:W-:Y:S01]  /*122f0*/  MUFU.EX2 R193, R3 ;  /* 0x0000000300c17308 */ /* 0x0003e20000000800 */
[----:B------:R-:W2:Y:S01]  /*12300*/  SHFL.BFLY PT, R15, R136, 0x1, 0x1f ;  /* 0x0c201f00880f7f89 */ /* 0x000ea200000e0000 */
[----:B------:R-:W-:Y:S01]  /*12310*/  IMAD.WIDE.U32 R16, R16, -0x326172a9, RZ ;  /* 0xcd9e8d5710107825 */ /* 0x000fe200078e00ff */
[----:B------:R-:W-:Y:S02]  /*12320*/  LOP3.LUT R11, R11, UR30, R6, 0x96, !PT ;  /* 0x0000001e0b0b7c12 */ /* 0x000fe4000f8e9606 */
[----:B------:R-:W-:Y:S01]  /*12330*/  MOV R137, R199 ;  /* 0x000000c700897202 */ /* 0x000fe20000000f00 */
[----:B------:R-:W-:Y:S01]  /*12340*/  IMAD.WIDE.U32 R4, R5, -0x2daee0ad, RZ ;  /* 0xd2511f5305047825 */ /* 0x000fe200078e00ff */
[----:B------:R-:W-:-:S03]  /*12350*/  LOP3.LUT R6, R17, UR4, R2, 0x96, !PT ;  /* 0x0000000411067c12 */ /* 0x000fc6000f8e9602 */
[----:B------:R-:W-:Y:S01]  /*12360*/  FFMA.FTZ R2, R174, UR32, -R12 ;  /* 0x00000020ae027c23 */ /* 0x000fe2000801080c */
[----:B------:R-:W-:Y:S01]  /*12370*/  UIADD3 UR4, UR28, -0x4ab325aa, URZ ;  /* 0xb54cda561c047890 */ /* 0x000fe2000fffe03f */
[----:B------:R-:W-:Y:S01]  /*12380*/  IMAD.WIDE.U32 R20, R20, -0x2daee0ad, RZ ;  /* 0xd2511f5314147825 */ /* 0x000fe200078e00ff */
[----:B------:R-:W-:Y:S01]  /*12390*/  LOP3.LUT R5, R5, UR30, R8, 0x96, !PT ;  /* 0x0000001e05057c12 */ /* 0x000fe2000f8e9608 */
[----:B------:R-:W-:Y:S02]  /*123a0*/  MUFU.EX2 R200, R2 ;  /* 0x0000000200c87308 */ /* 0x000fe40000000800 */
[----:B------:R-:W-:Y:S01]  /*123b0*/  IMAD.WIDE.U32 R6, R6, -0x2daee0ad, RZ ;  /* 0xd2511f5306067825 */ /* 0x000fe200078e00ff */
[----:B------:R-:W-:-:S03]  /*123c0*/  LOP3.LUT R9, R21, UR26, R4, 0x96, !PT ;  /* 0x0000001a15097c12 */ /* 0x000fc6000f8e9604 */
[----:B-1----:R-:W-:Y:S01]  /*123d0*/  FFMA.FTZ R3, R138, UR32, -R12 ;  /* 0x000000208a037c23 */ /* 0x002fe2000801080c */
[----:B------:R-:W-:Y:S01]  /*123e0*/  IMAD.WIDE.U32 R4, R5, -0x326172a9, RZ ;  /* 0xcd9e8d5705047825 */ /* 0x000fe200078e00ff */
[----:B------:R-:W-:-:S03]  /*123f0*/  LOP3.LUT R10, R7, UR26, R10, 0x96, !PT ;  /* 0x0000001a070a7c12 */ /* 0x000fc6000f8e960a */
[----:B------:R-:W-:Y:S01]  /*12400*/  FFMA.FTZ R7, R22, UR32, -R18 ;  /* 0x0000002016077c23 */ /* 0x000fe20008010812 */
[----:B------:R1:W-:Y:S01]  /*12410*/  MUFU.EX2 R196, R3 ;  /* 0x0000000300c47308 */ /* 0x0003e20000000800 */
[----:B------:R-:W-:Y:S01]  /*12420*/  IMAD.WIDE.U32 R178, R9, -0x326172a9, RZ ;  /* 0xcd9e8d5709b27825 */ /* 0x000fe200078e00ff */
[----:B------:R-:W-:-:S03]  /*12430*/  LOP3.LUT R8, R5, UR27, R14, 0x96, !PT ;  /* 0x0000001b05087c12 */ /* 0x000fc6000f8e960e */
[----:B------:R-:W-:Y:S01]  /*12440*/  FFMA.FTZ R5, R175, UR32, -R12 ;  /* 0x00000020af057c23 */ /* 0x000fe2000801080c */
[----:B--2---:R-:W-:Y:S01]  /*12450*/  FMNMX.FTZ R136, R136, R15, !PT ;  /* 0x0000000f88887209 */ /* 0x004fe20007810000 */
[----:B------:R-:W-:Y:S01]  /*12460*/  IMAD.WIDE.U32 R190, R10, -0x326172a9, RZ ;  /* 0xcd9e8d570abe7825 */ /* 0x000fe200078e00ff */
[----:B------:R-:W-:Y:S01]  /*12470*/  LOP3.LUT R4, R179, UR25, R4, 0x96, !PT ;  /* 0x00000019b3047c12 */ /* 0x000fe2000f8e9604 */
[----:B------:R-:W2:Y:S01]  /*12480*/  LDSM.16.MT88.4 R172, [R215+0xa000] ;  /* 0x00a00000d7ac783b */ /* 0x000ea20000004200 */
[----:B------:R3:W-:Y:S01]  /*12490*/  MUFU.EX2 R26, R5 ;  /* 0x00000005001a7308 */ /* 0x0007e20000000800 */
[----:B------:R-:W-:-:S04]  /*124a0*/  IMAD.WIDE.U32 R8, R8, -0x2daee0ad, RZ ;  /* 0xd2511f5308087825 */ /* 0x000fc800078e00ff */
[C---:B------:R-:W-:Y:S01]  /*124b0*/  FMUL.FTZ R19, R136.reuse, UR32 ;  /* 0x0000002088137c20 */ /* 0x040fe20008410000 */
[----:B------:R-:W-:Y:S01]  /*124c0*/  FSETP.NEU.FTZ.AND P1, PT, R136, -INF , PT ;  /* 0xff8000008800780b */ /* 0x000fe20003f3d000 */
[----:B------:R-:W-:Y:S01]  /*124d0*/  IMAD.WIDE.U32 R180, R4, -0x2daee0ad, RZ ;  /* 0xd2511f5304b47825 */ /* 0x000fe200078e00ff */
[----:B------:R-:W-:-:S03]  /*124e0*/  LOP3.LUT R20, R9, UR24, R20, 0x96, !PT ;  /* 0x0000001809147c12 */ /* 0x000fc6000f8e9614 */
[----:B------:R-:W-:Y:S01]  /*124f0*/  FFMA.FTZ R4, R139, UR32, -R18 ;  /* 0x000000208b047c23 */ /* 0x000fe20008010812 */
[----:B------:R-:W-:Y:S01]  /*12500*/  FSEL R19, R19, RZ, P1 ;  /* 0x000000ff13137208 */ /* 0x000fe20000800000 */
[----:B-1----:R-:W-:Y:S01]  /*12510*/  IMAD.WIDE.U32 R2, R11, -0x326172a9, RZ ;  /* 0xcd9e8d570b027825 */ /* 0x002fe200078e00ff */
[----:B------:R1:W4:Y:S03]  /*12520*/  MUFU.EX2 R25, R7 ;  /* 0x0000000700197308 */ /* 0x0003260000000800 */
[----:B------:R-:W-:Y:S01]  /*12530*/  IMAD.WIDE.U32 R138, R20, -0x326172a9, RZ ;  /* 0xcd9e8d57148a7825 */ /* 0x000fe200078e00ff */
[----:B------:R-:W-:Y:S02]  /*12540*/  LOP3.LUT R3, R3, UR27, R16, 0x96, !PT ;  /* 0x0000001b03037c12 */ /* 0x000fe4000f8e9610 */
[----:B---3--:R-:W-:Y:S02]  /*12550*/  LOP3.LUT R5, R191, UR25, R2, 0x96, !PT ;  /* 0x00000019bf057c12 */ /* 0x008fe4000f8e9602 */
[----:B------:R3:W-:Y:S01]  /*12560*/  MUFU.EX2 R202, R4 ;  /* 0x0000000400ca7308 */ /* 0x0007e20000000800 */
[----:B------:R-:W-:-:S04]  /*12570*/  IMAD.WIDE.U32 R2, R3, -0x2daee0ad, RZ ;  /* 0xd2511f5303027825 */ /* 0x000fc800078e00ff */
[----:B------:R-:W-:Y:S01]  /*12580*/  IMAD.WIDE.U32 R188, R5, -0x2daee0ad, RZ ;  /* 0xd2511f5305bc7825 */ /* 0x000fe200078e00ff */
[----:B------:R-:W-:Y:S02]  /*12590*/  LOP3.LUT R10, R3, UR24, R6, 0x96, !PT ;  /* 0x00000018030a7c12 */ /* 0x000fe4000f8e9606 */
[----:B------:R-:W-:Y:S02]  /*125a0*/  LOP3.LUT R3, R181, UR23, R8, 0x96, !PT ;  /* 0x00000017b5037c12 */ /* 0x000fe4000f8e9608 */
[----:B------:R-:W-:Y:S01]  /*125b0*/  LOP3.LUT R9, R189, UR23, R2, 0x96, !PT ;  /* 0x00000017bd097c12 */ /* 0x000fe2000f8e9602 */
[--C-:B------:R-:W-:Y:S01]  /*125c0*/  FFMA.FTZ R2, R132, UR32, -R18.reuse ;  /* 0x0000002084027c23 */ /* 0x100fe20008010812 */
[----:B------:R-:W-:Y:S01]  /*125d0*/  FSEL R6, R134, RZ, P3 ;  /* 0x000000ff86067208 */ /* 0x000fe20001800000 */
[----:B------:R-:W-:Y:S01]  /*125e0*/  IMAD.WIDE.U32 R182, R10, -0x326172a9, RZ ;  /* 0xcd9e8d570ab67825 */ /* 0x000fe200078e00ff */
[----:B-1----:R-:W-:Y:S01]  /*125f0*/  FSEL R7, R135, RZ, P4 ;  /* 0x000000ff87077208 */ /* 0x002fe20002000000 */
[----:B------:R1:W-:Y:S01]  /*12600*/  MUFU.EX2 R198, R2 ;  /* 0x0000000200c67308 */ /* 0x0003e20000000800 */
[----:B----4-:R-:W-:Y:S01]  /*12610*/  MOV R132, R25 ;  /* 0x0000001900847202 */ /* 0x010fe20000000f00 */
[----:B---3--:R-:W-:Y:S01]  /*12620*/  FFMA.FTZ R4, R23, UR32, -R18 ;  /* 0x0000002017047c23 */ /* 0x008fe20008010812 */
[----:B------:R-:W-:Y:S01]  /*12630*/  FADD.FTZ R23, R242, -R6 ;  /* 0x80000006f2177221 */ /* 0x000fe20000010000 */
[----:B------:R-:W-:Y:S01]  /*12640*/  FADD.FTZ R21, R244, -R7 ;  /* 0x80000007f4157221 */ /* 0x000fe20000010000 */
[----:B------:R-:W-:Y:S01]  /*12650*/  FFMA.FTZ R7, R28, UR32, -R19 ;  /* 0x000000201c077c23 */ /* 0x000fe20008010813 */
[----:B------:R-:W-:-:S02]  /*12660*/  FSEL R6, R136, RZ, P1 ;  /* 0x000000ff88067208 */ /* 0x000fc40000800000 */
[----:B------:R3:W4:Y:S03]  /*12670*/  MUFU.EX2 R27, R4 ;  /* 0x00000004001b7308 */ /* 0x0007260000000800 */
[----:B------:R-:W-:Y:S01]  /*12680*/  FADD.FTZ R29, R240, -R6 ;  /* 0x80000006f01d7221 */ /* 0x000fe20000010000 */
[----:B------:R-:W-:-:S04]  /*12690*/  MOV R240, R26 ;  /* 0x0000001a00f07202 */ /* 0x000fc80000000f00 */
[----:B------:R5:W-:Y:S01]  /*126a0*/  MUFU.EX2 R189, R7 ;  /* 0x0000000700bd7308 */ /* 0x000be20000000800 */
[----:B-1----:R-:W-:-:S05]  /*126b0*/  IMAD.WIDE.U32 R2, R3, -0x326172a9, RZ ;  /* 0xcd9e8d5703027825 */ /* 0x002fca00078e00ff */
[----:B------:R-:W-:Y:S02]  /*126c0*/  LOP3.LUT R5, R3, UR4, R138, 0x96, !PT ;  /* 0x0000000403057c12 */ /* 0x000fe4000f8e968a */
[C---:B------:R-:W-:Y:S01]  /*126d0*/  LOP3.LUT R8, R2.reuse, 0xffff, RZ, 0xc0, !PT ;  /* 0x0000ffff02087812 */ /* 0x040fe200078ec0ff */
[--C-:B---3--:R-:W-:Y:S01]  /*126e0*/  FFMA.FTZ R4, R177, UR32, -R19.reuse ;  /* 0x00000020b1047c23 */ /* 0x108fe20008010813 */
[----:B------:R-:W-:Y:S02]  /*126f0*/  LOP3.LUT R15, R2, 0xff, RZ, 0xc0, !PT ;  /* 0x000000ff020f7812 */ /* 0x000fe400078ec0ff */
[--C-:B------:R-:W-:Y:S01]  /*12700*/  SHF.R.U32.HI R16, RZ, 0x10, R2.reuse ;  /* 0x00000010ff107819 */ /* 0x100fe20000011602 */
[----:B------:R-:W-:Y:S01]  /*12710*/  MUFU.EX2 R191, R4 ;  /* 0x0000000400bf7308 */ /* 0x000fe20000000800 */
[----:B------:R-:W-:Y:S01]  /*12720*/  SHF.R.U32.HI R17, RZ, 0x18, R2 ;  /* 0x00000018ff117819 */ /* 0x000fe20000011602 */
[----:B------:R-:W-:Y:S01]  /*12730*/  FFMA.FTZ R2, R176, UR32, -R19 ;  /* 0x00000020b0027c23 */ /* 0x000fe20008010813 */
[----:B------:R-:W-:-:S02]  /*12740*/  FSEL R3, R133, RZ, P2 ;  /* 0x000000ff85037208 */ /* 0x000fc40001000000 */
[----:B-----5:R-:W-:Y:S02]  /*12750*/  SHF.R.U32.HI R7, RZ, 0x18, R5 ;  /* 0x00000018ff077819 */ /* 0x020fe40000011605 */
[----:B------:R-:W-:Y:S01]  /*12760*/  SHF.R.U32.HI R6, RZ, 0x8, R8 ;  /* 0x00000008ff067819 */ /* 0x000fe20000011608 */
[----:B------:R1:W-:Y:S01]  /*12770*/  MUFU.EX2 R242, R2 ;  /* 0x0000000200f27308 */ /* 0x0003e20000000800 */
[----:B------:R-:W-:Y:S01]  /*12780*/  FADD.FTZ R24, R241, -R3 ;  /* 0x80000003f1187221 */ /* 0x000fe20000010000 */
[----:B----4-:R-:W-:Y:S02]  /*12790*/  MOV R241, R27 ;  /* 0x0000001b00f17202 */ /* 0x010fe40000000f00 */
[----:B------:R-:W-:Y:S01]  /*127a0*/  PRMT R15, R15, 0x5410, R6 ;  /* 0x000054100f0f7816 */ /* 0x000fe20000000006 */
[----:B------:R-:W-:Y:S01]  /*127b0*/  FFMA.FTZ R6, R30, UR32, -R19 ;  /* 0x000000201e067c23 */ /* 0x000fe20008010813 */
[----:B------:R-:W-:Y:S01]  /*127c0*/  LOP3.LUT R8, R16, 0xff, RZ, 0xc0, !PT ;  /* 0x000000ff10087812 */ /* 0x000fe200078ec0ff */
[----:B------:R-:W-:-:S03]  /*127d0*/  FMUL.FTZ R16, R23, UR32 ;  /* 0x0000002017107c20 */ /* 0x000fc60008410000 */
[----:B------:R-:W-:Y:S01]  /*127e0*/  PRMT R8, R8, 0x5410, R17 ;  /* 0x0000541008087816 */ /* 0x000fe20000000011 */
[----:B------:R-:W-:Y:S02]  /*127f0*/  FMUL.FTZ R17, R21, UR32 ;  /* 0x0000002015117c20 */ /* 0x000fe40008410000 */
[----:B------:R-:W3:Y:S01]  /*12800*/  MUFU.EX2 R16, R16 ;  /* 0x0000001000107308 */ /* 0x000ee20000000800 */
[----:B-1----:R-:W-:Y:S01]  /*12810*/  IMAD.WIDE.U32 R2, R9, -0x326172a9, RZ ;  /* 0xcd9e8d5709027825 */ /* 0x002fe200078e00ff */
[----:B------:R-:W-:-:S06]  /*12820*/  LOP3.LUT R9, R5, 0xff, RZ, 0xc0, !PT ;  /* 0x000000ff05097812 */ /* 0x000fcc00078ec0ff */
[----:B------:R-:W1:Y:S01]  /*12830*/  MUFU.EX2 R17, R17 ;  /* 0x0000001100117308 */ /* 0x000e620000000800 */
[C---:B------:R-:W-:Y:S02]  /*12840*/  LOP3.LUT R10, R2.reuse, 0xffff, RZ, 0xc0, !PT ;  /* 0x0000ffff020a7812 */ /* 0x040fe400078ec0ff */
[----:B------:R-:W-:Y:S02]  /*12850*/  LOP3.LUT R14, R2, 0xff, RZ, 0xc0, !PT ;  /* 0x000000ff020e7812 */ /* 0x000fe400078ec0ff */
[--C-:B------:R-:W-:Y:S02]  /*12860*/  SHF.R.U32.HI R11, RZ, 0x10, R2.reuse ;  /* 0x00000010ff0b7819 */ /* 0x100fe40000011602 */
[----:B------:R-:W-:Y:S02]  /*12870*/  SHF.R.U32.HI R20, RZ, 0x18, R2 ;  /* 0x00000018ff147819 */ /* 0x000fe40000011602 */
[----:B------:R-:W-:Y:S01]  /*12880*/  LOP3.LUT R2, R5, 0xffff, RZ, 0xc0, !PT ;  /* 0x0000ffff05027812 */ /* 0x000fe200078ec0ff */
[-C--:B---3--:R-:W-:Y:S01]  /*12890*/  FMUL.FTZ R146, R146, R16.reuse ;  /* 0x0000001092927220 */ /* 0x088fe20000410000 */
[----:B------:R-:W-:Y:S01]  /*128a0*/  LOP3.LUT R4, R3, UR4, R182, 0x96, !PT ;  /* 0x0000000403047c12 */ /* 0x000fe2000f8e96b6 */
[-C--:B------:R-:W-:Y:S01]  /*128b0*/  FMUL.FTZ R147, R147, R16.reuse ;  /* 0x0000001093937220 */ /* 0x080fe20000410000 */
[----:B------:R-:W-:Y:S01]  /*128c0*/  SHF.R.U32.HI R3, RZ, 0x10, R5 ;  /* 0x00000010ff037819 */ /* 0x000fe20000011605 */
[----:B------:R3:W-:Y:S01]  /*128d0*/  MUFU.EX2 R182, R6 ;  /* 0x0000000600b67308 */ /* 0x0007e20000000800 */
[----:B------:R-:W-:Y:S01]  /*128e0*/  SHF.R.U32.HI R5, RZ, 0x8, R2 ;  /* 0x00000008ff057819 */ /* 0x000fe20000011602 */
[-C--:B------:R-:W-:Y:S01]  /*128f0*/  FMUL.FTZ R154, R154, R16.reuse ;  /* 0x000000109a9a7220 */ /* 0x080fe20000410000 */
[----:B------:R-:W-:Y:S01]  /*12900*/  SHF.R.U32.HI R2, RZ, 0x8, R10 ;  /* 0x00000008ff027819 */ /* 0x000fe2000001160a */
[-C--:B-1----:R-:W-:Y:S01]  /*12910*/  FMUL.FTZ R144, R144, R17.reuse ;  /* 0x0000001190907220 */ /* 0x082fe20000410000 */
[----:B------:R-:W-:Y:S01]  /*12920*/  LOP3.LUT R3, R3, 0xff, RZ, 0xc0, !PT ;  /* 0x000000ff03037812 */ /* 0x000fe200078ec0ff */
[-C--:B------:R-:W-:Y:S01]  /*12930*/  FMUL.FTZ R145, R145, R17.reuse ;  /* 0x0000001191917220 */ /* 0x080fe20000410000 */
[----:B------:R-:W-:Y:S01]  /*12940*/  PRMT R28, R14, 0x5410, R2 ;  /* 0x000054100e1c7816 */ /* 0x000fe20000000002 */
[----:B------:R-:W-:Y:S01]  /*12950*/  FMUL.FTZ R14, R29, UR32 ;  /* 0x000000201d0e7c20 */ /* 0x000fe20008410000 */
[----:B------:R-:W-:Y:S01]  /*12960*/  LOP3.LUT R2, R4, 0xffff, RZ, 0xc0, !PT ;  /* 0x0000ffff04027812 */ /* 0x000fe200078ec0ff */
[-C--:B------:R-:W-:Y:S01]  /*12970*/  FMUL.FTZ R152, R152, R17.reuse ;  /* 0x0000001198987220 */ /* 0x080fe20000410000 */
[----:B------:R-:W-:Y:S01]  /*12980*/  PRMT R22, R9, 0x5410, R5 ;  /* 0x0000541009167816 */ /* 0x000fe20000000005 */
[-C--:B------:R-:W-:Y:S01]  /*12990*/  FMUL.FTZ R153, R153, R17.reuse ;  /* 0x0000001199997220 */ /* 0x080fe20000410000 */
[----:B------:R-:W-:Y:S01]  /*129a0*/  PRMT R9, R3, 0x5410, R7 ;  /* 0x0000541003097816 */ /* 0x000fe20000000007 */
[----:B------:R-:W1:Y:S01]  /*129b0*/  MUFU.EX2 R14, R14 ;  /* 0x0000000e000e7308 */ /* 0x000e620000000800 */
[----:B------:R-:W-:Y:S01]  /*129c0*/  LOP3.LUT R7, R4, 0xff, RZ, 0xc0, !PT ;  /* 0x000000ff04077812 */ /* 0x000fe200078ec0ff */
[-C--:B------:R-:W-:Y:S01]  /*129d0*/  FMUL.FTZ R155, R155, R16.reuse ;  /* 0x000000109b9b7220 */ /* 0x080fe20000410000 */
[----:B------:R-:W-:Y:S01]  /*129e0*/  SHF.R.U32.HI R2, RZ, 0x8, R2 ;  /* 0x00000008ff027819 */ /* 0x000fe20000011602 */
[-C--:B------:R-:W-:Y:S01]  /*129f0*/  FMUL.FTZ R36, R36, R17.reuse ;  /* 0x0000001124247220 */ /* 0x080fe20000410000 */
[----:B------:R-:W-:Y:S01]  /*12a00*/  LOP3.LUT R3, R11, 0xff, RZ, 0xc0, !PT ;  /* 0x000000ff0b037812 */ /* 0x000fe200078ec0ff */
[----:B------:R-:W-:Y:S01]  /*12a10*/  FMUL.FTZ R37, R37, R17 ;  /* 0x0000001125257220 */ /* 0x000fe20000410000 */
[----:B------:R-:W-:Y:S01]  /*12a20*/  PRMT R10, R7, 0x5410, R2 ;  /* 0x00005410070a7816 */ /* 0x000fe20000000002 */
[-C--:B------:R-:W-:Y:S01]  /*12a30*/  FMUL.FTZ R38, R38, R16.reuse ;  /* 0x0000001026267220 */ /* 0x080fe20000410000 */
[--C-:B------:R-:W-:Y:S01]  /*12a40*/  HSET2.LE.AND R2, R15, R0.reuse, PT ;  /* 0x000000000f027233 */ /* 0x100fe20003803000 */
[----:B------:R-:W-:Y:S01]  /*12a50*/  FMUL.FTZ R15, R24, UR32 ;  /* 0x00000020180f7c20 */ /* 0x000fe20008410000 */
[----:B---3--:R-:W-:Y:S01]  /*12a60*/  SHF.R.U32.HI R6, RZ, 0x10, R4 ;  /* 0x00000010ff067819 */ /* 0x008fe20000011604 */
[----:B------:R-:W3:Y:S01]  /*12a70*/  LDSM.16.MT88.4 R24, [R213+0xa000] ;  /* 0x00a00000d518783b */ /* 0x000ee20000004200 */
[----:B------:R-:W-:Y:S01]  /*12a80*/  PRMT R11, R3, 0x5410, R20 ;  /* 0x00005410030b7816 */ /* 0x000fe20000000014 */
[----:B------:R-:W-:Y:S01]  /*12a90*/  FMUL.FTZ R39, R39, R16 ;  /* 0x0000001027277220 */ /* 0x000fe20000410000 */
[----:B------:R-:W-:Y:S01]  /*12aa0*/  SHF.R.U32.HI R5, RZ, 0x18, R4 ;  /* 0x00000018ff057819 */ /* 0x000fe20000011604 */
[----:B------:R-:W4:Y:S01]  /*12ab0*/  MUFU.EX2 R15, R15 ;  /* 0x0000000f000f7308 */ /* 0x000f220000000800 */
[----:B------:R-:W-:Y:S01]  /*12ac0*/  LOP3.LUT R4, R6, 0xff, RZ, 0xc0, !PT ;  /* 0x000000ff06047812 */ /* 0x000fe200078ec0ff */
[-C--:B-1----:R-:W-:Y:S01]  /*12ad0*/  FMUL.FTZ R142, R142, R14.reuse ;  /* 0x0000000e8e8e7220 */ /* 0x082fe20000410000 */
[----:B------:R-:W-:Y:S01]  /*12ae0*/  F2FP.BF16.F32.PACK_AB R3, R192, R201 ;  /* 0x000000c9c003723e */ /* 0x000fe200000010ff */
[-C--:B------:R-:W-:Y:S01]  /*12af0*/  FMUL.FTZ R143, R143, R14.reuse ;  /* 0x0000000e8f8f7220 */ /* 0x080fe20000410000 */
[----:B------:R-:W-:Y:S01]  /*12b00*/  PRMT R21, R4, 0x5410, R5 ;  /* 0x0000541004157816 */ /* 0x000fe20000000005 */
[-C--:B------:R-:W-:Y:S01]  /*12b10*/  FMUL.FTZ R150, R150, R14.reuse ;  /* 0x0000000e96967220 */ /* 0x080fe20000410000 */
[----:B------:R-:W-:Y:S01]  /*12b20*/  LOP3.LUT R6, R2, R3, RZ, 0xc0, !PT ;  /* 0x0000000302067212 */ /* 0x000fe200078ec0ff */
[----:B------:R-:W-:Y:S01]  /*12b30*/  FMUL.FTZ R151, R151, R14 ;  /* 0x0000000e97977220 */ /* 0x000fe20000410000 */
[--C-:B------:R-:W-:Y:S01]  /*12b40*/  HSET2.LE.AND R2, R8, R0.reuse, PT ;  /* 0x0000000008027233 */ /* 0x100fe20003803000 */
[-C--:B------:R-:W-:Y:S01]  /*12b50*/  FMUL.FTZ R48, R48, R17.reuse ;  /* 0x0000001130307220 */ /* 0x080fe20000410000 */
[--C-:B------:R-:W-:Y:S01]  /*12b60*/  HSET2.LE.AND R4, R22, R0.reuse, PT ;  /* 0x0000000016047233 */ /* 0x100fe20003803000 */
[-C--:B------:R-:W-:Y:S01]  /*12b70*/  FMUL.FTZ R49, R49, R17.reuse ;  /* 0x0000001131317220 */ /* 0x080fe20000410000 */
[----:B------:R-:W-:Y:S01]  /*12b80*/  F2FP.BF16.F32.PACK_AB R5, R197, R194 ;  /* 0x000000c2c505723e */ /* 0x000fe200000010ff */
[-C--:B------:R-:W-:Y:S01]  /*12b90*/  FMUL.FTZ R52, R52, R17.reuse ;  /* 0x0000001134347220 */ /* 0x080fe20000410000 */
[--C-:B------:R-:W-:Y:S01]  /*12ba0*/  HSET2.LE.AND R8, R9, R0.reuse, PT ;  /* 0x0000000009087233 */ /* 0x100fe20003803000 */
[----:B------:R-:W-:Y:S01]  /*12bb0*/  FMUL.FTZ R53, R53, R17 ;  /* 0x0000001135357220 */ /* 0x000fe20000410000 */
[----:B------:R-:W-:Y:S01]  /*12bc0*/  F2FP.BF16.F32.PACK_AB R9, R196, R193 ;  /* 0x000000c1c409723e */ /* 0x000fe200000010ff */
[-C--:B----4-:R-:W-:Y:S01]  /*12bd0*/  FMUL.FTZ R140, R140, R15.reuse ;  /* 0x0000000f8c8c7220 */ /* 0x090fe20000410000 */
[----:B------:R-:W-:Y:S01]  /*12be0*/  F2FP.BF16.F32.PACK_AB R3, R240, R200 ;  /* 0x000000c8f003723e */ /* 0x000fe200000010ff */
[----:B------:R-:W-:Y:S01]  /*12bf0*/  FMUL.FTZ R141, R141, R15 ;  /* 0x0000000f8d8d7220 */ /* 0x000fe20000410000 */
[----:B------:R-:W-:Y:S01]  /*12c00*/  LOP3.LUT R4, R4, R5, RZ, 0xc0, !PT ;  /* 0x0000000504047212 */ /* 0x000fe200078ec0ff */
[----:B------:R-:W-:Y:S01]  /*12c10*/  FMUL.FTZ R148, R148, R15 ;  /* 0x0000000f94947220 */ /* 0x000fe20000410000 */
[----:B------:R-:W-:Y:S01]  /*12c20*/  LOP3.LUT R5, R8, R9, RZ, 0xc0, !PT ;  /* 0x0000000908057212 */ /* 0x000fe200078ec0ff */
[----:B------:R-:W-:Y:S01]  /*12c30*/  FMUL.FTZ R149, R149, R15 ;  /* 0x0000000f95957220 */ /* 0x000fe20000410000 */
[--C-:B------:R-:W-:Y:S01]  /*12c40*/  HSET2.LE.AND R11, R11, R0.reuse, PT ;  /* 0x000000000b0b7233 */ /* 0x100fe20003803000 */
[----:B------:R-:W-:Y:S01]  /*12c50*/  FMUL.FTZ R64, R64, R17 ;  /* 0x0000001140407220 */ /* 0x000fe20000410000 */
[----:B------:R-:W-:Y:S01]  /*12c60*/  LOP3.LUT R7, R2, R3, RZ, 0xc0, !PT ;  /* 0x0000000302077212 */ /* 0x000fe200078ec0ff */
[-C--:B------:R-:W-:Y:S01]  /*12c70*/  FMUL.FTZ R50, R50, R16.reuse ;  /* 0x0000001032327220 */ /* 0x080fe20000410000 */
[----:B------:R-:W-:Y:S01]  /*12c80*/  F2FP.BF16.F32.PACK_AB R8, R182, R189 ;  /* 0x000000bdb608723e */ /* 0x000fe200000010ff */
[----:B------:R-:W-:Y:S01]  /*12c90*/  FMUL.FTZ R51, R51, R16 ;  /* 0x0000001033337220 */ /* 0x000fe20000410000 */
[--C-:B------:R-:W-:Y:S01]  /*12ca0*/  HSET2.LE.AND R9, R10, R0.reuse, PT ;  /* 0x000000000a097233 */ /* 0x100fe20003803000 */
[-C--:B------:R-:W-:Y:S01]  /*12cb0*/  FMUL.FTZ R65, R65, R17.reuse ;  /* 0x0000001141417220 */ /* 0x080fe20000410000 */
[----:B------:R-:W-:Y:S01]  /*12cc0*/  F2FP.BF16.F32.PACK_AB R20, R202, R132 ;  /* 0x00000084ca14723e */ /* 0x000fe200000010ff */
[C---:B--2---:R-:W-:Y:S01]  /*12cd0*/  HMMA.16816.F32.BF16 R204, R4.reuse, R172, R36 ;  /* 0x000000ac04cc723c */ /* 0x044fe20000041824 */
[--C-:B------:R-:W-:Y:S01]  /*12ce0*/  HSET2.LE.AND R2, R28, R0.reuse, PT ;  /* 0x000000001c027233 */ /* 0x100fe20003803000 */
[----:B------:R-:W-:Y:S01]  /*12cf0*/  LDSM.16.MT88.4 R36, [R218+0xb000] ;  /* 0x00b00000da24783b */ /* 0x000fe20000004200 */
[----:B------:R-:W-:Y:S01]  /*12d00*/  HSET2.LE.AND R21, R21, R0, PT ;  /* 0x0000000015157233 */ /* 0x000fe20003803000 */
[----:B------:R-:W-:Y:S01]  /*12d10*/  FMUL.FTZ R68, R68, R17 ;  /* 0x0000001144447220 */ /* 0x000fe20000410000 */
[----:B------:R-:W-:Y:S01]  /*12d20*/  F2FP.BF16.F32.PACK_AB R3, R241, R198 ;  /* 0x000000c6f103723e */ /* 0x000fe200000010ff */
[C---:B---3--:R-:W-:Y:S01]  /*12d30*/  HMMA.16816.F32.BF16 R144, R4.reuse, R24, R144 ;  /* 0x000000180490723c */ /* 0x048fe20000041890 */
[----:B------:R-:W-:Y:S01]  /*12d40*/  F2FP.BF16.F32.PACK_AB R22, R191, R242 ;  /* 0x000000f2bf16723e */ /* 0x000fe200000010ff */
[----:B------:R-:W-:Y:S01]  /*12d50*/  LDSM.16.MT88.4 R28, [R217+0xb000] ;  /* 0x00b00000d91c783b */ /* 0x000fe20000004200 */
[----:B------:R-:W-:Y:S01]  /*12d60*/  LOP3.LUT R11, R11, R8, RZ, 0xc0, !PT ;  /* 0x000000080b0b7212 */ /* 0x000fe200078ec0ff */
[----:B------:R-:W-:Y:S01]  /*12d70*/  FMUL.FTZ R54, R54, R16 ;  /* 0x0000001036367220 */ /* 0x000fe20000410000 */
[----:B------:R-:W-:Y:S01]  /*12d80*/  LOP3.LUT R8, R9, R20, RZ, 0xc0, !PT ;  /* 0x0000001409087212 */ /* 0x000fe200078ec0ff */
[----:B------:R-:W-:Y:S01]  /*12d90*/  HMMA.16816.F32.BF16 R152, R4, R26, R152 ;  /* 0x0000001a0498723c */ /* 0x000fe20000041898 */
[----:B------:R-:W-:Y:S01]  /*12da0*/  LOP3.LUT R10, R2, R3, RZ, 0xc0, !PT ;  /* 0x00000003020a7212 */ /* 0x000fe200078ec0ff */
[----:B------:R-:W-:Y:S01]  /*12db0*/  FMUL.FTZ R55, R55, R16 ;  /* 0x0000001037377220 */ /* 0x000fe20000410000 */
[----:B------:R-:W-:Y:S01]  /*12dc0*/  LOP3.LUT R9, R21, R22, RZ, 0xc0, !PT ;  /* 0x0000001615097212 */ /* 0x000fe200078ec0ff */
[-C--:B------:R-:W-:Y:S01]  /*12dd0*/  FMUL.FTZ R69, R69, R17.reuse ;  /* 0x0000001145457220 */ /* 0x080fe20000410000 */
[----:B------:R-:W-:Y:S01]  /*12de0*/  LDSM.16.MT88.4 R20, [R213+0xb000] ;  /* 0x00b00000d514783b */ /* 0x000fe20000004200 */
[-C--:B------:R-:W-:Y:S01]  /*12df0*/  FMUL.FTZ R80, R80, R17.reuse ;  /* 0x0000001150507220 */ /* 0x080fe20000410000 */
[-C--:B------:R-:W-:Y:S01]  /*12e00*/  FMUL.FTZ R81, R81, R17.reuse ;  /* 0x0000001151517220 */ /* 0x080fe20000410000 */
[-C--:B------:R-:W-:Y:S01]  /*12e10*/  FMUL.FTZ R66, R66, R16.reuse ;  /* 0x0000001042427220 */ /* 0x080fe20000410000 */
[-C--:B------:R-:W-:Y:S01]  /*12e20*/  FMUL.FTZ R67, R67, R16.reuse ;  /* 0x0000001043437220 */ /* 0x080fe20000410000 */
[C---:B------:R-:W-:Y:S01]  /*12e30*/  HMMA.16816.F32.BF16 R248, R8.reuse, R24, R140 ;  /* 0x0000001808f8723c */ /* 0x040fe2000004188c */
[----:B------:R-:W1:Y:S01]  /*12e40*/  LDSM.16.MT88.4 R140, [R218+0xa000] ;  /* 0x00a00000da8c783b */ /* 0x000e620000004200 */
        /* <DEDUP_REMOVED lines=38> */
[----:B------:R-:W-:Y:S01]  /*130b0*/  LOP3.LUT R2, R139, UR31, R178, 0x96, !PT ;  /* 0x0000001f8b027c12 */ /* 0x000fe2000f8e96b2 */
[C---:B------:R-:W-:Y:S01]  /*130c0*/  HMMA.16816.F32.BF16 R48, R4.reuse, R174, R48 ;  /* 0x000000ae0430723c */ /* 0x040fe20000041830 */
[----:B------:R-:W-:Y:S01]  /*130d0*/  UIADD3 UR4, UR29, 0x646e171e, URZ ;  /* 0x646e171e1d047890 */ /* 0x000fe2000fffe03f */
        /* <DEDUP_REMOVED lines=9> */
[----:B------:R-:W-:Y:S01]  /*13170*/  IMAD.WIDE.U32 R2, R2, -0x2daee0ad, RZ ;  /* 0xd2511f5302027825 */ /* 0x000fe200078e00ff */
[C---:B------:R-:W-:Y:S03]  /*13180*/  HMMA.16816.F32.BF16 R64, R4.reuse, R142, R64 ;  /* 0x0000008e0440723c */ /* 0x040fe60000041840 */
[-C--:B------:R-:W-:Y:S01]  /*13190*/  FMUL.FTZ R60, R60, R15.reuse ;  /* 0x0000000f3c3c7220 */ /* 0x080fe20000410000 */
[-C--:B------:R-:W-:Y:S01]  /*131a0*/  FMUL.FTZ R61, R61, R15.reuse ;  /* 0x0000000f3d3d7220 */ /* 0x080fe20000410000 */
[-C--:B------:R-:W-:Y:S01]  /*131b0*/  FMUL.FTZ R62, R62, R14.reuse ;  /* 0x0000000e3e3e7220 */ /* 0x080fe20000410000 */
[-C--:B------:R-:W-:Y:S01]  /*131c0*/  FMUL.FTZ R63, R63, R14.reuse ;  /* 0x0000000e3f3f7220 */ /* 0x080fe20000410000 */
[-C--:B------:R-:W-:Y:S01]  /*131d0*/  FMUL.FTZ R72, R72, R15.reuse ;  /* 0x0000000f48487220 */ /* 0x080fe20000410000 */
[C---:B--2---:R-:W-:Y:S01]  /*131e0*/  HMMA.16816.F32.BF16 R68, R4.reuse, R24, R68 ;  /* 0x000000180444723c */ /* 0x044fe20000041844 */
[----:B------:R-:W-:Y:S01]  /*131f0*/  FMUL.FTZ R73, R73, R15 ;  /* 0x0000000f49497220 */ /* 0x000fe20000410000 */
[-C--:B------:R-:W-:Y:S01]  /*13200*/  FMUL.FTZ R74, R74, R14.reuse ;  /* 0x0000000e4a4a7220 */ /* 0x080fe20000410000 */
[-C--:B------:R-:W-:Y:S01]  /*13210*/  FMUL.FTZ R75, R75, R14.reuse ;  /* 0x0000000e4b4b7220 */ /* 0x080fe20000410000 */
[----:B------:R-:W-:Y:S01]  /*13220*/  MOV R148, R197 ;  /* 0x000000c500947202 */ /* 0x000fe20000000f00 */
[-C--:B------:R-:W-:Y:S01]  /*13230*/  FMUL.FTZ R76, R76, R15.reuse ;  /* 0x0000000f4c4c7220 */ /* 0x080fe20000410000 */
[C---:B------:R-:W-:Y:S01]  /*13240*/  HMMA.16816.F32.BF16 R80, R4.reuse, R26, R80 ;  /* 0x0000001a0450723c */ /* 0x040fe20000041850 */
[----:B------:R-:W-:Y:S01]  /*13250*/  FMUL.FTZ R77, R77, R15 ;  /* 0x0000000f4d4d7220 */ /* 0x000fe20000410000 */
[-C--:B------:R-:W-:Y:S01]  /*13260*/  FMUL.FTZ R78, R78, R14.reuse ;  /* 0x0000000e4e4e7220 */ /* 0x080fe20000410000 */
[----:B------:R-:W-:Y:S01]  /*13270*/  FMUL.FTZ R79, R79, R14 ;  /* 0x0000000e4f4f7220 */ /* 0x000fe20000410000 */
[----:B------:R-:W-:Y:S01]  /*13280*/  MOV R149, R195 ;  /* 0x000000c300957202 */ /* 0x000fe20000000f00 */
[-C--:B------:R-:W-:Y:S01]  /*13290*/  FMUL.FTZ R40, R40, R15.reuse ;  /* 0x0000000f28287220 */ /* 0x080fe20000410000 */
[C---:B------:R-:W-:Y:S01]  /*132a0*/  HMMA.16816.F32.BF16 R84, R4.reuse, R20, R84 ;  /* 0x000000140454723c */ /* 0x040fe20000041854 */
[----:B------:R-:W-:Y:S01]  /*132b0*/  MOV R150, R194 ;  /* 0x000000c200967202 */ /* 0x000fe20000000f00 */
[----:B------:R-:W-:Y:S01]  /*132c0*/  FMUL.FTZ R41, R41, R15 ;  /* 0x0000000f29297220 */ /* 0x000fe20000410000 */
[----:B------:R-:W-:Y:S01]  /*132d0*/  MOV R151, R193 ;  /* 0x000000c100977202 */ /* 0x000fe20000000f00 */
        /* <DEDUP_REMOVED lines=38> */
[----:B------:R-:W-:Y:S01]  /*13540*/  HMMA.16816.F32.BF16 R184, R4, R30, R168 ;  /* 0x0000001e04b8723c */ /* 0x000fe200000418a8 */
[-C--:B------:R-:W-:Y:S01]  /*13550*/  FMUL.FTZ R130, R130, R14.reuse ;  /* 0x0000000e82827220 */ /* 0x080fe20000410000 */
[----:B------:R-:W-:-:S04]  /*13560*/  FMUL.FTZ R131, R131, R14 ;  /* 0x0000000e83837220 */ /* 0x000fc80000410000 */
[C---:B------:R-:W-:Y:S01]  /*13570*/  HMMA.16816.F32.BF16 R88, R8.reuse, R20, R88 ;  /* 0x000000140858723c */ /* 0x040fe20000041858 */
[----:B------:R-:W-:Y:S01]  /*13580*/  MOV R6, R192 ;  /* 0x000000c000067202 */ /* 0x000fe20000000f00 */
[--C-:B------:R-:W-:Y:S01]  /*13590*/  FFMA.FTZ R5, R228, UR32, -R13.reuse ;  /* 0x00000020e4057c23 */ /* 0x100fe2000801080d */
[----:B------:R-:W-:Y:S02]  /*135a0*/  MOV R7, R198 ;  /* 0x000000c600077202 */ /* 0x000fe40000000f00 */
[----:B------:R-:W-:Y:S01]  /*135b0*/  MOV R228, R6 ;  /* 0x0000000600e47202 */ /* 0x000fe20000000f00 */
[C---:B------:R-:W-:Y:S01]  /*135c0*/  HMMA.16816.F32.BF16 R176, R8.reuse, R22, R92 ;  /* 0x0000001608b0723c */ /* 0x040fe2000004185c */
[----:B------:R-:W-:Y:S01]  /*135d0*/  LOP3.LUT R4, R3, UR4, R180, 0x96, !PT ;  /* 0x0000000403047c12 */ /* 0x000fe2000f8e96b4 */
[----:B------:R1:W-:Y:S01]  /*135e0*/  MUFU.EX2 R181, R5 ;  /* 0x0000000500b57308 */ /* 0x0003e20000000800 */
[C---:B------:R-:W-:Y:S01]  /*135f0*/  LOP3.LUT R6, R2.reuse, 0xffff, RZ, 0xc0, !PT ;  /* 0x0000ffff02067812 */ /* 0x040fe200078ec0ff */
[--C-:B------:R-:W-:Y:S01]  /*13600*/  FFMA.FTZ R3, R211, UR32, -R13.reuse ;  /* 0x00000020d3037c23 */ /* 0x100fe2000801080d */
[----:B------:R-:W-:Y:S01]  /*13610*/  MOV R211, R7 ;  /* 0x0000000700d37202 */ /* 0x000fe20000000f00 */
[C---:B------:R-:W-:Y:S01]  /*13620*/  HMMA.16816.F32.BF16 R72, R8.reuse, R24, R72 ;  /* 0x000000180848723c */ /* 0x040fe20000041848 */
[----:B------:R-:W-:Y:S01]  /*13630*/  LOP3.LUT R7, R2, 0xff, RZ, 0xc0, !PT ;  /* 0x000000ff02077812 */ /* 0x000fe200078ec0ff */
[----:B------:R-:W-:Y:S01]  /*13640*/  FFMA.FTZ R21, R230, UR32, -R12 ;  /* 0x00000020e6157c23 */ /* 0x000fe2000801080c */
[--C-:B------:R-:W-:Y:S01]  /*13650*/  SHF.R.U32.HI R20, RZ, 0x10, R2.reuse ;  /* 0x00000010ff147819 */ /* 0x100fe20000011602 */
[----:B------:R2:W-:Y:S01]  /*13660*/  MUFU.EX2 R180, R3 ;  /* 0x0000000300b47308 */ /* 0x0005e20000000800 */
[----:B------:R-:W-:Y:S01]  /*13670*/  SHF.R.U32.HI R22, RZ, 0x18, R2 ;  /* 0x00000018ff167819 */ /* 0x000fe20000011602 */
[--C-:B------:R-:W-:Y:S01]  /*13680*/  FFMA.FTZ R2, R208, UR32, -R13.reuse ;  /* 0x00000020d0027c23 */ /* 0x100fe2000801080d */
[----:B------:R-:W-:Y:S01]  /*13690*/  MOV R171, R196 ;  /* 0x000000c400ab7202 */ /* 0x000fe20000000f00 */
[----:B------:R-:W-:Y:S01]  /*136a0*/  FFMA.FTZ R24, R236, UR32, -R13 ;  /* 0x00000020ec187c23 */ /* 0x000fe2000801080d */
[C---:B------:R-:W-:Y:S01]  /*136b0*/  HMMA.16816.F32.BF16 R196, R8.reuse, R142, R60 ;  /* 0x0000008e08c4723c */ /* 0x040fe2000004183c */
[--C-:B------:R-:W-:Y:S01]  /*136c0*/  FFMA.FTZ R23, R229, UR32, -R12.reuse ;  /* 0x00000020e5177c23 */ /* 0x100fe2000801080c */
[----:B------:R-:W-:Y:S01]  /*136d0*/  MOV R170, R202 ;  /* 0x000000ca00aa7202 */ /* 0x000fe20000000f00 */
[----:B------:R3:W4:Y:S01]  /*136e0*/  MUFU.EX2 R139, R2 ;  /* 0x00000002008b7308 */ /* 0x0007220000000800 */
[----:B-1----:R-:W-:Y:S01]  /*136f0*/  FFMA.FTZ R5, R210, UR32, -R12 ;  /* 0x00000020d2057c23 */ /* 0x002fe2000801080c */
[----:B------:R-:W-:Y:S01]  /*13700*/  LOP3.LUT R13, R4, 0xff, RZ, 0xc0, !PT ;  /* 0x000000ff040d7812 */ /* 0x000fe200078ec0ff */
[----:B------:R-:W-:Y:S01]  /*13710*/  HMMA.16816.F32.BF16 R192, R8, R26, R76 ;  /* 0x0000001a08c0723c */ /* 0x000fe2000004184c */
[----:B------:R-:W-:Y:S01]  /*13720*/  MOV R142, R137 ;  /* 0x00000089008e7202 */ /* 0x000fe20000000f00 */
[----:B------:R-:W1:Y:S01]  /*13730*/  LDSM.16.MT88.4 R60, [R218+0xa800] ;  /* 0x00a80000da3c783b */ /* 0x000e620000004200 */
[----:B------:R-:W-:-:S02]  /*13740*/  MOV R143, R132 ;  /* 0x00000084008f7202 */ /* 0x000fc40000000f00 */
[----:B------:R5:W-:Y:S01]  /*13750*/  MUFU.EX2 R138, R5 ;  /* 0x00000005008a7308 */ /* 0x000be20000000800 */
[----:B--2---:R-:W-:Y:S01]  /*13760*/  SHF.R.U32.HI R3, RZ, 0x8, R6 ;  /* 0x00000008ff037819 */ /* 0x004fe20000011606 */
[----:B------:R-:W-:Y:S01]  /*13770*/  FFMA.FTZ R6, R209, UR32, -R12 ;  /* 0x00000020d1067c23 */ /* 0x000fe2000801080c */
[----:B------:R-:W-:Y:S01]  /*13780*/  SHF.R.U32.HI R12, RZ, 0x18, R4 ;  /* 0x00000018ff0c7819 */ /* 0x000fe20000011604 */
[C---:B------:R-:W-:Y:S01]  /*13790*/  HMMA.16816.F32.BF16 R40, R8.reuse, R172, R40 ;  /* 0x000000ac0828723c */ /* 0x040fe20000041828 */
[----:B------:R-:W-:Y:S01]  /*137a0*/  PRMT R3, R7, 0x5410, R3 ;  /* 0x0000541007037816 */ /* 0x000fe20000000003 */
[----:B------:R-:W2:Y:S01]  /*137b0*/  LDSM.16.MT88.4 R76, [R217+0xa800] ;  /* 0x00a80000d94c783b */ /* 0x000ea20000004200 */
[----:B------:R-:W-:Y:S01]  /*137c0*/  LOP3.LUT R7, R20, 0xff, RZ, 0xc0, !PT ;  /* 0x000000ff14077812 */ /* 0x000fe200078ec0ff */
[----:B------:R4:W4:Y:S01]  /*137d0*/  MUFU.EX2 R137, R6 ;  /* 0x0000000600897308 */ /* 0x0009220000000800 */
[----:B---3--:R-:W-:Y:S01]  /*137e0*/  LOP3.LUT R2, R4, 0xffff, RZ, 0xc0, !PT ;  /* 0x0000ffff04027812 */ /* 0x008fe200078ec0ff */
[----:B------:R-:W-:Y:S01]  /*137f0*/  HMMA.16816.F32.BF16 R104, R8, R32, R104 ;  /* 0x000000200868723c */ /* 0x000fe20000041868 */
[----:B------:R-:W-:Y:S01]  /*13800*/  HSET2.LE.AND R3, R3, R0, PT ;  /* 0x0000000003037233 */ /* 0x000fe20003803000 */
[----:B------:R-:W-:Y:S01]  /*13810*/  LDSM.16.MT88.4 R92, [R213+0xb800] ;  /* 0x00b80000d55c783b */ /* 0x000fe20000004200 */
[----:B------:R-:W-:-:S02]  /*13820*/  MOV R210, R170 ;  /* 0x000000aa00d27202 */ /* 0x000fc40000000f00 */
[----:B------:R-:W-:Y:S01]  /*13830*/  MOV R230, R171 ;  /* 0x000000ab00e67202 */ /* 0x000fe20000000f00 */
[----:B------:R-:W3:Y:S01]  /*13840*/  MUFU.EX2 R132, R24 ;  /* 0x0000001800847308 */ /* 0x000ee20000000800 */
[----:B-----5:R-:W-:Y:S01]  /*13850*/  SHF.R.U32.HI R5, RZ, 0x10, R4 ;  /* 0x00000010ff057819 */ /* 0x020fe20000011604 */
[C---:B------:R-:W-:Y:S01]  /*13860*/  HMMA.16816.F32.BF16 R164, R8.reuse, R28, R164 ;  /* 0x0000001c08a4723c */ /* 0x040fe200000418a4 */
[----:B------:R-:W-:Y:S01]  /*13870*/  PRMT R4, R7, 0x5410, R22 ;  /* 0x0000541007047816 */ /* 0x000fe20000000016 */
[----:B------:R-:W-:Y:S01]  /*13880*/  FFMA.FTZ R7, R235, UR32, -R19 ;  /* 0x00000020eb077c23 */ /* 0x000fe20008010813 */
[----:B------:R-:W-:Y:S02]  /*13890*/  LOP3.LUT R5, R5, 0xff, RZ, 0xc0, !PT ;  /* 0x000000ff05057812 */ /* 0x000fe400078ec0ff */
[----:B------:R-:W-:Y:S01]  /*138a0*/  MOV R168, R200 ;  /* 0x000000c800a87202 */ /* 0x000fe20000000f00 */
[----:B------:R-:W-:Y:S01]  /*138b0*/  MUFU.EX2 R27, R21 ;  /* 0x00000015001b7308 */ /* 0x000fe20000000800 */
[----:B----4-:R-:W-:Y:S01]  /*138c0*/  SHF.R.U32.HI R6, RZ, 0x8, R2 ;  /* 0x00000008ff067819 */ /* 0x010fe20000011602 */
[----:B------:R-:W-:Y:S01]  /*138d0*/  HMMA.16816.F32.BF16 R56, R8, R140, R56 ;  /* 0x0000008c0838723c */ /* 0x000fe20000041838 */
[----:B------:R-:W-:-:S02]  /*138e0*/  F2FP.BF16.F32.PACK_AB R2, R139, R180 ;  /* 0x000000b48b02723e */ /* 0x000fc400000010ff */
[----:B------:R-:W-:Y:S02]  /*138f0*/  PRMT R6, R13, 0x5410, R6 ;  /* 0x000054100d067816 */ /* 0x000fe40000000006 */
[----:B------:R-:W-:Y:S01]  /*13900*/  LOP3.LUT R170, R3, R2, RZ, 0xc0, !PT ;  /* 0x0000000203aa7212 */ /* 0x000fe200078ec0ff */
[----:B------:R4:W5:Y:S01]  /*13910*/  MUFU.EX2 R26, R23 ;  /* 0x00000017001a7308 */ /* 0x0009620000000800 */
[--C-:B------:R-:W-:Y:S01]  /*13920*/  HSET2.LE.AND R2, R4, R0.reuse, PT ;  /* 0x0000000004027233 */ /* 0x100fe20003803000 */
[----:B------:R-:W-:Y:S01]  /*13930*/  FFMA.FTZ R4, R232, UR32, -R18 ;  /* 0x00000020e8047c23 */ /* 0x000fe20008010812 */
[----:B------:R-:W-:Y:S01]  /*13940*/  F2FP.BF16.F32.PACK_AB R3, R137, R138 ;  /* 0x0000008a8903723e */ /* 0x000fe200000010ff */
[C---:B------:R-:W-:Y:S01]  /*13950*/  HMMA.16816.F32.BF16 R116, R8.reuse, R36, R116 ;  /* 0x000000240874723c */ /* 0x040fe20000041874 */
[----:B------:R-:W-:Y:S02]  /*13960*/  PRMT R5, R5, 0x5410, R12 ;  /* 0x0000541005057816 */ /* 0x000fe4000000000c */
[----:B------:R-:W-:Y:S01]  /*13970*/  LOP3.LUT R171, R2, R3, RZ, 0xc0, !PT ;  /* 0x0000000302ab7212 */ /* 0x000fe200078ec0ff */
[----:B------:R-:W-:Y:S01]  /*13980*/  MUFU.EX2 R25, R4 ;  /* 0x0000000400197308 */ /* 0x000fe20000000800 */
[----:B------:R-:W-:Y:S01]  /*13990*/  HSET2.LE.AND R2, R6, R0, PT ;  /* 0x0000000006027233 */ /* 0x000fe20003803000 */
[----:B------:R-:W-:Y:S01]  /*139a0*/  HMMA.16816.F32.BF16 R28, R8, R30, R128 ;  /* 0x0000001e081c723c */ /* 0x000fe20000041880 */
[----:B---3--:R-:W-:Y:S01]  /*139b0*/  F2FP.BF16.F32.PACK_AB R3, R132, R181 ;  /* 0x000000b58403723e */ /* 0x008fe200000010ff */
[----:B------:R-:W-:Y:S01]  /*139c0*/  FFMA.FTZ R6, R231, UR32, -R18 ;  /* 0x00000020e7067c23 */ /* 0x000fe20008010812 */
[----:B------:R-:W-:-:S02]  /*139d0*/  MOV R208, R168 ;  /* 0x000000a800d07202 */ /* 0x000fc40000000f00 */
[----:B------:R-:W-:Y:S01]  /*139e0*/  LOP3.LUT R168, R2, R3, RZ, 0xc0, !PT ;  /* 0x0000000302a87212 */ /* 0x000fe200078ec0ff */
[----:B------:R-:W-:Y:S01]  /*139f0*/  MUFU.EX2 R12, R7 ;  /* 0x00000007000c7308 */ /* 0x000fe20000000800 */
[----:B------:R-:W-:Y:S01]  /*13a00*/  MOV R169, R201 ;  /* 0x000000c900a97202 */ /* 0x000fe20000000f00 */
[----:B----4-:R-:W-:Y:S01]  /*13a10*/  LDSM.16.MT88.4 R20, [R217+0xb800] ;  /* 0x00b80000d914783b */ /* 0x010fe20000004200 */
[----:B------:R-:W-:Y:S01]  /*13a20*/  HSET2.LE.AND R2, R5, R0, PT ;  /* 0x0000000005027233 */ /* 0x000fe20003803000 */
[C---:B------:R-:W-:Y:S01]  /*13a30*/  HMMA.16816.F32.BF16 R200, R8.reuse, R174, R44 ;  /* 0x000000ae08c8723c */ /* 0x040fe2000004182c */
[----:B-----5:R-:W-:Y:S01]  /*13a40*/  F2FP.BF16.F32.PACK_AB R3, R26, R27 ;  /* 0x0000001b1a03723e */ /* 0x020fe200000010ff */
[----:B------:R-:W3:Y:S01]  /*13a50*/  LDSM.16.MT88.4 R44, [R215+0xa800] ;  /* 0x00a80000d72c783b */ /* 0x000ee20000004200 */
[----:B------:R-:W-:Y:S02]  /*13a60*/  MOV R236, R169 ;  /* 0x000000a900ec7202 */ /* 0x000fe40000000f00 */
[----:B------:R-:W-:Y:S01]  /*13a70*/  LOP3.LUT R169, R2, R3, RZ, 0xc0, !PT ;  /* 0x0000000302a97212 */ /* 0x000fe200078ec0ff */
[----:B------:R-:W-:Y:S01]  /*13a80*/  FFMA.FTZ R2, R238, UR32, -R18 ;  /* 0x00000020ee027c23 */ /* 0x000fe20008010812 */
[----:B------:R-:W-:Y:S01]  /*13a90*/  LOP3.LUT R3, R183, UR31, R190, 0x96, !PT ;  /* 0x0000001fb7037c12 */ /* 0x000fe2000f8e96be */
[C---:B------:R-:W-:Y:S01]  /*13aa0*/  HMMA.16816.F32.BF16 R172, R8.reuse, R34, R108 ;  /* 0x0000002208ac723c */ /* 0x040fe2000004186c */
[----:B------:R-:W-:Y:S01]  /*13ab0*/  MOV R141, R150 ;  /* 0x00000096008d7202 */ /* 0x000fe20000000f00 */
[----:B------:R4:W-:Y:S01]  /*13ac0*/  MUFU.EX2 R13, R2 ;  /* 0x00000002000d7308 */ /* 0x0009e20000000800 */
[----:B------:R-:W-:Y:S01]  /*13ad0*/  MOV R140, R151 ;  /* 0x00000097008c7202 */ /* 0x000fe20000000f00 */
[----:B------:R-:W-:Y:S01]  /*13ae0*/  LDSM.16.MT88.4 R108, [R215+0xb800] ;  /* 0x00b80000d76c783b */ /* 0x000fe20000004200 */
[----:B------:R-:W-:Y:S01]  /*13af0*/  MOV R209, R149 ;  /* 0x0000009500d17202 */ /* 0x000fe20000000f00 */
[----:B------:R-:W-:Y:S01]  /*13b00*/  HMMA.16816.F32.BF16 R32, R8, R38, R160 ;  /* 0x000000260820723c */ /* 0x000fe200000418a0 */
[----:B------:R-:W-:Y:S01]  /*13b10*/  MOV R229, R148 ;  /* 0x0000009400e57202 */ /* 0x000fe20000000f00 */
[----:B------:R-:W-:Y:S04]  /*13b20*/  LDSM.16.MT88.4 R160, [R218+0xb800] ;  /* 0x00b80000daa0783b */ /* 0x000fe80000004200 */
[----:B------:R-:W5:Y:S01]  /*13b30*/  LDSM.16.MT88.4 R148, [R213+0xa800] ;  /* 0x00a80000d594783b */ /* 0x000f620000004200 */
[--C-:B------:R-:W-:Y:S01]  /*13b40*/  FFMA.FTZ R10, R239, UR32, -R19.reuse ;  /* 0x00000020ef0a7c23 */ /* 0x100fe20008010813 */
[----:B------:R-:W-:Y:S01]  /*13b50*/  FFMA.FTZ R11, R237, UR32, -R19 ;  /* 0x00000020ed0b7c23 */ /* 0x000fe20008010813 */
[----:B-1----:R-:W-:Y:S01]  /*13b60*/  HMMA.16816.F32.BF16 R52, R168, R60, R52 ;  /* 0x0000003ca834723c */ /* 0x002fe20000041834 */
[----:B----4-:R-:W-:-:S03]  /*13b70*/  FFMA.FTZ R2, R233, UR32, -R18 ;  /* 0x00000020e9027c23 */ /* 0x010fc60008010812 */
[----:B------:R-:W-:Y:S02]  /*13b80*/  MUFU.EX2 R10, R10 ;  /* 0x0000000a000a7308 */ /* 0x000fe40000000800 */
[C---:B------:R-:W-:Y:S06]  /*13b90*/  HMMA.16816.F32.BF16 R64, R168.reuse, R62, R64 ;  /* 0x0000003ea840723c */ /* 0x040fec0000041840 */
[C---:B--2---:R-:W-:Y:S01]  /*13ba0*/  HMMA.16816.F32.BF16 R68, R168.reuse, R76, R68 ;  /* 0x0000004ca844723c */ /* 0x044fe20000041844 */
[----:B------:R1:W-:Y:S05]  /*13bb0*/  MUFU.EX2 R24, R2 ;  /* 0x0000000200187308 */ /* 0x0003ea0000000800 */
[C---:B------:R-:W-:Y:S03]  /*13bc0*/  HMMA.16816.F32.BF16 R80, R168.reuse, R78, R80 ;  /* 0x0000004ea850723c */ /* 0x040fe60000041850 */
[----:B------:R2:W4:Y:S03]  /*13bd0*/  MUFU.EX2 R18, R6 ;  /* 0x0000000600127308 */ /* 0x0005260000000800 */
[----:B---3--:R-:W-:Y:S01]  /*13be0*/  HMMA.16816.F32.BF16 R36, R168, R44, R204 ;  /* 0x0000002ca824723c */ /* 0x008fe200000418cc */
[----:B-1----:R-:W-:-:S06]  /*13bf0*/  IMAD.WIDE.U32 R2, R3, -0x2daee0ad, RZ ;  /* 0xd2511f5303027825 */ /* 0x002fcc00078e00ff */
[----:B------:R-:W-:Y:S01]  /*13c00*/  MOV R204, R141 ;  /* 0x0000008d00cc7202 */ /* 0x000fe20000000f00 */
[C---:B------:R-:W-:Y:S01]  /*13c10*/  HMMA.16816.F32.BF16 R48, R168.reuse, R46, R48 ;  /* 0x0000002ea830723c */ /* 0x040fe20000041830 */
[----:B------:R-:W-:Y:S02]  /*13c20*/  MOV R205, R140 ;  /* 0x0000008c00cd7202 */ /* 0x000fe40000000f00 */
[----:B------:R-:W-:Y:S02]  /*13c30*/  SHF.R.U32.HI R8, RZ, 0x10, R2 ;  /* 0x00000010ff087819 */ /* 0x000fe40000011602 */
[----:B------:R-:W-:Y:S01]  /*13c40*/  LOP3.LUT R4, R3, UR4, R188, 0x96, !PT ;  /* 0x0000000403047c12 */ /* 0x000fe2000f8e96bc */
[----:B--2---:R-:W-:Y:S01]  /*13c50*/  FFMA.FTZ R6, R234, UR32, -R19 ;  /* 0x00000020ea067c23 */ /* 0x004fe20008010813 */
[C---:B------:R-:W-:Y:S01]  /*13c60*/  LOP3.LUT R3, R2.reuse, 0xffff, RZ, 0xc0, !PT ;  /* 0x0000ffff02037812 */ /* 0x040fe200078ec0ff */
[----:B-----5:R-:W-:Y:S01]  /*13c70*/  HMMA.16816.F32.BF16 R144, R168, R148, R144 ;  /* 0x00000094a890723c */ /* 0x020fe20000041890 */
[----:B------:R-:W-:-:S02]  /*13c80*/  LOP3.LUT R9, R2, 0xff, RZ, 0xc0, !PT ;  /* 0x000000ff02097812 */ /* 0x000fc400078ec0ff */
[----:B------:R-:W-:Y:S02]  /*13c90*/  SHF.R.U32.HI R5, RZ, 0x18, R2 ;  /* 0x00000018ff057819 */ /* 0x000fe40000011602 */
[----:B------:R-:W-:Y:S01]  /*13ca0*/  LOP3.LUT R2, R8, 0xff, RZ, 0xc0, !PT ;  /* 0x000000ff08027812 */ /* 0x000fe200078ec0ff */
[C---:B------:R-:W-:Y:S01]  /*13cb0*/  HMMA.16816.F32.BF16 R152, R168.reuse, R150, R152 ;  /* 0x00000096a898723c */ /* 0x040fe20000041898 */
[----:B------:R1:W2:Y:S01]  /*13cc0*/  MUFU.EX2 R8, R6 ;  /* 0x0000000600087308 */ /* 0x0002a20000000800 */
[----:B------:R-:W-:Y:S02]  /*13cd0*/  SHF.R.U32.HI R3, RZ, 0x8, R3 ;  /* 0x00000008ff037819 */ /* 0x000fe40000011603 */
[----:B------:R-:W-:Y:S02]  /*13ce0*/  PRMT R7, R2, 0x5410, R5 ;  /* 0x0000541002077816 */ /* 0x000fe40000000005 */
[----:B------:R-:W-:Y:S01]  /*13cf0*/  LOP3.LUT R2, R4, 0xffff, RZ, 0xc0, !PT ;  /* 0x0000ffff04027812 */ /* 0x000fe200078ec0ff */
[----:B------:R-:W-:Y:S01]  /*13d00*/  HMMA.16816.F32.BF16 R84, R168, R92, R84 ;  /* 0x0000005ca854723c */ /* 0x000fe20000041854 */
[----:B------:R-:W-:-:S02]  /*13d10*/  PRMT R9, R9, 0x5410, R3 ;  /* 0x0000541009097816 */ /* 0x000fc40000000003 */
[----:B------:R-:W-:Y:S02]  /*13d20*/  LOP3.LUT R5, R4, 0xff, RZ, 0xc0, !PT ;  /* 0x000000ff04057812 */ /* 0x000fe400078ec0ff */
[----:B------:R-:W-:Y:S01]  /*13d30*/  SHF.R.U32.HI R3, RZ, 0x18, R4 ;  /* 0x00000018ff037819 */ /* 0x000fe20000011604 */
[C---:B------:R-:W-:Y:S01]  /*13d40*/  HMMA.16816.F32.BF16 R96, R168.reuse, R94, R96 ;  /* 0x0000005ea860723c */ /* 0x040fe20000041860 */
[----:B------:R-:W-:Y:S02]  /*13d50*/  MOV R207, R142 ;  /* 0x0000008e00cf7202 */ /* 0x000fe40000000f00 */
[----:B------:R-:W-:Y:S02]  /*13d60*/  MOV R206, R143 ;  /* 0x0000008f00ce7202 */ /* 0x000fe40000000f00 */
[----:B-1----:R-:W-:Y:S01]  /*13d70*/  SHF.R.U32.HI R6, RZ, 0x8, R2 ;  /* 0x00000008ff067819 */ /* 0x002fe20000011602 */
[----:B------:R-:W-:Y:S01]  /*13d80*/  HMMA.16816.F32.BF16 R100, R168, R108, R100 ;  /* 0x0000006ca864723c */ /* 0x000fe20000041864 */
[----:B------:R-:W-:-:S02]  /*13d90*/  SHF.R.U32.HI R2, RZ, 0x10, R4 ;  /* 0x00000010ff027819 */ /* 0x000fc40000011604 */
[----:B------:R-:W-:Y:S02]  /*13da0*/  PRMT R4, R5, 0x5410, R6 ;  /* 0x0000541005047816 */ /* 0x000fe40000000006 */
[----:B------:R-:W-:Y:S01]  /*13db0*/  LOP3.LUT R2, R2, 0xff, RZ, 0xc0, !PT ;  /* 0x000000ff02027812 */ /* 0x000fe200078ec0ff */
[C---:B------:R-:W-:Y:S02]  /*13dc0*/  HMMA.16816.F32.BF16 R112, R168.reuse, R110, R112 ;  /* 0x0000006ea870723c */ /* 0x040fe40000041870 */
[--C-:B------:R-:W-:Y:S02]  /*13dd0*/  HSET2.LE.AND R4, R4, R0.reuse, PT ;  /* 0x0000000004047233 */ /* 0x100fe40003803000 */
[----:B------:R-:W-:Y:S02]  /*13de0*/  PRMT R5, R2, 0x5410, R3 ;  /* 0x0000541002057816 */ /* 0x000fe40000000003 */
[--C-:B------:R-:W-:Y:S01]  /*13df0*/  HSET2.LE.AND R3, R7, R0.reuse, PT ;  /* 0x0000000007037233 */ /* 0x100fe20003803000 */
[----:B------:R-:W-:Y:S01]  /*13e00*/  HMMA.16816.F32.BF16 R156, R168, R160, R156 ;  /* 0x000000a0a89c723c */ /* 0x000fe2000004189c */
[----:B------:R-:W1:Y:S01]  /*13e10*/  MUFU.EX2 R7, R11 ;  /* 0x0000000b00077308 */ /* 0x000e620000000800 */
[----:B------:R-:W-:-:S02]  /*13e20*/  HSET2.LE.AND R2, R9, R0, PT ;  /* 0x0000000009027233 */ /* 0x000fc40003803000 */
[----:B------:R-:W-:Y:S02]  /*13e30*/  HSET2.LE.AND R5, R5, R0, PT ;  /* 0x0000000005057233 */ /* 0x000fe40003803000 */
[----:B----4-:R-:W-:Y:S01]  /*13e40*/  F2FP.BF16.F32.PACK_AB R0, R18, R25 ;  /* 0x000000191200723e */ /* 0x010fe200000010ff */
[C---:B------:R-:W-:Y:S03]  /*13e50*/  HMMA.16816.F32.BF16 R120, R168.reuse, R162, R120 ;  /* 0x000000a2a878723c */ /* 0x040fe60000041878 */
[----:B------:R-:W-:Y:S01]  /*13e60*/  LOP3.LUT R130, R2, R0, RZ, 0xc0, !PT ;  /* 0x0000000002827212 */ /* 0x000fe200078ec0ff */
[----:B------:R-:W-:Y:S01]  /*13e70*/  FFMA.FTZ R2, R209, R14, R242 ;  /* 0x0000000ed1027223 */ /* 0x000fe200000100f2 */
[----:B--2---:R-:W-:Y:S01]  /*13e80*/  F2FP.BF16.F32.PACK_AB R0, R8, R12 ;  /* 0x0000000c0800723e */ /* 0x004fe200000010ff */
[C---:B------:R-:W-:Y:S02]  /*13e90*/  HMMA.16816.F32.BF16 R124, R168.reuse, R20, R124 ;  /* 0x00000014a87c723c */ /* 0x040fe4000004187c */
[----:B------:R-:W-:Y:S01]  /*13ea0*/  FADD.FTZ R6, R191, R2 ;  /* 0x00000002bf067221 */ /* 0x000fe20000010000 */
[----:B------:R-:W-:Y:S01]  /*13eb0*/  LOP3.LUT R131, R3, R0, RZ, 0xc0, !PT ;  /* 0x0000000003837212 */ /* 0x000fe200078ec0ff */
[----:B------:R-:W-:Y:S01]  /*13ec0*/  FFMA.FTZ R3, R207, R15, R206 ;  /* 0x0000000fcf037223 */ /* 0x000fe200000100ce */
[----:B------:R-:W-:Y:S01]  /*13ed0*/  F2FP.BF16.F32.PACK_AB R0, R24, R13 ;  /* 0x0000000d1800723e */ /* 0x000fe200000010ff */
[----:B------:R-:W-:Y:S03]  /*13ee0*/  HMMA.16816.F32.BF16 R168, R168, R22, R184 ;  /* 0x00000016a8a8723c */ /* 0x000fe600000418b8 */
[----:B------:R-:W-:Y:S01]  /*13ef0*/  LOP3.LUT R128, R4, R0, RZ, 0xc0, !PT ;  /* 0x0000000004807212 */ /* 0x000fe200078ec0ff */
[----:B------:R-:W-:Y:S01]  /*13f00*/  FFMA.FTZ R4, R243, R17, R204 ;  /* 0x00000011f3047223 */ /* 0x000fe200000100cc */
[----:B-1----:R-:W-:-:S04]  /*13f10*/  F2FP.BF16.F32.PACK_AB R0, R7, R10 ;  /* 0x0000000a0700723e */ /* 0x002fc800000010ff */
[----:B------:R-:W-:Y:S01]  /*13f20*/  LOP3.LUT R129, R5, R0, RZ, 0xc0, !PT ;  /* 0x0000000005817212 */ /* 0x000fe200078ec0ff */
[----:B------:R-:W-:Y:S01]  /*13f30*/  FFMA.FTZ R0, R252, R16, R205 ;  /* 0x00000010fc007223 */ /* 0x000fe200000100cd */
[----:B------:R-:W-:-:S03]  /*13f40*/  FADD.FTZ R5, R229, R4 ;  /* 0x00000004e5057221 */ /* 0x000fc60000010000 */
        /* <DEDUP_REMOVED lines=45> */
[----:B-1----:R-:W-:-:S15]  /*14220*/  @P0 BRA `(.L_x_1284) ;  /* 0x0000000000040947 */ /* 0x002fde0003800000 */
.L_x_1271:
[----:B------:R-:W-:-:S12]  /*14230*/  UIADD3 UR17, UR37, -0x1, URZ ;  /* 0xffffffff25117890 */ /* 0x000fd8000fffe03f */
.L_x_1284:
[----:B------:R-:W-:-:S13]  /*14240*/  ISETP.LE.AND P0, PT, RZ, UR17, PT ;  /* 0x00000011ff007c0c */ /* 0x000fda000bf03270 */
[----:B------:R-:W-:Y:S05]  /*14250*/  @!P0 BRA `(.L_x_1285) ;  /* 0x0000003000f08947 */ /* 0x000fea0003800000 */
[----:B------:R-:W2:Y:S01]  /*14260*/  LDL.64 R6, [R1+0x18] ;  /* 0x0000180001067983 */ /* 0x000ea20000100a00 */
[----:B------:R-:W-:Y:S01]  /*14270*/  ULDC UR4, c[0x0][0x2d0] ;  /* 0x0000b40000047ab9 */ /* 0x000fe20000000800 */
[----:B------:R-:W-:Y:S02]  /*14280*/  MOV R228, UR22 ;  /* 0x0000001600e47c02 */ /* 0x000fe40008000f00 */
[----:B------:R-:W-:Y:S01]  /*14290*/  MOV R0, 0x7054 ;  /* 0x0000705400007802 */ /* 0x000fe20000000f00 */
[----:B------:R-:W3:Y:S01]  /*142a0*/  LDL.LU R2, [R1+0x14] ;  /* 0x0000140001027983 */ /* 0x000ee20000300800 */
[----:B------:R-:W-:Y:S01]  /*142b0*/  MOV R132, R134 ;  /* 0x0000008600847202 */ /* 0x000fe20000000f00 */
[----:B------:R-:W-:Y:S01]  /*142c0*/  IMAD.MOV.U32 R137, RZ, RZ, R133 ;  /* 0x000000ffff897224 */ /* 0x000fe200078e0085 */
[----:B------:R-:W-:Y:S01]  /*142d0*/  MOV R138, R136 ;  /* 0x00000088008a7202 */ /* 0x000fe20000000f00 */
[----:B------:R-:W4:Y:S01]  /*142e0*/  LDL.LU R4, [R1+0x30] ;  /* 0x0000300001047983 */ /* 0x000f220000300800 */
[----:B------:R-:W-:Y:S01]  /*142f0*/  ULDC UR11, c[0x0][0x2d0] ;  /* 0x0000b400000b7ab9 */ /* 0x000fe20000000800 */
[----:B------:R-:W-:-:S02]  /*14300*/  ULDC.64 UR6, c[0x0][0x248] ;  /* 0x0000920000067ab9 */ /* 0x000fc40000000a00 */
[----:B------:R-:W5:Y:S01]  /*14310*/  LDL.LU R3, [R1+0x34] ;  /* 0x0000340001037983 */ /* 0x000f620000300800 */
[----:B------:R-:W-:Y:S02]  /*14320*/  PRMT R228, R228, R0, UR22 ;  /* 0x00000016e4e47e16 */ /* 0x000fe40008000000 */
[----:B--2---:R-:W-:Y:S01]  /*14330*/  ISETP.GE.AND P3, PT, R6, UR4, PT ;  /* 0x0000000406007c0c */ /* 0x004fe2000bf66270 */
[----:B------:R-:W-:Y:S01]  /*14340*/  ULDC UR4, c[0x0][0x2ec] ;  /* 0x0000bb0000047ab9 */ /* 0x000fe20000000800 */
[C---:B---3--:R-:W-:Y:S02]  /*14350*/  VIADD R244, R2.reuse, 0x4 ;  /* 0x0000000402f47836 */ /* 0x048fe40000000000 */
[----:B------:R-:W-:-:S04]  /*14360*/  IMAD.WIDE.U32 R246, R2, -0x326172a9, RZ ;  /* 0xcd9e8d5702f67825 */ /* 0x000fc800078e00ff */
[----:B------:R-:W-:Y:S01]  /*14370*/  IMAD.WIDE.U32 R244, R244, -0x326172a9, RZ ;  /* 0xcd9e8d57f4f47825 */ /* 0x000fe200078e00ff */
[----:B----4-:R-:W-:-:S04]  /*14380*/  LOP3.LUT R240, R247, R4, RZ, 0x3c, !PT ;  /* 0x00000004f7f07212 */ /* 0x010fc800078e3cff */
[----:B------:R-:W1:Y:S01]  /*14390*/  @!P3 LDC.64 R6, c[0x0][0x220] ;  /* 0x00008800ff06bb82 */ /* 0x000e620000000a00 */
[----:B------:R-:W-:Y:S01]  /*143a0*/  IMAD.MOV.U32 R2, RZ, RZ, R135 ;  /* 0x000000ffff027224 */ /* 0x000fe200078e0087 */
[----:B------:R-:W-:Y:S01]  /*143b0*/  LOP3.LUT R238, R245, R4, RZ, 0x3c, !PT ;  /* 0x00000004f5ee7212 */ /* 0x000fe200078e3cff */
[----:B-----5:R-:W-:-:S05]  /*143c0*/  IMAD.WIDE.U32 R230, R3, -0x2daee0ad, RZ ;  /* 0xd2511f5303e67825 */ /* 0x020fca00078e00ff */
[----:B------:R-:W2:Y:S01]  /*143d0*/  @!P3 LDC.64 R250, c[0x0][0x220] ;  /* 0x00008800fffabb82 */ /* 0x000ea20000000a00 */
[----:B-1----:R1:W-:Y:S04]  /*143e0*/  @!P3 STL.64 [R1], R6 ;  /* 0x000000060100b387 */ /* 0x0023e80000100a00 */
[----:B-1----:R-:W3:Y:S04]  /*143f0*/  LDL.LU.64 R6, [R1+0x38] ;  /* 0x0000380001067983 */ /* 0x002ee80000300a00 */
[----:B------:R-:W4:Y:S01]  /*14400*/  LDL.LU.64 R4, [R1+0x40] ;  /* 0x0000400001047983 */ /* 0x000f220000300a00 */
[----:B------:R-:W-:-:S04]  /*14410*/  IMAD.WIDE.U32 R240, R240, -0x2daee0ad, RZ ;  /* 0xd2511f53f0f07825 */ /* 0x000fc800078e00ff */
[----:B------:R-:W-:-:S04]  /*14420*/  IMAD.WIDE.U32 R238, R238, -0x2daee0ad, RZ ;  /* 0xd2511f53eeee7825 */ /* 0x000fc800078e00ff */
[----:B---3--:R-:W-:Y:S01]  /*14430*/  IMAD.MOV.U32 R249, RZ, RZ, R7 ;  /* 0x000000fffff97224 */ /* 0x008fe200078e0007 */
[----:B----4-:R-:W-:Y:S01]  /*14440*/  MOV R248, R4 ;  /* 0x0000000400f87202 */ /* 0x010fe20000000f00 */
[----:B--2---:R-:W-:Y:S06]  /*14450*/  BRA `(.L_x_1286) ;  /* 0x0000000000c47947 */ /* 0x004fec0003800000 */
.L_x_1288:
        /* <DEDUP_REMOVED lines=17> */
[C---:B-1----:R-:W-:Y:S02]  /*14570*/  @!P3 LEA R182, P6, R3.reuse, R182, 0x1 ;  /* 0x000000b603b6b211 */ /* 0x042fe400078c08ff */
        /* <DEDUP_REMOVED lines=31> */
.L_x_1286:
[----:B--2---:R-:W2:Y:S01]  /*14770*/  LDL R0, [R1+0x10] ;  /* 0x0000100001007983 */ /* 0x004ea20000100800 */
[----:B------:R-:W-:Y:S04]  /*14780*/  DEPBAR.LE SB0, 0x0 ;  /* 0x000080000000791a */ /* 0x000fe80000000000 */
[----:B------:R-:W3:Y:S01]  /*14790*/  LDL R10, [R1] ;  /* 0x00000000010a7983 */ /* 0x000ee20000100800 */
[----:B------:R-:W-:Y:S01]  /*147a0*/  USHF.R.S32.HI UR9, URZ, 0x1f, UR17 ;  /* 0x0000001f3f097899 */ /* 0x000fe20008011411 */
[----:B------:R-:W-:Y:S01]  /*147b0*/  IMAD.U32 R4, RZ, RZ, UR17 ;  /* 0x00000011ff047e24 */ /* 0x000fe2000f8e00ff */
[----:B------:R-:W-:Y:S01]  /*147c0*/  UIMAD UR8, UR12, UR17, URZ ;  /* 0x000000110c0872a4 */ /* 0x000fe2000f8e023f */
[----:B------:R-:W4:Y:S02]  /*147d0*/  LDL R14, [R1+0x4] ;  /* 0x00000400010e7983 */ /* 0x000f240000100800 */
[----:B------:R-:W-:Y:S01]  /*147e0*/  IMAD.WIDE.U32 R4, R4, UR13, R248 ;  /* 0x0000000d04047c25 */ /* 0x000fe2000f8e00f8 */
[----:B------:R-:W-:Y:S01]  /*147f0*/  UIMAD UR8, UR9, UR13, UR8 ;  /* 0x0000000d090872a4 */ /* 0x000fe2000f8e0208 */
[----:B------:R-:W-:Y:S05]  /*14800*/  BAR.SYNC.DEFER_BLOCKING 0x0 ;  /* 0x0000000000007b1d */ /* 0x000fea0000010000 */
[----:B------:R-:W-:Y:S01]  /*14810*/  VIADD R3, R5, UR8 ;  /* 0x0000000805037c36 */ /* 0x000fe20008000000 */
[----:B------:R-:W-:Y:S01]  /*14820*/  @P3 STS.128 [R227+0xa000], RZ ;  /* 0x00a000ffe3003388 */ /* 0x000fe20000000c00 */
[----:B------:R-:W1:Y:S02]  /*14830*/  S2R R133, SR_TID.X ;  /* 0x0000000000857919 */ /* 0x000e640000002100 */
[----:B-1----:R-:W-:Y:S05]  /*14840*/  IMAD.SHL.U32 R133, R133, 0x2, RZ ;  /* 0x0000000285857824 */ /* 0x002fea00078e00ff */
[----:B------:R-:W-:Y:S02]  /*14850*/  LOP3.LUT R133, R133, 0x6, RZ, 0xc0, !PT ;  /* 0x0000000685857812 */ /* 0x000fe400078ec0ff */
[----:B--2---:R-:W-:Y:S02]  /*14860*/  ISETP.GE.AND P2, PT, R0, UR11, PT ;  /* 0x0000000b00007c0c */ /* 0x004fe4000bf46270 */
[C---:B------:R-:W-:Y:S02]  /*14870*/  IADD3 R0, P0, R4.reuse, UR19, RZ ;  /* 0x0000001304007c10 */ /* 0x040fe4000ff1e0ff */
[----:B---3--:R-:W-:Y:S02]  /*14880*/  @!P3 LEA R12, P5, R4, R10, 0x1 ;  /* 0x0000000a040cb211 */ /* 0x008fe400078a08ff */
[----:B------:R-:W-:Y:S02]  /*14890*/  @!P3 LEA R10, P4, R0, R250, 0x1 ;  /* 0x000000fa000ab211 */ /* 0x000fe400078808ff */
[----:B----4-:R-:W-:Y:S02]  /*148a0*/  @!P3 LEA.HI.X R13, R4, R14, R3, 0x1, P5 ;  /* 0x0000000e040db211 */ /* 0x010fe400028f0c03 */
[----:B------:R-:W-:Y:S03]  /*148b0*/  IADD3.X R5, R3, UR18, RZ, P0, !PT ;  /* 0x0000001203057c10 */ /* 0x000fe600087fe4ff */
[----:B------:R-:W1:Y:S01]  /*148c0*/  @!P2 LDC.64 R8, c[0x0][0x220] ;  /* 0x00008800ff08ab82 */ /* 0x000e620000000a00 */
[----:B------:R-:W-:Y:S01]  /*148d0*/  @!PT LDS RZ, [RZ] ;  /* 0x00000000fffff984 */ /* 0x000fe20000000800 */
[----:B------:R-:W-:Y:S01]  /*148e0*/  @!PT LDS RZ, [RZ] ;  /* 0x00000000fffff984 */ /* 0x000fe20000000800 */
[----:B------:R-:W-:Y:S01]  /*148f0*/  @!PT LDS RZ, [RZ] ;  /* 0x00000000fffff984 */ /* 0x000fe20000000800 */
[----:B------:R-:W-:Y:S01]  /*14900*/  @!P3 LDGSTS.E.BYPASS.LTC128B.128 [R227+0xa000], desc[UR20][R12.64] ;  /* 0x0a0000000ce3bfae */ /* 0x000fe2000b901d54 */
[----:B------:R-:W-:Y:S02]  /*14910*/  @!P3 LEA.HI.X R11, R0, R251, R5, 0x1, P4 ;  /* 0x000000fb000bb211 */ /* 0x000fe400020f0c05 */
[----:B------:R-:W-:Y:S01]  /*14920*/  ISETP.LT.AND P4, PT, RZ, UR17, PT ;  /* 0x00000011ff007c0c */ /* 0x000fe2000bf81270 */
[----:B------:R-:W-:Y:S03]  /*14930*/  @P2 STS.128 [R227+0xb000], RZ ;  /* 0x00b000ffe3002388 */ /* 0x000fe60000000c00 */
[----:B------:R-:W2:Y:S01]  /*14940*/  @!P2 LDC.64 R6, c[0x0][0x220] ;  /* 0x00008800ff06ab82 */ /* 0x000ea20000000a00 */
[C---:B-1----:R-:W-:Y:S04]  /*14950*/  @!P2 LEA R8, P1, R4.reuse, R8, 0x1 ;  /* 0x000000080408a211 */ /* 0x042fe800078208ff */
[----:B------:R-:W-:Y:S02]  /*14960*/  @!P2 LEA.HI.X R9, R4, R9, R3, 0x1, P1 ;  /* 0x000000090409a211 */ /* 0x000fe400008f0c03 */
[C---:B--2---:R-:W-:Y:S03]  /*14970*/  @!P2 LEA R6, P0, R0.reuse, R6, 0x1 ;  /* 0x000000060006a211 */ /* 0x044fe600078008ff */
[----:B------:R-:W-:Y:S01]  /*14980*/  @!PT LDS RZ, [RZ] ;  /* 0x00000000fffff984 */ /* 0x000fe20000000800 */
[----:B------:R-:W-:Y:S01]  /*14990*/  @!PT LDS RZ, [RZ] ;  /* 0x00000000fffff984 */ /* 0x000fe20000000800 */
[----:B------:R-:W-:Y:S01]  /*149a0*/  @!PT LDS RZ, [RZ] ;  /* 0x00000000fffff984 */ /* 0x000fe20000000800 */
[----:B------:R-:W-:Y:S01]  /*149b0*/  @!P2 LDGSTS.E.BYPASS.LTC128B.128 [R227+0xb000], desc[UR20][R8.64+0x80] ;  /* 0x0b00008008e3afae */ /* 0x000fe2000b901d54 */
[----:B------:R-:W-:Y:S03]  /*149c0*/  @!P2 LEA.HI.X R7, R0, R7, R5, 0x1, P0 ;  /* 0x000000070007a211 */ /* 0x000fe600000f0c05 */
[----:B------:R-:W-:Y:S01]  /*149d0*/  @P3 STS.128 [R227+0xa800], RZ ;  /* 0x00a800ffe3003388 */ /* 0x000fe20000000c00 */
[----:B------:R-:W-:Y:S03]  /*149e0*/  IMAD.U32 R0, RZ, RZ, UR17 ;  /* 0x00000011ff007e24 */ /* 0x000fe6000f8e00ff */
[----:B------:R-:W-:Y:S01]  /*149f0*/  @!PT LDS RZ, [RZ] ;  /* 0x00000000fffff984 */ /* 0x000fe20000000800 */
[----:B------:R-:W-:Y:S01]  /*14a00*/  @!PT LDS RZ, [RZ] ;  /* 0x00000000fffff984 */ /* 0x000fe20000000800 */
[----:B------:R-:W-:Y:S01]  /*14a10*/  @!PT LDS RZ, [RZ] ;  /* 0x00000000fffff984 */ /* 0x000fe20000000800 */
[----:B------:R-:W-:Y:S01]  /*14a20*/  @!P3 LDGSTS.E.BYPASS.LTC128B.128 [R227+0xa800], desc[UR20][R10.64] ;  /* 0x0a8000000ae3bfae */ /* 0x000fe2000b901d54 */
[----:B------:R-:W-:Y:S03]  /*14a30*/  IMAD R0, R0, 0x20, R133 ;  /* 0x0000002000007824 */ /* 0x000fe600078e0285 */
[----:B------:R-:W-:Y:S01]  /*14a40*/  @P2 STS.128 [R227+0xb800], RZ ;  /* 0x00b800ffe3002388 */ /* 0x000fe20000000c00 */
[C---:B------:R-:W-:Y:S02]  /*14a50*/  VIADD R139, R0.reuse, 0x9 ;  /* 0x00000009008b7836 */ /* 0x040fe40000000000 */
[C---:B------:R-:W-:Y:S01]  /*14a60*/  VIADD R136, R0.reuse, 0x10 ;  /* 0x0000001000887836 */ /* 0x040fe20000000000 */
[----:B------:R-:W-:Y:S01]  /*14a70*/  @!PT LDS RZ, [RZ] ;  /* 0x00000000fffff984 */ /* 0x000fe20000000800 */
[----:B------:R-:W-:Y:S01]  /*14a80*/  @!PT LDS RZ, [RZ] ;  /* 0x00000000fffff984 */ /* 0x000fe20000000800 */
[----:B------:R-:W-:Y:S01]  /*14a90*/  @!PT LDS RZ, [RZ] ;  /* 0x00000000fffff984 */ /* 0x000fe20000000800 */
[----:B------:R1:W-:Y:S01]  /*14aa0*/  @!P2 LDGSTS.E.BYPASS.LTC128B.128 [R227+0xb800], desc[UR20][R6.64+0x80] ;  /* 0x0b80008006e3afae */ /* 0x0003e2000b901d54 */
[C---:B------:R-:W-:Y:S01]  /*14ab0*/  VIADD R135, R0.reuse, 0x11 ;  /* 0x0000001100877836 */ /* 0x040fe20000000000 */
[----:B------:R-:W-:Y:S01]  /*14ac0*/  I2FP.F32.S32 R139, R139 ;  /* 0x0000008b008b7245 */ /* 0x000fe20000201400 */
[C---:B------:R-:W-:Y:S01]  /*14ad0*/  VIADD R134, R0.reuse, 0x18 ;  /* 0x0000001800867836 */ /* 0x040fe20000000000 */
[----:B------:R-:W-:Y:S01]  /*14ae0*/  LDSM.16.M88.4 R32, [R214] ;  /* 0x00000000d620783b */ /* 0x000fe20000000200 */
[----:B------:R-:W-:Y:S02]  /*14af0*/  I2FP.F32.S32 R136, R136 ;  /* 0x0000008800887245 */ /* 0x000fe40000201400 */
[----:B------:R-:W-:Y:S01]  /*14b00*/  I2FP.F32.S32 R135, R135 ;  /* 0x0000008700877245 */ /* 0x000fe20000201400 */
[----:B------:R-:W1:Y:S01]  /*14b10*/  LDSM.16.M88.4 R16, [R212+0x8000] ;  /* 0x00800000d410783b */ /* 0x000e620000000200 */
[----:B------:R-:W-:Y:S03]  /*14b20*/  I2FP.F32.S32 R134, R134 ;  /* 0x0000008600867245 */ /* 0x000fe60000201400 */
        /* <DEDUP_REMOVED lines=11> */
[----:B------:R-:W1:Y:S01]  /*14be0*/  LDSM.16.M88.4 R204, [R220+0x8800] ;  /* 0x00880000dccc783b */ /* 0x000e620000000200 */
        /* <DEDUP_REMOVED lines=8> */
[----:B------:R-:W-:Y:S05]  /*14c70*/  LDSM.16.M88.4 R172, [R221] ;  /* 0x00000000ddac783b */ /* 0x000fea0000000200 */
[-C--:B----4-:R-:W-:Y:S06]  /*14c80*/  HMMA.16816.F32.BF16 R4, R176, R180.reuse, R4 ;  /* 0x000000b4b004723c */ /* 0x090fec0000041804 */
[C---:B-----5:R-:W-:Y:S06]  /*14c90*/  HMMA.16816.F32.BF16 R8, R184.reuse, R180, R8 ;  /* 0x000000b4b808723c */ /* 0x060fec0000041808 */
[-C--:B------:R-:W-:Y:S06]  /*14ca0*/  HMMA.16816.F32.BF16 R12, R184, R182.reuse, R12 ;  /* 0x000000b6b80c723c */ /* 0x080fec000004180c */
[C---:B------:R-:W-:Y:S01]  /*14cb0*/  HMMA.16816.F32.BF16 R16, R176.reuse, R182, R16 ;  /* 0x000000b6b010723c */ /* 0x040fe20000041810 */
[----:B------:R-:W2:Y:S05]  /*14cc0*/  LDSM.16.M88.4 R180, [R219] ;  /* 0x00000000dbb4783b */ /* 0x000eaa0000000200 */
[-C--:B------:R-:W-:Y:S06]  /*14cd0*/  HMMA.16816.F32.BF16 R20, R176, R188.reuse, R20 ;  /* 0x000000bcb014723c */ /* 0x080fec0000041814 */
[C---:B------:R-:W-:Y:S06]  /*14ce0*/  HMMA.16816.F32.BF16 R24, R184.reuse, R188, R24 ;  /* 0x000000bcb818723c */ /* 0x040fec0000041818 */
[-C--:B------:R-:W-:Y:S01]  /*14cf0*/  HMMA.16816.F32.BF16 R28, R184, R190.reuse, R28 ;  /* 0x000000beb81c723c */ /* 0x080fe2000004181c */
[----:B------:R-:W3:Y:S05]  /*14d00*/  LDSM.16.M88.4 R184, [R219+0x800] ;  /* 0x00080000dbb8783b */ /* 0x000eea0000000200 */
[----:B------:R-:W-:Y:S01]  /*14d10*/  HMMA.16816.F32.BF16 R32, R176, R190, R32 ;  /* 0x000000beb020723c */ /* 0x000fe20000041820 */
[----:B------:R-:W-:Y:S04]  /*14d20*/  LDSM.16.M88.4 R176, [R214+0x4000] ;  /* 0x00400000d6b0783b */ /* 0x000fe80000000200 */
[----:B------:R-:W4:Y:S01]  /*14d30*/  LDSM.16.M88.4 R188, [R212+0x9000] ;  /* 0x00900000d4bc783b */ /* 0x000f220000000200 */
[-C--:B------:R-:W-:Y:S06]  /*14d40*/  HMMA.16816.F32.BF16 R4, R192, R196.reuse, R4 ;  /* 0x000000c4c004723c */ /* 0x080fec0000041804 */
[C---:B-1----:R-:W-:Y:S06]  /*14d50*/  HMMA.16816.F32.BF16 R8, R200.reuse, R196, R8 ;  /* 0x000000c4c808723c */ /* 0x042fec0000041808 */
[-C--:B------:R-:W-:Y:S06]  /*14d60*/  HMMA.16816.F32.BF16 R12, R200, R198.reuse, R12 ;  /* 0x000000c6c80c723c */ /* 0x080fec000004180c */
[C---:B------:R-:W-:Y:S01]  /*14d70*/  HMMA.16816.F32.BF16 R16, R192.reuse, R198, R16 ;  /* 0x000000c6c010723c */ /* 0x040fe20000041810 */
[----:B------:R-:W1:Y:S05]  /*14d80*/  LDSM.16.M88.4 R196, [R214+0x6000] ;  /* 0x00600000d6c4783b */ /* 0x000e6a0000000200 */
[-C--:B------:R-:W-:Y:S06]  /*14d90*/  HMMA.16816.F32.BF16 R20, R192, R204.reuse, R20 ;  /* 0x000000ccc014723c */ /* 0x080fec0000041814 */
[C---:B------:R-:W-:Y:S06]  /*14da0*/  HMMA.16816.F32.BF16 R24, R200.reuse, R204, R24 ;  /* 0x000000ccc818723c */ /* 0x040fec0000041818 */
[-C--:B------:R-:W-:Y:S01]  /*14db0*/  HMMA.16816.F32.BF16 R28, R200, R206.reuse, R28 ;  /* 0x000000cec81c723c */ /* 0x080fe2000004181c */
[----:B------:R-:W5:Y:S05]  /*14dc0*/  LDSM.16.M88.4 R200, [R212+0x9800] ;  /* 0x00980000d4c8783b */ /* 0x000f6a0000000200 */
[----:B------:R-:W-:Y:S01]  /*14dd0*/  HMMA.16816.F32.BF16 R32, R192, R206, R32 ;  /* 0x000000cec020723c */ /* 0x000fe20000041820 */
[----:B------:R-:W-:Y:S04]  /*14de0*/  LDSM.16.M88.4 R192, [R225] ;  /* 0x00000000e1c0783b */ /* 0x000fe80000000200 */
[----:B------:R-:W-:Y:S01]  /*14df0*/  LDSM.16.M88.4 R204, [R216+0x6000] ;  /* 0x00600000d8cc783b */ /* 0x000fe20000000200 */
[-C--:B--2---:R-:W-:Y:S06]  /*14e00*/  HMMA.16816.F32.BF16 R4, R172, R180.reuse, R4 ;  /* 0x000000b4ac04723c */ /* 0x084fec0000041804 */
[C---:B------:R-:W-:Y:S06]  /*14e10*/  HMMA.16816.F32.BF16 R8, R208.reuse, R180, R8 ;  /* 0x000000b4d008723c */ /* 0x040fec0000041808 */
[-C--:B------:R-:W-:Y:S06]  /*14e20*/  HMMA.16816.F32.BF16 R12, R208, R182.reuse, R12 ;  /* 0x000000b6d00c723c */ /* 0x080fec000004180c */
[C---:B------:R-:W-:Y:S01]  /*14e30*/  HMMA.16816.F32.BF16 R16, R172.reuse, R182, R16 ;  /* 0x000000b6ac10723c */ /* 0x040fe20000041810 */
[----:B------:R-:W2:Y:S05]  /*14e40*/  LDSM.16.M88.4 R180, [R216+0x4000] ;  /* 0x00400000d8b4783b */ /* 0x000eaa0000000200 */
[-C--:B---3--:R-:W-:Y:S06]  /*14e50*/  HMMA.16816.F32.BF16 R20, R172, R184.reuse, R20 ;  /* 0x000000b8ac14723c */ /* 0x088fec0000041814 */
[C---:B------:R-:W-:Y:S06]  /*14e60*/  HMMA.16816.F32.BF16 R24, R208.reuse, R184, R24 ;  /* 0x000000b8d018723c */ /* 0x040fec0000041818 */
[-C--:B------:R-:W-:Y:S01]  /*14e70*/  HMMA.16816.F32.BF16 R28, R208, R186.reuse, R28 ;  /* 0x000000bad01c723c */ /* 0x080fe2000004181c */
[----:B------:R-:W3:Y:S05]  /*14e80*/  LDSM.16.M88.4 R208, [R224] ;  /* 0x00000000e0d0783b */ /* 0x000eea0000000200 */
[----:B------:R-:W-:Y:S01]  /*14e90*/  HMMA.16816.F32.BF16 R32, R172, R186, R32 ;  /* 0x000000baac20723c */ /* 0x000fe20000041820 */
[----:B------:R-:W-:Y:S04]  /*14ea0*/  LDSM.16.M88.4 R172, [R222+0x4000] ;  /* 0x00400000deac783b */ /* 0x000fe80000000200 */
[----:B------:R-:W3:Y:S01]  /*14eb0*/  LDSM.16.M88.4 R184, [R220+0x9000] ;  /* 0x00900000dcb8783b */ /* 0x000ee20000000200 */
[-C--:B----4-:R-:W-:Y:S06]  /*14ec0*/  HMMA.16816.F32.BF16 R4, R176, R188.reuse, R4 ;  /* 0x000000bcb004723c */ /* 0x090fec0000041804 */
[C---:B-1----:R-:W-:Y:S06]  /*14ed0*/  HMMA.16816.F32.BF16 R8, R196.reuse, R188, R8 ;  /* 0x000000bcc408723c */ /* 0x042fec0000041808 */
[-C--:B------:R-:W-:Y:S06]  /*14ee0*/  HMMA.16816.F32.BF16 R12, R196, R190.reuse, R12 ;  /* 0x000000bec40c723c */ /* 0x080fec000004180c */
[C---:B------:R-:W-:Y:S01]  /*14ef0*/  HMMA.16816.F32.BF16 R16, R176.reuse, R190, R16 ;  /* 0x000000beb010723c */ /* 0x040fe20000041810 */
[----:B------:R-:W1:Y:S05]  /*14f00*/  LDSM.16.M88.4 R188, [R222+0x6000] ;  /* 0x00600000debc783b */ /* 0x000e6a0000000200 */
[-C--:B-----5:R-:W-:Y:S06]  /*14f10*/  HMMA.16816.F32.BF16 R20, R176, R200.reuse, R20 ;  /* 0x000000c8b014723c */ /* 0x0a0fec0000041814 */
[C---:B------:R-:W-:Y:S06]  /*14f20*/  HMMA.16816.F32.BF16 R24, R196.reuse, R200, R24 ;  /* 0x000000c8c418723c */ /* 0x040fec0000041818 */
[-C--:B------:R-:W-:Y:S01]  /*14f30*/  HMMA.16816.F32.BF16 R28, R196, R202.reuse, R28 ;  /* 0x000000cac41c723c */ /* 0x080fe2000004181c */
[----:B------:R-:W-:Y:S05]  /*14f40*/  LDSM.16.M88.4 R196, [R219+0x1000] ;  /* 0x00100000dbc4783b */ /* 0x000fea0000000200 */
[----:B------:R-:W-:Y:S01]  /*14f50*/  HMMA.16816.F32.BF16 R32, R176, R202, R32 ;  /* 0x000000cab020723c */ /* 0x000fe20000041820 */
[----:B------:R-:W4:Y:S04]  /*14f60*/  LDSM.16.M88.4 R176, [R220+0x9800] ;  /* 0x00980000dcb0783b */ /* 0x000f280000000200 */
        /* <DEDUP_REMOVED lines=8> */
[-C--:B------:R-:W-:Y:S06]  /*14ff0*/  HMMA.16816.F32.BF16 R28, R204, R210.reuse, R28 ;  /* 0x000000d2cc1c723c */ /* 0x080fec000004181c */
[----:B------:R-:W-:Y:S01]  /*15000*/  HMMA.16816.F32.BF16 R32, R180, R210, R32 ;  /* 0x000000d2b420723c */ /* 0x000fe20000041820 */
[----:B------:R-:W3:Y:S01]  /*15010*/  LDSM.16.M88.4 R180, [R219+0x1800] ;  /* 0x00180000dbb4783b */ /* 0x000ee20000000200 */
[----:B------:R-:W-:Y:S04]  /*15020*/  DEPBAR.LE SB0, 0x0 ;  /* 0x000080000000791a */ /* 0x000fe80000000000 */
[-C--:B------:R-:W-:Y:S01]  /*15030*/  HMMA.16816.F32.BF16 R4, R172, R184.reuse, R4 ;  /* 0x000000b8ac04723c */ /* 0x080fe20000041804 */
[----:B------:R-:W-:Y:S05]  /*15040*/  BAR.SYNC.DEFER_BLOCKING 0x0 ;  /* 0x0000000000007b1d */ /* 0x000fea0000010000 */
[C---:B-1----:R-:W-:Y:S06]  /*15050*/  HMMA.16816.F32.BF16 R8, R188.reuse, R184, R8 ;  /* 0x000000b8bc08723c */ /* 0x042fec0000041808 */
[-C--:B------:R-:W-:Y:S06]  /*15060*/  HMMA.16816.F32.BF16 R12, R188, R186.reuse, R12 ;  /* 0x000000babc0c723c */ /* 0x080fec000004180c */
[C---:B------:R-:W-:Y:S06]  /*15070*/  HMMA.16816.F32.BF16 R16, R172.reuse, R186, R16 ;  /* 0x000000baac10723c */ /* 0x040fec0000041810 */
[-C--:B----4-:R-:W-:Y:S06]  /*15080*/  HMMA.16816.F32.BF16 R20, R172, R176.reuse, R20 ;  /* 0x000000b0ac14723c */ /* 0x090fec0000041814 */
[C---:B------:R-:W-:Y:S06]  /*15090*/  HMMA.16816.F32.BF16 R24, R188.reuse, R176, R24 ;  /* 0x000000b0bc18723c */ /* 0x040fec0000041818 */
[-C--:B------:R-:W-:Y:S06]  /*150a0*/  HMMA.16816.F32.BF16 R28, R188, R178.reuse, R28 ;  /* 0x000000b2bc1c723c */ /* 0x080fec000004181c */
[----:B------:R-:W-:Y:S06]  /*150b0*/  HMMA.16816.F32.BF16 R32, R172, R178, R32 ;  /* 0x000000b2ac20723c */ /* 0x000fec0000041820 */
[-C--:B--2---:R-:W-:Y:S05]  /*150c0*/  HMMA.16816.F32.BF16 R4, R192, R196.reuse, R4 ;  /* 0x000000c4c004723c */ /* 0x084fea0000041804 */
[C---:B------:R-:W-:Y:S01]  /*150d0*/  VIADD R173, R0.reuse, 0x1 ;  /* 0x0000000100ad7836 */ /* 0x040fe20000000000 */
[C---:B------:R-:W-:Y:S05]  /*150e0*/  HMMA.16816.F32.BF16 R8, R200.reuse, R196, R8 ;  /* 0x000000c4c808723c */ /* 0x040fea0000041808 */
[----:B------:R-:W-:Y:S01]  /*150f0*/  I2FP.F32.S32 R174, R0 ;  /* 0x0000000000ae7245 */ /* 0x000fe20000201400 */
[-C--:B------:R-:W-:Y:S05]  /*15100*/  HMMA.16816.F32.BF16 R12, R200, R198.reuse, R12 ;  /* 0x000000c6c80c723c */ /* 0x080fea000004180c */
[----:B------:R-:W-:Y:S01]  /*15110*/  I2FP.F32.S32 R173, R173 ;  /* 0x000000ad00ad7245 */ /* 0x000fe20000201400 */
[C---:B------:R-:W-:Y:S05]  /*15120*/  HMMA.16816.F32.BF16 R16, R192.reuse, R198, R16 ;  /* 0x000000c6c010723c */ /* 0x040fea0000041810 */
[----:B------:R-:W-:Y:S01]  /*15130*/  VIADD R172, R0, 0x8 ;  /* 0x0000000800ac7836 */ /* 0x000fe20000000000 */
[-C--:B---3--:R-:W-:Y:S05]  /*15140*/  HMMA.16816.F32.BF16 R20, R192, R180.reuse, R20 ;  /* 0x000000b4c014723c */ /* 0x088fea0000041814 */
[----:B------:R-:W-:Y:S01]  /*15150*/  I2FP.F32.S32 R172, R172 ;  /* 0x000000ac00ac7245 */ /* 0x000fe20000201400 */
[C---:B------:R-:W-:Y:S05]  /*15160*/  HMMA.16816.F32.BF16 R24, R200.reuse, R180, R24 ;  /* 0x000000b4c818723c */ /* 0x040fea0000041818 */
[C---:B------:R-:W-:Y:S01]  /*15170*/  FFMA.FTZ R4, R174.reuse, UR5, R4 ;  /* 0x00000005ae047c23 */ /* 0x040fe20008010004 */
[-C--:B------:R-:W-:Y:S05]  /*15180*/  HMMA.16816.F32.BF16 R28, R200, R182.reuse, R28 ;  /* 0x000000b6c81c723c */ /* 0x080fea000004181c */
[----:B------:R-:W-:Y:S01]  /*15190*/  FFMA.FTZ R6, R174, UR5, R6 ;  /* 0x00000005ae067c23 */ /* 0x000fe20008010006 */
[----:B------:R-:W-:Y:S05]  /*151a0*/  HMMA.16816.F32.BF16 R32, R192, R182, R32 ;  /* 0x000000b6c020723c */ /* 0x000fea0000041820 */
[----:B------:R-:W-:Y:S01]  /*151b0*/  FMNMX.FTZ R133, R6, R132, !PT ;  /* 0x0000008406857209 */ /* 0x000fe20007810000 */
[C---:B------:R-:W-:Y:S01]  /*151c0*/  FFMA.FTZ R5, R173.reuse, UR5, R5 ;  /* 0x00000005ad057c23 */ /* 0x040fe20008010005 */
[----:B------:R-:W-:Y:S01]  /*151d0*/  VIADD R175, R0, 0x19 ;  /* 0x0000001900af7836 */ /* 0x000fe20000000000 */
[----:B------:R-:W-:Y:S03]  /*151e0*/  FMNMX.FTZ R0, R4, R2, !PT ;  /* 0x0000000204007209 */ /* 0x000fe60007810000 */
[----:B------:R-:W-:Y:S01]  /*151f0*/  FFMA.FTZ R7, R173, UR5, R7 ;  /* 0x00000005ad077c23 */ /* 0x000fe20008010007 */
[----:B------:R-:W-:Y:S01]  /*15200*/  FMNMX.FTZ R3, R5, R0, !PT ;  /* 0x0000000005037209 */ /* 0x000fe20007810000 */
[C---:B------:R-:W-:Y:S01]  /*15210*/  FFMA.FTZ R16, R172.reuse, UR5, R16 ;  /* 0x00000005ac107c23 */ /* 0x040fe20008010010 */
[----:B------:R-:W-:Y:S01]  /*15220*/  FFMA.FTZ R18, R172, UR5, R18 ;  /* 0x00000005ac127c23 */ /* 0x000fe20008010012 */
[----:B------:R-:W-:Y:S01]  /*15230*/  FFMA.FTZ R17, R139, UR5, R17 ;  /* 0x000000058b117c23 */ /* 0x000fe20008010011 */
[----:B------:R-:W-:Y:S01]  /*15240*/  FMNMX.FTZ R0, R7, R133, !PT ;  /* 0x0000008507007209 */ /* 0x000fe20007810000 */
        /* <DEDUP_REMOVED lines=21> */
[----:B------:R-:W-:Y:S01]  /*153a0*/  FMNMX.FTZ R185, R35, R185, !PT ;  /* 0x000000b923b97209 */ /* 0x000fe20007810000 */
[----:B------:R-:W-:Y:S06]  /*153b0*/  @P4 BRA `(.L_x_1288) ;  /* 0xfffffff000284947 */ /* 0x000fec000383ffff */
.L_x_1287:
[----:B------:R-:W2:Y:S01]  /*153c0*/  SHFL.BFLY PT, R3, R184, 0x2, 0x1f ;  /* 0x0c401f00b8037f89 */ /* 0x000ea200000e0000 */
[C---:B------:R-:W-:Y:S01]  /*153d0*/  FFMA.FTZ R8, R174.reuse, UR5, R8 ;  /* 0x00000005ae087c23 */ /* 0x040fe20008010008 */
[----:B------:R-:W-:Y:S01]  /*153e0*/  FFMA.FTZ R10, R174, UR5, R10 ;  /* 0x00000005ae0a7c23 */ /* 0x000fe2000801000a */
[----:B------:R-:W-:Y:S05]  /*153f0*/  FFMA.FTZ R27, R135, UR5, R27 ;  /* 0x00000005871b7c23 */ /* 0x000fea000801001b */
[----:B------:R-:W3:Y:S01]  /*15400*/  SHFL.BFLY PT, R133, R185, 0x2, 0x1f ;  /* 0x0c401f00b9857f89 */ /* 0x000ee200000e0000 */
[----:B------:R-:W-:Y:S01]  /*15410*/  FFMA.FTZ R11, R173, UR5, R11 ;  /* 0x00000005ad0b7c23 */ /* 0x000fe2000801000b */
[----:B------:R-:W-:Y:S01]  /*15420*/  FFMA.FTZ R25, R135, UR5, R25 ;  /* 0x0000000587197c23 */ /* 0x000fe20008010019 */
[C---:B------:R-:W-:Y:S01]  /*15430*/  FFMA.FTZ R26, R136.reuse, UR5, R26 ;  /* 0x00000005881a7c23 */ /* 0x040fe2000801001a */
[----:B------:R-:W-:Y:S01]  /*15440*/  FFMA.FTZ R24, R136, UR5, R24 ;  /* 0x0000000588187c23 */ /* 0x000fe20008010018 */
[----:B------:R-:W-:Y:S01]  /*15450*/  FMNMX.FTZ R135, R10, R138, !PT ;  /* 0x0000008a0a877209 */ /* 0x000fe20007810000 */
[----:B------:R-:W-:Y:S01]  /*15460*/  FFMA.FTZ R9, R173, UR5, R9 ;  /* 0x00000005ad097c23 */ /* 0x000fe20008010009 */
[----:B------:R-:W-:Y:S01]  /*15470*/  FMNMX.FTZ R136, R8, R137, !PT ;  /* 0x0000008908887209 */ /* 0x000fe20007810000 */
[----:B------:R-:W-:Y:S01]  /*15480*/  FFMA.FTZ R14, R172, UR5, R14 ;  /* 0x00000005ac0e7c23 */ /* 0x000fe2000801000e */
[C---:B------:R-:W-:Y:S01]  /*15490*/  FFMA.FTZ R31, R0.reuse, UR5, R31 ;  /* 0x00000005001f7c23 */ /* 0x040fe2000801001f */
[----:B------:R-:W-:Y:S01]  /*154a0*/  FFMA.FTZ R29, R0, UR5, R29 ;  /* 0x00000005001d7c23 */ /* 0x000fe2000801001d */
[----:B------:R-:W-:Y:S01]  /*154b0*/  FFMA.FTZ R12, R172, UR5, R12 ;  /* 0x00000005ac0c7c23 */ /* 0x000fe2000801000c */
[C---:B------:R-:W-:Y:S01]  /*154c0*/  FFMA.FTZ R28, R134.reuse, UR5, R28 ;  /* 0x00000005861c7c23 */ /* 0x040fe2000801001c */
[----:B------:R-:W-:Y:S01]  /*154d0*/  FMNMX.FTZ R0, R11, R135, !PT ;  /* 0x000000870b007209 */ /* 0x000fe20007810000 */
[----:B------:R-:W-:Y:S01]  /*154e0*/  FFMA.FTZ R30, R134, UR5, R30 ;  /* 0x00000005861e7c23 */ /* 0x000fe2000801001e */
[----:B------:R-:W-:Y:S01]  /*154f0*/  FMNMX.FTZ R134, R9, R136, !PT ;  /* 0x0000008809867209 */ /* 0x000fe20007810000 */
[C---:B------:R-:W-:Y:S01]  /*15500*/  FFMA.FTZ R15, R139.reuse, UR5, R15 ;  /* 0x000000058b0f7c23 */ /* 0x040fe2000801000f */
[----:B------:R-:W-:Y:S01]  /*15510*/  FFMA.FTZ R13, R139, UR5, R13 ;  /* 0x000000058b0d7c23 */ /* 0x000fe2000801000d */
[----:B------:R-:W-:Y:S01]  /*15520*/  UIADD3 UR10, UR29, -0x4498517b, URZ ;  /* 0xbb67ae851d0a7890 */ /* 0x000fe2000fffe03f */
[----:B------:R-:W-:Y:S01]  /*15530*/  FMNMX.FTZ R134, R12, R134, !PT ;  /* 0x000000860c867209 */ /* 0x000fe20007810000 */
[----:B------:R-:W-:Y:S02]  /*15540*/  UIADD3 UR8, UR28, -0x61c88647, URZ ;  /* 0x9e3779b91c087890 */ /* 0x000fe4000fffe03f */
[----:B------:R-:W-:Y:S01]  /*15550*/  UIADD3 UR9, UR28, 0x3c6ef372, URZ ;  /* 0x3c6ef3721c097890 */ /* 0x000fe2000fffe03f */
[----:B------:R-:W-:Y:S02]  /*15560*/  FMNMX.FTZ R136, R13, R134, !PT ;  /* 0x000000860d887209 */ /* 0x000fe40007810000 */
[----:B--2---:R-:W-:Y:S02]  /*15570*/  FMNMX.FTZ R3, R184, R3, !PT ;  /* 0x00000003b8037209 */ /* 0x004fe40007810000 */
[----:B---3--:R-:W-:Y:S02]  /*15580*/  FMNMX.FTZ R133, R185, R133, !PT ;  /* 0x00000085b9857209 */ /* 0x008fe40007810000 */
[----:B------:R-:W-:Y:S01]  /*15590*/  LOP3.LUT R139, R239, UR10, R230, 0x96, !PT ;  /* 0x0000000aef8b7c12 */ /* 0x000fe2000f8e96e6 */
[----:B------:R-:W2:Y:S08]  /*155a0*/  SHFL.BFLY PT, R175, R3, 0x1, 0x1f ;  /* 0x0c201f0003af7f89 */ /* 0x000eb000000e0000 */
[----:B------:R-:W3:Y:S01]  /*155b0*/  SHFL.BFLY PT, R174, R133, 0x1, 0x1f ;  /* 0x0c201f0085ae7f89 */ /* 0x000ee200000e0000 */
[----:B-1----:R-:W-:Y:S07]  /*155c0*/  IMAD.WIDE.U32 R180, R139, -0x326172a9, RZ ;  /* 0xcd9e8d578bb47825 */ /* 0x002fee00078e00ff */
[----:B------:R-:W-:Y:S01]  /*155d0*/  LDSM.16.MT88.4 R184, [R215+0xa000] ;  /* 0x00a00000d7b8783b */ /* 0x000fe20000004200 */
[----:B--2---:R-:W-:Y:S02]  /*155e0*/  FMNMX.FTZ R135, R3, R175, !PT ;  /* 0x000000af03877209 */ /* 0x004fe40007810000 */
[----:B------:R-:W-:Y:S02]  /*155f0*/  FMNMX.FTZ R3, R14, R0, !PT ;  /* 0x000000000e037209 */ /* 0x000fe40007810000 */
[----:B---3--:R-:W-:Y:S01]  /*15600*/  FMNMX.FTZ R134, R133, R174, !PT ;  /* 0x000000ae85867209 */ /* 0x008fe20007810000 */
[----:B------:R-:W-:Y:S01]  /*15610*/  FADD.FTZ R0, -R135, R2 ;  /* 0x0000000287007221 */ /* 0x000fe20000010100 */
[----:B------:R-:W-:Y:S01]  /*15620*/  FMNMX.FTZ R3, R15, R3, !PT ;  /* 0x000000030f037209 */ /* 0x000fe20007810000 */
[----:B------:R-:W-:Y:S01]  /*15630*/  FMUL.FTZ R188, R135, UR4 ;  /* 0x0000000487bc7c20 */ /* 0x000fe20008410000 */
[----:B------:R-:W-:Y:S01]  /*15640*/  FMNMX.FTZ R133, R24, R136, !PT ;  /* 0x0000008818857209 */ /* 0x000fe20007810000 */
[----:B------:R-:W-:Y:S01]  /*15650*/  FMUL.FTZ R189, R134, UR4 ;  /* 0x0000000486bd7c20 */ /* 0x000fe20008410000 */
[----:B------:R-:W-:Y:S01]  /*15660*/  FMNMX.FTZ R2, R26, R3, !PT ;  /* 0x000000031a027209 */ /* 0x000fe20007810000 */
[----:B------:R-:W-:Y:S01]  /*15670*/  FMUL.FTZ R3, R0, UR4 ;  /* 0x0000000400037c20 */ /* 0x000fe20008410000 */
[----:B------:R-:W-:Y:S01]  /*15680*/  FADD.FTZ R0, -R134, R132 ;  /* 0x0000008486007221 */ /* 0x000fe20000010100 */
[----:B------:R-:W-:Y:S02]  /*15690*/  FMNMX.FTZ R133, R25, R133, !PT ;  /* 0x0000008519857209 */ /* 0x000fe40007810000 */
[----:B------:R1:W2:Y:S01]  /*156a0*/  MUFU.EX2 R132, R3 ;  /* 0x0000000300847308 */ /* 0x0002a20000000800 */
[----:B------:R-:W-:Y:S02]  /*156b0*/  FSETP.NEU.FTZ.AND P0, PT, R135, -INF , PT ;  /* 0xff8000008700780b */ /* 0x000fe40003f1d000 */
[----:B------:R-:W-:Y:S02]  /*156c0*/  FMNMX.FTZ R133, R28, R133, !PT ;  /* 0x000000851c857209 */ /* 0x000fe40007810000 */
[----:B------:R-:W-:Y:S02]  /*156d0*/  FSEL R188, R188, RZ, P0 ;  /* 0x000000ffbcbc7208 */ /* 0x000fe40000000000 */
[----:B------:R-:W-:Y:S02]  /*156e0*/  FMNMX.FTZ R2, R27, R2, !PT ;  /* 0x000000021b027209 */ /* 0x000fe40007810000 */
[----:B------:R-:W-:Y:S01]  /*156f0*/  MOV R136, UR29 ;  /* 0x0000001d00887c02 */ /* 0x000fe20008000f00 */
[--C-:B------:R-:W-:Y:S01]  /*15700*/  FFMA.FTZ R16, R16, UR4, -R188.reuse ;  /* 0x0000000410107c23 */ /* 0x100fe200080108bc */
[----:B------:R-:W-:Y:S01]  /*15710*/  FMNMX.FTZ R133, R29, R133, !PT ;  /* 0x000000851d857209 */ /* 0x000fe20007810000 */
[--C-:B------:R-:W-:Y:S01]  /*15720*/  FFMA.FTZ R17, R17, UR4, -R188.reuse ;  /* 0x0000000411117c23 */ /* 0x100fe200080108bc */
[----:B------:R-:W-:Y:S01]  /*15730*/  FSETP.NEU.FTZ.AND P0, PT, R134, -INF , PT ;  /* 0xff8000008600780b */ /* 0x000fe20003f1d000 */
[----:B------:R3:W-:Y:S01]  /*15740*/  MUFU.EX2 R242, R16 ;  /* 0x0000001000f27308 */ /* 0x0007e20000000800 */
[--C-:B------:R-:W-:Y:S01]  /*15750*/  FFMA.FTZ R4, R4, UR4, -R188.reuse ;  /* 0x0000000404047c23 */ /* 0x100fe200080108bc */
[----:B------:R-:W4:Y:S01]  /*15760*/  SHFL.BFLY PT, R173, R133, 0x2, 0x1f ;  /* 0x0c401f0085ad7f89 */ /* 0x000f2200000e0000 */
[----:B-1----:R-:W-:Y:S01]  /*15770*/  FMUL.FTZ R3, R0, UR4 ;  /* 0x0000000400037c20 */ /* 0x002fe20008410000 */
[----:B------:R-:W-:Y:S01]  /*15780*/  FMNMX.FTZ R0, R30, R2, !PT ;  /* 0x000000021e007209 */ /* 0x000fe20007810000 */
[----:B------:R-:W-:Y:S01]  /*15790*/  FFMA.FTZ R5, R5, UR4, -R188 ;  /* 0x0000000405057c23 */ /* 0x000fe200080108bc */
[----:B------:R-:W-:Y:S01]  /*157a0*/  LOP3.LUT R2, R231, UR17, R136, 0x96, !PT ;  /* 0x00000011e7027c12 */ /* 0x000fe2000f8e9688 */
[----:B--2---:R-:W-:Y:S01]  /*157b0*/  FMUL.FTZ R36, R132, R36 ;  /* 0x0000002484247220 */ /* 0x004fe20000410000 */
[----:B------:R-:W-:Y:S02]  /*157c0*/  FMNMX.FTZ R0, R31, R0, !PT ;  /* 0x000000001f007209 */ /* 0x000fe40007810000 */
[----:B------:R1:W-:Y:S01]  /*157d0*/  MUFU.EX2 R237, R17 ;  /* 0x0000001100ed7308 */ /* 0x0003e20000000800 */
[----:B------:R-:W-:Y:S01]  /*157e0*/  LOP3.LUT R136, R241, UR10, R230, 0x96, !PT ;  /* 0x0000000af1887c12 */ /* 0x000fe2000f8e96e6 */
[----:B------:R-:W-:Y:S01]  /*157f0*/  IMAD.WIDE.U32 R176, R2, -0x326172a9, RZ ;  /* 0xcd9e8d5702b07825 */ /* 0x000fe200078e00ff */
[----:B------:R-:W-:Y:S01]  /*15800*/  FSEL R189, R189, RZ, P0 ;  /* 0x000000ffbdbd7208 */ /* 0x000fe20000000000 */
[----:B------:R-:W2:Y:S02]  /*15810*/  SHFL.BFLY PT, R2, R0, 0x2, 0x1f ;  /* 0x0c401f0000027f89 */ /* 0x000ea400000e0000 */
[----:B------:R-:W-:Y:S01]  /*15820*/  FMUL.FTZ R37, R132, R37 ;  /* 0x0000002584257220 */ /* 0x000fe20000410000 */
[----:B------:R-:W-:Y:S01]  /*15830*/  IMAD.WIDE.U32 R178, R136, -0x326172a9, RZ ;  /* 0xcd9e8d5788b27825 */ /* 0x000fe200078e00ff */
[C---:B------:R-:W-:Y:S02]  /*15840*/  LOP3.LUT R136, R177.reuse, UR8, R244, 0x96, !PT ;  /* 0x00000008b1887c12 */ /* 0x040fe4000f8e96f4 */
[----:B------:R-:W-:Y:S01]  /*15850*/  MUFU.EX2 R234, R4 ;  /* 0x0000000400ea7308 */ /* 0x000fe20000000800 */
[----:B---3--:R-:W-:Y:S01]  /*15860*/  LOP3.LUT R16, R177, UR8, R246, 0x96, !PT ;  /* 0x00000008b1107c12 */ /* 0x008fe2000f8e96f6 */
[--C-:B------:R-:W-:Y:S01]  /*15870*/  FFMA.FTZ R18, R18, UR4, -R189.reuse ;  /* 0x0000000412127c23 */ /* 0x100fe200080108bd */
[--C-:B------:R-:W-:Y:S01]  /*15880*/  LOP3.LUT R174, R179, UR9, R176.reuse, 0x96, !PT ;  /* 0x00000009b3ae7c12 */ /* 0x100fe2000f8e96b0 */
[--C-:B------:R-:W-:Y:S01]  /*15890*/  FFMA.FTZ R19, R19, UR4, -R189.reuse ;  /* 0x0000000413137c23 */ /* 0x100fe200080108bd */
[----:B------:R-:W-:Y:S01]  /*158a0*/  LOP3.LUT R172, R181, UR9, R176, 0x96, !PT ;  /* 0x00000009b5ac7c12 */ /* 0x000fe2000f8e96b0 */
[--C-:B------:R-:W-:Y:S01]  /*158b0*/  FFMA.FTZ R6, R6, UR4, -R189.reuse ;  /* 0x0000000406067c23 */ /* 0x100fe200080108bd */
[----:B------:R-:W-:Y:S01]  /*158c0*/  FFMA.FTZ R7, R7, UR4, -R189 ;  /* 0x0000000407077c23 */ /* 0x000fe200080108bd */
[----:B------:R-:W-:Y:S02]  /*158d0*/  IMAD.WIDE.U32 R174, R174, -0x2daee0ad, RZ ;  /* 0xd2511f53aeae7825 */ /* 0x000fe400078e00ff */
[----:B------:R3:W-:Y:S01]  /*158e0*/  MUFU.EX2 R236, R18 ;  /* 0x0000001200ec7308 */ /* 0x0007e20000000800 */
[----:B------:R-:W-:Y:S01]  /*158f0*/  UIADD3 UR8, UR28, -0x4ab325aa, URZ ;  /* 0xb54cda561c087890 */ /* 0x000fe2000fffe03f */
[----:B----4-:R-:W-:Y:S01]  /*15900*/  FMNMX.FTZ R133, R133, R173, !PT ;  /* 0x000000ad85857209 */ /* 0x010fe20007810000 */
[----:B-1----:R-:W-:Y:S04]  /*15910*/  IMAD.WIDE.U32 R16, R16, -0x2daee0ad, RZ ;  /* 0xd2511f5310107825 */ /* 0x002fe800078e00ff */
[C---:B------:R-:W-:Y:S01]  /*15920*/  FMUL.FTZ R48, R132.reuse, R48 ;  /* 0x0000003084307220 */ /* 0x040fe20000410000 */
[----:B------:R-:W-:Y:S01]  /*15930*/  UIADD3 UR17, UR17, -0x1, URZ ;  /* 0xffffffff11117890 */ /* 0x000fe2000fffe03f */
[----:B------:R-:W-:Y:S01]  /*15940*/  FMUL.FTZ R49, R132, R49 ;  /* 0x0000003184317220 */ /* 0x000fe20000410000 */
[----:B------:R-:W-:Y:S01]  /*15950*/  IMAD.WIDE.U32 R172, R172, -0x2daee0ad, RZ ;  /* 0xd2511f53acac7825 */ /* 0x000fe200078e00ff */
[----:B------:R-:W-:Y:S01]  /*15960*/  LOP3.LUT R139, R175, UR26, R16, 0x96, !PT ;  /* 0x0000001aaf8b7c12 */ /* 0x000fe2000f8e9610 */
[----:B------:R1:W-:Y:S01]  /*15970*/  MUFU.EX2 R235, R19 ;  /* 0x0000001300eb7308 */ /* 0x0003e20000000800 */
[----:B------:R-:W4:Y:S01]  /*15980*/  SHFL.BFLY PT, R175, R133, 0x1, 0x1f ;  /* 0x0c201f0085af7f89 */ /* 0x000f2200000e0000 */
[----:B--2---:R-:W-:Y:S01]  /*15990*/  FMNMX.FTZ R0, R0, R2, !PT ;  /* 0x0000000200007209 */ /* 0x004fe20007810000 */
[C---:B------:R-:W-:Y:S01]  /*159a0*/  FMUL.FTZ R52, R132.reuse, R52 ;  /* 0x0000003484347220 */ /* 0x040fe20000410000 */
[----:B------:R-:W-:Y:S04]  /*159b0*/  IMAD.WIDE.U32 R196, R139, -0x326172a9, RZ ;  /* 0xcd9e8d578bc47825 */ /* 0x000fe800078e00ff */
[----:B------:R-:W-:Y:S01]  /*159c0*/  FMUL.FTZ R53, R132, R53 ;  /* 0x0000003584357220 */ /* 0x000fe20000410000 */
[----:B------:R-:W2:Y:S01]  /*159d0*/  SHFL.BFLY PT, R2, R0, 0x1, 0x1f ;  /* 0x0c201f0000027f89 */ /* 0x000ea200000e0000 */
[----:B---3--:R-:W-:Y:S01]  /*159e0*/  LOP3.LUT R18, R17, UR30, R240, 0x96, !PT ;  /* 0x0000001e11127c12 */ /* 0x008fe2000f8e96f0 */
[----:B------:R-:W-:Y:S01]  /*159f0*/  IMAD.WIDE.U32 R16, R136, -0x2daee0ad, RZ ;  /* 0xd2511f5388107825 */ /* 0x000fe200078e00ff */
[----:B------:R3:W-:Y:S03]  /*15a00*/  MUFU.EX2 R233, R5 ;  /* 0x0000000500e97308 */ /* 0x0007e60000000800 */
[C---:B------:R-:W-:Y:S01]  /*15a10*/  FMUL.FTZ R64, R132.reuse, R64 ;  /* 0x0000004084407220 */ /* 0x040fe20000410000 */
[C---:B------:R-:W-:Y:S01]  /*15a20*/  FMUL.FTZ R65, R132.reuse, R65 ;  /* 0x0000004184417220 */ /* 0x040fe20000410000 */
[----:B------:R-:W-:Y:S01]  /*15a30*/  LOP3.LUT R136, R173, UR26, R16, 0x96, !PT ;  /* 0x0000001aad887c12 */ /* 0x000fe2000f8e9610 */
[----:B------:R-:W-:Y:S01]  /*15a40*/  FMUL.FTZ R68, R132, R68 ;  /* 0x0000004484447220 */ /* 0x000fe20000410000 */
[----:B------:R-:W-:Y:S01]  /*15a50*/  LOP3.LUT R17, R17, UR30, R238, 0x96, !PT ;  /* 0x0000001e11117c12 */ /* 0x000fe2000f8e96ee */
[----:B-1----:R-:W-:Y:S02]  /*15a60*/  IMAD.WIDE.U32 R18, R18, -0x326172a9, RZ ;  /* 0xcd9e8d5712127825 */ /* 0x002fe400078e00ff */
[----:B------:R-:W-:Y:S02]  /*15a70*/  MUFU.EX2 R232, R6 ;  /* 0x0000000600e87308 */ /* 0x000fe40000000800 */
[----:B------:R-:W-:Y:S01]  /*15a80*/  FMUL.FTZ R69, R132, R69 ;  /* 0x0000004584457220 */ /* 0x000fe20000410000 */
[----:B------:R-:W-:Y:S01]  /*15a90*/  IMAD.WIDE.U32 R200, R136, -0x326172a9, RZ ;  /* 0xcd9e8d5788c87825 */ /* 0x000fe200078e00ff */
[----:B------:R-:W-:Y:S02]  /*15aa0*/  LOP3.LUT R136, R197, UR25, R18, 0x96, !PT ;  /* 0x00000019c5887c12 */ /* 0x000fe4000f8e9612 */
[----:B------:R-:W-:Y:S01]  /*15ab0*/  LOP3.LUT R19, R19, UR27, R178, 0x96, !PT ;  /* 0x0000001b13137c12 */ /* 0x000fe2000f8e96b2 */
[----:B------:R-:W-:Y:S01]  /*15ac0*/  IMAD.WIDE.U32 R16, R17, -0x326172a9, RZ ;  /* 0xcd9e8d5711107825 */ /* 0x000fe200078e00ff */
[----:B----4-:R-:W-:Y:S02]  /*15ad0*/  FMNMX.FTZ R133, R133, R175, !PT ;  /* 0x000000af85857209 */ /* 0x010fe40007810000 */
[----:B------:R1:W-:Y:S01]  /*15ae0*/  MUFU.EX2 R229, R7 ;  /* 0x0000000700e57308 */ /* 0x0003e20000000800 */
[----:B------:R-:W4:Y:S01]  /*15af0*/  LDSM.16.MT88.4 R176, [R213+0xa000] ;  /* 0x00a00000d5b0783b */ /* 0x000f220000004200 */
[----:B------:R-:W-:Y:S01]  /*15b00*/  IMAD.WIDE.U32 R198, R136, -0x2daee0ad, RZ ;  /* 0xd2511f5388c67825 */ /* 0x000fe200078e00ff */
[C---:B------:R-:W-:Y:S03]  /*15b10*/  FSETP.NEU.FTZ.AND P0, PT, R133.reuse, -INF , PT ;  /* 0xff8000008500780b */ /* 0x040fe60003f1d000 */
[----:B------:R-:W-:Y:S01]  /*15b20*/  FMUL.FTZ R190, R133, UR4 ;  /* 0x0000000485be7c20 */ /* 0x000fe20008410000 */
[----:B--2---:R-:W-:Y:S01]  /*15b30*/  FMNMX.FTZ R136, R0, R2, !PT ;  /* 0x0000000200887209 */ /* 0x004fe20007810000 */
[----:B------:R-:W-:Y:S01]  /*15b40*/  IMAD.WIDE.U32 R18, R19, -0x2daee0ad, RZ ;  /* 0xd2511f5313127825 */ /* 0x000fe200078e00ff */
[----:B------:R-:W-:Y:S01]  /*15b50*/  LOP3.LUT R4, R17, UR27, R180, 0x96, !PT ;  /* 0x0000001b11047c12 */ /* 0x000fe2000f8e96b4 */
[----:B------:R-:W2:Y:S01]  /*15b60*/  MUFU.EX2 R3, R3 ;  /* 0x0000000300037308 */ /* 0x000ea20000000800 */
[----:B------:R-:W-:Y:S01]  /*15b70*/  FSEL R190, R190, RZ, P0 ;  /* 0x000000ffbebe7208 */ /* 0x000fe20000000000 */
[C---:B------:R-:W-:Y:S01]  /*15b80*/  FMUL.FTZ R191, R136.reuse, UR4 ;  /* 0x0000000488bf7c20 */ /* 0x040fe20008410000 */
[----:B------:R-:W-:Y:S01]  /*15b90*/  FSETP.NEU.FTZ.AND P0, PT, R136, -INF , PT ;  /* 0xff8000008800780b */ /* 0x000fe20003f1d000 */
[----:B---3--:R-:W-:Y:S01]  /*15ba0*/  IMAD.WIDE.U32 R4, R4, -0x2daee0ad, RZ ;  /* 0xd2511f5304047825 */ /* 0x008fe200078e00ff */
[----:B------:R-:W-:Y:S02]  /*15bb0*/  LOP3.LUT R16, R201, UR25, R16, 0x96, !PT ;  /* 0x00000019c9107c12 */ /* 0x000fe4000f8e9610 */
[----:B------:R-:W-:Y:S01]  /*15bc0*/  FSEL R191, R191, RZ, P0 ;  /* 0x000000ffbfbf7208 */ /* 0x000fe20000000000 */
[----:B------:R-:W-:Y:S01]  /*15bd0*/  FFMA.FTZ R8, R8, UR4, -R190 ;  /* 0x0000000408087c23 */ /* 0x000fe200080108be */
[----:B------:R-:W-:Y:S01]  /*15be0*/  LOP3.LUT R18, R199, UR23, R18, 0x96, !PT ;  /* 0x00000017c7127c12 */ /* 0x000fe2000f8e9612 */
[----:B------:R-:W-:Y:S01]  /*15bf0*/  FFMA.FTZ R9, R9, UR4, -R190 ;  /* 0x0000000409097c23 */ /* 0x000fe200080108be */
[----:B------:R-:W-:Y:S04]  /*15c00*/  IMAD.WIDE.U32 R202, R16, -0x2daee0ad, RZ ;  /* 0xd2511f5310ca7825 */ /* 0x000fe800078e00ff */
[--C-:B------:R-:W-:Y:S01]  /*15c10*/  FFMA.FTZ R10, R10, UR4, -R191.reuse ;  /* 0x000000040a0a7c23 */ /* 0x100fe200080108bf */
[----:B------:R3:W-:Y:S01]  /*15c20*/  MUFU.EX2 R207, R8 ;  /* 0x0000000800cf7308 */ /* 0x0007e20000000800 */
[----:B------:R-:W-:Y:S01]  /*15c30*/  LOP3.LUT R174, R19, UR24, R174, 0x96, !PT ;  /* 0x0000001813ae7c12 */ /* 0x000fe2000f8e96ae */
[----:B-1----:R-:W-:Y:S01]  /*15c40*/  IMAD.WIDE.U32 R6, R18, -0x326172a9, RZ ;  /* 0xcd9e8d5712067825 */ /* 0x002fe200078e00ff */
[----:B------:R-:W-:Y:S02]  /*15c50*/  LOP3.LUT R4, R203, UR23, R4, 0x96, !PT ;  /* 0x00000017cb047c12 */ /* 0x000fe4000f8e9604 */
[----:B------:R-:W-:Y:S01]  /*15c60*/  LOP3.LUT R172, R5, UR24, R172, 0x96, !PT ;  /* 0x0000001805ac7c12 */ /* 0x000fe2000f8e96ac */
[----:B------:R-:W-:Y:S01]  /*15c70*/  IMAD.WIDE.U32 R192, R174, -0x326172a9, RZ ;  /* 0xcd9e8d57aec07825 */ /* 0x000fe200078e00ff */
[----:B------:R-:W-:Y:S03]  /*15c80*/  LOP3.LUT R0, R6, 0xffff, RZ, 0xc0, !PT ;  /* 0x0000ffff06007812 */ /* 0x000fe600078ec0ff */
[----:B------:R1:W-:Y:S01]  /*15c90*/  MUFU.EX2 R205, R10 ;  /* 0x0000000a00cd7308 */ /* 0x0003e20000000800 */
[----:B------:R-:W-:Y:S01]  /*15ca0*/  SHF.R.U32.HI R16, RZ, 0x10, R6 ;  /* 0x00000010ff107819 */ /* 0x000fe20000011606 */
[----:B------:R-:W-:Y:S01]  /*15cb0*/  IMAD.WIDE.U32 R4, R4, -0x326172a9, RZ ;  /* 0xcd9e8d5704047825 */ /* 0x000fe200078e00ff */
[----:B------:R-:W-:Y:S02]  /*15cc0*/  LOP3.LUT R18, R6, 0xff, RZ, 0xc0, !PT ;  /* 0x000000ff06127812 */ /* 0x000fe400078ec0ff */
[----:B------:R-:W-:Y:S01]  /*15cd0*/  SHF.R.U32.HI R0, RZ, 0x8, R0 ;  /* 0x00000008ff007819 */ /* 0x000fe20000011600 */
[----:B------:R-:W-:Y:S01]  /*15ce0*/  IMAD.WIDE.U32 R194, R172, -0x326172a9, RZ ;  /* 0xcd9e8d57acc27825 */ /* 0x000fe200078e00ff */
[----:B------:R-:W-:Y:S03]  /*15cf0*/  SHF.R.U32.HI R17, RZ, 0x18, R6 ;  /* 0x00000018ff117819 */ /* 0x000fe60000011606 */
[----:B------:R5:W-:Y:S01]  /*15d00*/  MUFU.EX2 R206, R9 ;  /* 0x0000000900ce7308 */ /* 0x000be20000000800 */
[----:B------:R-:W-:Y:S01]  /*15d10*/  LOP3.LUT R6, R7, UR8, R192, 0x96, !PT ;  /* 0x0000000807067c12 */ /* 0x000fe2000f8e96c0 */
[--C-:B------:R-:W-:Y:S01]  /*15d20*/  FFMA.FTZ R11, R11, UR4, -R191.reuse ;  /* 0x000000040b0b7c23 */ /* 0x100fe200080108bf */
[----:B---3--:R-:W-:Y:S01]  /*15d30*/  LOP3.LUT R8, R16, 0xff, RZ, 0xc0, !PT ;  /* 0x000000ff10087812 */ /* 0x008fe200078ec0ff */
[----:B------:R-:W-:Y:S01]  /*15d40*/  FFMA.FTZ R12, R12, UR4, -R190 ;  /* 0x000000040c0c7c23 */ /* 0x000fe200080108be */
[----:B------:R-:W-:Y:S01]  /*15d50*/  PRMT R18, R18, 0x5410, R0 ;  /* 0x0000541012127816 */ /* 0x000fe20000000000 */
[----:B------:R-:W-:Y:S01]  /*15d60*/  FFMA.FTZ R13, R13, UR4, -R190 ;  /* 0x000000040d0d7c23 */ /* 0x000fe200080108be */
[----:B------:R-:W-:Y:S01]  /*15d70*/  LOP3.LUT R19, R4, 0xff, RZ, 0xc0, !PT ;  /* 0x000000ff04137812 */ /* 0x000fe200078ec0ff */
[--C-:B------:R-:W-:Y:S01]  /*15d80*/  FFMA.FTZ R14, R14, UR4, -R191.reuse ;  /* 0x000000040e0e7c23 */ /* 0x100fe200080108bf */
[--C-:B-1----:R-:W-:Y:S01]  /*15d90*/  SHF.R.U32.HI R10, RZ, 0x18, R4.reuse ;  /* 0x00000018ff0a7819 */ /* 0x102fe20000011604 */
[----:B------:R-:W-:Y:S01]  /*15da0*/  FFMA.FTZ R15, R15, UR4, -R191 ;  /* 0x000000040f0f7c23 */ /* 0x000fe200080108bf */
[----:B------:R-:W-:Y:S01]  /*15db0*/  LOP3.LUT R2, R4, 0xffff, RZ, 0xc0, !PT ;  /* 0x0000ffff04027812 */ /* 0x000fe200078ec0ff */
[----:B------:R-:W-:Y:S01]  /*15dc0*/  MUFU.EX2 R204, R11 ;  /* 0x0000000b00cc7308 */ /* 0x000fe20000000800 */
[----:B------:R-:W-:Y:S01]  /*15dd0*/  SHF.R.U32.HI R7, RZ, 0x10, R4 ;  /* 0x00000010ff077819 */ /* 0x000fe20000011604 */
[----:B------:R-:W-:Y:S01]  /*15de0*/  FMUL.FTZ R16, R132, R152 ;  /* 0x0000009884107220 */ /* 0x000fe20000410000 */
[----:B------:R-:W-:Y:S01]  /*15df0*/  LOP3.LUT R4, R5, UR8, R194, 0x96, !PT ;  /* 0x0000000805047c12 */ /* 0x000fe2000f8e96c2 */
[C---:B--2---:R-:W-:Y:S01]  /*15e00*/  FMUL.FTZ R38, R3.reuse, R38 ;  /* 0x0000002603267220 */ /* 0x044fe20000410000 */
[----:B------:R-:W-:Y:S01]  /*15e10*/  LOP3.LUT R0, R6, 0xffff, RZ, 0xc0, !PT ;  /* 0x0000ffff06007812 */ /* 0x000fe200078ec0ff */
[C---:B------:R-:W-:Y:S01]  /*15e20*/  FMUL.FTZ R39, R3.reuse, R39 ;  /* 0x0000002703277220 */ /* 0x040fe20000410000 */
[----:B------:R-:W-:Y:S03]  /*15e30*/  SHF.R.U32.HI R5, RZ, 0x10, R6 ;  /* 0x00000010ff057819 */ /* 0x000fe60000011606 */
[----:B------:R-:W-:Y:S01]  /*15e40*/  MUFU.EX2 R203, R12 ;  /* 0x0000000c00cb7308 */ /* 0x000fe20000000800 */
[----:B------:R-:W-:Y:S01]  /*15e50*/  PRMT R17, R8, 0x5410, R17 ;  /* 0x0000541008117816 */ /* 0x000fe20000000011 */
[C---:B------:R-:W-:Y:S01]  /*15e60*/  FMUL.FTZ R50, R3.reuse, R50 ;  /* 0x0000003203327220 */ /* 0x040fe20000410000 */
[----:B-----5:R-:W-:Y:S01]  /*15e70*/  SHF.R.U32.HI R9, RZ, 0x8, R2 ;  /* 0x00000008ff097819 */ /* 0x020fe20000011602 */
[----:B------:R-:W-:Y:S01]  /*15e80*/  FMUL.FTZ R51, R3, R51 ;  /* 0x0000003303337220 */ /* 0x000fe20000410000 */
[----:B------:R-:W-:Y:S01]  /*15e90*/  LOP3.LUT R8, R7, 0xff, RZ, 0xc0, !PT ;  /* 0x000000ff07087812 */ /* 0x000fe200078ec0ff */
[C---:B------:R-:W-:Y:S01]  /*15ea0*/  FMUL.FTZ R54, R3.reuse, R54 ;  /* 0x0000003603367220 */ /* 0x040fe20000410000 */
[----:B------:R-:W-:Y:S03]  /*15eb0*/  LOP3.LUT R7, R6, 0xff, RZ, 0xc0, !PT ;  /* 0x000000ff06077812 */ /* 0x000fe600078ec0ff */
[----:B------:R-:W-:Y:S01]  /*15ec0*/  MUFU.EX2 R201, R13 ;  /* 0x0000000d00c97308 */ /* 0x000fe20000000800 */
[----:B------:R-:W-:Y:S01]  /*15ed0*/  SHF.R.U32.HI R2, RZ, 0x8, R0 ;  /* 0x00000008ff027819 */ /* 0x000fe20000011600 */
[C---:B------:R-:W-:Y:S01]  /*15ee0*/  FMUL.FTZ R55, R3.reuse, R55 ;  /* 0x0000003703377220 */ /* 0x040fe20000410000 */
[----:B------:R-:W-:Y:S01]  /*15ef0*/  SHF.R.U32.HI R6, RZ, 0x18, R6 ;  /* 0x00000018ff067819 */ /* 0x000fe20000011606 */
[----:B------:R-:W-:Y:S01]  /*15f00*/  FMUL.FTZ R66, R3, R66 ;  /* 0x0000004203427220 */ /* 0x000fe20000410000 */
[----:B------:R-:W-:Y:S01]  /*15f10*/  LOP3.LUT R0, R5, 0xff, RZ, 0xc0, !PT ;  /* 0x000000ff05007812 */ /* 0x000fe200078ec0ff */
[----:B------:R-:W-:Y:S01]  /*15f20*/  FMUL.FTZ R67, R3, R67 ;  /* 0x0000004303437220 */ /* 0x000fe20000410000 */
[----:B------:R-:W-:Y:S03]  /*15f30*/  PRMT R10, R8, 0x5410, R10 ;  /* 0x00005410080a7816 */ /* 0x000fe6000000000a */
[----:B------:R-:W-:Y:S01]  /*15f40*/  MUFU.EX2 R199, R14 ;  /* 0x0000000e00c77308 */ /* 0x000fe20000000800 */
[----:B------:R-:W-:Y:S01]  /*15f50*/  PRMT R8, R7, 0x5410, R2 ;  /* 0x0000541007087816 */ /* 0x000fe20000000002 */
[C---:B------:R-:W-:Y:S01]  /*15f60*/  FMUL.FTZ R70, R3.reuse, R70 ;  /* 0x0000004603467220 */ /* 0x040fe20000410000 */
[----:B------:R-:W-:Y:S01]  /*15f70*/  PRMT R7, R0, 0x5410, R6 ;  /* 0x0000541000077816 */ /* 0x000fe20000000006 */
[C---:B------:R-:W-:Y:S01]  /*15f80*/  FMUL.FTZ R71, R3.reuse, R71 ;  /* 0x0000004703477220 */ /* 0x040fe20000410000 */
[----:B------:R-:W-:Y:S01]  /*15f90*/  LOP3.LUT R0, R4, 0xffff, RZ, 0xc0, !PT ;  /* 0x0000ffff04007812 */ /* 0x000fe200078ec0ff */
[----:B------:R-:W-:Y:S01]  /*15fa0*/  FMUL.FTZ R80, R132, R80 ;  /* 0x0000005084507220 */ /* 0x000fe20000410000 */
[--C-:B------:R-:W-:Y:S03]  /*15fb0*/  SHF.R.U32.HI R2, RZ, 0x10, R4.reuse ;  /* 0x00000010ff027819 */ /* 0x100fe60000011604 */
[----:B------:R-:W-:Y:S01]  /*15fc0*/  MUFU.EX2 R197, R15 ;  /* 0x0000000f00c57308 */ /* 0x000fe20000000800 */
[----:B------:R-:W-:Y:S01]  /*15fd0*/  LOP3.LUT R6, R4, 0xff, RZ, 0xc0, !PT ;  /* 0x000000ff04067812 */ /* 0x000fe200078ec0ff */
[C---:B------:R-:W-:Y:S01]  /*15fe0*/  FMUL.FTZ R81, R132.reuse, R81 ;  /* 0x0000005184517220 */ /* 0x040fe20000410000 */
[----:B------:R-:W-:Y:S01]  /*15ff0*/  SHF.R.U32.HI R5, RZ, 0x18, R4 ;  /* 0x00000018ff057819 */ /* 0x000fe20000011604 */
[C---:B------:R-:W-:Y:S01]  /*16000*/  FMUL.FTZ R82, R3.reuse, R82 ;  /* 0x0000005203527220 */ /* 0x040fe20000410000 */
[--C-:B------:R-:W-:Y:S01]  /*16010*/  HSET2.LE.AND R174, R18, R228.reuse, PT ;  /* 0x000000e412ae7233 */ /* 0x100fe20003803000 */
[C---:B------:R-:W-:Y:S01]  /*16020*/  FMUL.FTZ R18, R3.reuse, R154 ;  /* 0x0000009a03127220 */ /* 0x040fe20000410000 */
[----:B------:R-:W-:Y:S01]  /*16030*/  SHF.R.U32.HI R4, RZ, 0x8, R0 ;  /* 0x00000008ff047819 */ /* 0x000fe20000011600 */
[----:B------:R-:W-:Y:S01]  /*16040*/  FMUL.FTZ R83, R3, R83 ;  /* 0x0000005303537220 */ /* 0x000fe20000410000 */
[----:B------:R-:W-:Y:S01]  /*16050*/  F2FP.BF16.F32.PACK_AB R0, R237, R242 ;  /* 0x000000f2ed00723e */ /* 0x000fe200000010ff */
[----:B------:R-:W-:Y:S01]  /*16060*/  FMUL.FTZ R84, R132, R84 ;  /* 0x0000005484547220 */ /* 0x000fe20000410000 */
[----:B------:R-:W-:Y:S01]  /*16070*/  LOP3.LUT R2, R2, 0xff, RZ, 0xc0, !PT ;  /* 0x000000ff02027812 */ /* 0x000fe200078ec0ff */
[----:B------:R-:W-:Y:S01]  /*16080*/  FMUL.FTZ R85, R132, R85 ;  /* 0x0000005584557220 */ /* 0x000fe20000410000 */
[----:B------:R-:W-:Y:S01]  /*16090*/  LOP3.LUT R174, R174, R0, RZ, 0xc0, !PT ;  /* 0x00000000aeae7212 */ /* 0x000fe200078ec0ff */
[----:B------:R-:W-:Y:S01]  /*160a0*/  FADD.FTZ R0, -R136, R138 ;  /* 0x0000008a88007221 */ /* 0x000fe20000010100 */
[----:B------:R-:W-:Y:S01]  /*160b0*/  PRMT R181, R2, 0x5410, R5 ;  /* 0x0000541002b57816 */ /* 0x000fe20000000005 */
[----:B------:R-:W-:Y:S01]  /*160c0*/  FADD.FTZ R2, -R133, R137 ;  /* 0x0000008985027221 */ /* 0x000fe20000010100 */
[----:B------:R-:W-:Y:S01]  /*160d0*/  PRMT R19, R19, 0x5410, R9 ;  /* 0x0000541013137816 */ /* 0x000fe20000000009 */
[----:B------:R-:W-:Y:S01]  /*160e0*/  FMUL.FTZ R0, R0, UR4 ;  /* 0x0000000400007c20 */ /* 0x000fe20008410000 */
[----:B------:R-:W-:Y:S01]  /*160f0*/  PRMT R9, R6, 0x5410, R4 ;  /* 0x0000541006097816 */ /* 0x000fe20000000004 */
[----:B------:R-:W-:Y:S01]  /*16100*/  FMUL.FTZ R2, R2, UR4 ;  /* 0x0000000402027c20 */ /* 0x000fe20008410000 */
[--C-:B------:R-:W-:Y:S01]  /*16110*/  HSET2.LE.AND R4, R17, R228.reuse, PT ;  /* 0x000000e411047233 */ /* 0x100fe20003803000 */
[C---:B------:R-:W-:Y:S01]  /*16120*/  FMUL.FTZ R17, R132.reuse, R153 ;  /* 0x0000009984117220 */ /* 0x040fe20000410000 */
[--C-:B------:R-:W-:Y:S01]  /*16130*/  HSET2.LE.AND R6, R7, R228.reuse, PT ;  /* 0x000000e407067233 */ /* 0x100fe20003803000 */
[----:B------:R-:W1:Y:S01]  /*16140*/  MUFU.EX2 R0, R0 ;  /* 0x0000000000007308 */ /* 0x000e620000000800 */
[--C-:B------:R-:W-:Y:S01]  /*16150*/  HSET2.LE.AND R5, R8, R228.reuse, PT ;  /* 0x000000e408057233 */ /* 0x100fe20003803000 */
[----:B------:R-:W-:Y:S01]  /*16160*/  FMUL.FTZ R86, R3, R86 ;  /* 0x0000005603567220 */ /* 0x000fe20000410000 */
[----:B------:R-:W-:Y:S01]  /*16170*/  F2FP.BF16.F32.PACK_AB R175, R235, R236 ;  /* 0x000000ecebaf723e */ /* 0x000fe200000010ff */
[----:B------:R-:W-:Y:S01]  /*16180*/  FMUL.FTZ R87, R3, R87 ;  /* 0x0000005703577220 */ /* 0x000fe20000410000 */
[----:B------:R-:W-:Y:S01]  /*16190*/  F2FP.BF16.F32.PACK_AB R173, R229, R232 ;  /* 0x000000e8e5ad723e */ /* 0x000fe200000010ff */
[----:B------:R-:W-:Y:S01]  /*161a0*/  FMUL.FTZ R96, R132, R96 ;  /* 0x0000006084607220 */ /* 0x000fe20000410000 */
[----:B------:R-:W-:Y:S03]  /*161b0*/  F2FP.BF16.F32.PACK_AB R172, R233, R234 ;  /* 0x000000eae9ac723e */ /* 0x000fe600000010ff */
[----:B------:R-:W2:Y:S01]  /*161c0*/  MUFU.EX2 R2, R2 ;  /* 0x0000000200027308 */ /* 0x000ea20000000800 */
[----:B------:R-:W-:Y:S01]  /*161d0*/  LOP3.LUT R175, R4, R175, RZ, 0xc0, !PT ;  /* 0x000000af04af7212 */ /* 0x000fe200078ec0ff */
[----:B------:R-:W-:Y:S01]  /*161e0*/  FMUL.FTZ R97, R132, R97 ;  /* 0x0000006184617220 */ /* 0x000fe20000410000 */
[----:B------:R-:W-:Y:S01]  /*161f0*/  LOP3.LUT R173, R6, R173, RZ, 0xc0, !PT ;  /* 0x000000ad06ad7212 */ /* 0x000fe200078ec0ff */
[----:B------:R-:W-:Y:S01]  /*16200*/  FMUL.FTZ R98, R3, R98 ;  /* 0x0000006203627220 */ /* 0x000fe20000410000 */
[----:B------:R-:W-:Y:S01]  /*16210*/  LOP3.LUT R172, R5, R172, RZ, 0xc0, !PT ;  /* 0x000000ac05ac7212 */ /* 0x000fe200078ec0ff */
[C---:B------:R-:W-:Y:S01]  /*16220*/  FMUL.FTZ R99, R3.reuse, R99 ;  /* 0x0000006303637220 */ /* 0x040fe20000410000 */
[--C-:B------:R-:W-:Y:S01]  /*16230*/  HSET2.LE.AND R6, R19, R228.reuse, PT ;  /* 0x000000e413067233 */ /* 0x100fe20003803000 */
[----:B------:R-:W-:Y:S01]  /*16240*/  FMUL.FTZ R19, R3, R155 ;  /* 0x0000009b03137220 */ /* 0x000fe20000410000 */
[--C-:B------:R-:W-:Y:S01]  /*16250*/  HSET2.LE.AND R7, R10, R228.reuse, PT ;  /* 0x000000e40a077233 */ /* 0x100fe20003803000 */
[C---:B-1----:R-:W-:Y:S01]  /*16260*/  FMUL.FTZ R10, R0.reuse, R142 ;  /* 0x0000008e000a7220 */ /* 0x042fe20000410000 */
[--C-:B------:R-:W-:Y:S01]  /*16270*/  HSET2.LE.AND R4, R9, R228.reuse, PT ;  /* 0x000000e409047233 */ /* 0x100fe20003803000 */
[C---:B------:R-:W-:Y:S01]  /*16280*/  FMUL.FTZ R11, R0.reuse, R143 ;  /* 0x0000008f000b7220 */ /* 0x040fe20000410000 */
[--C-:B------:R-:W-:Y:S01]  /*16290*/  HSET2.LE.AND R181, R181, R228.reuse, PT ;  /* 0x000000e4b5b57233 */ /* 0x100fe20003803000 */
[----:B------:R-:W-:Y:S01]  /*162a0*/  FMUL.FTZ R14, R0, R150 ;  /* 0x00000096000e7220 */ /* 0x000fe20000410000 */
[----:B------:R-:W-:Y:S01]  /*162b0*/  F2FP.BF16.F32.PACK_AB R180, R206, R207 ;  /* 0x000000cfceb4723e */ /* 0x000fe200000010ff */
[----:B------:R-:W-:Y:S01]  /*162c0*/  FMUL.FTZ R15, R0, R151 ;  /* 0x00000097000f7220 */ /* 0x000fe20000410000 */
[----:B------:R-:W-:Y:S01]  /*162d0*/  F2FP.BF16.F32.PACK_AB R5, R204, R205 ;  /* 0x000000cdcc05723e */ /* 0x000fe200000010ff */
[C---:B--2---:R-:W-:Y:S01]  /*162e0*/  FMUL.FTZ R8, R2.reuse, R140 ;  /* 0x0000008c02087220 */ /* 0x044fe20000410000 */
[----:B------:R-:W-:Y:S01]  /*162f0*/  F2FP.BF16.F32.PACK_AB R182, R201, R203 ;  /* 0x000000cbc9b6723e */ /* 0x000fe200000010ff */
[C---:B------:R-:W-:Y:S01]  /*16300*/  FMUL.FTZ R9, R2.reuse, R141 ;  /* 0x0000008d02097220 */ /* 0x040fe20000410000 */
        /* <DEDUP_REMOVED lines=10> */
[----:B------:R-:W1:Y:S01]  /*163b0*/  LDSM.16.MT88.4 R140, [R218+0xa000] ;  /* 0x00a00000da8c783b */ /* 0x000e620000004200 */
[C---:B------:R-:W-:Y:S01]  /*163c0*/  FMUL.FTZ R13, R2.reuse, R149 ;  /* 0x00000095020d7220 */ /* 0x040fe20000410000 */
[C---:B------:R-:W-:Y:S01]  /*163d0*/  FMUL.FTZ R40, R2.reuse, R40 ;  /* 0x0000002802287220 */ /* 0x040fe20000410000 */
[----:B------:R-:W-:Y:S01]  /*163e0*/  FMUL.FTZ R41, R2, R41 ;  /* 0x0000002902297220 */ /* 0x000fe20000410000 */
[C---:B------:R-:W-:Y:S01]  /*163f0*/  FMUL.FTZ R42, R0.reuse, R42 ;  /* 0x0000002a002a7220 */ /* 0x040fe20000410000 */
[----:B------:R-:W-:Y:S01]  /*16400*/  FMUL.FTZ R43, R0, R43 ;  /* 0x0000002b002b7220 */ /* 0x000fe20000410000 */
[-C--:B----4-:R-:W-:Y:S01]  /*16410*/  HMMA.16816.F32.BF16 R4, R172, R176.reuse, R4 ;  /* 0x000000b0ac04723c */ /* 0x090fe20000041804 */
        /* <DEDUP_REMOVED lines=14> */
[-C--:B------:R-:W-:Y:S05]  /*16500*/  HMMA.16816.F32.BF16 R44, R180, R186.reuse, R44 ;  /* 0x000000bab42c723c */ /* 0x080fea000004182c */
[C---:B------:R-:W-:Y:S01]  /*16510*/  FMUL.FTZ R58, R0.reuse, R58 ;  /* 0x0000003a003a7220 */ /* 0x040fe20000410000 */
[C---:B------:R-:W-:Y:S01]  /*16520*/  HMMA.16816.F32.BF16 R48, R172.reuse, R186, R48 ;  /* 0x000000baac30723c */ /* 0x040fe20000041830 */
[----:B------:R-:W-:Y:S04]  /*16530*/  LDSM.16.MT88.4 R184, [R218+0xb800] ;  /* 0x00b80000dab8783b */ /* 0x000fe80000004200 */
        /* <DEDUP_REMOVED lines=22> */
[-C--:B------:R-:W-:Y:S05]  /*166a0*/  HMMA.16816.F32.BF16 R76, R180, R146.reuse, R76 ;  /* 0x00000092b44c723c */ /* 0x080fea000004184c */
[C---:B------:R-:W-:Y:S01]  /*166b0*/  FMUL.FTZ R90, R0.reuse, R90 ;  /* 0x0000005a005a7220 */ /* 0x040fe20000410000 */
[C---:B------:R-:W-:Y:S01]  /*166c0*/  HMMA.16816.F32.BF16 R80, R172.reuse, R146, R80 ;  /* 0x00000092ac50723c */ /* 0x040fe20000041850 */
[----:B------:R-:W2:Y:S04]  /*166d0*/  LDSM.16.MT88.4 R144, [R218+0xb000] ;  /* 0x00b00000da90783b */ /* 0x000ea80000004200 */
[----:B------:R-:W-:Y:S01]  /*166e0*/  FMUL.FTZ R91, R0, R91 ;  /* 0x0000005b005b7220 */ /* 0x000fe20000410000 */
[-C--:B---3--:R-:W-:Y:S05]  /*166f0*/  HMMA.16816.F32.BF16 R84, R172, R148.reuse, R84 ;  /* 0x00000094ac54723c */ /* 0x088fea0000041854 */
        /* <DEDUP_REMOVED lines=10> */
[--C-:B------:R-:W-:Y:S01]  /*167a0*/  FFMA.FTZ R32, R32, UR4, -R188.reuse ;  /* 0x0000000420207c23 */ /* 0x100fe200080108bc */
[----:B------:R-:W-:Y:S01]  /*167b0*/  FFMA.FTZ R33, R33, UR4, -R188 ;  /* 0x0000000421217c23 */ /* 0x000fe200080108bc */
[--C-:B------:R-:W-:Y:S01]  /*167c0*/  FFMA.FTZ R34, R34, UR4, -R189.reuse ;  /* 0x0000000422227c23 */ /* 0x100fe200080108bd */
[C---:B------:R-:W-:Y:S01]  /*167d0*/  HMMA.16816.F32.BF16 R96, R172.reuse, R150, R96 ;  /* 0x00000096ac60723c */ /* 0x040fe20000041860 */
[----:B------:R3:W-:Y:S04]  /*167e0*/  MUFU.EX2 R211, R32 ;  /* 0x0000002000d37308 */ /* 0x0007e80000000800 */
[--C-:B------:R-:W-:Y:S01]  /*167f0*/  FFMA.FTZ R35, R35, UR4, -R189.reuse ;  /* 0x0000000423237c23 */ /* 0x100fe200080108bd */
[-C--:B-1----:R-:W-:Y:S05]  /*16800*/  HMMA.16816.F32.BF16 R100, R172, R140.reuse, R100 ;  /* 0x0000008cac64723c */ /* 0x082fea0000041864 */
[----:B------:R1:W-:Y:S01]  /*16810*/  MUFU.EX2 R210, R33 ;  /* 0x0000002100d27308 */ /* 0x0003e20000000800 */
[C---:B------:R-:W-:Y:S01]  /*16820*/  FMUL.FTZ R104, R2.reuse, R104 ;  /* 0x0000006802687220 */ /* 0x040fe20000410000 */
[----:B------:R-:W-:Y:S01]  /*16830*/  FMUL.FTZ R105, R2, R105 ;  /* 0x0000006902697220 */ /* 0x000fe20000410000 */
[C---:B------:R-:W-:Y:S03]  /*16840*/  FMUL.FTZ R106, R0.reuse, R106 ;  /* 0x0000006a006a7220 */ /* 0x040fe60000410000 */
[----:B------:R-:W-:Y:S04]  /*16850*/  FMUL.FTZ R107, R0, R107 ;  /* 0x0000006b006b7220 */ /* 0x000fe80000410000 */
[----:B------:R4:W-:Y:S01]  /*16860*/  MUFU.EX2 R209, R34 ;  /* 0x0000002200d17308 */ /* 0x0009e20000000800 */
[C---:B------:R-:W-:Y:S01]  /*16870*/  FMUL.FTZ R108, R2.reuse, R108 ;  /* 0x0000006c026c7220 */ /* 0x040fe20000410000 */
[----:B------:R-:W-:Y:S01]  /*16880*/  FMUL.FTZ R109, R2, R109 ;  /* 0x0000006d026d7220 */ /* 0x000fe20000410000 */
[C---:B------:R-:W-:Y:S01]  /*16890*/  FMUL.FTZ R110, R0.reuse, R110 ;  /* 0x0000006e006e7220 */ /* 0x040fe20000410000 */
[C---:B------:R-:W-:Y:S06]  /*168a0*/  HMMA.16816.F32.BF16 R104, R180.reuse, R140, R104 ;  /* 0x0000008cb468723c */ /* 0x040fec0000041868 */
[----:B------:R5:W2:Y:S01]  /*168b0*/  MUFU.EX2 R208, R35 ;  /* 0x0000002300d07308 */ /* 0x000aa20000000800 */
[----:B------:R-:W-:Y:S01]  /*168c0*/  FMUL.FTZ R111, R0, R111 ;  /* 0x0000006f006f7220 */ /* 0x000fe20000410000 */
[----:B------:R-:W-:Y:S03]  /*168d0*/  LOP3.LUT R138, R193, UR31, R196, 0x96, !PT ;  /* 0x0000001fc18a7c12 */ /* 0x000fe6000f8e96c4 */
[--C-:B------:R-:W-:Y:S01]  /*168e0*/  FFMA.FTZ R22, R22, UR4, -R189.reuse ;  /* 0x0000000416167c23 */ /* 0x100fe200080108bd */
[C---:B------:R-:W-:Y:S01]  /*168f0*/  FMUL.FTZ R112, R132.reuse, R112 ;  /* 0x0000007084707220 */ /* 0x040fe20000410000 */
[----:B------:R-:W-:Y:S01]  /*16900*/  FMUL.FTZ R113, R132, R113 ;  /* 0x0000007184717220 */ /* 0x000fe20000410000 */
[-C--:B------:R-:W-:Y:S02]  /*16910*/  HMMA.16816.F32.BF16 R108, R180, R142.reuse, R108 ;  /* 0x0000008eb46c723c */ /* 0x080fe4000004186c */
[----:B------:R2:W-:Y:S01]  /*16920*/  MUFU.EX2 R196, R22 ;  /* 0x0000001600c47308 */ /* 0x0005e20000000800 */
[C---:B------:R-:W-:Y:S01]  /*16930*/  FMUL.FTZ R114, R3.reuse, R114 ;  /* 0x0000007203727220 */ /* 0x040fe20000410000 */
[----:B------:R-:W-:Y:S01]  /*16940*/  FMUL.FTZ R115, R3, R115 ;  /* 0x0000007303737220 */ /* 0x000fe20000410000 */
[----:B------:R-:W-:Y:S01]  /*16950*/  LOP3.LUT R148, R195, UR31, R200, 0x96, !PT ;  /* 0x0000001fc3947c12 */ /* 0x000fe2000f8e96c8 */
[----:B------:R-:W-:Y:S05]  /*16960*/  IMAD.WIDE.U32 R138, R138, -0x2daee0ad, RZ ;  /* 0xd2511f538a8a7825 */ /* 0x000fea00078e00ff */
[----:B---3--:R-:W-:Y:S01]  /*16970*/  FMUL.FTZ R32, R132, R156 ;  /* 0x0000009c84207220 */ /* 0x008fe20000410000 */
[C---:B------:R-:W-:Y:S04]  /*16980*/  HMMA.16816.F32.BF16 R112, R172.reuse, R142, R112 ;  /* 0x0000008eac70723c */ /* 0x040fe80000041870 */
[----:B------:R-:W-:Y:S04]  /*16990*/  IMAD.WIDE.U32 R148, R148, -0x2daee0ad, RZ ;  /* 0xd2511f5394947825 */ /* 0x000fe800078e00ff */
[----:B-1----:R-:W-:Y:S03]  /*169a0*/  FMUL.FTZ R33, R132, R157 ;  /* 0x0000009d84217220 */ /* 0x002fe60000410000 */
[C---:B----4-:R-:W-:Y:S01]  /*169b0*/  FMUL.FTZ R34, R3.reuse, R158 ;  /* 0x0000009e03227220 */ /* 0x050fe20000410000 */
[----:B-----5:R-:W-:Y:S02]  /*169c0*/  FMUL.FTZ R35, R3, R159 ;  /* 0x0000009f03237220 */ /* 0x020fe40000410000 */
[----:B------:R-:W-:Y:S01]  /*169d0*/  LDSM.16.MT88.4 R156, [R215+0xa800] ;  /* 0x00a80000d79c783b */ /* 0x000fe20000004200 */
[----:B------:R-:W-:Y:S01]  /*169e0*/  LOP3.LUT R152, R139, UR8, R198, 0x96, !PT ;  /* 0x000000088b987c12 */ /* 0x000fe2000f8e96c6 */
[----:B------:R-:W-:Y:S01]  /*169f0*/  FMUL.FTZ R116, R2, R116 ;  /* 0x0000007402747220 */ /* 0x000fe20000410000 */
[----:B------:R-:W-:Y:S01]  /*16a00*/  LOP3.LUT R150, R138, 0xffff, RZ, 0xc0, !PT ;  /* 0x0000ffff8a967812 */ /* 0x000fe200078ec0ff */
[----:B------:R-:W-:Y:S01]  /*16a10*/  FMUL.FTZ R117, R2, R117 ;  /* 0x0000007502757220 */ /* 0x000fe20000410000 */
[-C--:B--2---:R-:W-:Y:S03]  /*16a20*/  HMMA.16816.F32.BF16 R32, R172, R144.reuse, R32 ;  /* 0x00000090ac20723c */ /* 0x084fe60000041820 */
[--C-:B------:R-:W-:Y:S01]  /*16a30*/  SHF.R.U32.HI R139, RZ, 0x10, R138.reuse ;  /* 0x00000010ff8b7819 */ /* 0x100fe2000001168a */
[----:B------:R-:W-:Y:S01]  /*16a40*/  FMUL.FTZ R118, R0, R118 ;  /* 0x0000007600767220 */ /* 0x000fe20000410000 */
[----:B------:R-:W-:Y:S01]  /*16a50*/  LOP3.LUT R153, R138, 0xff, RZ, 0xc0, !PT ;  /* 0x000000ff8a997812 */ /* 0x000fe200078ec0ff */
[----:B------:R-:W-:Y:S01]  /*16a60*/  FMUL.FTZ R119, R0, R119 ;  /* 0x0000007700777220 */ /* 0x000fe20000410000 */
[----:B------:R-:W-:Y:S01]  /*16a70*/  SHF.R.U32.HI R151, RZ, 0x18, R138 ;  /* 0x00000018ff977819 */ /* 0x000fe2000001168a */
[----:B------:R-:W-:Y:S03]  /*16a80*/  FFMA.FTZ R138, R20, UR4, -R188 ;  /* 0x00000004148a7c23 */ /* 0x000fe600080108bc */
[----:B------:R-:W-:Y:S01]  /*16a90*/  LOP3.LUT R137, R149, UR8, R202, 0x96, !PT ;  /* 0x0000000895897c12 */ /* 0x000fe2000f8e96ca */
[----:B------:R-:W-:Y:S01]  /*16aa0*/  FFMA.FTZ R188, R21, UR4, -R188 ;  /* 0x0000000415bc7c23 */ /* 0x000fe200080108bc */
[C---:B------:R-:W-:Y:S01]  /*16ab0*/  HMMA.16816.F32.BF16 R116, R180.reuse, R144, R116 ;  /* 0x00000090b474723c */ /* 0x040fe20000041874 */
[----:B------:R1:W-:Y:S03]  /*16ac0*/  MUFU.EX2 R202, R138 ;  /* 0x0000008a00ca7308 */ /* 0x0003e60000000800 */
[----:B------:R-:W-:Y:S01]  /*16ad0*/  SHF.R.U32.HI R21, RZ, 0x8, R150 ;  /* 0x00000008ff157819 */ /* 0x000fe20000011696 */
[----:B------:R-:W-:Y:S01]  /*16ae0*/  FFMA.FTZ R189, R23, UR4, -R189 ;  /* 0x0000000417bd7c23 */ /* 0x000fe200080108bd */
[----:B------:R-:W-:Y:S01]  /*16af0*/  LOP3.LUT R20, R139, 0xff, RZ, 0xc0, !PT ;  /* 0x000000ff8b147812 */ /* 0x000fe200078ec0ff */
[----:B------:R-:W-:Y:S01]  /*16b00*/  FFMA.FTZ R24, R24, UR4, -R190 ;  /* 0x0000000418187c23 */ /* 0x000fe200080108be */
[----:B------:R-:W-:Y:S03]  /*16b10*/  PRMT R153, R153, 0x5410, R21 ;  /* 0x0000541099997816 */ /* 0x000fe60000000015 */
[----:B------:R-:W2:Y:S01]  /*16b20*/  MUFU.EX2 R200, R188 ;  /* 0x000000bc00c87308 */ /* 0x000ea20000000800 */
[----:B------:R-:W-:Y:S01]  /*16b30*/  PRMT R151, R20, 0x5410, R151 ;  /* 0x0000541014977816 */ /* 0x000fe20000000097 */
[C---:B------:R-:W-:Y:S01]  /*16b40*/  FMUL.FTZ R20, R2.reuse, R160 ;  /* 0x000000a002147220 */ /* 0x040fe20000410000 */
[----:B------:R-:W-:Y:S01]  /*16b50*/  FMUL.FTZ R21, R2, R161 ;  /* 0x000000a102157220 */ /* 0x000fe20000410000 */
[C---:B------:R-:W-:Y:S01]  /*16b60*/  FMUL.FTZ R22, R0.reuse, R162 ;  /* 0x000000a200167220 */ /* 0x040fe20000410000 */
[----:B------:R-:W-:Y:S01]  /*16b70*/  FMUL.FTZ R23, R0, R163 ;  /* 0x000000a300177220 */ /* 0x000fe20000410000 */
[C---:B------:R-:W-:Y:S04]  /*16b80*/  FMUL.FTZ R120, R132.reuse, R120 ;  /* 0x0000007884787220 */ /* 0x040fe80000410000 */
[----:B------:R3:W-:Y:S01]  /*16b90*/  MUFU.EX2 R195, R24 ;  /* 0x0000001800c37308 */ /* 0x0007e20000000800 */
[----:B------:R-:W-:Y:S01]  /*16ba0*/  FMUL.FTZ R121, R132, R121 ;  /* 0x0000007984797220 */ /* 0x000fe20000410000 */
[C---:B------:R-:W-:Y:S01]  /*16bb0*/  FMUL.FTZ R122, R3.reuse, R122 ;  /* 0x0000007a037a7220 */ /* 0x040fe20000410000 */
[----:B------:R-:W-:Y:S01]  /*16bc0*/  FMUL.FTZ R123, R3, R123 ;  /* 0x0000007b037b7220 */ /* 0x000fe20000410000 */
[----:B------:R-:W-:Y:S01]  /*16bd0*/  LDSM.16.MT88.4 R160, [R218+0xa800] ;  /* 0x00a80000daa0783b */ /* 0x000fe20000004200 */
[-C--:B------:R-:W-:Y:S03]  /*16be0*/  HMMA.16816.F32.BF16 R20, R180, R146.reuse, R20 ;  /* 0x00000092b414723c */ /* 0x080fe60000041814 */
[----:B------:R-:W-:Y:S01]  /*16bf0*/  SHF.R.U32.HI R141, RZ, 0x10, R148 ;  /* 0x00000010ff8d7819 */ /* 0x000fe20000011694 */
[--C-:B------:R-:W-:Y:S01]  /*16c00*/  FFMA.FTZ R26, R26, UR4, -R191.reuse ;  /* 0x000000041a1a7c23 */ /* 0x100fe200080108bf */
[----:B-1----:R-:W-:Y:S01]  /*16c10*/  LOP3.LUT R138, R152, 0xffff, RZ, 0xc0, !PT ;  /* 0x0000ffff988a7812 */ /* 0x002fe200078ec0ff */
[C---:B------:R-:W-:Y:S01]  /*16c20*/  HMMA.16816.F32.BF16 R120, R172.reuse, R146, R120 ;  /* 0x00000092ac78723c */ /* 0x040fe20000041878 */
[----:B------:R-:W1:Y:S04]  /*16c30*/  MUFU.EX2 R198, R189 ;  /* 0x000000bd00c67308 */ /* 0x000e680000000800 */
[C---:B------:R-:W-:Y:S01]  /*16c40*/  LOP3.LUT R140, R148.reuse, 0xffff, RZ, 0xc0, !PT ;  /* 0x0000ffff948c7812 */ /* 0x040fe200078ec0ff */
[--C-:B------:R-:W-:Y:S01]  /*16c50*/  FFMA.FTZ R25, R25, UR4, -R190.reuse ;  /* 0x0000000419197c23 */ /* 0x100fe200080108be */
[----:B------:R-:W-:Y:S01]  /*16c60*/  LOP3.LUT R149, R148, 0xff, RZ, 0xc0, !PT ;  /* 0x000000ff94957812 */ /* 0x000fe200078ec0ff */
[--C-:B------:R-:W-:Y:S03]  /*16c70*/  FFMA.FTZ R28, R28, UR4, -R190.reuse ;  /* 0x000000041c1c7c23 */ /* 0x100fe600080108be */
[----:B------:R4:W-:Y:S01]  /*16c80*/  MUFU.EX2 R192, R26 ;  /* 0x0000001a00c07308 */ /* 0x0009e20000000800 */
[----:B------:R-:W-:Y:S01]  /*16c90*/  LOP3.LUT R139, R141, 0xff, RZ, 0xc0, !PT ;  /* 0x000000ff8d8b7812 */ /* 0x000fe200078ec0ff */
[----:B------:R-:W-:Y:S01]  /*16ca0*/  FFMA.FTZ R190, R29, UR4, -R190 ;  /* 0x000000041dbe7c23 */ /* 0x000fe200080108be */
[----:B------:R-:W-:Y:S01]  /*16cb0*/  SHF.R.U32.HI R148, RZ, 0x18, R148 ;  /* 0x00000018ff947819 */ /* 0x000fe20000011694 */
[----:B------:R-:W-:Y:S01]  /*16cc0*/  FFMA.FTZ R30, R30, UR4, -R191 ;  /* 0x000000041e1e7c23 */ /* 0x000fe200080108bf */
[----:B------:R-:W-:Y:S01]  /*16cd0*/  LOP3.LUT R145, R152, 0xff, RZ, 0xc0, !PT ;  /* 0x000000ff98917812 */ /* 0x000fe200078ec0ff */
[C---:B------:R-:W-:Y:S01]  /*16ce0*/  FMUL.FTZ R124, R132.reuse, R124 ;  /* 0x0000007c847c7220 */ /* 0x040fe20000410000 */
[----:B------:R-:W-:Y:S03]  /*16cf0*/  SHF.R.U32.HI R138, RZ, 0x8, R138 ;  /* 0x00000008ff8a7819 */ /* 0x000fe6000001168a */
[----:B------:R5:W-:Y:S01]  /*16d00*/  MUFU.EX2 R188, R30 ;  /* 0x0000001e00bc7308 */ /* 0x000be20000000800 */
[----:B------:R-:W-:Y:S01]  /*16d10*/  PRMT R150, R139, 0x5410, R148 ;  /* 0x000054108b967816 */ /* 0x000fe20000000094 */
[----:B------:R-:W-:Y:S01]  /*16d20*/  FMUL.FTZ R125, R132, R125 ;  /* 0x0000007d847d7220 */ /* 0x000fe20000410000 */
[----:B------:R-:W-:Y:S01]  /*16d30*/  PRMT R148, R145, 0x5410, R138 ;  /* 0x0000541091947816 */ /* 0x000fe2000000008a */
[----:B------:R-:W-:Y:S01]  /*16d40*/  FMUL.FTZ R126, R3, R126 ;  /* 0x0000007e037e7220 */ /* 0x000fe20000410000 */
[----:B---3--:R-:W-:Y:S01]  /*16d50*/  LOP3.LUT R24, R137, 0xffff, RZ, 0xc0, !PT ;  /* 0x0000ffff89187812 */ /* 0x008fe200078ec0ff */
[----:B------:R-:W-:Y:S01]  /*16d60*/  FMUL.FTZ R127, R3, R127 ;  /* 0x0000007f037f7220 */ /* 0x000fe20000410000 */
[----:B------:R-:W-:Y:S03]  /*16d70*/  LOP3.LUT R146, R137, 0xff, RZ, 0xc0, !PT ;  /* 0x000000ff89927812 */ /* 0x000fe600078ec0ff */
[----:B------:R-:W-:Y:S01]  /*16d80*/  MUFU.EX2 R190, R190 ;  /* 0x000000be00be7308 */ /* 0x000fe20000000800 */
[--C-:B------:R-:W-:Y:S01]  /*16d90*/  SHF.R.U32.HI R138, RZ, 0x10, R137.reuse ;  /* 0x00000010ff8a7819 */ /* 0x100fe20000011689 */
[C---:B----4-:R-:W-:Y:S01]  /*16da0*/  FMUL.FTZ R26, R0.reuse, R166 ;  /* 0x000000a6001a7220 */ /* 0x050fe20000410000 */
[----:B------:R-:W-:Y:S01]  /*16db0*/  SHF.R.U32.HI R145, RZ, 0x18, R137 ;  /* 0x00000018ff917819 */ /* 0x000fe20000011689 */
[--C-:B------:R-:W-:Y:S01]  /*16dc0*/  FFMA.FTZ R137, R27, UR4, -R191.reuse ;  /* 0x000000041b897c23 */ /* 0x100fe200080108bf */
[----:B------:R-:W-:Y:S01]  /*16dd0*/  SHF.R.U32.HI R144, RZ, 0x8, R140 ;  /* 0x00000008ff907819 */ /* 0x000fe2000001168c */
[----:B------:R-:W-:Y:S01]  /*16de0*/  FFMA.FTZ R191, R31, UR4, -R191 ;  /* 0x000000041fbf7c23 */ /* 0x000fe200080108bf */
[----:B------:R-:W-:Y:S03]  /*16df0*/  SHF.R.U32.HI R139, RZ, 0x10, R152 ;  /* 0x00000010ff8b7819 */ /* 0x000fe60000011698 */
[----:B------:R3:W4:Y:S01]  /*16e00*/  MUFU.EX2 R193, R137 ;  /* 0x0000008900c17308 */ /* 0x0007220000000800 */
[----:B------:R-:W-:Y:S01]  /*16e10*/  PRMT R149, R149, 0x5410, R144 ;  /* 0x0000541095957816 */ /* 0x000fe20000000090 */
[----:B-----5:R-:W-:Y:S01]  /*16e20*/  FMUL.FTZ R30, R3, R170 ;  /* 0x000000aa031e7220 */ /* 0x020fe20000410000 */
[----:B------:R-:W-:Y:S01]  /*16e30*/  SHF.R.U32.HI R152, RZ, 0x18, R152 ;  /* 0x00000018ff987819 */ /* 0x000fe20000011698 */
[----:B------:R-:W5:Y:S01]  /*16e40*/  LDSM.16.MT88.4 R140, [R217+0xb000] ;  /* 0x00b00000d98c783b */ /* 0x000f620000004200 */
[----:B------:R-:W-:Y:S01]  /*16e50*/  LOP3.LUT R144, R139, 0xff, RZ, 0xc0, !PT ;  /* 0x000000ff8b907812 */ /* 0x000fe200078ec0ff */
[----:B------:R-:W-:Y:S01]  /*16e60*/  FMUL.FTZ R27, R0, R167 ;  /* 0x000000a7001b7220 */ /* 0x000fe20000410000 */
[----:B------:R-:W-:Y:S03]  /*16e70*/  LOP3.LUT R138, R138, 0xff, RZ, 0xc0, !PT ;  /* 0x000000ff8a8a7812 */ /* 0x000fe600078ec0ff */
[----:B------:R-:W4:Y:S01]  /*16e80*/  MUFU.EX2 R189, R28 ;  /* 0x0000001c00bd7308 */ /* 0x000f220000000800 */
[--C-:B------:R-:W-:Y:S01]  /*16e90*/  HSET2.LE.AND R29, R151, R228.reuse, PT ;  /* 0x000000e4971d7233 */ /* 0x100fe20003803000 */
[----:B------:R-:W-:Y:S01]  /*16ea0*/  FMUL.FTZ R128, R2, R128 ;  /* 0x0000008002807220 */ /* 0x000fe20000410000 */
[----:B------:R-:W-:Y:S01]  /*16eb0*/  PRMT R144, R144, 0x5410, R152 ;  /* 0x0000541090907816 */ /* 0x000fe20000000098 */
[----:B------:R-:W-:Y:S01]  /*16ec0*/  FMUL.FTZ R129, R2, R129 ;  /* 0x0000008102817220 */ /* 0x000fe20000410000 */
[----:B------:R-:W-:Y:S01]  /*16ed0*/  F2FP.BF16.F32.PACK_AB R179, R208, R209 ;  /* 0x000000d1d0b3723e */ /* 0x000fe200000010ff */
[----:B------:R-:W-:Y:S01]  /*16ee0*/  FMUL.FTZ R130, R0, R130 ;  /* 0x0000008200827220 */ /* 0x000fe20000410000 */
[----:B------:R-:W-:Y:S03]  /*16ef0*/  PRMT R145, R138, 0x5410, R145 ;  /* 0x000054108a917816 */ /* 0x000fe60000000091 */
[----:B------:R4:W5:Y:S01]  /*16f00*/  MUFU.EX2 R194, R25 ;  /* 0x0000001900c27308 */ /* 0x0009620000000800 */
[--C-:B---3--:R-:W-:Y:S01]  /*16f10*/  HSET2.LE.AND R137, R148, R228.reuse, PT ;  /* 0x000000e494897233 */ /* 0x108fe20003803000 */
[----:B------:R-:W-:Y:S01]  /*16f20*/  FMUL.FTZ R131, R0, R131 ;  /* 0x0000008300837220 */ /* 0x000fe20000410000 */
[----:B--2---:R-:W-:Y:S01]  /*16f30*/  F2FP.BF16.F32.PACK_AB R176, R200, R202 ;  /* 0x000000cac8b0723e */ /* 0x004fe200000010ff */
[----:B------:R-:W-:Y:S01]  /*16f40*/  FMUL.FTZ R31, R3, R171 ;  /* 0x000000ab031f7220 */ /* 0x000fe20000410000 */
[----:B------:R-:W-:Y:S01]  /*16f50*/  LOP3.LUT R179, R29, R179, RZ, 0xc0, !PT ;  /* 0x000000b31db37212 */ /* 0x000fe200078ec0ff */
[----:B------:R-:W-:Y:S01]  /*16f60*/  FMUL.FTZ R29, R132, R169 ;  /* 0x000000a9841d7220 */ /* 0x000fe20000410000 */
[--C-:B------:R-:W-:Y:S03]  /*16f70*/  HSET2.LE.AND R138, R144, R228.reuse, PT ;  /* 0x000000e4908a7233 */ /* 0x100fe60003803000 */
[----:B------:R-:W2:Y:S01]  /*16f80*/  MUFU.EX2 R191, R191 ;  /* 0x000000bf00bf7308 */ /* 0x000ea20000000800 */
[----:B------:R-:W-:Y:S01]  /*16f90*/  LOP3.LUT R176, R137, R176, RZ, 0xc0, !PT ;  /* 0x000000b089b07212 */ /* 0x000fe200078ec0ff */
[----:B------:R-:W-:Y:S01]  /*16fa0*/  FFMA.FTZ R3, R3, R252, R232 ;  /* 0x000000fc03037223 */ /* 0x000fe200000100e8 */
[--C-:B------:R-:W-:Y:S02]  /*16fb0*/  HSET2.LE.AND R169, R145, R228.reuse, PT ;  /* 0x000000e491a97233 */ /* 0x100fe40003803000 */
[----:B-1----:R-:W-:Y:S01]  /*16fc0*/  F2FP.BF16.F32.PACK_AB R177, R198, R196 ;  /* 0x000000c4c6b1723e */ /* 0x002fe200000010ff */
[----:B------:R-:W-:Y:S01]  /*16fd0*/  FADD.FTZ R3, R229, R3 ;  /* 0x00000003e5037221 */ /* 0x000fe20000010000 */
[----:B----4-:R-:W-:Y:S02]  /*16fe0*/  F2FP.BF16.F32.PACK_AB R137, R193, R192 ;  /* 0x000000c0c189723e */ /* 0x010fe400000010ff */
[----:B------:R-:W-:Y:S01]  /*16ff0*/  LOP3.LUT R177, R138, R177, RZ, 0xc0, !PT ;  /* 0x000000b18ab17212 */ /* 0x000fe200078ec0ff */
[----:B------:R-:W-:Y:S01]  /*17000*/  FMUL.FTZ R25, R2, R165 ;  /* 0x000000a502197220 */ /* 0x000fe20000410000 */
[--C-:B------:R-:W-:Y:S02]  /*17010*/  HSET2.LE.AND R170, R149, R228.reuse, PT ;  /* 0x000000e495aa7233 */ /* 0x100fe40003803000 */
[----:B------:R-:W-:Y:S02]  /*17020*/  F2FP.BF16.F32.PACK_AB R138, R190, R189 ;  /* 0x000000bdbe8a723e */ /* 0x000fe400000010ff */
[----:B------:R-:W-:Y:S02]  /*17030*/  LOP3.LUT R169, R169, R137, RZ, 0xc0, !PT ;  /* 0x00000089a9a97212 */ /* 0x000fe400078ec0ff */
[----:B------:R-:W3:Y:S01]  /*17040*/  LDL.LU R137, [R1+0x8] ;  /* 0x0000080001897983 */ /* 0x000ee20000300800 */
[----:B------:R-:W-:Y:S01]  /*17050*/  LOP3.LUT R170, R170, R138, RZ, 0xc0, !PT ;  /* 0x0000008aaaaa7212 */ /* 0x000fe200078ec0ff */
[-C--:B-----5:R-:W-:Y:S02]  /*17060*/  HMMA.16816.F32.BF16 R124, R172, R140.reuse, R124 ;  /* 0x0000008cac7c723c */ /* 0x0a0fe4000004187c */
[----:B------:R-:W4:Y:S01]  /*17070*/  LDL.LU R138, [R1+0xc] ;  /* 0x00000c00018a7983 */ /* 0x000f220000300800 */
[--C-:B------:R-:W-:Y:S03]  /*17080*/  HSET2.LE.AND R28, R153, R228.reuse, PT ;  /* 0x000000e4991c7233 */ /* 0x100fe60003803000 */
[----:B------:R-:W1:Y:S01]  /*17090*/  LDSM.16.MT88.4 R152, [R213+0xa800] ;  /* 0x00a80000d598783b */ /* 0x000e620000004200 */
[----:B------:R-:W-:Y:S01]  /*170a0*/  SHF.R.U32.HI R139, RZ, 0x8, R24 ;  /* 0x00000008ff8b7819 */ /* 0x000fe20000011618 */
[----:B------:R-:W-:Y:S03]  /*170b0*/  FMUL.FTZ R24, R2, R164 ;  /* 0x000000a402187220 */ /* 0x000fe60000410000 */
[----:B------:R-:W-:Y:S02]  /*170c0*/  F2FP.BF16.F32.PACK_AB R178, R210, R211 ;  /* 0x000000d3d2b2723e */ /* 0x000fe400000010ff */
[----:B------:R-:W-:Y:S01]  /*170d0*/  PRMT R139, R146, 0x5410, R139 ;  /* 0x00005410928b7816 */ /* 0x000fe2000000008b */
[----:B------:R-:W5:Y:S01]  /*170e0*/  LDSM.16.MT88.4 R164, [R217+0xa800] ;  /* 0x00a80000d9a4783b */ /* 0x000f620000004200 */
[C---:B------:R-:W-:Y:S04]  /*170f0*/  HMMA.16816.F32.BF16 R24, R180.reuse, R140, R24 ;  /* 0x0000008cb418723c */ /* 0x040fe80000041818 */
[----:B------:R-:W-:Y:S01]  /*17100*/  LOP3.LUT R178, R28, R178, RZ, 0xc0, !PT ;  /* 0x000000b21cb27212 */ /* 0x000fe200078ec0ff */
[----:B------:R-:W-:Y:S01]  /*17110*/  FMUL.FTZ R28, R132, R168 ;  /* 0x000000a8841c7220 */ /* 0x000fe20000410000 */
[-C--:B------:R-:W-:Y:S01]  /*17120*/  HMMA.16816.F32.BF16 R128, R180, R142.reuse, R128 ;  /* 0x0000008eb480723c */ /* 0x080fe20000041880 */
[----:B------:R-:W-:Y:S04]  /*17130*/  LDSM.16.MT88.4 R180, [R215+0xb800] ;  /* 0x00b80000d7b4783b */ /* 0x000fe80000004200 */
[--C-:B------:R-:W-:Y:S01]  /*17140*/  HSET2.LE.AND R139, R139, R228.reuse, PT ;  /* 0x000000e48b8b7233 */ /* 0x100fe20003803000 */
[----:B------:R-:W-:Y:S03]  /*17150*/  HMMA.16816.F32.BF16 R28, R172, R142, R28 ;  /* 0x0000008eac1c723c */ /* 0x000fe6000004181c */
[----:B------:R-:W5:Y:S02]  /*17160*/  LDSM.16.MT88.4 R172, [R213+0xb800] ;  /* 0x00b80000d5ac783b */ /* 0x000f640000004200 */
[----:B------:R-:W-:Y:S01]  /*17170*/  F2FP.BF16.F32.PACK_AB R168, R194, R195 ;  /* 0x000000c3c2a8723e */ /* 0x000fe200000010ff */
[----:B------:R-:W-:Y:S01]  /*17180*/  FFMA.FTZ R132, R132, R243, R234 ;  /* 0x000000f384847223 */ /* 0x000fe200000100ea */
[----:B------:R-:W-:Y:S04]  /*17190*/  HSET2.LE.AND R171, R150, R228, PT ;  /* 0x000000e496ab7233 */ /* 0x000fe80003803000 */
[----:B------:R-:W-:Y:S01]  /*171a0*/  LOP3.LUT R168, R139, R168, RZ, 0xc0, !PT ;  /* 0x000000a88ba87212 */ /* 0x000fe200078ec0ff */
[----:B------:R-:W-:Y:S01]  /*171b0*/  FADD.FTZ R132, R233, R132 ;  /* 0x00000084e9847221 */ /* 0x000fe20000010000 */
[----:B--2---:R-:W-:Y:S04]  /*171c0*/  F2FP.BF16.F32.PACK_AB R139, R191, R188 ;  /* 0x000000bcbf8b723e */ /* 0x004fe800000010ff */
[----:B------:R-:W-:Y:S01]  /*171d0*/  LOP3.LUT R171, R171, R139, RZ, 0xc0, !PT ;  /* 0x0000008babab7212 */ /* 0x000fe200078ec0ff */
[-C--:B-1----:R-:W-:Y:S01]  /*171e0*/  HMMA.16816.F32.BF16 R144, R176, R152.reuse, R4 ;  /* 0x00000098b090723c */ /* 0x082fe20000041804 */
[----:B------:R-:W1:Y:S05]  /*171f0*/  LDSM.16.MT88.4 R4, [R217+0xb800] ;  /* 0x00b80000d904783b */ /* 0x000e6a0000004200 */
[C---:B------:R-:W-:Y:S06]  /*17200*/  HMMA.16816.F32.BF16 R140, R168.reuse, R152, R8 ;  /* 0x00000098a88c723c */ /* 0x040fec0000041808 */
[-C--:B------:R-:W-:Y:S05]  /*17210*/  HMMA.16816.F32.BF16 R148, R168, R154.reuse, R12 ;  /* 0x0000009aa894723c */ /* 0x080fea000004180c */
[----:B------:R-:W-:Y:S01]  /*17220*/  FADD.FTZ R9, R236, R3 ;  /* 0x00000003ec097221 */ /* 0x000fe20000010000 */
        /* <DEDUP_REMOVED lines=9> */
[-C--:B-----5:R-:W-:Y:S06]  /*172c0*/  HMMA.16816.F32.BF16 R68, R176, R164.reuse, R68 ;  /* 0x000000a4b044723c */ /* 0x0a0fec0000041844 */
        /* <DEDUP_REMOVED lines=20> */
[----:B----4-:R-:W-:Y:S01]  /*17410*/  FFMA.FTZ R8, R2, R138, R207 ;  /* 0x0000008a02087223 */ /* 0x010fe200000100cf */
[----:B---3--:R-:W-:Y:S01]  /*17420*/  FFMA.FTZ R2, R0, R137, R205 ;  /* 0x0000008900027223 */ /* 0x008fe200000100cd */
[----:B------:R-:W-:Y:S04]  /*17430*/  MOV R138, R136 ;  /* 0x00000088008a7202 */ /* 0x000fe80000000f00 */
[----:B------:R-:W-:Y:S01]  /*17440*/  FADD.FTZ R0, R206, R8 ;  /* 0x00000008ce007221 */ /* 0x000fe20000010000 */
[----:B------:R-:W-:Y:S01]  /*17450*/  FADD.FTZ R2, R204, R2 ;  /* 0x00000002cc027221 */ /* 0x000fe20000010000 */
[----:B------:R-:W-:Y:S01]  /*17460*/  FADD.FTZ R8, R242, R132 ;  /* 0x00000084f2087221 */ /* 0x000fe20000010000 */
[----:B------:R-:W-:Y:S01]  /*17470*/  MOV R132, R134 ;  /* 0x0000008600847202 */ /* 0x000fe20000000f00 */
        /* <DEDUP_REMOVED lines=21> */
[----:B------:R-:W-:Y:S04]  /*175d0*/  FADD.FTZ R0, R191, R0 ;  /* 0x00000000bf007221 */ /* 0x000fe80000010000 */
[----:B------:R1:W-:Y:S04]  /*175e0*/  STL [R1+0xc], R2 ;  /* 0x00000c0201007387 */ /* 0x0003e80000100800 */
[----:B------:R2:W-:Y:S01]  /*175f0*/  STL [R1+0x8], R0 ;  /* 0x0000080001007387 */ /* 0x0005e20000100800 */
[----:B-1----:R-:W-:Y:S01]  /*17600*/  MOV R2, R135 ;  /* 0x0000008700027202 */ /* 0x002fe20000000f00 */
[----:B------:R-:W-:Y:S06]  /*17610*/  @P4 BRA `(.L_x_1286) ;  /* 0xffffffd000544947 */ /* 0x000fec000383ffff */
.L_x_1285:
[----:B------:R-:W3:Y:S01]  /*17620*/  LDL.LU R8, [R1+0xc] ;  /* 0x00000c0001087983 */ /* 0x000ee20000300800 */
[----:B------:R-:W-:-:S03]  /*17630*/  ULDC UR4, c[0x0][0x38c] ;  /* 0x0000e30000047ab9 */ /* 0x000fc60000000800 */
[----:B------:R-:W4:Y:S01]  /*17640*/  LDL.LU R7, [R1+0x8] ;  /* 0x0000080001077983 */ /* 0x000f220000300800 */
[----:B------:R-:W-:Y:S01]  /*17650*/  UMOV UR5, 0x400 ;  /* 0x0000040000057882 */ /* 0x000fe20000000000 */
[----:B------:R-:W-:Y:S02]  /*17660*/  UISETP.NE.AND UP0, UPT, UR15, -0x1, UPT ;  /* 0xffffffff0f00788c */ /* 0x000fe4000bf05270 */
[----:B------:R-:W1:Y:S04]  /*17670*/  SHFL.BFLY PT, R2, R243, 0x2, 0x1f ;  /* 0x0c401f00f3027f89 */ /* 0x000e6800000e0000 */
[----:B--2---:R-:W2:Y:S01]  /*17680*/  SHFL.BFLY PT, R0, R252, 0x2, 0x1f ;  /* 0x0c401f00fc007f89 */ /* 0x004ea200000e0000 */
[----:B------:R-:W5:Y:S01]  /*17690*/  S2R R174, SR_TID.X ;  /* 0x0000000000ae7919 */ /* 0x000f620000002100 */
[----:B-1----:R-:W-:Y:S01]  /*176a0*/  FADD.FTZ R2, R2, R243 ;  /* 0x000000f302027221 */ /* 0x002fe20000010000 */
[----:B--2---:R-:W-:-:S04]  /*176b0*/  FADD.FTZ R0, R0, R252 ;  /* 0x000000fc00007221 */ /* 0x004fc80000010000 */
[----:B------:R-:W1:Y:S04]  /*176c0*/  SHFL.BFLY PT, R6, R2, 0x1, 0x1f ;  /* 0x0c201f0002067f89 */ /* 0x000e6800000e0000 */
[----:B------:R-:W2:Y:S01]  /*176d0*/  SHFL.BFLY PT, R4, R0, 0x1, 0x1f ;  /* 0x0c201f0000047f89 */ /* 0x000ea200000e0000 */
[----:B-----5:R-:W-:-:S04]  /*176e0*/  SHF.R.S32.HI R175, RZ, 0x1f, R174 ;  /* 0x0000001fffaf7819 */ /* 0x020fc800000114ae */
[----:B------:R-:W-:-:S04]  /*176f0*/  LEA.HI R173, R175, R174, RZ, 0x2 ;  /* 0x000000aeafad7211 */ /* 0x000fc800078f10ff */
[----:B------:R-:W-:Y:S01]  /*17700*/  SHF.R.S32.HI R26, RZ, 0x2, R173 ;  /* 0x00000002ff1a7819 */ /* 0x000fe200000114ad */
[----:B-1----:R-:W-:Y:S01]  /*17710*/  FADD.FTZ R132, R2, R6 ;  /* 0x0000000602847221 */ /* 0x002fe20000010000 */
[----:B--2---:R-:W-:-:S04]  /*17720*/  FADD.FTZ R137, R0, R4 ;  /* 0x0000000400897221 */ /* 0x004fc80000010000 */
[----:B------:R-:W-:Y:S02]  /*17730*/  FSETP.NE.FTZ.AND P6, PT, R132, RZ, PT ;  /* 0x000000ff8400720b */ /* 0x000fe40003fd5000 */
[----:B------:R-:W-:Y:S02]  /*17740*/  MOV R0, 0x3f800000 ;  /* 0x3f80000000007802 */ /* 0x000fe40000000f00 */
[----:B------:R-:W-:Y:S02]  /*17750*/  FSETP.NE.FTZ.AND P0, PT, R137, RZ, PT ;  /* 0x000000ff8900720b */ /* 0x000fe40003f15000 */
[----:B------:R-:W-:-:S07]  /*17760*/  P2R R172, PR, RZ, 0x40 ;  /* 0x00000040ffac7803 */ /* 0x000fce0000000000 */
[----:B------:R-:W1:Y:S02]  /*17770*/  @P6 MUFU.RCP R0, R132 ;  /* 0x0000008400006308 */ /* 0x000e640000001000 */
[----:B-1----:R-:W-:-:S04]  /*17780*/  FMUL.FTZ R0, R0, UR4 ;  /* 0x0000000400007c20 */ /* 0x002fc80008410000 */
        /* <DEDUP_REMOVED lines=31> */
[----:B------:R-:W-:-:S02]  /*17980*/  F2FP.BF16.F32.PACK_AB R11, R11, R14 ;  /* 0x0000000e0b0b723e */ /* 0x000fc400000010ff */
[----:B------:R-:W-:Y:S02]  /*17990*/  F2FP.BF16.F32.PACK_AB R14, R18, R21 ;  /* 0x00000015120e723e */ /* 0x000fe400000010ff */
[----:B------:R-:W-:Y:S02]  /*179a0*/  F2FP.BF16.F32.PACK_AB R21, R25, R27 ;  /* 0x0000001b1915723e */ /* 0x000fe400000010ff */
[----:B------:R-:W-:Y:S02]  /*179b0*/  F2FP.BF16.F32.PACK_AB R18, R65, R64 ;  /* 0x000000404112723e */ /* 0x000fe400000010ff */
[----:B------:R-:W-:Y:S02]  /*179c0*/  F2FP.BF16.F32.PACK_AB R35, R35, R100 ;  /* 0x000000642323723e */ /* 0x000fe400000010ff */
[----:B------:R-:W-:Y:S02]  /*179d0*/  F2FP.BF16.F32.PACK_AB R31, R31, R112 ;  /* 0x000000701f1f723e */ /* 0x000fe400000010ff */
[----:B------:R-:W-:Y:S01]  /*179e0*/  F2FP.BF16.F32.PACK_AB R27, R157, R156 ;  /* 0x0000009c9d1b723e */ /* 0x000fe200000010ff */
[----:B---3--:R-:W1:Y:S04]  /*179f0*/  SHFL.BFLY PT, R3, R8, 0x2, 0x1f ;  /* 0x0c401f0008037f89 */ /* 0x008e6800000e0000 */
[----:B----4-:R-:W2:Y:S01]  /*17a00*/  SHFL.BFLY PT, R5, R7, 0x2, 0x1f ;  /* 0x0c401f0007057f89 */ /* 0x010ea200000e0000 */
[----:B-1----:R-:W-:Y:S01]  /*17a10*/  FADD.FTZ R2, R3, R8 ;  /* 0x0000000803027221 */ /* 0x002fe20000010000 */
[----:B------:R-:W-:Y:S01]  /*17a20*/  MOV R3, 0x3f800000 ;  /* 0x3f80000000037802 */ /* 0x000fe20000000f00 */
[----:B--2---:R-:W-:-:S03]  /*17a30*/  FADD.FTZ R4, R5, R7 ;  /* 0x0000000705047221 */ /* 0x004fc60000010000 */
[----:B------:R-:W1:Y:S01]  /*17a40*/  SHFL.BFLY PT, R6, R2, 0x1, 0x1f ;  /* 0x0c201f0002067f89 */ /* 0x000e6200000e0000 */
[----:B------:R-:W-:Y:S01]  /*17a50*/  SHF.R.S32.HI R5, RZ, 0x1f, R173 ;  /* 0x0000001fff057819 */ /* 0x000fe200000114ad */
[----:B------:R-:W2:Y:S02]  /*17a60*/  @P0 MUFU.RCP R3, R137 ;  /* 0x0000008900030308 */ /* 0x000ea40000001000 */
[----:B------:R-:W3:Y:S01]  /*17a70*/  SHFL.BFLY PT, R7, R4, 0x1, 0x1f ;  /* 0x0c201f0004077f89 */ /* 0x000ee200000e0000 */
[----:B------:R-:W-:-:S04]  /*17a80*/  LEA.HI R5, R5, R26, RZ, 0x3 ;  /* 0x0000001a05057211 */ /* 0x000fc800078f18ff */
[----:B------:R-:W-:-:S04]  /*17a90*/  LOP3.LUT R5, R5, 0xfffffff8, RZ, 0xc0, !PT ;  /* 0xfffffff805057812 */ /* 0x000fc800078ec0ff */
[----:B------:R-:W-:Y:S01]  /*17aa0*/  IADD3 R26, R26, -R5, RZ ;  /* 0x800000051a1a7210 */ /* 0x000fe20007ffe0ff */
[----:B------:R-:W-:Y:S01]  /*17ab0*/  FMUL.FTZ R5, R0, R145 ;  /* 0x0000009100057220 */ /* 0x000fe20000410000 */
[----:B------:R-:W-:Y:S01]  /*17ac0*/  MOV R0, 0x3f800000 ;  /* 0x3f80000000007802 */ /* 0x000fe20000000f00 */
[----:B--2---:R-:W-:-:S03]  /*17ad0*/  FMUL.FTZ R3, R3, UR4 ;  /* 0x0000000403037c20 */ /* 0x004fc60008410000 */
[----:B------:R-:W-:Y:S01]  /*17ae0*/  F2FP.BF16.F32.PACK_AB R5, R5, R144 ;  /* 0x000000900505723e */ /* 0x000fe200000010ff */
[C---:B------:R-:W-:Y:S01]  /*17af0*/  FMUL.FTZ R54, R3.reuse, R54 ;  /* 0x0000003603367220 */ /* 0x040fe20000410000 */
[----:B-1----:R-:W-:Y:S01]  /*17b00*/  FADD.FTZ R138, R2, R6 ;  /* 0x00000006028a7221 */ /* 0x002fe20000010000 */
[----:B------:R-:W-:Y:S01]  /*17b10*/  MOV R2, 0x3f800000 ;  /* 0x3f80000000027802 */ /* 0x000fe20000000f00 */
[----:B------:R-:W-:Y:S01]  /*17b20*/  FMUL.FTZ R20, R3, R55 ;  /* 0x0000003703147220 */ /* 0x000fe20000410000 */
[----:B------:R-:W-:Y:S01]  /*17b30*/  LEA.HI R55, R175, R174, RZ, 0x5 ;  /* 0x000000aeaf377211 */ /* 0x000fe200078f28ff */
[----:B---3--:R-:W-:Y:S01]  /*17b40*/  FADD.FTZ R139, R4, R7 ;  /* 0x00000007048b7221 */ /* 0x008fe20000010000 */
[----:B------:R-:W-:Y:S01]  /*17b50*/  FSETP.NE.FTZ.AND P5, PT, R138, RZ, PT ;  /* 0x000000ff8a00720b */ /* 0x000fe20003fb5000 */
[C---:B------:R-:W-:Y:S01]  /*17b60*/  FMUL.FTZ R146, R3.reuse, R146 ;  /* 0x0000009203927220 */ /* 0x040fe20000410000 */
[----:B------:R-:W-:Y:S01]  /*17b70*/  F2FP.BF16.F32.PACK_AB R20, R20, R54 ;  /* 0x000000361414723e */ /* 0x000fe200000010ff */
[----:B------:R-:W-:Y:S01]  /*17b80*/  FMUL.FTZ R4, R3, R147 ;  /* 0x0000009303047220 */ /* 0x000fe20000410000 */
[----:B------:R-:W-:Y:S01]  /*17b90*/  FSETP.NE.FTZ.AND P4, PT, R139, RZ, PT ;  /* 0x000000ff8b00720b */ /* 0x000fe20003f95000 */
[C---:B------:R-:W-:Y:S01]  /*17ba0*/  FMUL.FTZ R154, R3.reuse, R154 ;  /* 0x0000009a039a7220 */ /* 0x040fe20000410000 */
[----:B------:R-:W-:Y:S01]  /*17bb0*/  SHF.R.S32.HI R54, RZ, 0x5, R55 ;  /* 0x00000005ff367819 */ /* 0x000fe20000011437 */
[C---:B------:R-:W-:Y:S01]  /*17bc0*/  FMUL.FTZ R6, R3.reuse, R155 ;  /* 0x0000009b03067220 */ /* 0x040fe20000410000 */
[----:B------:R-:W-:Y:S01]  /*17bd0*/  R2P PR, R26, 0x6 ;  /* 0x000000061a007804 */ /* 0x000fe20000000000 */
        /* <DEDUP_REMOVED lines=22> */
[C---:B------:R-:W-:Y:S01]  /*17d40*/  FMUL.FTZ R159, R3.reuse, R159 ;  /* 0x0000009f039f7220 */ /* 0x040fe20000410000 */
[C---:B------:R-:W-:Y:S01]  /*17d50*/  FMUL.FTZ R122, R3.reuse, R122 ;  /* 0x0000007a037a7220 */ /* 0x040fe20000410000 */
[----:B------:R-:W-:Y:S01]  /*17d60*/  FMUL.FTZ R123, R3, R123 ;  /* 0x0000007b037b7220 */ /* 0x000fe20000410000 */
[C---:B------:R-:W-:Y:S01]  /*17d70*/  FMUL.FTZ R13, R2.reuse, R40 ;  /* 0x00000028020d7220 */ /* 0x040fe20000410000 */
[C---:B------:R-:W-:Y:S01]  /*17d80*/  FMUL.FTZ R17, R2.reuse, R44 ;  /* 0x0000002c02117220 */ /* 0x040fe20000410000 */
[C---:B------:R-:W-:Y:S01]  /*17d90*/  FMUL.FTZ R15, R2.reuse, R41 ;  /* 0x00000029020f7220 */ /* 0x040fe20000410000 */
[----:B------:R-:W-:Y:S01]  /*17da0*/  FMUL.FTZ R23, R2, R45 ;  /* 0x0000002d02177220 */ /* 0x000fe20000410000 */
[----:B--2---:R-:W-:Y:S01]  /*17db0*/  FMUL.FTZ R0, R0, UR4 ;  /* 0x0000000400007c20 */ /* 0x004fe20008410000 */
        /* <DEDUP_REMOVED lines=63> */
[----:B------:R-:W-:Y:S01]  /*181b0*/  SHF.L.U32 R2, R26, 0x6, RZ ;  /* 0x000000061a027819 */ /* 0x000fe200000006ff */
[C---:B------:R-:W-:Y:S01]  /*181c0*/  FMUL.FTZ R126, R3.reuse, R126 ;  /* 0x0000007e037e7220 */ /* 0x040fe20000410000 */
[----:B------:R-:W-:Y:S01]  /*181d0*/  IADD3 R0, -R0, R174, RZ ;  /* 0x000000ae00007210 */ /* 0x000fe20007ffe1ff */
[C---:B------:R-:W-:Y:S01]  /*181e0*/  FMUL.FTZ R127, R3.reuse, R127 ;  /* 0x0000007f037f7220 */ /* 0x040fe20000410000 */
[----:B------:R-:W-:Y:S01]  /*181f0*/  LOP3.LUT R2, R2, 0x1c0, RZ, 0xc0, !PT ;  /* 0x000001c002027812 */ /* 0x000fe200078ec0ff */
[C---:B------:R-:W-:Y:S01]  /*18200*/  FMUL.FTZ R170, R3.reuse, R170 ;  /* 0x000000aa03aa7220 */ /* 0x040fe20000410000 */
[----:B------:R-:W-:Y:S01]  /*18210*/  LOP3.LUT R26, R26, 0x1, RZ, 0xc0, !PT ;  /* 0x000000011a1a7812 */ /* 0x000fe200078ec0ff */
[----:B------:R-:W-:Y:S01]  /*18220*/  FMUL.FTZ R171, R3, R171 ;  /* 0x000000ab03ab7220 */ /* 0x000fe20000410000 */
[----:B------:R-:W-:-:S02]  /*18230*/  LEA R25, R54, R0, 0x9 ;  /* 0x0000000036197211 */ /* 0x000fc400078e48ff */
[----:B------:R-:W-:Y:S02]  /*18240*/  LEA.HI R0, R2, R2, RZ, 0x1d ;  /* 0x0000000202007211 */ /* 0x000fe400078fe8ff */
[----:B------:R-:W-:Y:S02]  /*18250*/  ISETP.NE.U32.AND P3, PT, R26, 0x1, PT ;  /* 0x000000011a00780c */ /* 0x000fe40003f65070 */
[----:B------:R-:W-:Y:S02]  /*18260*/  LEA R0, R25, R0, 0x1 ;  /* 0x0000000019007211 */ /* 0x000fe400078e08ff */
[----:B------:R-:W-:Y:S02]  /*18270*/  F2FP.BF16.F32.PACK_AB R4, R4, R146 ;  /* 0x000000920404723e */ /* 0x000fe400000010ff */
[----:B------:R-:W-:Y:S01]  /*18280*/  LEA R0, R0, UR4, 0x1 ;  /* 0x0000000400007c11 */ /* 0x000fe2000f8e08ff */
        /* <DEDUP_REMOVED lines=9> */
[----:B------:R-:W-:-:S02]  /*18320*/  MOV R56, 0x20 ;  /* 0x0000002000387802 */ /* 0x000fc40000000f00 */
[----:B------:R-:W-:Y:S01]  /*18330*/  F2FP.BF16.F32.PACK_AB R6, R6, R154 ;  /* 0x0000009a0606723e */ /* 0x000fe200000010ff */
[----:B------:R2:W-:Y:S01]  /*18340*/  STS [R2], R3 ;  /* 0x0000000302007388 */ /* 0x0005e20000000800 */
        /* <DEDUP_REMOVED lines=12> */
[----:B-1----:R-:W-:Y:S02]  /*18410*/  MOV R5, 0x40 ;  /* 0x0000004000057802 */ /* 0x002fe40000000f00 */
[----:B------:R-:W-:Y:S01]  /*18420*/  F2FP.BF16.F32.PACK_AB R23, R23, R17 ;  /* 0x000000111717723e */ /* 0x000fe200000010ff */
[----:B------:R-:W-:Y:S01]  /*18430*/  STS [R2+0x2400], R12 ;  /* 0x0024000c02007388 */ /* 0x000fe20000000800 */
[----:B------:R-:W-:-:S02]  /*18440*/  SEL R5, R5, 0xffffffc0, !P2 ;  /* 0xffffffc005057807 */ /* 0x000fc40005000000 */
[----:B------:R-:W-:Y:S02]  /*18450*/  F2FP.BF16.F32.PACK_AB R22, R22, R46 ;  /* 0x0000002e1616723e */ /* 0x000fe400000010ff */
[----:B--2---:R-:W-:Y:S02]  /*18460*/  SEL R3, R56, 0xffffffe0, !P1 ;  /* 0xffffffe038037807 */ /* 0x004fe40004800000 */
[----:B------:R-:W-:Y:S02]  /*18470*/  F2FP.BF16.F32.PACK_AB R17, R67, R66 ;  /* 0x000000424311723e */ /* 0x000fe400000010ff */
[C---:B------:R-:W-:Y:S02]  /*18480*/  IADD3 R4, R0.reuse, R3, RZ ;  /* 0x0000000300047210 */ /* 0x040fe40007ffe0ff */
[----:B------:R-:W-:Y:S02]  /*18490*/  IADD3 R3, R3, R2, RZ ;  /* 0x0000000203037210 */ /* 0x000fe40007ffe0ff */
[----:B---3--:R-:W-:Y:S01]  /*184a0*/  IADD3 R8, R0, R5, RZ ;  /* 0x0000000500087210 */ /* 0x008fe20007ffe0ff */
[----:B------:R-:W-:Y:S01]  /*184b0*/  STS [R4], R11 ;  /* 0x0000000b04007388 */ /* 0x000fe20000000800 */
[----:B------:R-:W-:-:S02]  /*184c0*/  F2FP.BF16.F32.PACK_AB R24, R24, R58 ;  /* 0x0000003a1818723e */ /* 0x000fc400000010ff */
[----:B----4-:R-:W-:Y:S01]  /*184d0*/  IADD3 R7, R5, R2, RZ ;  /* 0x0000000205077210 */ /* 0x010fe20007ffe0ff */
[----:B------:R-:W-:Y:S01]  /*184e0*/  STS [R4+0x400], R10 ;  /* 0x0004000a04007388 */ /* 0x000fe20000000800 */
[----:B------:R-:W-:Y:S02]  /*184f0*/  F2FP.BF16.F32.PACK_AB R53, R53, R60 ;  /* 0x0000003c3535723e */ /* 0x000fe400000010ff */
[----:B------:R-:W-:Y:S01]  /*18500*/  F2FP.BF16.F32.PACK_AB R52, R52, R62 ;  /* 0x0000003e3434723e */ /* 0x000fe200000010ff */
[----:B------:R-:W-:Y:S01]  /*18510*/  STS [R3], R14 ;  /* 0x0000000e03007388 */ /* 0x000fe20000000800 */
[----:B------:R-:W-:Y:S02]  /*18520*/  F2FP.BF16.F32.PACK_AB R51, R69, R68 ;  /* 0x000000444533723e */ /* 0x000fe400000010ff */
[----:B------:R-:W-:Y:S01]  /*18530*/  F2FP.BF16.F32.PACK_AB R50, R71, R70 ;  /* 0x000000464732723e */ /* 0x000fe200000010ff */
[----:B------:R-:W-:Y:S01]  /*18540*/  STS [R3+0x400], R13 ;  /* 0x0004000d03007388 */ /* 0x000fe20000000800 */
[----:B------:R-:W-:-:S02]  /*18550*/  IADD3 R6, R4, R5, RZ ;  /* 0x0000000504067210 */ /* 0x000fc40007ffe0ff */
[----:B------:R-:W-:Y:S01]  /*18560*/  F2FP.BF16.F32.PACK_AB R47, R81, R80 ;  /* 0x00000050512f723e */ /* 0x000fe200000010ff */
[----:B------:R1:W-:Y:S01]  /*18570*/  STS [R4+0x2000], R15 ;  /* 0x0020000f04007388 */ /* 0x0003e20000000800 */
[----:B------:R-:W-:Y:S02]  /*18580*/  F2FP.BF16.F32.PACK_AB R46, R83, R82 ;  /* 0x00000052532e723e */ /* 0x000fe400000010ff */
[----:B------:R-:W-:Y:S01]  /*18590*/  IADD3 R5, R3, R5, RZ ;  /* 0x0000000503057210 */ /* 0x000fe20007ffe0ff */
        /* <DEDUP_REMOVED lines=31> */
[----:B------:R-:W-:-:S02]  /*18790*/  PLOP3.LUT P1, PT, PT, PT, UP0, 0x80, 0x0 ;  /* 0x000000000000781c */ /* 0x000fc40003f2f008 */
[----:B-1----:R-:W-:Y:S01]  /*187a0*/  F2FP.BF16.F32.PACK_AB R15, R117, R116 ;  /* 0x00000074750f723e */ /* 0x002fe200000010ff */
        /* <DEDUP_REMOVED lines=10> */
[----:B--2---:R-:W-:Y:S02]  /*18850*/  F2FP.BF16.F32.PACK_AB R17, R129, R128 ;  /* 0x000000808111723e */ /* 0x004fe400000010ff */
[----:B------:R-:W-:Y:S01]  /*18860*/  F2FP.BF16.F32.PACK_AB R16, R131, R130 ;  /* 0x000000828310723e */ /* 0x000fe200000010ff */
        /* <DEDUP_REMOVED lines=36> */
.L_x_1289:
        /* <DEDUP_REMOVED lines=19> */
[----:B--2---:R-:W2:Y:S01]  /*18be0*/  @P0 LDC R11, c[0x0][0x2e8] ;  /* 0x0000ba00ff0b0b82 */ /* 0x004ea20000000800 */
[----:B------:R-:W1:Y:S01]  /*18bf0*/  S2R R7, SR_CTAID.Y ;  /* 0x0000000000077919 */ /* 0x000e620000002600 */
[----:B----4-:R-:W-:Y:S01]  /*18c00*/  SHF.R.S32.HI R10, RZ, 0x1f, R18 ;  /* 0x0000001fff0a7819 */ /* 0x010fe20000011412 */
[----:B------:R-:W4:Y:S03]  /*18c10*/  S2R R28, SR_CTAID.Z ;  /* 0x00000000001c7919 */ /* 0x000f260000002700 */
[----:B------:R-:W-:Y:S01]  /*18c20*/  LEA.HI R10, R10, R18, RZ, 0x3 ;  /* 0x000000120a0a7211 */ /* 0x000fe200078f18ff */
[----:B-----5:R1:W1:Y:S01]  /*18c30*/  @P6 MUFU.LG2 R9, R132 ;  /* 0x0000008400096308 */ /* 0x0202620000000c00 */
[----:B------:R-:W1:Y:S02]  /*18c40*/  S2R R20, SR_CTAID.X ;  /* 0x0000000000147919 */ /* 0x000e640000002500 */
[----:B------:R-:W-:Y:S01]  /*18c50*/  SHF.R.S32.HI R10, RZ, 0x3, R10 ;  /* 0x00000003ff0a7819 */ /* 0x000fe2000001140a */
[----:B------:R5:W-:Y:S01]  /*18c60*/  STS [R5+0x6400], R16 ;  /* 0x0064001005007388 */ /* 0x000be20000000800 */
[----:B------:R-:W-:-:S03]  /*18c70*/  LOP3.LUT R0, R55, 0xffffffe0, RZ, 0xc0, !PT ;  /* 0xffffffe037007812 */ /* 0x000fc600078ec0ff */
[----:B------:R4:W-:Y:S01]  /*18c80*/  STS [R5+0x6000], R17 ;  /* 0x0060001105007388 */ /* 0x0009e20000000800 */
[----:B---3--:R-:W3:Y:S01]  /*18c90*/  @P2 LDC.64 R2, c[0x0][0x2c0] ;  /* 0x0000b000ff022b82 */ /* 0x008ee20000000a00 */
[----:B------:R-:W-:Y:S02]  /*18ca0*/  IMAD.IADD R0, R174, 0x1, -R0 ;  /* 0x00000001ae007824 */ /* 0x000fe400078e0a00 */
[----:B------:R-:W-:-:S03]  /*18cb0*/  VIADD R6, R10, 0x10 ;  /* 0x000000100a067836 */ /* 0x000fc60000000000 */
[----:B------:R-:W-:Y:S02]  /*18cc0*/  LOP3.LUT P6, RZ, R0, 0x3, RZ, 0xc0, !PT ;  /* 0x0000000300ff7812 */ /* 0x000fe400078cc0ff */
[----:B------:R-:W1:Y:S01]  /*18cd0*/  @P2 LDC R4, c[0x0][0x2c0] ;  /* 0x0000b000ff042b82 */ /* 0x000e620000000800 */
[----:B-----5:R1:W1:Y:S01]  /*18ce0*/  @P5 MUFU.LG2 R16, R138 ;  /* 0x0000008a00105308 */ /* 0x0202620000000c00 */
[----:B---3--:R-:W-:Y:S01]  /*18cf0*/  @P2 IMAD R0, R3, R2, RZ ;  /* 0x0000000203002224 */ /* 0x008fe200078e02ff */
[----:B------:R-:W-:Y:S01]  /*18d00*/  @!P3 CS2R R2, SRZ ;  /* 0x000000000002b805 */ /* 0x000fe2000001ff00 */
[----:B----4-:R-:W-:Y:S01]  /*18d10*/  @P2 IMAD.MOV.U32 R5, RZ, RZ, 0x1 ;  /* 0x00000001ff052424 */ /* 0x010fe200078e00ff */
[----:B--2---:R-:W-:Y:S06]  /*18d20*/  @!P3 BRA `(.L_x_1290) ;  /* 0x000000000020b947 */ /* 0x004fec0003800000 */
[----:B------:R-:W2:Y:S01]  /*18d30*/  S2UR UR4, SR_CTAID.Y ;  /* 0x00000000000479c3 */ /* 0x000ea20000002600 */
[----:B------:R-:W-:Y:S01]  /*18d40*/  ULDC UR5, c[0x0][0x2c4] ;  /* 0x0000b10000057ab9 */ /* 0x000fe20000000800 */
[----:B------:R-:W-:Y:S01]  /*18d50*/  PLOP3.LUT P1, PT, PT, PT, PT, 0x80, 0x0 ;  /* 0x000000000000781c */ /* 0x000fe20003f2f070 */
[----:B--2---:R-:W-:-:S04]  /*18d60*/  UIMAD UR4, UR4, UR5, URZ ;  /* 0x00000005040472a4 */ /* 0x004fc8000f8e023f */
[----:B------:R-:W-:-:S04]  /*18d70*/  USEL UR15, UR4, UR15, !UP0 ;  /* 0x0000000f040f7287 */ /* 0x000fc8000c000000 */
[----:B------:R-:W-:Y:S02]  /*18d80*/  USHF.R.S32.HI UR4, URZ, 0x1f, UR15 ;  /* 0x0000001f3f047899 */ /* 0x000fe4000801140f */
[----:B------:R-:W-:-:S04]  /*18d90*/  IMAD.U32 R2, RZ, RZ, UR15 ;  /* 0x0000000fff027e24 */ /* 0x000fc8000f8e00ff */
[----:B------:R-:W-:Y:S02]  /*18da0*/  MOV R3, UR4 ;  /* 0x0000000400037c02 */ /* 0x000fe40008000f00 */
.L_x_1290:
[----:B------:R-:W-:Y:S05]  /*18db0*/  @P2 BRA `(.L_x_1291) ;  /* 0x0000000000182947 */ /* 0x000fea0003800000 */
[----:B------:R-:W2:Y:S01]  /*18dc0*/  LDC R0, c[0x0][0x2c4] ;  /* 0x0000b100ff007b82 */ /* 0x000ea20000000800 */
[----:B------:R-:W-:Y:S02]  /*18dd0*/  ISETP.NE.AND P2, PT, RZ, UR7, PT ;  /* 0x00000007ff007c0c */ /* 0x000fe4000bf45270 */
[----:B-1----:R-:W-:-:S05]  /*18de0*/  MOV R4, 0x1 ;  /* 0x0000000100047802 */ /* 0x002fca0000000f00 */
[----:B------:R-:W1:Y:S08]  /*18df0*/  LDC R5, c[0x0][0x270] ;  /* 0x00009c00ff057b82 */ /* 0x000e700000000800 */
[----:B--2---:R-:W1:Y:S02]  /*18e00*/  @P2 LDC R0, c[0x0][0x2e4] ;  /* 0x0000b900ff002b82 */ /* 0x004e640000000800 */
[----:B-1----:R-:W-:-:S07]  /*18e10*/  IMAD R5, R0, R5, RZ ;  /* 0x0000000500057224 */ /* 0x002fce00078e02ff */
.L_x_1291:
[----:B------:R-:W-:Y:S01]  /*18e20*/  BAR.SYNC.DEFER_BLOCKING 0x0 ;  /* 0x0000000000007b1d */ /* 0x000fe20000010000 */
[----:B------:R-:W-:Y:S01]  /*18e30*/  ISETP.NE.AND P2, PT, R172, RZ, PT ;  /* 0x000000ffac00720c */ /* 0x000fe20003f45270 */
[----:B-1----:R-:W-:Y:S01]  /*18e40*/  IMAD R5, R7, R5, RZ ;  /* 0x0000000507057224 */ /* 0x002fe200078e02ff */
        /* <DEDUP_REMOVED lines=8> */
[----:B------:R-:W-:Y:S01]  /*18ed0*/  IMAD R6, R20, R4, RZ ;  /* 0x0000000414067224 */ /* 0x000fe200078e02ff */
        /* <DEDUP_REMOVED lines=77> */
.L_x_1293:
[----:B------:R-:W-:Y:S05]  /*193b0*/  BSYNC B0 ;  /* 0x0000000000007941 */ /* 0x000fea0003800000 */
.L_x_1292:
[----:B------:R-:W3:Y:S04]  /*193c0*/  LDL.64 R30, [R1+0x18] ;  /* 0x00001800011e7983 */ /* 0x000ee80000100a00 */
[----:B------:R-:W4:Y:S01]  /*193d0*/  LDL R0, [R1+0x10] ;  /* 0x0000100001007983 */ /* 0x000f220000100800 */
[----:B--2---:R-:W-:Y:S01]  /*193e0*/  SHF.R.S32.HI R4, RZ, 0x1f, R28 ;  /* 0x0000001fff047819 */ /* 0x004fe2000001141c */
[----:B------:R-:W-:Y:S02]  /*193f0*/  ULDC.64 UR4, c[0x0][0x2a0] ;  /* 0x0000a80000047ab9 */ /* 0x000fe40000000a00 */
[----:B------:R1:W2:Y:S04]  /*19400*/  LDS.128 R20, [R227] ;  /* 0x00000000e3147984 */ /* 0x0002a80000000c00 */
[----:B------:R1:W1:Y:S01]  /*19410*/  LDS.128 R16, [R227+0x4000] ;  /* 0x00400000e3107984 */ /* 0x0002620000000c00 */
[----:B------:R-:W-:-:S02]  /*19420*/  MOV R6, UR16 ;  /* 0x0000001000067c02 */ /* 0x000fc40008000f00 */
[--C-:B------:R-:W-:Y:S01]  /*19430*/  SHF.R.S32.HI R11, RZ, 0x1f, R10.reuse ;  /* 0x0000001fff0b7819 */ /* 0x100fe2000001140a */
[----:B------:R-:W-:Y:S01]  /*19440*/  BSSY B0, `(.L_x_1294) ;  /* 0x000001d000007945 */ /* 0x000fe20003800000 */
[----:B------:R-:W-:Y:S02]  /*19450*/  VIADD R14, R10, 0x60 ;  /* 0x000000600a0e7836 */ /* 0x000fe40000000000 */
[----:B------:R-:W-:Y:S01]  /*19460*/  IMAD.WIDE R6, R6, 0x80, R10 ;  /* 0x0000008006067825 */ /* 0x000fe200078e020a */
[----:B---3--:R-:W-:Y:S02]  /*19470*/  SHF.R.S32.HI R3, RZ, 0x1f, R30 ;  /* 0x0000001fff037819 */ /* 0x008fe4000001141e */
[----:B------:R-:W-:Y:S01]  /*19480*/  IADD3 R2, P4, R30, UR8, RZ ;  /* 0x000000081e027c10 */ /* 0x000fe2000ff9e0ff */
[----:B----4-:R-:W-:-:S03]  /*19490*/  IMAD.MOV.U32 R15, RZ, RZ, R0 ;  /* 0x000000ffff0f7224 */ /* 0x010fc600078e0000 */
[----:B------:R-:W-:Y:S01]  /*194a0*/  IADD3.X R3, R3, UR6, RZ, P4, !PT ;  /* 0x0000000603037c10 */ /* 0x000fe2000a7fe4ff */
[C---:B------:R-:W-:Y:S01]  /*194b0*/  VIADD R0, R10.reuse, 0x50 ;  /* 0x000000500a007836 */ /* 0x040fe20000000000 */
[----:B------:R-:W-:-:S04]  /*194c0*/  ISETP.GE.AND P4, PT, R10, UR14, PT ;  /* 0x0000000e0a007c0c */ /* 0x000fc8000bf86270 */
[----:B------:R-:W-:Y:S01]  /*194d0*/  ISETP.GE.AND P5, PT, R0, UR14, PT ;  /* 0x0000000e00007c0c */ /* 0x000fe2000bfa6270 */
[----:B------:R-:W-:Y:S02]  /*194e0*/  IMAD R0, R4, UR4, RZ ;  /* 0x0000000404007c24 */ /* 0x000fe4000f8e02ff */
[----:B------:R-:W-:-:S04]  /*194f0*/  IMAD.WIDE.U32 R12, R28, UR4, R2 ;  /* 0x000000041c0c7c25 */ /* 0x000fc8000f8e0002 */
[----:B------:R-:W-:-:S05]  /*19500*/  IMAD R0, R28, UR5, R0 ;  /* 0x000000051c007c24 */ /* 0x000fca000f8e0200 */
[----:B------:R-:W-:Y:S01]  /*19510*/  IADD3 R9, R13, R0, RZ ;  /* 0x000000000d097210 */ /* 0x000fe20007ffe0ff */
[----:B-12---:R-:W-:Y:S06]  /*19520*/  @P4 BRA `(.L_x_1295) ;  /* 0x0000000000384947 */ /* 0x006fec0003800000 */
        /* <DEDUP_REMOVED lines=14> */
.L_x_1295:
[----:B------:R-:W-:Y:S05]  /*19610*/  BSYNC B0 ;  /* 0x0000000000007941 */ /* 0x000fea0003800000 */
.L_x_1294:
        /* <DEDUP_REMOVED lines=23> */
.L_x_1297:
[----:B------:R-:W-:Y:S05]  /*19790*/  BSYNC B0 ;  /* 0x0000000000007941 */ /* 0x000fea0003800000 */
.L_x_1296:
        /* <DEDUP_REMOVED lines=22> */
.L_x_1299:
[----:B------:R-:W-:Y:S05]  /*19900*/  BSYNC B0 ;  /* 0x0000000000007941 */ /* 0x000fea0003800000 */
.L_x_1298:
        /* <DEDUP_REMOVED lines=21> */
.L_x_1301:
[----:B------:R-:W-:Y:S05]  /*19a60*/  BSYNC B0 ;  /* 0x0000000000007941 */ /* 0x000fea0003800000 */
.L_x_1300:
        /* <DEDUP_REMOVED lines=21> */
.L_x_1303:
[----:B------:R-:W-:Y:S05]  /*19bc0*/  BSYNC B0 ;  /* 0x0000000000007941 */ /* 0x000fea0003800000 */
.L_x_1302:
        /* <DEDUP_REMOVED lines=21> */
.L_x_1305:
[----:B------:R-:W-:Y:S05]  /*19d20*/  BSYNC B0 ;  /* 0x0000000000007941 */ /* 0x000fea0003800000 */
.L_x_1304:
        /* <DEDUP_REMOVED lines=21> */
.L_x_1307:
[----:B------:R-:W-:Y:S05]  /*19e80*/  BSYNC B0 ;  /* 0x0000000000007941 */ /* 0x000fea0003800000 */
.L_x_1306:
        /* <DEDUP_REMOVED lines=21> */
.L_x_1241:
        /* <DEDUP_REMOVED lines=19> */
[C---:B------:R-:W-:Y:S01]  /*1a110*/  VIADD R17, R8.reuse, 0x10 ;  /* 0x0000001008117836 */ /* 0x040fe20000000000 */
[----:B------:R-:W-:Y:S01]  /*1a120*/  @!UP0 UIMAD UR8, UR11, UR4, URZ ;  /* 0x000000040b0882a4 */ /* 0x000fe2000f8e023f */
[C---:B------:R-:W-:Y:S01]  /*1a130*/  VIADD R20, R8.reuse, 0x30 ;  /* 0x0000003008147836 */ /* 0x040fe20000000000 */
[----:B------:R-:W-:Y:S01]  /*1a140*/  @!UP0 UIMAD.WIDE.U32 UR28, UR26, UR4, URZ ;  /* 0x000000041a1c82a5 */ /* 0x000fe2000f8e003f */
[----:B------:R-:W-:Y:S01]  /*1a150*/  IADD3 R18, R8, 0x20, RZ ;  /* 0x0000002008127810 */ /* 0x000fe20007ffe0ff */
[----:B------:R-:W-:Y:S01]  /*1a160*/  @UP0 UIMAD UR9, UR15, UR9, UR13 ;  /* 0x000000090f0902a4 */ /* 0x000fe2000f8e020d */
[----:B------:R-:W-:Y:S01]  /*1a170*/  ISETP.NE.AND P1, PT, R0, RZ, PT ;  /* 0x000000ff0000720c */ /* 0x000fe20003f25270 */
        /* <DEDUP_REMOVED lines=8> */
[----:B------:R-:W-:Y:S01]  /*1a200*/  UISETP.NE.AND UP2, UPT, UR11, URZ, UPT ;  /* 0x0000003f0b00728c */ /* 0x000fe2000bf45270 */
[----:B------:R-:W-:Y:S01]  /*1a210*/  IMAD.WIDE R6, R6, 0x80, R8 ;  /* 0x0000008006067825 */ /* 0x000fe200078e0208 */
[----:B------:R-:W-:Y:S01]  /*1a220*/  USHF.R.S32.HI UR8, URZ, 0x1f, UR24 ;  /* 0x0000001f3f087899 */ /* 0x000fe20008011418 */
[----:B------:R-:W-:Y:S01]  /*1a230*/  LEA.HI.X.SX32 R3, R14, UR9, 0x1, P0 ;  /* 0x000000090e037c11 */ /* 0x000fe200080f0eff */
[----:B------:R-:W-:Y:S01]  /*1a240*/  UISETP.EQ.AND UP2, UPT, UR6, URZ, UP2 ;  /* 0x0000003f0600728c */ /* 0x000fe20009742270 */
[----:B------:R-:W-:Y:S01]  /*1a250*/  ISETP.GE.AND P0, PT, R17, UR23, PT ;  /* 0x0000001711007c0c */ /* 0x000fe2000bf06270 */
[----:B------:R-:W-:Y:S01]  /*1a260*/  ULDC.64 UR4, c[0x0][0x2a0] ;  /* 0x0000a80000047ab9 */ /* 0x000fe20000000a00 */
[----:B------:R-:W-:Y:S01]  /*1a270*/  @UP3 UMOV UR9, 0x1 ;  /* 0x0000000100093882 */ /* 0x000fe20000000000 */
[----:B------:R-:W-:Y:S01]  /*1a280*/  UIMAD UR8, UR8, UR4, URZ ;  /* 0x00000004080872a4 */ /* 0x000fe2000f8e023f */
[----:B------:R-:W-:Y:S01]  /*1a290*/  IMAD.U32 R12, RZ, RZ, UR4 ;  /* 0x00000004ff0c7e24 */ /* 0x000fe2000f8e00ff */
[----:B------:R-:W-:Y:S01]  /*1a2a0*/  UISETP.NE.OR UP1, UPT, UR15, -0x1, !UP2 ;  /* 0xffffffff0f00788c */ /* 0x000fe2000d725670 */
[----:B------:R-:W-:Y:S01]  /*1a2b0*/  VIADD R22, R8, 0x40 ;  /* 0x0000004008167836 */ /* 0x000fe20000000000 */
[----:B------:R-:W-:Y:S01]  /*1a2c0*/  @!UP3 ULDC UR4, c[0x0][0x2c4] ;  /* 0x0000b1000004bab9 */ /* 0x000fe20000000800 */
[----:B------:R-:W-:Y:S01]  /*1a2d0*/  @UP0 ULDC UR4, c[0x0][0x2e4] ;  /* 0x0000b90000040ab9 */ /* 0x000fe20000000800 */
[----:B------:R-:W-:Y:S01]  /*1a2e0*/  UIMAD UR5, UR24, UR5, UR8 ;  /* 0x00000005180572a4 */ /* 0x000fe2000f8e0208 */
[----:B------:R-:W-:Y:S01]  /*1a2f0*/  IMAD.WIDE.U32 R12, R12, UR24, R2 ;  /* 0x000000180c0c7c25 */ /* 0x000fe2000f8e0002 */
[----:B------:R-:W-:Y:S01]  /*1a300*/  @!UP3 UIMAD UR9, UR4, UR7, URZ ;  /* 0x000000070409b2a4 */ /* 0x000fe2000f8e023f */
[----:B------:R-:W-:Y:S01]  /*1a310*/  IADD3 R15, R14, 0x40, RZ ;  /* 0x000000400e0f7810 */ /* 0x000fe20007ffe0ff */
[----:B------:R-:W-:Y:S01]  /*1a320*/  @UP2 ULDC UR8, c[0x0][0x2c4] ;  /* 0x0000b10000082ab9 */ /* 0x000fe20000000800 */
[----:B------:R-:W-:Y:S01]  /*1a330*/  @UP3 ULDC UR6, c[0x0][0x2c0] ;  /* 0x0000b00000063ab9 */ /* 0x000fe20000000800 */
[----:B------:R-:W-:Y:S01]  /*1a340*/  UIMAD UR9, UR26, UR9, URZ ;  /* 0x000000091a0972a4 */ /* 0x000fe2000f8e023f */
[----:B------:R-:W-:Y:S01]  /*1a350*/  VIADD R11, R13, UR5 ;  /* 0x000000050d0b7c36 */ /* 0x000fe20008000000 */
[----:B------:R-:W-:-:S02]  /*1a360*/  @!UP1 UIMAD UR15, UR26, UR8, URZ ;  /* 0x000000081a0f92a4 */ /* 0x000fc4000f8e023f */
[----:B------:R-:W-:Y:S01]  /*1a370*/  USEL UR9, UR9, URZ, !UP2 ;  /* 0x0000003f09097287 */ /* 0x000fe2000d000000 */
[----:B------:R-:W-:Y:S01]  /*1a380*/  @!UP3 UMOV UR6, 0x1 ;  /* 0x000000010006b882 */ /* 0x000fe20000000000 */
[----:B------:R-:W-:Y:S01]  /*1a390*/  @!UP3 UMOV UR10, UR4 ;  /* 0x00000004000abc82 */ /* 0x000fe20008000000 */
[----:B------:R-:W-:Y:S02]  /*1a3a0*/  UIMAD UR8, UR19, UR6, URZ ;  /* 0x00000006130872a4 */ /* 0x000fe4000f8e023f */
[----:B------:R-:W-:Y:S01]  /*1a3b0*/  UIMAD UR10, UR24, UR10, UR9 ;  /* 0x0000000a180a72a4 */ /* 0x000fe2000f8e0209 */
[----:B------:R-:W-:Y:S01]  /*1a3c0*/  @!UP2 UMOV UR12, URZ ;  /* 0x0000003f000cac82 */ /* 0x000fe20008000000 */
[----:B------:R-:W-:Y:S01]  /*1a3d0*/  @UP2 UMOV UR12, UR15 ;  /* 0x0000000f000c2c82 */ /* 0x000fe20008000000 */
[----:B------:R-:W-:Y:S01]  /*1a3e0*/  @!UP2 UMOV UR13, URZ ;  /* 0x0000003f000dac82 */ /* 0x000fe20008000000 */
[----:B------:R-:W-:Y:S02]  /*1a3f0*/  USHF.R.S32.HI UR7, URZ, 0x1f, UR8 ;  /* 0x0000001f3f077899 */ /* 0x000fe40008011408 */
[----:B------:R-:W-:-:S02]  /*1a400*/  @UP2 USHF.R.S32.HI UR13, URZ, 0x1f, UR15 ;  /* 0x0000001f3f0d2899 */ /* 0x000fc4000801140f */
        /* <DEDUP_REMOVED lines=18> */
.L_x_1309:
[----:B------:R-:W-:Y:S05]  /*1a530*/  BSYNC B0 ;  /* 0x0000000000007941 */ /* 0x000fea0003800000 */
.L_x_1308:
        /* <DEDUP_REMOVED lines=21> */
.L_x_1311:
[----:B------:R-:W-:Y:S05]  /*1a690*/  BSYNC B0 ;  /* 0x0000000000007941 */ /* 0x000fea0003800000 */
.L_x_1310:
        /* <DEDUP_REMOVED lines=21> */
.L_x_1313:
[----:B------:R-:W-:Y:S05]  /*1a7f0*/  BSYNC B0 ;  /* 0x0000000000007941 */ /* 0x000fea0003800000 */
.L_x_1312:
        /* <DEDUP_REMOVED lines=21> */
.L_x_1315:
[----:B------:R-:W-:Y:S05]  /*1a950*/  BSYNC B0 ;  /* 0x0000000000007941 */ /* 0x000fea0003800000 */
.L_x_1314:
        /* <DEDUP_REMOVED lines=20> */
.L_x_1317:
[----:B------:R-:W-:Y:S05]  /*1aaa0*/  BSYNC B0 ;  /* 0x0000000000007941 */ /* 0x000fea0003800000 */
.L_x_1316:
        /* <DEDUP_REMOVED lines=20> */
.L_x_1319:
[----:B------:R-:W-:Y:S05]  /*1abf0*/  BSYNC B0 ;  /* 0x0000000000007941 */ /* 0x000fea0003800000 */
.L_x_1318:
        /* <DEDUP_REMOVED lines=20> */
.L_x_1321:
[----:B------:R-:W-:Y:S05]  /*1ad40*/  BSYNC B0 ;  /* 0x0000000000007941 */ /* 0x000fea0003800000 */
.L_x_1320:
        /* <DEDUP_REMOVED lines=20> */
.L_x_1323:
[----:B------:R-:W-:Y:S05]  /*1ae90*/  BSYNC B0 ;  /* 0x0000000000007941 */ /* 0x000fea0003800000 */
.L_x_1322:
        /* <DEDUP_REMOVED lines=10> */
.L_x_1325:
[----:B------:R-:W-:Y:S05]  /*1af40*/  BSYNC B0 ;  /* 0x0000000000007941 */ /* 0x000fea0003800000 */
.L_x_1324:
        /* <DEDUP_REMOVED lines=15> */
.L_x_1327:
[----:B------:R-:W-:Y:S05]  /*1b040*/  BSYNC B0 ;  /* 0x0000000000007941 */ /* 0x000fea0003800000 */
.L_x_1326:
        /* <DEDUP_REMOVED lines=10> */
.L_x_1329:
[----:B------:R-:W-:Y:S05]  /*1b0f0*/  BSYNC B0 ;  /* 0x0000000000007941 */ /* 0x000fea0003800000 */
.L_x_1328:
        /* <DEDUP_REMOVED lines=10> */
.L_x_1331:
[----:B------:R-:W-:Y:S05]  /*1b1a0*/  BSYNC B0 ;  /* 0x0000000000007941 */ /* 0x000fea0003800000 */
.L_x_1330:
        /* <DEDUP_REMOVED lines=10> */
.L_x_1333:
[----:B------:R-:W-:Y:S05]  /*1b250*/  BSYNC B0 ;  /* 0x0000000000007941 */ /* 0x000fea0003800000 */
.L_x_1332:
        /* <DEDUP_REMOVED lines=10> */
.L_x_1335:
[----:B------:R-:W-:Y:S05]  /*1b300*/  BSYNC B0 ;  /* 0x0000000000007941 */ /* 0x000fea0003800000 */
.L_x_1334:
        /* <DEDUP_REMOVED lines=10> */
.L_x_1337:
[----:B------:R-:W-:Y:S05]  /*1b3b0*/  BSYNC B0 ;  /* 0x0000000000007941 */ /* 0x000fea0003800000 */
.L_x_1336:
        /* <DEDUP_REMOVED lines=10> */
.L_x_1338:
        /* <DEDUP_REMOVED lines=10> */
.L_x_1758:


//--------------------- .text._ZN5flash16flash_fwd_kernelI23Flash_fwd_kernel_traitsILi128ELi128ELi32ELi4ELb0ELb0EN7cutlass10bfloat16_tE19Flash_kernel_traitsILi128ELi128ELi32ELi4ES3_EELb1ELb1ELb0ELb0ELb0ELb0ELb0ELb1EEEvNS_16Flash_fwd_paramsE --------------------------
	.section	.text._ZN5flash16flash_fwd_kernelI23Flash_fwd_kernel_traitsILi128ELi128ELi32ELi4ELb0ELb0EN7cutlass10bfloat16_tE19Flash_kernel_traitsILi128ELi128ELi32ELi4ES3_EELb1ELb1ELb0ELb0ELb0ELb0ELb0ELb1EEEvNS_16Flash_fwd_paramsE,"ax",@progbits
	.align	128
        .global         _ZN5flash16flash_fwd_kernelI23Flash_fwd_kernel_traitsILi128ELi128ELi32ELi4ELb0ELb0EN7cutlass10bfloat16_tE19Flash_kernel_traitsILi128ELi128ELi32ELi4ES3_EELb1ELb1ELb0ELb0ELb0ELb0ELb0ELb1EEEvNS_16Flash_fwd_paramsE
        .type           _ZN5flash16flash_fwd_kernelI23Flash_fwd_kernel_traitsILi128ELi128ELi32ELi4ELb0ELb0EN7cutlass10bfloat16_tE19Flash_kernel_traitsILi128ELi128ELi32ELi4ES3_EELb1ELb1ELb0ELb0ELb0ELb0ELb0ELb1EEEvNS_16Flash_fwd_paramsE,@function
        .size           _ZN5flash16flash_fwd_kernelI23Flash_fwd_kernel_traitsILi128ELi128ELi32ELi4ELb0ELb0EN7cutlass10bfloat16_tE19Flash_kernel_traitsILi128ELi128ELi32ELi4ES3_EELb1ELb1ELb0ELb0ELb0ELb0ELb0ELb1EEEvNS_16Flash_fwd_paramsE,(.L_x_1759 - _ZN5flash16flash_fwd_kernelI23Flash_fwd_kernel_traitsILi128ELi128ELi32ELi4ELb0ELb0EN7cutlass10bfloat16_tE19Flash_kernel_traitsILi128ELi128ELi32ELi4ES3_EELb1ELb1ELb0ELb0ELb0ELb0ELb0ELb1EEEvNS_16Flash_fwd_paramsE)
        .other          _ZN5flash16flash_fwd_kernelI23Flash_fwd_kernel_traitsILi128ELi128ELi32ELi4ELb0ELb0EN7cutlass10bfloat16_tE19Flash_kernel_traitsILi128ELi128ELi32ELi4ES3_EELb1ELb1ELb0ELb0ELb0ELb0ELb0ELb1EEEvNS_16Flash_fwd_paramsE,@"STO_CUDA_ENTRY STV_DEFAULT"
_ZN5flash16flash_fwd_kernelI23Flash_fwd_kernel_traitsILi128ELi128ELi32ELi4ELb0ELb0EN7cutlass10bfloat16_tE19Flash_kernel_traitsILi128ELi128ELi32ELi4ES3_EELb1ELb1ELb0ELb0ELb0ELb0ELb0ELb1EEEvNS_16Flash_fwd_paramsE:
.text._ZN5flash16flash_fwd_kernelI23Flash_fwd_kernel_traitsILi128ELi128ELi32ELi4ELb0ELb0EN7cutlass10bfloat16_tE19Flash_kernel_traitsILi128ELi128ELi32ELi4ES3_EELb1ELb1ELb0ELb0ELb0ELb0ELb0ELb1EEEvNS_16Flash_fwd_paramsE:
        /* <DEDUP_REMOVED lines=13> */
[----:B------:R-:W-:Y:S01]  /*00d0*/  S2UR UR21, SR_CTAID.X ;  /* 0x00000000001579c3 */ /* 0x000fe20000002500 */
[----:B------:R2:W5:Y:S07]  /*00e0*/  @P2 LDG.E.64 R4, desc[UR24][R2.64] ;  /* 0x0000001802042981 */ /* 0x00056e000c1e1b00 */
[----:B------:R-:W-:Y:S01]  /*00f0*/  S2UR UR15, SR_CTAID.Y ;  /* 0x00000000000f79c3 */ /* 0x000fe20000002600 */
[----:B------:R-:W-:Y:S01]  /*0100*/  UMOV UR20, 0xffffffff ;  /* 0xffffffff00147882 */ /* 0x000fe20000000000 */
[----:B------:R-:W-:Y:S01]  /*0110*/  UMOV UR16, URZ ;  /* 0x0000003f00107c82 */ /* 0x000fe20008000000 */
[----:B------:R-:W-:-:S05]  /*0120*/  ULDC.U8 UR13, c[0x0][0x388] ;  /* 0x0000e200000d7ab9 */ /* 0x000fca0000000000 */
[----:B------:R-:W1:Y:S08]  /*0130*/  S2UR UR4, SR_CTAID.Z ;  /* 0x00000000000479c3 */ /* 0x000e700000002700 */
[----:B------:R-:W5:Y:S01]  /*0140*/  @P2 LDC R0, c[0x0][0x3b0] ;  /* 0x0000ec00ff002b82 */ /* 0x000f620000000800 */
[----:B--2---:R-:W-:Y:S02]  /*0150*/  @P2 IMAD.MOV.U32 R2, RZ, RZ, R9 ;  /* 0x000000ffff022224 */ /* 0x004fe400078e0009 */
[----:B---3--:R-:W-:-:S06]  /*0160*/  @P2 IMAD.MOV.U32 R3, RZ, RZ, R8 ;  /* 0x000000ffff032224 */ /* 0x008fcc00078e0008 */
[----:B------:R-:W2:Y:S01]  /*0170*/  @P2 LDG.E.64 R2, desc[UR24][R2.64] ;  /* 0x0000001802022981 */ /* 0x000ea2000c1e1b00 */
[----:B------:R-:W-:Y:S02]  /*0180*/  UISETP.NE.U32.AND UP2, UPT, UR8, URZ, UPT ;  /* 0x0000003f0800728c */ /* 0x000fe4000bf45070 */
[----:B------:R-:W-:Y:S02]  /*0190*/  UISETP.NE.U32.AND UP1, UPT, UR6, URZ, UPT ;  /* 0x0000003f0600728c */ /* 0x000fe4000bf25070 */
[----:B------:R-:W-:Y:S02]  /*01a0*/  UISETP.NE.AND.EX UP2, UPT, UR9, URZ, UPT, UP2 ;  /* 0x0000003f0900728c */ /* 0x000fe4000bf45320 */
[----:B-1----:R-:W-:Y:S01]  /*01b0*/  ULOP3.LUT UR5, UR4, UR21, UR15, 0xfe, !UPT ;  /* 0x0000001504057292 */ /* 0x002fe2000f8efe0f */
[----:B------:R-:W-:Y:S01]  /*01c0*/  ULDC.64 UR8, c[0x0][0x2f0] ;  /* 0x0000bc0000087ab9 */ /* 0x000fe20000000a00 */
[----:B------:R-:W-:Y:S02]  /*01d0*/  UISETP.NE.AND.EX UP1, UPT, UR7, URZ, UPT, UP1 ;  /* 0x0000003f0700728c */ /* 0x000fe4000bf25310 */
[----:B------:R-:W-:Y:S01]  /*01e0*/  PLOP3.LUT P0, PT, PT, PT, UP2, 0x80, 0x0 ;  /* 0x000000000000781c */ /* 0x000fe20003f0f028 */
[----:B------:R-:W-:Y:S01]  /*01f0*/  UIMAD.WIDE UR8, UR15, 0x4, UR8 ;  /* 0x000000040f0878a5 */ /* 0x000fe2000f8e0208 */
[----:B----4-:R-:W-:Y:S01]  /*0200*/  LOP3.LUT P3, RZ, R104, UR5, RZ, 0xfc, !PT ;  /* 0x0000000568ff7c12 */ /* 0x010fe2000f86fcff */
[----:B------:R-:W-:Y:S01]  /*0210*/  ULDC.U8 UR5, c[0x0][0x3c2] ;  /* 0x0000f08000057ab9 */ /* 0x000fe20000000000 */
[----:B------:R-:W-:Y:S01]  /*0220*/  ULDC.64 UR6, c[0x0][0x2f8] ;  /* 0x0000be0000067ab9 */ /* 0x000fe20000000a00 */
[----:B------:R-:W-:-:S02]  /*0230*/  UISETP.NE.AND UP3, UPT, UR5, URZ, UPT ;  /* 0x0000003f0500728c */ /* 0x000fc4000bf65270 */
[----:B------:R-:W-:Y:S02]  /*0240*/  UISETP.EQ.U32.AND UP0, UPT, UR6, URZ, UPT ;  /* 0x0000003f0600728c */ /* 0x000fe4000bf02070 */
[----:B------:R-:W-:Y:S02]  /*0250*/  @UP1 ULDC.64 UR10, c[0x0][0x300] ;  /* 0x0000c000000a1ab9 */ /* 0x000fe40000000a00 */
[----:B------:R-:W-:Y:S02]  /*0260*/  UISETP.EQ.OR.EX UP0, UPT, UR7, URZ, !UP3, UP0 ;  /* 0x0000003f0700728c */ /* 0x000fe4000df02700 */
[----:B------:R-:W-:Y:S02]  /*0270*/  @UP1 UIMAD.WIDE UR10, UR15, 0x4, UR10 ;  /* 0x000000040f0a18a5 */ /* 0x000fe4000f8e020a */
[----:B------:R-:W1:Y:S01]  /*0280*/  @!P3 LDC.64 R6, c[0x0][0x3b8] ;  /* 0x0000ee00ff06bb82 */ /* 0x000e620000000a00 */
        /* <DEDUP_REMOVED lines=10> */
[----:B------:R-:W-:Y:S01]  /*0330*/  ULDC.64 UR8, c[0x0][0x2f8] ;  /* 0x0000be0000087ab9 */ /* 0x000fe20000000a00 */
[----:B-1----:R-:W-:Y:S02]  /*0340*/  @!P3 IMAD.MOV.U32 R4, RZ, RZ, R9 ;  /* 0x000000ffff04b224 */ /* 0x002fe400078e0009 */
[----:B------:R-:W-:-:S05]  /*0350*/  @!P3 IMAD.MOV.U32 R5, RZ, RZ, R8 ;  /* 0x000000ffff05b224 */ /* 0x000fca00078e0008 */
[----:B------:R1:W-:Y:S01]  /*0360*/  @!P3 STG.E.64 desc[UR24][R6.64+0x8], R4 ;  /* 0x000008040600b986 */ /* 0x0003e2000c101b18 */
[----:B------:R-:W-:Y:S01]  /*0370*/  PLOP3.LUT P2, PT, PT, PT, UP0, 0x80, 0x0 ;  /* 0x000000000000781c */ /* 0x000fe20003f4f008 */
[----:B------:R-:W-:Y:S02]  /*0380*/  UIMAD.WIDE UR8, UR15, 0x4, UR8 ;  /* 0x000000040f0878a5 */ /* 0x000fe4000f8e0208 */
[----:B-1----:R-:W2:Y:S04]  /*0390*/  @P0 LDG.E R6, desc[UR24][R2.64] ;  /* 0x0000001802060981 */ /* 0x002ea8000c1e1900 */
[----:B------:R1:W3:Y:S02]  /*03a0*/  @P0 LDG.E R5, desc[UR24][R2.64+0x4] ;  /* 0x0000041802050981 */ /* 0x0002e4000c1e1900 */
[----:B-1----:R-:W-:-:S02]  /*03b0*/  IMAD.U32 R2, RZ, RZ, UR10 ;  /* 0x0000000aff027e24 */ /* 0x002fc4000f8e00ff */
[----:B------:R-:W-:-:S05]  /*03c0*/  IMAD.U32 R3, RZ, RZ, UR11 ;  /* 0x0000000bff037e24 */ /* 0x000fca000f8e00ff */
[----:B------:R1:W4:Y:S02]  /*03d0*/  @P1 LDG.E R0, desc[UR24][R2.64] ;  /* 0x0000001802001981 */ /* 0x000324000c1e1900 */
[----:B-1----:R-:W-:Y:S02]  /*03e0*/  IMAD.U32 R2, RZ, RZ, UR8 ;  /* 0x00000008ff027e24 */ /* 0x002fe4000f8e00ff */
[----:B------:R-:W-:-:S05]  /*03f0*/  IMAD.U32 R3, RZ, RZ, UR9 ;  /* 0x00000009ff037e24 */ /* 0x000fca000f8e00ff */
[----:B------:R-:W5:Y:S01]  /*0400*/  @!P2 LDG.E R4, desc[UR24][R2.64] ;  /* 0x000000180204a981 */ /* 0x000f62000c1e1900 */
[----:B------:R-:W-:Y:S01]  /*0410*/  SHF.R.S32.HI R13, RZ, 0x1f, R104 ;  /* 0x0000001fff0d7819 */ /* 0x000fe20000011468 */
[----:B------:R-:W-:-:S03]  /*0420*/  UMOV UR8, 0xffffffff ;  /* 0xffffffff00087882 */ /* 0x000fc60000000000 */
[----:B------:R-:W-:Y:S02]  /*0430*/  LEA.HI R101, R13, R104, RZ, 0x5 ;  /* 0x000000680d657211 */ /* 0x000fe400078f28ff */
[----:B--2---:R-:W-:Y:S02]  /*0440*/  @P0 R2UR UR20, R6 ;  /* 0x00000000061402ca */ /* 0x004fe400000e0000 */
[----:B---3--:R-:W-:Y:S02]  /*0450*/  @P0 R2UR UR22, R5 ;  /* 0x00000000051602ca */ /* 0x008fe400000e0000 */
[----:B------:R-:W-:-:S04]  /*0460*/  ISETP.NE.U32.AND P0, PT, RZ, UR6, PT ;  /* 0x00000006ff007c0c */ /* 0x000fc8000bf05070 */
[----:B------:R-:W-:-:S07]  /*0470*/  ISETP.NE.AND.EX P0, PT, RZ, UR7, PT, P0 ;  /* 0x00000007ff007c0c */ /* 0x000fce000bf05300 */
[----:B------:R-:W-:-:S07]  /*0480*/  @UP2 UIADD3 UR22, UR22, -UR20, URZ ;  /* 0x8000001416162290 */ /* 0x000fce000fffe03f */
[----:B------:R-:W-:Y:S01]  /*0490*/  @!UP2 ULDC UR22, c[0x0][0x2c4] ;  /* 0x0000b1000016aab9 */ /* 0x000fe20000000800 */
[----:B----4-:R-:W-:Y:S02]  /*04a0*/  @P1 R2UR UR16, R0 ;  /* 0x00000000001012ca */ /* 0x010fe400000e0000 */
[----:B------:R-:W-:-:S05]  /*04b0*/  LOP3.LUT R0, R101, 0xffffffe0, RZ, 0xc0, !PT ;  /* 0xffffffe065007812 */ /* 0x000fca00078ec0ff */
[----:B------:R-:W-:Y:S01]  /*04c0*/  IMAD.IADD R96, R104, 0x1, -R0 ;  /* 0x0000000168607824 */ /* 0x000fe200078e0a00 */
[----:B-----5:R-:W-:Y:S01]  /*04d0*/  @!P2 R2UR UR8, R4 ;  /* 0x000000000408a2ca */ /* 0x020fe200000e0000 */
[----:B------:R-:W-:-:S14]  /*04e0*/  @!P0 BRA `(.L_x_1339) ;  /* 0x00000000001c8947 */ /* 0x000fdc0003800000 */
[----:B------:R-:W-:-:S13]  /*04f0*/  PLOP3.LUT P0, PT, PT, PT, UP3, 0x80, 0x0 ;  /* 0x000000000000781c */ /* 0x000fda0003f0f038 */
[----:B------:R-:W2:Y:S04]  /*0500*/  @P0 LDG.E R0, desc[UR24][R2.64+0x4] ;  /* 0x0000041802000981 */ /* 0x000ea8000c1e1900 */
[----:B------:R-:W3:Y:S01]  /*0510*/  @!P0 LDG.E R2, desc[UR24][R2.64] ;  /* 0x0000001802028981 */ /* 0x000ee2000c1e1900 */
[----:B--2---:R-:W-:-:S13]  /*0520*/  @P0 R2UR UR5, R0 ;  /* 0x00000000000502ca */ /* 0x004fda00000e0000 */
[----:B------:R-:W-:-:S07]  /*0530*/  @UP3 UIADD3 UR5, UR5, -UR8, URZ ;  /* 0x8000000805053290 */ /* 0x000fce000fffe03f */
[----:B---3--:R-:W-:Y:S01]  /*0540*/  @!P0 R2UR UR5, R2 ;  /* 0x00000000020582ca */ /* 0x008fe200000e0000 */
[----:B------:R-:W-:-:S14]  /*0550*/  BRA `(.L_x_1340) ;  /* 0x0000000000047947 */ /* 0x000fdc0003800000 */
.L_x_1339:
[----:B------:R-:W-:-:S05]  /*0560*/  ULDC UR5, c[0x0][0x2c8] ;  /* 0x0000b20000057ab9 */ /* 0x000fca0000000800 */
.L_x_1340:
        /* <DEDUP_REMOVED lines=36> */
[----:B------:R-:W1:Y:S01]  /*07b0*/  LDC R14, c[0x0][0x278] ;  /* 0x00009e00ff0e7b82 */ /* 0x000e620000000800 */
[----:B------:R-:W2:Y:S01]  /*07c0*/  S2R R7, SR_CTAID.Z ;  /* 0x0000000000077919 */ /* 0x000ea20000002700 */
[CC--:B------:R-:W-:Y:S01]  /*07d0*/  LEA.HI R5, R13.reuse, R104.reuse, RZ, 0x3 ;  /* 0x000000680d057211 */ /* 0x0c0fe200078f18ff */
[----:B------:R-:W-:Y:S01]  /*07e0*/  UIADD3 UR12, -UR19, UR22, URZ ;  /* 0x00000016130c7290 */ /* 0x000fe2000fffe13f */
[----:B------:R-:W-:Y:S01]  /*07f0*/  LEA.HI R18, R13, R104, RZ, 0x4 ;  /* 0x000000680d127211 */ /* 0x000fe200078f20ff */
[----:B------:R-:W-:Y:S01]  /*0800*/  ULDC UR5, c[0x0][0x270] ;  /* 0x00009c0000057ab9 */ /* 0x000fe20000000800 */
[----:B------:R-:W-:Y:S01]  /*0810*/  SHF.R.S32.HI R6, RZ, 0x3, R5 ;  /* 0x00000003ff067819 */ /* 0x000fe20000011405 */
[----:B------:R-:W-:Y:S02]  /*0820*/  UIMAD UR5, UR15, UR5, UR4 ;  /* 0x000000050f0572a4 */ /* 0x000fe4000f8e0204 */
[----:B------:R-:W-:Y:S02]  /*0830*/  UISETP.NE.AND UP1, UPT, UR20, -0x1, UPT ;  /* 0xffffffff1400788c */ /* 0x000fe4000bf25270 */
[----:B------:R-:W-:Y:S01]  /*0840*/  VIADD R4, R6, 0x20 ;  /* 0x0000002006047836 */ /* 0x000fe20000000000 */
[----:B------:R-:W-:-:S02]  /*0850*/  USHF.L.U32 UR11, UR5, 0x5, URZ ;  /* 0x00000005050b7899 */ /* 0x000fc4000800063f */
[----:B------:R-:W-:Y:S02]  /*0860*/  UISETP.NE.AND UP0, UPT, UR8, -0x1, UPT ;  /* 0xffffffff0800788c */ /* 0x000fe4000bf05270 */
[----:B------:R-:W-:Y:S01]  /*0870*/  ISETP.GE.AND P4, PT, R4, UR12, PT ;  /* 0x0000000c04007c0c */ /* 0x000fe2000bf86270 */
[----:B------:R-:W-:Y:S01]  /*0880*/  USHF.R.S32.HI UR10, URZ, 0x1f, UR11 ;  /* 0x0000001f3f0a7899 */ /* 0x000fe2000801140b */
[----:B------:R-:W-:Y:S01]  /*0890*/  IADD3 R106, P2, P1, R9, UR11, R96 ;  /* 0x0000000b096a7c10 */ /* 0x000fe2000f95e060 */
[----:B------:R-:W-:Y:S01]  /*08a0*/  ULDC UR39, c[0x0][0x2d8] ;  /* 0x0000b60000277ab9 */ /* 0x000fe20000000800 */
[----:B------:R-:W-:Y:S01]  /*08b0*/  @UP1 ULDC.64 UR6, c[0x0][0x240] ;  /* 0x0000900000061ab9 */ /* 0x000fe20000000a00 */
[----:B------:R-:W-:Y:S02]  /*08c0*/  @!UP1 USHF.R.S32.HI UR9, URZ, 0x1f, UR15 ;  /* 0x0000001f3f099899 */ /* 0x000fe4000801140f */
[----:B------:R3:W-:Y:S01]  /*08d0*/  STL [R1+0xd4], R106 ;  /* 0x0000d46a01007387 */ /* 0x0007e20000100800 */
[----:B-1----:R-:W-:Y:S01]  /*08e0*/  IABS R11, R14 ;  /* 0x0000000e000b7213 */ /* 0x002fe20000000000 */
[----:B------:R-:W-:-:S02]  /*08f0*/  @UP1 UIMAD.WIDE.U32 UR34, UR20, UR6, URZ ;  /* 0x00000006142212a5 */ /* 0x000fc4000f8e003f */
[----:B------:R-:W-:Y:S01]  /*0900*/  @UP0 UIADD3 UR31, UR16, UR8, URZ ;  /* 0x00000008101f0290 */ /* 0x000fe2000fffe03f */
[----:B------:R-:W1:Y:S01]  /*0910*/  I2F.RP R2, R11 ;  /* 0x0000000b00027306 */ /* 0x000e620000209400 */
[----:B------:R-:W-:-:S03]  /*0920*/  @UP1 UIMAD UR14, UR20, UR7, UR35 ;  /* 0x00000007140e12a4 */ /* 0x000fc6000f8e0223 */
[----:B------:R-:W-:Y:S01]  /*0930*/  @!UP1 ULDC.64 UR6, c[0x0][0x228] ;  /* 0x00008a0000069ab9 */ /* 0x000fe20000000a00 */
[----:B--2---:R-:W-:Y:S01]  /*0940*/  IABS R4, R7 ;  /* 0x0000000700047213 */ /* 0x004fe20000000000 */
[----:B------:R-:W-:Y:S01]  /*0950*/  @!UP1 UIMAD UR9, UR9, UR6, URZ ;  /* 0x00000006090992a4 */ /* 0x000fe2000f8e023f */
[----:B------:R-:W-:Y:S01]  /*0960*/  SHF.R.S32.HI R7, RZ, 0x1f, R6 ;  /* 0x0000001fff077819 */ /* 0x000fe20000011406 */
[----:B------:R-:W-:Y:S02]  /*0970*/  @!UP1 UIMAD.WIDE.U32 UR32, UR15, UR6, URZ ;  /* 0x000000060f2092a5 */ /* 0x000fe4000f8e003f */
[----:B------:R-:W-:Y:S01]  /*0980*/  @!UP1 UIMAD UR7, UR15, UR7, UR9 ;  /* 0x000000070f0792a4 */ /* 0x000fe2000f8e0209 */
[----:B------:R-:W-:Y:S01]  /*0990*/  ULDC UR6, c[0x0][0x2d4] ;  /* 0x0000b50000067ab9 */ /* 0x000fe20000000800 */
[----:B------:R-:W-:Y:S01]  /*09a0*/  @UP1 UMOV UR26, UR34 ;  /* 0x00000022001a1c82 */ /* 0x000fe20008000000 */
[----:B------:R-:W-:Y:S01]  /*09b0*/  UIMAD UR5, UR5, UR6, UR19 ;  /* 0x00000006050572a4 */ /* 0x000fe2000f8e0213 */
[----:B-1----:R-:W1:Y:S01]  /*09c0*/  MUFU.RCP R2, R2 ;  /* 0x0000000200027308 */ /* 0x002e620000001000 */
[----:B------:R-:W-:-:S02]  /*09d0*/  @!UP1 UIADD3 UR14, UR33, UR7, URZ ;  /* 0x00000007210e9290 */ /* 0x000fc4000fffe03f */
[----:B------:R-:W-:Y:S01]  /*09e0*/  UIMAD UR5, UR5, UR39, URZ ;  /* 0x00000027050572a4 */ /* 0x000fe2000f8e023f */
[----:B------:R-:W-:Y:S01]  /*09f0*/  @!UP1 UMOV UR26, UR32 ;  /* 0x00000020001a9c82 */ /* 0x000fe20008000000 */
[----:B-1----:R-:W-:-:S04]  /*0a00*/  VIADD R2, R2, 0xffffffe ;  /* 0x0ffffffe02027836 */ /* 0x002fc80000000000 */
[----:B------:R1:W2:Y:S02]  /*0a10*/  F2I.FTZ.U32.TRUNC.NTZ R3, R2 ;  /* 0x0000000200037305 */ /* 0x0002a4000021f000 */
[----:B-1----:R-:W-:Y:S02]  /*0a20*/  VIADD R2, R6, 0x30 ;  /* 0x0000003006027836 */ /* 0x002fe40000000000 */
[----:B--2---:R-:W-:-:S03]  /*0a30*/  IMAD.MOV R0, RZ, RZ, -R3 ;  /* 0x000000ffff007224 */ /* 0x004fc600078e0a03 */
[----:B------:R-:W-:Y:S01]  /*0a40*/  ISETP.GE.AND P3, PT, R2, UR12, PT ;  /* 0x0000000c02007c0c */ /* 0x000fe2000bf66270 */
[----:B------:R-:W-:Y:S02]  /*0a50*/  IMAD R0, R0, R11, RZ ;  /* 0x0000000b00007224 */ /* 0x000fe400078e02ff */
[----:B------:R-:W-:-:S04]  /*0a60*/  IMAD.MOV.U32 R2, RZ, RZ, RZ ;  /* 0x000000ffff027224 */ /* 0x000fc800078e00ff */
[----:B------:R-:W-:Y:S01]  /*0a70*/  IMAD.HI.U32 R2, R3, R0, R2 ;  /* 0x0000000003027227 */ /* 0x000fe200078e0002 */
[----:B------:R-:W-:-:S03]  /*0a80*/  SHF.R.S32.HI R3, RZ, 0x1f, R96 ;  /* 0x0000001fff037819 */ /* 0x000fc60000011460 */
[----:B------:R-:W-:Y:S01]  /*0a90*/  VIADD R0, R6, 0x40 ;  /* 0x0000004006007836 */ /* 0x000fe20000000000 */
[----:B------:R-:W-:Y:S01]  /*0aa0*/  IADD3.X R103, R8, UR10, R3, P2, P1 ;  /* 0x0000000a08677c10 */ /* 0x000fe200097e2403 */
[----:B------:R-:W-:Y:S01]  /*0ab0*/  @UP0 ULDC.64 UR10, c[0x0][0x248] ;  /* 0x00009200000a0ab9 */ /* 0x000fe20000000a00 */
[----:B------:R-:W-:Y:S01]  /*0ac0*/  PLOP3.LUT P1, PT, PT, PT, UP0, 0x80, 0x0 ;  /* 0x000000000000781c */ /* 0x000fe20003f2f008 */
[----:B------:R-:W-:Y:S01]  /*0ad0*/  @UP0 UIMAD.WIDE.U32 UR36, UR31, UR10, URZ ;  /* 0x0000000a1f2402a5 */ /* 0x000fe2000f8e003f */
[----:B------:R-:W-:Y:S01]  /*0ae0*/  ISETP.GE.AND P0, PT, R0, UR12, PT ;  /* 0x0000000c00007c0c */ /* 0x000fe2000bf06270 */
[----:B------:R-:W-:Y:S01]  /*0af0*/  IMAD.HI.U32 R0, R2, R4, RZ ;  /* 0x0000000402007227 */ /* 0x000fe200078e00ff */
[----:B------:R-:W-:-:S03]  /*0b00*/  @UP0 UIMAD UR31, UR31, UR11, URZ ;  /* 0x0000000b1f1f02a4 */ /* 0x000fc6000f8e023f */
[----:B------:R-:W-:Y:S01]  /*0b10*/  IMAD.MOV R2, RZ, RZ, -R0 ;  /* 0x000000ffff027224 */ /* 0x000fe200078e0a00 */
[----:B------:R-:W-:Y:S01]  /*0b20*/  @UP0 UIADD3 UR31, UR37, UR31, URZ ;  /* 0x0000001f251f0290 */ /* 0x000fe2000fffe03f */
[----:B------:R-:W-:Y:S01]  /*0b30*/  IMAD.SHL.U32 R3, R6, 0x40, RZ ;  /* 0x0000004006037824 */ /* 0x000fe200078e00ff */
[----:B------:R-:W-:Y:S01]  /*0b40*/  @UP0 UMOV UR34, UR36 ;  /* 0x0000002400220c82 */ /* 0x000fe20008000000 */
[----:B------:R-:W-:Y:S01]  /*0b50*/  IMAD R2, R11, R2, R4 ;  /* 0x000000020b027224 */ /* 0x000fe200078e0204 */
[----:B------:R-:W-:Y:S01]  /*0b60*/  LOP3.LUT R4, R5, 0xfffffff8, RZ, 0xc0, !PT ;  /* 0xfffffff805047812 */ /* 0x000fe200078ec0ff */
[----:B------:R-:W-:Y:S01]  /*0b70*/  IMAD.U32 R8, RZ, RZ, UR21 ;  /* 0x00000015ff087e24 */ /* 0x000fe2000f8e00ff */
[----:B------:R-:W-:Y:S02]  /*0b80*/  LOP3.LUT R3, R3, 0x1c0, RZ, 0xc0, !PT ;  /* 0x000001c003037812 */ /* 0x000fe400078ec0ff */
[----:B------:R-:W-:Y:S01]  /*0b90*/  ISETP.GT.U32.AND P5, PT, R11, R2, PT ;  /* 0x000000020b00720c */ /* 0x000fe20003fa4070 */
[----:B------:R-:W-:-:S02]  /*0ba0*/  IMAD.IADD R22, R104, 0x1, -R4 ;  /* 0x0000000168167824 */ /* 0x000fc400078e0a04 */
[----:B------:R-:W-:-:S04]  /*0bb0*/  IMAD.WIDE R8, R8, 0x80, R6 ;  /* 0x0000008008087825 */ /* 0x000fc800078e0206 */
[----:B------:R-:W-:-:S05]  /*0bc0*/  IMAD.SHL.U32 R136, R22, 0x8, RZ ;  /* 0x0000000816887824 */ /* 0x000fca00078e00ff */
[----:B------:R-:W-:Y:S02]  /*0bd0*/  LOP3.LUT R4, R3, 0x38, R136, 0xf8, !PT ;  /* 0x0000003803047812 */ /* 0x000fe400078ef888 */
[----:B------:R-:W-:Y:S01]  /*0be0*/  SHF.R.U32.HI R3, RZ, 0x3, R3 ;  /* 0x00000003ff037819 */ /* 0x000fe20000011603 */
[----:B---3--:R-:W-:Y:S06]  /*0bf0*/  @P1 BRA `(.L_x_1342) ;  /* 0x0000000000301947 */ /* 0x008fec0003800000 */
        /* <DEDUP_REMOVED lines=12> */
.L_x_1342:
        /* <DEDUP_REMOVED lines=32> */
.L_x_1343:
        /* <DEDUP_REMOVED lines=10> */
[----:B------:R-:W-:Y:S01]  /*0f60*/  IMAD.IADD R21, R4, 0x1, -R11 ;  /* 0x0000000104157824 */ /* 0x000fe200078e0a0b */
[----:B------:R-:W-:Y:S01]  /*0f70*/  LOP3.LUT R212, R12, 0xfffffe00, R212, 0xf8, !PT ;  /* 0xfffffe000cd47812 */ /* 0x000fe200078ef8d4 */
[----:B------:R-:W-:Y:S01]  /*0f80*/  @P6 VIADD R0, R0, 0x1 ;  /* 0x0000000100006836 */ /* 0x000fe20000000000 */
[----:B------:R-:W-:Y:S01]  /*0f90*/  IADD3.X R11, R3, UR31, R5, P1, !PT ;  /* 0x0000001f030b7c10 */ /* 0x000fe20008ffe405 */
[----:B------:R-:W-:Y:S01]  /*0fa0*/  IMAD.WIDE.U32 R2, R6, UR8, R136 ;  /* 0x0000000806027c25 */ /* 0x000fe2000f8e0088 */
[----:B------:R-:W-:Y:S01]  /*0fb0*/  IADD3 R4, P1, R136, UR26, RZ ;  /* 0x0000001a88047c10 */ /* 0x000fe2000ff3e0ff */
[----:B------:R-:W1:Y:S01]  /*0fc0*/  S2UR UR31, SR_CgaCtaId ;  /* 0x00000000001f79c3 */ /* 0x000e620000008800 */
[----:B------:R-:W-:Y:S01]  /*0fd0*/  @!P2 IADD3 R0, -R0, RZ, RZ ;  /* 0x000000ff0000a210 */ /* 0x000fe20007ffe1ff */
[----:B------:R-:W-:Y:S01]  /*0fe0*/  IMAD R5, R7, UR8, RZ ;  /* 0x0000000807057c24 */ /* 0x000fe2000f8e02ff */
[----:B------:R-:W-:Y:S01]  /*0ff0*/  IADD3 R2, P2, R2, UR32, RZ ;  /* 0x0000002002027c10 */ /* 0x000fe2000ff5e0ff */
[----:B------:R-:W-:Y:S01]  /*1000*/  VIADD R107, R136, 0x40 ;  /* 0x00000040886b7836 */ /* 0x000fe20000000000 */
[----:B------:R-:W-:Y:S01]  /*1010*/  @!P5 LOP3.LUT R0, RZ, R14, RZ, 0x33, !PT ;  /* 0x0000000eff00d212 */ /* 0x000fe200078e33ff */
[C---:B------:R-:W-:Y:S01]  /*1020*/  IMAD R13, R6.reuse, UR9, R5 ;  /* 0x00000009060d7c24 */ /* 0x040fe2000f8e0205 */
[----:B------:R-:W-:Y:S01]  /*1030*/  IADD3.X R5, R137, UR14, RZ, P1, !PT ;  /* 0x0000000e89057c10 */ /* 0x000fe20008ffe4ff */
[----:B------:R-:W-:Y:S01]  /*1040*/  ULDC.64 UR14, c[0x0][0x268] ;  /* 0x00009a00000e7ab9 */ /* 0x000fe20000000a00 */
[----:B------:R-:W-:Y:S01]  /*1050*/  SHF.R.S32.HI R12, RZ, 0x1f, R0 ;  /* 0x0000001fff0c7819 */ /* 0x000fe20000011400 */
[----:B------:R-:W-:Y:S01]  /*1060*/  VIADD R20, R6, 0x10 ;  /* 0x0000001006147836 */ /* 0x000fe20000000000 */
[----:B------:R-:W-:Y:S01]  /*1070*/  IADD3.X R3, R3, UR17, R13, P2, !PT ;  /* 0x0000001103037c10 */ /* 0x000fe200097fe40d */
[----:B------:R-:W-:Y:S01]  /*1080*/  ULDC.64 UR16, c[0x0][0x260] ;  /* 0x0000980000107ab9 */ /* 0x000fe20000000a00 */
[----:B------:R-:W-:Y:S01]  /*1090*/  IMAD.WIDE.U32 R16, R16, UR4, R4 ;  /* 0x0000000410107c25 */ /* 0x000fe2000f8e0004 */
[----:B------:R-:W-:Y:S01]  /*10a0*/  ISETP.GE.AND P6, PT, R6, UR12, PT ;  /* 0x0000000c06007c0c */ /* 0x000fe2000bfc6270 */
[----:B------:R-:W-:Y:S01]  /*10b0*/  UIMAD UR7, UR4, UR7, UR23 ;  /* 0x00000007040772a4 */ /* 0x000fe2000f8e0217 */
[----:B------:R-:W-:Y:S01]  /*10c0*/  ISETP.GE.AND P5, PT, R20, UR12, PT ;  /* 0x0000000c14007c0c */ /* 0x000fe2000bfa6270 */
[----:B------:R-:W-:Y:S01]  /*10d0*/  IMAD.WIDE.U32 R28, R0, UR16, R10 ;  /* 0x00000010001c7c25 */ /* 0x000fe2000f8e000a */
[----:B------:R-:W-:-:S02]  /*10e0*/  UMOV UR4, 0x400 ;  /* 0x0000040000047882 */ /* 0x000fc40000000000 */
[----:B------:R-:W-:Y:S01]  /*10f0*/  R2P PR, R21, 0x6 ;  /* 0x0000000615007804 */ /* 0x000fe20000000000 */
[----:B------:R-:W-:Y:S01]  /*1100*/  IMAD.WIDE.U32 R26, R0, UR14, R2 ;  /* 0x0000000e001a7c25 */ /* 0x000fe2000f8e0002 */
[----:B------:R2:W-:Y:S01]  /*1110*/  STL.64 [R1+0xc8], R28 ;  /* 0x0000c81c01007387 */ /* 0x0005e20000100a00 */
[----:B------:R-:W-:Y:S01]  /*1120*/  IADD3 R11, R17, UR7, RZ ;  /* 0x00000007110b7c10 */ /* 0x000fe2000fffe0ff */
[----:B-1----:R-:W-:Y:S01]  /*1130*/  ULEA UR4, UR31, UR4, 0x18 ;  /* 0x000000041f047291 */ /* 0x002fe2000f8ec03f */
[----:B------:R-:W-:Y:S01]  /*1140*/  IMAD R4, R12, UR16, RZ ;  /* 0x000000100c047c24 */ /* 0x000fe2000f8e02ff */
[----:B------:R2:W-:Y:S01]  /*1150*/  STL.64 [R1+0xe0], R26 ;  /* 0x0000e01a01007387 */ /* 0x0005e20000100a00 */
[----:B------:R-:W-:Y:S01]  /*1160*/  IMAD.MOV.U32 R3, RZ, RZ, 0x20 ;  /* 0x00000020ff037424 */ /* 0x000fe200078e00ff */
[----:B------:R-:W-:Y:S01]  /*1170*/  IADD3 R2, R6, 0x50, RZ ;  /* 0x0000005006027810 */ /* 0x000fe20007ffe0ff */
[----:B------:R-:W-:Y:S01]  /*1180*/  IMAD R24, R0, UR17, R4 ;  /* 0x0000001100187c24 */ /* 0x000fe2000f8e0204 */
[----:B------:R2:W-:Y:S01]  /*1190*/  STL [R1+0xb8], R107 ;  /* 0x0000b86b01007387 */ /* 0x0005e20000100800 */
[----:B------:R-:W-:Y:S01]  /*11a0*/  IMAD R4, R12, UR14, RZ ;  /* 0x0000000e0c047c24 */ /* 0x000fe2000f8e02ff */
[----:B------:R-:W-:-:S02]  /*11b0*/  SEL R3, R3, 0xffffffe0, !P2 ;  /* 0xffffffe003037807 */ /* 0x000fc40005000000 */
[----:B------:R-:W-:Y:S01]  /*11c0*/  LEA R212, R212, UR4, 0x1 ;  /* 0x00000004d4d47c11 */ /* 0x000fe2000f8e08ff */
[----:B------:R-:W-:Y:S01]  /*11d0*/  IMAD R25, R0, UR15, R4 ;  /* 0x0000000f00197c24 */ /* 0x000fe2000f8e0204 */
[----:B------:R-:W-:-:S04]  /*11e0*/  MOV R4, 0x10 ;  /* 0x0000001000047802 */ /* 0x000fc80000000f00 */
        /* <DEDUP_REMOVED lines=28> */
.L_x_1345:
[----:B------:R-:W-:Y:S05]  /*13b0*/  BSYNC B0 ;  /* 0x0000000000007941 */ /* 0x000fea0003800000 */
.L_x_1344:
        /* <DEDUP_REMOVED lines=33> */
.L_x_1347:
[----:B------:R-:W-:Y:S05]  /*15d0*/  BSYNC B0 ;  /* 0x0000000000007941 */ /* 0x000fea0003800000 */
.L_x_1346:
[----:B------:R-:W-:Y:S01]  /*15e0*/  SHF.R.S32.HI R19, RZ, 0x4, R18 ;  /* 0x00000004ff137819 */ /* 0x000fe20000011412 */
[----:B------:R-:W-:Y:S01]  /*15f0*/  UIADD3 UR31, UR27, -0x1, URZ ;  /* 0xffffffff1b1f7890 */ /* 0x000fe2000fffe03f */
[----:B------:R-:W-:Y:S01]  /*1600*/  BSSY B0, `(.L_x_1348) ;  /* 0x0000022000007945 */ /* 0x000fe20003800000 */
[----:B------:R-:W-:Y:S02]  /*1610*/  ISETP.GE.AND P5, PT, R5, UR12, PT ;  /* 0x0000000c05007c0c */ /* 0x000fe4000bfa6270 */
[----:B------:R-:W-:Y:S01]  /*1620*/  LEA.HI R5, R18, R19, RZ, 0x1 ;  /* 0x0000001312057211 */ /* 0x000fe200078f08ff */
[----:B------:R-:W-:Y:S01]  /*1630*/  VIADD R18, R6, 0x70 ;  /* 0x0000007006127836 */ /* 0x000fe20000000000 */
        /* <DEDUP_REMOVED lines=30> */
.L_x_1349:
[----:B------:R-:W-:Y:S05]  /*1820*/  BSYNC B0 ;  /* 0x0000000000007941 */ /* 0x000fea0003800000 */
.L_x_1348:
[----:B------:R-:W-:Y:S01]  /*1830*/  LOP3.LUT R5, R5, 0xfffffffe, RZ, 0xc0, !PT ;  /* 0xfffffffe05057812 */ /* 0x000fe200078ec0ff */
[----:B------:R-:W-:Y:S01]  /*1840*/  UIMAD UR23, UR31, -0x20, UR30 ;  /* 0xffffffe01f1778a4 */ /* 0x000fe2000f8e021e */
[----:B------:R-:W-:Y:S01]  /*1850*/  BSSY B0, `(.L_x_1350) ;  /* 0x0000021000007945 */ /* 0x000fe20003800000 */
[----:B------:R-:W-:Y:S02]  /*1860*/  ISETP.GE.AND P4, PT, R18, UR12, PT ;  /* 0x0000000c12007c0c */ /* 0x000fe4000bf86270 */
[----:B------:R-:W-:Y:S01]  /*1870*/  IMAD.IADD R19, R19, 0x1, -R5 ;  /* 0x0000000113137824 */ /* 0x000fe200078e0a05 */
        /* <DEDUP_REMOVED lines=30> */
.L_x_1351:
[----:B------:R-:W-:Y:S05]  /*1a60*/  BSYNC B0 ;  /* 0x0000000000007941 */ /* 0x000fea0003800000 */
.L_x_1350:
        /* <DEDUP_REMOVED lines=31> */
.L_x_1353:
[----:B------:R-:W-:Y:S05]  /*1c60*/  BSYNC B0 ;  /* 0x0000000000007941 */ /* 0x000fea0003800000 */
.L_x_1352:
        /* <DEDUP_REMOVED lines=31> */
.L_x_1355:
[----:B------:R-:W-:Y:S05]  /*1e60*/  BSYNC B0 ;  /* 0x0000000000007941 */ /* 0x000fea0003800000 */
.L_x_1354:
        /* <DEDUP_REMOVED lines=31> */
.L_x_1357:
[----:B------:R-:W-:Y:S05]  /*2060*/  BSYNC B0 ;  /* 0x0000000000007941 */ /* 0x000fea0003800000 */
.L_x_1356:
        /* <DEDUP_REMOVED lines=30> */
.L_x_1359:
[----:B------:R-:W-:Y:S05]  /*2250*/  BSYNC B0 ;  /* 0x0000000000007941 */ /* 0x000fea0003800000 */
.L_x_1358:
[----:B------:R-:W-:Y:S01]  /*2260*/  IMAD.IADD R111, R29, 0x1, R24 ;  /* 0x000000011d6f7824 */ /* 0x000fe200078e0218 */
[----:B------:R-:W-:Y:S01]  /*2270*/  USHF.L.U64.HI UR40, UR10, 0x5, UR11 ;  /* 0x000000050a287899 */ /* 0x000fe2000801020b */
[----:B------:R-:W-:Y:S01]  /*2280*/  IMAD.MOV.U32 R110, RZ, RZ, R28 ;  /* 0x000000ffff6e7224 */ /* 0x000fe200078e001c */
[----:B------:R-:W-:Y:S01]  /*2290*/  ISETP.GE.AND P0, PT, R6, UR23, PT ;  /* 0x0000001706007c0c */ /* 0x000fe2000bf06270 */
[----:B------:R-:W-:Y:S01]  /*22a0*/  IMAD.SHL.U32 R0, R21, 0x40, RZ ;  /* 0x0000004015007824 */ /* 0x000fe200078e00ff */
[----:B------:R-:W-:Y:S01]  /*22b0*/  USHF.R.S32.HI UR26, URZ, 0x1f, UR31 ;  /* 0x0000001f3f1a7899 */ /* 0x000fe2000801141f */
[----:B------:R-:W-:Y:S01]  /*22c0*/  IMAD.SHL.U32 R2, R19, 0x8, RZ ;  /* 0x0000000813027824 */ /* 0x000fe200078e00ff */
[----:B------:R2:W-:Y:S01]  /*22d0*/  STL.64 [R1+0xc0], R110 ;  /* 0x0000c06e01007387 */ /* 0x0005e20000100a00 */
[----:B------:R-:W-:Y:S01]  /*22e0*/  USHF.L.U32 UR41, UR10, 0x5, URZ ;  /* 0x000000050a297899 */ /* 0x000fe2000800063f */
[----:B------:R-:W-:Y:S01]  /*22f0*/  LOP3.LUT R0, R0, 0x1c0, RZ, 0xc0, !PT ;  /* 0x000001c000007812 */ /* 0x000fe200078ec0ff */
[----:B------:R-:W-:Y:S01]  /*2300*/  UIMAD UR6, UR40, UR31, URZ ;  /* 0x0000001f280672a4 */ /* 0x000fe2000f8e023f */
[----:B------:R-:W-:Y:S01]  /*2310*/  IMAD.U32 R12, RZ, RZ, UR31 ;  /* 0x0000001fff0c7e24 */ /* 0x000fe2000f8e00ff */
[----:B------:R-:W-:Y:S01]  /*2320*/  BSSY B0, `(.L_x_1360) ;  /* 0x000001e000007945 */ /* 0x000fe20003800000 */
[----:B------:R-:W-:Y:S01]  /*2330*/  LOP3.LUT R2, R0, 0x8, R2, 0xf8, !PT ;  /* 0x0000000800027812 */ /* 0x000fe200078ef802 */
[----:B------:R-:W-:Y:S01]  /*2340*/  UIMAD UR6, UR26, UR41, UR6 ;  /* 0x000000291a0672a4 */ /* 0x000fe2000f8e0206 */
[----:B------:R-:W-:Y:S01]  /*2350*/  SHF.R.U32.HI R0, RZ, 0x3, R0 ;  /* 0x00000003ff007819 */ /* 0x000fe20000011600 */
[----:B-1----:R-:W-:Y:S01]  /*2360*/  IMAD.WIDE.U32 R8, R12, UR41, R110 ;  /* 0x000000290c087c25 */ /* 0x002fe2000f8e006e */
[----:B------:R-:W-:-:S02]  /*2370*/  ISETP.GE.AND P3, PT, R20, UR23, PT ;  /* 0x0000001714007c0c */ /* 0x000fc4000bf66270 */
[----:B------:R-:W-:Y:S01]  /*2380*/  LOP3.LUT R100, R2, R0, RZ, 0x3c, !PT ;  /* 0x0000000002647212 */ /* 0x000fe200078e3cff */
[----:B------:R-:W-:Y:S01]  /*2390*/  VIADD R2, R9, UR6 ;  /* 0x0000000609027c36 */ /* 0x000fe20008000000 */
[----:B------:R-:W-:Y:S01]  /*23a0*/  SHF.R.S32.HI R102, RZ, 0x5, R101 ;  /* 0x00000005ff667819 */ /* 0x000fe20000011465 */
[----:B------:R-:W-:Y:S08]  /*23b0*/  @P0 BRA `(.L_x_1361) ;  /* 0x0000000000500947 */ /* 0x000ff00003800000 */
        /* <DEDUP_REMOVED lines=20> */
.L_x_1361:
[----:B------:R-:W-:Y:S05]  /*2500*/  BSYNC B0 ;  /* 0x0000000000007941 */ /* 0x000fea0003800000 */
.L_x_1360:
        /* <DEDUP_REMOVED lines=27> */
.L_x_1363:
[----:B------:R-:W-:Y:S05]  /*26c0*/  BSYNC B0 ;  /* 0x0000000000007941 */ /* 0x000fea0003800000 */
.L_x_1362:
[----:B------:R-:W0:Y:S01]  /*26d0*/  LDGDEPBAR ;  /* 0x00000000000079af */ /* 0x000e220000000000 */
[----:B------:R-:W-:Y:S01]  /*26e0*/  ISETP.GE.AND P0, PT, R6, UR23, PT ;  /* 0x0000001706007c0c */ /* 0x000fe2000bf06270 */
[----:B-1----:R-:W-:Y:S01]  /*26f0*/  IMAD.IADD R9, R27, 0x1, R25 ;  /* 0x000000011b097824 */ /* 0x002fe200078e0219 */
[----:B------:R-:W-:Y:S01]  /*2700*/  LEA.HI R99, R5, R96, RZ, 0x2 ;  /* 0x0000006005637211 */ /* 0x000fe200078f10ff */
[----:B------:R-:W-:Y:S01]  /*2710*/  IMAD.MOV.U32 R8, RZ, RZ, R26 ;  /* 0x000000ffff087224 */ /* 0x000fe200078e001a */
[----:B------:R-:W-:Y:S01]  /*2720*/  USHF.L.U64.HI UR14, UR8, 0x5, UR9 ;  /* 0x00000005080e7899 */ /* 0x000fe20008010209 */
[----:B------:R-:W-:Y:S01]  /*2730*/  IMAD.SHL.U32 R2, R23, 0x40, RZ ;  /* 0x0000004017027824 */ /* 0x000fe200078e00ff */
[----:B------:R-:W-:Y:S01]  /*2740*/  LEA R5, R102, UR19, 0x4 ;  /* 0x0000001366057c11 */ /* 0x000fe2000f8e20ff */
[----:B------:R-:W-:Y:S01]  /*2750*/  IMAD.SHL.U32 R0, R22, 0x40, RZ ;  /* 0x0000004016007824 */ /* 0x000fe200078e00ff */
[----:B------:R1:W-:Y:S01]  /*2760*/  STL.64 [R1+0xd8], R8 ;  /* 0x0000d80801007387 */ /* 0x0003e20000100a00 */
[----:B------:R-:W-:Y:S01]  /*2770*/  IMAD.SHL.U32 R6, R6, 0x8, RZ ;  /* 0x0000000806067824 */ /* 0x000fe200078e00ff */
[----:B------:R-:W-:Y:S01]  /*2780*/  LOP3.LUT R98, R2, 0xfffffe00, RZ, 0xc0, !PT ;  /* 0xfffffe0002627812 */ /* 0x000fe200078ec0ff */
[----:B------:R-:W-:Y:S01]  /*2790*/  IMAD.U32 R7, RZ, RZ, UR30 ;  /* 0x0000001eff077e24 */ /* 0x000fe2000f8e00ff */
[----:B------:R-:W-:Y:S01]  /*27a0*/  LOP3.LUT R0, R0, 0x1c0, RZ, 0xc0, !PT ;  /* 0x000001c000007812 */ /* 0x000fe200078ec0ff */
[----:B------:R-:W-:Y:S01]  /*27b0*/  USHF.L.U32 UR15, UR8, 0x5, URZ ;  /* 0x00000005080f7899 */ /* 0x000fe2000800063f */
[----:B------:R-:W-:Y:S01]  /*27c0*/  SHF.R.S32.HI R97, RZ, 0x2, R99 ;  /* 0x00000002ff617819 */ /* 0x000fe20000011463 */
[----:B------:R-:W-:Y:S01]  /*27d0*/  IMAD R2, R102, 0x400, R98 ;  /* 0x0000040066027824 */ /* 0x000fe200078e0262 */
[----:B------:R-:W-:Y:S01]  /*27e0*/  LOP3.LUT R6, R0, 0x8, R6, 0xf8, !PT ;  /* 0x0000000800067812 */ /* 0x000fe200078ef806 */
[----:B------:R-:W-:Y:S01]  /*27f0*/  UIMAD UR6, UR14, UR31, URZ ;  /* 0x0000001f0e0672a4 */ /* 0x000fe2000f8e023f */
[----:B------:R-:W-:Y:S01]  /*2800*/  IADD3 R5, R5, 0x1, R97 ;  /* 0x0000000105057810 */ /* 0x000fe20007ffe061 */
[----:B------:R-:W-:Y:S01]  /*2810*/  IMAD.IADD R2, R100, 0x1, R2 ;  /* 0x0000000164027824 */ /* 0x000fe200078e0202 */
[----:B------:R-:W-:Y:S01]  /*2820*/  SHF.R.U32.HI R0, RZ, 0x3, R0 ;  /* 0x00000003ff007819 */ /* 0x000fe20000011600 */
[----:B------:R-:W-:Y:S01]  /*2830*/  UIMAD UR6, UR26, UR15, UR6 ;  /* 0x0000000f1a0672a4 */ /* 0x000fe2000f8e0206 */
[----:B------:R-:W-:Y:S01]  /*2840*/  IADD3 R5, R7, -UR22, R5 ;  /* 0x8000001607057c10 */ /* 0x000fe2000fffe005 */
[----:B------:R-:W-:-:S04]  /*2850*/  DEPBAR.LE SB0, 0x0 ;  /* 0x000080000000791a */ /* 0x000fc80000000000 */
[----:B------:R-:W-:Y:S01]  /*2860*/  BAR.SYNC.DEFER_BLOCKING 0x0 ;  /* 0x0000000000007b1d */ /* 0x000fe20000010000 */
[----:B------:R-:W-:Y:S01]  /*2870*/  LOP3.LUT R0, R6, R0, RZ, 0x3c, !PT ;  /* 0x0000000006007212 */ /* 0x000fe200078e3cff */
[----:B------:R-:W-:Y:S01]  /*2880*/  IMAD.WIDE.U32 R6, R12, UR15, R8 ;  /* 0x0000000f0c067c25 */ /* 0x000fe2000f8e0008 */
[----:B------:R-:W-:Y:S02]  /*2890*/  LEA R198, R2, UR4, 0x1 ;  /* 0x0000000402c67c11 */ /* 0x000fe4000f8e08ff */
[----:B------:R-:W-:Y:S01]  /*28a0*/  ISETP.GE.AND P3, PT, R20, UR23, PT ;  /* 0x0000001714007c0c */ /* 0x000fe2000bf66270 */
        /* <DEDUP_REMOVED lines=27> */
.L_x_1365:
[----:B------:R-:W-:Y:S05]  /*2a60*/  BSYNC B0 ;  /* 0x0000000000007941 */ /* 0x000fea0003800000 */
.L_x_1364:
        /* <DEDUP_REMOVED lines=29> */
.L_x_1367:
[----:B------:R-:W-:Y:S05]  /*2c40*/  BSYNC B0 ;  /* 0x0000000000007941 */ /* 0x000fea0003800000 */
.L_x_1366:
[----:B--2---:R-:W-:Y:S01]  /*2c50*/  LDSM.16.M88.4 R28, [R196+0x8000] ;  /* 0x00800000c41c783b */ /* 0x004fe20000000200 */
[----:B------:R-:W-:Y:S01]  /*2c60*/  R2P PR, R22, 0x6 ;  /* 0x0000000616007804 */ /* 0x000fe20000000000 */
[C---:B------:R-:W-:Y:S01]  /*2c70*/  VIADD R0, R196.reuse, 0x8000 ;  /* 0x00008000c4007836 */ /* 0x040fe20000000000 */
[----:B------:R-:W-:Y:S01]  /*2c80*/  UISETP.GE.AND UP0, UPT, UR27, 0x2, UPT ;  /* 0x000000021b00788c */ /* 0x000fe2000bf06270 */
[----:B-1----:R-:W1:Y:S01]  /*2c90*/  LDSM.16.M88.4 R8, [R198+0x2000] ;  /* 0x00200000c608783b */ /* 0x002e620000000200 */
[----:B------:R-:W-:Y:S01]  /*2ca0*/  VIADD R207, R196, 0x8020 ;  /* 0x00008020c4cf7836 */ /* 0x000fe20000000000 */
[----:B------:R-:W-:Y:S01]  /*2cb0*/  SHF.L.U32 R104, R104, 0x1, RZ ;  /* 0x0000000168687819 */ /* 0x000fe200000006ff */
[--C-:B------:R-:W-:Y:S01]  /*2cc0*/  IMAD R200, R4, 0x2, R198.reuse ;  /* 0x0000000204c87824 */ /* 0x100fe200078e02c6 */
[----:B------:R-:W2:Y:S01]  /*2cd0*/  LDSM.16.M88.4 R36, [R196+0x8800] ;  /* 0x00880000c424783b */ /* 0x000ea20000000200 */
[C---:B------:R-:W-:Y:S01]  /*2ce0*/  IMAD R206, R3.reuse, 0x2, R198 ;  /* 0x0000000203ce7824 */ /* 0x040fe200078e02c6 */
[----:B------:R-:W-:Y:S01]  /*2cf0*/  PLOP3.LUT P0, PT, PT, PT, UP0, 0x80, 0x0 ;  /* 0x000000000000781c */ /* 0x000fe20003f0f008 */
[----:B------:R-:W-:Y:S01]  /*2d00*/  IMAD.U32 R2, RZ, RZ, UR21 ;  /* 0x00000015ff027e24 */ /* 0x000fe2000f8e00ff */
[----:B------:R-:W5:Y:S01]  /*2d10*/  LDSM.16.M88.4 R16, [R198] ;  /* 0x00000000c610783b */ /* 0x000f620000000200 */
[----:B------:R-:W-:Y:S01]  /*2d20*/  LEA R205, R3, R200, 0x1 ;  /* 0x000000c803cd7211 */ /* 0x000fe200078e08ff */
[----:B------:R-:W-:Y:S01]  /*2d30*/  UIADD3 UR26, UR29, 0x646e171e, URZ ;  /* 0x646e171e1d1a7890 */ /* 0x000fe2000fffe03f */
[----:B------:R-:W-:Y:S01]  /*2d40*/  @P1 IADD3 R207, R0, -0x20, RZ ;  /* 0xffffffe000cf1810 */ /* 0x000fe20007ffe0ff */
[----:B---34-:R-:W-:Y:S01]  /*2d50*/  LDSM.16.M88.4 R12, [R200+0x2000] ;  /* 0x00200000c80c783b */ /* 0x018fe20000000200 */
[----:B------:R-:W-:Y:S01]  /*2d60*/  IMAD.MOV.U32 R0, RZ, RZ, 0x40 ;  /* 0x00000040ff007424 */ /* 0x000fe200078e00ff */
[----:B------:R-:W-:Y:S01]  /*2d70*/  UIADD3 UR23, UR28, -0x4ab325aa, URZ ;  /* 0xb54cda561c177890 */ /* 0x000fe2000fffe03f */
[----:B------:R-:W-:Y:S01]  /*2d80*/  IMAD R105, R2, 0x8, R102 ;  /* 0x0000000802697824 */ /* 0x000fe200078e0266 */
[----:B------:R-:W3:Y:S01]  /*2d90*/  LDSM.16.M88.4 R40, [R207] ;  /* 0x00000000cf28783b */ /* 0x000ee20000000200 */
[----:B------:R-:W-:Y:S01]  /*2da0*/  UMOV UR42, UR31 ;  /* 0x0000001f002a7c82 */ /* 0x000fe20008000000 */
[----:B------:R-:W-:Y:S01]  /*2db0*/  SEL R0, R0, 0xffffffc0, !P2 ;  /* 0xffffffc000007807 */ /* 0x000fe20005000000 */
[C---:B------:R-:W-:Y:S01]  /*2dc0*/  VIADD R210, R207.reuse, 0x800 ;  /* 0x00000800cfd27836 */ /* 0x040fe20000000000 */
[----:B------:R-:W4:Y:S01]  /*2dd0*/  LDSM.16.M88.4 R48, [R207+0x800] ;  /* 0x00080000cf30783b */ /* 0x000f220000000200 */
[----:B------:R-:W-:Y:S01]  /*2de0*/  LOP3.LUT R108, R104, 0x6, RZ, 0xc0, !PT ;  /* 0x00000006686c7812 */ /* 0x000fe200078ec0ff */
[----:B------:R-:W-:Y:S01]  /*2df0*/  VIADD R208, R207, 0x1800 ;  /* 0x00001800cfd07836 */ /* 0x000fe20000000000 */
[----:B------:R-:W-:Y:S01]  /*2e00*/  VIMNMX R138, R5, UR30, PT ;  /* 0x0000001e058a7c48 */ /* 0x000fe2000bfe0100 */
[----:B------:R-:W4:Y:S01]  /*2e10*/  LDSM.16.M88.4 R24, [R200] ;  /* 0x00000000c818783b */ /* 0x000f220000000200 */
[----:B------:R-:W-:Y:S01]  /*2e20*/  IMAD.IADD R204, R196, 0x1, R0 ;  /* 0x00000001c4cc7824 */ /* 0x000fe200078e0200 */
[----:B------:R-:W-:Y:S01]  /*2e30*/  IADD3 R209, R207, 0x1000, RZ ;  /* 0x00001000cfd17810 */ /* 0x000fe20007ffe0ff */
[----:B------:R-:W-:Y:S01]  /*2e40*/  IMAD.IADD R203, R0, 0x1, R207 ;  /* 0x0000000100cb7824 */ /* 0x000fe200078e02cf */
[----:B------:R-:W-:Y:S01]  /*2e50*/  LDSM.16.M88.4 R20, [R206+0x2000] ;  /* 0x00200000ce14783b */ /* 0x000fe20000000200 */
[----:B------:R-:W-:-:S03]  /*2e60*/  SHF.R.S32.HI R0, RZ, 0x1f, R101 ;  /* 0x0000001fff007819 */ /* 0x000fc60000011465 */
[----:B------:R-:W4:Y:S01]  /*2e70*/  LDSM.16.M88.4 R44, [R204+0x8000] ;  /* 0x00800000cc2c783b */ /* 0x000f220000000200 */
[----:B------:R-:W-:-:S03]  /*2e80*/  LEA.HI R0, R0, R102, RZ, 0x2 ;  /* 0x0000006600007211 */ /* 0x000fc600078f10ff */
[----:B------:R-:W4:Y:S01]  /*2e90*/  LDSM.16.M88.4 R68, [R204+0x8800] ;  /* 0x00880000cc44783b */ /* 0x000f220000000200 */
[----:B------:R-:W-:Y:S01]  /*2ea0*/  LOP3.LUT R0, R0, 0xffffffc, RZ, 0xc0, !PT ;  /* 0x0ffffffc00007812 */ /* 0x000fe200078ec0ff */
[----:B-1----:R-:W-:Y:S02]  /*2eb0*/  HMMA.16816.F32.BF16 R60, R8, R28, RZ ;  /* 0x0000001c083c723c */ /* 0x002fe400000418ff */
[----:B------:R-:W1:Y:S01]  /*2ec0*/  LDSM.16.M88.4 R32, [R206] ;  /* 0x00000000ce20783b */ /* 0x000e620000000200 */
[----:B------:R-:W-:-:S03]  /*2ed0*/  IADD3 R0, R102, -R0, RZ ;  /* 0x8000000066007210 */ /* 0x000fc60007ffe0ff */
[----:B------:R-:W0:Y:S01]  /*2ee0*/  LDGDEPBAR ;  /* 0x00000000000079af */ /* 0x000e220000000000 */
[C---:B--2---:R-:W-:Y:S03]  /*2ef0*/  HMMA.16816.F32.BF16 R52, R8.reuse, R36, RZ ;  /* 0x000000240834723c */ /* 0x044fe600000418ff */
[----:B------:R-:W-:Y:S03]  /*2f00*/  STL [R1+0xbc], R105 ;  /* 0x0000bc6901007387 */ /* 0x000fe60000100800 */
[C---:B------:R-:W-:Y:S06]  /*2f10*/  HMMA.16816.F32.BF16 R56, R8.reuse, R30, RZ ;  /* 0x0000001e0838723c */ /* 0x040fec00000418ff */
[----:B------:R-:W-:Y:S06]  /*2f20*/  HMMA.16816.F32.BF16 R8, R8, R38, RZ ;  /* 0x000000260808723c */ /* 0x000fec00000418ff */
[C---:B-----5:R-:W-:Y:S06]  /*2f30*/  HMMA.16816.F32.BF16 R64, R16.reuse, R28, RZ ;  /* 0x0000001c1040723c */ /* 0x060fec00000418ff */
[C---:B------:R-:W-:Y:S06]  /*2f40*/  HMMA.16816.F32.BF16 R28, R16.reuse, R30, RZ ;  /* 0x0000001e101c723c */ /* 0x040fec00000418ff */
[C---:B------:R-:W-:Y:S06]  /*2f50*/  HMMA.16816.F32.BF16 R72, R16.reuse, R36, RZ ;  /* 0x000000241048723c */ /* 0x040fec00000418ff */
[----:B------:R-:W-:Y:S01]  /*2f60*/  HMMA.16816.F32.BF16 R80, R16, R38, RZ ;  /* 0x000000261050723c */ /* 0x000fe200000418ff */
[----:B------:R-:W-:Y:S05]  /*2f70*/  LDSM.16.M88.4 R36, [R203] ;  /* 0x00000000cb24783b */ /* 0x000fea0000000200 */
[C---:B---3--:R-:W-:Y:S01]  /*2f80*/  HMMA.16816.F32.BF16 R76, R12.reuse, R40, R60 ;  /* 0x000000280c4c723c */ /* 0x048fe2000004183c */
[----:B------:R-:W-:Y:S05]  /*2f90*/  LDSM.16.M88.4 R60, [R203+0x800] ;  /* 0x00080000cb3c783b */ /* 0x000fea0000000200 */
[C---:B------:R-:W-:Y:S06]  /*2fa0*/  HMMA.16816.F32.BF16 R56, R12.reuse, R42, R56 ;  /* 0x0000002a0c38723c */ /* 0x040fec0000041838 */
[C---:B----4-:R-:W-:Y:S06]  /*2fb0*/  HMMA.16816.F32.BF16 R52, R12.reuse, R48, R52 ;  /* 0x000000300c34723c */ /* 0x050fec0000041834 */
[----:B------:R-:W-:Y:S01]  /*2fc0*/  HMMA.16816.F32.BF16 R16, R12, R50, R8 ;  /* 0x000000320c10723c */ /* 0x000fe20000041808 */
[----:B------:R-:W2:Y:S05]  /*2fd0*/  LDSM.16.M88.4 R8, [R205+0x2000] ;  /* 0x00200000cd08783b */ /* 0x000eaa0000000200 */
[C---:B------:R-:W-:Y:S06]  /*2fe0*/  HMMA.16816.F32.BF16 R12, R24.reuse, R40, R64 ;  /* 0x00000028180c723c */ /* 0x040fec0000041840 */
[C---:B------:R-:W-:Y:S01]  /*2ff0*/  HMMA.16816.F32.BF16 R40, R24.reuse, R42, R28 ;  /* 0x0000002a1828723c */ /* 0x040fe2000004181c */
[----:B------:R-:W3:Y:S05]  /*3000*/  LDSM.16.M88.4 R28, [R205] ;  /* 0x00000000cd1c783b */ /* 0x000eea0000000200 */
[C---:B------:R-:W-:Y:S06]  /*3010*/  HMMA.16816.F32.BF16 R72, R24.reuse, R48, R72 ;  /* 0x000000301848723c */ /* 0x040fec0000041848 */
[----:B------:R-:W-:Y:S06]  /*3020*/  HMMA.16816.F32.BF16 R64, R24, R50, R80 ;  /* 0x000000321840723c */ /* 0x000fec0000041850 */
[C---:B------:R-:W-:Y:S06]  /*3030*/  HMMA.16816.F32.BF16 R48, R20.reuse, R44, R76 ;  /* 0x0000002c1430723c */ /* 0x040fec000004184c */
[C---:B------:R-:W-:Y:S06]  /*3040*/  HMMA.16816.F32.BF16 R24, R20.reuse, R46, R56 ;  /* 0x0000002e1418723c */ /* 0x040fec0000041838 */
[C---:B------:R-:W-:Y:S01]  /*3050*/  HMMA.16816.F32.BF16 R76, R20.reuse, R68, R52 ;  /* 0x00000044144c723c */ /* 0x040fe20000041834 */
[----:B------:R-:W-:Y:S05]  /*3060*/  LDSM.16.M88.4 R52, [R196+0x9800] ;  /* 0x00980000c434783b */ /* 0x000fea0000000200 */
[----:B------:R-:W-:Y:S01]  /*3070*/  HMMA.16816.F32.BF16 R56, R20, R70, R16 ;  /* 0x000000461438723c */ /* 0x000fe20000041810 */
[----:B------:R-:W-:Y:S05]  /*3080*/  LDSM.16.M88.4 R16, [R198+0x4000] ;  /* 0x00400000c610783b */ /* 0x000fea0000000200 */
[C---:B-1----:R-:W-:Y:S01]  /*3090*/  HMMA.16816.F32.BF16 R20, R32.reuse, R44, R12 ;  /* 0x0000002c2014723c */ /* 0x042fe2000004180c */
[----:B------:R-:W-:Y:S05]  /*30a0*/  LDSM.16.M88.4 R12, [R198+0x6000] ;  /* 0x00600000c60c783b */ /* 0x000fea0000000200 */
[C---:B------:R-:W-:Y:S01]  /*30b0*/  HMMA.16816.F32.BF16 R44, R32.reuse, R46, R40 ;  /* 0x0000002e202c723c */ /* 0x040fe20000041828 */
[----:B------:R-:W1:Y:S05]  /*30c0*/  LDSM.16.M88.4 R40, [R196+0x9000] ;  /* 0x00900000c428783b */ /* 0x000e6a0000000200 */
[C---:B------:R-:W-:Y:S06]  /*30d0*/  HMMA.16816.F32.BF16 R80, R32.reuse, R68, R72 ;  /* 0x000000442050723c */ /* 0x040fec0000041848 */
[----:B------:R-:W-:Y:S01]  /*30e0*/  HMMA.16816.F32.BF16 R64, R32, R70, R64 ;  /* 0x000000462040723c */ /* 0x000fe20000041840 */
[----:B------:R-:W-:Y:S05]  /*30f0*/  LDSM.16.M88.4 R32, [R207+0x1000] ;  /* 0x00100000cf20783b */ /* 0x000fea0000000200 */
[C---:B--2---:R-:W-:Y:S01]  /*3100*/  HMMA.16816.F32.BF16 R72, R8.reuse, R36, R48 ;  /* 0x000000240848723c */ /* 0x044fe20000041830 */
[----:B------:R-:W-:Y:S05]  /*3110*/  LDSM.16.M88.4 R48, [R207+0x1800] ;  /* 0x00180000cf30783b */ /* 0x000fea0000000200 */
[C---:B------:R-:W-:Y:S01]  /*3120*/  HMMA.16816.F32.BF16 R68, R8.reuse, R38, R24 ;  /* 0x000000260844723c */ /* 0x040fe20000041818 */
[----:B------:R-:W-:Y:S05]  /*3130*/  LDSM.16.M88.4 R24, [R200+0x4000] ;  /* 0x00400000c818783b */ /* 0x000fea0000000200 */
[C---:B------:R-:W-:Y:S06]  /*3140*/  HMMA.16816.F32.BF16 R76, R8.reuse, R60, R76 ;  /* 0x0000003c084c723c */ /* 0x040fec000004184c */
[----:B------:R-:W-:Y:S01]  /*3150*/  HMMA.16816.F32.BF16 R56, R8, R62, R56 ;  /* 0x0000003e0838723c */ /* 0x000fe20000041838 */
[----:B------:R-:W2:Y:S05]  /*3160*/  LDSM.16.M88.4 R8, [R200+0x6000] ;  /* 0x00600000c808783b */ /* 0x000eaa0000000200 */
[C---:B---3--:R-:W-:Y:S06]  /*3170*/  HMMA.16816.F32.BF16 R20, R28.reuse, R36, R20 ;  /* 0x000000241c14723c */ /* 0x048fec0000041814 */
[C---:B------:R-:W-:Y:S01]  /*3180*/  HMMA.16816.F32.BF16 R36, R28.reuse, R38, R44 ;  /* 0x000000261c24723c */ /* 0x040fe2000004182c */
[----:B------:R-:W-:Y:S05]  /*3190*/  LDSM.16.M88.4 R44, [R204+0x9000] ;  /* 0x00900000cc2c783b */ /* 0x000fea0000000200 */
[C---:B------:R-:W-:Y:S06]  /*31a0*/  HMMA.16816.F32.BF16 R80, R28.reuse, R60, R80 ;  /* 0x0000003c1c50723c */ /* 0x040fec0000041850 */
[----:B------:R-:W-:Y:S06]  /*31b0*/  HMMA.16816.F32.BF16 R28, R28, R62, R64 ;  /* 0x0000003e1c1c723c */ /* 0x000fec0000041840 */
[C---:B-1----:R-:W-:Y:S06]  /*31c0*/  HMMA.16816.F32.BF16 R72, R12.reuse, R40, R72 ;  /* 0x000000280c48723c */ /* 0x042fec0000041848 */
[C---:B------:R-:W-:Y:S06]  /*31d0*/  HMMA.16816.F32.BF16 R68, R12.reuse, R42, R68 ;  /* 0x0000002a0c44723c */ /* 0x040fec0000041844 */
[C---:B------:R-:W-:Y:S06]  /*31e0*/  HMMA.16816.F32.BF16 R60, R12.reuse, R52, R76 ;  /* 0x000000340c3c723c */ /* 0x040fec000004184c */
[----:B------:R-:W-:Y:S06]  /*31f0*/  HMMA.16816.F32.BF16 R56, R12, R54, R56 ;  /* 0x000000360c38723c */ /* 0x000fec0000041838 */
[C---:B------:R-:W-:Y:S01]  /*3200*/  HMMA.16816.F32.BF16 R12, R16.reuse, R40, R20 ;  /* 0x00000028100c723c */ /* 0x040fe20000041814 */
[----:B------:R-:W1:Y:S05]  /*3210*/  LDSM.16.M88.4 R20, [R206+0x6000] ;  /* 0x00600000ce14783b */ /* 0x000e6a0000000200 */
[C---:B------:R-:W-:Y:S01]  /*3220*/  HMMA.16816.F32.BF16 R40, R16.reuse, R42, R36 ;  /* 0x0000002a1028723c */ /* 0x040fe20000041824 */
[----:B------:R-:W3:Y:S05]  /*3230*/  LDSM.16.M88.4 R36, [R204+0x9800] ;  /* 0x00980000cc24783b */ /* 0x000eea0000000200 */
[C---:B------:R-:W-:Y:S06]  /*3240*/  HMMA.16816.F32.BF16 R92, R16.reuse, R52, R80 ;  /* 0x00000034105c723c */ /* 0x040fec0000041850 */
[----:B------:R-:W-:Y:S01]  /*3250*/  HMMA.16816.F32.BF16 R52, R16, R54, R28 ;  /* 0x000000361034723c */ /* 0x000fe2000004181c */
[----:B------:R-:W4:Y:S04]  /*3260*/  LDSM.16.M88.4 R16, [R206+0x4000] ;  /* 0x00400000ce10783b */ /* 0x000f280000000200 */
[----:B------:R-:W-:Y:S01]  /*3270*/  LDSM.16.M88.4 R28, [R203+0x1000] ;  /* 0x00100000cb1c783b */ /* 0x000fe20000000200 */
[C---:B--2---:R-:W-:Y:S06]  /*3280*/  HMMA.16816.F32.BF16 R88, R8.reuse, R32, R72 ;  /* 0x000000200858723c */ /* 0x044fec0000041848 */
[C---:B------:R-:W-:Y:S06]  /*3290*/  HMMA.16816.F32.BF16 R84, R8.reuse, R34, R68 ;  /* 0x000000220854723c */ /* 0x040fec0000041844 */
[C---:B------:R-:W-:Y:S06]  /*32a0*/  HMMA.16816.F32.BF16 R80, R8.reuse, R48, R60 ;  /* 0x000000300850723c */ /* 0x040fec000004183c */
[----:B------:R-:W-:Y:S01]  /*32b0*/  HMMA.16816.F32.BF16 R76, R8, R50, R56 ;  /* 0x00000032084c723c */ /* 0x000fe20000041838 */
[----:B------:R-:W-:Y:S05]  /*32c0*/  LDSM.16.M88.4 R8, [R205+0x6000] ;  /* 0x00600000cd08783b */ /* 0x000fea0000000200 */
[C---:B------:R-:W-:Y:S01]  /*32d0*/  HMMA.16816.F32.BF16 R72, R24.reuse, R32, R12 ;  /* 0x000000201848723c */ /* 0x040fe2000004180c */
[----:B------:R-:W-:Y:S05]  /*32e0*/  LDSM.16.M88.4 R12, [R205+0x4000] ;  /* 0x00400000cd0c783b */ /* 0x000fea0000000200 */
[----:B------:R-:W-:Y:S01]  /*32f0*/  HMMA.16816.F32.BF16 R64, R24, R34, R40 ;  /* 0x000000221840723c */ /* 0x000fe20000041828 */
[----:B------:R-:W2:Y:S01]  /*3300*/  LDSM.16.M88.4 R32, [R203+0x1800] ;  /* 0x00180000cb20783b */ /* 0x000ea20000000200 */
[----:B------:R-:W-:-:S04]  /*3310*/  DEPBAR.LE SB0, 0x0 ;  /* 0x000080000000791a */ /* 0x000fc80000000000 */
[C---:B------:R-:W-:Y:S06]  /*3320*/  HMMA.16816.F32.BF16 R68, R24.reuse, R48, R92 ;  /* 0x000000301844723c */ /* 0x040fec000004185c */
[----:B------:R-:W-:Y:S06]  /*3330*/  HMMA.16816.F32.BF16 R48, R24, R50, R52 ;  /* 0x000000321830723c */ /* 0x000fec0000041834 */
[C---:B-1----:R-:W-:Y:S06]  /*3340*/  HMMA.16816.F32.BF16 R60, R20.reuse, R44, R88 ;  /* 0x0000002c143c723c */ /* 0x042fec0000041858 */
[C---:B------:R-:W-:Y:S06]  /*3350*/  HMMA.16816.F32.BF16 R56, R20.reuse, R46, R84 ;  /* 0x0000002e1438723c */ /* 0x040fec0000041854 */
[C---:B---3--:R-:W-:Y:S06]  /*3360*/  HMMA.16816.F32.BF16 R52, R20.reuse, R36, R80 ;  /* 0x000000241434723c */ /* 0x048fec0000041850 */
[----:B------:R-:W-:Y:S06]  /*3370*/  HMMA.16816.F32.BF16 R40, R20, R38, R76 ;  /* 0x000000261428723c */ /* 0x000fec000004184c */
[C---:B----4-:R-:W-:Y:S06]  /*3380*/  HMMA.16816.F32.BF16 R24, R16.reuse, R44, R72 ;  /* 0x0000002c1018723c */ /* 0x050fec0000041848 */
[C---:B------:R-:W-:Y:S06]  /*3390*/  HMMA.16816.F32.BF16 R44, R16.reuse, R46, R64 ;  /* 0x0000002e102c723c */ /* 0x040fec0000041840 */
[C---:B------:R-:W-:Y:S06]  /*33a0*/  HMMA.16816.F32.BF16 R20, R16.reuse, R36, R68 ;  /* 0x000000241014723c */ /* 0x040fec0000041844 */
[----:B------:R-:W-:Y:S06]  /*33b0*/  HMMA.16816.F32.BF16 R16, R16, R38, R48 ;  /* 0x000000261010723c */ /* 0x000fec0000041830 */
[C---:B--2---:R-:W-:Y:S06]  /*33c0*/  HMMA.16816.F32.BF16 R52, R8.reuse, R32, R52 ;  /* 0x000000200834723c */ /* 0x044fec0000041834 */
[----:B------:R-:W-:Y:S06]  /*33d0*/  HMMA.16816.F32.BF16 R36, R8, R34, R40 ;  /* 0x000000220824723c */ /* 0x000fec0000041828 */
[C---:B------:R-:W-:Y:S06]  /*33e0*/  HMMA.16816.F32.BF16 R20, R12.reuse, R32, R20 ;  /* 0x000000200c14723c */ /* 0x040fec0000041814 */
[----:B------:R-:W-:Y:S06]  /*33f0*/  HMMA.16816.F32.BF16 R32, R12, R34, R16 ;  /* 0x000000220c20723c */ /* 0x000fec0000041810 */
[----:B------:R-:W-:Y:S01]  /*3400*/  HMMA.16816.F32.BF16 R60, R8, R28, R60 ;  /* 0x0000001c083c723c */ /* 0x000fe2000004183c */
[----:B------:R-:W-:-:S02]  /*3410*/  IMAD R16, R0, 0x10, R97 ;  /* 0x0000001000107824 */ /* 0x000fc400078e0261 */
[----:B------:R-:W-:-:S03]  /*3420*/  IMAD.U32 R0, RZ, RZ, UR30 ;  /* 0x0000001eff007e24 */ /* 0x000fc6000f8e00ff */
[----:B------:R-:W-:Y:S02]  /*3430*/  HMMA.16816.F32.BF16 R56, R8, R30, R56 ;  /* 0x0000001e0838723c */ /* 0x000fe40000041838 */
[C-C-:B------:R-:W-:Y:S02]  /*3440*/  VIADDMNMX R139, R5.reuse, 0x8, R0.reuse, PT ;  /* 0x00000008058b7846 */ /* 0x140fe40003800100 */
[C-C-:B------:R-:W-:Y:S02]  /*3450*/  VIADDMNMX R173, R5.reuse, 0x40, R0.reuse, PT ;  /* 0x0000004005ad7846 */ /* 0x140fe40003800100 */
[----:B------:R-:W-:Y:S01]  /*3460*/  HMMA.16816.F32.BF16 R24, R12, R28, R24 ;  /* 0x0000001c0c18723c */ /* 0x000fe20000041818 */
[----:B------:R-:W-:-:S05]  /*3470*/  VIADDMNMX R172, R5, 0x48, R0, PT ;  /* 0x0000004805ac7846 */ /* 0x000fca0003800100 */
[----:B------:R-:W-:Y:S01]  /*3480*/  HMMA.16816.F32.BF16 R44, R12, R30, R44 ;  /* 0x0000001e0c2c723c */ /* 0x000fe2000004182c */
[----:B------:R-:W-:Y:S06]  /*3490*/  BAR.SYNC.DEFER_BLOCKING 0x0 ;  /* 0x0000000000007b1d */ /* 0x000fec0000010000 */
[----:B------:R-:W-:-:S02]  /*34a0*/  NOP ;  /* 0x0000000000007918 */ /* 0x000fc40000000000 */
[----:B------:R-:W-:-:S15]  /*34b0*/  @!P0 BRA `(.L_x_1368) ;  /* 0x0000000000c08947 */ /* 0x000fde0003800000 */
[----:B------:R-:W-:Y:S01]  /*34c0*/  ULDC UR6, c[0x0][0x2d0] ;  /* 0x0000b40000067ab9 */ /* 0x000fe20000000800 */
[----:B------:R-:W-:Y:S01]  /*34d0*/  UIADD3 UR30, UR27, -0x2, URZ ;  /* 0xfffffffe1b1e7890 */ /* 0x000fe2000fffe03f */
[----:B------:R-:W-:Y:S01]  /*34e0*/  ISETP.GE.AND P3, PT, R136, UR6, PT ;  /* 0x0000000688007c0c */ /* 0x000fe2000bf66270 */
[----:B------:R-:W-:Y:S01]  /*34f0*/  BSSY B0, `(.L_x_1369) ;  /* 0x000002b000007945 */ /* 0x000fe20003800000 */
[----:B------:R-:W-:Y:S01]  /*3500*/  ISETP.GE.AND P2, PT, R107, UR6, PT ;  /* 0x000000066b007c0c */ /* 0x000fe2000bf46270 */
[----:B------:R-:W-:Y:S02]  /*3510*/  USHF.R.S32.HI UR7, URZ, 0x1f, UR30 ;  /* 0x0000001f3f077899 */ /* 0x000fe4000801141e */
[----:B------:R-:W-:Y:S01]  /*3520*/  UIMAD UR6, UR40, UR30, URZ ;  /* 0x0000001e280672a4 */ /* 0x000fe2000f8e023f */
[----:B------:R-:W-:-:S03]  /*3530*/  IMAD.U32 R0, RZ, RZ, UR30 ;  /* 0x0000001eff007e24 */ /* 0x000fc6000f8e00ff */
[----:B------:R-:W-:Y:S01]  /*3540*/  UIMAD UR6, UR7, UR41, UR6 ;  /* 0x00000029070672a4 */ /* 0x000fe2000f8e0206 */
[----:B------:R-:W-:-:S03]  /*3550*/  IMAD.WIDE.U32 R6, R0, UR41, R110 ;  /* 0x0000002900067c25 */ /* 0x000fc6000f8e006e */
[----:B------:R-:W1:Y:S01]  /*3560*/  @!P3 LDC.64 R8, c[0x0][0x218] ;  /* 0x00008600ff08bb82 */ /* 0x000e620000000a00 */
[----:B------:R2:W-:Y:S01]  /*3570*/  @P3 STS.128 [R212+0x8000], RZ ;  /* 0x008000ffd4003388 */ /* 0x0005e20000000c00 */
[----:B------:R-:W-:Y:S01]  /*3580*/  VIADD R2, R7, UR6 ;  /* 0x0000000607027c36 */ /* 0x000fe20008000000 */
[----:B------:R-:W-:-:S04]  /*3590*/  IADD3 R0, P4, R6, UR17, RZ ;  /* 0x0000001106007c10 */ /* 0x000fc8000ff9e0ff */
        /* <DEDUP_REMOVED lines=32> */
.L_x_1370:
[----:B------:R-:W-:Y:S05]  /*37a0*/  BSYNC B0 ;  /* 0x0000000000007941 */ /* 0x000fea0003800000 */
.L_x_1369:
[----:B------:R-:W0:Y:S02]  /*37b0*/  LDGDEPBAR ;  /* 0x00000000000079af */ /* 0x000e240000000000 */
.L_x_1368:
[----:B------:R-:W-:Y:S01]  /*37c0*/  IMAD.U32 R2, RZ, RZ, UR31 ;  /* 0x0000001fff027e24 */ /* 0x000fe2000f8e00ff */
[----:B-1----:R-:W-:Y:S01]  /*37d0*/  LOP3.LUT R6, R99, 0x7ffffffc, RZ, 0xc0, !PT ;  /* 0x7ffffffc63067812 */ /* 0x002fe200078ec0ff */
[----:B--2---:R-:W-:Y:S01]  /*37e0*/  IMAD.WIDE.U32 R10, R105, -0x326172a9, RZ ;  /* 0xcd9e8d57690a7825 */ /* 0x004fe200078e00ff */
[----:B------:R-:W-:Y:S01]  /*37f0*/  LOP3.LUT R17, R103, UR28, RZ, 0x3c, !PT ;  /* 0x0000001c67117c12 */ /* 0x000fe2000f8e3cff */
[----:B------:R-:W-:Y:S02]  /*3800*/  ULOP3.LUT UR6, UR42, UR29, URZ, 0x3c, !UPT ;  /* 0x0000001d2a067292 */ /* 0x000fe4000f8e3c3f */
[----:B------:R-:W-:Y:S01]  /*3810*/  IMAD R2, R2, 0x20, R108 ;  /* 0x0000002002027824 */ /* 0x000fe200078e026c */
[----:B------:R-:W-:Y:S01]  /*3820*/  UIADD3 UR7, UR29, -0x4498517b, URZ ;  /* 0xbb67ae851d077890 */ /* 0x000fe2000fffe03f */
[----:B------:R-:W-:Y:S01]  /*3830*/  IMAD.IADD R7, R96, 0x1, -R6 ;  /* 0x0000000160077824 */ /* 0x000fe200078e0a06 */
[----:B------:R-:W-:Y:S01]  /*3840*/  UIADD3 UR38, UR28, -0x61c88647, URZ ;  /* 0x9e3779b91c267890 */ /* 0x000fe2000fffe03f */
[C---:B------:R-:W-:Y:S01]  /*3850*/  VIADD R5, R2.reuse, 0x1 ;  /* 0x0000000102057836 */ /* 0x040fe20000000000 */
[CC--:B------:R-:W-:Y:S01]  /*3860*/  ISETP.GE.AND P3, PT, R2.reuse, R139.reuse, PT ;  /* 0x0000008b0200720c */ /* 0x0c0fe20003f66270 */
[C---:B------:R-:W-:Y:S01]  /*3870*/  VIADD R6, R2.reuse, 0x8 ;  /* 0x0000000802067836 */ /* 0x040fe20000000000 */
[-C--:B------:R-:W-:Y:S01]  /*3880*/  ISETP.GE.AND P6, PT, R2, R138.reuse, PT ;  /* 0x0000008a0200720c */ /* 0x080fe20003fc6270 */
[----:B------:R-:W-:Y:S01]  /*3890*/  IMAD.WIDE.U32 R28, R106, -0x2daee0ad, RZ ;  /* 0xd2511f536a1c7825 */ /* 0x000fe200078e00ff */
[C---:B------:R-:W-:Y:S01]  /*38a0*/  ISETP.GE.AND P5, PT, R5.reuse, R138, PT ;  /* 0x0000008a0500720c */ /* 0x040fe20003fa6270 */
[----:B------:R-:W-:Y:S01]  /*38b0*/  UIADD3 UR36, UR29, 0x76cf5d0a, URZ ;  /* 0x76cf5d0a1d247890 */ /* 0x000fe2000fffe03f */
[----:B------:R-:W-:Y:S01]  /*38c0*/  ISETP.GE.AND P1, PT, R5, R139, PT ;  /* 0x0000008b0500720c */ /* 0x000fe20003f26270 */
[----:B------:R-:W-:Y:S01]  /*38d0*/  VIADD R252, R105, 0x4 ;  /* 0x0000000469fc7836 */ /* 0x000fe20000000000 */
[CC--:B------:R-:W-:Y:S01]  /*38e0*/  ISETP.GE.AND P2, PT, R5.reuse, R173.reuse, PT ;  /* 0x000000ad0500720c */ /* 0x0c0fe20003f46270 */
[----:B------:R-:W-:Y:S01]  /*38f0*/  UIADD3 UR37, UR28, 0x3c6ef372, URZ ;  /* 0x3c6ef3721c257890 */ /* 0x000fe2000fffe03f */
[-C--:B------:R-:W-:Y:S01]  /*3900*/  ISETP.GE.AND P4, PT, R5, R172.reuse, PT ;  /* 0x000000ac0500720c */ /* 0x080fe20003f86270 */
[----:B------:R-:W-:Y:S01]  /*3910*/  VIADD R5, R2, 0x9 ;  /* 0x0000000902057836 */ /* 0x000fe20000000000 */
[----:B------:R-:W-:Y:S01]  /*3920*/  FSEL R50, R26, -INF , !P3 ;  /* 0xff8000001a327808 */ /* 0x000fe20005800000 */
[C---:B------:R-:W-:Y:S01]  /*3930*/  IMAD.WIDE.U32 R8, R252.reuse, -0x326172a9, RZ ;  /* 0xcd9e8d57fc087825 */ /* 0x040fe200078e00ff */
[----:B------:R-:W-:Y:S01]  /*3940*/  FSEL R48, R25, -INF , !P5 ;  /* 0xff80000019307808 */ /* 0x000fe20006800000 */
[----:B------:R-:W-:Y:S01]  /*3950*/  STL.64 [R1+0x30], R28 ;  /* 0x0000301c01007387 */ /* 0x000fe20000100a00 */
[----:B------:R-:W-:Y:S01]  /*3960*/  FSEL R64, R27, -INF , !P1 ;  /* 0xff8000001b407808 */ /* 0x000fe20004800000 */
[----:B------:R-:W-:Y:S01]  /*3970*/  IMAD.WIDE.U32 R14, R252, -0x326172a9, RZ ;  /* 0xcd9e8d57fc0e7825 */ /* 0x000fe200078e00ff */
[----:B------:R-:W-:Y:S01]  /*3980*/  FSEL R61, R61, -INF , !P2 ;  /* 0xff8000003d3d7808 */ /* 0x000fe20005000000 */
[----:B------:R-:W-:Y:S01]  /*3990*/  STL [R1+0xd0], R17 ;  /* 0x0000d01101007387 */ /* 0x000fe20000100800 */
[C---:B------:R-:W-:Y:S01]  /*39a0*/  ISETP.GE.AND P3, PT, R2.reuse, R173, PT ;  /* 0x000000ad0200720c */ /* 0x040fe20003f66270 */
[----:B------:R-:W-:Y:S01]  /*39b0*/  UIADD3 UR35, UR28, -0x255992d5, URZ ;  /* 0xdaa66d2b1c237890 */ /* 0x000fe2000fffe03f */
[----:B------:R-:W-:Y:S01]  /*39c0*/  ISETP.GE.AND P1, PT, R2, R172, PT ;  /* 0x000000ac0200720c */ /* 0x000fe20003f26270 */
[----:B------:R1:W-:Y:S01]  /*39d0*/  STL.64 [R1+0xe8], R10 ;  /* 0x0000e80a01007387 */ /* 0x0003e20000100a00 */
[-C--:B------:R-:W-:Y:S01]  /*39e0*/  ISETP.GE.AND P5, PT, R6, R138.reuse, PT ;  /* 0x0000008a0600720c */ /* 0x080fe20003fa6270 */
[----:B------:R-:W-:Y:S01]  /*39f0*/  UIADD3 UR34, UR29, 0x32370b8f, URZ ;  /* 0x32370b8f1d227890 */ /* 0x000fe2000fffe03f */
[----:B------:R-:W-:Y:S01]  /*3a00*/  ISETP.GE.AND P2, PT, R5, R138, PT ;  /* 0x0000008a0500720c */ /* 0x000fe20003f46270 */
[----:B------:R-:W-:Y:S01]  /*3a10*/  UIADD3 UR32, UR29, -0x126145ec, URZ ;  /* 0xed9eba141d207890 */ /* 0x000fe2000fffe03f */
[----:B------:R-:W-:Y:S01]  /*3a20*/  FSEL R40, R24, -INF , !P6 ;  /* 0xff80000018287808 */ /* 0x000fe20007000000 */
[----:B------:R-:W-:Y:S01]  /*3a30*/  UIADD3 UR33, UR28, 0x78dde6e4, URZ ;  /* 0x78dde6e41c217890 */ /* 0x000fe2000fffe03f */
[----:B------:R-:W-:Y:S01]  /*3a40*/  FSEL R60, R60, -INF , !P3 ;  /* 0xff8000003c3c7808 */ /* 0x000fe20005800000 */
[----:B------:R-:W-:Y:S01]  /*3a50*/  UIADD3 UR31, UR28, 0x1715609d, URZ ;  /* 0x1715609d1c1f7890 */ /* 0x000fe2000fffe03f */
[----:B------:R-:W-:Y:S01]  /*3a60*/  FSEL R65, R62, -INF , !P1 ;  /* 0xff8000003e417808 */ /* 0x000fe20004800000 */
[----:B------:R-:W-:Y:S01]  /*3a70*/  UIADD3 UR30, UR29, -0x56f99767, URZ ;  /* 0xa90668991d1e7890 */ /* 0x000fe2000fffe03f */
[----:B------:R-:W-:Y:S01]  /*3a80*/  FSEL R66, R63, -INF , !P4 ;  /* 0xff8000003f427808 */ /* 0x000fe20006000000 */
[----:B------:R-:W-:Y:S01]  /*3a90*/  IMAD.IADD R0, R98, 0x1, R100 ;  /* 0x0000000162007824 */ /* 0x000fe200078e0264 */
[----:B------:R-:W-:-:S02]  /*3aa0*/  FSEL R43, R44, -INF , !P5 ;  /* 0xff8000002c2b7808 */ /* 0x000fc40006800000 */
[----:B------:R-:W-:Y:S02]  /*3ab0*/  FSEL R49, R45, -INF , !P2 ;  /* 0xff8000002d317808 */ /* 0x000fe40005000000 */
[C---:B------:R-:W-:Y:S02]  /*3ac0*/  ISETP.GE.AND P6, PT, R6.reuse, R139, PT ;  /* 0x0000008b0600720c */ /* 0x040fe40003fc6270 */
[C---:B------:R-:W-:Y:S02]  /*3ad0*/  ISETP.GE.AND P3, PT, R6.reuse, R173, PT ;  /* 0x000000ad0600720c */ /* 0x040fe40003f66270 */
[----:B------:R-:W-:Y:S01]  /*3ae0*/  ISETP.GE.AND P1, PT, R6, R172, PT ;  /* 0x000000ac0600720c */ /* 0x000fe20003f26270 */
[----:B------:R-:W-:Y:S01]  /*3af0*/  VIADD R6, R2, 0x11 ;  /* 0x0000001102067836 */ /* 0x000fe20000000000 */
[C---:B------:R-:W-:Y:S02]  /*3b00*/  ISETP.GE.AND P5, PT, R5.reuse, R139, PT ;  /* 0x0000008b0500720c */ /* 0x040fe40003fa6270 */
[----:B------:R-:W-:-:S02]  /*3b10*/  ISETP.GE.AND P4, PT, R5, R173, PT ;  /* 0x000000ad0500720c */ /* 0x000fc40003f86270 */
[----:B------:R-:W-:Y:S01]  /*3b20*/  ISETP.GE.AND P2, PT, R5, R172, PT ;  /* 0x000000ac0500720c */ /* 0x000fe20003f46270 */
[----:B------:R-:W-:Y:S01]  /*3b30*/  VIADD R5, R2, 0x10 ;  /* 0x0000001002057836 */ /* 0x000fe20000000000 */
[----:B------:R-:W-:Y:S02]  /*3b40*/  FSEL R51, R46, -INF , !P6 ;  /* 0xff8000002e337808 */ /* 0x000fe40007000000 */
[----:B------:R-:W-:Y:S02]  /*3b50*/  FSEL R71, R59, -INF , !P2 ;  /* 0xff8000003b477808 */ /* 0x000fe40005000000 */
[-C--:B------:R-:W-:Y:S02]  /*3b60*/  ISETP.GE.AND P6, PT, R5, R138.reuse, PT ;  /* 0x0000008a0500720c */ /* 0x080fe40003fc6270 */
[----:B------:R-:W-:Y:S02]  /*3b70*/  ISETP.GE.AND P2, PT, R6, R138, PT ;  /* 0x0000008a0600720c */ /* 0x000fe40003f46270 */
[----:B------:R-:W-:-:S02]  /*3b80*/  FSEL R62, R47, -INF , !P5 ;  /* 0xff8000002f3e7808 */ /* 0x000fc40006800000 */
[----:B------:R-:W-:Y:S02]  /*3b90*/  FSEL R56, R56, -INF , !P3 ;  /* 0xff80000038387808 */ /* 0x000fe40005800000 */
[----:B------:R-:W-:Y:S02]  /*3ba0*/  FSEL R69, R58, -INF , !P1 ;  /* 0xff8000003a457808 */ /* 0x000fe40004800000 */
[C---:B------:R-:W-:Y:S02]  /*3bb0*/  ISETP.GE.AND P5, PT, R5.reuse, R139, PT ;  /* 0x0000008b0500720c */ /* 0x040fe40003fa6270 */
[C---:B------:R-:W-:Y:S02]  /*3bc0*/  ISETP.GE.AND P3, PT, R5.reuse, R173, PT ;  /* 0x000000ad0500720c */ /* 0x040fe40003f66270 */
[----:B------:R-:W-:Y:S01]  /*3bd0*/  ISETP.GE.AND P1, PT, R5, R172, PT ;  /* 0x000000ac0500720c */ /* 0x000fe20003f26270 */
[----:B------:R-:W-:Y:S01]  /*3be0*/  VIADD R5, R2, 0x18 ;  /* 0x0000001802057836 */ /* 0x000fe20000000000 */
[----:B------:R-:W-:Y:S01]  /*3bf0*/  FSEL R41, R20, -INF , !P6 ;  /* 0xff80000014297808 */ /* 0x000fe20007000000 */
[----:B------:R-:W-:Y:S01]  /*3c00*/  VIADD R2, R2, 0x19 ;  /* 0x0000001902027836 */ /* 0x000fe20000000000 */
[----:B------:R-:W-:-:S02]  /*3c10*/  FSEL R44, R21, -INF , !P2 ;  /* 0xff800000152c7808 */ /* 0x000fc40005000000 */
[C---:B------:R-:W-:Y:S02]  /*3c20*/  ISETP.GE.AND P6, PT, R6.reuse, R139, PT ;  /* 0x0000008b0600720c */ /* 0x040fe40003fc6270 */
[C---:B------:R-:W-:Y:S02]  /*3c30*/  ISETP.GE.AND P2, PT, R6.reuse, R172, PT ;  /* 0x000000ac0600720c */ /* 0x040fe40003f46270 */
        /* <DEDUP_REMOVED lines=9> */
[----:B------:R-:W-:-:S02]  /*3cd0*/  FSEL R45, R33, -INF , !P2 ;  /* 0xff800000212d7808 */ /* 0x000fc40005000000 */
[C---:B------:R-:W-:Y:S02]  /*3ce0*/  ISETP.GE.AND P6, PT, R2.reuse, R139, PT ;  /* 0x0000008b0200720c */ /* 0x040fe40003fc6270 */
[C---:B------:R-:W-:Y:S02]  /*3cf0*/  ISETP.GE.AND P4, PT, R2.reuse, R173, PT ;  /* 0x000000ad0200720c */ /* 0x040fe40003f86270 */
[----:B------:R-:W-:Y:S02]  /*3d00*/  ISETP.GE.AND P2, PT, R2, R172, PT ;  /* 0x000000ac0200720c */ /* 0x000fe40003f46270 */
[----:B------:R-:W-:Y:S02]  /*3d10*/  LOP3.LUT R2, R11, R17, RZ, 0x3c, !PT ;  /* 0x000000110b027212 */ /* 0x000fe400078e3cff */
[----:B------:R-:W-:Y:S02]  /*3d20*/  FSEL R47, R22, -INF , !P5 ;  /* 0xff800000162f7808 */ /* 0x000fe40006800000 */
[----:B------:R-:W-:Y:S01]  /*3d30*/  FSEL R58, R52, -INF , !P3 ;  /* 0xff800000343a7808 */ /* 0x000fe20005800000 */
[----:B------:R-:W-:Y:S01]  /*3d40*/  IMAD.WIDE.U32 R30, R2, -0x2daee0ad, RZ ;  /* 0xd2511f53021e7825 */ /* 0x000fe200078e00ff */
[----:B------:R-:W-:-:S02]  /*3d50*/  ISETP.GE.AND P5, PT, R5, R139, PT ;  /* 0x0000008b0500720c */ /* 0x000fc40003fa6270 */
[C---:B------:R-:W-:Y:S02]  /*3d60*/  ISETP.GE.AND P3, PT, R5.reuse, R173, PT ;  /* 0x000000ad0500720c */ /* 0x040fe40003f66270 */
[----:B------:R-:W-:Y:S01]  /*3d70*/  ISETP.GE.AND P1, PT, R5, R172, PT ;  /* 0x000000ac0500720c */ /* 0x000fe20003f26270 */
[----:B------:R-:W-:Y:S01]  /*3d80*/  IMAD.SHL.U32 R5, R7, 0x2, RZ ;  /* 0x0000000207057824 */ /* 0x000fe200078e00ff */
[----:B------:R-:W-:Y:S01]  /*3d90*/  LOP3.LUT R6, R29, UR6, RZ, 0x3c, !PT ;  /* 0x000000061d067c12 */ /* 0x000fe2000f8e3cff */
[----:B------:R-:W-:Y:S01]  /*3da0*/  STL.64 [R1+0x38], R30 ;  /* 0x0000381e01007387 */ /* 0x000fe20000100a00 */
[----:B------:R-:W-:Y:S01]  /*3db0*/  LOP3.LUT R2, R31, UR7, R28, 0x96, !PT ;  /* 0x000000071f027c12 */ /* 0x000fe2000f8e961c */
[----:B------:R-:W-:Y:S01]  /*3dc0*/  IMAD R116, R16, UR39, R5 ;  /* 0x0000002710747c24 */ /* 0x000fe2000f8e0205 */
[----:B------:R-:W-:Y:S01]  /*3dd0*/  FMNMX.FTZ R5, R40, R48, !PT ;  /* 0x0000003028057209 */ /* 0x000fe20007810000 */
[----:B------:R-:W-:Y:S01]  /*3de0*/  IMAD.WIDE.U32 R12, R6, -0x326172a9, RZ ;  /* 0xcd9e8d57060c7825 */ /* 0x000fe200078e00ff */
[----:B------:R-:W-:Y:S01]  /*3df0*/  LOP3.LUT R6, R9, R17, RZ, 0x3c, !PT ;  /* 0x0000001109067212 */ /* 0x000fe200078e3cff */
[----:B------:R-:W-:Y:S01]  /*3e00*/  ULDC UR6, c[0x0][0x2ec] ;  /* 0x0000bb0000067ab9 */ /* 0x000fe20000000800 */
[----:B------:R-:W-:Y:S01]  /*3e10*/  FSEL R52, R36, -INF , !P3 ;  /* 0xff80000024347808 */ /* 0x000fe20005800000 */
[----:B------:R-:W-:Y:S01]  /*3e20*/  IMAD.WIDE.U32 R248, R2, -0x326172a9, RZ ;  /* 0xcd9e8d5702f87825 */ /* 0x000fe200078e00ff */
[----:B------:R-:W-:-:S02]  /*3e30*/  FMNMX.FTZ R2, R43, R5, !PT ;  /* 0x000000052b027209 */ /* 0x000fc40007810000 */
[----:B------:R-:W-:Y:S01]  /*3e40*/  LOP3.LUT R8, R13, UR38, R8, 0x96, !PT ;  /* 0x000000260d087c12 */ /* 0x000fe2000f8e9608 */
[----:B------:R-:W-:Y:S01]  /*3e50*/  IMAD.WIDE.U32 R6, R6, -0x2daee0ad, RZ ;  /* 0xd2511f5306067825 */ /* 0x000fe200078e00ff */
[----:B------:R-:W-:Y:S02]  /*3e60*/  FMNMX.FTZ R2, R49, R2, !PT ;  /* 0x0000000231027209 */ /* 0x000fe40007810000 */
[----:B------:R-:W-:Y:S01]  /*3e70*/  LOP3.LUT R9, R13, UR38, R10, 0x96, !PT ;  /* 0x000000260d097c12 */ /* 0x000fe2000f8e960a */
[----:B------:R-:W-:Y:S01]  /*3e80*/  IMAD.WIDE.U32 R20, R8, -0x2daee0ad, RZ ;  /* 0xd2511f5308147825 */ /* 0x000fe200078e00ff */
[----:B------:R-:W-:Y:S02]  /*3e90*/  FMNMX.FTZ R2, R41, R2, !PT ;  /* 0x0000000229027209 */ /* 0x000fe40007810000 */
[----:B------:R-:W-:Y:S02]  /*3ea0*/  LOP3.LUT R7, R7, UR7, R28, 0x96, !PT ;  /* 0x0000000707077c12 */ /* 0x000fe4000f8e961c */
[----:B------:R-:W-:-:S02]  /*3eb0*/  FMNMX.FTZ R2, R44, R2, !PT ;  /* 0x000000022c027209 */ /* 0x000fc40007810000 */
[----:B------:R-:W-:Y:S01]  /*3ec0*/  LOP3.LUT R8, R21, UR36, R6, 0x96, !PT ;  /* 0x0000002415087c12 */ /* 0x000fe2000f8e9606 */
[----:B------:R-:W-:Y:S01]  /*3ed0*/  IMAD.WIDE.U32 R6, R7, -0x326172a9, RZ ;  /* 0xcd9e8d5707067825 */ /* 0x000fe200078e00ff */
[----:B------:R-:W-:Y:S02]  /*3ee0*/  FMNMX.FTZ R2, R42, R2, !PT ;  /* 0x000000022a027209 */ /* 0x000fe40007810000 */
[----:B-1----:R-:W-:Y:S01]  /*3ef0*/  LOP3.LUT R11, R13, UR38, R14, 0x96, !PT ;  /* 0x000000260d0b7c12 */ /* 0x002fe2000f8e960e */
[----:B------:R-:W-:Y:S01]  /*3f00*/  IMAD.WIDE.U32 R26, R8, -0x326172a9, RZ ;  /* 0xcd9e8d57081a7825 */ /* 0x000fe200078e00ff */
[----:B------:R-:W-:Y:S02]  /*3f10*/  LOP3.LUT R7, R7, UR37, R12, 0x96, !PT ;  /* 0x0000002507077c12 */ /* 0x000fe4000f8e960c */
[----:B------:R-:W-:Y:S01]  /*3f20*/  FMNMX.FTZ R2, R45, R2, !PT ;  /* 0x000000022d027209 */ /* 0x000fe20007810000 */
[----:B------:R-:W-:Y:S01]  /*3f30*/  IMAD.WIDE.U32 R8, R9, -0x2daee0ad, RZ ;  /* 0xd2511f5309087825 */ /* 0x000fe200078e00ff */
[----:B------:R-:W-:-:S02]  /*3f40*/  LOP3.LUT R5, R15, R17, RZ, 0x3c, !PT ;  /* 0x000000110f057212 */ /* 0x000fc400078e3cff */
[----:B------:R-:W-:Y:S01]  /*3f50*/  LOP3.LUT R10, R249, UR37, R12, 0x96, !PT ;  /* 0x00000025f90a7c12 */ /* 0x000fe2000f8e960c */
[----:B------:R-:W-:Y:S01]  /*3f60*/  IMAD.WIDE.U32 R14, R11, -0x2daee0ad, RZ ;  /* 0xd2511f530b0e7825 */ /* 0x000fe200078e00ff */
[----:B------:R-:W-:Y:S01]  /*3f70*/  LOP3.LUT R18, R27, UR35, R6, 0x96, !PT ;  /* 0x000000231b127c12 */ /* 0x000fe2000f8e9606 */
[----:B------:R-:W1:Y:S01]  /*3f80*/  SHFL.BFLY PT, R133, R2, 0x2, 0x1f ;  /* 0x0c401f0002857f89 */ /* 0x000e6200000e0000 */
[----:B------:R-:W-:Y:S01]  /*3f90*/  LOP3.LUT R12, R9, UR36, R30, 0x96, !PT ;  /* 0x00000024090c7c12 */ /* 0x000fe2000f8e961e */
[----:B------:R-:W-:Y:S01]  /*3fa0*/  IMAD.WIDE.U32 R6, R7, -0x2daee0ad, RZ ;  /* 0xd2511f5307067825 */ /* 0x000fe200078e00ff */
[----:B------:R-:W-:Y:S02]  /*3fb0*/  FSEL R53, R37, -INF , !P4 ;  /* 0xff80000025357808 */ /* 0x000fe40006000000 */
[----:B------:R-:W-:Y:S01]  /*3fc0*/  FSEL R59, R38, -INF , !P1 ;  /* 0xff800000263b7808 */ /* 0x000fe20004800000 */
[----:B------:R-:W-:Y:S01]  /*3fd0*/  IMAD.WIDE.U32 R24, R5, -0x2daee0ad, RZ ;  /* 0xd2511f5305187825 */ /* 0x000fe200078e00ff */
[----:B------:R-:W-:-:S02]  /*3fe0*/  LOP3.LUT R17, R7, UR34, R20, 0x96, !PT ;  /* 0x0000002207117c12 */ /* 0x000fc4000f8e9614 */
[----:B------:R-:W-:Y:S01]  /*3ff0*/  LOP3.LUT R19, R7, UR34, R14, 0x96, !PT ;  /* 0x0000002207137c12 */ /* 0x000fe2000f8e960e */
[----:B------:R-:W-:Y:S01]  /*4000*/  IMAD.WIDE.U32 R22, R10, -0x2daee0ad, RZ ;  /* 0xd2511f530a167825 */ /* 0x000fe200078e00ff */
[----:B------:R-:W-:Y:S01]  /*4010*/  LOP3.LUT R10, R9, UR36, R30, 0x96, !PT ;  /* 0x00000024090a7c12 */ /* 0x000fe2000f8e961e */
[----:B------:R2:W-:Y:S01]  /*4020*/  STL.64 [R1+0x8], R24 ;  /* 0x0000081801007387 */ /* 0x0005e20000100a00 */
[----:B------:R-:W-:Y:S01]  /*4030*/  LOP3.LUT R5, R15, UR36, R24, 0x96, !PT ;  /* 0x000000240f057c12 */ /* 0x000fe2000f8e9618 */
[----:B------:R-:W-:Y:S01]  /*4040*/  IMAD.WIDE.U32 R12, R12, -0x326172a9, RZ ;  /* 0xcd9e8d570c0c7825 */ /* 0x000fe200078e00ff */
[----:B------:R-:W-:Y:S02]  /*4050*/  LOP3.LUT R7, R25, UR7, R28, 0x96, !PT ;  /* 0x0000000719077c12 */ /* 0x000fe4000f8e961c */
[C-C-:B------:R-:W-:Y:S01]  /*4060*/  LOP3.LUT R9, R23.reuse, UR34, R8.reuse, 0x96, !PT ;  /* 0x0000002217097c12 */ /* 0x140fe2000f8e9608 */
[----:B------:R-:W-:Y:S01]  /*4070*/  IMAD.WIDE.U32 R10, R10, -0x326172a9, RZ ;  /* 0xcd9e8d570a0a7825 */ /* 0x000fe200078e00ff */
[----:B------:R-:W-:-:S02]  /*4080*/  LOP3.LUT R16, R23, UR34, R8, 0x96, !PT ;  /* 0x0000002217107c12 */ /* 0x000fc4000f8e9608 */
[----:B------:R-:W-:Y:S01]  /*4090*/  FSEL R55, R39, -INF , !P2 ;  /* 0xff80000027377808 */ /* 0x000fe20005000000 */
[----:B------:R-:W-:Y:S01]  /*40a0*/  IMAD.WIDE.U32 R14, R7, -0x326172a9, RZ ;  /* 0xcd9e8d57070e7825 */ /* 0x000fe200078e00ff */
[--C-:B------:R-:W-:Y:S02]  /*40b0*/  LOP3.LUT R8, R11, UR35, R248.reuse, 0x96, !PT ;  /* 0x000000230b087c12 */ /* 0x100fe4000f8e96f8 */
[----:B------:R-:W-:Y:S01]  /*40c0*/  LOP3.LUT R7, R13, UR35, R248, 0x96, !PT ;  /* 0x000000230d077c12 */ /* 0x000fe2000f8e96f8 */
[----:B------:R-:W-:Y:S01]  /*40d0*/  IMAD.WIDE.U32 R32, R18, -0x2daee0ad, RZ ;  /* 0xd2511f5312207825 */ /* 0x000fe200078e00ff */
[----:B------:R3:W-:Y:S01]  /*40e0*/  STL.64 [R1], R14 ;  /* 0x0000000e01007387 */ /* 0x0007e20000100a00 */
[----:B-1----:R-:W-:Y:S02]  /*40f0*/  FMNMX.FTZ R133, R2, R133, !PT ;  /* 0x0000008502857209 */ /* 0x002fe40007810000 */
[----:B------:R-:W-:Y:S01]  /*4100*/  IMAD.WIDE.U32 R30, R8, -0x2daee0ad, RZ ;  /* 0xd2511f53081e7825 */ /* 0x000fe200078e00ff */
[----:B------:R-:W-:-:S02]  /*4110*/  LOP3.LUT R11, R33, UR32, R6, 0x96, !PT ;  /* 0x00000020210b7c12 */ /* 0x000fc4000f8e9606 */
[----:B------:R-:W1:Y:S01]  /*4120*/  SHFL.BFLY PT, R13, R133, 0x1, 0x1f ;  /* 0x0c201f00850d7f89 */ /* 0x000e6200000e0000 */
[----:B------:R-:W-:Y:S01]  /*4130*/  IMAD.WIDE.U32 R36, R9, -0x326172a9, RZ ;  /* 0xcd9e8d5709247825 */ /* 0x000fe200078e00ff */
[----:B------:R-:W-:Y:S02]  /*4140*/  LOP3.LUT R18, R31, UR32, R22, 0x96, !PT ;  /* 0x000000201f127c12 */ /* 0x000fe4000f8e9616 */
[----:B------:R-:W-:Y:S01]  /*4150*/  FSEL R68, R34, -INF , !P5 ;  /* 0xff80000022447808 */ /* 0x000fe20006800000 */
[----:B------:R-:W-:Y:S01]  /*4160*/  IMAD.WIDE.U32 R38, R16, -0x326172a9, RZ ;  /* 0xcd9e8d5710267825 */ /* 0x000fe200078e00ff */
[----:B------:R-:W-:Y:S02]  /*4170*/  FMNMX.FTZ R2, R60, R61, !PT ;  /* 0x0000003d3c027209 */ /* 0x000fe40007810000 */
[----:B------:R-:W-:Y:S01]  /*4180*/  FMNMX.FTZ R8, R65, R66, !PT ;  /* 0x0000004241087209 */ /* 0x000fe20007810000 */
[----:B--2---:R-:W-:Y:S01]  /*4190*/  IMAD.WIDE.U32 R24, R5, -0x326172a9, RZ ;  /* 0xcd9e8d5705187825 */ /* 0x004fe200078e00ff */
[----:B------:R-:W-:-:S02]  /*41a0*/  LOP3.LUT R28, R39, UR33, R12, 0x96, !PT ;  /* 0x00000021271c7c12 */ /* 0x000fc4000f8e960c */
[----:B------:R-:W-:Y:S01]  /*41b0*/  FSEL R67, R35, -INF , !P6 ;  /* 0xff80000023437808 */ /* 0x000fe20007000000 */
[----:B------:R-:W-:Y:S01]  /*41c0*/  IMAD.WIDE.U32 R34, R11, -0x326172a9, RZ ;  /* 0xcd9e8d570b227825 */ /* 0x000fe200078e00ff */
[----:B------:R-:W-:Y:S02]  /*41d0*/  LOP3.LUT R5, R25, UR35, R14, 0x96, !PT ;  /* 0x0000002319057c12 */ /* 0x000fe4000f8e960e */
[----:B------:R-:W-:Y:S01]  /*41e0*/  FMNMX.FTZ R2, R56, R2, !PT ;  /* 0x0000000238027209 */ /* 0x000fe20007810000 */
[----:B------:R-:W-:Y:S01]  /*41f0*/  IMAD.WIDE.U32 R28, R28, -0x2daee0ad, RZ ;  /* 0xd2511f531c1c7825 */ /* 0x000fe200078e00ff */
[----:B------:R-:W-:Y:S02]  /*4200*/  LOP3.LUT R27, R37, UR33, R10, 0x96, !PT ;  /* 0x00000021251b7c12 */ /* 0x000fe4000f8e960a */
[----:B------:R-:W-:Y:S01]  /*4210*/  FMNMX.FTZ R2, R57, R2, !PT ;  /* 0x0000000239027209 */ /* 0x000fe20007810000 */
[----:B---3--:R-:W-:Y:S01]  /*4220*/  IMAD.WIDE.U32 R14, R7, -0x2daee0ad, RZ ;  /* 0xd2511f53070e7825 */ /* 0x008fe200078e00ff */
[----:B------:R-:W-:Y:S01]  /*4230*/  LEA R197, R0, UR4, 0x1 ;  /* 0x0000000400c57c11 */ /* 0x000fe2000f8e08ff */
[----:B------:R-:W-:Y:S01]  /*4240*/  ULEA UR4, UR27, UR5, 0x5 ;  /* 0x000000051b047291 */ /* 0x000fe2000f8e283f */
[----:B-1----:R-:W-:Y:S01]  /*4250*/  FMNMX.FTZ R133, R133, R13, !PT ;  /* 0x0000000d85857209 */ /* 0x002fe20007810000 */
[----:B------:R-:W-:Y:S01]  /*4260*/  IMAD.WIDE.U32 R20, R5, -0x2daee0ad, RZ ;  /* 0xd2511f5305147825 */ /* 0x000fe200078e00ff */
[----:B------:R-:W-:Y:S01]  /*4270*/  LOP3.LUT R15, R15, UR32, R22, 0x96, !PT ;  /* 0x000000200f0f7c12 */ /* 0x000fe2000f8e9616 */
[----:B------:R-:W-:Y:S01]  /*4280*/  LDSM.16.MT88.4 R148, [R197+0xa000] ;  /* 0x00a00000c594783b */ /* 0x000fe20000004200 */
[----:B------:R-:W-:Y:S01]  /*4290*/  FMNMX.FTZ R5, R50, R64, !PT ;  /* 0x0000004032057209 */ /* 0x000fe20007810000 */
[----:B------:R-:W-:Y:S01]  /*42a0*/  IMAD R199, R4, 0x2, R197 ;  /* 0x0000000204c77824 */ /* 0x000fe200078e02c5 */
[----:B------:R-:W-:Y:S01]  /*42b0*/  LOP3.LUT R22, R21, UR32, R6, 0x96, !PT ;  /* 0x0000002015167c12 */ /* 0x000fe2000f8e9606 */
[----:B------:R-:W-:Y:S01]  /*42c0*/  IMAD.WIDE.U32 R6, R17, -0x326172a9, RZ ;  /* 0xcd9e8d5711067825 */ /* 0x000fe200078e00ff */
[----:B------:R-:W-:Y:S01]  /*42d0*/  FMNMX.FTZ R9, R51, R5, !PT ;  /* 0x0000000533097209 */ /* 0x000fe20007810000 */
[----:B------:R-:W-:Y:S01]  /*42e0*/  LDSM.16.MT88.4 R224, [R197+0xa800] ;  /* 0x00a80000c5e0783b */ /* 0x000fe20000004200 */
[----:B------:R-:W-:Y:S01]  /*42f0*/  FMNMX.FTZ R5, R69, R8, !PT ;  /* 0x0000000845057209 */ /* 0x000fe20007810000 */
[----:B------:R-:W-:Y:S01]  /*4300*/  IMAD.WIDE.U32 R22, R22, -0x326172a9, RZ ;  /* 0xcd9e8d5716167825 */ /* 0x000fe200078e00ff */
[----:B------:R-:W-:Y:S01]  /*4310*/  LOP3.LUT R17, R7, UR33, R26, 0x96, !PT ;  /* 0x0000002107117c12 */ /* 0x000fe2000f8e961a */
[----:B------:R-:W-:Y:S01]  /*4320*/  LDSM.16.MT88.4 R232, [R199+0xa000] ;  /* 0x00a00000c7e8783b */ /* 0x000fe20000004200 */
[----:B------:R-:W-:Y:S01]  /*4330*/  FMNMX.FTZ R7, R62, R9, !PT ;  /* 0x000000093e077209 */ /* 0x000fe20007810000 */
[----:B------:R-:W-:Y:S01]  /*4340*/  IMAD.WIDE.U32 R8, R19, -0x326172a9, RZ ;  /* 0xcd9e8d5713087825 */ /* 0x000fe200078e00ff */
[----:B------:R-:W-:Y:S01]  /*4350*/  FMNMX.FTZ R10, R71, R5, !PT ;  /* 0x00000005470a7209 */ /* 0x000fe20007810000 */
[----:B------:R-:W-:Y:S01]  /*4360*/  LDSM.16.MT88.4 R192, [R199+0xb000] ;  /* 0x00b00000c7c0783b */ /* 0x000fe20000004200 */
[----:B------:R-:W-:Y:S01]  /*4370*/  FMNMX.FTZ R7, R47, R7, !PT ;  /* 0x000000072f077209 */ /* 0x000fe20007810000 */
[----:B------:R-:W-:Y:S01]  /*4380*/  IMAD.WIDE.U32 R18, R18, -0x326172a9, RZ ;  /* 0xcd9e8d5712127825 */ /* 0x000fe200078e00ff */
[----:B------:R-:W-:Y:S01]  /*4390*/  FMNMX.FTZ R5, R58, R2, !PT ;  /* 0x000000023a057209 */ /* 0x000fe20007810000 */
[----:B------:R-:W-:Y:S01]  /*43a0*/  UIADD3 UR4, UR4, -0x20, URZ ;  /* 0xffffffe004047890 */ /* 0x000fe2000fffe03f */
[----:B------:R-:W-:Y:S01]  /*43b0*/  FMNMX.FTZ R12, R73, R7, !PT ;  /* 0x00000007490c7209 */ /* 0x000fe20007810000 */
[----:B------:R-:W-:Y:S01]  /*43c0*/  IMAD.WIDE.U32 R26, R27, -0x2daee0ad, RZ ;  /* 0xd2511f531b1a7825 */ /* 0x000fe200078e00ff */
[----:B------:R-:W-:Y:S01]  /*43d0*/  FMNMX.FTZ R2, R70, R10, !PT ;  /* 0x0000000a46027209 */ /* 0x000fe20007810000 */
[----:B------:R-:W-:Y:S01]  /*43e0*/  LDSM.16.MT88.4 R140, [R199+0xa800] ;  /* 0x00a80000c78c783b */ /* 0x000fe20000004200 */
[----:B------:R-:W-:Y:S01]  /*43f0*/  FMNMX.FTZ R12, R68, R12, !PT ;  /* 0x0000000c440c7209 */ /* 0x000fe20007810000 */
[----:B------:R-:W-:Y:S01]  /*4400*/  IMAD.WIDE.U32 R10, R17, -0x2daee0ad, RZ ;  /* 0xd2511f53110a7825 */ /* 0x000fe200078e00ff */
[----:B------:R-:W-:-:S02]  /*4410*/  FMNMX.FTZ R5, R54, R5, !PT ;  /* 0x0000000536057209 */ /* 0x000fc40007810000 */
[----:B------:R-:W-:Y:S01]  /*4420*/  FMNMX.FTZ R12, R67, R12, !PT ;  /* 0x0000000c430c7209 */ /* 0x000fe20007810000 */
[C---:B------:R-:W-:Y:S01]  /*4430*/  IMAD R202, R3.reuse, 0x2, R197 ;  /* 0x0000000203ca7824 */ /* 0x040fe200078e02c5 */
[----:B------:R-:W-:Y:S01]  /*4440*/  FMNMX.FTZ R2, R72, R2, !PT ;  /* 0x0000000248027209 */ /* 0x000fe20007810000 */
[----:B------:R-:W-:Y:S01]  /*4450*/  IMAD R201, R3, 0x2, R199 ;  /* 0x0000000203c97824 */ /* 0x000fe200078e02c7 */
[----:B------:R-:W-:Y:S01]  /*4460*/  FMNMX.FTZ R5, R52, R5, !PT ;  /* 0x0000000534057209 */ /* 0x000fe20007810000 */
[----:B------:R-:W1:Y:S01]  /*4470*/  SHFL.BFLY PT, R13, R12, 0x2, 0x1f ;  /* 0x0c401f000c0d7f89 */ /* 0x000e6200000e0000 */
[----:B------:R-:W-:Y:S02]  /*4480*/  FMNMX.FTZ R2, R59, R2, !PT ;  /* 0x000000023b027209 */ /* 0x000fe40007810000 */
[----:B------:R-:W-:Y:S01]  /*4490*/  LOP3.LUT R16, R9, UR33, R24, 0x96, !PT ;  /* 0x0000002109107c12 */ /* 0x000fe2000f8e9618 */
[----:B------:R-:W-:Y:S01]  /*44a0*/  LDSM.16.MT88.4 R188, [R202+0xa000] ;  /* 0x00a00000cabc783b */ /* 0x000fe20000004200 */
[----:B------:R-:W-:-:S02]  /*44b0*/  FMNMX.FTZ R9, R53, R5, !PT ;  /* 0x0000000535097209 */ /* 0x000fc40007810000 */
[----:B------:R-:W-:Y:S01]  /*44c0*/  FMNMX.FTZ R5, R55, R2, !PT ;  /* 0x0000000237057209 */ /* 0x000fe20007810000 */
[C---:B------:R-:W-:Y:S01]  /*44d0*/  FMUL.FTZ R2, R133.reuse, UR6 ;  /* 0x0000000685027c20 */ /* 0x040fe20008410000 */
[----:B------:R-:W-:Y:S01]  /*44e0*/  FSETP.NEU.FTZ.AND P1, PT, R133, -INF , PT ;  /* 0xff8000008500780b */ /* 0x000fe20003f3d000 */
[----:B------:R-:W2:Y:S01]  /*44f0*/  SHFL.BFLY PT, R21, R9, 0x2, 0x1f ;  /* 0x0c401f0009157f89 */ /* 0x000ea200000e0000 */
[----:B------:R-:W-:Y:S01]  /*4500*/  LOP3.LUT R7, R35, UR31, R6, 0x96, !PT ;  /* 0x0000001f23077c12 */ /* 0x000fe2000f8e9606 */
[----:B------:R-:W-:Y:S01]  /*4510*/  IMAD.WIDE.U32 R16, R16, -0x2daee0ad, RZ ;  /* 0xd2511f5310107825 */ /* 0x000fe200078e00ff */
[----:B------:R-:W-:Y:S01]  /*4520*/  FSEL R2, R2, RZ, P1 ;  /* 0x000000ff02027208 */ /* 0x000fe20000800000 */
[----:B------:R-:W3:Y:S01]  /*4530*/  SHFL.BFLY PT, R24, R5, 0x2, 0x1f ;  /* 0x0c401f0005187f89 */ /* 0x000ee200000e0000 */
[----:B------:R-:W-:Y:S02]  /*4540*/  LOP3.LUT R25, R19, UR31, R36, 0x96, !PT ;  /* 0x0000001f13197c12 */ /* 0x000fe4000f8e9624 */
[----:B------:R-:W-:Y:S01]  /*4550*/  LOP3.LUT R19, R27, UR30, R30, 0x96, !PT ;  /* 0x0000001e1b137c12 */ /* 0x000fe2000f8e961e */
[----:B------:R-:W-:Y:S01]  /*4560*/  FFMA.FTZ R6, R40, UR6, -R2 ;  /* 0x0000000628067c23 */ /* 0x000fe20008010802 */
[----:B------:R-:W-:Y:S01]  /*4570*/  LOP3.LUT R27, R29, UR30, R14, 0x96, !PT ;  /* 0x0000001e1d1b7c12 */ /* 0x000fe2000f8e960e */
[----:B------:R-:W-:Y:S01]  /*4580*/  IMAD.WIDE.U32 R14, R15, -0x326172a9, RZ ;  /* 0xcd9e8d570f0e7825 */ /* 0x000fe200078e00ff */
[----:B------:R-:W-:Y:S01]  /*4590*/  LOP3.LUT R23, R23, UR31, R8, 0x96, !PT ;  /* 0x0000001f17177c12 */ /* 0x000fe2000f8e9608 */
[----:B------:R4:W-:Y:S01]  /*45a0*/  MUFU.EX2 R106, R6 ;  /* 0x00000006006a7308 */ /* 0x0009e20000000800 */
[----:B------:R-:W-:Y:S01]  /*45b0*/  LOP3.LUT R31, R17, UR30, R20, 0x96, !PT ;  /* 0x0000001e111f7c12 */ /* 0x000fe2000f8e9614 */
[----:B------:R-:W-:Y:S01]  /*45c0*/  LDSM.16.MT88.4 R220, [R201+0xa000] ;  /* 0x00a00000c9dc783b */ /* 0x000fe20000004200 */
[----:B-1----:R-:W-:-:S02]  /*45d0*/  FMNMX.FTZ R12, R12, R13, !PT ;  /* 0x0000000d0c0c7209 */ /* 0x002fc40007810000 */
[----:B------:R-:W-:Y:S02]  /*45e0*/  LOP3.LUT R29, R15, UR31, R38, 0x96, !PT ;  /* 0x0000001f0f1d7c12 */ /* 0x000fe4000f8e9626 */
[----:B------:R-:W-:Y:S01]  /*45f0*/  LOP3.LUT R32, R11, UR30, R32, 0x96, !PT ;  /* 0x0000001e0b207c12 */ /* 0x000fe2000f8e9620 */
[----:B------:R-:W1:Y:S01]  /*4600*/  SHFL.BFLY PT, R132, R12, 0x1, 0x1f ;  /* 0x0c201f000c847f89 */ /* 0x000e6200000e0000 */
[----:B------:R-:W-:Y:S01]  /*4610*/  FFMA.FTZ R11, R48, UR6, -R2 ;  /* 0x00000006300b7c23 */ /* 0x000fe20008010802 */
[----:B--2---:R-:W-:Y:S01]  /*4620*/  FMNMX.FTZ R15, R9, R21, !PT ;  /* 0x00000015090f7209 */ /* 0x004fe20007810000 */
[----:B------:R-:W-:Y:S02]  /*4630*/  IMAD.WIDE.U32 R8, R19, -0x326172a9, RZ ;  /* 0xcd9e8d5713087825 */ /* 0x000fe400078e00ff */
[----:B------:R2:W-:Y:S01]  /*4640*/  MUFU.EX2 R105, R11 ;  /* 0x0000000b00697308 */ /* 0x0005e20000000800 */
[----:B---3--:R-:W-:Y:S01]  /*4650*/  FMNMX.FTZ R24, R5, R24, !PT ;  /* 0x0000001805187209 */ /* 0x008fe20007810000 */
[----:B----4-:R-:W-:-:S04]  /*4660*/  IMAD.WIDE.U32 R6, R7, -0x2daee0ad, RZ ;  /* 0xd2511f5307067825 */ /* 0x010fc800078e00ff */
[----:B------:R-:W-:Y:S01]  /*4670*/  FFMA.FTZ R5, R43, UR6, -R2 ;  /* 0x000000062b057c23 */ /* 0x000fe20008010802 */
[----:B------:R-:W3:Y:S01]  /*4680*/  SHFL.BFLY PT, R135, R15, 0x1, 0x1f ;  /* 0x0c201f000f877f89 */ /* 0x000ee200000e0000 */
[----:B------:R-:W-:Y:S02]  /*4690*/  LOP3.LUT R46, R9, UR23, R18, 0x96, !PT ;  /* 0x00000017092e7c12 */ /* 0x000fe4000f8e9612 */
[----:B------:R-:W-:Y:S01]  /*46a0*/  LOP3.LUT R37, R7, UR26, R10, 0x96, !PT ;  /* 0x0000001a07257c12 */ /* 0x000fe2000f8e960a */
[----:B------:R4:W-:Y:S01]  /*46b0*/  MUFU.EX2 R109, R5 ;  /* 0x00000005006d7308 */ /* 0x0009e20000000800 */
[C---:B------:R-:W-:Y:S01]  /*46c0*/  LOP3.LUT R30, R6.reuse, 0xff, RZ, 0xc0, !PT ;  /* 0x000000ff061e7812 */ /* 0x040fe200078ec0ff */
[----:B------:R-:W5:Y:S01]  /*46d0*/  SHFL.BFLY PT, R134, R24, 0x1, 0x1f ;  /* 0x0c201f0018867f89 */ /* 0x000f6200000e0000 */
[----:B------:R-:W-:Y:S02]  /*46e0*/  LOP3.LUT R82, R6, 0xffff, RZ, 0xc0, !PT ;  /* 0x0000ffff06527812 */ /* 0x000fe400078ec0ff */
[----:B------:R-:W-:-:S02]  /*46f0*/  SHF.R.U32.HI R86, RZ, 0x10, R6 ;  /* 0x00000010ff567819 */ /* 0x000fc40000011606 */
[----:B------:R-:W-:Y:S01]  /*4700*/  SHF.R.U32.HI R40, RZ, 0x18, R6 ;  /* 0x00000018ff287819 */ /* 0x000fe20000011606 */
[----:B------:R-:W-:Y:S01]  /*4710*/  IMAD.WIDE.U32 R6, R25, -0x2daee0ad, RZ ;  /* 0xd2511f5319067825 */ /* 0x000fe200078e00ff */
[----:B-1----:R-:W-:Y:S02]  /*4720*/  FMNMX.FTZ R132, R12, R132, !PT ;  /* 0x000000840c847209 */ /* 0x002fe40007810000 */
[----:B------:R-:W-:Y:S01]  /*4730*/  LOP3.LUT R43, R8, 0xff, RZ, 0xc0, !PT ;  /* 0x000000ff082b7812 */ /* 0x000fe200078ec0ff */
[----:B--2---:R-:W-:Y:S01]  /*4740*/  IMAD.WIDE.U32 R10, R23, -0x2daee0ad, RZ ;  /* 0xd2511f53170a7825 */ /* 0x004fe200078e00ff */
[----:B------:R-:W-:Y:S02]  /*4750*/  LOP3.LUT R63, R7, UR26, R26, 0x96, !PT ;  /* 0x0000001a073f7c12 */ /* 0x000fe4000f8e961a */
[C---:B------:R-:W-:Y:S01]  /*4760*/  LOP3.LUT R103, R6.reuse, 0xff, RZ, 0xc0, !PT ;  /* 0x000000ff06677812 */ /* 0x040fe200078ec0ff */
[----:B----4-:R-:W-:Y:S01]  /*4770*/  FFMA.FTZ R5, R49, UR6, -R2 ;  /* 0x0000000631057c23 */ /* 0x010fe20008010802 */
[----:B------:R-:W-:-:S02]  /*4780*/  LOP3.LUT R121, R6, 0xffff, RZ, 0xc0, !PT ;  /* 0x0000ffff06797812 */ /* 0x000fc400078ec0ff */
[--C-:B------:R-:W-:Y:S01]  /*4790*/  SHF.R.U32.HI R119, RZ, 0x10, R6.reuse ;  /* 0x00000010ff777819 */ /* 0x100fe20000011606 */
[----:B------:R1:W2:Y:S01]  /*47a0*/  MUFU.EX2 R110, R5 ;  /* 0x00000005006e7308 */ /* 0x0002a20000000800 */
[----:B------:R-:W-:Y:S01]  /*47b0*/  SHF.R.U32.HI R102, RZ, 0x18, R6 ;  /* 0x00000018ff667819 */ /* 0x000fe20000011606 */
[----:B------:R-:W-:Y:S01]  /*47c0*/  IMAD.WIDE.U32 R6, R29, -0x2daee0ad, RZ ;  /* 0xd2511f531d067825 */ /* 0x000fe200078e00ff */
[----:B------:R-:W-:Y:S02]  /*47d0*/  FSETP.NEU.FTZ.AND P1, PT, R132, -INF , PT ;  /* 0xff8000008400780b */ /* 0x000fe40003f3d000 */
[----:B------:R-:W-:Y:S02]  /*47e0*/  LOP3.LUT R99, R8, 0xffff, RZ, 0xc0, !PT ;  /* 0x0000ffff08637812 */ /* 0x000fe400078ec0ff */
[C---:B------:R-:W-:Y:S02]  /*47f0*/  LOP3.LUT R17, R6.reuse, 0xffff, RZ, 0xc0, !PT ;  /* 0x0000ffff06117812 */ /* 0x040fe400078ec0ff */
[----:B------:R-:W-:-:S02]  /*4800*/  LOP3.LUT R18, R6, 0xff, RZ, 0xc0, !PT ;  /* 0x000000ff06127812 */ /* 0x000fc400078ec0ff */
[--C-:B------:R-:W-:Y:S02]  /*4810*/  SHF.R.U32.HI R25, RZ, 0x10, R6.reuse ;  /* 0x00000010ff197819 */ /* 0x100fe40000011606 */
[----:B------:R-:W-:Y:S01]  /*4820*/  SHF.R.U32.HI R26, RZ, 0x18, R6 ;  /* 0x00000018ff1a7819 */ /* 0x000fe20000011606 */
[----:B------:R-:W-:Y:S01]  /*4830*/  FMUL.FTZ R6, R132, UR6 ;  /* 0x0000000684067c20 */ /* 0x000fe20008410000 */
[----:B------:R-:W-:Y:S01]  /*4840*/  SHF.R.U32.HI R122, RZ, 0x10, R8 ;  /* 0x00000010ff7a7819 */ /* 0x000fe20000011608 */
[----:B-1----:R-:W-:Y:S01]  /*4850*/  FFMA.FTZ R5, R41, UR6, -R2 ;  /* 0x0000000629057c23 */ /* 0x002fe20008010802 */
[----:B------:R-:W-:Y:S01]  /*4860*/  SHF.R.U32.HI R98, RZ, 0x18, R8 ;  /* 0x00000018ff627819 */ /* 0x000fe20000011608 */
[----:B------:R-:W-:Y:S01]  /*4870*/  IMAD.WIDE.U32 R8, R27, -0x326172a9, RZ ;  /* 0xcd9e8d571b087825 */ /* 0x000fe200078e00ff */
[----:B------:R-:W-:Y:S01]  /*4880*/  FSEL R6, R6, RZ, P1 ;  /* 0x000000ff06067208 */ /* 0x000fe20000800000 */
[----:B------:R1:W-:Y:S01]  /*4890*/  MUFU.EX2 R111, R5 ;  /* 0x00000005006f7308 */ /* 0x0003e20000000800 */
[----:B---3--:R-:W-:-:S02]  /*48a0*/  FMNMX.FTZ R135, R15, R135, !PT ;  /* 0x000000870f877209 */ /* 0x008fc40007810000 */
[----:B------:R-:W-:Y:S02]  /*48b0*/  LOP3.LUT R14, R9, UR23, R14, 0x96, !PT ;  /* 0x00000017090e7c12 */ /* 0x000fe4000f8e960e */
[C---:B------:R-:W-:Y:S02]  /*48c0*/  LOP3.LUT R29, R8.reuse, 0xffff, RZ, 0xc0, !PT ;  /* 0x0000ffff081d7812 */ /* 0x040fe400078ec0ff */
[----:B------:R-:W-:Y:S02]  /*48d0*/  LOP3.LUT R36, R8, 0xff, RZ, 0xc0, !PT ;  /* 0x000000ff08247812 */ /* 0x000fe400078ec0ff */
[--C-:B------:R-:W-:Y:S02]  /*48e0*/  SHF.R.U32.HI R33, RZ, 0x10, R8.reuse ;  /* 0x00000010ff217819 */ /* 0x100fe40000011608 */
[----:B------:R-:W-:Y:S01]  /*48f0*/  SHF.R.U32.HI R35, RZ, 0x18, R8 ;  /* 0x00000018ff237819 */ /* 0x000fe20000011608 */
[----:B------:R-:W-:Y:S01]  /*4900*/  IMAD.WIDE.U32 R8, R32, -0x326172a9, RZ ;  /* 0xcd9e8d5720087825 */ /* 0x000fe200078e00ff */
[----:B------:R-:W-:-:S02]  /*4910*/  FSETP.NEU.FTZ.AND P1, PT, R135, -INF , PT ;  /* 0xff8000008700780b */ /* 0x000fc40003f3d000 */
[----:B------:R-:W-:Y:S01]  /*4920*/  LOP3.LUT R13, R7, UR26, R28, 0x96, !PT ;  /* 0x0000001a070d7c12 */ /* 0x000fe2000f8e961c */
[----:B-1----:R-:W-:Y:S01]  /*4930*/  FFMA.FTZ R5, R44, UR6, -R2 ;  /* 0x000000062c057c23 */ /* 0x002fe20008010802 */
[----:B------:R-:W-:Y:S02]  /*4940*/  LOP3.LUT R12, R11, UR26, R16, 0x96, !PT ;  /* 0x0000001a0b0c7c12 */ /* 0x000fe4000f8e9610 */
[C---:B------:R-:W-:Y:S01]  /*4950*/  LOP3.LUT R16, R10.reuse, 0xffff, RZ, 0xc0, !PT ;  /* 0x0000ffff0a107812 */ /* 0x040fe200078ec0ff */
[----:B------:R1:W3:Y:S01]  /*4960*/  MUFU.EX2 R251, R5 ;  /* 0x0000000500fb7308 */ /* 0x0002e20000000800 */
[----:B------:R-:W-:Y:S02]  /*4970*/  LOP3.LUT R23, R10, 0xff, RZ, 0xc0, !PT ;  /* 0x000000ff0a177812 */ /* 0x000fe400078ec0ff */
[--C-:B------:R-:W-:Y:S02]  /*4980*/  SHF.R.U32.HI R21, RZ, 0x10, R10.reuse ;  /* 0x00000010ff157819 */ /* 0x100fe4000001160a */
[----:B------:R-:W-:-:S02]  /*4990*/  SHF.R.U32.HI R20, RZ, 0x18, R10 ;  /* 0x00000018ff147819 */ /* 0x000fc4000001160a */
[----:B------:R-:W-:Y:S02]  /*49a0*/  LOP3.LUT R7, R9, UR23, R34, 0x96, !PT ;  /* 0x0000001709077c12 */ /* 0x000fe4000f8e9622 */
[C---:B------:R-:W-:Y:S02]  /*49b0*/  LOP3.LUT R11, R8.reuse, 0xff, RZ, 0xc0, !PT ;  /* 0x000000ff080b7812 */ /* 0x040fe400078ec0ff */
[----:B------:R-:W-:Y:S02]  /*49c0*/  LOP3.LUT R34, R8, 0xffff, RZ, 0xc0, !PT ;  /* 0x0000ffff08227812 */ /* 0x000fe400078ec0ff */
[--C-:B------:R-:W-:Y:S02]  /*49d0*/  SHF.R.U32.HI R19, RZ, 0x10, R8.reuse ;  /* 0x00000010ff137819 */ /* 0x100fe40000011608 */
[----:B------:R-:W-:Y:S01]  /*49e0*/  SHF.R.U32.HI R10, RZ, 0x18, R8 ;  /* 0x00000018ff0a7819 */ /* 0x000fe20000011608 */
[----:B------:R-:W-:-:S04]  /*49f0*/  IMAD.WIDE.U32 R8, R31, -0x326172a9, RZ ;  /* 0xcd9e8d571f087825 */ /* 0x000fc800078e00ff */
[--C-:B-1----:R-:W-:Y:S01]  /*4a00*/  FFMA.FTZ R5, R42, UR6, -R2.reuse ;  /* 0x000000062a057c23 */ /* 0x102fe20008010802 */
[----:B------:R-:W-:Y:S01]  /*4a10*/  FFMA.FTZ R2, R45, UR6, -R2 ;  /* 0x000000062d027c23 */ /* 0x000fe20008010802 */
[----:B-----5:R-:W-:Y:S02]  /*4a20*/  FMNMX.FTZ R134, R24, R134, !PT ;  /* 0x0000008618867209 */ /* 0x020fe40007810000 */
[----:B------:R1:W-:Y:S01]  /*4a30*/  MUFU.EX2 R250, R5 ;  /* 0x0000000500fa7308 */ /* 0x0003e20000000800 */
[----:B------:R-:W-:Y:S02]  /*4a40*/  LOP3.LUT R15, R9, UR23, R22, 0x96, !PT ;  /* 0x00000017090f7c12 */ /* 0x000fe4000f8e9616 */
[C---:B------:R-:W-:Y:S02]  /*4a50*/  LOP3.LUT R22, R8.reuse, 0xffff, RZ, 0xc0, !PT ;  /* 0x0000ffff08167812 */ /* 0x040fe400078ec0ff */
[----:B------:R-:W-:Y:S02]  /*4a60*/  LOP3.LUT R27, R8, 0xff, RZ, 0xc0, !PT ;  /* 0x000000ff081b7812 */ /* 0x000fe400078ec0ff */
[--C-:B------:R-:W-:Y:S01]  /*4a70*/  SHF.R.U32.HI R28, RZ, 0x10, R8.reuse ;  /* 0x00000010ff1c7819 */ /* 0x100fe20000011608 */
[----:B------:R4:W-:Y:S01]  /*4a80*/  MUFU.EX2 R247, R2 ;  /* 0x0000000200f77308 */ /* 0x0009e20000000800 */
[----:B------:R-:W-:-:S02]  /*4a90*/  SHF.R.U32.HI R31, RZ, 0x18, R8 ;  /* 0x00000018ff1f7819 */ /* 0x000fc40000011608 */
[----:B------:R-:W-:Y:S02]  /*4aa0*/  SHF.R.U32.HI R9, RZ, 0x8, R29 ;  /* 0x00000008ff097819 */ /* 0x000fe4000001161d */
[----:B------:R-:W-:Y:S02]  /*4ab0*/  FSETP.NEU.FTZ.AND P4, PT, R134, -INF , PT ;  /* 0xff8000008600780b */ /* 0x000fe40003f9d000 */
[----:B------:R-:W-:Y:S01]  /*4ac0*/  PRMT R36, R36, 0x5410, R9 ;  /* 0x0000541024247816 */ /* 0x000fe20000000009 */
[----:B-1----:R-:W-:Y:S01]  /*4ad0*/  FFMA.FTZ R5, R51, UR6, -R6 ;  /* 0x0000000633057c23 */ /* 0x002fe20008010806 */
[----:B------:R-:W-:Y:S02]  /*4ae0*/  SHF.R.U32.HI R9, RZ, 0x8, R17 ;  /* 0x00000008ff097819 */ /* 0x000fe40000011611 */
[----:B------:R-:W-:Y:S01]  /*4af0*/  ISETP.LE.U32.AND P2, PT, R11, UR13, PT ;  /* 0x0000000d0b007c0c */ /* 0x000fe2000bf43070 */
[----:B------:R-:W-:Y:S01]  /*4b00*/  MUFU.EX2 R108, R5 ;  /* 0x00000005006c7308 */ /* 0x000fe20000000800 */
[----:B------:R-:W-:-:S02]  /*4b10*/  LOP3.LUT R11, R25, 0xff, RZ, 0xc0, !PT ;  /* 0x000000ff190b7812 */ /* 0x000fc400078ec0ff */
[----:B------:R-:W-:Y:S01]  /*4b20*/  ISETP.LE.U32.AND P5, PT, R30, UR13, PT ;  /* 0x0000000d1e007c0c */ /* 0x000fe2000bfa3070 */
[----:B----4-:R-:W-:Y:S01]  /*4b30*/  FFMA.FTZ R2, R50, UR6, -R6 ;  /* 0x0000000632027c23 */ /* 0x010fe20008010806 */
[----:B------:R-:W-:Y:S01]  /*4b40*/  PRMT R32, R11, 0x5410, R26 ;  /* 0x000054100b207816 */ /* 0x000fe2000000001a */
[----:B------:R-:W-:Y:S01]  /*4b50*/  LDSM.16.MT88.4 R48, [R202+0xa800] ;  /* 0x00a80000ca30783b */ /* 0x000fe20000004200 */
[----:B------:R-:W-:Y:S01]  /*4b60*/  SHF.R.U32.HI R17, RZ, 0x18, R14 ;  /* 0x00000018ff117819 */ /* 0x000fe2000001160e */
[----:B------:R1:W-:Y:S01]  /*4b70*/  MUFU.EX2 R104, R2 ;  /* 0x0000000200687308 */ /* 0x0003e20000000800 */
[----:B--2---:R-:W-:-:S04]  /*4b80*/  F2FP.BF16.F32.PACK_AB R0, R110, R109 ;  /* 0x0000006d6e00723e */ /* 0x004fc800000010ff */
[C---:B------:R-:W-:Y:S02]  /*4b90*/  PRMT R185, R0.reuse, 0x7610, R185 ;  /* 0x0000761000b97816 */ /* 0x040fe400000000b9 */
[----:B------:R-:W-:Y:S02]  /*4ba0*/  PRMT R184, R0, 0x7632, R184 ;  /* 0x0000763200b87816 */ /* 0x000fe400000000b8 */
[----:B---3--:R-:W-:-:S04]  /*4bb0*/  F2FP.BF16.F32.PACK_AB R0, R251, R111 ;  /* 0x0000006ffb00723e */ /* 0x008fc800000010ff */
[C---:B------:R-:W-:Y:S02]  /*4bc0*/  PRMT R181, R0.reuse, 0x7610, R181 ;  /* 0x0000761000b57816 */ /* 0x040fe400000000b5 */
[----:B------:R-:W-:Y:S01]  /*4bd0*/  PRMT R180, R0, 0x7632, R180 ;  /* 0x0000763200b47816 */ /* 0x000fe200000000b4 */
[----:B-1----:R-:W-:-:S04]  /*4be0*/  FFMA.FTZ R2, R64, UR6, -R6 ;  /* 0x0000000640027c23 */ /* 0x002fc80008010806 */
[----:B------:R1:W-:Y:S02]  /*4bf0*/  MUFU.EX2 R95, R2 ;  /* 0x00000002005f7308 */ /* 0x0003e40000000800 */
[----:B-1----:R-:W-:-:S05]  /*4c00*/  FMUL.FTZ R2, R135, UR6 ;  /* 0x0000000687027c20 */ /* 0x002fca0008410000 */
[----:B------:R-:W-:Y:S02]  /*4c10*/  FSEL R2, R2, RZ, P1 ;  /* 0x000000ff02027208 */ /* 0x000fe40000800000 */
[----:B------:R-:W-:Y:S02]  /*4c20*/  ISETP.LE.U32.AND P1, PT, R10, UR13, PT ;  /* 0x0000000d0a007c0c */ /* 0x000fe4000bf23070 */
[----:B------:R-:W-:Y:S01]  /*4c30*/  LOP3.LUT R10, R33, 0xff, RZ, 0xc0, !PT ;  /* 0x000000ff210a7812 */ /* 0x000fe200078ec0ff */
[--C-:B------:R-:W-:Y:S01]  /*4c40*/  FFMA.FTZ R5, R60, UR6, -R2.reuse ;  /* 0x000000063c057c23 */ /* 0x100fe20008010802 */
[----:B------:R-:W-:Y:S01]  /*4c50*/  FFMA.FTZ R8, R61, UR6, -R2 ;  /* 0x000000063d087c23 */ /* 0x000fe20008010802 */
[----:B------:R-:W-:Y:S01]  /*4c60*/  PRMT R33, R18, 0x5410, R9 ;  /* 0x0000541012217816 */ /* 0x000fe20000000009 */
[----:B------:R-:W-:Y:S01]  /*4c70*/  FMUL.FTZ R9, R134, UR6 ;  /* 0x0000000686097c20 */ /* 0x000fe20008410000 */
[----:B------:R1:W-:Y:S01]  /*4c80*/  MUFU.EX2 R93, R5 ;  /* 0x00000005005d7308 */ /* 0x0003e20000000800 */
[----:B------:R-:W-:Y:S01]  /*4c90*/  PRMT R35, R10, 0x5410, R35 ;  /* 0x000054100a237816 */ /* 0x000fe20000000023 */
[----:B------:R-:W-:Y:S01]  /*4ca0*/  FFMA.FTZ R10, R62, UR6, -R6 ;  /* 0x000000063e0a7c23 */ /* 0x000fe20008010806 */
[----:B------:R-:W-:-:S05]  /*4cb0*/  LOP3.LUT R18, R14, 0xff, RZ, 0xc0, !PT ;  /* 0x000000ff0e127812 */ /* 0x000fca00078ec0ff */
[----:B------:R2:W3:Y:S08]  /*4cc0*/  MUFU.EX2 R92, R8 ;  /* 0x00000008005c7308 */ /* 0x0004f00000000800 */
[----:B------:R4:W-:Y:S01]  /*4cd0*/  MUFU.EX2 R94, R10 ;  /* 0x0000000a005e7308 */ /* 0x0009e20000000800 */
[----:B-1----:R-:W-:-:S04]  /*4ce0*/  LOP3.LUT R5, R37, 0xff, RZ, 0xc0, !PT ;  /* 0x000000ff25057812 */ /* 0x002fc800078ec0ff */
[----:B------:R-:W-:Y:S02]  /*4cf0*/  ISETP.LE.U32.AND P3, PT, R5, UR13, PT ;  /* 0x0000000d05007c0c */ /* 0x000fe4000bf63070 */
[C---:B------:R-:W-:Y:S02]  /*4d00*/  LOP3.LUT R5, R7.reuse, 0xffff, RZ, 0xc0, !PT ;  /* 0x0000ffff07057812 */ /* 0x040fe400078ec0ff */
[----:B--2---:R-:W-:Y:S02]  /*4d10*/  LOP3.LUT R8, R7, 0xff, RZ, 0xc0, !PT ;  /* 0x000000ff07087812 */ /* 0x004fe400078ec0ff */
[----:B------:R-:W-:Y:S02]  /*4d20*/  SHF.R.U32.HI R5, RZ, 0x8, R5 ;  /* 0x00000008ff057819 */ /* 0x000fe40000011605 */
[----:B------:R-:W-:Y:S02]  /*4d30*/  ISETP.LE.U32.AND P6, PT, R8, UR13, PT ;  /* 0x0000000d08007c0c */ /* 0x000fe4000bfc3070 */
[----:B------:R-:W-:-:S02]  /*4d40*/  LOP3.LUT R8, R5, 0xffff, RZ, 0xc0, !PT ;  /* 0x0000ffff05087812 */ /* 0x000fc400078ec0ff */
[----:B------:R-:W-:Y:S01]  /*4d50*/  FSEL R5, R9, RZ, P4 ;  /* 0x000000ff09057208 */ /* 0x000fe20002000000 */
[----:B----4-:R-:W-:Y:S01]  /*4d60*/  FFMA.FTZ R10, R47, UR6, -R6 ;  /* 0x000000062f0a7c23 */ /* 0x010fe20008010806 */
[----:B------:R-:W-:Y:S02]  /*4d70*/  ISETP.LE.U32.AND P4, PT, R8, UR13, PT ;  /* 0x0000000d08007c0c */ /* 0x000fe4000bf83070 */
[----:B------:R-:W-:Y:S01]  /*4d80*/  LOP3.LUT R8, R21, 0xff, RZ, 0xc0, !PT ;  /* 0x000000ff15087812 */ /* 0x000fe200078ec0ff */
[--C-:B------:R-:W-:Y:S01]  /*4d90*/  FFMA.FTZ R11, R65, UR6, -R5.reuse ;  /* 0x00000006410b7c23 */ /* 0x100fe20008010805 */
[----:B---3--:R-:W-:Y:S01]  /*4da0*/  F2FP.BF16.F32.PACK_AB R9, R92, R93 ;  /* 0x0000005d5c09723e */ /* 0x008fe200000010ff */
[----:B------:R1:W-:Y:S01]  /*4db0*/  MUFU.EX2 R246, R10 ;  /* 0x0000000a00f67308 */ /* 0x0003e20000000800 */
[----:B------:R-:W-:Y:S01]  /*4dc0*/  PRMT R30, R8, 0x5410, R20 ;  /* 0x00005410081e7816 */ /* 0x000fe20000000014 */
[----:B------:R-:W-:Y:S01]  /*4dd0*/  FFMA.FTZ R8, R66, UR6, -R5 ;  /* 0x0000000642087c23 */ /* 0x000fe20008010805 */
[----:B------:R-:W-:Y:S01]  /*4de0*/  PRMT R47, R9, 0x7632, R47 ;  /* 0x00007632092f7816 */ /* 0x000fe2000000002f */
[----:B------:R-:W-:Y:S01]  /*4df0*/  FFMA.FTZ R20, R67, UR6, -R6 ;  /* 0x0000000643147c23 */ /* 0x000fe20008010806 */
[----:B------:R-:W-:Y:S01]  /*4e00*/  PRMT R45, R9, 0x7610, R45 ;  /* 0x00007610092d7816 */ /* 0x000fe2000000002d */
[----:B------:R-:W-:Y:S01]  /*4e10*/  LDSM.16.MT88.4 R64, [R201+0xa800] ;  /* 0x00a80000c940783b */ /* 0x000fe20000004200 */
[----:B------:R-:W-:Y:S01]  /*4e20*/  SHF.R.U32.HI R9, RZ, 0x18, R7 ;  /* 0x00000018ff097819 */ /* 0x000fe20000011607 */
[----:B------:R2:W-:Y:S01]  /*4e30*/  MUFU.EX2 R78, R11 ;  /* 0x0000000b004e7308 */ /* 0x0005e20000000800 */
[----:B------:R-:W-:Y:S01]  /*4e40*/  @!P4 HFMA2.BF16_V2 R74, -RZ.H0_H0, RZ.H0_H0, -R47.H0_H0 ;  /* 0x200000ffff4ac231 */ /* 0x000fe2000034092f */
[----:B------:R-:W-:Y:S01]  /*4e50*/  PRMT R39, R45, 0x5410, R47 ;  /* 0x000054102d277816 */ /* 0x000fe2000000002f */
[----:B------:R-:W-:Y:S01]  /*4e60*/  @!P6 HFMA2.BF16_V2 R75, -RZ.H0_H0, RZ.H0_H0, -R45.H0_H0 ;  /* 0x200000ffff4be231 */ /* 0x000fe2000034092d */
[----:B------:R-:W-:-:S02]  /*4e70*/  SHF.R.U32.HI R7, RZ, 0x10, R7 ;  /* 0x00000010ff077819 */ /* 0x000fc40000011607 */
[----:B------:R-:W-:Y:S02]  /*4e80*/  @!P4 PRMT R47, R74, 0x5410, RZ ;  /* 0x000054104a2fc816 */ /* 0x000fe400000000ff */
[----:B------:R3:W4:Y:S01]  /*4e90*/  MUFU.EX2 R61, R8 ;  /* 0x00000008003d7308 */ /* 0x0007220000000800 */
[----:B------:R-:W-:Y:S02]  /*4ea0*/  @!P6 PRMT R45, R75, 0x5410, RZ ;  /* 0x000054104b2de816 */ /* 0x000fe400000000ff */
[----:B------:R-:W-:Y:S01]  /*4eb0*/  ISETP.LE.U32.AND P6, PT, R9, UR13, PT ;  /* 0x0000000d09007c0c */ /* 0x000fe2000bfc3070 */
[----:B------:R-:W-:Y:S01]  /*4ec0*/  FFMA.FTZ R9, R56, UR6, -R2 ;  /* 0x0000000638097c23 */ /* 0x000fe20008010802 */
[----:B-1----:R-:W-:Y:S02]  /*4ed0*/  SHF.R.U32.HI R10, RZ, 0x8, R16 ;  /* 0x00000008ff0a7819 */ /* 0x002fe40000011610 */
[----:B------:R-:W-:Y:S01]  /*4ee0*/  LOP3.LUT R16, R13, 0xff, RZ, 0xc0, !PT ;  /* 0x000000ff0d107812 */ /* 0x000fe200078ec0ff */
[----:B------:R1:W-:Y:S01]  /*4ef0*/  MUFU.EX2 R62, R9 ;  /* 0x00000009003e7308 */ /* 0x0003e20000000800 */
[----:B--2---:R-:W-:-:S02]  /*4f00*/  LOP3.LUT R11, R14, 0xffff, RZ, 0xc0, !PT ;  /* 0x0000ffff0e0b7812 */ /* 0x004fc400078ec0ff */
[----:B------:R-:W-:Y:S02]  /*4f10*/  PRMT R29, R23, 0x5410, R10 ;  /* 0x00005410171d7816 */ /* 0x000fe4000000000a */
[----:B------:R-:W-:Y:S02]  /*4f20*/  LOP3.LUT R10, R13, 0xffff, RZ, 0xc0, !PT ;  /* 0x0000ffff0d0a7812 */ /* 0x000fe400078ec0ff */
[----:B------:R-:W-:Y:S01]  /*4f30*/  LOP3.LUT R7, R7, 0xff, RZ, 0xc0, !PT ;  /* 0x000000ff07077812 */ /* 0x000fe200078ec0ff */
[----:B------:R-:W-:Y:S01]  /*4f40*/  MUFU.EX2 R236, R20 ;  /* 0x0000001400ec7308 */ /* 0x000fe20000000800 */
[----:B---3--:R-:W-:-:S04]  /*4f50*/  LOP3.LUT R8, R19, 0xff, RZ, 0xc0, !PT ;  /* 0x000000ff13087812 */ /* 0x008fc800078ec0ff */
[----:B------:R-:W-:Y:S01]  /*4f60*/  ISETP.LE.U32.AND P4, PT, R8, UR13, PT ;  /* 0x0000000d08007c0c */ /* 0x000fe2000bf83070 */
[----:B------:R-:W-:Y:S01]  /*4f70*/  FFMA.FTZ R8, R57, UR6, -R2 ;  /* 0x0000000639087c23 */ /* 0x000fe20008010802 */
[----:B-1----:R-:W-:-:S03]  /*4f80*/  SHF.R.U32.HI R9, RZ, 0x10, R14 ;  /* 0x00000010ff097819 */ /* 0x002fc6000001160e */
[----:B------:R4:W-:Y:S01]  /*4f90*/  MUFU.EX2 R79, R8 ;  /* 0x00000008004f7308 */ /* 0x0009e20000000800 */
[----:B------:R-:W-:Y:S02]  /*4fa0*/  SHF.R.U32.HI R14, RZ, 0x8, R11 ;  /* 0x00000008ff0e7819 */ /* 0x000fe4000001160b */
[----:B------:R-:W-:Y:S02]  /*4fb0*/  LOP3.LUT R11, R9, 0xff, RZ, 0xc0, !PT ;  /* 0x000000ff090b7812 */ /* 0x000fe400078ec0ff */
[----:B------:R-:W-:Y:S01]  /*4fc0*/  SHF.R.U32.HI R9, RZ, 0x8, R10 ;  /* 0x00000008ff097819 */ /* 0x000fe2000001160a */
[----:B------:R-:W-:Y:S01]  /*4fd0*/  FFMA.FTZ R10, R58, UR6, -R2 ;  /* 0x000000063a0a7c23 */ /* 0x000fe20008010802 */
[----:B------:R-:W-:Y:S02]  /*4fe0*/  PRMT R26, R18, 0x5410, R14 ;  /* 0x00005410121a7816 */ /* 0x000fe4000000000e */
[----:B------:R-:W-:Y:S01]  /*4ff0*/  PRMT R24, R16, 0x5410, R9 ;  /* 0x0000541010187816 */ /* 0x000fe20000000009 */
[----:B------:R1:W-:Y:S01]  /*5000*/  MUFU.EX2 R245, R10 ;  /* 0x0000000a00f57308 */ /* 0x0003e20000000800 */
[----:B------:R-:W-:Y:S01]  /*5010*/  FFMA.FTZ R9, R54, UR6, -R2 ;  /* 0x0000000636097c23 */ /* 0x000fe20008010802 */
[----:B------:R-:W-:-:S02]  /*5020*/  PRMT R25, R11, 0x5410, R17 ;  /* 0x000054100b197816 */ /* 0x000fc40000000011 */
[----:B------:R-:W-:Y:S02]  /*5030*/  SHF.R.U32.HI R11, RZ, 0x18, R15 ;  /* 0x00000018ff0b7819 */ /* 0x000fe4000001160f */
[----:B----4-:R-:W-:Y:S02]  /*5040*/  F2FP.BF16.F32.PACK_AB R8, R61, R78 ;  /* 0x0000004e3d08723e */ /* 0x010fe400000010ff */
[----:B------:R2:W-:Y:S02]  /*5050*/  MUFU.EX2 R244, R9 ;  /* 0x0000000900f47308 */ /* 0x0005e40000000800 */
[C---:B------:R-:W-:Y:S02]  /*5060*/  PRMT R230, R8.reuse, 0x7632, R230 ;  /* 0x0000763208e67816 */ /* 0x040fe400000000e6 */
[----:B------:R-:W-:Y:S02]  /*5070*/  PRMT R44, R8, 0x7610, R44 ;  /* 0x00007610082c7816 */ /* 0x000fe4000000002c */
[----:B------:R-:W-:Y:S01]  /*5080*/  SHF.R.U32.HI R8, RZ, 0x10, R13 ;  /* 0x00000010ff087819 */ /* 0x000fe2000001160d */
[----:B------:R-:W-:Y:S01]  /*5090*/  @!P6 HFMA2.BF16_V2 R76, -RZ.H0_H0, RZ.H0_H0, -R230.H0_H0 ;  /* 0x200000ffff4ce231 */ /* 0x000fe200003409e6 */
[----:B------:R-:W-:-:S02]  /*50a0*/  PRMT R38, R44, 0x5410, R230 ;  /* 0x000054102c267816 */ /* 0x000fc400000000e6 */
[----:B-1----:R-:W-:Y:S01]  /*50b0*/  LOP3.LUT R10, R8, 0xff, RZ, 0xc0, !PT ;  /* 0x000000ff080a7812 */ /* 0x002fe200078ec0ff */
[--C-:B------:R-:W-:Y:S01]  /*50c0*/  FFMA.FTZ R8, R52, UR6, -R2.reuse ;  /* 0x0000000634087c23 */ /* 0x100fe20008010802 */
[----:B------:R-:W-:Y:S02]  /*50d0*/  @!P6 PRMT R230, R76, 0x5410, RZ ;  /* 0x000054104ce6e816 */ /* 0x000fe400000000ff */
[----:B------:R-:W-:Y:S01]  /*50e0*/  ISETP.LE.U32.AND P6, PT, R7, UR13, PT ;  /* 0x0000000d07007c0c */ /* 0x000fe2000bfc3070 */
[----:B------:R-:W-:Y:S01]  /*50f0*/  FFMA.FTZ R7, R53, UR6, -R2 ;  /* 0x0000000635077c23 */ /* 0x000fe20008010802 */
[----:B------:R-:W-:Y:S01]  /*5100*/  SHF.R.U32.HI R13, RZ, 0x18, R13 ;  /* 0x00000018ff0d7819 */ /* 0x000fe2000001160d */
[----:B------:R1:W-:Y:S01]  /*5110*/  MUFU.EX2 R243, R8 ;  /* 0x0000000800f37308 */ /* 0x0003e20000000800 */
[----:B------:R-:W-:Y:S02]  /*5120*/  LOP3.LUT R2, R12, 0xffff, RZ, 0xc0, !PT ;  /* 0x0000ffff0c027812 */ /* 0x000fe400078ec0ff */
[----:B--2---:R-:W-:-:S02]  /*5130*/  SHF.R.U32.HI R9, RZ, 0x8, R22 ;  /* 0x00000008ff097819 */ /* 0x004fc40000011616 */
[----:B------:R-:W-:Y:S02]  /*5140*/  PRMT R21, R10, 0x5410, R13 ;  /* 0x000054100a157816 */ /* 0x000fe4000000000d */
[----:B------:R-:W-:Y:S01]  /*5150*/  LOP3.LUT R10, R12, 0xff, RZ, 0xc0, !PT ;  /* 0x000000ff0c0a7812 */ /* 0x000fe200078ec0ff */
[----:B------:R2:W-:Y:S01]  /*5160*/  MUFU.EX2 R242, R7 ;  /* 0x0000000700f27308 */ /* 0x0005e20000000800 */
[----:B------:R-:W-:Y:S01]  /*5170*/  PRMT R16, R27, 0x5410, R9 ;  /* 0x000054101b107816 */ /* 0x000fe20000000009 */
[----:B------:R-:W-:Y:S01]  /*5180*/  @!P6 HFMA2.BF16_V2 R77, -RZ.H0_H0, RZ.H0_H0, -R44.H0_H0 ;  /* 0x200000ffff4de231 */ /* 0x000fe2000034092c */
[----:B------:R-:W-:-:S04]  /*5190*/  LOP3.LUT R9, R28, 0xff, RZ, 0xc0, !PT ;  /* 0x000000ff1c097812 */ /* 0x000fc800078ec0ff */
[----:B------:R-:W-:Y:S02]  /*51a0*/  PRMT R19, R9, 0x5410, R31 ;  /* 0x0000541009137816 */ /* 0x000fe4000000001f */
[--C-:B-1----:R-:W-:Y:S02]  /*51b0*/  SHF.R.U32.HI R8, RZ, 0x10, R12.reuse ;  /* 0x00000010ff087819 */ /* 0x102fe4000001160c */
[----:B------:R-:W-:Y:S02]  /*51c0*/  SHF.R.U32.HI R12, RZ, 0x18, R12 ;  /* 0x00000018ff0c7819 */ /* 0x000fe4000001160c */
[----:B------:R-:W-:Y:S02]  /*51d0*/  @!P6 PRMT R44, R77, 0x5410, RZ ;  /* 0x000054104d2ce816 */ /* 0x000fe400000000ff */
[----:B--2---:R-:W-:Y:S02]  /*51e0*/  SHF.R.U32.HI R7, RZ, 0x8, R2 ;  /* 0x00000008ff077819 */ /* 0x004fe40000011602 */
[----:B------:R-:W-:Y:S01]  /*51f0*/  LOP3.LUT R2, R8, 0xff, RZ, 0xc0, !PT ;  /* 0x000000ff08027812 */ /* 0x000fe200078ec0ff */
[----:B------:R-:W-:Y:S01]  /*5200*/  FFMA.FTZ R8, R69, UR6, -R5 ;  /* 0x0000000645087c23 */ /* 0x000fe20008010805 */
[----:B------:R-:W-:-:S02]  /*5210*/  PRMT R18, R10, 0x5410, R7 ;  /* 0x000054100a127816 */ /* 0x000fc40000000007 */
[----:B------:R-:W-:Y:S01]  /*5220*/  SHF.R.U32.HI R7, RZ, 0x8, R34 ;  /* 0x00000008ff077819 */ /* 0x000fe20000011622 */
[----:B------:R1:W-:Y:S01]  /*5230*/  MUFU.EX2 R31, R8 ;  /* 0x00000008001f7308 */ /* 0x0003e20000000800 */
[----:B------:R-:W-:Y:S02]  /*5240*/  PRMT R17, R2, 0x5410, R12 ;  /* 0x0000541002117816 */ /* 0x000fe4000000000c */
[----:B------:R-:W-:Y:S02]  /*5250*/  LOP3.LUT R2, R15, 0xffff, RZ, 0xc0, !PT ;  /* 0x0000ffff0f027812 */ /* 0x000fe400078ec0ff */
[----:B------:R-:W-:Y:S02]  /*5260*/  LOP3.LUT R9, R7, 0xffff, RZ, 0xc0, !PT ;  /* 0x0000ffff07097812 */ /* 0x000fe400078ec0ff */
[----:B------:R-:W-:Y:S02]  /*5270*/  SHF.R.U32.HI R10, RZ, 0x10, R15 ;  /* 0x00000010ff0a7819 */ /* 0x000fe4000001160f */
[----:B------:R-:W-:-:S02]  /*5280*/  LOP3.LUT R12, R15, 0xff, RZ, 0xc0, !PT ;  /* 0x000000ff0f0c7812 */ /* 0x000fc400078ec0ff */
[----:B------:R-:W-:Y:S02]  /*5290*/  SHF.R.U32.HI R7, RZ, 0x8, R2 ;  /* 0x00000008ff077819 */ /* 0x000fe40000011602 */
[----:B------:R-:W-:Y:S01]  /*52a0*/  ISETP.LE.U32.AND P6, PT, R9, UR13, PT ;  /* 0x0000000d09007c0c */ /* 0x000fe2000bfc3070 */
[----:B------:R-:W-:Y:S01]  /*52b0*/  IMAD.U32 R9, RZ, RZ, UR13 ;  /* 0x0000000dff097e24 */ /* 0x000fe2000f8e00ff */
[----:B------:R-:W-:Y:S01]  /*52c0*/  LOP3.LUT R2, R10, 0xff, RZ, 0xc0, !PT ;  /* 0x000000ff0a027812 */ /* 0x000fe200078ec0ff */
[----:B-1----:R-:W-:Y:S01]  /*52d0*/  FFMA.FTZ R8, R71, UR6, -R5 ;  /* 0x0000000647087c23 */ /* 0x002fe20008010805 */
[----:B------:R-:W-:Y:S01]  /*52e0*/  PRMT R12, R12, 0x5410, R7 ;  /* 0x000054100c0c7816 */ /* 0x000fe20000000007 */
[--C-:B------:R-:W-:Y:S02]  /*52f0*/  FFMA.FTZ R7, R72, UR6, -R5.reuse ;  /* 0x0000000648077c23 */ /* 0x100fe40008010805 */
[----:B------:R1:W2:Y:S08]  /*5300*/  MUFU.EX2 R60, R8 ;  /* 0x00000008003c7308 */ /* 0x0002b00000000800 */
[----:B------:R-:W-:Y:S01]  /*5310*/  MUFU.EX2 R239, R7 ;  /* 0x0000000700ef7308 */ /* 0x000fe20000000800 */
[----:B-1----:R-:W-:-:S07]  /*5320*/  FFMA.FTZ R8, R70, UR6, -R5 ;  /* 0x0000000646087c23 */ /* 0x002fce0008010805 */
[----:B------:R1:W3:Y:S02]  /*5330*/  MUFU.EX2 R240, R8 ;  /* 0x0000000800f07308 */ /* 0x0002e40000000800 */
[----:B-1----:R-:W-:Y:S01]  /*5340*/  PRMT R8, R2, 0x5410, R11 ;  /* 0x0000541002087816 */ /* 0x002fe2000000000b */
[--C-:B------:R-:W-:Y:S01]  /*5350*/  FFMA.FTZ R11, R68, UR6, -R6.reuse ;  /* 0x00000006440b7c23 */ /* 0x100fe20008010806 */
[----:B------:R-:W-:Y:S01]  /*5360*/  LEA R2, R9, UR13, 0x10 ;  /* 0x0000000d09027c11 */ /* 0x000fe2000f8e80ff */
[----:B------:R-:W-:Y:S01]  /*5370*/  FFMA.FTZ R9, R73, UR6, -R6 ;  /* 0x0000000649097c23 */ /* 0x000fe20008010806 */
[--C-:B------:R-:W-:Y:S01]  /*5380*/  FFMA.FTZ R6, R59, UR6, -R5.reuse ;  /* 0x000000063b067c23 */ /* 0x100fe20008010805 */
[----:B------:R-:W-:Y:S01]  /*5390*/  FFMA.FTZ R5, R55, UR6, -R5 ;  /* 0x0000000637057c23 */ /* 0x000fe20008010805 */
[----:B------:R-:W-:Y:S01]  /*53a0*/  MUFU.EX2 R231, R11 ;  /* 0x0000000b00e77308 */ /* 0x000fe20000000800 */
[--C-:B------:R-:W-:Y:S02]  /*53b0*/  HSET2.LE.AND R15, R24, R2.reuse, PT ;  /* 0x00000002180f7233 */ /* 0x100fe40003803000 */
[----:B------:R-:W-:-:S02]  /*53c0*/  HSET2.LE.AND R24, R17, R2, PT ;  /* 0x0000000211187233 */ /* 0x000fc40003803000 */
[--C-:B------:R-:W-:Y:S02]  /*53d0*/  HSET2.LE.AND R17, R12, R2.reuse, PT ;  /* 0x000000020c117233 */ /* 0x100fe40003803000 */
[--C-:B------:R-:W-:Y:S01]  /*53e0*/  HSET2.LE.AND R13, R36, R2.reuse, PT ;  /* 0x00000002240d7233 */ /* 0x100fe20003803000 */
[----:B------:R2:W-:Y:S01]  /*53f0*/  MUFU.EX2 R238, R6 ;  /* 0x0000000600ee7308 */ /* 0x0005e20000000800 */
[--C-:B------:R-:W-:Y:S02]  /*5400*/  HSET2.LE.AND R14, R35, R2.reuse, PT ;  /* 0x00000002230e7233 */ /* 0x100fe40003803000 */
[--C-:B------:R-:W-:Y:S02]  /*5410*/  HSET2.LE.AND R22, R33, R2.reuse, PT ;  /* 0x0000000221167233 */ /* 0x100fe40003803000 */
[--C-:B------:R-:W-:Y:S02]  /*5420*/  HSET2.LE.AND R23, R32, R2.reuse, PT ;  /* 0x0000000220177233 */ /* 0x100fe40003803000 */
[--C-:B------:R-:W-:Y:S01]  /*5430*/  HSET2.LE.AND R29, R29, R2.reuse, PT ;  /* 0x000000021d1d7233 */ /* 0x100fe20003803000 */
[----:B------:R-:W1:Y:S01]  /*5440*/  MUFU.EX2 R241, R5 ;  /* 0x0000000500f17308 */ /* 0x000e620000000800 */
[--C-:B------:R-:W-:Y:S01]  /*5450*/  HSET2.LE.AND R30, R30, R2.reuse, PT ;  /* 0x000000021e1e7233 */ /* 0x100fe20003803000 */
[----:B------:R-:W4:Y:S01]  /*5460*/  LDSM.16.MT88.4 R32, [R197+0xb000] ;  /* 0x00b00000c520783b */ /* 0x000f220000004200 */
[----:B------:R-:W-:-:S02]  /*5470*/  HSET2.LE.AND R7, R26, R2, PT ;  /* 0x000000021a077233 */ /* 0x000fc40003803000 */
[--C-:B------:R-:W-:Y:S02]  /*5480*/  HSET2.LE.AND R10, R25, R2.reuse, PT ;  /* 0x00000002190a7233 */ /* 0x100fe40003803000 */
[--C-:B------:R-:W-:Y:S01]  /*5490*/  HSET2.LE.AND R21, R21, R2.reuse, PT ;  /* 0x0000000215157233 */ /* 0x100fe20003803000 */
[----:B------:R5:W4:Y:S01]  /*54a0*/  MUFU.EX2 R237, R9 ;  /* 0x0000000900ed7308 */ /* 0x000b220000000800 */
[--C-:B------:R-:W-:Y:S02]  /*54b0*/  HSET2.LE.AND R16, R16, R2.reuse, PT ;  /* 0x0000000210107233 */ /* 0x100fe40003803000 */
[--C-:B------:R-:W-:Y:S02]  /*54c0*/  HSET2.LE.AND R19, R19, R2.reuse, PT ;  /* 0x0000000213137233 */ /* 0x100fe40003803000 */
[--C-:B------:R-:W-:Y:S02]  /*54d0*/  HSET2.LE.AND R18, R18, R2.reuse, PT ;  /* 0x0000000212127233 */ /* 0x100fe40003803000 */
[----:B------:R-:W-:-:S02]  /*54e0*/  HSET2.LE.AND R12, R8, R2, PT ;  /* 0x00000002080c7233 */ /* 0x000fc40003803000 */
[----:B--2---:R-:W-:Y:S02]  /*54f0*/  F2FP.BF16.F32.PACK_AB R6, R60, R31 ;  /* 0x0000001f3c06723e */ /* 0x004fe400000010ff */
[----:B---3--:R-:W-:Y:S02]  /*5500*/  F2FP.BF16.F32.PACK_AB R2, R239, R240 ;  /* 0x000000f0ef02723e */ /* 0x008fe400000010ff */
[C---:B------:R-:W-:Y:S02]  /*5510*/  PRMT R219, R6.reuse, 0x7632, R219 ;  /* 0x0000763206db7816 */ /* 0x040fe400000000db */
[----:B------:R-:W-:Y:S02]  /*5520*/  PRMT R218, R6, 0x7610, R218 ;  /* 0x0000761006da7816 */ /* 0x000fe400000000da */
[C---:B------:R-:W-:Y:S01]  /*5530*/  PRMT R215, R2.reuse, 0x7610, R215 ;  /* 0x0000761002d77816 */ /* 0x040fe200000000d7 */
[----:B------:R-:W-:Y:S01]  /*5540*/  @!P1 HFMA2.BF16_V2 R81, -RZ.H0_H0, RZ.H0_H0, -R219.H0_H0 ;  /* 0x200000ffff519231 */ /* 0x000fe200003409db */
[----:B------:R-:W-:Y:S01]  /*5550*/  PRMT R214, R2, 0x7632, R214 ;  /* 0x0000763202d67816 */ /* 0x000fe200000000d6 */
[----:B------:R-:W-:Y:S01]  /*5560*/  @!P4 HFMA2.BF16_V2 R83, -RZ.H0_H0, RZ.H0_H0, -R218.H0_H0 ;  /* 0x200000ffff53c231 */ /* 0x000fe200003409da */
[----:B-1----:R-:W-:-:S02]  /*5570*/  F2FP.BF16.F32.PACK_AB R2, R241, R238 ;  /* 0x000000eef102723e */ /* 0x002fc400000010ff */
[----:B------:R-:W-:Y:S02]  /*5580*/  F2FP.BF16.F32.PACK_AB R6, R105, R106 ;  /* 0x0000006a6906723e */ /* 0x000fe400000010ff */
[----:B------:R-:W-:Y:S02]  /*5590*/  F2FP.BF16.F32.PACK_AB R0, R236, R231 ;  /* 0x000000e7ec00723e */ /* 0x000fe400000010ff */
[C---:B------:R-:W-:Y:S02]  /*55a0*/  PRMT R187, R2.reuse, 0x7610, R187 ;  /* 0x0000761002bb7816 */ /* 0x040fe400000000bb */
[----:B------:R-:W-:Y:S02]  /*55b0*/  PRMT R186, R2, 0x7632, R186 ;  /* 0x0000763202ba7816 */ /* 0x000fe400000000ba */
[C---:B------:R-:W-:Y:S02]  /*55c0*/  PRMT R28, R6.reuse, 0x7610, R28 ;  /* 0x00007610061c7816 */ /* 0x040fe4000000001c */
[----:B------:R-:W-:-:S02]  /*55d0*/  PRMT R27, R6, 0x7632, R27 ;  /* 0x00007632061b7816 */ /* 0x000fc4000000001b */
[----:B------:R-:W-:Y:S02]  /*55e0*/  F2FP.BF16.F32.PACK_AB R2, R95, R104 ;  /* 0x000000685f02723e */ /* 0x000fe400000010ff */
[C---:B------:R-:W-:Y:S02]  /*55f0*/  PRMT R175, R0.reuse, 0x7610, R175 ;  /* 0x0000761000af7816 */ /* 0x040fe400000000af */
[----:B------:R-:W-:Y:S02]  /*5600*/  PRMT R174, R0, 0x7632, R174 ;  /* 0x0000763200ae7816 */ /* 0x000fe400000000ae */
[----:B------:R-:W-:Y:S02]  /*5610*/  PRMT R0, R28, 0x5410, R27 ;  /* 0x000054101c007816 */ /* 0x000fe4000000001b */
[C---:B------:R-:W-:Y:S02]  /*5620*/  PRMT R26, R2.reuse, 0x7610, R26 ;  /* 0x00007610021a7816 */ /* 0x040fe4000000001a */
[----:B------:R-:W-:-:S02]  /*5630*/  PRMT R25, R2, 0x7632, R25 ;  /* 0x0000763202197816 */ /* 0x000fc40000000019 */
[----:B------:R-:W-:Y:S02]  /*5640*/  LOP3.LUT R8, R7, R0, RZ, 0xc0, !PT ;  /* 0x0000000007087212 */ /* 0x000fe400078ec0ff */
[----:B------:R-:W-:Y:S02]  /*5650*/  PRMT R0, R26, 0x5410, R25 ;  /* 0x000054101a007816 */ /* 0x000fe40000000019 */
[----:B------:R-:W-:Y:S02]  /*5660*/  F2FP.BF16.F32.PACK_AB R2, R94, R108 ;  /* 0x0000006c5e02723e */ /* 0x000fe400000010ff */
[----:B-----5:R-:W-:Y:S02]  /*5670*/  LOP3.LUT R9, R10, R0, RZ, 0xc0, !PT ;  /* 0x000000000a097212 */ /* 0x020fe400078ec0ff */
[----:B------:R-:W-:Y:S02]  /*5680*/  PRMT R0, R185, 0x5410, R184 ;  /* 0x00005410b9007816 */ /* 0x000fe400000000b8 */
[----:B------:R-:W-:-:S02]  /*5690*/  PRMT R183, R2, 0x7610, R183 ;  /* 0x0000761002b77816 */ /* 0x000fc400000000b7 */
[----:B------:R-:W-:Y:S02]  /*56a0*/  PRMT R182, R2, 0x7632, R182 ;  /* 0x0000763202b67816 */ /* 0x000fe400000000b6 */
[----:B------:R-:W-:Y:S02]  /*56b0*/  LOP3.LUT R10, R13, R0, RZ, 0xc0, !PT ;  /* 0x000000000d0a7212 */ /* 0x000fe400078ec0ff */
[----:B------:R-:W-:Y:S02]  /*56c0*/  PRMT R0, R183, 0x5410, R182 ;  /* 0x00005410b7007816 */ /* 0x000fe400000000b6 */
[----:B------:R-:W-:Y:S02]  /*56d0*/  F2FP.BF16.F32.PACK_AB R5, R79, R62 ;  /* 0x0000003e4f05723e */ /* 0x000fe400000010ff */
[----:B------:R-:W-:Y:S02]  /*56e0*/  LOP3.LUT R11, R14, R0, RZ, 0xc0, !PT ;  /* 0x000000000e0b7212 */ /* 0x000fe400078ec0ff */
[----:B------:R-:W-:-:S02]  /*56f0*/  PRMT R0, R181, 0x5410, R180 ;  /* 0x00005410b5007816 */ /* 0x000fc400000000b4 */
[C---:B------:R-:W-:Y:S02]  /*5700*/  PRMT R229, R5.reuse, 0x7610, R229 ;  /* 0x0000761005e57816 */ /* 0x040fe400000000e5 */
[----:B------:R-:W-:Y:S01]  /*5710*/  PRMT R228, R5, 0x7632, R228 ;  /* 0x0000763205e47816 */ /* 0x000fe200000000e4 */
[C---:B------:R-:W-:Y:S01]  /*5720*/  HMMA.16816.F32.BF16 R152, R8.reuse, R148, RZ ;  /* 0x000000940898723c */ /* 0x040fe200000418ff */
[----:B------:R-:W-:Y:S01]  /*5730*/  LOP3.LUT R128, R15, R0, RZ, 0xc0, !PT ;  /* 0x000000000f807212 */ /* 0x000fe200078ec0ff */
[----:B------:R-:W-:Y:S01]  /*5740*/  @!P2 HFMA2.BF16_V2 R80, -RZ.H0_H0, RZ.H0_H0, -R229.H0_H0 ;  /* 0x200000ffff50a231 */ /* 0x000fe200003409e5 */
[----:B------:R-:W-:Y:S01]  /*5750*/  PRMT R0, R229, 0x5410, R228 ;  /* 0x00005410e5007816 */ /* 0x000fe200000000e4 */
[----:B------:R-:W-:Y:S01]  /*5760*/  @!P6 HFMA2.BF16_V2 R3, -RZ.H0_H0, RZ.H0_H0, -R228.H0_H0 ;  /* 0x200000ffff03e231 */ /* 0x000fe200003409e4 */
[----:B----4-:R-:W-:Y:S01]  /*5770*/  F2FP.BF16.F32.PACK_AB R4, R237, R246 ;  /* 0x000000f6ed04723e */ /* 0x010fe200000010ff */
[----:B------:R-:W-:Y:S01]  /*5780*/  HMMA.16816.F32.BF16 R68, R8, R32, RZ ;  /* 0x000000200844723c */ /* 0x000fe200000418ff */
[----:B------:R-:W-:-:S02]  /*5790*/  LOP3.LUT R6, R16, R0, RZ, 0xc0, !PT ;  /* 0x0000000010067212 */ /* 0x000fc400078ec0ff */
[----:B------:R-:W-:Y:S02]  /*57a0*/  PRMT R0, R218, 0x5410, R219 ;  /* 0x00005410da007816 */ /* 0x000fe400000000db */
[C---:B------:R-:W-:Y:S01]  /*57b0*/  PRMT R179, R4.reuse, 0x7610, R179 ;  /* 0x0000761004b37816 */ /* 0x040fe200000000b3 */
[C---:B------:R-:W-:Y:S01]  /*57c0*/  HMMA.16816.F32.BF16 R144, R8.reuse, R232, RZ ;  /* 0x000000e80890723c */ /* 0x040fe200000418ff */
[----:B------:R-:W-:Y:S02]  /*57d0*/  PRMT R178, R4, 0x7632, R178 ;  /* 0x0000763204b27816 */ /* 0x000fe400000000b2 */
[----:B------:R-:W-:Y:S02]  /*57e0*/  F2FP.BF16.F32.PACK_AB R2, R247, R250 ;  /* 0x000000faf702723e */ /* 0x000fe400000010ff */
[----:B------:R-:W-:Y:S01]  /*57f0*/  LOP3.LUT R7, R19, R0, RZ, 0xc0, !PT ;  /* 0x0000000013077212 */ /* 0x000fe200078ec0ff */
[----:B------:R-:W-:Y:S01]  /*5800*/  HMMA.16816.F32.BF16 R52, R8, R220, RZ ;  /* 0x000000dc0834723c */ /* 0x000fe200000418ff */
[----:B------:R-:W-:-:S02]  /*5810*/  PRMT R0, R179, 0x5410, R178 ;  /* 0x00005410b3007816 */ /* 0x000fc400000000b2 */
[C---:B------:R-:W-:Y:S02]  /*5820*/  PRMT R177, R2.reuse, 0x7610, R177 ;  /* 0x0000761002b17816 */ /* 0x040fe400000000b1 */
[----:B------:R-:W-:Y:S02]  /*5830*/  PRMT R176, R2, 0x7632, R176 ;  /* 0x0000763202b07816 */ /* 0x000fe400000000b0 */
[----:B------:R-:W-:Y:S02]  /*5840*/  LOP3.LUT R129, R21, R0, RZ, 0xc0, !PT ;  /* 0x0000000015817212 */ /* 0x000fe400078ec0ff */
[----:B------:R-:W-:Y:S02]  /*5850*/  PRMT R0, R177, 0x5410, R176 ;  /* 0x00005410b1007816 */ /* 0x000fe400000000b0 */
[----:B------:R-:W-:Y:S02]  /*5860*/  F2FP.BF16.F32.PACK_AB R5, R244, R245 ;  /* 0x000000f5f405723e */ /* 0x000fe400000010ff */
[----:B------:R-:W-:-:S02]  /*5870*/  LOP3.LUT R130, R22, R0, RZ, 0xc0, !PT ;  /* 0x0000000016827212 */ /* 0x000fc400078ec0ff */
[----:B------:R-:W-:Y:S02]  /*5880*/  PRMT R0, R175, 0x5410, R174 ;  /* 0x00005410af007816 */ /* 0x000fe400000000ae */
[C---:B------:R-:W-:Y:S02]  /*5890*/  PRMT R217, R5.reuse, 0x7610, R217 ;  /* 0x0000761005d97816 */ /* 0x040fe400000000d9 */
[----:B------:R-:W-:Y:S02]  /*58a0*/  PRMT R216, R5, 0x7632, R216 ;  /* 0x0000763205d87816 */ /* 0x000fe400000000d8 */
[----:B------:R-:W-:Y:S01]  /*58b0*/  LOP3.LUT R131, R23, R0, RZ, 0xc0, !PT ;  /* 0x0000000017837212 */ /* 0x000fe200078ec0ff */
[----:B------:R-:W-:Y:S01]  /*58c0*/  @!P3 HFMA2.BF16_V2 R84, -RZ.H0_H0, RZ.H0_H0, -R217.H0_H0 ;  /* 0x200000ffff54b231 */ /* 0x000fe200003409d9 */
[----:B------:R-:W-:Y:S01]  /*58d0*/  PRMT R0, R217, 0x5410, R216 ;  /* 0x00005410d9007816 */ /* 0x000fe200000000d8 */
[----:B------:R-:W-:Y:S01]  /*58e0*/  LDSM.16.MT88.4 R20, [R202+0xb000] ;  /* 0x00b00000ca14783b */ /* 0x000fe20000004200 */
[----:B------:R-:W-:-:S02]  /*58f0*/  F2FP.BF16.F32.PACK_AB R5, R242, R243 ;  /* 0x000000f3f205723e */ /* 0x000fc400000010ff */
[----:B------:R-:W-:Y:S01]  /*5900*/  LOP3.LUT R124, R18, R0, RZ, 0xc0, !PT ;  /* 0x00000000127c7212 */ /* 0x000fe200078ec0ff */
[C---:B------:R-:W-:Y:S01]  /*5910*/  HMMA.16816.F32.BF16 R152, R128.reuse, R224, R152 ;  /* 0x000000e08098723c */ /* 0x040fe20000041898 */
[----:B------:R-:W-:Y:S02]  /*5920*/  PRMT R0, R215, 0x5410, R214 ;  /* 0x00005410d7007816 */ /* 0x000fe400000000d6 */
[C---:B------:R-:W-:Y:S02]  /*5930*/  PRMT R213, R5.reuse, 0x7610, R213 ;  /* 0x0000761005d57816 */ /* 0x040fe400000000d5 */
[----:B------:R-:W-:Y:S01]  /*5940*/  PRMT R211, R5, 0x7632, R211 ;  /* 0x0000763205d37816 */ /* 0x000fe200000000d3 */
[C---:B------:R-:W-:Y:S01]  /*5950*/  HMMA.16816.F32.BF16 R144, R128.reuse, R140, R144 ;  /* 0x0000008c8090723c */ /* 0x040fe20000041890 */
[----:B------:R-:W-:Y:S01]  /*5960*/  LOP3.LUT R125, R24, R0, RZ, 0xc0, !PT ;  /* 0x00000000187d7212 */ /* 0x000fe200078ec0ff */
[----:B------:R-:W-:Y:S01]  /*5970*/  @!P5 HFMA2.BF16_V2 R89, -RZ.H0_H0, RZ.H0_H0, -R213.H0_H0 ;  /* 0x200000ffff59d231 */ /* 0x000fe200003409d5 */
[----:B------:R-:W-:Y:S01]  /*5980*/  PRMT R0, R213, 0x5410, R211 ;  /* 0x00005410d5007816 */ /* 0x000fe200000000d3 */
[----:B------:R-:W-:Y:S01]  /*5990*/  FADD.FTZ R24, R78, R61 ;  /* 0x0000003d4e187221 */ /* 0x000fe20000010000 */
[----:B------:R-:W-:Y:S01]  /*59a0*/  LOP3.LUT R2, R37, 0xffff, RZ, 0xc0, !PT ;  /* 0x0000ffff25027812 */ /* 0x000fe200078ec0ff */
[----:B------:R-:W-:Y:S01]  /*59b0*/  HMMA.16816.F32.BF16 R52, R128, R64, R52 ;  /* 0x000000408034723c */ /* 0x000fe20000041834 */
[----:B------:R-:W-:Y:S01]  /*59c0*/  LOP3.LUT R126, R29, R0, RZ, 0xc0, !PT ;  /* 0x000000001d7e7212 */ /* 0x000fe200078ec0ff */
[----:B------:R-:W-:Y:S01]  /*59d0*/  FADD.FTZ R29, R93, R92 ;  /* 0x0000005c5d1d7221 */ /* 0x000fe20000010000 */
[----:B------:R-:W-:-:S02]  /*59e0*/  SHF.R.U32.HI R2, RZ, 0x8, R2 ;  /* 0x00000008ff027819 */ /* 0x000fc40000011602 */
[----:B------:R-:W-:Y:S01]  /*59f0*/  PRMT R0, R187, 0x5410, R186 ;  /* 0x00005410bb007816 */ /* 0x000fe200000000ba */
[----:B------:R-:W-:Y:S01]  /*5a00*/  FADD.FTZ R29, R62, R29 ;  /* 0x0000001d3e1d7221 */ /* 0x000fe20000010000 */
[----:B------:R-:W-:Y:S02]  /*5a10*/  LOP3.LUT R2, R2, 0xffff, RZ, 0xc0, !PT ;  /* 0x0000ffff02027812 */ /* 0x000fe400078ec0ff */
[----:B------:R-:W-:Y:S01]  /*5a20*/  LOP3.LUT R127, R30, R0, RZ, 0xc0, !PT ;  /* 0x000000001e7f7212 */ /* 0x000fe200078ec0ff */
[----:B------:R-:W-:Y:S01]  /*5a30*/  FADD.FTZ R30, R104, R95 ;  /* 0x0000005f681e7221 */ /* 0x000fe20000010000 */
[----:B------:R-:W-:Y:S02]  /*5a40*/  SHF.R.U32.HI R0, RZ, 0x10, R37 ;  /* 0x00000010ff007819 */ /* 0x000fe40000011625 */
[----:B------:R-:W-:Y:S01]  /*5a50*/  @!P2 PRMT R229, R80, 0x5410, RZ ;  /* 0x0000541050e5a816 */ /* 0x000fe200000000ff */
[----:B------:R-:W-:Y:S01]  /*5a60*/  FADD.FTZ R30, R108, R30 ;  /* 0x0000001e6c1e7221 */ /* 0x000fe20000010000 */
[----:B------:R-:W-:-:S02]  /*5a70*/  ISETP.LE.U32.AND P2, PT, R2, UR13, PT ;  /* 0x0000000d02007c0c */ /* 0x000fc4000bf43070 */
[----:B------:R-:W-:Y:S02]  /*5a80*/  LOP3.LUT R0, R0, 0xff, RZ, 0xc0, !PT ;  /* 0x000000ff00007812 */ /* 0x000fe400078ec0ff */
[----:B------:R-:W-:Y:S01]  /*5a90*/  @!P6 PRMT R228, R3, 0x5410, RZ ;  /* 0x0000541003e4e816 */ /* 0x000fe200000000ff */
[----:B------:R-:W-:Y:S01]  /*5aa0*/  FADD.FTZ R3, R106, R105 ;  /* 0x000000696a037221 */ /* 0x000fe20000010000 */
[----:B------:R-:W-:Y:S02]  /*5ab0*/  ISETP.LE.U32.AND P6, PT, R0, UR13, PT ;  /* 0x0000000d00007c0c */ /* 0x000fe4000bfc3070 */
[----:B------:R-:W-:Y:S01]  /*5ac0*/  SHF.R.U32.HI R0, RZ, 0x18, R37 ;  /* 0x00000018ff007819 */ /* 0x000fe20000011625 */
[----:B------:R-:W-:Y:S01]  /*5ad0*/  FADD.FTZ R3, R109, R3 ;  /* 0x000000036d037221 */ /* 0x000fe20000010000 */
[----:B------:R-:W-:Y:S02]  /*5ae0*/  @!P4 PRMT R218, R83, 0x5410, RZ ;  /* 0x0000541053dac816 */ /* 0x000fe400000000ff */
[----:B------:R-:W-:Y:S01]  /*5af0*/  ISETP.LE.U32.AND P4, PT, R0, UR13, PT ;  /* 0x0000000d00007c0c */ /* 0x000fe2000bf83070 */
[----:B------:R-:W-:Y:S01]  /*5b00*/  @!P2 HFMA2.BF16_V2 R85, -RZ.H0_H0, RZ.H0_H0, -R216.H0_H0 ;  /* 0x200000ffff55a231 */ /* 0x000fe200003409d8 */
[----:B------:R-:W-:-:S02]  /*5b10*/  SHF.R.U32.HI R0, RZ, 0x8, R82 ;  /* 0x00000008ff007819 */ /* 0x000fc40000011652 */
[----:B------:R-:W-:Y:S02]  /*5b20*/  LOP3.LUT R2, R46, 0xff, RZ, 0xc0, !PT ;  /* 0x000000ff2e027812 */ /* 0x000fe400078ec0ff */
[----:B------:R-:W-:Y:S01]  /*5b30*/  LOP3.LUT R0, R0, 0xffff, RZ, 0xc0, !PT ;  /* 0x0000ffff00007812 */ /* 0x000fe200078ec0ff */
[----:B------:R-:W-:Y:S01]  /*5b40*/  @!P6 HFMA2.BF16_V2 R87, -RZ.H0_H0, RZ.H0_H0, -R215.H0_H0 ;  /* 0x200000ffff57e231 */ /* 0x000fe200003409d7 */
[----:B------:R-:W-:Y:S02]  /*5b50*/  @!P2 PRMT R216, R85, 0x5410, RZ ;  /* 0x0000541055d8a816 */ /* 0x000fe400000000ff */
[----:B------:R-:W-:Y:S02]  /*5b60*/  ISETP.LE.U32.AND P2, PT, R0, UR13, PT ;  /* 0x0000000d00007c0c */ /* 0x000fe4000bf43070 */
[----:B------:R-:W-:Y:S01]  /*5b70*/  LOP3.LUT R0, R86, 0xff, RZ, 0xc0, !PT ;  /* 0x000000ff56007812 */ /* 0x000fe200078ec0ff */
[----:B------:R-:W-:Y:S01]  /*5b80*/  @!P4 HFMA2.BF16_V2 R88, -RZ.H0_H0, RZ.H0_H0, -R214.H0_H0 ;  /* 0x200000ffff58c231 */ /* 0x000fe200003409d6 */
[----:B------:R-:W-:-:S02]  /*5b90*/  @!P6 PRMT R215, R87, 0x5410, RZ ;  /* 0x0000541057d7e816 */ /* 0x000fc400000000ff */
[----:B------:R-:W-:Y:S02]  /*5ba0*/  ISETP.LE.U32.AND P6, PT, R0, UR13, PT ;  /* 0x0000000d00007c0c */ /* 0x000fe4000bfc3070 */
[----:B------:R-:W-:Y:S02]  /*5bb0*/  LOP3.LUT R0, R46, 0xffff, RZ, 0xc0, !PT ;  /* 0x0000ffff2e007812 */ /* 0x000fe400078ec0ff */
[----:B------:R-:W-:Y:S02]  /*5bc0*/  @!P4 PRMT R214, R88, 0x5410, RZ ;  /* 0x0000541058d6c816 */ /* 0x000fe400000000ff */
[----:B------:R-:W-:Y:S01]  /*5bd0*/  SHF.R.U32.HI R0, RZ, 0x8, R0 ;  /* 0x00000008ff007819 */ /* 0x000fe20000011600 */
[----:B------:R-:W-:Y:S01]  /*5be0*/  @!P2 HFMA2.BF16_V2 R90, -RZ.H0_H0, RZ.H0_H0, -R211.H0_H0 ;  /* 0x200000ffff5aa231 */ /* 0x000fe200003409d3 */
[----:B------:R-:W-:Y:S02]  /*5bf0*/  @!P5 PRMT R213, R89, 0x5410, RZ ;  /* 0x0000541059d5d816 */ /* 0x000fe400000000ff */
[----:B------:R-:W-:-:S02]  /*5c00*/  LOP3.LUT R0, R0, 0xffff, RZ, 0xc0, !PT ;  /* 0x0000ffff00007812 */ /* 0x000fc400078ec0ff */
[----:B------:R-:W-:Y:S01]  /*5c10*/  ISETP.LE.U32.AND P4, PT, R2, UR13, PT ;  /* 0x0000000d02007c0c */ /* 0x000fe2000bf83070 */
[----:B------:R-:W-:Y:S01]  /*5c20*/  @!P6 HFMA2.BF16_V2 R91, -RZ.H0_H0, RZ.H0_H0, -R187.H0_H0 ;  /* 0x200000ffff5be231 */ /* 0x000fe200003409bb */
[----:B------:R-:W-:Y:S02]  /*5c30*/  ISETP.LE.U32.AND P5, PT, R0, UR13, PT ;  /* 0x0000000d00007c0c */ /* 0x000fe4000bfa3070 */
[----:B------:R-:W-:Y:S02]  /*5c40*/  SHF.R.U32.HI R0, RZ, 0x18, R46 ;  /* 0x00000018ff007819 */ /* 0x000fe4000001162e */
[----:B------:R-:W-:Y:S02]  /*5c50*/  @!P6 PRMT R187, R91, 0x5410, RZ ;  /* 0x000054105bbbe816 */ /* 0x000fe400000000ff */
[----:B------:R-:W-:Y:S02]  /*5c60*/  ISETP.LE.U32.AND P6, PT, R0, UR13, PT ;  /* 0x0000000d00007c0c */ /* 0x000fe4000bfc3070 */
[----:B------:R-:W-:-:S02]  /*5c70*/  @!P1 PRMT R219, R81, 0x5410, RZ ;  /* 0x0000541051db9816 */ /* 0x000fc400000000ff */
[----:B------:R-:W-:Y:S01]  /*5c80*/  ISETP.LE.U32.AND P1, PT, R40, UR13, PT ;  /* 0x0000000d28007c0c */ /* 0x000fe2000bf23070 */
[----:B------:R-:W-:Y:S01]  /*5c90*/  @!P4 HFMA2.BF16_V2 R97, -RZ.H0_H0, RZ.H0_H0, -R28.H0_H0 ;  /* 0x200000ffff61c231 */ /* 0x000fe2000034091c */
[----:B------:R-:W-:Y:S01]  /*5ca0*/  SHF.R.U32.HI R0, RZ, 0x8, R99 ;  /* 0x00000008ff007819 */ /* 0x000fe20000011663 */
[----:B------:R-:W-:Y:S01]  /*5cb0*/  @!P5 HFMA2.BF16_V2 R100, -RZ.H0_H0, RZ.H0_H0, -R27.H0_H0 ;  /* 0x200000ffff64d231 */ /* 0x000fe2000034091b */
[----:B------:R-:W-:Y:S01]  /*5cc0*/  @!P3 PRMT R217, R84, 0x5410, RZ ;  /* 0x0000541054d9b816 */ /* 0x000fe200000000ff */
[----:B------:R-:W1:Y:S01]  /*5cd0*/  LDSM.16.MT88.4 R80, [R197+0xb800] ;  /* 0x00b80000c550783b */ /* 0x000e620000004200 */
[----:B------:R-:W-:Y:S01]  /*5ce0*/  LOP3.LUT R0, R0, 0xffff, RZ, 0xc0, !PT ;  /* 0x0000ffff00007812 */ /* 0x000fe200078ec0ff */
[----:B------:R-:W-:Y:S01]  /*5cf0*/  HMMA.16816.F32.BF16 R84, R8, R192, RZ ;  /* 0x000000c00854723c */ /* 0x000fe200000418ff */
[----:B------:R-:W-:Y:S01]  /*5d00*/  @!P4 PRMT R28, R97, 0x5410, RZ ;  /* 0x00005410611cc816 */ /* 0x000fe200000000ff */
[----:B------:R-:W-:Y:S01]  /*5d10*/  @!P6 HFMA2.BF16_V2 R107, -RZ.H0_H0, RZ.H0_H0, -R25.H0_H0 ;  /* 0x200000ffff6be231 */ /* 0x000fe20000340919 */
[----:B------:R-:W-:-:S02]  /*5d20*/  ISETP.LE.U32.AND P4, PT, R0, UR13, PT ;  /* 0x0000000d00007c0c */ /* 0x000fc4000bf83070 */
[----:B------:R-:W-:Y:S01]  /*5d30*/  ISETP.LE.U32.AND P3, PT, R43, UR13, PT ;  /* 0x0000000d2b007c0c */ /* 0x000fe2000bf63070 */
[----:B------:R-:W-:Y:S01]  /*5d40*/  @!P1 HFMA2.BF16_V2 R96, -RZ.H0_H0, RZ.H0_H0, -R186.H0_H0 ;  /* 0x200000ffff609231 */ /* 0x000fe200003409ba */
[----:B------:R-:W-:Y:S02]  /*5d50*/  LOP3.LUT R0, R122, 0xff, RZ, 0xc0, !PT ;  /* 0x000000ff7a007812 */ /* 0x000fe400078ec0ff */
[----:B------:R-:W-:Y:S02]  /*5d60*/  @!P6 PRMT R25, R107, 0x5410, RZ ;  /* 0x000054106b19e816 */ /* 0x000fe400000000ff */
[----:B------:R-:W-:Y:S02]  /*5d70*/  ISETP.LE.U32.AND P6, PT, R0, UR13, PT ;  /* 0x0000000d00007c0c */ /* 0x000fe4000bfc3070 */
[----:B------:R-:W-:Y:S02]  /*5d80*/  SHF.R.U32.HI R2, RZ, 0x10, R46 ;  /* 0x00000010ff027819 */ /* 0x000fe4000001162e */
[----:B------:R-:W-:Y:S01]  /*5d90*/  LOP3.LUT R0, R63, 0xffff, RZ, 0xc0, !PT ;  /* 0x0000ffff3f007812 */ /* 0x000fe200078ec0ff */
[----:B------:R-:W-:Y:S01]  /*5da0*/  @!P4 HFMA2.BF16_V2 R113, -RZ.H0_H0, RZ.H0_H0, -R184.H0_H0 ;  /* 0x200000ffff71c231 */ /* 0x000fe200003409b8 */
[----:B------:R-:W-:Y:S01]  /*5db0*/  @!P1 PRMT R186, R96, 0x5410, RZ ;  /* 0x0000541060ba9816 */ /* 0x000fe200000000ff */
[----:B------:R-:W-:Y:S01]  /*5dc0*/  @!P3 HFMA2.BF16_V2 R112, -RZ.H0_H0, RZ.H0_H0, -R185.H0_H0 ;  /* 0x200000ffff70b231 */ /* 0x000fe200003409b9 */
[----:B------:R-:W-:-:S02]  /*5dd0*/  ISETP.LE.U32.AND P1, PT, R98, UR13, PT ;  /* 0x0000000d62007c0c */ /* 0x000fc4000bf23070 */
[----:B------:R-:W-:Y:S01]  /*5de0*/  LOP3.LUT R2, R2, 0xff, RZ, 0xc0, !PT ;  /* 0x000000ff02027812 */ /* 0x000fe200078ec0ff */
[----:B------:R-:W-:Y:S01]  /*5df0*/  LDSM.16.MT88.4 R96, [R199+0xb800] ;  /* 0x00b80000c760783b */ /* 0x000fe20000004200 */
[----:B------:R-:W-:Y:S01]  /*5e00*/  SHF.R.U32.HI R0, RZ, 0x8, R0 ;  /* 0x00000008ff007819 */ /* 0x000fe20000011600 */
[----:B------:R-:W-:Y:S01]  /*5e10*/  @!P6 HFMA2.BF16_V2 R114, -RZ.H0_H0, RZ.H0_H0, -R183.H0_H0 ;  /* 0x200000ffff72e231 */ /* 0x000fe200003409b7 */
[----:B------:R-:W-:Y:S02]  /*5e20*/  @!P2 PRMT R211, R90, 0x5410, RZ ;  /* 0x000054105ad3a816 */ /* 0x000fe400000000ff */
[----:B------:R-:W-:Y:S02]  /*5e30*/  ISETP.LE.U32.AND P2, PT, R2, UR13, PT ;  /* 0x0000000d02007c0c */ /* 0x000fe4000bf43070 */
[----:B------:R-:W-:Y:S02]  /*5e40*/  LOP3.LUT R0, R0, 0xffff, RZ, 0xc0, !PT ;  /* 0x0000ffff00007812 */ /* 0x000fe400078ec0ff */
[----:B------:R-:W-:Y:S01]  /*5e50*/  LOP3.LUT R2, R63, 0xff, RZ, 0xc0, !PT ;  /* 0x000000ff3f027812 */ /* 0x000fe200078ec0ff */
[----:B------:R-:W-:Y:S01]  /*5e60*/  @!P1 HFMA2.BF16_V2 R115, -RZ.H0_H0, RZ.H0_H0, -R182.H0_H0 ;  /* 0x200000ffff739231 */ /* 0x000fe200003409b6 */
[----:B------:R-:W-:-:S02]  /*5e70*/  @!P4 PRMT R184, R113, 0x5410, RZ ;  /* 0x0000541071b8c816 */ /* 0x000fc400000000ff */
[----:B------:R-:W-:Y:S02]  /*5e80*/  @!P3 PRMT R185, R112, 0x5410, RZ ;  /* 0x0000541070b9b816 */ /* 0x000fe400000000ff */
[----:B------:R-:W-:Y:S01]  /*5e90*/  ISETP.LE.U32.AND P4, PT, R0, UR13, PT ;  /* 0x0000000d00007c0c */ /* 0x000fe2000bf83070 */
[----:B-1----:R-:W-:Y:S01]  /*5ea0*/  HMMA.16816.F32.BF16 R68, R128, R80, R68 ;  /* 0x000000508044723c */ /* 0x002fe20000041844 */
[----:B------:R-:W-:Y:S01]  /*5eb0*/  ISETP.LE.U32.AND P3, PT, R2, UR13, PT ;  /* 0x0000000d02007c0c */ /* 0x000fe2000bf63070 */
[----:B------:R-:W-:Y:S01]  /*5ec0*/  @!P2 HFMA2.BF16_V2 R101, -RZ.H0_H0, RZ.H0_H0, -R26.H0_H0 ;  /* 0x200000ffff65a231 */ /* 0x000fe2000034091a */
[--C-:B------:R-:W-:Y:S02]  /*5ed0*/  SHF.R.U32.HI R0, RZ, 0x18, R63.reuse ;  /* 0x00000018ff007819 */ /* 0x100fe4000001163f */
[----:B------:R-:W-:Y:S02]  /*5ee0*/  SHF.R.U32.HI R2, RZ, 0x10, R63 ;  /* 0x00000010ff027819 */ /* 0x000fe4000001163f */
[----:B------:R-:W-:-:S02]  /*5ef0*/  @!P6 PRMT R183, R114, 0x5410, RZ ;  /* 0x0000541072b7e816 */ /* 0x000fc400000000ff */
[----:B------:R-:W-:Y:S02]  /*5f00*/  ISETP.LE.U32.AND P6, PT, R0, UR13, PT ;  /* 0x0000000d00007c0c */ /* 0x000fe4000bfc3070 */
[----:B------:R-:W-:Y:S01]  /*5f10*/  LOP3.LUT R0, R2, 0xff, RZ, 0xc0, !PT ;  /* 0x000000ff02007812 */ /* 0x000fe200078ec0ff */
[----:B------:R-:W-:Y:S01]  /*5f20*/  @!P4 HFMA2.BF16_V2 R118, -RZ.H0_H0, RZ.H0_H0, -R180.H0_H0 ;  /* 0x200000ffff76c231 */ /* 0x000fe200003409b4 */
[----:B------:R-:W-:Y:S01]  /*5f30*/  @!P1 PRMT R182, R115, 0x5410, RZ ;  /* 0x0000541073b69816 */ /* 0x000fe200000000ff */
[----:B------:R-:W-:Y:S01]  /*5f40*/  @!P3 HFMA2.BF16_V2 R117, -RZ.H0_H0, RZ.H0_H0, -R181.H0_H0 ;  /* 0x200000ffff75b231 */ /* 0x000fe200003409b5 */
[----:B------:R-:W-:Y:S01]  /*5f50*/  ISETP.LE.U32.AND P1, PT, R0, UR13, PT ;  /* 0x0000000d00007c0c */ /* 0x000fe2000bf23070 */
[----:B------:R-:W-:Y:S01]  /*5f60*/  LDSM.16.MT88.4 R112, [R202+0xb800] ;  /* 0x00b80000ca70783b */ /* 0x000fe20000004200 */
[----:B------:R-:W-:Y:S02]  /*5f70*/  LOP3.LUT R4, R17, R39, RZ, 0xc0, !PT ;  /* 0x0000002711047212 */ /* 0x000fe400078ec0ff */
[----:B------:R-:W-:Y:S01]  /*5f80*/  LOP3.LUT R0, R119, 0xff, RZ, 0xc0, !PT ;  /* 0x000000ff77007812 */ /* 0x000fe200078ec0ff */
[----:B------:R-:W1:Y:S01]  /*5f90*/  LDSM.16.MT88.4 R16, [R201+0xb000] ;  /* 0x00b00000c910783b */ /* 0x000e620000004200 */
[----:B------:R-:W-:Y:S01]  /*5fa0*/  LOP3.LUT R5, R12, R38, RZ, 0xc0, !PT ;  /* 0x000000260c057212 */ /* 0x000fe200078ec0ff */
[----:B------:R-:W-:Y:S01]  /*5fb0*/  @!P6 HFMA2.BF16_V2 R159, -RZ.H0_H0, RZ.H0_H0, -R178.H0_H0 ;  /* 0x200000ffff9fe231 */ /* 0x000fe200003409b2 */
[----:B------:R-:W-:Y:S01]  /*5fc0*/  SHF.R.U32.HI R2, RZ, 0x8, R121 ;  /* 0x00000008ff027819 */ /* 0x000fe20000011679 */
[----:B------:R-:W2:Y:S01]  /*5fd0*/  LDSM.16.MT88.4 R12, [R201+0xb800] ;  /* 0x00b80000c90c783b */ /* 0x000ea20000004200 */
[----:B------:R-:W-:Y:S01]  /*5fe0*/  @!P3 PRMT R181, R117, 0x5410, RZ ;  /* 0x0000541075b5b816 */ /* 0x000fe200000000ff */
[----:B------:R-:W-:Y:S01]  /*5ff0*/  HMMA.16816.F32.BF16 R36, R8, R188, RZ ;  /* 0x000000bc0824723c */ /* 0x000fe200000418ff */
[----:B------:R-:W-:Y:S01]  /*6000*/  ISETP.LE.U32.AND P3, PT, R0, UR13, PT ;  /* 0x0000000d00007c0c */ /* 0x000fe2000bf63070 */
[----:B------:R-:W-:Y:S01]  /*6010*/  @!P1 HFMA2.BF16_V2 R120, -RZ.H0_H0, RZ.H0_H0, -R179.H0_H0 ;  /* 0x200000ffff789231 */ /* 0x000fe200003409b3 */
[----:B------:R-:W-:-:S02]  /*6020*/  LOP3.LUT R0, R2, 0xffff, RZ, 0xc0, !PT ;  /* 0x0000ffff02007812 */ /* 0x000fc400078ec0ff */
[----:B------:R-:W-:Y:S01]  /*6030*/  @!P5 PRMT R27, R100, 0x5410, RZ ;  /* 0x00005410641bd816 */ /* 0x000fe200000000ff */
[C---:B------:R-:W-:Y:S01]  /*6040*/  HMMA.16816.F32.BF16 R104, R4.reuse, R20, RZ ;  /* 0x000000140468723c */ /* 0x040fe200000418ff */
[----:B------:R-:W-:Y:S02]  /*6050*/  @!P2 PRMT R26, R101, 0x5410, RZ ;  /* 0x00005410651aa816 */ /* 0x000fe400000000ff */
[----:B------:R-:W-:Y:S02]  /*6060*/  ISETP.LE.U32.AND P5, PT, R103, UR13, PT ;  /* 0x0000000d67007c0c */ /* 0x000fe4000bfa3070 */
[----:B------:R-:W-:Y:S01]  /*6070*/  ISETP.LE.U32.AND P2, PT, R102, UR13, PT ;  /* 0x0000000d66007c0c */ /* 0x000fe2000bf43070 */
[----:B------:R-:W-:Y:S01]  /*6080*/  HMMA.16816.F32.BF16 R168, R4, R148, RZ ;  /* 0x0000009404a8723c */ /* 0x000fe200000418ff */
[----:B------:R-:W-:Y:S01]  /*6090*/  @!P4 PRMT R180, R118, 0x5410, RZ ;  /* 0x0000541076b4c816 */ /* 0x000fe200000000ff */
[----:B------:R-:W-:Y:S01]  /*60a0*/  @!P3 HFMA2.BF16_V2 R156, -RZ.H0_H0, RZ.H0_H0, -R175.H0_H0 ;  /* 0x200000ffff9cb231 */ /* 0x000fe200003409af */
[----:B------:R-:W-:-:S02]  /*60b0*/  ISETP.LE.U32.AND P4, PT, R0, UR13, PT ;  /* 0x0000000d00007c0c */ /* 0x000fc4000bf83070 */
[----:B------:R-:W-:Y:S01]  /*60c0*/  @!P1 PRMT R179, R120, 0x5410, RZ ;  /* 0x0000541078b39816 */ /* 0x000fe200000000ff */
[----:B------:R-:W-:Y:S01]  /*60d0*/  HMMA.16816.F32.BF16 R100, R8, R20, RZ ;  /* 0x000000140864723c */ /* 0x000fe200000418ff */
[----:B------:R-:W-:Y:S02]  /*60e0*/  SHF.R.S32.HI R2, RZ, 0x1f, R116 ;  /* 0x0000001fff027819 */ /* 0x000fe40000011474 */
[----:B------:R-:W-:Y:S01]  /*60f0*/  IADD3 R0, P1, R116, UR4, RZ ;  /* 0x0000000474007c10 */ /* 0x000fe2000ff3e0ff */
[----:B------:R-:W-:Y:S01]  /*6100*/  @!P5 HFMA2.BF16_V2 R157, -RZ.H0_H0, RZ.H0_H0, -R177.H0_H0 ;  /* 0x200000ffff9dd231 */ /* 0x000fe200003409b1 */
[----:B------:R-:W-:Y:S01]  /*6110*/  @!P6 PRMT R178, R159, 0x5410, RZ ;  /* 0x000054109fb2e816 */ /* 0x000fe200000000ff */
[C---:B------:R-:W-:Y:S01]  /*6120*/  HMMA.16816.F32.BF16 R72, R4.reuse, R32, RZ ;  /* 0x000000200448723c */ /* 0x040fe200000418ff */
[----:B------:R-:W-:Y:S01]  /*6130*/  IMAD.U32 R20, RZ, RZ, UR4 ;  /* 0x00000004ff147e24 */ /* 0x000fe2000f8e00ff */
[----:B------:R-:W-:Y:S01]  /*6140*/  ULDC.64 UR4, c[0x0][0x2a8] ;  /* 0x0000aa0000047ab9 */ /* 0x000fe20000000a00 */
[----:B------:R-:W-:Y:S01]  /*6150*/  @!P2 HFMA2.BF16_V2 R164, -RZ.H0_H0, RZ.H0_H0, -R174.H0_H0 ;  /* 0x200000ffffa4a231 */ /* 0x000fe200003409ae */
[----:B------:R-:W-:Y:S01]  /*6160*/  @!P5 PRMT R177, R157, 0x5410, RZ ;  /* 0x000054109db1d816 */ /* 0x000fe200000000ff */
[----:B------:R-:W-:Y:S01]  /*6170*/  @!P4 HFMA2.BF16_V2 R158, -RZ.H0_H0, RZ.H0_H0, -R176.H0_H0 ;  /* 0x200000ffff9ec231 */ /* 0x000fe200003409b0 */
[----:B------:R-:W-:Y:S01]  /*6180*/  LEA.HI.X.SX32 R2, R20, R2, 0x1, P1 ;  /* 0x0000000214027211 */ /* 0x000fe200008f0eff */
[----:B------:R-:W-:Y:S01]  /*6190*/  HMMA.16816.F32.BF16 R160, R4, R232, RZ ;  /* 0x000000e804a0723c */ /* 0x000fe200000418ff */
[----:B------:R-:W-:Y:S01]  /*61a0*/  LEA R20, P1, R0, UR4, 0x1 ;  /* 0x0000000400147c11 */ /* 0x000fe2000f8208ff */
[----:B------:R-:W-:Y:S01]  /*61b0*/  USHF.L.U32 UR4, UR39, 0x6, URZ ;  /* 0x0000000627047899 */ /* 0x000fe2000800063f */
[----:B------:R-:W-:-:S02]  /*61c0*/  @!P4 PRMT R176, R158, 0x5410, RZ ;  /* 0x000054109eb0c816 */ /* 0x000fc400000000ff */
[----:B------:R-:W-:Y:S01]  /*61d0*/  LEA.HI.X R21, R0, UR5, R2, 0x1, P1 ;  /* 0x0000000500157c11 */ /* 0x000fe200088f0c02 */
[----:B------:R-:W-:Y:S01]  /*61e0*/  USHF.L.U32 UR5, UR39, 0x3, URZ ;  /* 0x0000000327057899 */ /* 0x000fe2000800063f */
[----:B------:R-:W-:Y:S01]  /*61f0*/  FADD.FTZ R0, R31, R24 ;  /* 0x000000181f007221 */ /* 0x000fe20000010000 */
[----:B------:R-:W-:Y:S01]  /*6200*/  FADD.FTZ R2, R110, R3 ;  /* 0x000000036e027221 */ /* 0x000fe20000010000 */
[----:B------:R-:W-:Y:S01]  /*6210*/  HMMA.16816.F32.BF16 R168, R124, R224, R168 ;  /* 0x000000e07ca8723c */ /* 0x000fe200000418a8 */
[----:B------:R3:W-:Y:S01]  /*6220*/  STG.E.U16 desc[UR24][R20.64], R28 ;  /* 0x0000001c14007986 */ /* 0x0007e2000c101518 */
[----:B------:R-:W-:Y:S01]  /*6230*/  FADD.FTZ R3, R60, R0 ;  /* 0x000000003c037221 */ /* 0x000fe20000010000 */
[----:B------:R-:W-:Y:S01]  /*6240*/  IMAD.U32 R0, RZ, RZ, UR5 ;  /* 0x00000005ff007e24 */ /* 0x000fe2000f8e00ff */
[----:B------:R-:W-:Y:S01]  /*6250*/  @!P3 PRMT R175, R156, 0x5410, RZ ;  /* 0x000054109cafb816 */ /* 0x000fe200000000ff */
[----:B------:R-:W-:Y:S01]  /*6260*/  STG.E.U16 desc[UR24][R20.64+0x2], R27 ;  /* 0x0000021b14007986 */ /* 0x000fe2000c101518 */
[----:B-1----:R-:W-:Y:S01]  /*6270*/  HMMA.16816.F32.BF16 R116, R8, R16, RZ ;  /* 0x000000100874723c */ /* 0x002fe200000418ff */
[----:B------:R-:W-:-:S04]  /*6280*/  IMAD.WIDE R32, R0, 0x2, R20 ;  /* 0x0000000200207825 */ /* 0x000fc800078e0214 */
[----:B------:R-:W-:Y:S01]  /*6290*/  FADD.FTZ R224, R94, R30 ;  /* 0x0000001e5ee07221 */ /* 0x000fe20000010000 */
[----:B------:R-:W-:Y:S01]  /*62a0*/  @!P2 PRMT R174, R164, 0x5410, RZ ;  /* 0x00005410a4aea816 */ /* 0x000fe200000000ff */
[----:B------:R-:W-:Y:S01]  /*62b0*/  UIMAD UR39, UR39, 0x48, URZ ;  /* 0x00000048272778a4 */ /* 0x000fe2000f8e023f */
[----:B------:R-:W-:Y:S01]  /*62c0*/  FADD.FTZ R3, R240, R3 ;  /* 0x00000003f0037221 */ /* 0x000fe20000010000 */
[C---:B------:R-:W-:Y:S01]  /*62d0*/  HMMA.16816.F32.BF16 R120, R4.reuse, R16, RZ ;  /* 0x000000100478723c */ /* 0x040fe200000418ff */
[----:B------:R-:W-:Y:S03]  /*62e0*/  STG.E.U16 desc[UR24][R32.64], R26 ;  /* 0x0000001a20007986 */ /* 0x000fe6000c101518 */
[----:B------:R-:W-:Y:S01]  /*62f0*/  IMAD.U32 R0, RZ, RZ, UR39 ;  /* 0x00000027ff007e24 */ /* 0x000fe2000f8e00ff */
[----:B------:R1:W-:Y:S01]  /*6300*/  STG.E.U16 desc[UR24][R32.64+0x2], R25 ;  /* 0x0000021920007986 */ /* 0x0003e2000c101518 */
[----:B------:R-:W-:Y:S01]  /*6310*/  HMMA.16816.F32.BF16 R40, R4, R188, RZ ;  /* 0x000000bc0428723c */ /* 0x000fe200000418ff */
[----:B------:R-:W-:Y:S01]  /*6320*/  FADD.FTZ R17, R79, R29 ;  /* 0x0000001d4f117221 */ /* 0x000fe20000010000 */
[----:B------:R-:W-:Y:S01]  /*6330*/  FADD.FTZ R16, R111, R2 ;  /* 0x000000026f107221 */ /* 0x000fe20000010000 */
[----:B------:R-:W-:-:S03]  /*6340*/  IMAD.U32 R2, RZ, RZ, UR4 ;  /* 0x00000004ff027e24 */ /* 0x000fc6000f8e00ff */
[----:B------:R-:W-:Y:S01]  /*6350*/  HMMA.16816.F32.BF16 R56, R4, R220, RZ ;  /* 0x000000dc0438723c */ /* 0x000fe200000418ff */
[----:B------:R-:W-:-:S04]  /*6360*/  IMAD.WIDE R30, R2, 0x2, R20 ;  /* 0x00000002021e7825 */ /* 0x000fc800078e0214 */
[----:B------:R-:W-:Y:S01]  /*6370*/  FADD.FTZ R2, R246, R224 ;  /* 0x000000e0f6027221 */ /* 0x000fe20000010000 */
[----:B---3--:R-:W-:Y:S01]  /*6380*/  IMAD.WIDE R28, R0, 0x2, R20 ;  /* 0x00000002001c7825 */ /* 0x008fe200078e0214 */
[C---:B------:R-:W-:Y:S01]  /*6390*/  HMMA.16816.F32.BF16 R88, R4.reuse, R192, RZ ;  /* 0x000000c00458723c */ /* 0x040fe200000418ff */
[----:B------:R-:W-:Y:S02]  /*63a0*/  STG.E.U16 desc[UR24][R30.64], R45 ;  /* 0x0000002d1e007986 */ /* 0x000fe4000c101518 */
[----:B------:R-:W-:Y:S02]  /*63b0*/  FADD.FTZ R0, R245, R17 ;  /* 0x00000011f5007221 */ /* 0x000fe40000010000 */
[----:B------:R-:W-:Y:S01]  /*63c0*/  STG.E.U16 desc[UR24][R30.64+0x2], R47 ;  /* 0x0000022f1e007986 */ /* 0x000fe2000c101518 */
[C---:B------:R-:W-:Y:S01]  /*63d0*/  HMMA.16816.F32.BF16 R164, R4.reuse, R150, RZ ;  /* 0x0000009604a4723c */ /* 0x040fe200000418ff */
[----:B------:R-:W-:Y:S02]  /*63e0*/  FADD.FTZ R0, R244, R0 ;  /* 0x00000000f4007221 */ /* 0x000fe40000010000 */
[----:B------:R3:W-:Y:S02]  /*63f0*/  STG.E.U16 desc[UR24][R28.64], R44 ;  /* 0x0000002c1c007986 */ /* 0x0007e4000c101518 */
[----:B------:R-:W-:Y:S01]  /*6400*/  FADD.FTZ R0, R243, R0 ;  /* 0x00000000f3007221 */ /* 0x000fe20000010000 */
[----:B------:R-:W-:Y:S01]  /*6410*/  HMMA.16816.F32.BF16 R156, R4, R234, RZ ;  /* 0x000000ea049c723c */ /* 0x000fe200000418ff */
[----:B------:R4:W-:Y:S02]  /*6420*/  STG.E.U16 desc[UR24][R28.64+0x2], R230 ;  /* 0x000002e61c007986 */ /* 0x0009e4000c101518 */
[----:B------:R-:W-:-:S02]  /*6430*/  FADD.FTZ R240, R242, R0 ;  /* 0x00000000f2f07221 */ /* 0x000fc40000010000 */
[----:B------:R4:W-:Y:S01]  /*6440*/  STG.E.U16 desc[UR24][R20.64+0x10], R185 ;  /* 0x000010b914007986 */ /* 0x0009e2000c101518 */
[C---:B-1----:R-:W-:Y:S03]  /*6450*/  HMMA.16816.F32.BF16 R24, R4.reuse, R190, RZ ;  /* 0x000000be0418723c */ /* 0x042fe600000418ff */
[----:B------:R4:W-:Y:S03]  /*6460*/  STG.E.U16 desc[UR24][R20.64+0x12], R184 ;  /* 0x000012b814007986 */ /* 0x0009e6000c101518 */
[C---:B------:R-:W-:Y:S01]  /*6470*/  HMMA.16816.F32.BF16 R60, R4.reuse, R222, RZ ;  /* 0x000000de043c723c */ /* 0x040fe200000418ff */
[----:B------:R4:W-:Y:S04]  /*6480*/  STG.E.U16 desc[UR24][R32.64+0x10], R183 ;  /* 0x000010b720007986 */ /* 0x0009e8000c101518 */
[----:B------:R4:W-:Y:S01]  /*6490*/  STG.E.U16 desc[UR24][R32.64+0x12], R182 ;  /* 0x000012b620007986 */ /* 0x0009e2000c101518 */
[C---:B------:R-:W-:Y:S03]  /*64a0*/  HMMA.16816.F32.BF16 R76, R4.reuse, R34, RZ ;  /* 0x00000022044c723c */ /* 0x040fe600000418ff */
[----:B------:R4:W-:Y:S03]  /*64b0*/  STG.E.U16 desc[UR24][R30.64+0x10], R229 ;  /* 0x000010e51e007986 */ /* 0x0009e6000c101518 */
[C---:B------:R-:W-:Y:S01]  /*64c0*/  HMMA.16816.F32.BF16 R92, R4.reuse, R194, RZ ;  /* 0x000000c2045c723c */ /* 0x040fe200000418ff */
[----:B------:R4:W-:Y:S04]  /*64d0*/  STG.E.U16 desc[UR24][R30.64+0x12], R228 ;  /* 0x000012e41e007986 */ /* 0x0009e8000c101518 */
[----:B------:R4:W-:Y:S01]  /*64e0*/  STG.E.U16 desc[UR24][R28.64+0x10], R218 ;  /* 0x000010da1c007986 */ /* 0x0009e2000c101518 */
[C---:B------:R-:W-:Y:S03]  /*64f0*/  HMMA.16816.F32.BF16 R108, R4.reuse, R22, RZ ;  /* 0x00000016046c723c */ /* 0x040fe600000418ff */
[----:B------:R4:W-:Y:S03]  /*6500*/  STG.E.U16 desc[UR24][R28.64+0x12], R219 ;  /* 0x000012db1c007986 */ /* 0x0009e6000c101518 */
[----:B------:R-:W-:Y:S01]  /*6510*/  HMMA.16816.F32.BF16 R4, R4, R18, RZ ;  /* 0x000000120404723c */ /* 0x000fe200000418ff */
[----:B------:R4:W-:Y:S04]  /*6520*/  STG.E.U16 desc[UR24][R20.64+0x20], R181 ;  /* 0x000020b514007986 */ /* 0x0009e8000c101518 */
[----:B------:R4:W-:Y:S01]  /*6530*/  STG.E.U16 desc[UR24][R20.64+0x22], R180 ;  /* 0x000022b414007986 */ /* 0x0009e2000c101518 */
[C---:B------:R-:W-:Y:S03]  /*6540*/  HMMA.16816.F32.BF16 R160, R124.reuse, R140, R160 ;  /* 0x0000008c7ca0723c */ /* 0x040fe600000418a0 */
[----:B------:R4:W-:Y:S03]  /*6550*/  STG.E.U16 desc[UR24][R32.64+0x20], R179 ;  /* 0x000020b320007986 */ /* 0x0009e6000c101518 */
[C---:B------:R-:W-:Y:S01]  /*6560*/  HMMA.16816.F32.BF16 R40, R124.reuse, R48, R40 ;  /* 0x000000307c28723c */ /* 0x040fe20000041828 */
        /* <DEDUP_REMOVED lines=12> */
[C---:B--2---:R-:W-:Y:S03]  /*6630*/  HMMA.16816.F32.BF16 R120, R124.reuse, R12, R120 ;  /* 0x0000000c7c78723c */ /* 0x044fe60000041878 */
[----:B------:R4:W-:Y:S03]  /*6640*/  STG.E.U16 desc[UR24][R32.64+0x32], R174 ;  /* 0x000032ae20007986 */ /* 0x0009e6000c101518 */
[C---:B------:R-:W-:Y:S01]  /*6650*/  HMMA.16816.F32.BF16 R164, R124.reuse, R226, R164 ;  /* 0x000000e27ca4723c */ /* 0x040fe200000418a4 */
[----:B------:R4:W-:Y:S04]  /*6660*/  STG.E.U16 desc[UR24][R30.64+0x30], R213 ;  /* 0x000030d51e007986 */ /* 0x0009e8000c101518 */
[----:B------:R4:W-:Y:S01]  /*6670*/  STG.E.U16 desc[UR24][R30.64+0x32], R211 ;  /* 0x000032d31e007986 */ /* 0x0009e2000c101518 */
[C---:B------:R-:W-:Y:S03]  /*6680*/  HMMA.16816.F32.BF16 R156, R124.reuse, R142, R156 ;  /* 0x0000008e7c9c723c */ /* 0x040fe6000004189c */
[----:B------:R4:W-:Y:S03]  /*6690*/  STG.E.U16 desc[UR24][R28.64+0x30], R187 ;  /* 0x000030bb1c007986 */ /* 0x0009e6000c101518 */
[C---:B---3--:R-:W-:Y:S01]  /*66a0*/  HMMA.16816.F32.BF16 R44, R124.reuse, R50, R24 ;  /* 0x000000327c2c723c */ /* 0x048fe20000041818 */
[----:B------:R4:W-:Y:S05]  /*66b0*/  STG.E.U16 desc[UR24][R28.64+0x32], R186 ;  /* 0x000032ba1c007986 */ /* 0x0009ea000c101518 */
[C---:B------:R-:W-:Y:S06]  /*66c0*/  HMMA.16816.F32.BF16 R60, R124.reuse, R66, R60 ;  /* 0x000000427c3c723c */ /* 0x040fec000004183c */
[C---:B------:R-:W-:Y:S06]  /*66d0*/  HMMA.16816.F32.BF16 R76, R124.reuse, R82, R76 ;  /* 0x000000527c4c723c */ /* 0x040fec000004184c */
[C---:B------:R-:W-:Y:S06]  /*66e0*/  HMMA.16816.F32.BF16 R92, R124.reuse, R98, R92 ;  /* 0x000000627c5c723c */ /* 0x040fec000004185c */
[C---:B------:R-:W-:Y:S06]  /*66f0*/  HMMA.16816.F32.BF16 R108, R124.reuse, R114, R108 ;  /* 0x000000727c6c723c */ /* 0x040fec000004186c */
[----:B------:R-:W-:Y:S06]  /*6700*/  HMMA.16816.F32.BF16 R124, R124, R14, R4 ;  /* 0x0000000e7c7c723c */ /* 0x000fec0000041804 */
[----:B------:R-:W-:Y:S06]  /*6710*/  HMMA.16816.F32.BF16 R4, R8, R34, RZ ;  /* 0x000000220804723c */ /* 0x000fec00000418ff */
[----:B------:R-:W-:Y:S06]  /*6720*/  HMMA.16816.F32.BF16 R100, R128, R112, R100 ;  /* 0x000000708064723c */ /* 0x000fec0000041864 */
[C---:B------:R-:W-:Y:S06]  /*6730*/  HMMA.16816.F32.BF16 R148, R8.reuse, R150, RZ ;  /* 0x000000960894723c */ /* 0x040fec00000418ff */
[----:B------:R-:W-:Y:S06]  /*6740*/  HMMA.16816.F32.BF16 R232, R8, R234, RZ ;  /* 0x000000ea08e8723c */ /* 0x000fec00000418ff */
[----:B------:R-:W-:Y:S06]  /*6750*/  HMMA.16816.F32.BF16 R80, R128, R82, R4 ;  /* 0x000000528050723c */ /* 0x000fec0000041804 */
[C---:B------:R-:W-:Y:S06]  /*6760*/  HMMA.16816.F32.BF16 R4, R8.reuse, R22, RZ ;  /* 0x000000160804723c */ /* 0x040fec00000418ff */
[C---:B------:R-:W-:Y:S06]  /*6770*/  HMMA.16816.F32.BF16 R188, R8.reuse, R190, RZ ;  /* 0x000000be08bc723c */ /* 0x040fec00000418ff */
[C---:B------:R-:W-:Y:S06]  /*6780*/  HMMA.16816.F32.BF16 R220, R8.reuse, R222, RZ ;  /* 0x000000de08dc723c */ /* 0x040fec00000418ff */
[----:B------:R-:W-:Y:S06]  /*6790*/  HMMA.16816.F32.BF16 R192, R8, R194, RZ ;  /* 0x000000c208c0723c */ /* 0x000fec00000418ff */
[----:B------:R-:W-:Y:S06]  /*67a0*/  HMMA.16816.F32.BF16 R112, R128, R114, R4 ;  /* 0x000000728070723c */ /* 0x000fec0000041804 */
[----:B------:R-:W-:Y:S01]  /*67b0*/  HMMA.16816.F32.BF16 R8, R8, R18, RZ ;  /* 0x000000120808723c */ /* 0x000fe200000418ff */
[----:B------:R-:W-:Y:S01]  /*67c0*/  FADD.FTZ R4, R237, R2 ;  /* 0x00000002ed047221 */ /* 0x000fe20000010000 */
[----:B------:R-:W-:Y:S01]  /*67d0*/  FADD.FTZ R2, R239, R3 ;  /* 0x00000003ef027221 */ /* 0x000fe20000010000 */
[----:B------:R-:W-:Y:S01]  /*67e0*/  IADD3 R3, P1, R20, -0x40, RZ ;  /* 0xffffffc014037810 */ /* 0x000fe20007f3e0ff */
[----:B------:R-:W-:Y:S01]  /*67f0*/  FADD.FTZ R5, R251, R16 ;  /* 0x00000010fb057221 */ /* 0x000fe20000010000 */
[----:B------:R-:W-:Y:S01]  /*6800*/  FADD.FTZ R4, R231, R4 ;  /* 0x00000004e7047221 */ /* 0x000fe20000010000 */
[C---:B------:R-:W-:Y:S01]  /*6810*/  HMMA.16816.F32.BF16 R36, R128.reuse, R48, R36 ;  /* 0x000000308024723c */ /* 0x040fe20000041824 */
[----:B------:R-:W-:Y:S01]  /*6820*/  IADD3.X R0, R21, -0x1, RZ, P1, !PT ;  /* 0xffffffff15007810 */ /* 0x000fe20000ffe4ff */
[----:B------:R4:W-:Y:S01]  /*6830*/  STL [R1+0x7c], R3 ;  /* 0x00007c0301007387 */ /* 0x0009e20000100800 */
[----:B------:R-:W-:Y:S01]  /*6840*/  FADD.FTZ R5, R250, R5 ;  /* 0x00000005fa057221 */ /* 0x000fe20000010000 */
[----:B------:R-:W-:Y:S01]  /*6850*/  FADD.FTZ R2, R238, R2 ;  /* 0x00000002ee027221 */ /* 0x000fe20000010000 */
[----:B------:R-:W-:Y:S01]  /*6860*/  FADD.FTZ R236, R236, R4 ;  /* 0x00000004ecec7221 */ /* 0x000fe20000010000 */
[----:B------:R4:W-:Y:S01]  /*6870*/  STL [R1+0x78], R0 ;  /* 0x0000780001007387 */ /* 0x0009e20000100800 */
[----:B------:R-:W-:Y:S01]  /*6880*/  HMMA.16816.F32.BF16 R84, R128, R96, R84 ;  /* 0x000000608054723c */ /* 0x000fe20000041854 */
[----:B------:R-:W-:-:S05]  /*6890*/  FADD.FTZ R241, R241, R2 ;  /* 0x00000002f1f17221 */ /* 0x000fca0000010000 */
[C---:B------:R-:W-:Y:S06]  /*68a0*/  HMMA.16816.F32.BF16 R116, R128.reuse, R12, R116 ;  /* 0x0000000c8074723c */ /* 0x040fec0000041874 */
[C---:B------:R-:W-:Y:S06]  /*68b0*/  HMMA.16816.F32.BF16 R148, R128.reuse, R226, R148 ;  /* 0x000000e28094723c */ /* 0x040fec0000041894 */
[C---:B------:R-:W-:Y:S06]  /*68c0*/  HMMA.16816.F32.BF16 R140, R128.reuse, R142, R232 ;  /* 0x0000008e808c723c */ /* 0x040fec00000418e8 */
[----:B------:R-:W-:Y:S01]  /*68d0*/  HMMA.16816.F32.BF16 R48, R128, R50, R188 ;  /* 0x000000328030723c */ /* 0x000fe200000418bc */
[----:B------:R-:W-:-:S05]  /*68e0*/  FADD.FTZ R233, R247, R5 ;  /* 0x00000005f7e97221 */ /* 0x000fca0000010000 */
[C---:B------:R-:W-:Y:S06]  /*68f0*/  HMMA.16816.F32.BF16 R64, R128.reuse, R66, R220 ;  /* 0x000000428040723c */ /* 0x040fec00000418dc */
[C---:B------:R-:W-:Y:S06]  /*6900*/  HMMA.16816.F32.BF16 R96, R128.reuse, R98, R192 ;  /* 0x000000628060723c */ /* 0x040fec00000418c0 */
[----:B------:R-:W-:Y:S01]  /*6910*/  HMMA.16816.F32.BF16 R128, R128, R14, R8 ;  /* 0x0000000e8080723c */ /* 0x000fe20000041808 */
[----:B------:R-:W-:-:S08]  /*6920*/  NOP ;  /* 0x0000000000007918 */ /* 0x000fd00000000000 */
[----:B----4-:R-:W-:-:S15]  /*6930*/  @!P0 BRA `(.L_x_1371) ;  /* 0x00000144006c8947 */ /* 0x010fde0003800000 */
[----:B------:R-:W2:Y:S01]  /*6940*/  LDL R225, [R1+0xb8] ;  /* 0x0000b80001e17983 */ /* 0x000ea20000100800 */
[----:B------:R-:W-:Y:S01]  /*6950*/  ULDC UR4, c[0x0][0x2d0] ;  /* 0x0000b40000047ab9 */ /* 0x000fe20000000800 */
[----:B------:R-:W-:-:S04]  /*6960*/  DEPBAR.LE SB0, 0x0 ;  /* 0x000080000000791a */ /* 0x000fc80000000000 */
[----:B------:R-:W3:Y:S01]  /*6970*/  LDL.64 R26, [R1+0xd8] ;  /* 0x0000d800011a7983 */ /* 0x000ee20000100a00 */
[----:B------:R-:W-:Y:S01]  /*6980*/  BAR.SYNC.DEFER_BLOCKING 0x0 ;  /* 0x0000000000007b1d */ /* 0x000fe20000010000 */
[----:B------:R-:W-:Y:S01]  /*6990*/  ISETP.GE.AND P3, PT, R136, UR4, PT ;  /* 0x0000000488007c0c */ /* 0x000fe2000bf66270 */
[----:B------:R-:W-:Y:S02]  /*69a0*/  UIADD3 UR42, UR27, -0x2, URZ ;  /* 0xfffffffe1b2a7890 */ /* 0x000fe4000fffe03f */
[----:B------:R-:W-:Y:S02]  /*69b0*/  UISETP.GE.AND UP0, UPT, UR27, 0x3, UPT ;  /* 0x000000031b00788c */ /* 0x000fe4000bf06270 */
[----:B------:R-:W-:Y:S02]  /*69c0*/  UIMAD UR5, UR14, UR42, URZ ;  /* 0x0000002a0e0572a4 */ /* 0x000fe4000f8e023f */
[----:B------:R-:W-:-:S06]  /*69d0*/  IMAD.U32 R2, RZ, RZ, UR42 ;  /* 0x0000002aff027e24 */ /* 0x000fcc000f8e00ff */
[----:B------:R-:W1:Y:S08]  /*69e0*/  @!P3 LDC.64 R10, c[0x0][0x220] ;  /* 0x00008800ff0abb82 */ /* 0x000e700000000a00 */
[----:B------:R-:W4:Y:S01]  /*69f0*/  @!P3 LDC.64 R8, c[0x0][0x220] ;  /* 0x00008800ff08bb82 */ /* 0x000f220000000a00 */
[----:B------:R-:W-:Y:S01]  /*6a00*/  @P3 STS.128 [R212+0xa000], RZ ;  /* 0x00a000ffd4003388 */ /* 0x000fe20000000c00 */
[----:B--2---:R-:W-:Y:S01]  /*6a10*/  ISETP.GE.AND P2, PT, R225, UR4, PT ;  /* 0x00000004e1007c0c */ /* 0x004fe2000bf46270 */
[----:B------:R-:W-:-:S04]  /*6a20*/  USHF.R.S32.HI UR4, URZ, 0x1f, UR42 ;  /* 0x0000001f3f047899 */ /* 0x000fc8000801142a */
[----:B------:R-:W-:Y:S01]  /*6a30*/  UIMAD UR4, UR4, UR15, UR5 ;  /* 0x0000000f040472a4 */ /* 0x000fe2000f8e0205 */
[----:B---3--:R-:W-:-:S05]  /*6a40*/  IMAD.WIDE.U32 R2, R2, UR15, R26 ;  /* 0x0000000f02027c25 */ /* 0x008fca000f8e001a */
[----:B------:R-:W-:Y:S01]  /*6a50*/  VIADD R3, R3, UR4 ;  /* 0x0000000403037c36 */ /* 0x000fe20008000000 */
[C---:B------:R-:W-:Y:S01]  /*6a60*/  IADD3 R0, P0, R2.reuse, UR19, RZ ;  /* 0x0000001302007c10 */ /* 0x040fe2000ff1e0ff */
[----:B------:R-:W2:Y:S01]  /*6a70*/  @!P2 LDC.64 R6, c[0x0][0x220] ;  /* 0x00008800ff06ab82 */ /* 0x000ea20000000a00 */
[----:B-1----:R-:W-:Y:S02]  /*6a80*/  @!P3 LEA R10, P5, R2, R10, 0x1 ;  /* 0x0000000a020ab211 */ /* 0x002fe400078a08ff */
[----:B------:R-:W-:Y:S02]  /*6a90*/  IADD3.X R5, R3, UR18, RZ, P0, !PT ;  /* 0x0000001203057c10 */ /* 0x000fe400087fe4ff */
[----:B----4-:R-:W-:Y:S02]  /*6aa0*/  @!P3 LEA R8, P4, R0, R8, 0x1 ;  /* 0x000000080008b211 */ /* 0x010fe400078808ff */
[----:B------:R-:W-:Y:S01]  /*6ab0*/  @!P3 LEA.HI.X R11, R2, R11, R3, 0x1, P5 ;  /* 0x0000000b020bb211 */ /* 0x000fe200028f0c03 */
[----:B------:R-:W1:Y:S01]  /*6ac0*/  @!P2 LDC.64 R12, c[0x0][0x220] ;  /* 0x00008800ff0cab82 */ /* 0x000e620000000a00 */
[----:B------:R-:W-:-:S03]  /*6ad0*/  @!P3 LEA.HI.X R9, R0, R9, R5, 0x1, P4 ;  /* 0x000000090009b211 */ /* 0x000fc600020f0c05 */
[----:B------:R-:W-:Y:S01]  /*6ae0*/  @!PT LDS RZ, [RZ] ;  /* 0x00000000fffff984 */ /* 0x000fe20000000800 */
[----:B------:R-:W-:Y:S01]  /*6af0*/  @!PT LDS RZ, [RZ] ;  /* 0x00000000fffff984 */ /* 0x000fe20000000800 */
[----:B------:R-:W-:Y:S01]  /*6b00*/  @!PT LDS RZ, [RZ] ;  /* 0x00000000fffff984 */ /* 0x000fe20000000800 */
[----:B------:R-:W-:Y:S04]  /*6b10*/  @!P3 LDGSTS.E.BYPASS.LTC128B.128 [R212+0xa000], desc[UR24][R10.64] ;  /* 0x0a0000000ad4bfae */ /* 0x000fe8000b901d58 */
[----:B------:R-:W-:Y:S01]  /*6b20*/  @P2 STS.128 [R212+0xb000], RZ ;  /* 0x00b000ffd4002388 */ /* 0x000fe20000000c00 */
[----:B--2---:R-:W-:-:S04]  /*6b30*/  @!P2 LEA R6, P1, R2, R6, 0x1 ;  /* 0x000000060206a211 */ /* 0x004fc800078208ff */
[----:B------:R-:W-:Y:S02]  /*6b40*/  @!P2 LEA.HI.X R7, R2, R7, R3, 0x1, P1 ;  /* 0x000000070207a211 */ /* 0x000fe400008f0c03 */
[----:B-1----:R-:W-:-:S03]  /*6b50*/  @!P2 LEA R4, P0, R0, R12, 0x1 ;  /* 0x0000000c0004a211 */ /* 0x002fc600078008ff */
[----:B------:R-:W-:Y:S01]  /*6b60*/  @!PT LDS RZ, [RZ] ;  /* 0x00000000fffff984 */ /* 0x000fe20000000800 */
[----:B------:R-:W-:Y:S01]  /*6b70*/  @!PT LDS RZ, [RZ] ;  /* 0x00000000fffff984 */ /* 0x000fe20000000800 */
[----:B------:R-:W-:Y:S01]  /*6b80*/  @!PT LDS RZ, [RZ] ;  /* 0x00000000fffff984 */ /* 0x000fe20000000800 */
[----:B------:R-:W-:Y:S01]  /*6b90*/  @!P2 LDGSTS.E.BYPASS.LTC128B.128 [R212+0xb000], desc[UR24][R6.64+0x80] ;  /* 0x0b00008006d4afae */ /* 0x000fe2000b901d58 */
[----:B------:R-:W-:-:S03]  /*6ba0*/  @!P2 LEA.HI.X R5, R0, R13, R5, 0x1, P0 ;  /* 0x0000000d0005a211 */ /* 0x000fc600000f0c05 */
[----:B------:R-:W-:Y:S01]  /*6bb0*/  @P3 STS.128 [R212+0xa800], RZ ;  /* 0x00a800ffd4003388 */ /* 0x000fe20000000c00 */
[----:B------:R-:W-:-:S03]  /*6bc0*/  PLOP3.LUT P0, PT, PT, PT, UP0, 0x80, 0x0 ;  /* 0x000000000000781c */ /* 0x000fc60003f0f008 */
        /* <DEDUP_REMOVED lines=10> */
[----:B------:R-:W3:Y:S04]  /*6c70*/  LDSM.16.M88.4 R12, [R198+0x2000] ;  /* 0x00200000c60c783b */ /* 0x000ee80000000200 */
[----:B------:R-:W4:Y:S04]  /*6c80*/  LDSM.16.M88.4 R180, [R196+0x8800] ;  /* 0x00880000c4b4783b */ /* 0x000f280000000200 */
[----:B------:R-:W5:Y:S04]  /*6c90*/  LDSM.16.M88.4 R16, [R198] ;  /* 0x00000000c610783b */ /* 0x000f680000000200 */
[----:B------:R-:W-:Y:S04]  /*6ca0*/  LDSM.16.M88.4 R24, [R210] ;  /* 0x00000000d218783b */ /* 0x000fe80000000200 */
[----:B-1----:R-:W-:Y:S04]  /*6cb0*/  LDSM.16.M88.4 R8, [R200] ;  /* 0x00000000c808783b */ /* 0x002fe80000000200 */
[----:B--2---:R-:W1:Y:S04]  /*6cc0*/  LDSM.16.M88.4 R4, [R200+0x2000] ;  /* 0x00200000c804783b */ /* 0x004e680000000200 */
[----:B------:R-:W2:Y:S04]  /*6cd0*/  LDSM.16.M88.4 R176, [R207] ;  /* 0x00000000cfb0783b */ /* 0x000ea80000000200 */
[----:B------:R-:W0:Y:S01]  /*6ce0*/  LDGDEPBAR ;  /* 0x00000000000079af */ /* 0x000e220000000000 */
[C---:B---3--:R-:W-:Y:S06]  /*6cf0*/  HMMA.16816.F32.BF16 R224, R12.reuse, R184, RZ ;  /* 0x000000b80ce0723c */ /* 0x048fec00000418ff */
[C---:B----4-:R-:W-:Y:S06]  /*6d00*/  HMMA.16816.F32.BF16 R216, R12.reuse, R180, RZ ;  /* 0x000000b40cd8723c */ /* 0x050fec00000418ff */
[C---:B------:R-:W-:Y:S06]  /*6d10*/  HMMA.16816.F32.BF16 R220, R12.reuse, R186, RZ ;  /* 0x000000ba0cdc723c */ /* 0x040fec00000418ff */
[----:B------:R-:W-:Y:S06]  /*6d20*/  HMMA.16816.F32.BF16 R192, R12, R182, RZ ;  /* 0x000000b60cc0723c */ /* 0x000fec00000418ff */
[C---:B-----5:R-:W-:Y:S06]  /*6d30*/  HMMA.16816.F32.BF16 R188, R16.reuse, R184, RZ ;  /* 0x000000b810bc723c */ /* 0x060fec00000418ff */
[C---:B------:R-:W-:Y:S06]  /*6d40*/  HMMA.16816.F32.BF16 R228, R16.reuse, R186, RZ ;  /* 0x000000ba10e4723c */ /* 0x040fec00000418ff */
[C---:B------:R-:W-:Y:S06]  /*6d50*/  HMMA.16816.F32.BF16 R12, R16.reuse, R180, RZ ;  /* 0x000000b4100c723c */ /* 0x040fec00000418ff */
[----:B------:R-:W-:Y:S06]  /*6d60*/  HMMA.16816.F32.BF16 R16, R16, R182, RZ ;  /* 0x000000b61010723c */ /* 0x000fec00000418ff */
[C---:B-1----:R-:W-:Y:S06]  /*6d70*/  HMMA.16816.F32.BF16 R180, R4.reuse, R24, R216 ;  /* 0x0000001804b4723c */ /* 0x042fec00000418d8 */
[----:B------:R-:W-:Y:S06]  /*6d80*/  HMMA.16816.F32.BF16 R192, R4, R26, R192 ;  /* 0x0000001a04c0723c */ /* 0x000fec00000418c0 */
[----:B------:R-:W-:Y:S01]  /*6d90*/  HMMA.16816.F32.BF16 R184, R8, R24, R12 ;  /* 0x0000001808b8723c */ /* 0x000fe2000004180c */
[----:B------:R-:W-:Y:S05]  /*6da0*/  LDSM.16.M88.4 R12, [R204+0x8800] ;  /* 0x00880000cc0c783b */ /* 0x000fea0000000200 */
[C---:B--2---:R-:W-:Y:S06]  /*6db0*/  HMMA.16816.F32.BF16 R224, R4.reuse, R176, R224 ;  /* 0x000000b004e0723c */ /* 0x044fec00000418e0 */
[----:B------:R-:W-:Y:S01]  /*6dc0*/  HMMA.16816.F32.BF16 R216, R4, R178, R220 ;  /* 0x000000b204d8723c */ /* 0x000fe200000418dc */
[----:B------:R-:W1:Y:S05]  /*6dd0*/  LDSM.16.M88.4 R4, [R206+0x2000] ;  /* 0x00200000ce04783b */ /* 0x000e6a0000000200 */
[C---:B------:R-:W-:Y:S01]  /*6de0*/  HMMA.16816.F32.BF16 R24, R8.reuse, R26, R16 ;  /* 0x0000001a0818723c */ /* 0x040fe20000041810 */
[----:B------:R-:W2:Y:S05]  /*6df0*/  LDSM.16.M88.4 R16, [R204+0x8000] ;  /* 0x00800000cc10783b */ /* 0x000eaa0000000200 */
[C---:B------:R-:W-:Y:S06]  /*6e00*/  HMMA.16816.F32.BF16 R188, R8.reuse, R176, R188 ;  /* 0x000000b008bc723c */ /* 0x040fec00000418bc */
[----:B------:R-:W-:Y:S01]  /*6e10*/  HMMA.16816.F32.BF16 R176, R8, R178, R228 ;  /* 0x000000b208b0723c */ /* 0x000fe200000418e4 */
[----:B------:R-:W3:Y:S05]  /*6e20*/  LDSM.16.M88.4 R8, [R206] ;  /* 0x00000000ce08783b */ /* 0x000eea0000000200 */
[C---:B-1----:R-:W-:Y:S06]  /*6e30*/  HMMA.16816.F32.BF16 R192, R4.reuse, R14, R192 ;  /* 0x0000000e04c0723c */ /* 0x042fec00000418c0 */
[C---:B--2---:R-:W-:Y:S06]  /*6e40*/  HMMA.16816.F32.BF16 R220, R4.reuse, R16, R224 ;  /* 0x0000001004dc723c */ /* 0x044fec00000418e0 */
[----:B------:R-:W-:Y:S06]  /*6e50*/  HMMA.16816.F32.BF16 R224, R4, R12, R180 ;  /* 0x0000000c04e0723c */ /* 0x000fec00000418b4 */
[-C--:B---3--:R-:W-:Y:S06]  /*6e60*/  HMMA.16816.F32.BF16 R180, R8, R18.reuse, R176 ;  /* 0x0000001208b4723c */ /* 0x088fec00000418b0 */
[----:B------:R-:W-:Y:S01]  /*6e70*/  HMMA.16816.F32.BF16 R216, R4, R18, R216 ;  /* 0x0000001204d8723c */ /* 0x000fe200000418d8 */
[----:B------:R-:W-:Y:S05]  /*6e80*/  LDSM.16.M88.4 R4, [R205+0x2000] ;  /* 0x00200000cd04783b */ /* 0x000fea0000000200 */
[C---:B------:R-:W-:Y:S01]  /*6e90*/  HMMA.16816.F32.BF16 R188, R8.reuse, R16, R188 ;  /* 0x0000001008bc723c */ /* 0x040fe200000418bc */
[----:B------:R-:W1:Y:S05]  /*6ea0*/  LDSM.16.M88.4 R16, [R203] ;  /* 0x00000000cb10783b */ /* 0x000e6a0000000200 */
[C---:B------:R-:W-:Y:S06]  /*6eb0*/  HMMA.16816.F32.BF16 R176, R8.reuse, R12, R184 ;  /* 0x0000000c08b0723c */ /* 0x040fec00000418b8 */
[----:B------:R-:W-:Y:S01]  /*6ec0*/  HMMA.16816.F32.BF16 R24, R8, R14, R24 ;  /* 0x0000000e0818723c */ /* 0x000fe20000041818 */
[----:B------:R-:W2:Y:S04]  /*6ed0*/  LDSM.16.M88.4 R12, [R203+0x800] ;  /* 0x00080000cb0c783b */ /* 0x000ea80000000200 */
[----:B------:R-:W3:Y:S01]  /*6ee0*/  LDSM.16.M88.4 R8, [R205] ;  /* 0x00000000cd08783b */ /* 0x000ee20000000200 */
[C---:B-1----:R-:W-:Y:S06]  /*6ef0*/  HMMA.16816.F32.BF16 R220, R4.reuse, R16, R220 ;  /* 0x0000001004dc723c */ /* 0x042fec00000418dc */
[C---:B------:R-:W-:Y:S06]  /*6f00*/  HMMA.16816.F32.BF16 R216, R4.reuse, R18, R216 ;  /* 0x0000001204d8723c */ /* 0x040fec00000418d8 */
[C---:B--2---:R-:W-:Y:S06]  /*6f10*/  HMMA.16816.F32.BF16 R224, R4.reuse, R12, R224 ;  /* 0x0000000c04e0723c */ /* 0x044fec00000418e0 */
[----:B------:R-:W-:Y:S01]  /*6f20*/  HMMA.16816.F32.BF16 R192, R4, R14, R192 ;  /* 0x0000000e04c0723c */ /* 0x000fe200000418c0 */
[----:B------:R-:W-:Y:S05]  /*6f30*/  LDSM.16.M88.4 R4, [R198+0x6000] ;  /* 0x00600000c604783b */ /* 0x000fea0000000200 */
[C---:B---3--:R-:W-:Y:S06]  /*6f40*/  HMMA.16816.F32.BF16 R184, R8.reuse, R16, R188 ;  /* 0x0000001008b8723c */ /* 0x048fec00000418bc */
[C---:B------:R-:W-:Y:S01]  /*6f50*/  HMMA.16816.F32.BF16 R180, R8.reuse, R18, R180 ;  /* 0x0000001208b4723c */ /* 0x040fe200000418b4 */
[----:B------:R-:W1:Y:S05]  /*6f60*/  LDSM.16.M88.4 R16, [R196+0x9000] ;  /* 0x00900000c410783b */ /* 0x000e6a0000000200 */
[C---:B------:R-:W-:Y:S06]  /*6f70*/  HMMA.16816.F32.BF16 R176, R8.reuse, R12, R176 ;  /* 0x0000000c08b0723c */ /* 0x040fec00000418b0 */
[----:B------:R-:W-:Y:S01]  /*6f80*/  HMMA.16816.F32.BF16 R24, R8, R14, R24 ;  /* 0x0000000e0818723c */ /* 0x000fe20000041818 */
[----:B------:R-:W2:Y:S04]  /*6f90*/  LDSM.16.M88.4 R12, [R196+0x9800] ;  /* 0x00980000c40c783b */ /* 0x000ea80000000200 */
[----:B------:R-:W3:Y:S01]  /*6fa0*/  LDSM.16.M88.4 R8, [R198+0x4000] ;  /* 0x00400000c608783b */ /* 0x000ee20000000200 */
[C---:B-1----:R-:W-:Y:S06]  /*6fb0*/  HMMA.16816.F32.BF16 R220, R4.reuse, R16, R220 ;  /* 0x0000001004dc723c */ /* 0x042fec00000418dc */
[C---:B------:R-:W-:Y:S06]  /*6fc0*/  HMMA.16816.F32.BF16 R216, R4.reuse, R18, R216 ;  /* 0x0000001204d8723c */ /* 0x040fec00000418d8 */
[C---:B--2---:R-:W-:Y:S06]  /*6fd0*/  HMMA.16816.F32.BF16 R224, R4.reuse, R12, R224 ;  /* 0x0000000c04e0723c */ /* 0x044fec00000418e0 */
[----:B------:R-:W-:Y:S01]  /*6fe0*/  HMMA.16816.F32.BF16 R188, R4, R14, R192 ;  /* 0x0000000e04bc723c */ /* 0x000fe200000418c0 */
[----:B------:R-:W-:Y:S05]  /*6ff0*/  LDSM.16.M88.4 R4, [R200+0x6000] ;  /* 0x00600000c804783b */ /* 0x000fea0000000200 */
[C---:B---3--:R-:W-:Y:S06]  /*7000*/  HMMA.16816.F32.BF16 R184, R8.reuse, R16, R184 ;  /* 0x0000001008b8723c */ /* 0x048fec00000418b8 */
[C---:B------:R-:W-:Y:S01]  /*7010*/  HMMA.16816.F32.BF16 R180, R8.reuse, R18, R180 ;  /* 0x0000001208b4723c */ /* 0x040fe200000418b4 */
[----:B------:R-:W1:Y:S05]  /*7020*/  LDSM.16.M88.4 R16, [R209] ;  /* 0x00000000d110783b */ /* 0x000e6a0000000200 */
[C---:B------:R-:W-:Y:S06]  /*7030*/  HMMA.16816.F32.BF16 R176, R8.reuse, R12, R176 ;  /* 0x0000000c08b0723c */ /* 0x040fec00000418b0 */
[----:B------:R-:W-:Y:S01]  /*7040*/  HMMA.16816.F32.BF16 R24, R8, R14, R24 ;  /* 0x0000000e0818723c */ /* 0x000fe20000041818 */
[----:B------:R-:W2:Y:S04]  /*7050*/  LDSM.16.M88.4 R12, [R208] ;  /* 0x00000000d00c783b */ /* 0x000ea80000000200 */
        /* <DEDUP_REMOVED lines=25> */
[----:B------:R-:W-:-:S04]  /*71f0*/  DEPBAR.LE SB0, 0x0 ;  /* 0x000080000000791a */ /* 0x000fc80000000000 */
[C---:B-1----:R-:W-:Y:S06]  /*7200*/  HMMA.16816.F32.BF16 R224, R4.reuse, R14, R188 ;  /* 0x0000000e04e0723c */ /* 0x042fec00000418bc */
[C---:B------:R-:W-:Y:S06]  /*7210*/  HMMA.16816.F32.BF16 R192, R4.reuse, R12, R192 ;  /* 0x0000000c04c0723c */ /* 0x040fec00000418c0 */
[-C--:B--2---:R-:W-:Y:S06]  /*7220*/  HMMA.16816.F32.BF16 R220, R4, R16.reuse, R220 ;  /* 0x0000001004dc723c */ /* 0x084fec00000418dc */
[C---:B---3--:R-:W-:Y:S06]  /*7230*/  HMMA.16816.F32.BF16 R188, R8.reuse, R16, R184 ;  /* 0x0000001008bc723c */ /* 0x048fec00000418b8 */
[C---:B------:R-:W-:Y:S06]  /*7240*/  HMMA.16816.F32.BF16 R184, R8.reuse, R18, R180 ;  /* 0x0000001208b8723c */ /* 0x040fec00000418b4 */
[----:B------:R-:W-:Y:S06]  /*7250*/  HMMA.16816.F32.BF16 R180, R8, R12, R176 ;  /* 0x0000000c08b4723c */ /* 0x000fec00000418b0 */
[----:B------:R-:W-:Y:S06]  /*7260*/  HMMA.16816.F32.BF16 R216, R4, R18, R216 ;  /* 0x0000001204d8723c */ /* 0x000fec00000418d8 */
[----:B------:R-:W-:Y:S01]  /*7270*/  HMMA.16816.F32.BF16 R176, R8, R14, R24 ;  /* 0x0000000e08b0723c */ /* 0x000fe20000041818 */
[----:B------:R-:W-:Y:S06]  /*7280*/  BAR.SYNC.DEFER_BLOCKING 0x0 ;  /* 0x0000000000007b1d */ /* 0x000fec0000010000 */
[----:B------:R-:W-:-:S02]  /*7290*/  NOP ;  /* 0x0000000000007918 */ /* 0x000fc40000000000 */
[----:B------:R-:W-:-:S15]  /*72a0*/  @!P0 BRA `(.L_x_1372) ;  /* 0x0000000000b88947 */ /* 0x000fde0003800000 */
[----:B------:R-:W2:Y:S01]  /*72b0*/  LDL.64 R234, [R1+0xc0] ;  /* 0x0000c00001ea7983 */ /* 0x000ea20000100a00 */
[----:B------:R-:W1:Y:S01]  /*72c0*/  @!P3 LDC.64 R6, c[0x0][0x218] ;  /* 0x00008600ff06bb82 */ /* 0x000e620000000a00 */
[----:B------:R-:W-:Y:S01]  /*72d0*/  UIADD3 UR5, UR27, -0x3, URZ ;  /* 0xfffffffd1b057890 */ /* 0x000fe2000fffe03f */
[----:B------:R-:W-:Y:S01]  /*72e0*/  BSSY B0, `(.L_x_1373) ;  /* 0x0000029000007945 */ /* 0x000fe20003800000 */
[----:B------:R3:W-:Y:S02]  /*72f0*/  @P3 STS.128 [R212+0x8000], RZ ;  /* 0x008000ffd4003388 */ /* 0x0007e40000000c00 */
[----:B------:R-:W-:Y:S02]  /*7300*/  USHF.R.S32.HI UR4, URZ, 0x1f, UR5 ;  /* 0x0000001f3f047899 */ /* 0x000fe40008011405 */
[----:B------:R-:W-:Y:S01]  /*7310*/  UIMAD UR40, UR40, UR5, URZ ;  /* 0x00000005282872a4 */ /* 0x000fe2000f8e023f */
[----:B------:R-:W4:Y:S01]  /*7320*/  @!P2 LDC.64 R4, c[0x0][0x218] ;  /* 0x00008600ff04ab82 */ /* 0x000f220000000a00 */
[----:B------:R-:W-:-:S02]  /*7330*/  IMAD.U32 R2, RZ, RZ, UR5 ;  /* 0x00000005ff027e24 */ /* 0x000fc4000f8e00ff */
[----:B------:R-:W-:-:S05]  /*7340*/  UIMAD UR4, UR4, UR41, UR40 ;  /* 0x00000029040472a4 */ /* 0x000fca000f8e0228 */
[----:B------:R-:W5:Y:S01]  /*7350*/  @!P3 LDC.64 R10, c[0x0][0x218] ;  /* 0x00008600ff0abb82 */ /* 0x000f620000000a00 */
[----:B--2---:R-:W-:-:S04]  /*7360*/  IMAD.WIDE.U32 R2, R2, UR41, R234 ;  /* 0x0000002902027c25 */ /* 0x004fc8000f8e00ea */
[----:B------:R-:W-:Y:S01]  /*7370*/  VIADD R3, R3, UR4 ;  /* 0x0000000403037c36 */ /* 0x000fe20008000000 */
[C---:B-1----:R-:W-:Y:S02]  /*7380*/  @!P3 LEA R6, P5, R2.reuse, R6, 0x1 ;  /* 0x000000060206b211 */ /* 0x042fe400078a08ff */
[C---:B----4-:R-:W-:Y:S02]  /*7390*/  @!P2 LEA R4, P1, R2.reuse, R4, 0x1 ;  /* 0x000000040204a211 */ /* 0x050fe400078208ff */
[C---:B------:R-:W-:Y:S02]  /*73a0*/  IADD3 R0, P4, R2.reuse, UR17, RZ ;  /* 0x0000001102007c10 */ /* 0x040fe4000ff9e0ff */
[C-C-:B------:R-:W-:Y:S02]  /*73b0*/  @!P3 LEA.HI.X R7, R2.reuse, R7, R3.reuse, 0x1, P5 ;  /* 0x000000070207b211 */ /* 0x140fe400028f0c03 */
[----:B------:R-:W-:Y:S02]  /*73c0*/  @!P2 LEA.HI.X R5, R2, R5, R3, 0x1, P1 ;  /* 0x000000050205a211 */ /* 0x000fe400008f0c03 */
[----:B------:R-:W-:Y:S01]  /*73d0*/  IADD3.X R8, R3, UR16, RZ, P4, !PT ;  /* 0x0000001003087c10 */ /* 0x000fe2000a7fe4ff */
[----:B------:R-:W-:Y:S01]  /*73e0*/  @!PT LDS RZ, [RZ] ;  /* 0x00000000fffff984 */ /* 0x000fe20000000800 */
[----:B------:R-:W-:Y:S01]  /*73f0*/  @!PT LDS RZ, [RZ] ;  /* 0x00000000fffff984 */ /* 0x000fe20000000800 */
[----:B------:R-:W-:Y:S01]  /*7400*/  @!PT LDS RZ, [RZ] ;  /* 0x00000000fffff984 */ /* 0x000fe20000000800 */
[----:B------:R3:W-:Y:S01]  /*7410*/  @!P3 LDGSTS.E.BYPASS.LTC128B.128 [R212+0x8000], desc[UR24][R6.64] ;  /* 0x0800000006d4bfae */ /* 0x0007e2000b901d58 */
[----:B-----5:R-:W-:-:S03]  /*7420*/  @!P3 LEA R2, P1, R0, R10, 0x1 ;  /* 0x0000000a0002b211 */ /* 0x020fc600078208ff */
        /* <DEDUP_REMOVED lines=20> */
.L_x_1374:
[----:B------:R-:W-:Y:S05]  /*7570*/  BSYNC B0 ;  /* 0x0000000000007941 */ /* 0x000fea0003800000 */
.L_x_1373:
[----:B------:R-:W0:Y:S02]  /*7580*/  LDGDEPBAR ;  /* 0x00000000000079af */ /* 0x000e240000000000 */
.L_x_1372:
[----:B------:R-:W2:Y:S04]  /*7590*/  LDL.64 R10, [R1+0x38] ;  /* 0x00003800010a7983 */ /* 0x000ea80000100a00 */
[----:B-1-3--:R-:W3:Y:S04]  /*75a0*/  LDL R2, [R1+0xd0] ;  /* 0x0000d00001027983 */ /* 0x00aee80000100800 */
[----:B------:R-:W4:Y:S01]  /*75b0*/  LDL.64 R4, [R1+0x30] ;  /* 0x0000300001047983 */ /* 0x000f220000100a00 */
[----:B------:R-:W1:Y:S03]  /*75c0*/  S2R R3, SR_TID.X ;  /* 0x0000000000037919 */ /* 0x000e660000002100 */
        /* <DEDUP_REMOVED lines=15> */
[----:B-1----:R-:W-:-:S03]  /*76c0*/  IMAD.SHL.U32 R3, R3, 0x2, RZ ;  /* 0x0000000203037824 */ /* 0x002fc600078e00ff */
[----:B------:R-:W-:Y:S04]  /*76d0*/  STL [R1+0xf0], R196 ;  /* 0x0000f0c401007387 */ /* 0x000fe80000100800 */
[----:B------:R-:W4:Y:S01]  /*76e0*/  LDL.64 R250, [R1+0xe8] ;  /* 0x0000e80001fa7983 */ /* 0x000f220000100a00 */
[----:B------:R-:W-:Y:S01]  /*76f0*/  LOP3.LUT R3, R3, 0x6, RZ, 0xc0, !PT ;  /* 0x0000000603037812 */ /* 0x000fe200078ec0ff */
[----:B------:R-:W-:-:S04]  /*7700*/  IMAD.U32 R0, RZ, RZ, UR42 ;  /* 0x0000002aff007e24 */ /* 0x000fc8000f8e00ff */
[----:B------:R-:W-:-:S05]  /*7710*/  IMAD R0, R0, 0x20, R3 ;  /* 0x0000002000007824 */ /* 0x000fca00078e0203 */
[C---:B------:R-:W-:Y:S01]  /*7720*/  ISETP.GE.AND P1, PT, R0.reuse, R138, PT ;  /* 0x0000008a0000720c */ /* 0x040fe20003f26270 */
[----:B------:R-:W-:-:S03]  /*7730*/  VIADD R9, R0, 0x9 ;  /* 0x0000000900097836 */ /* 0x000fc60000000000 */
[----:B------:R-:W-:Y:S01]  /*7740*/  FSEL R12, R188, -INF , !P1 ;  /* 0xff800000bc0c7808 */ /* 0x000fe20004800000 */
[----:B------:R-:W-:Y:S01]  /*7750*/  VIADD R6, R0, 0x10 ;  /* 0x0000001000067836 */ /* 0x000fe20000000000 */
[----:B------:R-:W-:-:S04]  /*7760*/  ISETP.GE.AND P4, PT, R9, R138, PT ;  /* 0x0000008a0900720c */ /* 0x000fc80003f86270 */
[----:B------:R-:W-:Y:S02]  /*7770*/  ISETP.GE.AND P1, PT, R6, R138, PT ;  /* 0x0000008a0600720c */ /* 0x000fe40003f26270 */
[----:B------:R-:W-:Y:S02]  /*7780*/  FSEL R17, R185, -INF , !P4 ;  /* 0xff800000b9117808 */ /* 0x000fe40006000000 */
[----:B------:R-:W-:Y:S01]  /*7790*/  FSEL R16, R180, -INF , !P1 ;  /* 0xff800000b4107808 */ /* 0x000fe20004800000 */
[----:B------:R-:W-:-:S05]  /*77a0*/  VIADD R3, R0, 0x19 ;  /* 0x0000001900037836 */ /* 0x000fca0000000000 */
[----:B------:R-:W-:-:S04]  /*77b0*/  ISETP.GE.AND P1, PT, R3, R138, PT ;  /* 0x0000008a0300720c */ /* 0x000fc80003f26270 */
[----:B------:R-:W-:Y:S01]  /*77c0*/  FSEL R13, R177, -INF , !P1 ;  /* 0xff800000b10d7808 */ /* 0x000fe20004800000 */
[----:B------:R-:W-:Y:S01]  /*77d0*/  STL [R1+0x128], R138 ;  /* 0x0001288a01007387 */ /* 0x000fe20000100800 */
[----:B--2---:R-:W-:Y:S02]  /*77e0*/  IMAD.MOV.U32 R235, RZ, RZ, R11 ;  /* 0x000000ffffeb7224 */ /* 0x004fe400078e000b */
[C---:B------:R-:W-:Y:S02]  /*77f0*/  VIADD R11, R0.reuse, 0x1 ;  /* 0x00000001000b7836 */ /* 0x040fe40000000000 */
[----:B------:R-:W-:Y:S02]  /*7800*/  IMAD.MOV.U32 R234, RZ, RZ, R10 ;  /* 0x000000ffffea7224 */ /* 0x000fe400078e000a */
[----:B------:R-:W-:Y:S01]  /*7810*/  VIADD R10, R0, 0x8 ;  /* 0x00000008000a7836 */ /* 0x000fe20000000000 */
[----:B------:R-:W-:Y:S01]  /*7820*/  ISETP.GE.AND P6, PT, R11, R138, PT ;  /* 0x0000008a0b00720c */ /* 0x000fe20003fc6270 */
[----:B---3--:R-:W-:Y:S01]  /*7830*/  IMAD.MOV.U32 R211, RZ, RZ, R2 ;  /* 0x000000ffffd37224 */ /* 0x008fe200078e0002 */
[----:B------:R-:W-:-:S02]  /*7840*/  FMNMX.FTZ R2, R133, R12, !PT ;  /* 0x0000000c85027209 */ /* 0x000fc40007810000 */
[----:B------:R-:W-:Y:S02]  /*7850*/  ISETP.GE.AND P5, PT, R10, R138, PT ;  /* 0x0000008a0a00720c */ /* 0x000fe40003fa6270 */
[----:B------:R-:W-:Y:S02]  /*7860*/  FSEL R19, R189, -INF , !P6 ;  /* 0xff800000bd137808 */ /* 0x000fe40007000000 */
[----:B------:R-:W-:Y:S02]  /*7870*/  FSEL R18, R184, -INF , !P5 ;  /* 0xff800000b8127808 */ /* 0x000fe40006800000 */
[----:B------:R-:W-:Y:S01]  /*7880*/  FMNMX.FTZ R2, R19, R2, !PT ;  /* 0x0000000213027209 */ /* 0x000fe20007810000 */
[----:B----4-:R-:W-:Y:S02]  /*7890*/  IMAD.MOV.U32 R231, RZ, RZ, R5 ;  /* 0x000000ffffe77224 */ /* 0x010fe400078e0005 */
[----:B------:R-:W-:Y:S01]  /*78a0*/  VIADD R5, R0, 0x11 ;  /* 0x0000001100057836 */ /* 0x000fe20000000000 */
[----:B------:R-:W-:Y:S01]  /*78b0*/  FMNMX.FTZ R2, R18, R2, !PT ;  /* 0x0000000212027209 */ /* 0x000fe20007810000 */
[----:B------:R-:W-:-:S02]  /*78c0*/  IMAD.MOV.U32 R230, RZ, RZ, R4 ;  /* 0x000000ffffe67224 */ /* 0x000fc400078e0004 */
[----:B------:R-:W-:Y:S01]  /*78d0*/  VIADD R4, R0, 0x18 ;  /* 0x0000001800047836 */ /* 0x000fe20000000000 */
[----:B------:R-:W-:Y:S02]  /*78e0*/  ISETP.GE.AND P5, PT, R5, R138, PT ;  /* 0x0000008a0500720c */ /* 0x000fe40003fa6270 */
[----:B------:R-:W-:Y:S02]  /*78f0*/  FMNMX.FTZ R2, R17, R2, !PT ;  /* 0x0000000211027209 */ /* 0x000fe40007810000 */
[----:B------:R-:W-:Y:S02]  /*7900*/  ISETP.GE.AND P4, PT, R4, R138, PT ;  /* 0x0000008a0400720c */ /* 0x000fe40003f86270 */
[----:B------:R-:W-:Y:S02]  /*7910*/  FSEL R15, R181, -INF , !P5 ;  /* 0xff800000b50f7808 */ /* 0x000fe40006800000 */
[----:B------:R-:W-:Y:S02]  /*7920*/  FMNMX.FTZ R2, R16, R2, !PT ;  /* 0x0000000210027209 */ /* 0x000fe40007810000 */
[----:B------:R-:W-:-:S02]  /*7930*/  FSEL R14, R176, -INF , !P4 ;  /* 0xff800000b00e7808 */ /* 0x000fc40006000000 */
[----:B------:R-:W-:-:S04]  /*7940*/  FMNMX.FTZ R2, R15, R2, !PT ;  /* 0x000000020f027209 */ /* 0x000fc80007810000 */
[----:B------:R-:W-:-:S04]  /*7950*/  FMNMX.FTZ R2, R14, R2, !PT ;  /* 0x000000020e027209 */ /* 0x000fc80007810000 */
[----:B------:R-:W-:-:S05]  /*7960*/  FMNMX.FTZ R2, R13, R2, !PT ;  /* 0x000000020d027209 */ /* 0x000fca0007810000 */
[----:B------:R-:W1:Y:S02]  /*7970*/  SHFL.BFLY PT, R22, R2, 0x2, 0x1f ;  /* 0x0c401f0002167f89 */ /* 0x000e6400000e0000 */
[----:B-1----:R-:W-:-:S05]  /*7980*/  FMNMX.FTZ R2, R2, R22, !PT ;  /* 0x0000001602027209 */ /* 0x002fca0007810000 */
[----:B------:R-:W1:Y:S01]  /*7990*/  SHFL.BFLY PT, R22, R2, 0x1, 0x1f ;  /* 0x0c201f0002167f89 */ /* 0x000e6200000e0000 */
[-C--:B------:R-:W-:Y:S02]  /*79a0*/  ISETP.GE.AND P6, PT, R0, R139.reuse, PT ;  /* 0x0000008b0000720c */ /* 0x080fe40003fc6270 */
[----:B------:R-:W-:Y:S02]  /*79b0*/  ISETP.GE.AND P4, PT, R11, R139, PT ;  /* 0x0000008b0b00720c */ /* 0x000fe40003f86270 */
[----:B-1----:R-:W-:-:S04]  /*79c0*/  FMNMX.FTZ R214, R2, R22, !PT ;  /* 0x0000001602d67209 */ /* 0x002fc80007810000 */
[----:B------:R-:W-:-:S04]  /*79d0*/  FSETP.NEU.FTZ.AND P1, PT, R214, -INF , PT ;  /* 0xff800000d600780b */ /* 0x000fc80003f3d000 */
[----:B------:R-:W-:-:S05]  /*79e0*/  FSEL R2, R214, RZ, P1 ;  /* 0x000000ffd6027208 */ /* 0x000fca0000800000 */
[----:B------:R-:W-:Y:S01]  /*79f0*/  FADD.FTZ R22, R133, -R2 ;  /* 0x8000000285167221 */ /* 0x000fe20000010000 */
[----:B------:R-:W-:Y:S01]  /*7a00*/  FMUL.FTZ R2, R214, UR6 ;  /* 0x00000006d6027c20 */ /* 0x000fe20008410000 */
[----:B------:R-:W-:-:S04]  /*7a10*/  ISETP.GE.AND P5, PT, R0, R173, PT ;  /* 0x000000ad0000720c */ /* 0x000fc80003fa6270 */
[----:B------:R-:W-:Y:S02]  /*7a20*/  FSEL R2, R2, RZ, P1 ;  /* 0x000000ff02027208 */ /* 0x000fe40000800000 */
[----:B------:R-:W-:Y:S01]  /*7a30*/  ISETP.GE.AND P1, PT, R0, R172, PT ;  /* 0x000000ac0000720c */ /* 0x000fe20003f26270 */
[----:B------:R-:W-:Y:S01]  /*7a40*/  FMUL.FTZ R0, R22, UR6 ;  /* 0x0000000616007c20 */ /* 0x000fe20008410000 */
[----:B------:R-:W-:Y:S01]  /*7a50*/  FSEL R137, R191, -INF , !P4 ;  /* 0xff800000bf897808 */ /* 0x000fe20006000000 */
[--C-:B------:R-:W-:Y:S01]  /*7a60*/  FFMA.FTZ R176, R17, UR6, -R2.reuse ;  /* 0x0000000611b07c23 */ /* 0x100fe20008010802 */
[--C-:B------:R-:W-:Y:S01]  /*7a70*/  FFMA.FTZ R12, R12, UR6, -R2.reuse ;  /* 0x000000060c0c7c23 */ /* 0x100fe20008010802 */
[----:B------:R-:W-:Y:S02]  /*7a80*/  FSEL R17, R190, -INF , !P6 ;  /* 0xff800000be117808 */ /* 0x000fe40007000000 */
[-C--:B------:R-:W-:Y:S02]  /*7a90*/  ISETP.GE.AND P6, PT, R10, R139.reuse, PT ;  /* 0x0000008b0a00720c */ /* 0x080fe40003fc6270 */
[----:B------:R-:W-:Y:S01]  /*7aa0*/  ISETP.GE.AND P4, PT, R9, R139, PT ;  /* 0x0000008b0900720c */ /* 0x000fe20003f86270 */
[--C-:B------:R-:W-:Y:S01]  /*7ab0*/  FFMA.FTZ R174, R19, UR6, -R2.reuse ;  /* 0x0000000613ae7c23 */ /* 0x100fe20008010802 */
[--C-:B------:R-:W-:Y:S01]  /*7ac0*/  FFMA.FTZ R175, R18, UR6, -R2.reuse ;  /* 0x0000000612af7c23 */ /* 0x100fe20008010802 */
[--C-:B------:R-:W-:Y:S01]  /*7ad0*/  FFMA.FTZ R177, R16, UR6, -R2.reuse ;  /* 0x0000000610b17c23 */ /* 0x100fe20008010802 */
[--C-:B------:R-:W-:Y:S01]  /*7ae0*/  FFMA.FTZ R180, R15, UR6, -R2.reuse ;  /* 0x000000060fb47c23 */ /* 0x100fe20008010802 */
[--C-:B------:R-:W-:Y:S01]  /*7af0*/  FFMA.FTZ R188, R14, UR6, -R2.reuse ;  /* 0x000000060ebc7c23 */ /* 0x100fe20008010802 */
[----:B------:R-:W-:Y:S01]  /*7b00*/  FFMA.FTZ R189, R13, UR6, -R2 ;  /* 0x000000060dbd7c23 */ /* 0x000fe20008010802 */
[----:B------:R-:W1:Y:S01]  /*7b10*/  MUFU.EX2 R0, R0 ;  /* 0x0000000000007308 */ /* 0x000e620000000800 */
[----:B------:R-:W-:-:S02]  /*7b20*/  FSEL R136, R186, -INF , !P6 ;  /* 0xff800000ba887808 */ /* 0x000fc40007000000 */
[----:B------:R-:W-:Y:S02]  /*7b30*/  FSEL R133, R187, -INF , !P4 ;  /* 0xff800000bb857808 */ /* 0x000fe40006000000 */
[----:B------:R-:W-:-:S03]  /*7b40*/  ISETP.GE.AND P6, PT, R6, R139, PT ;  /* 0x0000008b0600720c */ /* 0x000fc60003fc6270 */
[----:B------:R-:W2:Y:S01]  /*7b50*/  MUFU.EX2 R2, R12 ;  /* 0x0000000c00027308 */ /* 0x000ea20000000800 */
[-C--:B------:R-:W-:Y:S02]  /*7b60*/  ISETP.GE.AND P4, PT, R5, R139.reuse, PT ;  /* 0x0000008b0500720c */ /* 0x080fe40003f86270 */
[----:B------:R-:W-:Y:S02]  /*7b70*/  FSEL R35, R182, -INF , !P6 ;  /* 0xff800000b6237808 */ /* 0x000fe40007000000 */
[----:B------:R-:W-:Y:S02]  /*7b80*/  FSEL R34, R183, -INF , !P4 ;  /* 0xff800000b7227808 */ /* 0x000fe40006000000 */
[-C--:B------:R-:W-:Y:S02]  /*7b90*/  ISETP.GE.AND P6, PT, R4, R139.reuse, PT ;  /* 0x0000008b0400720c */ /* 0x080fe40003fc6270 */
[----:B------:R-:W-:Y:S02]  /*7ba0*/  ISETP.GE.AND P4, PT, R3, R139, PT ;  /* 0x0000008b0300720c */ /* 0x000fe40003f86270 */
        /* <DEDUP_REMOVED lines=8> */
[----:B------:R-:W-:Y:S02]  /*7c30*/  FSEL R23, R216, -INF , !P5 ;  /* 0xff800000d8177808 */ /* 0x000fe40006800000 */
[----:B------:R-:W-:Y:S01]  /*7c40*/  FSEL R22, R218, -INF , !P1 ;  /* 0xff800000da167808 */ /* 0x000fe20004800000 */
[-C--:B-1----:R-:W-:Y:S01]  /*7c50*/  FMUL.FTZ R152, R152, R0.reuse ;  /* 0x0000000098987220 */ /* 0x082fe20000410000 */
[----:B------:R-:W-:Y:S01]  /*7c60*/  FSEL R25, R221, -INF , !P6 ;  /* 0xff800000dd197808 */ /* 0x000fe20007000000 */
[-C--:B------:R-:W-:Y:S01]  /*7c70*/  FMUL.FTZ R153, R153, R0.reuse ;  /* 0x0000000099997220 */ /* 0x080fe20000410000 */
[----:B------:R-:W-:Y:S01]  /*7c80*/  FSEL R24, R223, -INF , !P4 ;  /* 0xff800000df187808 */ /* 0x000fe20006000000 */
[-C--:B------:R-:W-:Y:S01]  /*7c90*/  FMUL.FTZ R246, R148, R0.reuse ;  /* 0x0000000094f67220 */ /* 0x080fe20000410000 */
[C---:B------:R-:W-:Y:S01]  /*7ca0*/  ISETP.GE.AND P5, PT, R6.reuse, R173, PT ;  /* 0x000000ad0600720c */ /* 0x040fe20003fa6270 */
[----:B------:R-:W-:Y:S01]  /*7cb0*/  FMUL.FTZ R222, R149, R0 ;  /* 0x0000000095de7220 */ /* 0x000fe20000410000 */
[----:B------:R-:W-:Y:S01]  /*7cc0*/  ISETP.GE.AND P1, PT, R6, R172, PT ;  /* 0x000000ac0600720c */ /* 0x000fe20003f26270 */
        /* <DEDUP_REMOVED lines=28> */
[----:B--2---:R-:W-:Y:S01]  /*7e90*/  FFMA.FTZ R6, R233, R0, R2 ;  /* 0x00000000e9067223 */ /* 0x004fe20000010002 */
[----:B------:R-:W-:-:S02]  /*7ea0*/  FMNMX.FTZ R0, R132, R17, !PT ;  /* 0x0000001184007209 */ /* 0x000fc40007810000 */
[CC--:B------:R-:W-:Y:S02]  /*7eb0*/  ISETP.GE.AND P6, PT, R9.reuse, R173.reuse, PT ;  /* 0x000000ad0900720c */ /* 0x0c0fe40003fc6270 */
[----:B------:R-:W-:Y:S02]  /*7ec0*/  ISETP.GE.AND P4, PT, R9, R172, PT ;  /* 0x000000ac0900720c */ /* 0x000fe40003f86270 */
[----:B------:R-:W-:Y:S02]  /*7ed0*/  FMNMX.FTZ R0, R137, R0, !PT ;  /* 0x0000000089007209 */ /* 0x000fe40007810000 */
[----:B------:R-:W-:Y:S02]  /*7ee0*/  FSEL R16, R217, -INF , !P6 ;  /* 0xff800000d9107808 */ /* 0x000fe40007000000 */
[----:B------:R-:W-:Y:S02]  /*7ef0*/  FSEL R15, R219, -INF , !P4 ;  /* 0xff800000db0f7808 */ /* 0x000fe40006000000 */
[----:B------:R-:W-:-:S02]  /*7f00*/  ISETP.GE.AND P6, PT, R5, R173, PT ;  /* 0x000000ad0500720c */ /* 0x000fc40003fc6270 */
[----:B------:R-:W-:Y:S02]  /*7f10*/  ISETP.GE.AND P4, PT, R5, R172, PT ;  /* 0x000000ac0500720c */ /* 0x000fe40003f86270 */
[----:B------:R-:W-:Y:S02]  /*7f20*/  FMNMX.FTZ R5, R136, R0, !PT ;  /* 0x0000000088057209 */ /* 0x000fe40007810000 */
[----:B------:R-:W1:Y:S02]  /*7f30*/  MUFU.EX2 R0, R174 ;  /* 0x000000ae00007308 */ /* 0x000e640000000800 */
[----:B------:R-:W-:Y:S02]  /*7f40*/  FMNMX.FTZ R5, R133, R5, !PT ;  /* 0x0000000585057209 */ /* 0x000fe40007810000 */
[----:B------:R-:W-:Y:S02]  /*7f50*/  FSEL R14, R192, -INF , !P5 ;  /* 0xff800000c00e7808 */ /* 0x000fe40006800000 */
[----:B------:R-:W-:-:S02]  /*7f60*/  FSEL R13, R194, -INF , !P1 ;  /* 0xff800000c20d7808 */ /* 0x000fc40004800000 */
[C---:B------:R-:W-:Y:S02]  /*7f70*/  ISETP.GE.AND P5, PT, R4.reuse, R173, PT ;  /* 0x000000ad0400720c */ /* 0x040fe40003fa6270 */
[----:B------:R-:W-:Y:S02]  /*7f80*/  ISETP.GE.AND P1, PT, R4, R172, PT ;  /* 0x000000ac0400720c */ /* 0x000fe40003f26270 */
[----:B------:R-:W-:Y:S02]  /*7f90*/  FMNMX.FTZ R4, R35, R5, !PT ;  /* 0x0000000523047209 */ /* 0x000fe40007810000 */
[----:B------:R-:W-:Y:S02]  /*7fa0*/  FSEL R12, R193, -INF , !P6 ;  /* 0xff800000c10c7808 */ /* 0x000fe40007000000 */
[----:B------:R-:W-:Y:S02]  /*7fb0*/  FMNMX.FTZ R4, R34, R4, !PT ;  /* 0x0000000422047209 */ /* 0x000fe40007810000 */
[----:B------:R-:W-:-:S02]  /*7fc0*/  FSEL R11, R195, -INF , !P4 ;  /* 0xff800000c30b7808 */ /* 0x000fc40006000000 */
[C---:B------:R-:W-:Y:S02]  /*7fd0*/  ISETP.GE.AND P6, PT, R3.reuse, R173, PT ;  /* 0x000000ad0300720c */ /* 0x040fe40003fc6270 */
[----:B------:R-:W-:Y:S02]  /*7fe0*/  ISETP.GE.AND P4, PT, R3, R172, PT ;  /* 0x000000ac0300720c */ /* 0x000fe40003f86270 */
[----:B------:R-:W-:Y:S01]  /*7ff0*/  FMNMX.FTZ R3, R27, R4, !PT ;  /* 0x000000041b037209 */ /* 0x000fe20007810000 */
[C---:B-1----:R-:W-:Y:S01]  /*8000*/  FADD.FTZ R117, R0.reuse, R6 ;  /* 0x0000000600757221 */ /* 0x042fe20000010000 */
[----:B------:R-:W-:Y:S02]  /*8010*/  F2FP.BF16.F32.PACK_AB R53, R0, R2 ;  /* 0x000000020035723e */ /* 0x000fe400000010ff */
        /* <DEDUP_REMOVED lines=12> */
[----:B------:R-:W-:Y:S02]  /*80e0*/  FSEL R10, R224, -INF , !P5 ;  /* 0xff800000e00a7808 */ /* 0x000fe40006800000 */
[----:B------:R-:W-:Y:S02]  /*80f0*/  FMNMX.FTZ R2, R12, R2, !PT ;  /* 0x000000020c027209 */ /* 0x000fe40007810000 */
[----:B------:R-:W-:-:S02]  /*8100*/  FSEL R6, R226, -INF , !P1 ;  /* 0xff800000e2067808 */ /* 0x000fc40004800000 */
[----:B------:R-:W-:Y:S02]  /*8110*/  FMNMX.FTZ R3, R11, R3, !PT ;  /* 0x000000030b037209 */ /* 0x000fe40007810000 */
[----:B------:R-:W-:Y:S02]  /*8120*/  FSEL R9, R225, -INF , !P6 ;  /* 0xff800000e1097808 */ /* 0x000fe40007000000 */
[----:B------:R-:W-:Y:S02]  /*8130*/  FMNMX.FTZ R2, R10, R2, !PT ;  /* 0x000000020a027209 */ /* 0x000fe40007810000 */
[----:B------:R-:W-:Y:S02]  /*8140*/  FSEL R5, R227, -INF , !P4 ;  /* 0xff800000e3057808 */ /* 0x000fe40006000000 */
[----:B------:R-:W-:Y:S02]  /*8150*/  FMNMX.FTZ R3, R6, R3, !PT ;  /* 0x0000000306037209 */ /* 0x000fe40007810000 */
[----:B------:R-:W-:-:S02]  /*8160*/  FMNMX.FTZ R2, R9, R2, !PT ;  /* 0x0000000209027209 */ /* 0x000fc40007810000 */
[----:B-1----:R-:W-:Y:S02]  /*8170*/  FMNMX.FTZ R4, R0, R36, !PT ;  /* 0x0000002400047209 */ /* 0x002fe40007810000 */
[----:B------:R-:W-:Y:S02]  /*8180*/  FMNMX.FTZ R0, R5, R3, !PT ;  /* 0x0000000305007209 */ /* 0x000fe40007810000 */
[----:B------:R-:W1:Y:S04]  /*8190*/  SHFL.BFLY PT, R3, R2, 0x2, 0x1f ;  /* 0x0c401f0002037f89 */ /* 0x000e6800000e0000 */
[----:B------:R-:W2:Y:S04]  /*81a0*/  SHFL.BFLY PT, R36, R0, 0x2, 0x1f ;  /* 0x0c401f0000247f89 */ /* 0x000ea800000e0000 */
[----:B------:R-:W3:Y:S01]  /*81b0*/  SHFL.BFLY PT, R37, R4, 0x1, 0x1f ;  /* 0x0c201f0004257f89 */ /* 0x000ee200000e0000 */
[----:B-1----:R-:W-:-:S02]  /*81c0*/  FMNMX.FTZ R3, R2, R3, !PT ;  /* 0x0000000302037209 */ /* 0x002fc40007810000 */
[----:B--2---:R-:W-:-:S03]  /*81d0*/  FMNMX.FTZ R2, R0, R36, !PT ;  /* 0x0000002400027209 */ /* 0x004fc60007810000 */
[----:B------:R-:W1:Y:S01]  /*81e0*/  SHFL.BFLY PT, R36, R3, 0x1, 0x1f ;  /* 0x0c201f0003247f89 */ /* 0x000e6200000e0000 */
[----:B---3--:R-:W-:-:S03]  /*81f0*/  FMNMX.FTZ R213, R4, R37, !PT ;  /* 0x0000002504d57209 */ /* 0x008fc60007810000 */
[----:B------:R-:W2:Y:S01]  /*8200*/  SHFL.BFLY PT, R4, R2, 0x1, 0x1f ;  /* 0x0c201f0002047f89 */ /* 0x000ea200000e0000 */
[----:B------:R-:W-:-:S04]  /*8210*/  FSETP.NEU.FTZ.AND P1, PT, R213, -INF , PT ;  /* 0xff800000d500780b */ /* 0x000fc80003f3d000 */
[----:B------:R-:W-:-:S05]  /*8220*/  FSEL R0, R213, RZ, P1 ;  /* 0x000000ffd5007208 */ /* 0x000fca0000800000 */
[----:B------:R-:W-:Y:S01]  /*8230*/  FADD.FTZ R37, R132, -R0 ;  /* 0x8000000084257221 */ /* 0x000fe20000010000 */
[----:B------:R-:W-:Y:S01]  /*8240*/  FMUL.FTZ R0, R213, UR6 ;  /* 0x00000006d5007c20 */ /* 0x000fe20008410000 */
[----:B------:R-:W-:-:S04]  /*8250*/  IMAD.MOV.U32 R193, RZ, RZ, R49 ;  /* 0x000000ffffc17224 */ /* 0x000fc800078e0031 */
[----:B------:R-:W-:Y:S02]  /*8260*/  FSEL R0, R0, RZ, P1 ;  /* 0x000000ff00007208 */ /* 0x000fe40000800000 */
[----:B-1----:R-:W-:Y:S02]  /*8270*/  FMNMX.FTZ R232, R3, R36, !PT ;  /* 0x0000002403e87209 */ /* 0x002fe40007810000 */
[----:B--2---:R-:W-:Y:S01]  /*8280*/  FMNMX.FTZ R215, R2, R4, !PT ;  /* 0x0000000402d77209 */ /* 0x004fe20007810000 */
[--C-:B------:R-:W-:Y:S01]  /*8290*/  FFMA.FTZ R17, R17, UR6, -R0.reuse ;  /* 0x0000000611117c23 */ /* 0x100fe20008010800 */
[--C-:B------:R-:W-:Y:S01]  /*82a0*/  FFMA.FTZ R36, R137, UR6, -R0.reuse ;  /* 0x0000000689247c23 */ /* 0x100fe20008010800 */
[--C-:B------:R-:W-:Y:S01]  /*82b0*/  FFMA.FTZ R49, R136, UR6, -R0.reuse ;  /* 0x0000000688317c23 */ /* 0x100fe20008010800 */
[--C-:B------:R-:W-:Y:S01]  /*82c0*/  FFMA.FTZ R52, R133, UR6, -R0.reuse ;  /* 0x0000000685347c23 */ /* 0x100fe20008010800 */
[--C-:B------:R-:W-:Y:S01]  /*82d0*/  FFMA.FTZ R64, R35, UR6, -R0.reuse ;  /* 0x0000000623407c23 */ /* 0x100fe20008010800 */
[--C-:B------:R-:W-:Y:S01]  /*82e0*/  FFMA.FTZ R65, R34, UR6, -R0.reuse ;  /* 0x0000000622417c23 */ /* 0x100fe20008010800 */
[--C-:B------:R-:W-:Y:S01]  /*82f0*/  FFMA.FTZ R96, R27, UR6, -R0.reuse ;  /* 0x000000061b607c23 */ /* 0x100fe20008010800 */
[----:B------:R-:W-:Y:S01]  /*8300*/  FFMA.FTZ R97, R26, UR6, -R0 ;  /* 0x000000061a617c23 */ /* 0x000fe20008010800 */
[C---:B------:R-:W-:Y:S01]  /*8310*/  FMUL.FTZ R2, R232.reuse, UR6 ;  /* 0x00000006e8027c20 */ /* 0x040fe20008410000 */
[----:B------:R-:W-:Y:S01]  /*8320*/  FSETP.NEU.FTZ.AND P4, PT, R232, -INF , PT ;  /* 0xff800000e800780b */ /* 0x000fe20003f9d000 */
[C---:B------:R-:W-:Y:S01]  /*8330*/  FMUL.FTZ R0, R215.reuse, UR6 ;  /* 0x00000006d7007c20 */ /* 0x040fe20008410000 */
[----:B------:R-:W-:Y:S01]  /*8340*/  FSETP.NEU.FTZ.AND P1, PT, R215, -INF , PT ;  /* 0xff800000d700780b */ /* 0x000fe20003f3d000 */
[----:B------:R-:W-:Y:S01]  /*8350*/  ULOP3.LUT UR4, UR42, UR29, URZ, 0x3c, !UPT ;  /* 0x0000001d2a047292 */ /* 0x000fe2000f8e3c3f */
[----:B------:R-:W-:-:S02]  /*8360*/  FSEL R2, R2, RZ, P4 ;  /* 0x000000ff02027208 */ /* 0x000fc40002000000 */
[----:B------:R-:W-:-:S03]  /*8370*/  FSEL R0, R0, RZ, P1 ;  /* 0x000000ff00007208 */ /* 0x000fc60000800000 */
[--C-:B------:R-:W-:Y:S01]  /*8380*/  FFMA.FTZ R116, R14, UR6, -R2.reuse ;  /* 0x000000060e747c23 */ /* 0x100fe20008010802 */
[--C-:B------:R-:W-:Y:S01]  /*8390*/  FFMA.FTZ R132, R10, UR6, -R2.reuse ;  /* 0x000000060a847c23 */ /* 0x100fe20008010802 */
[----:B------:R-:W-:Y:S01]  /*83a0*/  FFMA.FTZ R129, R9, UR6, -R2 ;  /* 0x0000000609817c23 */ /* 0x000fe20008010802 */
        /* <DEDUP_REMOVED lines=8> */
[----:B------:R-:W-:Y:S01]  /*8430*/  LOP3.LUT R0, R231, UR4, RZ, 0x3c, !PT ;  /* 0x00000004e7007c12 */ /* 0x000fe2000f8e3cff */
[----:B------:R-:W-:-:S04]  /*8440*/  FFMA.FTZ R34, R19, UR6, -R2 ;  /* 0x0000000613227c23 */ /* 0x000fc80008010802 */
[----:B------:R-:W-:-:S04]  /*8450*/  IMAD.WIDE.U32 R148, R0, -0x326172a9, RZ ;  /* 0xcd9e8d5700947825 */ /* 0x000fc800078e00ff */
[--C-:B------:R-:W-:Y:S01]  /*8460*/  FFMA.FTZ R48, R25, UR6, -R2.reuse ;  /* 0x0000000619307c23 */ /* 0x100fe20008010802 */
[--C-:B------:R-:W-:Y:S01]  /*8470*/  FFMA.FTZ R100, R23, UR6, -R2.reuse ;  /* 0x0000000617647c23 */ /* 0x100fe20008010802 */
[--C-:B------:R-:W-:Y:S01]  /*8480*/  FFMA.FTZ R112, R16, UR6, -R2.reuse ;  /* 0x0000000610707c23 */ /* 0x100fe20008010802 */
[----:B------:R-:W-:Y:S01]  /*8490*/  FFMA.FTZ R128, R12, UR6, -R2 ;  /* 0x000000060c807c23 */ /* 0x000fe20008010802 */
[----:B------:R-:W-:-:S05]  /*84a0*/  LOP3.LUT R2, R149, UR38, R250, 0x96, !PT ;  /* 0x0000002695027c12 */ /* 0x000fca000f8e96fa */
[----:B------:R-:W-:Y:S01]  /*84b0*/  IMAD.WIDE.U32 R2, R2, -0x2daee0ad, RZ ;  /* 0xd2511f5302027825 */ /* 0x000fe200078e00ff */
[----:B------:R-:W-:-:S04]  /*84c0*/  FSEL R4, R215, RZ, P1 ;  /* 0x000000ffd7047208 */ /* 0x000fc80000800000 */
[----:B------:R-:W-:Y:S01]  /*84d0*/  LOP3.LUT R0, R3, UR36, R234, 0x96, !PT ;  /* 0x0000002403007c12 */ /* 0x000fe2000f8e96ea */
[----:B------:R-:W-:-:S04]  /*84e0*/  FADD.FTZ R6, R134, -R4 ;  /* 0x8000000486067221 */ /* 0x000fc80000010000 */
[----:B------:R-:W-:Y:S01]  /*84f0*/  IMAD.WIDE.U32 R4, R0, -0x326172a9, RZ ;  /* 0xcd9e8d5700047825 */ /* 0x000fe200078e00ff */
[----:B------:R-:W-:-:S05]  /*8500*/  LOP3.LUT R0, R249, UR37, R148, 0x96, !PT ;  /* 0x00000025f9007c12 */ /* 0x000fca000f8e9694 */
[----:B------:R-:W-:-:S05]  /*8510*/  IMAD.WIDE.U32 R12, R0, -0x2daee0ad, RZ ;  /* 0xd2511f53000c7825 */ /* 0x000fca00078e00ff */
[----:B------:R-:W-:-:S05]  /*8520*/  LOP3.LUT R0, R13, UR34, R2, 0x96, !PT ;  /* 0x000000220d007c12 */ /* 0x000fca000f8e9602 */
[----:B------:R-:W-:Y:S01]  /*8530*/  IMAD.WIDE.U32 R18, R0, -0x326172a9, RZ ;  /* 0xcd9e8d5700127825 */ /* 0x000fe200078e00ff */
[----:B------:R-:W-:-:S04]  /*8540*/  LOP3.LUT R3, R5, UR35, R248, 0x96, !PT ;  /* 0x0000002305037c12 */ /* 0x000fc8000f8e96f8 */
[----:B------:R-:W-:Y:S01]  /*8550*/  LOP3.LUT R0, R19, UR33, R4, 0x96, !PT ;  /* 0x0000002113007c12 */ /* 0x000fe2000f8e9604 */
[----:B------:R-:W-:-:S04]  /*8560*/  IMAD.WIDE.U32 R2, R3, -0x2daee0ad, RZ ;  /* 0xd2511f5303027825 */ /* 0x000fc800078e00ff */
[----:B------:R-:W-:Y:S01]  /*8570*/  IMAD.WIDE.U32 R22, R0, -0x2daee0ad, RZ ;  /* 0xd2511f5300167825 */ /* 0x000fe200078e00ff */
[----:B------:R-:W-:-:S04]  /*8580*/  LOP3.LUT R3, R3, UR32, R12, 0x96, !PT ;  /* 0x0000002003037c12 */ /* 0x000fc8000f8e960c */
[----:B------:R-:W-:Y:S01]  /*8590*/  LOP3.LUT R0, R23, UR30, R2, 0x96, !PT ;  /* 0x0000001e17007c12 */ /* 0x000fe2000f8e9602 */
[----:B------:R-:W-:-:S04]  /*85a0*/  IMAD.WIDE.U32 R2, R3, -0x326172a9, RZ ;  /* 0xcd9e8d5703027825 */ /* 0x000fc800078e00ff */
[----:B------:R-:W-:-:S05]  /*85b0*/  IMAD.WIDE.U32 R4, R0, -0x326172a9, RZ ;  /* 0xcd9e8d5700047825 */ /* 0x000fca00078e00ff */
[----:B------:R-:W-:-:S04]  /*85c0*/  LOP3.LUT R0, R5, UR23, R2, 0x96, !PT ;  /* 0x0000001705007c12 */ /* 0x000fc8000f8e9602 */
[----:B------:R-:W-:-:S04]  /*85d0*/  LOP3.LUT R2, R0, 0xff, RZ, 0xc0, !PT ;  /* 0x000000ff00027812 */ /* 0x000fc800078ec0ff */
[----:B------:R-:W-:Y:S02]  /*85e0*/  ISETP.LE.U32.AND P6, PT, R2, UR13, PT ;  /* 0x0000000d02007c0c */ /* 0x000fe4000bfc3070 */
[----:B------:R-:W-:-:S04]  /*85f0*/  LOP3.LUT R2, R0, 0xffff, RZ, 0xc0, !PT ;  /* 0x0000ffff00027812 */ /* 0x000fc800078ec0ff */
[----:B------:R-:W-:Y:S01]  /*8600*/  SHF.R.U32.HI R2, RZ, 0x8, R2 ;  /* 0x00000008ff027819 */ /* 0x000fe20000011602 */
[----:B------:R-:W-:-:S03]  /*8610*/  FMUL.FTZ R13, R37, UR6 ;  /* 0x00000006250d7c20 */ /* 0x000fc60008410000 */
[----:B------:R-:W-:Y:S01]  /*8620*/  LOP3.LUT R2, R2, 0xffff, RZ, 0xc0, !PT ;  /* 0x0000ffff02027812 */ /* 0x000fe200078ec0ff */
[----:B------:R1:W-:Y:S03]  /*8630*/  MUFU.EX2 R12, R17 ;  /* 0x00000011000c7308 */ /* 0x0003e60000000800 */
[----:B------:R-:W-:-:S05]  /*8640*/  ISETP.LE.U32.AND P5, PT, R2, UR13, PT ;  /* 0x0000000d02007c0c */ /* 0x000fca000bfa3070 */
[----:B------:R2:W-:Y:S01]  /*8650*/  MUFU.EX2 R2, R13 ;  /* 0x0000000d00027308 */ /* 0x0005e20000000800 */
[----:B-1----:R-:W-:Y:S01]  /*8660*/  LOP3.LUT R17, R3, UR31, R18, 0x96, !PT ;  /* 0x0000001f03117c12 */ /* 0x002fe2000f8e9612 */
[----:B------:R-:W-:-:S06]  /*8670*/  FMUL.FTZ R3, R6, UR6 ;  /* 0x0000000606037c20 */ /* 0x000fcc0008410000 */
[----:B------:R-:W-:Y:S01]  /*8680*/  MUFU.EX2 R11, R9 ;  /* 0x00000009000b7308 */ /* 0x000fe20000000800 */
[----:B--2---:R-:W-:-:S07]  /*8690*/  SHF.R.U32.HI R13, RZ, 0x18, R0 ;  /* 0x00000018ff0d7819 */ /* 0x004fce0000011600 */
[----:B------:R-:W1:Y:S01]  /*86a0*/  MUFU.EX2 R10, R10 ;  /* 0x0000000a000a7308 */ /* 0x000e620000000800 */
[----:B------:R-:W-:-:S07]  /*86b0*/  ISETP.LE.U32.AND P1, PT, R13, UR13, PT ;  /* 0x0000000d0d007c0c */ /* 0x000fce000bf23070 */
[----:B------:R-:W2:Y:S08]  /*86c0*/  MUFU.EX2 R6, R3 ;  /* 0x0000000300067308 */ /* 0x000eb00000000800 */
[----:B------:R-:W3:Y:S01]  /*86d0*/  MUFU.EX2 R13, R36 ;  /* 0x00000024000d7308 */ /* 0x000ee20000000800 */
[----:B------:R-:W-:Y:S02]  /*86e0*/  SHF.R.U32.HI R0, RZ, 0x10, R0 ;  /* 0x00000010ff007819 */ /* 0x000fe40000011600 */
[----:B-1----:R-:W-:-:S02]  /*86f0*/  F2FP.BF16.F32.PACK_AB R113, R10, R11 ;  /* 0x0000000b0a71723e */ /* 0x002fc400000010ff */
[----:B------:R-:W-:-:S03]  /*8700*/  LOP3.LUT R0, R0, 0xff, RZ, 0xc0, !PT ;  /* 0x000000ff00007812 */ /* 0x000fc600078ec0ff */
[----:B------:R2:W1:Y:S08]  /*8710*/  MUFU.EX2 R9, R14 ;  /* 0x0000000e00097308 */ /* 0x0004700000000800 */
[----:B------:R-:W4:Y:S01]  /*8720*/  MUFU.EX2 R3, R15 ;  /* 0x0000000f00037308 */ /* 0x000f220000000800 */
[----:B--2---:R-:W-:Y:S01]  /*8730*/  FFMA.FTZ R14, R241, R6, R11 ;  /* 0x00000006f10e7223 */ /* 0x004fe2000001000b */
[----:B------:R-:W-:-:S02]  /*8740*/  FSEL R11, R232, RZ, P4 ;  /* 0x000000ffe80b7208 */ /* 0x000fc40002000000 */
[----:B------:R-:W-:Y:S02]  /*8750*/  ISETP.LE.U32.AND P4, PT, R0, UR13, PT ;  /* 0x0000000d00007c0c */ /* 0x000fe4000bf83070 */
[----:B---3--:R-:W-:-:S04]  /*8760*/  F2FP.BF16.F32.PACK_AB R0, R13, R12 ;  /* 0x0000000c0d00723e */ /* 0x008fc800000010ff */
[C---:B------:R-:W-:Y:S02]  /*8770*/  PRMT R25, R0.reuse, 0x7632, R25 ;  /* 0x0000763200197816 */ /* 0x040fe40000000019 */
[----:B------:R-:W-:Y:S01]  /*8780*/  PRMT R26, R0, 0x7610, R26 ;  /* 0x00007610001a7816 */ /* 0x000fe2000000001a */
[----:B------:R-:W-:Y:S01]  /*8790*/  FADD.FTZ R0, R135, -R11 ;  /* 0x8000000b87007221 */ /* 0x000fe20000010000 */
[----:B------:R-:W-:-:S03]  /*87a0*/  FADD.FTZ R14, R10, R14 ;  /* 0x0000000e0a0e7221 */ /* 0x000fc60000010000 */
[----:B------:R-:W-:Y:S01]  /*87b0*/  FMUL.FTZ R0, R0, UR6 ;  /* 0x0000000600007c20 */ /* 0x000fe20008410000 */
[----:B-1----:R-:W-:Y:S01]  /*87c0*/  FADD.FTZ R10, R9, R14 ;  /* 0x0000000e090a7221 */ /* 0x002fe20000010000 */
[----:B----4-:R-:W-:Y:S02]  /*87d0*/  F2FP.BF16.F32.PACK_AB R68, R3, R9 ;  /* 0x000000090344723e */ /* 0x010fe400000010ff */
[----:B------:R-:W-:Y:S08]  /*87e0*/  MUFU.EX2 R9, R34 ;  /* 0x0000002200097308 */ /* 0x000ff00000000800 */
[----:B------:R-:W1:Y:S01]  /*87f0*/  MUFU.EX2 R0, R0 ;  /* 0x0000000000007308 */ /* 0x000e620000000800 */
[-C--:B------:R-:W-:Y:S01]  /*8800*/  FMUL.FTZ R226, R146, R2.reuse ;  /* 0x0000000292e27220 */ /* 0x080fe20000410000 */
[----:B------:R-:W-:Y:S01]  /*8810*/  FFMA.FTZ R16, R236, R2, R12 ;  /* 0x00000002ec107223 */ /* 0x000fe2000001000c */
[----:B------:R-:W-:Y:S01]  /*8820*/  STL [R1+0x12c], R214 ;  /* 0x00012cd601007387 */ /* 0x000fe20000100800 */
[----:B------:R-:W-:-:S02]  /*8830*/  IMAD.MOV.U32 R241, RZ, RZ, R231 ;  /* 0x000000fffff17224 */ /* 0x000fc400078e00e7 */
[-C--:B------:R-:W-:Y:S01]  /*8840*/  FMUL.FTZ R231, R95, R6.reuse ;  /* 0x000000065fe77220 */ /* 0x080fe20000410000 */
[----:B------:R-:W-:Y:S01]  /*8850*/  FMUL.FTZ R227, R79, R6 ;  /* 0x000000064fe37220 */ /* 0x000fe20000410000 */
[----:B------:R2:W-:Y:S01]  /*8860*/  STL [R1+0x130], R139 ;  /* 0x0001308b01007387 */ /* 0x0005e20000100800 */
[-C--:B-1----:R-:W-:Y:S01]  /*8870*/  FFMA.FTZ R12, R240, R0.reuse, R9 ;  /* 0x00000000f00c7223 */ /* 0x082fe20000010009 */
[----:B------:R-:W-:Y:S01]  /*8880*/  FMUL.FTZ R224, R76, R0 ;  /* 0x000000004ce07220 */ /* 0x000fe20000410000 */
[----:B------:R-:W-:Y:S02]  /*8890*/  IMAD.MOV.U32 R240, RZ, RZ, R230 ;  /* 0x000000fffff07224 */ /* 0x000fe400078e00e6 */
[-C--:B------:R-:W-:Y:S01]  /*88a0*/  FMUL.FTZ R230, R94, R6.reuse ;  /* 0x000000065ee67220 */ /* 0x080fe20000410000 */
[----:B------:R-:W-:Y:S02]  /*88b0*/  IMAD.MOV.U32 R76, RZ, RZ, R226 ;  /* 0x000000ffff4c7224 */ /* 0x000fe400078e00e2 */
[----:B------:R-:W-:Y:S01]  /*88c0*/  FMUL.FTZ R226, R78, R6 ;  /* 0x000000064ee27220 */ /* 0x000fe20000410000 */
[----:B------:R-:W3:Y:S04]  /*88d0*/  LDL.LU.64 R94, [R1+0x8] ;  /* 0x00000800015e7983 */ /* 0x000ee80000300a00 */
[----:B------:R-:W4:Y:S01]  /*88e0*/  LDL.LU.64 R78, [R1] ;  /* 0x00000000014e7983 */ /* 0x000f220000300a00 */
[----:B------:R-:W-:-:S02]  /*88f0*/  @!P4 HFMA2.BF16_V2 R81, -RZ.H0_H0, RZ.H0_H0, -R26.H0_H0 ;  /* 0x200000ffff51c231 */ /* 0x000fc4000034091a */
[----:B------:R-:W-:Y:S01]  /*8900*/  FADD.FTZ R101, R3, R10 ;  /* 0x0000000a03657221 */ /* 0x000fe20000010000 */
[----:B------:R-:W-:Y:S02]  /*8910*/  LOP3.LUT R3, R4, 0xff, RZ, 0xc0, !PT ;  /* 0x000000ff04037812 */ /* 0x000fe400078ec0ff */
[C---:B------:R-:W-:Y:S02]  /*8920*/  PRMT R27, R53.reuse, 0x7610, R27 ;  /* 0x00007610351b7816 */ /* 0x040fe4000000001b */
[----:B------:R-:W-:Y:S02]  /*8930*/  PRMT R24, R53, 0x7632, R24 ;  /* 0x0000763235187816 */ /* 0x000fe40000000018 */
[----:B------:R-:W-:Y:S02]  /*8940*/  PRMT R53, R26, 0x5410, R25 ;  /* 0x000054101a357816 */ /* 0x000fe40000000019 */
[----:B------:R-:W-:Y:S02]  /*8950*/  @!P4 PRMT R26, R81, 0x5410, RZ ;  /* 0x00005410511ac816 */ /* 0x000fe400000000ff */
[----:B------:R-:W-:-:S02]  /*8960*/  ISETP.LE.U32.AND P4, PT, R3, UR13, PT ;  /* 0x0000000d03007c0c */ /* 0x000fc4000bf83070 */
[----:B------:R-:W-:Y:S01]  /*8970*/  SHF.R.U32.HI R3, RZ, 0x10, R4 ;  /* 0x00000010ff037819 */ /* 0x000fe20000011604 */
[----:B------:R-:W-:Y:S01]  /*8980*/  @!P1 HFMA2.BF16_V2 R80, -RZ.H0_H0, RZ.H0_H0, -R25.H0_H0 ;  /* 0x200000ffff509231 */ /* 0x000fe20000340919 */
[----:B------:R-:W-:Y:S01]  /*8990*/  MUFU.EX2 R35, R175 ;  /* 0x000000af00237308 */ /* 0x000fe20000000800 */
[----:B------:R-:W-:Y:S02]  /*89a0*/  LOP3.LUT R5, R4, 0xffff, RZ, 0xc0, !PT ;  /* 0x0000ffff04057812 */ /* 0x000fe400078ec0ff */
[----:B------:R-:W-:Y:S01]  /*89b0*/  LOP3.LUT R3, R3, 0xff, RZ, 0xc0, !PT ;  /* 0x000000ff03037812 */ /* 0x000fe200078ec0ff */
[----:B------:R-:W-:-:S04]  /*89c0*/  @!P5 HFMA2.BF16_V2 R84, -RZ.H0_H0, RZ.H0_H0, -R24.H0_H0 ;  /* 0x200000ffff54d231 */ /* 0x000fc80000340918 */
[----:B------:R-:W1:Y:S01]  /*89d0*/  MUFU.EX2 R14, R176 ;  /* 0x000000b0000e7308 */ /* 0x000e620000000800 */
[----:B------:R-:W-:Y:S02]  /*89e0*/  @!P1 PRMT R25, R80, 0x5410, RZ ;  /* 0x0000541050199816 */ /* 0x000fe400000000ff */
[----:B------:R-:W-:Y:S02]  /*89f0*/  SHF.R.U32.HI R4, RZ, 0x18, R4 ;  /* 0x00000018ff047819 */ /* 0x000fe40000011604 */
[----:B------:R-:W-:Y:S02]  /*8a00*/  ISETP.LE.U32.AND P1, PT, R3, UR13, PT ;  /* 0x0000000d03007c0c */ /* 0x000fe4000bf23070 */
[----:B------:R-:W-:Y:S01]  /*8a10*/  SHF.R.U32.HI R3, RZ, 0x8, R5 ;  /* 0x00000008ff037819 */ /* 0x000fe20000011605 */
[----:B------:R-:W-:Y:S01]  /*8a20*/  @!P6 HFMA2.BF16_V2 R85, -RZ.H0_H0, RZ.H0_H0, -R27.H0_H0 ;  /* 0x200000ffff55e231 */ /* 0x000fe2000034091b */
[----:B------:R-:W-:Y:S01]  /*8a30*/  PRMT R145, R27, 0x5410, R24 ;  /* 0x000054101b917816 */ /* 0x000fe20000000018 */
[----:B------:R-:W-:Y:S01]  /*8a40*/  IMAD.MOV.U32 R194, RZ, RZ, R208 ;  /* 0x000000ffffc27224 */ /* 0x000fe200078e00d0 */
[----:B------:R-:W-:Y:S01]  /*8a50*/  @!P5 PRMT R24, R84, 0x5410, RZ ;  /* 0x000054105418d816 */ /* 0x000fe200000000ff */
[----:B------:R-:W-:Y:S01]  /*8a60*/  IMAD.MOV.U32 R219, RZ, RZ, R204 ;  /* 0x000000ffffdb7224 */ /* 0x000fe200078e00cc */
[----:B------:R-:W-:Y:S01]  /*8a70*/  ISETP.LE.U32.AND P5, PT, R4, UR13, PT ;  /* 0x0000000d04007c0c */ /* 0x000fe2000bfa3070 */
[-C--:B------:R-:W-:Y:S01]  /*8a80*/  FMUL.FTZ R249, R142, R2.reuse ;  /* 0x000000028ef97220 */ /* 0x080fe20000410000 */
[----:B------:R-:W-:Y:S01]  /*8a90*/  LOP3.LUT R3, R3, 0xffff, RZ, 0xc0, !PT ;  /* 0x0000ffff03037812 */ /* 0x000fe200078ec0ff */
[----:B------:R-:W-:Y:S01]  /*8aa0*/  FMUL.FTZ R4, R50, R2 ;  /* 0x0000000232047220 */ /* 0x000fe20000410000 */
[----:B------:R-:W-:-:S02]  /*8ab0*/  IMAD.MOV.U32 R192, RZ, RZ, R207 ;  /* 0x000000ffffc07224 */ /* 0x000fc400078e00cf */
[-C--:B------:R-:W-:Y:S01]  /*8ac0*/  FMUL.FTZ R142, R118, R2.reuse ;  /* 0x00000002768e7220 */ /* 0x080fe20000410000 */
[----:B------:R-:W-:Y:S02]  /*8ad0*/  IMAD.MOV.U32 R217, RZ, RZ, R201 ;  /* 0x000000ffffd97224 */ /* 0x000fe400078e00c9 */
[----:B------:R-:W-:Y:S01]  /*8ae0*/  FMUL.FTZ R197, R150, R2 ;  /* 0x0000000296c57220 */ /* 0x000fe20000410000 */
[----:B------:R-:W-:Y:S02]  /*8af0*/  IMAD.MOV.U32 R118, RZ, RZ, R194 ;  /* 0x000000ffff767224 */ /* 0x000fe400078e00c2 */
[----:B------:R-:W-:Y:S01]  /*8b00*/  FMUL.FTZ R225, R77, R0 ;  /* 0x000000004de17220 */ /* 0x000fe20000410000 */
[----:B------:R-:W-:Y:S01]  /*8b10*/  @!P6 PRMT R27, R85, 0x5410, RZ ;  /* 0x00005410551be816 */ /* 0x000fe200000000ff */
[-C--:B------:R-:W-:Y:S01]  /*8b20*/  FMUL.FTZ R199, R151, R2.reuse ;  /* 0x0000000297c77220 */ /* 0x080fe20000410000 */
[----:B------:R-:W-:Y:S01]  /*8b30*/  FMUL.FTZ R150, R102, R2 ;  /* 0x0000000266967220 */ /* 0x000fe20000410000 */
[----:B------:R-:W-:Y:S01]  /*8b40*/  IMAD.MOV.U32 R194, RZ, RZ, R220 ;  /* 0x000000ffffc27224 */ /* 0x000fe200078e00dc */
[----:B------:R-:W-:Y:S01]  /*8b50*/  ISETP.LE.U32.AND P6, PT, R3, UR13, PT ;  /* 0x0000000d03007c0c */ /* 0x000fe2000bfc3070 */
[----:B------:R-:W-:-:S02]  /*8b60*/  IMAD.MOV.U32 R77, RZ, RZ, R228 ;  /* 0x000000ffff4d7224 */ /* 0x000fc400078e00e4 */
[----:B------:R-:W-:Y:S01]  /*8b70*/  FMUL.FTZ R151, R103, R2 ;  /* 0x0000000267977220 */ /* 0x000fe20000410000 */
[----:B------:R-:W-:Y:S02]  /*8b80*/  IMAD.MOV.U32 R102, RZ, RZ, R4 ;  /* 0x000000ffff667224 */ /* 0x000fe400078e0004 */
[-C--:B------:R-:W-:Y:S01]  /*8b90*/  FMUL.FTZ R220, R72, R0.reuse ;  /* 0x0000000048dc7220 */ /* 0x080fe20000410000 */
[----:B------:R-:W-:Y:S02]  /*8ba0*/  IMAD.MOV.U32 R248, RZ, RZ, R219 ;  /* 0x000000fffff87224 */ /* 0x000fe400078e00db */
[----:B------:R-:W-:Y:S01]  /*8bb0*/  FMUL.FTZ R228, R92, R0 ;  /* 0x000000005ce47220 */ /* 0x000fe20000410000 */
[----:B------:R-:W-:Y:S01]  /*8bc0*/  FMUL.FTZ R3, R147, R2 ;  /* 0x0000000293037220 */ /* 0x000fe20000410000 */
[----:B------:R-:W-:Y:S02]  /*8bd0*/  IMAD.MOV.U32 R103, RZ, RZ, R193 ;  /* 0x000000ffff677224 */ /* 0x000fe400078e00c1 */
[----:B------:R-:W-:Y:S01]  /*8be0*/  FMUL.FTZ R168, R168, R0 ;  /* 0x00000000a8a87220 */ /* 0x000fe20000410000 */
[----:B------:R-:W-:-:S02]  /*8bf0*/  IMAD.MOV.U32 R37, RZ, RZ, R192 ;  /* 0x000000ffff257224 */ /* 0x000fc400078e00c0 */
[-C--:B------:R-:W-:Y:S01]  /*8c00*/  FMUL.FTZ R169, R169, R0.reuse ;  /* 0x00000000a9a97220 */ /* 0x080fe20000410000 */
[----:B------:R-:W-:Y:S02]  /*8c10*/  IMAD.MOV.U32 R195, RZ, RZ, R217 ;  /* 0x000000ffffc37224 */ /* 0x000fe400078e00d9 */
[-C--:B------:R-:W-:Y:S01]  /*8c20*/  FMUL.FTZ R164, R164, R0.reuse ;  /* 0x00000000a4a47220 */ /* 0x080fe20000410000 */
[----:B------:R-:W-:Y:S02]  /*8c30*/  IMAD.MOV.U32 R219, RZ, RZ, R216 ;  /* 0x000000ffffdb7224 */ /* 0x000fe400078e00d8 */
[-C--:B------:R-:W-:Y:S01]  /*8c40*/  FMUL.FTZ R165, R165, R0.reuse ;  /* 0x00000000a5a57220 */ /* 0x080fe20000410000 */
[----:B------:R-:W-:Y:S02]  /*8c50*/  IMAD.MOV.U32 R72, RZ, RZ, R221 ;  /* 0x000000ffff487224 */ /* 0x000fe400078e00dd */
[----:B------:R-:W-:Y:S01]  /*8c60*/  FMUL.FTZ R160, R160, R0 ;  /* 0x00000000a0a07220 */ /* 0x000fe20000410000 */
[----:B------:R-:W-:-:S02]  /*8c70*/  IMAD.MOV.U32 R92, RZ, RZ, R229 ;  /* 0x000000ffff5c7224 */ /* 0x000fc400078e00e5 */
[----:B------:R-:W-:Y:S01]  /*8c80*/  FMUL.FTZ R161, R161, R0 ;  /* 0x00000000a1a17220 */ /* 0x000fe20000410000 */
[----:B------:R-:W-:-:S04]  /*8c90*/  IMAD.WIDE.U32 R4, R17, -0x2daee0ad, RZ ;  /* 0xd2511f5311047825 */ /* 0x000fc800078e00ff */
        /* <DEDUP_REMOVED lines=23> */
[----:B-1----:R-:W-:Y:S01]  /*8e10*/  F2FP.BF16.F32.PACK_AB R0, R14, R35 ;  /* 0x000000230e00723e */ /* 0x002fe200000010ff */
[----:B------:R1:W-:Y:S01]  /*8e20*/  MUFU.EX2 R10, R49 ;  /* 0x00000031000a7308 */ /* 0x0003e20000000800 */
[----:B------:R-:W-:Y:S01]  /*8e30*/  FMUL.FTZ R143, R119, R2 ;  /* 0x00000002778f7220 */ /* 0x000fe20000410000 */
[----:B------:R-:W-:Y:S01]  /*8e40*/  IMAD.MOV.U32 R119, RZ, RZ, R3 ;  /* 0x000000ffff777224 */ /* 0x000fe200078e0003 */
[----:B------:R-:W-:-:S05]  /*8e50*/  LOP3.LUT R3, R5, UR26, R22, 0x96, !PT ;  /* 0x0000001a05037c12 */ /* 0x000fca000f8e9616 */
[----:B------:R-:W2:Y:S01]  /*8e60*/  MUFU.EX2 R17, R52 ;  /* 0x0000003400117308 */ /* 0x000ea20000000800 */
[C---:B------:R-:W-:Y:S02]  /*8e70*/  PRMT R23, R0.reuse, 0x7610, R23 ;  /* 0x0000761000177816 */ /* 0x040fe40000000017 */
[----:B------:R-:W-:Y:S02]  /*8e80*/  PRMT R22, R0, 0x7632, R22 ;  /* 0x0000763200167816 */ /* 0x000fe40000000016 */
[----:B------:R-:W-:Y:S01]  /*8e90*/  SHF.R.U32.HI R0, RZ, 0x10, R3 ;  /* 0x00000010ff007819 */ /* 0x000fe20000011603 */
[----:B------:R-:W-:Y:S02]  /*8ea0*/  @!P4 HFMA2.BF16_V2 R44, -RZ.H0_H0, RZ.H0_H0, -R23.H0_H0 ;  /* 0x200000ffff2cc231 */ /* 0x000fe40000340917 */
[----:B------:R-:W-:Y:S01]  /*8eb0*/  IMAD.MOV.U32 R146, RZ, RZ, R212 ;  /* 0x000000ffff927224 */ /* 0x000fe200078e00d4 */
[----:B------:R-:W-:Y:S01]  /*8ec0*/  LOP3.LUT R0, R0, 0xff, RZ, 0xc0, !PT ;  /* 0x000000ff00007812 */ /* 0x000fe200078ec0ff */
[-C--:B------:R-:W-:Y:S01]  /*8ed0*/  FMUL.FTZ R212, R71, R2.reuse ;  /* 0x0000000247d47220 */ /* 0x080fe20000410000 */
[----:B-1----:R-:W-:Y:S01]  /*8ee0*/  PRMT R49, R23, 0x5410, R22 ;  /* 0x0000541017317816 */ /* 0x002fe20000000016 */
[----:B------:R-:W-:Y:S01]  /*8ef0*/  IMAD.MOV.U32 R244, RZ, RZ, R211 ;  /* 0x000000fffff47224 */ /* 0x000fe200078e00d3 */
[----:B------:R-:W-:Y:S01]  /*8f00*/  @!P4 PRMT R23, R44, 0x5410, RZ ;  /* 0x000054102c17c816 */ /* 0x000fe200000000ff */
[-C--:B------:R-:W-:Y:S01]  /*8f10*/  FMUL.FTZ R204, R98, R2.reuse ;  /* 0x0000000262cc7220 */ /* 0x080fe20000410000 */
[----:B------:R-:W-:Y:S01]  /*8f20*/  FMUL.FTZ R71, R99, R2 ;  /* 0x0000000263477220 */ /* 0x000fe20000410000 */
[----:B------:R-:W-:Y:S01]  /*8f30*/  ISETP.LE.U32.AND P4, PT, R0, UR13, PT ;  /* 0x0000000d00007c0c */ /* 0x000fe2000bf83070 */
[----:B------:R-:W-:-:S02]  /*8f40*/  @!P6 HFMA2.BF16_V2 R7, -RZ.H0_H0, RZ.H0_H0, -R22.H0_H0 ;  /* 0x200000ffff07e231 */ /* 0x000fc40000340916 */
[-C--:B------:R-:W-:Y:S01]  /*8f50*/  FMUL.FTZ R154, R154, R2.reuse ;  /* 0x000000029a9a7220 */ /* 0x080fe20000410000 */
[-C--:B------:R-:W-:Y:S01]  /*8f60*/  FMUL.FTZ R155, R155, R2.reuse ;  /* 0x000000029b9b7220 */ /* 0x080fe20000410000 */
[-C--:B------:R-:W-:Y:S01]  /*8f70*/  FMUL.FTZ R238, R38, R2.reuse ;  /* 0x0000000226ee7220 */ /* 0x080fe20000410000 */
[-C--:B------:R-:W-:Y:S01]  /*8f80*/  FMUL.FTZ R233, R39, R2.reuse ;  /* 0x0000000227e97220 */ /* 0x080fe20000410000 */
[-C--:B------:R-:W-:Y:S01]  /*8f90*/  FMUL.FTZ R147, R51, R2.reuse ;  /* 0x0000000233937220 */ /* 0x080fe20000410000 */
[-C--:B------:R-:W-:Y:S01]  /*8fa0*/  FMUL.FTZ R211, R54, R2.reuse ;  /* 0x0000000236d37220 */ /* 0x080fe20000410000 */
        /* <DEDUP_REMOVED lines=12> */
[----:B------:R-:W-:-:S02]  /*9070*/  LOP3.LUT R0, R3, 0xff, RZ, 0xc0, !PT ;  /* 0x000000ff03007812 */ /* 0x000fc400078ec0ff */
[----:B------:R-:W-:Y:S02]  /*9080*/  F2FP.BF16.F32.PACK_AB R2, R17, R10 ;  /* 0x0000000a1102723e */ /* 0x000fe400000010ff */
[----:B------:R-:W-:Y:S01]  /*9090*/  @!P6 PRMT R22, R7, 0x5410, RZ ;  /* 0x000054100716e816 */ /* 0x000fe200000000ff */
[----:B------:R-:W-:Y:S01]  /*90a0*/  IMAD.MOV.U32 R36, RZ, RZ, R246 ;  /* 0x000000ffff247224 */ /* 0x000fe200078e00f6 */
[----:B------:R-:W-:Y:S02]  /*90b0*/  PRMT R186, R2, 0x7610, R186 ;  /* 0x0000761002ba7816 */ /* 0x000fe400000000ba */
[----:B------:R-:W-:Y:S01]  /*90c0*/  ISETP.LE.U32.AND P6, PT, R0, UR13, PT ;  /* 0x0000000d00007c0c */ /* 0x000fe2000bfc3070 */
[----:B------:R-:W-:Y:S01]  /*90d0*/  MUFU.EX2 R15, R64 ;  /* 0x00000040000f7308 */ /* 0x000fe20000000800 */
[----:B------:R-:W-:Y:S01]  /*90e0*/  PRMT R185, R2, 0x7632, R185 ;  /* 0x0000763202b97816 */ /* 0x000fe200000000b9 */
[----:B------:R-:W-:-:S06]  /*90f0*/  @!P1 HFMA2.BF16_V2 R8, -RZ.H0_H0, RZ.H0_H0, -R186.H0_H0 ;  /* 0x200000ffff089231 */ /* 0x000fcc00003409ba */
[----:B------:R1:W2:Y:S01]  /*9100*/  MUFU.EX2 R0, R48 ;  /* 0x0000003000007308 */ /* 0x0002a20000000800 */
[----:B------:R-:W-:-:S07]  /*9110*/  SHF.R.U32.HI R2, RZ, 0x18, R3 ;  /* 0x00000018ff027819 */ /* 0x000fce0000011603 */
[----:B------:R-:W2:Y:S08]  /*9120*/  MUFU.EX2 R246, R65 ;  /* 0x0000004100f67308 */ /* 0x000eb00000000800 */
[----:B------:R-:W-:Y:S01]  /*9130*/  MUFU.EX2 R34, R177 ;  /* 0x000000b100227308 */ /* 0x000fe20000000800 */
[----:B-1----:R-:W-:Y:S02]  /*9140*/  PRMT R48, R186, 0x5410, R185 ;  /* 0x00005410ba307816 */ /* 0x002fe400000000b9 */
[----:B------:R-:W-:-:S02]  /*9150*/  @!P1 PRMT R186, R8, 0x5410, RZ ;  /* 0x0000541008ba9816 */ /* 0x000fc400000000ff */
[----:B------:R-:W-:-:S03]  /*9160*/  ISETP.LE.U32.AND P1, PT, R2, UR13, PT ;  /* 0x0000000d02007c0c */ /* 0x000fc6000bf23070 */
[----:B------:R-:W1:Y:S01]  /*9170*/  MUFU.EX2 R19, R180 ;  /* 0x000000b400137308 */ /* 0x000e620000000800 */
[----:B------:R-:W-:Y:S01]  /*9180*/  LOP3.LUT R2, R3, 0xffff, RZ, 0xc0, !PT ;  /* 0x0000ffff03027812 */ /* 0x000fe200078ec0ff */
[----:B------:R-:W-:Y:S01]  /*9190*/  FADD.FTZ R11, R13, R16 ;  /* 0x000000100d0b7221 */ /* 0x000fe20000010000 */
[----:B------:R-:W-:Y:S02]  /*91a0*/  @!P5 HFMA2.BF16_V2 R38, -RZ.H0_H0, RZ.H0_H0, -R185.H0_H0 ;  /* 0x200000ffff26d231 */ /* 0x000fe400003409b9 */
[----:B------:R-:W-:Y:S01]  /*91b0*/  SHF.R.U32.HI R2, RZ, 0x8, R2 ;  /* 0x00000008ff027819 */ /* 0x000fe20000011602 */
[C---:B--2---:R-:W-:Y:S01]  /*91c0*/  FADD.FTZ R18, R0.reuse, R12 ;  /* 0x0000000c00127221 */ /* 0x044fe20000010000 */
[----:B------:R-:W-:Y:S02]  /*91d0*/  F2FP.BF16.F32.PACK_AB R16, R0, R9 ;  /* 0x000000090010723e */ /* 0x000fe400000010ff */
[----:B------:R-:W-:Y:S02]  /*91e0*/  F2FP.BF16.F32.PACK_AB R0, R246, R15 ;  /* 0x0000000ff600723e */ /* 0x000fe400000010ff */
[----:B------:R-:W-:-:S02]  /*91f0*/  LOP3.LUT R2, R2, 0xffff, RZ, 0xc0, !PT ;  /* 0x0000ffff02027812 */ /* 0x000fc400078ec0ff */
[----:B------:R-:W-:Y:S02]  /*9200*/  @!P5 PRMT R185, R38, 0x5410, RZ ;  /* 0x0000541026b9d816 */ /* 0x000fe400000000ff */
[----:B------:R-:W-:Y:S02]  /*9210*/  PRMT R181, R0, 0x7632, R181 ;  /* 0x0000763200b57816 */ /* 0x000fe400000000b5 */
[----:B------:R-:W-:Y:S02]  /*9220*/  ISETP.LE.U32.AND P5, PT, R2, UR13, PT ;  /* 0x0000000d02007c0c */ /* 0x000fe4000bfa3070 */
[----:B-1----:R-:W-:Y:S01]  /*9230*/  F2FP.BF16.F32.PACK_AB R2, R19, R34 ;  /* 0x000000221302723e */ /* 0x002fe200000010ff */
[----:B------:R-:W-:Y:S02]  /*9240*/  IMAD.MOV.U32 R131, RZ, RZ, R223 ;  /* 0x000000ffff837224 */ /* 0x000fe400078e00df */
[----:B------:R-:W-:Y:S01]  /*9250*/  FMUL.FTZ R223, R75, R6 ;  /* 0x000000064bdf7220 */ /* 0x000fe20000410000 */
[----:B------:R-:W-:-:S02]  /*9260*/  IMAD.MOV.U32 R130, RZ, RZ, R222 ;  /* 0x000000ffff827224 */ /* 0x000fc400078e00de */
[----:B------:R-:W-:Y:S01]  /*9270*/  FMUL.FTZ R222, R74, R6 ;  /* 0x000000064ade7220 */ /* 0x000fe20000410000 */
[----:B------:R-:W-:Y:S01]  /*9280*/  PRMT R182, R0, 0x7610, R182 ;  /* 0x0000761000b67816 */ /* 0x000fe200000000b6 */
[----:B------:R-:W-:Y:S01]  /*9290*/  @!P1 HFMA2.BF16_V2 R40, -RZ.H0_H0, RZ.H0_H0, -R181.H0_H0 ;  /* 0x200000ffff289231 */ /* 0x000fe200003409b5 */
[----:B------:R-:W-:Y:S01]  /*92a0*/  PRMT R184, R2, 0x7610, R184 ;  /* 0x0000761002b87816 */ /* 0x000fe200000000b8 */
[----:B------:R-:W-:Y:S01]  /*92b0*/  IMAD.WIDE.U32 R74, R252, -0x326172a9, RZ ;  /* 0xcd9e8d57fc4a7825 */ /* 0x000fe200078e00ff */
[----:B------:R-:W-:Y:S02]  /*92c0*/  PRMT R183, R2, 0x7632, R183 ;  /* 0x0000763202b77816 */ /* 0x000fe400000000b7 */
[----:B------:R-:W-:Y:S02]  /*92d0*/  LOP3.LUT R2, R4, 0xff, RZ, 0xc0, !PT ;  /* 0x000000ff04027812 */ /* 0x000fe400078ec0ff */
[----:B------:R-:W-:Y:S02]  /*92e0*/  PRMT R38, R182, 0x5410, R181 ;  /* 0x00005410b6267816 */ /* 0x000fe400000000b5 */
[----:B------:R-:W-:-:S02]  /*92f0*/  @!P1 PRMT R181, R40, 0x5410, RZ ;  /* 0x0000541028b59816 */ /* 0x000fc400000000ff */
[----:B------:R-:W-:Y:S02]  /*9300*/  LOP3.LUT R0, R149, UR38, R74, 0x96, !PT ;  /* 0x0000002695007c12 */ /* 0x000fe4000f8e964a */
[----:B------:R-:W-:Y:S01]  /*9310*/  ISETP.LE.U32.AND P1, PT, R2, UR13, PT ;  /* 0x0000000d02007c0c */ /* 0x000fe2000bf23070 */
[----:B------:R-:W-:Y:S02]  /*9320*/  IMAD.MOV.U32 R73, RZ, RZ, R195 ;  /* 0x000000ffff497224 */ /* 0x000fe400078e00c3 */
[-C--:B------:R-:W-:Y:S01]  /*9330*/  FMUL.FTZ R170, R170, R6.reuse ;  /* 0x00000006aaaa7220 */ /* 0x080fe20000410000 */
[----:B------:R-:W-:Y:S02]  /*9340*/  IMAD.MOV.U32 R93, RZ, RZ, R194 ;  /* 0x000000ffff5d7224 */ /* 0x000fe400078e00c2 */
[-C--:B------:R-:W-:Y:S01]  /*9350*/  FMUL.FTZ R171, R171, R6.reuse ;  /* 0x00000006abab7220 */ /* 0x080fe20000410000 */
[----:B------:R-:W-:Y:S02]  /*9360*/  IMAD.MOV.U32 R44, RZ, RZ, R219 ;  /* 0x000000ffff2c7224 */ /* 0x000fe400078e00db */
        /* <DEDUP_REMOVED lines=25> */
[----:B------:R-:W-:Y:S01]  /*9500*/  IMAD.WIDE.U32 R6, R0, -0x2daee0ad, RZ ;  /* 0xd2511f5300067825 */ /* 0x000fe200078e00ff */
[----:B------:R-:W-:-:S03]  /*9510*/  LOP3.LUT R9, R4, 0xffff, RZ, 0xc0, !PT ;  /* 0x0000ffff04097812 */ /* 0x000fc600078ec0ff */
[----:B------:R-:W-:Y:S01]  /*9520*/  @!P5 HFMA2.BF16_V2 R39, -RZ.H0_H0, RZ.H0_H0, -R183.H0_H0 ;  /* 0x200000ffff27d231 */ /* 0x000fe200003409b7 */
[--C-:B------:R-:W-:Y:S02]  /*9530*/  SHF.R.U32.HI R8, RZ, 0x10, R4.reuse ;  /* 0x00000010ff087819 */ /* 0x100fe40000011604 */
[----:B------:R-:W-:Y:S01]  /*9540*/  SHF.R.U32.HI R5, RZ, 0x18, R4 ;  /* 0x00000018ff057819 */ /* 0x000fe20000011604 */
[----:B------:R-:W-:Y:S01]  /*9550*/  IMAD.MOV.U32 R74, RZ, RZ, R44 ;  /* 0x000000ffff4a7224 */ /* 0x000fe200078e002c */
[----:B------:R-:W-:Y:S01]  /*9560*/  PRMT R44, R184, 0x5410, R183 ;  /* 0x00005410b82c7816 */ /* 0x000fe200000000b7 */
[----:B------:R-:W-:Y:S01]  /*9570*/  IMAD.MOV.U32 R75, RZ, RZ, R52 ;  /* 0x000000ffff4b7224 */ /* 0x000fe200078e0034 */
[----:B------:R-:W-:Y:S01]  /*9580*/  @!P5 PRMT R183, R39, 0x5410, RZ ;  /* 0x0000541027b7d816 */ /* 0x000fe200000000ff */
[----:B------:R-:W-:Y:S01]  /*9590*/  IMAD.MOV.U32 R52, RZ, RZ, R93 ;  /* 0x000000ffff347224 */ /* 0x000fe200078e005d */
[----:B------:R-:W-:Y:S01]  /*95a0*/  ISETP.LE.U32.AND P5, PT, R5, UR13, PT ;  /* 0x0000000d05007c0c */ /* 0x000fe2000bfa3070 */
[----:B------:R-:W-:-:S02]  /*95b0*/  IMAD.MOV.U32 R93, RZ, RZ, R92 ;  /* 0x000000ffff5d7224 */ /* 0x000fc400078e005c */
[----:B------:R-:W-:Y:S02]  /*95c0*/  IMAD.MOV.U32 R92, RZ, RZ, R77 ;  /* 0x000000ffff5c7224 */ /* 0x000fe400078e004d */
[----:B------:R-:W-:Y:S02]  /*95d0*/  IMAD.MOV.U32 R77, RZ, RZ, R76 ;  /* 0x000000ffff4d7224 */ /* 0x000fe400078e004c */
[----:B------:R-:W-:Y:S02]  /*95e0*/  IMAD.MOV.U32 R76, RZ, RZ, R119 ;  /* 0x000000ffff4c7224 */ /* 0x000fe400078e0077 */
[----:B------:R-:W-:Y:S02]  /*95f0*/  IMAD.MOV.U32 R119, RZ, RZ, R118 ;  /* 0x000000ffff777224 */ /* 0x000fe400078e0076 */
[----:B------:R-:W-:Y:S02]  /*9600*/  IMAD.MOV.U32 R118, RZ, RZ, R103 ;  /* 0x000000ffff767224 */ /* 0x000fe400078e0067 */
[----:B------:R-:W-:-:S02]  /*9610*/  IMAD.MOV.U32 R103, RZ, RZ, R102 ;  /* 0x000000ffff677224 */ /* 0x000fc400078e0066 */
[----:B------:R-:W-:Y:S01]  /*9620*/  IMAD.MOV.U32 R102, RZ, RZ, R147 ;  /* 0x000000ffff667224 */ /* 0x000fe200078e0093 */
[----:B----4-:R-:W-:-:S05]  /*9630*/  LOP3.LUT R2, R79, UR37, R148, 0x96, !PT ;  /* 0x000000254f027c12 */ /* 0x010fca000f8e9694 */
[----:B------:R-:W-:Y:S01]  /*9640*/  IMAD.WIDE.U32 R2, R2, -0x2daee0ad, RZ ;  /* 0xd2511f5302027825 */ /* 0x000fe200078e00ff */
[----:B---3--:R-:W-:-:S04]  /*9650*/  LOP3.LUT R4, R7, UR36, R94, 0x96, !PT ;  /* 0x0000002407047c12 */ /* 0x008fc8000f8e965e */
[----:B------:R-:W-:Y:S01]  /*9660*/  LOP3.LUT R0, R3, UR34, R6, 0x96, !PT ;  /* 0x0000002203007c12 */ /* 0x000fe2000f8e9606 */
[----:B------:R-:W-:-:S04]  /*9670*/  IMAD.WIDE.U32 R6, R4, -0x326172a9, RZ ;  /* 0xcd9e8d5704067825 */ /* 0x000fc800078e00ff */
[----:B------:R-:W-:Y:S01]  /*9680*/  IMAD.WIDE.U32 R4, R0, -0x326172a9, RZ ;  /* 0xcd9e8d5700047825 */ /* 0x000fe200078e00ff */
[----:B------:R-:W-:-:S03]  /*9690*/  LOP3.LUT R7, R7, UR35, R78, 0x96, !PT ;  /* 0x0000002307077c12 */ /* 0x000fc6000f8e964e */
[----:B------:R-:W-:Y:S01]  /*96a0*/  IMAD.MOV.U32 R78, RZ, RZ, R131 ;  /* 0x000000ffff4e7224 */ /* 0x000fe200078e0083 */
[----:B------:R-:W-:Y:S01]  /*96b0*/  LOP3.LUT R3, R5, UR33, R6, 0x96, !PT ;  /* 0x0000002105037c12 */ /* 0x000fe2000f8e9606 */
[----:B------:R-:W-:Y:S02]  /*96c0*/  IMAD.MOV.U32 R131, RZ, RZ, R130 ;  /* 0x000000ffff837224 */ /* 0x000fe400078e0082 */
[----:B------:R-:W-:Y:S02]  /*96d0*/  IMAD.MOV.U32 R147, RZ, RZ, R245 ;  /* 0x000000ffff937224 */ /* 0x000fe400078e00f5 */
[----:B------:R-:W-:Y:S01]  /*96e0*/  IMAD.MOV.U32 R130, RZ, RZ, R244 ;  /* 0x000000ffff827224 */ /* 0x000fe200078e00f4 */
[----:B------:R-:W-:Y:S01]  /*96f0*/  MUFU.EX2 R245, R188 ;  /* 0x000000bc00f57308 */ /* 0x000fe20000000800 */
[----:B------:R-:W-:-:S04]  /*9700*/  IMAD.WIDE.U32 R6, R7, -0x2daee0ad, RZ ;  /* 0xd2511f5307067825 */ /* 0x000fc800078e00ff */
[----:B------:R-:W-:Y:S02]  /*9710*/  @!P6 HFMA2.BF16_V2 R42, -RZ.H0_H0, RZ.H0_H0, -R184.H0_H0 ;  /* 0x200000ffff2ae231 */ /* 0x000fe400003409b8 */
[----:B------:R-:W-:Y:S01]  /*9720*/  IMAD.WIDE.U32 R12, R3, -0x2daee0ad, RZ ;  /* 0xd2511f53030c7825 */ /* 0x000fe200078e00ff */
[----:B------:R-:W1:Y:S01]  /*9730*/  MUFU.EX2 R244, R189 ;  /* 0x000000bd00f47308 */ /* 0x000e620000000800 */
[----:B------:R-:W-:Y:S02]  /*9740*/  LOP3.LUT R3, R7, UR32, R2, 0x96, !PT ;  /* 0x0000002007037c12 */ /* 0x000fe4000f8e9602 */
[----:B------:R-:W-:Y:S02]  /*9750*/  LOP3.LUT R0, R8, 0xff, RZ, 0xc0, !PT ;  /* 0x000000ff08007812 */ /* 0x000fe400078ec0ff */
[----:B------:R-:W-:Y:S01]  /*9760*/  LOP3.LUT R2, R13, UR30, R6, 0x96, !PT ;  /* 0x0000001e0d027c12 */ /* 0x000fe2000f8e9606 */
[----:B------:R-:W-:Y:S01]  /*9770*/  IMAD.WIDE.U32 R6, R3, -0x326172a9, RZ ;  /* 0xcd9e8d5703067825 */ /* 0x000fe200078e00ff */
[----:B------:R-:W-:-:S02]  /*9780*/  @!P6 PRMT R184, R42, 0x5410, RZ ;  /* 0x000054102ab8e816 */ /* 0x000fc400000000ff */
[----:B------:R-:W-:Y:S01]  /*9790*/  ISETP.LE.U32.AND P6, PT, R0, UR13, PT ;  /* 0x0000000d00007c0c */ /* 0x000fe2000bfc3070 */
[----:B------:R-:W-:Y:S01]  /*97a0*/  IMAD.WIDE.U32 R2, R2, -0x326172a9, RZ ;  /* 0xcd9e8d5702027825 */ /* 0x000fe200078e00ff */
[----:B------:R-:W-:-:S03]  /*97b0*/  SHF.R.U32.HI R0, RZ, 0x8, R9 ;  /* 0x00000008ff007819 */ /* 0x000fc60000011609 */
[----:B------:R-:W-:Y:S01]  /*97c0*/  @!P4 HFMA2.BF16_V2 R41, -RZ.H0_H0, RZ.H0_H0, -R182.H0_H0 ;  /* 0x200000ffff29c231 */ /* 0x000fe200003409b6 */
[----:B------:R-:W-:Y:S02]  /*97d0*/  LOP3.LUT R9, R7, UR31, R4, 0x96, !PT ;  /* 0x0000001f07097c12 */ /* 0x000fe4000f8e9604 */
[----:B------:R-:W-:Y:S02]  /*97e0*/  LOP3.LUT R0, R0, 0xffff, RZ, 0xc0, !PT ;  /* 0x0000ffff00007812 */ /* 0x000fe400078ec0ff */
[----:B------:R-:W-:Y:S02]  /*97f0*/  LOP3.LUT R4, R3, UR23, R6, 0x96, !PT ;  /* 0x0000001703047c12 */ /* 0x000fe4000f8e9606 */
[----:B-1----:R-:W-:Y:S02]  /*9800*/  F2FP.BF16.F32.PACK_AB R5, R244, R245 ;  /* 0x000000f5f405723e */ /* 0x002fe400000010ff */
[----:B------:R-:W-:Y:S02]  /*9810*/  @!P4 PRMT R182, R41, 0x5410, RZ ;  /* 0x0000541029b6c816 */ /* 0x000fe400000000ff */
[----:B------:R-:W-:-:S02]  /*9820*/  ISETP.LE.U32.AND P4, PT, R0, UR13, PT ;  /* 0x0000000d00007c0c */ /* 0x000fc4000bf83070 */
[----:B------:R-:W-:Y:S01]  /*9830*/  LOP3.LUT R0, R4, 0xffff, RZ, 0xc0, !PT ;  /* 0x0000ffff04007812 */ /* 0x000fe200078ec0ff */
[----:B------:R-:W-:Y:S01]  /*9840*/  IMAD.MOV.U32 R94, RZ, RZ, R240 ;  /* 0x000000ffff5e7224 */ /* 0x000fe200078e00f0 */
[C---:B------:R-:W-:Y:S01]  /*9850*/  PRMT R180, R5.reuse, 0x7610, R180 ;  /* 0x0000761005b47816 */ /* 0x040fe200000000b4 */
[----:B------:R-:W-:Y:S01]  /*9860*/  IMAD.MOV.U32 R95, RZ, RZ, R241 ;  /* 0x000000ffff5f7224 */ /* 0x000fe200078e00f1 */
[----:B------:R-:W-:Y:S01]  /*9870*/  MUFU.EX2 R240, R96 ;  /* 0x0000006000f07308 */ /* 0x000fe20000000800 */
[----:B------:R-:W-:Y:S02]  /*9880*/  SHF.R.U32.HI R0, RZ, 0x8, R0 ;  /* 0x00000008ff007819 */ /* 0x000fe40000011600 */
[----:B------:R-:W-:Y:S01]  /*9890*/  @!P1 HFMA2.BF16_V2 R43, -RZ.H0_H0, RZ.H0_H0, -R180.H0_H0 ;  /* 0x200000ffff2b9231 */ /* 0x000fe200003409b4 */
[----:B------:R-:W-:-:S04]  /*98a0*/  PRMT R179, R5, 0x7632, R179 ;  /* 0x0000763205b37816 */ /* 0x000fc800000000b3 */
[----:B------:R-:W1:Y:S01]  /*98b0*/  MUFU.EX2 R241, R97 ;  /* 0x0000006100f17308 */ /* 0x000e620000000800 */
[----:B------:R-:W-:Y:S01]  /*98c0*/  LOP3.LUT R0, R0, 0xffff, RZ, 0xc0, !PT ;  /* 0x0000ffff00007812 */ /* 0x000fe200078ec0ff */
[----:B------:R-:W-:Y:S01]  /*98d0*/  IMAD.MOV.U32 R79, RZ, RZ, R36 ;  /* 0x000000ffff4f7224 */ /* 0x000fe200078e0024 */
[----:B------:R-:W-:Y:S02]  /*98e0*/  PRMT R36, R180, 0x5410, R179 ;  /* 0x00005410b4247816 */ /* 0x000fe400000000b3 */
[----:B------:R-:W-:Y:S01]  /*98f0*/  @!P1 PRMT R180, R43, 0x5410, RZ ;  /* 0x000054102bb49816 */ /* 0x000fe200000000ff */
[----:B------:R-:W-:Y:S01]  /*9900*/  @!P4 HFMA2.BF16_V2 R45, -RZ.H0_H0, RZ.H0_H0, -R179.H0_H0 ;  /* 0x200000ffff2dc231 */ /* 0x000fe200003409b3 */
[----:B------:R-:W-:Y:S02]  /*9910*/  ISETP.LE.U32.AND P1, PT, R0, UR13, PT ;  /* 0x0000000d00007c0c */ /* 0x000fe4000bf23070 */
[----:B------:R-:W-:Y:S02]  /*9920*/  LOP3.LUT R0, R4, 0xff, RZ, 0xc0, !PT ;  /* 0x000000ff04007812 */ /* 0x000fe400078ec0ff */
[----:B------:R-:W-:-:S02]  /*9930*/  @!P4 PRMT R179, R45, 0x5410, RZ ;  /* 0x000054102db3c816 */ /* 0x000fc400000000ff */
[----:B------:R-:W-:Y:S02]  /*9940*/  ISETP.LE.U32.AND P4, PT, R0, UR13, PT ;  /* 0x0000000d00007c0c */ /* 0x000fe4000bf83070 */
[C---:B------:R-:W-:Y:S02]  /*9950*/  PRMT R13, R16.reuse, 0x7632, R13 ;  /* 0x00007632100d7816 */ /* 0x040fe4000000000d */
[----:B-1----:R-:W-:Y:S02]  /*9960*/  F2FP.BF16.F32.PACK_AB R0, R241, R240 ;  /* 0x000000f0f100723e */ /* 0x002fe400000010ff */
[----:B------:R-:W-:Y:S01]  /*9970*/  PRMT R5, R16, 0x7610, R5 ;  /* 0x0000761010057816 */ /* 0x000fe20000000005 */
[----:B------:R-:W-:Y:S01]  /*9980*/  @!P1 HFMA2.BF16_V2 R50, -RZ.H0_H0, RZ.H0_H0, -R13.H0_H0 ;  /* 0x200000ffff329231 */ /* 0x000fe2000034090d */
[----:B------:R-:W-:Y:S02]  /*9990*/  PRMT R177, R0, 0x7632, R177 ;  /* 0x0000763200b17816 */ /* 0x000fe400000000b1 */
[----:B------:R-:W-:-:S02]  /*99a0*/  LOP3.LUT R6, R2, 0xff, RZ, 0xc0, !PT ;  /* 0x000000ff02067812 */ /* 0x000fc400078ec0ff */
[----:B------:R-:W-:Y:S01]  /*99b0*/  PRMT R178, R0, 0x7610, R178 ;  /* 0x0000761000b27816 */ /* 0x000fe200000000b2 */
[----:B------:R-:W-:Y:S01]  /*99c0*/  @!P5 HFMA2.BF16_V2 R46, -RZ.H0_H0, RZ.H0_H0, -R177.H0_H0 ;  /* 0x200000ffff2ed231 */ /* 0x000fe200003409b1 */
[----:B------:R-:W-:Y:S02]  /*99d0*/  PRMT R39, R5, 0x5410, R13 ;  /* 0x0000541005277816 */ /* 0x000fe4000000000d */
[----:B------:R-:W-:Y:S02]  /*99e0*/  @!P1 PRMT R13, R50, 0x5410, RZ ;  /* 0x00005410320d9816 */ /* 0x000fe400000000ff */
[----:B------:R-:W-:Y:S02]  /*99f0*/  LOP3.LUT R3, R2, 0xffff, RZ, 0xc0, !PT ;  /* 0x0000ffff02037812 */ /* 0x000fe400078ec0ff */
[----:B------:R-:W-:Y:S01]  /*9a00*/  SHF.R.U32.HI R7, RZ, 0x10, R2 ;  /* 0x00000010ff077819 */ /* 0x000fe20000011602 */
[----:B------:R-:W1:Y:S01]  /*9a10*/  MUFU.EX2 R0, R100 ;  /* 0x0000006400007308 */ /* 0x000e620000000800 */
[----:B------:R-:W-:-:S02]  /*9a20*/  ISETP.LE.U32.AND P1, PT, R6, UR13, PT ;  /* 0x0000000d06007c0c */ /* 0x000fc4000bf23070 */
[----:B------:R-:W-:Y:S02]  /*9a30*/  SHF.R.U32.HI R2, RZ, 0x18, R2 ;  /* 0x00000018ff027819 */ /* 0x000fe40000011602 */
[----:B------:R-:W-:-:S03]  /*9a40*/  PRMT R16, R178, 0x5410, R177 ;  /* 0x00005410b2107816 */ /* 0x000fc600000000b1 */
[----:B------:R-:W2:Y:S01]  /*9a50*/  MUFU.EX2 R6, R112 ;  /* 0x0000007000067308 */ /* 0x000ea20000000800 */
[----:B------:R-:W-:Y:S02]  /*9a60*/  @!P5 PRMT R177, R46, 0x5410, RZ ;  /* 0x000054102eb1d816 */ /* 0x000fe400000000ff */
[----:B------:R-:W-:Y:S02]  /*9a70*/  ISETP.LE.U32.AND P5, PT, R2, UR13, PT ;  /* 0x0000000d02007c0c */ /* 0x000fe4000bfa3070 */
[----:B------:R-:W-:Y:S01]  /*9a80*/  SHF.R.U32.HI R2, RZ, 0x8, R3 ;  /* 0x00000008ff027819 */ /* 0x000fe20000011603 */
[----:B------:R-:W-:Y:S02]  /*9a90*/  @!P6 HFMA2.BF16_V2 R47, -RZ.H0_H0, RZ.H0_H0, -R178.H0_H0 ;  /* 0x200000ffff2fe231 */ /* 0x000fe400003409b2 */
[----:B------:R-:W-:Y:S01]  /*9aa0*/  @!P4 HFMA2.BF16_V2 R51, -RZ.H0_H0, RZ.H0_H0, -R5.H0_H0 ;  /* 0x200000ffff33c231 */ /* 0x000fe20000340905 */
[----:B------:R-:W-:Y:S02]  /*9ab0*/  LOP3.LUT R3, R7, 0xff, RZ, 0xc0, !PT ;  /* 0x000000ff07037812 */ /* 0x000fe400078ec0ff */
[----:B------:R-:W-:Y:S01]  /*9ac0*/  LOP3.LUT R2, R2, 0xffff, RZ, 0xc0, !PT ;  /* 0x0000ffff02027812 */ /* 0x000fe200078ec0ff */
[----:B------:R-:W-:Y:S01]  /*9ad0*/  FADD.FTZ R8, R35, R117 ;  /* 0x0000007523087221 */ /* 0x000fe20000010000 */
[----:B------:R-:W-:-:S02]  /*9ae0*/  @!P6 PRMT R178, R47, 0x5410, RZ ;  /* 0x000054102fb2e816 */ /* 0x000fc400000000ff */
[----:B------:R-:W-:Y:S02]  /*9af0*/  @!P4 PRMT R5, R51, 0x5410, RZ ;  /* 0x000054103305c816 */ /* 0x000fe400000000ff */
[----:B------:R-:W-:Y:S02]  /*9b00*/  ISETP.LE.U32.AND P6, PT, R3, UR13, PT ;  /* 0x0000000d03007c0c */ /* 0x000fe4000bfc3070 */
[----:B------:R-:W-:Y:S01]  /*9b10*/  ISETP.LE.U32.AND P4, PT, R2, UR13, PT ;  /* 0x0000000d02007c0c */ /* 0x000fe2000bf83070 */
[----:B------:R-:W-:-:S04]  /*9b20*/  IMAD.WIDE.U32 R2, R9, -0x2daee0ad, RZ ;  /* 0xd2511f5309027825 */ /* 0x000fc800078e00ff */
[----:B------:R-:W-:Y:S01]  /*9b30*/  FADD.FTZ R11, R10, R11 ;  /* 0x0000000b0a0b7221 */ /* 0x000fe20000010000 */
[----:B------:R-:W-:Y:S01]  /*9b40*/  FADD.FTZ R14, R14, R8 ;  /* 0x000000080e0e7221 */ /* 0x000fe20000010000 */
[----:B-1----:R-:W-:Y:S01]  /*9b50*/  FADD.FTZ R10, R0, R18 ;  /* 0x00000012000a7221 */ /* 0x002fe20000010000 */
[----:B--2---:R-:W-:Y:S02]  /*9b60*/  F2FP.BF16.F32.PACK_AB R8, R6, R0 ;  /* 0x000000000608723e */ /* 0x004fe400000010ff */
[----:B------:R-:W-:Y:S01]  /*9b70*/  LOP3.LUT R0, R3, UR26, R12, 0x96, !PT ;  /* 0x0000001a03007c12 */ /* 0x000fe2000f8e960c */
[----:B------:R-:W-:Y:S01]  /*9b80*/  IMAD.MOV.U32 R189, RZ, RZ, R52 ;  /* 0x000000ffffbd7224 */ /* 0x000fe200078e0034 */
[----:B------:R-:W-:Y:S01]  /*9b90*/  PRMT R176, R8, 0x7610, R176 ;  /* 0x0000761008b07816 */ /* 0x000fe200000000b0 */
[----:B------:R-:W-:Y:S01]  /*9ba0*/  IMAD.MOV.U32 R52, RZ, RZ, R233 ;  /* 0x000000ffff347224 */ /* 0x000fe200078e00e9 */
[----:B------:R-:W-:Y:S01]  /*9bb0*/  LOP3.LUT R7, R0, 0xffff, RZ, 0xc0, !PT ;  /* 0x0000ffff00077812 */ /* 0x000fe200078ec0ff */
[----:B------:R-:W-:Y:S01]  /*9bc0*/  MUFU.EX2 R9, R116 ;  /* 0x0000007400097308 */ /* 0x000fe20000000800 */
[----:B------:R-:W-:-:S02]  /*9bd0*/  PRMT R175, R8, 0x7632, R175 ;  /* 0x0000763208af7816 */ /* 0x000fc400000000af */
[----:B------:R-:W-:Y:S01]  /*9be0*/  SHF.R.U32.HI R7, RZ, 0x8, R7 ;  /* 0x00000008ff077819 */ /* 0x000fe20000011607 */
[----:B------:R-:W-:-:S04]  /*9bf0*/  @!P1 HFMA2.BF16_V2 R54, -RZ.H0_H0, RZ.H0_H0, -R176.H0_H0 ;  /* 0x200000ffff369231 */ /* 0x000fc800003409b0 */
[----:B------:R-:W1:Y:S01]  /*9c00*/  MUFU.EX2 R233, R128 ;  /* 0x0000008000e97308 */ /* 0x000e620000000800 */
[----:B------:R-:W-:Y:S01]  /*9c10*/  IMAD.MOV.U32 R117, RZ, RZ, R93 ;  /* 0x000000ffff757224 */ /* 0x000fe200078e005d */
[----:B------:R-:W-:Y:S01]  /*9c20*/  LOP3.LUT R7, R7, 0xffff, RZ, 0xc0, !PT ;  /* 0x0000ffff07077812 */ /* 0x000fe200078ec0ff */
[----:B------:R-:W-:Y:S01]  /*9c30*/  IMAD.MOV.U32 R93, RZ, RZ, R37 ;  /* 0x000000ffff5d7224 */ /* 0x000fe200078e0025 */
[----:B------:R-:W-:Y:S01]  /*9c40*/  PRMT R37, R176, 0x5410, R175 ;  /* 0x00005410b0257816 */ /* 0x000fe200000000af */
[----:B------:R-:W-:Y:S01]  /*9c50*/  @!P4 HFMA2.BF16_V2 R55, -RZ.H0_H0, RZ.H0_H0, -R175.H0_H0 ;  /* 0x200000ffff37c231 */ /* 0x000fe200003409af */
[----:B------:R-:W-:Y:S02]  /*9c60*/  @!P1 PRMT R176, R54, 0x5410, RZ ;  /* 0x0000541036b09816 */ /* 0x000fe400000000ff */
[----:B------:R-:W-:Y:S01]  /*9c70*/  ISETP.LE.U32.AND P1, PT, R7, UR13, PT ;  /* 0x0000000d07007c0c */ /* 0x000fe2000bf23070 */
[----:B------:R-:W-:Y:S01]  /*9c80*/  FADD.FTZ R7, R6, R10 ;  /* 0x0000000a06077221 */ /* 0x000fe20000010000 */
[----:B------:R-:W-:-:S02]  /*9c90*/  LOP3.LUT R6, R0, 0xff, RZ, 0xc0, !PT ;  /* 0x000000ff00067812 */ /* 0x000fc400078ec0ff */
[----:B------:R-:W-:Y:S02]  /*9ca0*/  @!P4 PRMT R175, R55, 0x5410, RZ ;  /* 0x0000541037afc816 */ /* 0x000fe400000000ff */
[----:B------:R-:W-:Y:S02]  /*9cb0*/  ISETP.LE.U32.AND P4, PT, R6, UR13, PT ;  /* 0x0000000d06007c0c */ /* 0x000fe4000bf83070 */
[C---:B------:R-:W-:Y:S02]  /*9cc0*/  PRMT R174, R68.reuse, 0x7610, R174 ;  /* 0x0000761044ae7816 */ /* 0x040fe400000000ae */
[----:B-1----:R-:W-:Y:S01]  /*9cd0*/  F2FP.BF16.F32.PACK_AB R6, R233, R9 ;  /* 0x00000009e906723e */ /* 0x002fe200000010ff */
[----:B------:R-:W-:Y:S01]  /*9ce0*/  IMAD.MOV.U32 R47, RZ, RZ, R95 ;  /* 0x000000ffff2f7224 */ /* 0x000fe200078e005f */
[----:B------:R-:W-:Y:S01]  /*9cf0*/  PRMT R137, R68, 0x7632, R137 ;  /* 0x0000763244897816 */ /* 0x000fe20000000089 */
[----:B------:R-:W-:Y:S01]  /*9d00*/  @!P6 HFMA2.BF16_V2 R56, -RZ.H0_H0, RZ.H0_H0, -R174.H0_H0 ;  /* 0x200000ffff38e231 */ /* 0x000fe200003409ae */
[C---:B------:R-:W-:Y:S01]  /*9d10*/  PRMT R135, R6.reuse, 0x7632, R135 ;  /* 0x0000763206877816 */ /* 0x040fe20000000087 */
[----:B------:R-:W-:Y:S01]  /*9d20*/  IMAD.MOV.U32 R95, RZ, RZ, R79 ;  /* 0x000000ffff5f7224 */ /* 0x000fe200078e004f */
[----:B------:R-:W-:Y:S01]  /*9d30*/  PRMT R136, R6, 0x7610, R136 ;  /* 0x0000761006887816 */ /* 0x000fe20000000088 */
[----:B------:R-:W-:Y:S01]  /*9d40*/  IMAD.MOV.U32 R79, RZ, RZ, R76 ;  /* 0x000000ffff4f7224 */ /* 0x000fe200078e004c */
[----:B------:R-:W-:Y:S01]  /*9d50*/  LOP3.LUT R6, R2, 0xff, RZ, 0xc0, !PT ;  /* 0x000000ff02067812 */ /* 0x000fe200078ec0ff */
[----:B------:R-:W-:Y:S01]  /*9d60*/  IMAD.MOV.U32 R97, RZ, RZ, R73 ;  /* 0x000000ffff617224 */ /* 0x000fe200078e0049 */
[----:B------:R-:W-:Y:S01]  /*9d70*/  PRMT R18, R174, 0x5410, R137 ;  /* 0x00005410ae127816 */ /* 0x000fe20000000089 */
[----:B------:R-:W-:-:S02]  /*9d80*/  IMAD.MOV.U32 R76, RZ, RZ, R236 ;  /* 0x000000ffff4c7224 */ /* 0x000fc400078e00ec */
[----:B------:R-:W-:Y:S01]  /*9d90*/  IMAD.MOV.U32 R73, RZ, RZ, R237 ;  /* 0x000000ffff497224 */ /* 0x000fe200078e00ed */
[----:B------:R-:W-:Y:S01]  /*9da0*/  MUFU.EX2 R236, R132 ;  /* 0x0000008400ec7308 */ /* 0x000fe20000000800 */
[----:B------:R-:W-:Y:S01]  /*9db0*/  @!P1 HFMA2.BF16_V2 R57, -RZ.H0_H0, RZ.H0_H0, -R135.H0_H0 ;  /* 0x200000ffff399231 */ /* 0x000fe20000340987 */
[----:B------:R-:W-:Y:S02]  /*9dc0*/  @!P6 PRMT R174, R56, 0x5410, RZ ;  /* 0x0000541038aee816 */ /* 0x000fe400000000ff */
[----:B------:R-:W-:-:S04]  /*9dd0*/  ISETP.LE.U32.AND P6, PT, R6, UR13, PT ;  /* 0x0000000d06007c0c */ /* 0x000fc8000bfc3070 */
[----:B------:R-:W1:Y:S01]  /*9de0*/  MUFU.EX2 R237, R129 ;  /* 0x0000008100ed7308 */ /* 0x000e620000000800 */
[--C-:B------:R-:W-:Y:S02]  /*9df0*/  SHF.R.U32.HI R6, RZ, 0x18, R2.reuse ;  /* 0x00000018ff067819 */ /* 0x100fe40000011602 */
[----:B------:R-:W-:Y:S02]  /*9e00*/  LOP3.LUT R3, R2, 0xffff, RZ, 0xc0, !PT ;  /* 0x0000ffff02037812 */ /* 0x000fe400078ec0ff */
[----:B------:R-:W-:Y:S02]  /*9e10*/  PRMT R65, R136, 0x5410, R135 ;  /* 0x0000541088417816 */ /* 0x000fe40000000087 */
[----:B------:R-:W-:Y:S02]  /*9e20*/  @!P1 PRMT R135, R57, 0x5410, RZ ;  /* 0x0000541039879816 */ /* 0x000fe400000000ff */
[----:B------:R-:W-:Y:S02]  /*9e30*/  SHF.R.U32.HI R2, RZ, 0x10, R2 ;  /* 0x00000010ff027819 */ /* 0x000fe40000011602 */
[----:B------:R-:W-:-:S02]  /*9e40*/  ISETP.LE.U32.AND P1, PT, R6, UR13, PT ;  /* 0x0000000d06007c0c */ /* 0x000fc4000bf23070 */
[----:B------:R-:W-:Y:S01]  /*9e50*/  SHF.R.U32.HI R6, RZ, 0x8, R3 ;  /* 0x00000008ff067819 */ /* 0x000fe20000011603 */
[----:B------:R-:W-:Y:S01]  /*9e60*/  @!P5 HFMA2.BF16_V2 R59, -RZ.H0_H0, RZ.H0_H0, -R137.H0_H0 ;  /* 0x200000ffff3bd231 */ /* 0x000fe20000340989 */
[----:B------:R-:W-:Y:S02]  /*9e70*/  LOP3.LUT R3, R2, 0xff, RZ, 0xc0, !PT ;  /* 0x000000ff02037812 */ /* 0x000fe400078ec0ff */
[----:B------:R-:W-:Y:S02]  /*9e80*/  LOP3.LUT R2, R6, 0xffff, RZ, 0xc0, !PT ;  /* 0x0000ffff06027812 */ /* 0x000fe400078ec0ff */
[----:B------:R-:W-:Y:S02]  /*9e90*/  @!P5 PRMT R137, R59, 0x5410, RZ ;  /* 0x000054103b89d816 */ /* 0x000fe400000000ff */
[----:B------:R-:W-:Y:S02]  /*9ea0*/  ISETP.LE.U32.AND P5, PT, R2, UR13, PT ;  /* 0x0000000d02007c0c */ /* 0x000fe4000bfa3070 */
[----:B-1----:R-:W-:Y:S01]  /*9eb0*/  F2FP.BF16.F32.PACK_AB R2, R237, R236 ;  /* 0x000000eced02723e */ /* 0x002fe200000010ff */
[----:B------:R-:W-:-:S03]  /*9ec0*/  IMAD.MOV.U32 R54, RZ, RZ, R234 ;  /* 0x000000ffff367224 */ /* 0x000fc600078e00ea */
[----:B------:R-:W-:Y:S01]  /*9ed0*/  PRMT R134, R2, 0x7610, R134 ;  /* 0x0000761002867816 */ /* 0x000fe20000000086 */
[----:B------:R-:W-:Y:S01]  /*9ee0*/  IMAD.MOV.U32 R55, RZ, RZ, R235 ;  /* 0x000000ffff377224 */ /* 0x000fe200078e00eb */
[----:B------:R1:W-:Y:S03]  /*9ef0*/  MUFU.EX2 R234, R133 ;  /* 0x0000008500ea7308 */ /* 0x0003e60000000800 */
[----:B------:R-:W-:-:S05]  /*9f00*/  @!P6 HFMA2.BF16_V2 R60, -RZ.H0_H0, RZ.H0_H0, -R134.H0_H0 ;  /* 0x200000ffff3ce231 */ /* 0x000fca0000340986 */
[----:B------:R-:W2:Y:S01]  /*9f10*/  MUFU.EX2 R235, R140 ;  /* 0x0000008c00eb7308 */ /* 0x000ea20000000800 */
[----:B------:R-:W-:Y:S01]  /*9f20*/  @!P4 HFMA2.BF16_V2 R58, -RZ.H0_H0, RZ.H0_H0, -R136.H0_H0 ;  /* 0x200000ffff3ac231 */ /* 0x000fe20000340988 */
[----:B-1----:R-:W-:Y:S02]  /*9f30*/  PRMT R133, R2, 0x7632, R133 ;  /* 0x0000763202857816 */ /* 0x002fe40000000085 */
[----:B------:R-:W-:Y:S02]  /*9f40*/  SHF.R.U32.HI R2, RZ, 0x18, R4 ;  /* 0x00000018ff027819 */ /* 0x000fe40000011604 */
[----:B------:R-:W-:Y:S02]  /*9f50*/  PRMT R64, R134, 0x5410, R133 ;  /* 0x0000541086407816 */ /* 0x000fe40000000085 */
[----:B------:R-:W-:Y:S02]  /*9f60*/  @!P6 PRMT R134, R60, 0x5410, RZ ;  /* 0x000054103c86e816 */ /* 0x000fe400000000ff */
[----:B------:R-:W-:-:S02]  /*9f70*/  ISETP.LE.U32.AND P6, PT, R2, UR13, PT ;  /* 0x0000000d02007c0c */ /* 0x000fc4000bfc3070 */
[----:B------:R-:W-:Y:S01]  /*9f80*/  SHF.R.U32.HI R2, RZ, 0x10, R4 ;  /* 0x00000010ff027819 */ /* 0x000fe20000011604 */
[----:B------:R-:W-:Y:S01]  /*9f90*/  @!P5 HFMA2.BF16_V2 R61, -RZ.H0_H0, RZ.H0_H0, -R133.H0_H0 ;  /* 0x200000ffff3dd231 */ /* 0x000fe20000340985 */
[----:B------:R-:W-:Y:S02]  /*9fa0*/  @!P4 PRMT R136, R58, 0x5410, RZ ;  /* 0x000054103a88c816 */ /* 0x000fe400000000ff */
[----:B------:R-:W-:Y:S02]  /*9fb0*/  ISETP.LE.U32.AND P4, PT, R3, UR13, PT ;  /* 0x0000000d03007c0c */ /* 0x000fe4000bf83070 */
[----:B------:R-:W-:Y:S01]  /*9fc0*/  LOP3.LUT R2, R2, 0xff, RZ, 0xc0, !PT ;  /* 0x000000ff02027812 */ /* 0x000fe200078ec0ff */
[----:B------:R-:W-:Y:S01]  /*9fd0*/  IMAD.MOV.U32 R42, RZ, RZ, R72 ;  /* 0x000000ffff2a7224 */ /* 0x000fe200078e0048 */
[----:B------:R-:W-:Y:S02]  /*9fe0*/  @!P5 PRMT R133, R61, 0x5410, RZ ;  /* 0x000054103d85d816 */ /* 0x000fe400000000ff */
[----:B--2---:R-:W-:Y:S01]  /*9ff0*/  F2FP.BF16.F32.PACK_AB R3, R235, R234 ;  /* 0x000000eaeb03723e */ /* 0x004fe200000010ff */
[----:B------:R-:W-:Y:S01]  /*a000*/  IMAD.MOV.U32 R72, RZ, RZ, R211 ;  /* 0x000000ffff487224 */ /* 0x000fe200078e00d3 */
[----:B------:R-:W-:Y:S01]  /*a010*/  ISETP.LE.U32.AND P5, PT, R2, UR13, PT ;  /* 0x0000000d02007c0c */ /* 0x000fe2000bfa3070 */
[----:B------:R-:W-:Y:S01]  /*a020*/  MUFU.EX2 R211, R144 ;  /* 0x0000009000d37308 */ /* 0x000fe20000000800 */
[----:B------:R-:W-:-:S02]  /*a030*/  PRMT R132, R3, 0x7610, R132 ;  /* 0x0000761003847816 */ /* 0x000fc40000000084 */
[----:B------:R-:W-:-:S05]  /*a040*/  PRMT R35, R3, 0x7632, R35 ;  /* 0x0000763203237816 */ /* 0x000fca0000000023 */
[----:B------:R-:W1:Y:S01]  /*a050*/  MUFU.EX2 R2, R141 ;  /* 0x0000008d00027308 */ /* 0x000e620000000800 */
[----:B------:R-:W-:Y:S01]  /*a060*/  SHF.R.U32.HI R3, RZ, 0x10, R0 ;  /* 0x00000010ff037819 */ /* 0x000fe20000011600 */
[----:B------:R-:W-:Y:S01]  /*a070*/  @!P4 HFMA2.BF16_V2 R62, -RZ.H0_H0, RZ.H0_H0, -R132.H0_H0 ;  /* 0x200000ffff3ec231 */ /* 0x000fe20000340984 */
[----:B------:R-:W-:Y:S02]  /*a080*/  PRMT R51, R132, 0x5410, R35 ;  /* 0x0000541084337816 */ /* 0x000fe40000000023 */
[----:B------:R-:W-:Y:S02]  /*a090*/  LOP3.LUT R3, R3, 0xff, RZ, 0xc0, !PT ;  /* 0x000000ff03037812 */ /* 0x000fe400078ec0ff */
[----:B------:R-:W-:Y:S02]  /*a0a0*/  @!P4 PRMT R132, R62, 0x5410, RZ ;  /* 0x000054103e84c816 */ /* 0x000fe400000000ff */
[----:B------:R-:W-:Y:S01]  /*a0b0*/  ISETP.LE.U32.AND P4, PT, R3, UR13, PT ;  /* 0x0000000d03007c0c */ /* 0x000fe2000bf83070 */
[----:B------:R-:W-:-:S02]  /*a0c0*/  IMAD.MOV.U32 R188, RZ, RZ, R74 ;  /* 0x000000ffffbc7224 */ /* 0x000fc400078e004a */
[----:B------:R-:W-:Y:S02]  /*a0d0*/  IMAD.MOV.U32 R74, RZ, RZ, R247 ;  /* 0x000000ffff4a7224 */ /* 0x000fe400078e00f7 */
[----:B------:R-:W-:Y:S01]  /*a0e0*/  FADD.FTZ R6, R34, R14 ;  /* 0x0000000e22067221 */ /* 0x000fe20000010000 */
[----:B-1----:R-:W-:Y:S01]  /*a0f0*/  FADD.FTZ R247, R2, R101 ;  /* 0x0000006502f77221 */ /* 0x002fe20000010000 */
[----:B------:R-:W-:Y:S01]  /*a100*/  F2FP.BF16.F32.PACK_AB R2, R211, R2 ;  /* 0x00000002d302723e */ /* 0x000fe200000010ff */
[----:B------:R-:W-:Y:S02]  /*a110*/  @!P1 HFMA2.BF16_V2 R63, -RZ.H0_H0, RZ.H0_H0, -R35.H0_H0 ;  /* 0x200000ffff3f9231 */ /* 0x000fe40000340923 */
[----:B------:R-:W-:Y:S01]  /*a120*/  IMAD.MOV.U32 R46, RZ, RZ, R94 ;  /* 0x000000ffff2e7224 */ /* 0x000fe200078e005e */
[----:B------:R-:W-:Y:S02]  /*a130*/  SHF.R.U32.HI R0, RZ, 0x18, R0 ;  /* 0x00000018ff007819 */ /* 0x000fe40000011600 */
[----:B------:R-:W-:Y:S01]  /*a140*/  PRMT R34, R2, 0x7632, R34 ;  /* 0x0000763202227816 */ /* 0x000fe20000000022 */
[----:B------:R-:W-:Y:S01]  /*a150*/  @!P4 HFMA2.BF16_V2 R66, -RZ.H0_H0, RZ.H0_H0, -R2.H0_H0 ;  /* 0x200000ffff42c231 */ /* 0x000fe20000340902 */
[----:B------:R-:W-:-:S02]  /*a160*/  @!P1 PRMT R35, R63, 0x5410, RZ ;  /* 0x000054103f239816 */ /* 0x000fc400000000ff */
[C---:B------:R-:W-:Y:S02]  /*a170*/  @P4 PRMT R187, R2.reuse, 0x7610, R187 ;  /* 0x0000761002bb4816 */ /* 0x040fe400000000bb */
[----:B------:R-:W-:Y:S02]  /*a180*/  PRMT R50, R2, 0x5410, R34 ;  /* 0x0000541002327816 */ /* 0x000fe40000000022 */
[----:B------:R-:W-:Y:S02]  /*a190*/  ISETP.LE.U32.AND P1, PT, R0, UR13, PT ;  /* 0x0000000d00007c0c */ /* 0x000fe4000bf23070 */
[----:B------:R-:W-:Y:S02]  /*a1a0*/  LOP3.LUT R2, R149, UR38, R250, 0x96, !PT ;  /* 0x0000002695027c12 */ /* 0x000fe4000f8e96fa */
[----:B------:R-:W-:Y:S01]  /*a1b0*/  LOP3.LUT R0, R55, UR7, R46, 0x96, !PT ;  /* 0x0000000737007c12 */ /* 0x000fe2000f8e962e */
[----:B------:R-:W-:Y:S02]  /*a1c0*/  IMAD.MOV.U32 R41, RZ, RZ, R78 ;  /* 0x000000ffff297224 */ /* 0x000fe400078e004e */
[----:B------:R-:W-:-:S02]  /*a1d0*/  IMAD.MOV.U32 R40, RZ, RZ, R75 ;  /* 0x000000ffff287224 */ /* 0x000fc400078e004b */
[----:B------:R-:W-:Y:S02]  /*a1e0*/  IMAD.MOV.U32 R78, RZ, RZ, R239 ;  /* 0x000000ffff4e7224 */ /* 0x000fe400078e00ef */
[----:B------:R-:W-:Y:S02]  /*a1f0*/  IMAD.MOV.U32 R75, RZ, RZ, R238 ;  /* 0x000000ffff4b7224 */ /* 0x000fe400078e00ee */
[----:B------:R-:W-:-:S04]  /*a200*/  IMAD.WIDE.U32 R2, R2, -0x2daee0ad, RZ ;  /* 0xd2511f5302027825 */ /* 0x000fc800078e00ff */
[----:B------:R-:W-:Y:S01]  /*a210*/  IMAD.WIDE.U32 R238, R0, -0x326172a9, RZ ;  /* 0xcd9e8d5700ee7825 */ /* 0x000fe200078e00ff */
[----:B------:R-:W-:Y:S01]  /*a220*/  LOP3.LUT R0, R3, UR36, R54, 0x96, !PT ;  /* 0x0000002403007c12 */ /* 0x000fe2000f8e9636 */
[----:B------:R-:W-:Y:S03]  /*a230*/  STG.E.U16 desc[UR24][R20.64+-0x40], R27 ;  /* 0xffffc01b14007986 */ /* 0x000fe6000c101518 */
[----:B------:R-:W-:Y:S01]  /*a240*/  LOP3.LUT R3, R239, UR37, R148, 0x96, !PT ;  /* 0x00000025ef037c12 */ /* 0x000fe2000f8e9694 */
[----:B------:R-:W-:Y:S01]  /*a250*/  IMAD.MOV.U32 R96, RZ, RZ, R92 ;  /* 0x000000ffff607224 */ /* 0x000fe200078e005c */
[----:B------:R-:W-:Y:S01]  /*a260*/  STG.E.U16 desc[UR24][R20.64+-0x3e], R24 ;  /* 0xffffc21814007986 */ /* 0x000fe2000c101518 */
[----:B------:R-:W-:Y:S02]  /*a270*/  IMAD.MOV.U32 R92, RZ, RZ, R248 ;  /* 0x000000ffff5c7224 */ /* 0x000fe400078e00f8 */
[----:B------:R-:W-:Y:S01]  /*a280*/  FADD.FTZ R11, R17, R11 ;  /* 0x0000000b110b7221 */ /* 0x000fe20000010000 */
[----:B------:R-:W-:Y:S01]  /*a290*/  FADD.FTZ R248, R9, R7 ;  /* 0x0000000709f87221 */ /* 0x000fe20000010000 */
[----:B------:R1:W-:Y:S01]  /*a2a0*/  STG.E.U16 desc[UR24][R32.64+-0x40], R26 ;  /* 0xffffc01a20007986 */ /* 0x0003e2000c101518 */
[----:B------:R-:W-:-:S02]  /*a2b0*/  IMAD.MOV.U32 R94, RZ, RZ, R77 ;  /* 0x000000ffff5e7224 */ /* 0x000fc400078e004d */
[----:B------:R-:W-:Y:S02]  /*a2c0*/  IMAD.MOV.U32 R77, RZ, RZ, R249 ;  /* 0x000000ffff4d7224 */ /* 0x000fe400078e00f9 */
[----:B------:R-:W-:Y:S01]  /*a2d0*/  FADD.FTZ R249, R15, R11 ;  /* 0x0000000b0ff97221 */ /* 0x000fe20000010000 */
[----:B------:R-:W-:-:S04]  /*a2e0*/  IMAD.WIDE.U32 R10, R0, -0x326172a9, RZ ;  /* 0xcd9e8d57000a7825 */ /* 0x000fc800078e00ff */
[----:B-1----:R-:W-:Y:S01]  /*a2f0*/  FADD.FTZ R26, R19, R6 ;  /* 0x00000006131a7221 */ /* 0x002fe20000010000 */
        /* <DEDUP_REMOVED lines=10> */
[----:B------:R-:W-:Y:S01]  /*a3a0*/  IMAD.WIDE.U32 R2, R2, -0x326172a9, RZ ;  /* 0xcd9e8d5702027825 */ /* 0x000fe200078e00ff */
[----:B------:R-:W-:Y:S01]  /*a3b0*/  STG.E.U16 desc[UR24][R32.64+-0x3e], R25 ;  /* 0xffffc21920007986 */ /* 0x000fe2000c101518 */
[----:B------:R-:W-:-:S03]  /*a3c0*/  LOP3.LUT R8, R7, UR31, R8, 0x96, !PT ;  /* 0x0000001f07087c12 */ /* 0x000fc6000f8e9608 */
[----:B------:R-:W-:Y:S02]  /*a3d0*/  LOP3.LUT R0, R3, UR23, R6, 0x96, !PT ;  /* 0x0000001703007c12 */ /* 0x000fe4000f8e9606 */
[----:B------:R-:W-:Y:S01]  /*a3e0*/  SHF.R.U32.HI R6, RZ, 0x10, R2 ;  /* 0x00000010ff067819 */ /* 0x000fe20000011602 */
[----:B------:R1:W-:Y:S01]  /*a3f0*/  STG.E.U16 desc[UR24][R30.64+-0x40], R5 ;  /* 0xffffc0051e007986 */ /* 0x0003e2000c101518 */
[C---:B------:R-:W-:Y:S02]  /*a400*/  LOP3.LUT R3, R2.reuse, 0xffff, RZ, 0xc0, !PT ;  /* 0x0000ffff02037812 */ /* 0x040fe400078ec0ff */
[----:B------:R-:W-:Y:S01]  /*a410*/  LOP3.LUT R7, R2, 0xff, RZ, 0xc0, !PT ;  /* 0x000000ff02077812 */ /* 0x000fe200078ec0ff */
[----:B------:R2:W-:Y:S01]  /*a420*/  STG.E.U16 desc[UR24][R30.64+-0x3e], R13 ;  /* 0xffffc20d1e007986 */ /* 0x0005e2000c101518 */
[----:B------:R-:W-:-:S04]  /*a430*/  SHF.R.U32.HI R3, RZ, 0x8, R3 ;  /* 0x00000008ff037819 */ /* 0x000fc80000011603 */
[----:B------:R-:W-:Y:S02]  /*a440*/  PRMT R14, R7, 0x5410, R3 ;  /* 0x00005410070e7816 */ /* 0x000fe40000000003 */
[----:B------:R-:W-:Y:S02]  /*a450*/  PRMT R4, R113, 0x7610, R4 ;  /* 0x0000761071047816 */ /* 0x000fe40000000004 */
[----:B-1----:R-:W-:Y:S02]  /*a460*/  SHF.R.U32.HI R5, RZ, 0x18, R2 ;  /* 0x00000018ff057819 */ /* 0x002fe40000011602 */
[----:B------:R-:W-:-:S04]  /*a470*/  LOP3.LUT R2, R6, 0xff, RZ, 0xc0, !PT ;  /* 0x000000ff06027812 */ /* 0x000fc800078ec0ff */
[----:B--2---:R-:W-:Y:S02]  /*a480*/  PRMT R13, R2, 0x5410, R5 ;  /* 0x00005410020d7816 */ /* 0x004fe40000000005 */
[----:B------:R-:W-:-:S04]  /*a490*/  LOP3.LUT R2, R0, 0xffff, RZ, 0xc0, !PT ;  /* 0x0000ffff00027812 */ /* 0x000fc800078ec0ff */
[----:B------:R-:W-:Y:S02]  /*a4a0*/  SHF.R.U32.HI R3, RZ, 0x8, R2 ;  /* 0x00000008ff037819 */ /* 0x000fe40000011602 */
[----:B------:R-:W-:-:S04]  /*a4b0*/  LOP3.LUT R2, R0, 0xff, RZ, 0xc0, !PT ;  /* 0x000000ff00027812 */ /* 0x000fc800078ec0ff */
[----:B------:R-:W-:Y:S02]  /*a4c0*/  PRMT R11, R2, 0x5410, R3 ;  /* 0x00005410020b7816 */ /* 0x000fe40000000003 */
[----:B------:R-:W-:Y:S01]  /*a4d0*/  SHF.R.U32.HI R3, RZ, 0x10, R0 ;  /* 0x00000010ff037819 */ /* 0x000fe20000011600 */
[----:B------:R-:W-:Y:S01]  /*a4e0*/  @!P5 HFMA2.BF16_V2 R67, -RZ.H0_H0, RZ.H0_H0, -R4.H0_H0 ;  /* 0x200000ffff43d231 */ /* 0x000fe20000340904 */
[----:B------:R-:W-:Y:S02]  /*a4f0*/  PRMT R12, R113, 0x7632, R12 ;  /* 0x00007632710c7816 */ /* 0x000fe4000000000c */
[----:B------:R-:W-:Y:S02]  /*a500*/  SHF.R.U32.HI R2, RZ, 0x18, R0 ;  /* 0x00000018ff027819 */ /* 0x000fe40000011600 */
[----:B------:R-:W-:Y:S02]  /*a510*/  LOP3.LUT R0, R3, 0xff, RZ, 0xc0, !PT ;  /* 0x000000ff03007812 */ /* 0x000fe400078ec0ff */
[----:B------:R-:W-:-:S02]  /*a520*/  PRMT R17, R4, 0x5410, R12 ;  /* 0x0000541004117816 */ /* 0x000fc4000000000c */
[----:B------:R-:W-:Y:S02]  /*a530*/  @!P5 PRMT R4, R67, 0x5410, RZ ;  /* 0x000054104304d816 */ /* 0x000fe400000000ff */
[----:B------:R-:W-:Y:S01]  /*a540*/  PRMT R9, R0, 0x5410, R2 ;  /* 0x0000541000097816 */ /* 0x000fe20000000002 */
[----:B------:R-:W-:Y:S02]  /*a550*/  IMAD.WIDE.U32 R2, R8, -0x2daee0ad, RZ ;  /* 0xd2511f5308027825 */ /* 0x000fe400078e00ff */
[----:B------:R1:W-:Y:S02]  /*a560*/  STG.E.U16 desc[UR24][R28.64+-0x40], R4 ;  /* 0xffffc0041c007986 */ /* 0x0003e4000c101518 */
[----:B------:R-:W-:Y:S02]  /*a570*/  IMAD.U32 R0, RZ, RZ, UR13 ;  /* 0x0000000dff007e24 */ /* 0x000fe4000f8e00ff */
[----:B------:R-:W-:-:S05]  /*a580*/  IMAD.MOV.U32 R5, RZ, RZ, 0x7054 ;  /* 0x00007054ff057424 */ /* 0x000fca00078e00ff */
[----:B------:R-:W-:Y:S02]  /*a590*/  PRMT R0, R0, R5, UR13 ;  /* 0x0000000d00007e16 */ /* 0x000fe40008000005 */
[----:B-1----:R-:W-:-:S04]  /*a5a0*/  LOP3.LUT R4, R3, UR26, R10, 0x96, !PT ;  /* 0x0000001a03047c12 */ /* 0x002fc8000f8e960a */
[----:B------:R-:W-:-:S04]  /*a5b0*/  LOP3.LUT R5, R4, 0xffff, RZ, 0xc0, !PT ;  /* 0x0000ffff04057812 */ /* 0x000fc800078ec0ff */
[----:B------:R-:W-:Y:S02]  /*a5c0*/  SHF.R.U32.HI R6, RZ, 0x8, R5 ;  /* 0x00000008ff067819 */ /* 0x000fe40000011605 */
[----:B------:R-:W-:-:S04]  /*a5d0*/  LOP3.LUT R5, R4, 0xff, RZ, 0xc0, !PT ;  /* 0x000000ff04057812 */ /* 0x000fc800078ec0ff */
[----:B------:R-:W-:Y:S02]  /*a5e0*/  PRMT R7, R5, 0x5410, R6 ;  /* 0x0000541005077816 */ /* 0x000fe40000000006 */
[--C-:B------:R-:W-:Y:S02]  /*a5f0*/  SHF.R.U32.HI R6, RZ, 0x10, R4.reuse ;  /* 0x00000010ff067819 */ /* 0x100fe40000011604 */
[----:B------:R-:W-:Y:S02]  /*a600*/  SHF.R.U32.HI R5, RZ, 0x18, R4 ;  /* 0x00000018ff057819 */ /* 0x000fe40000011604 */
[----:B------:R-:W-:Y:S02]  /*a610*/  LOP3.LUT R4, R6, 0xff, RZ, 0xc0, !PT ;  /* 0x000000ff06047812 */ /* 0x000fe400078ec0ff */
[----:B------:R-:W-:Y:S02]  /*a620*/  LOP3.LUT R3, R2, 0xffff, RZ, 0xc0, !PT ;  /* 0x0000ffff02037812 */ /* 0x000fe400078ec0ff */
[----:B------:R-:W-:-:S02]  /*a630*/  PRMT R6, R4, 0x5410, R5 ;  /* 0x0000541004067816 */ /* 0x000fc40000000005 */
[----:B------:R-:W-:Y:S02]  /*a640*/  SHF.R.U32.HI R4, RZ, 0x8, R3 ;  /* 0x00000008ff047819 */ /* 0x000fe40000011603 */
[----:B------:R-:W-:-:S04]  /*a650*/  LOP3.LUT R3, R2, 0xff, RZ, 0xc0, !PT ;  /* 0x000000ff02037812 */ /* 0x000fc800078ec0ff */
[----:B------:R-:W-:Y:S02]  /*a660*/  PRMT R5, R3, 0x5410, R4 ;  /* 0x0000541003057816 */ /* 0x000fe40000000004 */
[--C-:B------:R-:W-:Y:S02]  /*a670*/  SHF.R.U32.HI R4, RZ, 0x10, R2.reuse ;  /* 0x00000010ff047819 */ /* 0x100fe40000011602 */
[----:B------:R-:W-:Y:S02]  /*a680*/  SHF.R.U32.HI R3, RZ, 0x18, R2 ;  /* 0x00000018ff037819 */ /* 0x000fe40000011602 */
[----:B------:R-:W-:-:S04]  /*a690*/  LOP3.LUT R2, R4, 0xff, RZ, 0xc0, !PT ;  /* 0x000000ff04027812 */ /* 0x000fc800078ec0ff */
[----:B------:R-:W-:Y:S02]  /*a6a0*/  PRMT R15, R2, 0x5410, R3 ;  /* 0x00005410020f7816 */ /* 0x000fe40000000003 */
[----:B------:R-:W-:-:S05]  /*a6b0*/  HSET2.LE.AND R2, R14, R0, PT ;  /* 0x000000000e027233 */ /* 0x000fca0003803000 */
[----:B------:R-:W-:Y:S02]  /*a6c0*/  LOP3.LUT R10, R2, R49, RZ, 0xc0, !PT ;  /* 0x00000031020a7212 */ /* 0x000fe400078ec0ff */
[--C-:B------:R-:W-:Y:S02]  /*a6d0*/  HSET2.LE.AND R2, R13, R0.reuse, PT ;  /* 0x000000000d027233 */ /* 0x100fe40003803000 */
[--C-:B------:R-:W-:Y:S01]  /*a6e0*/  HSET2.LE.AND R3, R11, R0.reuse, PT ;  /* 0x000000000b037233 */ /* 0x100fe20003803000 */
[----:B------:R-:W-:Y:S02]  /*a6f0*/  IMAD.MOV.U32 R43, RZ, RZ, R130 ;  /* 0x000000ffff2b7224 */ /* 0x000fe400078e0082 */
[----:B------:R-:W-:Y:S01]  /*a700*/  LOP3.LUT R11, R2, R48, RZ, 0xc0, !PT ;  /* 0x00000030020b7212 */ /* 0x000fe200078ec0ff */
[----:B------:R-:W-:Y:S01]  /*a710*/  IMAD.WIDE.U32 R24, R252, -0x326172a9, RZ ;  /* 0xcd9e8d57fc187825 */ /* 0x000fe200078e00ff */
[--C-:B------:R-:W-:Y:S02]  /*a720*/  HSET2.LE.AND R2, R5, R0.reuse, PT ;  /* 0x0000000005027233 */ /* 0x100fe40003803000 */
[----:B------:R-:W-:-:S03]  /*a730*/  HSET2.LE.AND R4, R9, R0, PT ;  /* 0x0000000009047233 */ /* 0x000fc60003803000 */
[----:B------:R-:W-:Y:S02]  /*a740*/  LOP3.LUT R130, R2, R36, RZ, 0xc0, !PT ;  /* 0x0000002402827212 */ /* 0x000fe400078ec0ff */
[----:B------:R-:W-:Y:S02]  /*a750*/  LOP3.LUT R2, R25, R43, RZ, 0x3c, !PT ;  /* 0x0000002b19027212 */ /* 0x000fe400078e3cff */
[----:B------:R-:W-:Y:S02]  /*a760*/  LOP3.LUT R8, R3, R145, RZ, 0xc0, !PT ;  /* 0x0000009103087212 */ /* 0x000fe400078ec0ff */
[----:B------:R-:W-:Y:S02]  /*a770*/  LOP3.LUT R9, R4, R53, RZ, 0xc0, !PT ;  /* 0x0000003504097212 */ /* 0x000fe400078ec0ff */
[--C-:B------:R-:W-:Y:S02]  /*a780*/  HSET2.LE.AND R4, R7, R0.reuse, PT ;  /* 0x0000000007047233 */ /* 0x100fe40003803000 */
[----:B------:R-:W-:Y:S01]  /*a790*/  HSET2.LE.AND R3, R6, R0, PT ;  /* 0x0000000006037233 */ /* 0x000fe20003803000 */
[----:B------:R-:W-:Y:S01]  /*a7a0*/  IMAD.WIDE.U32 R6, R2, -0x2daee0ad, RZ ;  /* 0xd2511f5302067825 */ /* 0x000fe200078e00ff */
[----:B------:R-:W-:Y:S03]  /*a7b0*/  STL.64 [R1+0x8], R24 ;  /* 0x0000081801007387 */ /* 0x000fe60000100a00 */
[----:B------:R-:W-:Y:S01]  /*a7c0*/  IMAD.MOV.U32 R62, RZ, RZ, R197 ;  /* 0x000000ffff3e7224 */ /* 0x000fe200078e00c5 */
[----:B------:R-:W-:Y:S04]  /*a7d0*/  STL.64 [R1], R6 ;  /* 0x0000000601007387 */ /* 0x000fe80000100a00 */
[----:B------:R-:W2:Y:S01]  /*a7e0*/  LDL.LU R197, [R1+0x138] ;  /* 0x0001380001c57983 */ /* 0x000ea20000300800 */
[----:B------:R-:W-:-:S03]  /*a7f0*/  IMAD.MOV.U32 R63, RZ, RZ, R199 ;  /* 0x000000ffff3f7224 */ /* 0x000fc600078e00c7 */
[----:B------:R-:W3:Y:S01]  /*a800*/  LDL.LU R199, [R1+0x134] ;  /* 0x0001340001c77983 */ /* 0x000ee20000300800 */
[----:B------:R-:W-:Y:S01]  /*a810*/  LOP3.LUT R2, R7, UR7, R46, 0x96, !PT ;  /* 0x0000000707027c12 */ /* 0x000fe2000f8e962e */
[----:B------:R-:W-:Y:S02]  /*a820*/  IMAD.MOV.U32 R45, RZ, RZ, R97 ;  /* 0x000000ffff2d7224 */ /* 0x000fe400078e0061 */
[----:B------:R-:W-:Y:S02]  /*a830*/  IMAD.MOV.U32 R43, RZ, RZ, R42 ;  /* 0x000000ffff2b7224 */ /* 0x000fe400078e002a */
[----:B------:R-:W-:Y:S02]  /*a840*/  IMAD.MOV.U32 R97, RZ, RZ, R94 ;  /* 0x000000ffff617224 */ /* 0x000fe400078e005e */
[----:B------:R-:W-:Y:S02]  /*a850*/  IMAD.MOV.U32 R42, RZ, RZ, R79 ;  /* 0x000000ffff2a7224 */ /* 0x000fe400078e004f */
[----:B------:R-:W-:-:S02]  /*a860*/  IMAD.MOV.U32 R79, RZ, RZ, R78 ;  /* 0x000000ffff4f7224 */ /* 0x000fc400078e004e */
[----:B------:R-:W-:Y:S02]  /*a870*/  IMAD.MOV.U32 R94, RZ, RZ, R74 ;  /* 0x000000ffff5e7224 */ /* 0x000fe400078e004a */
[----:B------:R-:W-:Y:S02]  /*a880*/  @!P6 HFMA2.BF16_V2 R70, -RZ.H0_H0, RZ.H0_H0, -R12.H0_H0 ;  /* 0x200000ffff46e231 */ /* 0x000fe4000034090c */
[----:B------:R-:W-:Y:S02]  /*a890*/  IMAD.MOV.U32 R78, RZ, RZ, R75 ;  /* 0x000000ffff4e7224 */ /* 0x000fe400078e004b */
[----:B------:R-:W-:Y:S02]  /*a8a0*/  IMAD.MOV.U32 R74, RZ, RZ, R72 ;  /* 0x000000ffff4a7224 */ /* 0x000fe400078e0048 */
[----:B------:R-:W-:Y:S02]  /*a8b0*/  IMAD.MOV.U32 R75, RZ, RZ, R243 ;  /* 0x000000ffff4b7224 */ /* 0x000fe400078e00f3 */
[----:B------:R-:W-:-:S02]  /*a8c0*/  IMAD.MOV.U32 R72, RZ, RZ, R242 ;  /* 0x000000ffff487224 */ /* 0x000fc400078e00f2 */
[----:B------:R-:W-:Y:S01]  /*a8d0*/  IMAD.WIDE.U32 R242, R2, -0x326172a9, RZ ;  /* 0xcd9e8d5702f27825 */ /* 0x000fe200078e00ff */
[----:B------:R-:W-:Y:S02]  /*a8e0*/  LOP3.LUT R129, R3, R38, RZ, 0xc0, !PT ;  /* 0x0000002603817212 */ /* 0x000fe400078ec0ff */
[----:B------:R-:W-:Y:S02]  /*a8f0*/  @!P6 PRMT R12, R70, 0x5410, RZ ;  /* 0x00005410460ce816 */ /* 0x000fe400000000ff */
[----:B------:R-:W-:Y:S02]  /*a900*/  LOP3.LUT R3, R149, UR38, R24, 0x96, !PT ;  /* 0x0000002695037c12 */ /* 0x000fe4000f8e9618 */
[----:B------:R-:W-:Y:S01]  /*a910*/  LOP3.LUT R2, R243, UR37, R148, 0x96, !PT ;  /* 0x00000025f3027c12 */ /* 0x000fe2000f8e9694 */
[----:B------:R1:W-:Y:S01]  /*a920*/  STG.E.U16 desc[UR24][R28.64+-0x3e], R12 ;  /* 0xffffc20c1c007986 */ /* 0x0003e2000c101518 */
[----:B------:R-:W-:Y:S01]  /*a930*/  LOP3.LUT R128, R4, R44, RZ, 0xc0, !PT ;  /* 0x0000002c04807212 */ /* 0x000fe200078ec0ff */
[----:B------:R-:W-:-:S05]  /*a940*/  IMAD.WIDE.U32 R4, R3, -0x2daee0ad, RZ ;  /* 0xd2511f5303047825 */ /* 0x000fca00078e00ff */
[----:B------:R-:W-:Y:S01]  /*a950*/  LOP3.LUT R3, R5, UR36, R6, 0x96, !PT ;  /* 0x0000002405037c12 */ /* 0x000fe2000f8e9606 */
[----:B-1----:R-:W-:-:S05]  /*a960*/  IMAD.WIDE.U32 R12, R2, -0x2daee0ad, RZ ;  /* 0xd2511f53020c7825 */ /* 0x002fca00078e00ff */
[----:B------:R-:W-:Y:S01]  /*a970*/  LOP3.LUT R2, R13, UR34, R4, 0x96, !PT ;  /* 0x000000220d027c12 */ /* 0x000fe2000f8e9604 */
[----:B------:R-:W-:-:S04]  /*a980*/  IMAD.WIDE.U32 R4, R3, -0x326172a9, RZ ;  /* 0xcd9e8d5703047825 */ /* 0x000fc800078e00ff */
[----:B------:R-:W-:Y:S01]  /*a990*/  IMAD.WIDE.U32 R6, R2, -0x326172a9, RZ ;  /* 0xcd9e8d5702067825 */ /* 0x000fe200078e00ff */
[----:B------:R-:W-:-:S04]  /*a9a0*/  LOP3.LUT R2, R5, UR35, R242, 0x96, !PT ;  /* 0x0000002305027c12 */ /* 0x000fc8000f8e96f2 */
[----:B------:R-:W-:Y:S01]  /*a9b0*/  LOP3.LUT R3, R7, UR33, R4, 0x96, !PT ;  /* 0x0000002107037c12 */ /* 0x000fe2000f8e9604 */
[----:B------:R-:W-:Y:S01]  /*a9c0*/  IMAD.WIDE.U32 R4, R2, -0x2daee0ad, RZ ;  /* 0xd2511f5302047825 */ /* 0x000fe200078e00ff */
[----:B------:R-:W-:-:S03]  /*a9d0*/  HSET2.LE.AND R2, R15, R0, PT ;  /* 0x000000000f027233 */ /* 0x000fc60003803000 */
[----:B------:R-:W-:Y:S01]  /*a9e0*/  IMAD.WIDE.U32 R24, R3, -0x2daee0ad, RZ ;  /* 0xd2511f5303187825 */ /* 0x000fe200078e00ff */
[----:B------:R-:W-:-:S04]  /*a9f0*/  LOP3.LUT R5, R5, UR32, R12, 0x96, !PT ;  /* 0x0000002005057c12 */ /* 0x000fc8000f8e960c */
[----:B------:R-:W-:Y:S01]  /*aa00*/  LOP3.LUT R4, R25, UR30, R4, 0x96, !PT ;  /* 0x0000001e19047c12 */ /* 0x000fe2000f8e9604 */
[----:B------:R-:W-:Y:S01]  /*aa10*/  IMAD.MOV.U32 R61, RZ, RZ, R131 ;  /* 0x000000ffff3d7224 */ /* 0x000fe200078e0083 */
[----:B------:R-:W-:Y:S01]  /*aa20*/  LOP3.LUT R131, R2, R16, RZ, 0xc0, !PT ;  /* 0x0000001002837212 */ /* 0x000fe200078ec0ff */
[----:B------:R-:W-:Y:S01]  /*aa30*/  IMAD.WIDE.U32 R2, R5, -0x326172a9, RZ ;  /* 0xcd9e8d5705027825 */ /* 0x000fe200078e00ff */
[----:B------:R1:W-:Y:S03]  /*aa40*/  STG.E.U16 desc[UR24][R20.64+-0x2e], R22 ;  /* 0xffffd21614007986 */ /* 0x0003e6000c101518 */
[----:B------:R-:W-:-:S05]  /*aa50*/  IMAD.WIDE.U32 R4, R4, -0x326172a9, RZ ;  /* 0xcd9e8d5704047825 */ /* 0x000fca00078e00ff */
[----:B------:R-:W-:Y:S02]  /*aa60*/  LOP3.LUT R2, R5, UR23, R2, 0x96, !PT ;  /* 0x0000001705027c12 */ /* 0x000fe4000f8e9602 */
[C---:B------:R-:W-:Y:S02]  /*aa70*/  LOP3.LUT R7, R4.reuse, 0xff, RZ, 0xc0, !PT ;  /* 0x000000ff04077812 */ /* 0x040fe400078ec0ff */
[----:B-1----:R-:W-:Y:S02]  /*aa80*/  LOP3.LUT R22, R3, UR31, R6, 0x96, !PT ;  /* 0x0000001f03167c12 */ /* 0x002fe4000f8e9606 */
[----:B------:R-:W-:Y:S02]  /*aa90*/  LOP3.LUT R3, R4, 0xffff, RZ, 0xc0, !PT ;  /* 0x0000ffff04037812 */ /* 0x000fe400078ec0ff */
[--C-:B------:R-:W-:Y:S02]  /*aaa0*/  SHF.R.U32.HI R5, RZ, 0x10, R4.reuse ;  /* 0x00000010ff057819 */ /* 0x100fe40000011604 */
[----:B------:R-:W-:-:S02]  /*aab0*/  SHF.R.U32.HI R6, RZ, 0x18, R4 ;  /* 0x00000018ff067819 */ /* 0x000fc40000011604 */
[----:B------:R-:W-:Y:S02]  /*aac0*/  SHF.R.U32.HI R4, RZ, 0x8, R3 ;  /* 0x00000008ff047819 */ /* 0x000fe40000011603 */
[----:B------:R-:W-:-:S04]  /*aad0*/  LOP3.LUT R3, R5, 0xff, RZ, 0xc0, !PT ;  /* 0x000000ff05037812 */ /* 0x000fc800078ec0ff */
[----:B------:R-:W-:Y:S02]  /*aae0*/  PRMT R6, R3, 0x5410, R6 ;  /* 0x0000541003067816 */ /* 0x000fe40000000006 */
[C---:B------:R-:W-:Y:S02]  /*aaf0*/  LOP3.LUT R3, R2.reuse, 0xffff, RZ, 0xc0, !PT ;  /* 0x0000ffff02037812 */ /* 0x040fe400078ec0ff */
[----:B------:R-:W-:Y:S02]  /*ab00*/  PRMT R7, R7, 0x5410, R4 ;  /* 0x0000541007077816 */ /* 0x000fe40000000004 */
[----:B------:R-:W-:Y:S02]  /*ab10*/  SHF.R.U32.HI R4, RZ, 0x8, R3 ;  /* 0x00000008ff047819 */ /* 0x000fe40000011603 */
[----:B------:R-:W-:-:S04]  /*ab20*/  LOP3.LUT R3, R2, 0xff, RZ, 0xc0, !PT ;  /* 0x000000ff02037812 */ /* 0x000fc800078ec0ff */
[----:B------:R-:W-:Y:S02]  /*ab30*/  PRMT R5, R3, 0x5410, R4 ;  /* 0x0000541003057816 */ /* 0x000fe40000000004 */
[--C-:B------:R-:W-:Y:S02]  /*ab40*/  SHF.R.U32.HI R4, RZ, 0x10, R2.reuse ;  /* 0x00000010ff047819 */ /* 0x100fe40000011602 */
[----:B------:R-:W-:Y:S02]  /*ab50*/  SHF.R.U32.HI R3, RZ, 0x18, R2 ;  /* 0x00000018ff037819 */ /* 0x000fe40000011602 */
[----:B------:R-:W-:-:S04]  /*ab60*/  LOP3.LUT R2, R4, 0xff, RZ, 0xc0, !PT ;  /* 0x000000ff04027812 */ /* 0x000fc800078ec0ff */
[----:B------:R-:W-:Y:S02]  /*ab70*/  PRMT R16, R2, 0x5410, R3 ;  /* 0x0000541002107816 */ /* 0x000fe40000000003 */
[--C-:B------:R-:W-:Y:S02]  /*ab80*/  HSET2.LE.AND R2, R7, R0.reuse, PT ;  /* 0x0000000007027233 */ /* 0x100fe40003803000 */
[--C-:B------:R-:W-:Y:S02]  /*ab90*/  HSET2.LE.AND R3, R6, R0.reuse, PT ;  /* 0x0000000006037233 */ /* 0x100fe40003803000 */
[--C-:B------:R-:W-:Y:S02]  /*aba0*/  HSET2.LE.AND R4, R5, R0.reuse, PT ;  /* 0x0000000005047233 */ /* 0x100fe40003803000 */
[----:B------:R-:W-:Y:S02]  /*abb0*/  LOP3.LUT R6, R2, R37, RZ, 0xc0, !PT ;  /* 0x0000002502067212 */ /* 0x000fe400078ec0ff */
[----:B------:R-:W-:Y:S01]  /*abc0*/  HSET2.LE.AND R2, R16, R0, PT ;  /* 0x0000000010027233 */ /* 0x000fe20003803000 */
[----:B------:R-:W-:Y:S01]  /*abd0*/  IMAD.MOV.U32 R60, RZ, RZ, R95 ;  /* 0x000000ffff3c7224 */ /* 0x000fe200078e005f */
[----:B------:R-:W-:-:S02]  /*abe0*/  LOP3.LUT R7, R3, R18, RZ, 0xc0, !PT ;  /* 0x0000001203077212 */ /* 0x000fc400078ec0ff */
[----:B------:R-:W-:Y:S02]  /*abf0*/  LOP3.LUT R4, R4, R39, RZ, 0xc0, !PT ;  /* 0x0000002704047212 */ /* 0x000fe400078ec0ff */
[----:B------:R-:W-:Y:S01]  /*ac00*/  LOP3.LUT R5, R2, R17, RZ, 0xc0, !PT ;  /* 0x0000001102057212 */ /* 0x000fe200078ec0ff */
[----:B------:R-:W-:Y:S02]  /*ac10*/  IMAD.MOV.U32 R59, RZ, RZ, R42 ;  /* 0x000000ffff3b7224 */ /* 0x000fe400078e002a */
[----:B------:R-:W-:Y:S02]  /*ac20*/  IMAD.MOV.U32 R56, RZ, RZ, R45 ;  /* 0x000000ffff387224 */ /* 0x000fe400078e002d */
[----:B------:R-:W-:Y:S02]  /*ac30*/  IMAD.MOV.U32 R57, RZ, RZ, R43 ;  /* 0x000000ffff397224 */ /* 0x000fe400078e002b */
        /* <DEDUP_REMOVED lines=16> */
[----:B------:R-:W-:Y:S01]  /*ad40*/  IMAD.MOV.U32 R43, RZ, RZ, R92 ;  /* 0x000000ffff2b7224 */ /* 0x000fe200078e005c */
[----:B------:R1:W5:Y:S01]  /*ad50*/  LDL.LU R139, [R1+0x130] ;  /* 0x00013000018b7983 */ /* 0x0003620000300800 */
[----:B------:R-:W-:Y:S02]  /*ad60*/  IMAD.MOV.U32 R19, RZ, RZ, R214 ;  /* 0x000000ffff137224 */ /* 0x000fe400078e00d6 */
[----:B------:R-:W-:Y:S01]  /*ad70*/  IMAD.MOV.U32 R92, RZ, RZ, R138 ;  /* 0x000000ffff5c7224 */ /* 0x000fe200078e008a */
[----:B------:R-:W4:Y:S04]  /*ad80*/  LDL.LU R214, [R1+0x12c] ;  /* 0x00012c0001d67983 */ /* 0x000f280000300800 */
[----:B------:R1:W5:Y:S04]  /*ad90*/  LDL.LU R138, [R1+0x128] ;  /* 0x00012800018a7983 */ /* 0x0003680000300800 */
[----:B--2---:R-:W2:Y:S02]  /*ada0*/  LDSM.16.MT88.4 R12, [R197+0xa000] ;  /* 0x00a00000c50c783b */ /* 0x004ea40000004200 */
[-C--:B--2---:R-:W-:Y:S06]  /*adb0*/  HMMA.16816.F32.BF16 R152, R8, R12.reuse, R152 ;  /* 0x0000000c0898723c */ /* 0x084fec0000041898 */
[C---:B------:R-:W-:Y:S06]  /*adc0*/  HMMA.16816.F32.BF16 R168, R4.reuse, R12, R168 ;  /* 0x0000000c04a8723c */ /* 0x040fec00000418a8 */
[-C--:B------:R-:W-:Y:S06]  /*add0*/  HMMA.16816.F32.BF16 R164, R4, R14.reuse, R164 ;  /* 0x0000000e04a4723c */ /* 0x080fec00000418a4 */
[C---:B------:R-:W-:Y:S01]  /*ade0*/  HMMA.16816.F32.BF16 R36, R8.reuse, R14, R60 ;  /* 0x0000000e0824723c */ /* 0x040fe2000004183c */
[----:B---3--:R-:W2:Y:S05]  /*adf0*/  LDSM.16.MT88.4 R12, [R199+0xa000] ;  /* 0x00a00000c70c783b */ /* 0x008eaa0000004200 */
[----:B--2---:R-:W-:Y:S07]  /*ae00*/  HMMA.16816.F32.BF16 R144, R8, R12, R56 ;  /* 0x0000000c0890723c */ /* 0x004fee0000041838 */
[----:B------:R-:W-:-:S02]  /*ae10*/  IMAD.MOV.U32 R56, RZ, RZ, R42 ;  /* 0x000000ffff387224 */ /* 0x000fc400078e002a */
[----:B------:R-:W-:Y:S02]  /*ae20*/  IMAD.MOV.U32 R42, RZ, RZ, R93 ;  /* 0x000000ffff2a7224 */ /* 0x000fe400078e005d */
[----:B------:R-:W-:Y:S02]  /*ae30*/  IMAD.MOV.U32 R93, RZ, RZ, R202 ;  /* 0x000000ffff5d7224 */ /* 0x000fe400078e00ca */
[----:B------:R-:W2:Y:S01]  /*ae40*/  LDL.LU R202, [R1+0x124] ;  /* 0x0001240001ca7983 */ /* 0x000ea20000300800 */
[----:B------:R-:W-:Y:S02]  /*ae50*/  IMAD.MOV.U32 R58, RZ, RZ, R94 ;  /* 0x000000ffff3a7224 */ /* 0x000fe400078e005e */
[----:B------:R-:W-:Y:S02]  /*ae60*/  IMAD.MOV.U32 R94, RZ, RZ, R201 ;  /* 0x000000ffff5e7224 */ /* 0x000fe400078e00c9 */
[----:B------:R-:W3:Y:S01]  /*ae70*/  LDL.LU R201, [R1+0x120] ;  /* 0x0001200001c97983 */ /* 0x000ee20000300800 */
[----:B------:R-:W-:-:S02]  /*ae80*/  IMAD.MOV.U32 R140, RZ, RZ, R189 ;  /* 0x000000ffff8c7224 */ /* 0x000fc400078e00bd */
[----:B------:R-:W-:Y:S02]  /*ae90*/  IMAD.MOV.U32 R141, RZ, RZ, R188 ;  /* 0x000000ffff8d7224 */ /* 0x000fe400078e00bc */
[----:B------:R-:W-:Y:S02]  /*aea0*/  IMAD.MOV.U32 R188, RZ, RZ, R40 ;  /* 0x000000ffffbc7224 */ /* 0x000fe400078e0028 */
[----:B------:R-:W-:Y:S02]  /*aeb0*/  IMAD.MOV.U32 R189, RZ, RZ, R41 ;  /* 0x000000ffffbd7224 */ /* 0x000fe400078e0029 */
[----:B------:R-:W-:Y:S02]  /*aec0*/  IMAD.MOV.U32 R40, RZ, RZ, R78 ;  /* 0x000000ffff287224 */ /* 0x000fe400078e004e */
[----:B------:R-:W-:Y:S01]  /*aed0*/  IMAD.MOV.U32 R41, RZ, RZ, R52 ;  /* 0x000000ffff297224 */ /* 0x000fe200078e0034 */
[C---:B------:R-:W-:Y:S06]  /*aee0*/  HMMA.16816.F32.BF16 R160, R4.reuse, R12, R160 ;  /* 0x0000000c04a0723c */ /* 0x040fec00000418a0 */
[-C--:B------:R-:W-:Y:S06]  /*aef0*/  HMMA.16816.F32.BF16 R156, R4, R14.reuse, R156 ;  /* 0x0000000e049c723c */ /* 0x080fec000004189c */
[----:B------:R-:W-:Y:S01]  /*af00*/  HMMA.16816.F32.BF16 R40, R8, R14, R40 ;  /* 0x0000000e0828723c */ /* 0x000fe20000041828 */
[----:B------:R-:W-:-:S02]  /*af10*/  IMAD.MOV.U32 R57, RZ, RZ, R95 ;  /* 0x000000ffff397224 */ /* 0x000fc400078e005f */
[----:B------:R-:W-:Y:S02]  /*af20*/  IMAD.MOV.U32 R59, RZ, RZ, R79 ;  /* 0x000000ffff3b7224 */ /* 0x000fe400078e004f */
[----:B------:R-:W-:Y:S02]  /*af30*/  IMAD.MOV.U32 R78, RZ, RZ, R119 ;  /* 0x000000ffff4e7224 */ /* 0x000fe400078e0077 */
[----:B------:R-:W-:Y:S02]  /*af40*/  IMAD.MOV.U32 R79, RZ, RZ, R118 ;  /* 0x000000ffff4f7224 */ /* 0x000fe400078e0076 */
[----:B------:R-:W-:Y:S02]  /*af50*/  @!P1 HFMA2.BF16_V2 R69, -RZ.H0_H0, RZ.H0_H0, -R34.H0_H0 ;  /* 0x200000ffff459231 */ /* 0x000fe40000340922 */
[----:B------:R-:W-:Y:S02]  /*af60*/  IMAD.MOV.U32 R16, RZ, RZ, R103 ;  /* 0x000000ffff107224 */ /* 0x000fe400078e0067 */
[----:B------:R-:W-:Y:S01]  /*af70*/  IMAD.MOV.U32 R17, RZ, RZ, R102 ;  /* 0x000000ffff117224 */ /* 0x000fe200078e0066 */
[----:B------:R-:W-:Y:S01]  /*af80*/  @!P1 PRMT R34, R69, 0x5410, RZ ;  /* 0x0000541045229816 */ /* 0x000fe200000000ff */
[----:B------:R-:W-:-:S02]  /*af90*/  IMAD.MOV.U32 R119, RZ, RZ, R71 ;  /* 0x000000ffff777224 */ /* 0x000fc400078e0047 */
[----:B------:R-:W-:Y:S02]  /*afa0*/  IMAD.MOV.U32 R95, RZ, RZ, R212 ;  /* 0x000000ffff5f7224 */ /* 0x000fe400078e00d4 */
[----:B------:R-:W-:Y:S02]  /*afb0*/  IMAD.MOV.U32 R97, RZ, RZ, R117 ;  /* 0x000000ffff617224 */ /* 0x000fe400078e0075 */
[----:B------:R-:W-:Y:S02]  /*afc0*/  IMAD.MOV.U32 R100, RZ, RZ, R210 ;  /* 0x000000ffff647224 */ /* 0x000fe400078e00d2 */
[----:B------:R-:W-:Y:S02]  /*afd0*/  IMAD.MOV.U32 R101, RZ, RZ, R209 ;  /* 0x000000ffff657224 */ /* 0x000fe400078e00d1 */
[----:B------:R-:W-:Y:S02]  /*afe0*/  IMAD.MOV.U32 R116, RZ, RZ, R206 ;  /* 0x000000ffff747224 */ /* 0x000fe400078e00ce */
[----:B------:R-:W-:Y:S01]  /*aff0*/  IMAD.MOV.U32 R112, RZ, RZ, R198 ;  /* 0x000000ffff707224 */ /* 0x000fe200078e00c6 */
[----:B------:R-:W-:Y:S01]  /*b000*/  @!P4 PRMT R187, R66, 0x5410, RZ ;  /* 0x0000541042bbc816 */ /* 0x000fe200000000ff */
[----:B------:R-:W-:Y:S01]  /*b010*/  IMAD.MOV.U32 R102, RZ, RZ, R208 ;  /* 0x000000ffff667224 */ /* 0x000fe200078e00d0 */
[----:B------:R1:W5:Y:S01]  /*b020*/  LDL.LU R212, [R1+0x11c] ;  /* 0x00011c0001d47983 */ /* 0x0003620000300800 */
[----:B------:R-:W-:-:S02]  /*b030*/  IMAD.MOV.U32 R103, RZ, RZ, R207 ;  /* 0x000000ffff677224 */ /* 0x000fc400078e00cf */
[----:B------:R-:W-:Y:S01]  /*b040*/  IMAD.MOV.U32 R117, RZ, RZ, R205 ;  /* 0x000000ffff757224 */ /* 0x000fe200078e00cd */
[----:B------:R1:W5:Y:S01]  /*b050*/  LDL.LU R210, [R1+0x118] ;  /* 0x0001180001d27983 */ /* 0x0003620000300800 */
[----:B------:R-:W-:Y:S02]  /*b060*/  IMAD.MOV.U32 R118, RZ, RZ, R204 ;  /* 0x000000ffff767224 */ /* 0x000fe400078e00cc */
[----:B------:R-:W-:-:S04]  /*b070*/  IMAD.WIDE.U32 R2, R22, -0x2daee0ad, RZ ;  /* 0xd2511f5316027825 */ /* 0x000fc800078e00ff */
[----:B------:R-:W-:Y:S02]  /*b080*/  IMAD.MOV.U32 R148, RZ, RZ, R203 ;  /* 0x000000ffff947224 */ /* 0x000fe400078e00cb */
[----:B------:R-:W-:Y:S02]  /*b090*/  IMAD.MOV.U32 R149, RZ, RZ, R200 ;  /* 0x000000ffff957224 */ /* 0x000fe400078e00c8 */
[----:B------:R-:W-:Y:S01]  /*b0a0*/  IMAD.MOV.U32 R113, RZ, RZ, R196 ;  /* 0x000000ffff717224 */ /* 0x000fe200078e00c4 */
[----:B------:R-:W-:Y:S04]  /*b0b0*/  STG.E.U16 desc[UR24][R20.64+-0x30], R23 ;  /* 0xffffd01714007986 */ /* 0x000fe8000c101518 */
[----:B------:R1:W5:Y:S04]  /*b0c0*/  LDL.LU R209, [R1+0x114] ;  /* 0x0001140001d17983 */ /* 0x0003680000300800 */
[----:B------:R1:W5:Y:S04]  /*b0d0*/  LDL.LU R208, [R1+0x110] ;  /* 0x0001100001d07983 */ /* 0x0003680000300800 */
[----:B--2---:R-:W2:Y:S04]  /*b0e0*/  LDSM.16.MT88.4 R12, [R202+0xa000] ;  /* 0x00a00000ca0c783b */ /* 0x004ea80000004200 */
[----:B------:R-:W-:Y:S04]  /*b0f0*/  STG.E.U16 desc[UR24][R32.64+-0x30], R186 ;  /* 0xffffd0ba20007986 */ /* 0x000fe8000c101518 */
[----:B------:R-:W-:Y:S04]  /*b100*/  STG.E.U16 desc[UR24][R32.64+-0x2e], R185 ;  /* 0xffffd2b920007986 */ /* 0x000fe8000c101518 */
[----:B------:R1:W5:Y:S01]  /*b110*/  LDL.LU R207, [R1+0x10c] ;  /* 0x00010c0001cf7983 */ /* 0x0003620000300800 */
[-C--:B--2---:R-:W-:Y:S06]  /*b120*/  HMMA.16816.F32.BF16 R44, R8, R12.reuse, R56 ;  /* 0x0000000c082c723c */ /* 0x084fec0000041838 */
[----:B------:R-:W-:Y:S06]  /*b130*/  HMMA.16816.F32.BF16 R52, R4, R12, R80 ;  /* 0x0000000c0434723c */ /* 0x000fec0000041850 */
[-C--:B------:R-:W-:Y:S01]  /*b140*/  HMMA.16816.F32.BF16 R60, R8, R14.reuse, R76 ;  /* 0x0000000e083c723c */ /* 0x080fe2000004184c */
[----:B------:R-:W-:Y:S04]  /*b150*/  STG.E.U16 desc[UR24][R30.64+-0x30], R176 ;  /* 0xffffd0b01e007986 */ /* 0x000fe8000c101518 */
[----:B------:R-:W-:Y:S01]  /*b160*/  STG.E.U16 desc[UR24][R30.64+-0x2e], R175 ;  /* 0xffffd2af1e007986 */ /* 0x000fe2000c101518 */
[----:B------:R-:W-:Y:S03]  /*b170*/  HMMA.16816.F32.BF16 R56, R4, R14, R84 ;  /* 0x0000000e0438723c */ /* 0x000fe60000041854 */
[----:B---3--:R-:W2:Y:S04]  /*b180*/  LDSM.16.MT88.4 R12, [R201+0xa000] ;  /* 0x00a00000c90c783b */ /* 0x008ea80000004200 */
[----:B------:R1:W5:Y:S04]  /*b190*/  LDL.LU R206, [R1+0x108] ;  /* 0x0001080001ce7983 */ /* 0x0003680000300800 */
[----:B------:R-:W-:Y:S04]  /*b1a0*/  STG.E.U16 desc[UR24][R28.64+-0x30], R174 ;  /* 0xffffd0ae1c007986 */ /* 0x000fe8000c101518 */
[----:B------:R-:W-:Y:S04]  /*b1b0*/  STG.E.U16 desc[UR24][R28.64+-0x2e], R137 ;  /* 0xffffd2891c007986 */ /* 0x000fe8000c101518 */
[----:B------:R1:W5:Y:S01]  /*b1c0*/  LDL.LU R205, [R1+0x104] ;  /* 0x0001040001cd7983 */ /* 0x0003620000300800 */
[----:B--2---:R-:W-:Y:S06]  /*b1d0*/  HMMA.16816.F32.BF16 R68, R8, R12, R72 ;  /* 0x0000000c0844723c */ /* 0x004fec0000041848 */
[-C--:B------:R-:W-:Y:S06]  /*b1e0*/  HMMA.16816.F32.BF16 R76, R4, R14.reuse, R216 ;  /* 0x0000000e044c723c */ /* 0x080fec00000418d8 */
[----:B------:R-:W-:Y:S01]  /*b1f0*/  HMMA.16816.F32.BF16 R80, R8, R14, R16 ;  /* 0x0000000e0850723c */ /* 0x000fe20000041810 */
[----:B------:R-:W-:Y:S04]  /*b200*/  LDSM.16.MT88.4 R16, [R202+0xb000] ;  /* 0x00b00000ca10783b */ /* 0x000fe80000004200 */
[----:B------:R-:W-:Y:S01]  /*b210*/  STG.E.U16 desc[UR24][R20.64+-0x20], R184 ;  /* 0xffffe0b814007986 */ /* 0x000fe2000c101518 */
[----:B------:R-:W-:Y:S03]  /*b220*/  HMMA.16816.F32.BF16 R72, R4, R12, R192 ;  /* 0x0000000c0448723c */ /* 0x000fe600000418c0 */
[----:B------:R-:W2:Y:S04]  /*b230*/  LDSM.16.MT88.4 R12, [R197+0xb000] ;  /* 0x00b00000c50c783b */ /* 0x000ea80000004200 */
[----:B------:R-:W-:Y:S04]  /*b240*/  STG.E.U16 desc[UR24][R20.64+-0x1e], R183 ;  /* 0xffffe2b714007986 */ /* 0x000fe8000c101518 */
[----:B------:R1:W5:Y:S01]  /*b250*/  LDL.LU R204, [R1+0x100] ;  /* 0x0001000001cc7983 */ /* 0x0003620000300800 */
[-C--:B--2---:R-:W-:Y:S06]  /*b260*/  HMMA.16816.F32.BF16 R192, R8, R12.reuse, R92 ;  /* 0x0000000c08c0723c */ /* 0x084fec000004185c */
[----:B------:R-:W-:Y:S06]  /*b270*/  HMMA.16816.F32.BF16 R84, R4, R12, R220 ;  /* 0x0000000c0454723c */ /* 0x000fec00000418dc */
[----:B------:R-:W-:Y:S06]  /*b280*/  HMMA.16816.F32.BF16 R188, R8, R14, R188 ;  /* 0x0000000e08bc723c */ /* 0x000fec00000418bc */
[C---:B------:R-:W-:Y:S06]  /*b290*/  HMMA.16816.F32.BF16 R104, R4.reuse, R16, R104 ;  /* 0x000000100468723c */ /* 0x040fec0000041868 */
[----:B------:R-:W-:Y:S06]  /*b2a0*/  HMMA.16816.F32.BF16 R108, R4, R18, R108 ;  /* 0x00000012046c723c */ /* 0x000fec000004186c */
        /* <DEDUP_REMOVED lines=9> */
[C---:B------:R-:W-:Y:S06]  /*b340*/  HMMA.16816.F32.BF16 R220, R8.reuse, R14, R116 ;  /* 0x0000000e08dc723c */ /* 0x040fec0000041874 */
[----:B------:R-:W-:Y:S01]  /*b350*/  HMMA.16816.F32.BF16 R16, R8, R18, R112 ;  /* 0x000000120810723c */ /* 0x000fe20000041870 */
[----:B------:R-:W-:Y:S05]  /*b360*/  LDSM.16.MT88.4 R112, [R202+0xb800] ;  /* 0x00b80000ca70783b */ /* 0x000fea0000004200 */
[----:B------:R-:W-:Y:S01]  /*b370*/  HMMA.16816.F32.BF16 R152, R128, R148, R152 ;  /* 0x000000948098723c */ /* 0x000fe20000041898 */
[----:B------:R-:W-:Y:S04]  /*b380*/  STG.E.U16 desc[UR24][R30.64+-0x20], R136 ;  /* 0xffffe0881e007986 */ /* 0x000fe8000c101518 */
[----:B------:R-:W-:Y:S01]  /*b390*/  STG.E.U16 desc[UR24][R30.64+-0x1e], R135 ;  /* 0xffffe2871e007986 */ /* 0x000fe2000c101518 */
[C---:B------:R-:W-:Y:S03]  /*b3a0*/  HMMA.16816.F32.BF16 R100, R4.reuse, R14, R228 ;  /* 0x0000000e0464723c */ /* 0x040fe600000418e4 */
[----:B------:R-:W2:Y:S04]  /*b3b0*/  LDSM.16.MT88.4 R12, [R201+0xb000] ;  /* 0x00b00000c90c783b */ /* 0x000ea80000004200 */
[----:B------:R1:W5:Y:S04]  /*b3c0*/  LDL.LU R200, [R1+0xf8] ;  /* 0x0000f80001c87983 */ /* 0x0003680000300800 */
[----:B------:R-:W-:Y:S04]  /*b3d0*/  STG.E.U16 desc[UR24][R28.64+-0x20], R187 ;  /* 0xffffe0bb1c007986 */ /* 0x000fe8000c101518 */
[----:B------:R-:W-:Y:S04]  /*b3e0*/  STG.E.U16 desc[UR24][R28.64+-0x1e], R34 ;  /* 0xffffe2221c007986 */ /* 0x000fe8000c101518 */
[----:B------:R1:W5:Y:S01]  /*b3f0*/  LDL.LU R198, [R1+0xf4] ;  /* 0x0000f40001c67983 */ /* 0x0003620000300800 */
[C---:B--2---:R-:W-:Y:S06]  /*b400*/  HMMA.16816.F32.BF16 R120, R4.reuse, R12, R120 ;  /* 0x0000000c0478723c */ /* 0x044fec0000041878 */
[----:B------:R-:W-:Y:S06]  /*b410*/  HMMA.16816.F32.BF16 R116, R4, R14, R124 ;  /* 0x0000000e0474723c */ /* 0x000fec000004187c */
[----:B------:R-:W-:Y:S01]  /*b420*/  HMMA.16816.F32.BF16 R228, R8, R12, R140 ;  /* 0x0000000c08e4723c */ /* 0x000fe2000004188c */
[----:B------:R-:W-:Y:S01]  /*b430*/  LOP3.LUT R4, R3, UR26, R24, 0x96, !PT ;  /* 0x0000001a03047c12 */ /* 0x000fe2000f8e9618 */
[----:B------:R-:W2:Y:S01]  /*b440*/  LDSM.16.MT88.4 R140, [R199+0xa800] ;  /* 0x00a80000c78c783b */ /* 0x000ea20000004200 */
[----:B------:R-:W-:-:S02]  /*b450*/  SHF.R.U32.HI R6, RZ, 0x10, R2 ;  /* 0x00000010ff067819 */ /* 0x000fc40000011602 */
[C---:B------:R-:W-:Y:S01]  /*b460*/  LOP3.LUT R3, R2.reuse, 0xffff, RZ, 0xc0, !PT ;  /* 0x0000ffff02037812 */ /* 0x040fe200078ec0ff */
[----:B------:R-:W-:Y:S01]  /*b470*/  STG.E.U16 desc[UR24][R20.64+-0x10], R180 ;  /* 0xfffff0b414007986 */ /* 0x000fe2000c101518 */
[----:B------:R-:W-:Y:S02]  /*b480*/  LOP3.LUT R7, R2, 0xff, RZ, 0xc0, !PT ;  /* 0x000000ff02077812 */ /* 0x000fe400078ec0ff */
[----:B------:R-:W-:Y:S01]  /*b490*/  SHF.R.U32.HI R5, RZ, 0x18, R2 ;  /* 0x00000018ff057819 */ /* 0x000fe20000011602 */
[----:B------:R-:W-:Y:S01]  /*b4a0*/  STG.E.U16 desc[UR24][R20.64+-0xe], R179 ;  /* 0xfffff2b314007986 */ /* 0x000fe2000c101518 */
[----:B------:R-:W-:Y:S02]  /*b4b0*/  LOP3.LUT R2, R6, 0xff, RZ, 0xc0, !PT ;  /* 0x000000ff06027812 */ /* 0x000fe400078ec0ff */
[----:B------:R-:W-:Y:S01]  /*b4c0*/  SHF.R.U32.HI R3, RZ, 0x8, R3 ;  /* 0x00000008ff037819 */ /* 0x000fe20000011603 */
[----:B------:R-:W-:Y:S01]  /*b4d0*/  HMMA.16816.F32.BF16 R12, R8, R14, R96 ;  /* 0x0000000e080c723c */ /* 0x000fe20000041860 */
[----:B------:R-:W-:Y:S01]  /*b4e0*/  SHF.R.U32.HI R6, RZ, 0x18, R4 ;  /* 0x00000018ff067819 */ /* 0x000fe20000011604 */
[----:B------:R-:W-:Y:S01]  /*b4f0*/  LDSM.16.MT88.4 R96, [R199+0xb800] ;  /* 0x00b80000c760783b */ /* 0x000fe20000004200 */
[----:B------:R-:W-:-:S02]  /*b500*/  PRMT R7, R7, 0x5410, R3 ;  /* 0x0000541007077816 */ /* 0x000fc40000000003 */
[----:B------:R-:W-:Y:S01]  /*b510*/  SHF.R.U32.HI R3, RZ, 0x10, R4 ;  /* 0x00000010ff037819 */ /* 0x000fe20000011604 */
[----:B------:R1:W5:Y:S01]  /*b520*/  LDL.LU R196, [R1+0xf0] ;  /* 0x0000f00001c47983 */ /* 0x0003620000300800 */
[----:B------:R-:W-:Y:S02]  /*b530*/  PRMT R8, R2, 0x5410, R5 ;  /* 0x0000541002087816 */ /* 0x000fe40000000005 */
[C---:B------:R-:W-:Y:S02]  /*b540*/  LOP3.LUT R2, R4.reuse, 0xffff, RZ, 0xc0, !PT ;  /* 0x0000ffff04027812 */ /* 0x040fe400078ec0ff */
[----:B------:R-:W-:Y:S02]  /*b550*/  LOP3.LUT R5, R4, 0xff, RZ, 0xc0, !PT ;  /* 0x000000ff04057812 */ /* 0x000fe400078ec0ff */
[----:B------:R-:W-:Y:S02]  /*b560*/  SHF.R.U32.HI R4, RZ, 0x8, R2 ;  /* 0x00000008ff047819 */ /* 0x000fe40000011602 */
[----:B------:R-:W-:-:S02]  /*b570*/  LOP3.LUT R3, R3, 0xff, RZ, 0xc0, !PT ;  /* 0x000000ff03037812 */ /* 0x000fc400078ec0ff */
[--C-:B------:R-:W-:Y:S02]  /*b580*/  HSET2.LE.AND R2, R7, R0.reuse, PT ;  /* 0x0000000007027233 */ /* 0x100fe40003803000 */
[----:B------:R-:W-:Y:S02]  /*b590*/  PRMT R5, R5, 0x5410, R4 ;  /* 0x0000541005057816 */ /* 0x000fe40000000004 */
[----:B------:R-:W-:Y:S02]  /*b5a0*/  PRMT R4, R3, 0x5410, R6 ;  /* 0x0000541003047816 */ /* 0x000fe40000000006 */
[----:B------:R-:W-:Y:S02]  /*b5b0*/  LOP3.LUT R126, R2, R64, RZ, 0xc0, !PT ;  /* 0x00000040027e7212 */ /* 0x000fe400078ec0ff */
[--C-:B------:R-:W-:Y:S02]  /*b5c0*/  HSET2.LE.AND R2, R8, R0.reuse, PT ;  /* 0x0000000008027233 */ /* 0x100fe40003803000 */
[----:B------:R-:W-:-:S02]  /*b5d0*/  HSET2.LE.AND R4, R4, R0, PT ;  /* 0x0000000004047233 */ /* 0x000fc40003803000 */
[----:B------:R-:W-:Y:S02]  /*b5e0*/  HSET2.LE.AND R3, R5, R0, PT ;  /* 0x0000000005037233 */ /* 0x000fe40003803000 */
[----:B------:R-:W-:Y:S02]  /*b5f0*/  LOP3.LUT R127, R2, R51, RZ, 0xc0, !PT ;  /* 0x00000033027f7212 */ /* 0x000fe400078ec0ff */
[----:B------:R-:W-:Y:S02]  /*b600*/  LOP3.LUT R125, R4, R50, RZ, 0xc0, !PT ;  /* 0x00000032047d7212 */ /* 0x000fe400078ec0ff */
[----:B------:R-:W3:Y:S01]  /*b610*/  LDSM.16.MT88.4 R48, [R202+0xa800] ;  /* 0x00a80000ca30783b */ /* 0x000ee20000004200 */
[----:B------:R-:W-:-:S03]  /*b620*/  LOP3.LUT R124, R3, R65, RZ, 0xc0, !PT ;  /* 0x00000041037c7212 */ /* 0x000fc600078ec0ff */
[----:B------:R-:W4:Y:S01]  /*b630*/  LDSM.16.MT88.4 R64, [R201+0xa800] ;  /* 0x00a80000c940783b */ /* 0x000f220000004200 */
[----:B--2---:R-:W-:Y:S03]  /*b640*/  HMMA.16816.F32.BF16 R144, R128, R140, R144 ;  /* 0x0000008c8090723c */ /* 0x004fe60000041890 */
[----:B------:R-:W2:Y:S03]  /*b650*/  LDSM.16.MT88.4 R4, [R201+0xb800] ;  /* 0x00b80000c904783b */ /* 0x000ea60000004200 */
[C---:B------:R-:W-:Y:S06]  /*b660*/  HMMA.16816.F32.BF16 R168, R124.reuse, R148, R168 ;  /* 0x000000947ca8723c */ /* 0x040fec00000418a8 */
[-C--:B------:R-:W-:Y:S06]  /*b670*/  HMMA.16816.F32.BF16 R164, R124, R150.reuse, R164 ;  /* 0x000000967ca4723c */ /* 0x080fec00000418a4 */
[----:B------:R-:W-:Y:S06]  /*b680*/  HMMA.16816.F32.BF16 R148, R128, R150, R36 ;  /* 0x000000968094723c */ /* 0x000fec0000041824 */
        /* <DEDUP_REMOVED lines=10> */
[----:B------:R-:W-:Y:S01]  /*b730*/  HMMA.16816.F32.BF16 R64, R128, R66, R80 ;  /* 0x000000428040723c */ /* 0x000fe20000041850 */
[----:B------:R-:W3:Y:S01]  /*b740*/  LDSM.16.MT88.4 R80, [R197+0xb800] ;  /* 0x00b80000c550783b */ /* 0x000ee20000004200 */
[----:B------:R-:W-:-:S04]  /*b750*/  FADD.FTZ R2, R211, R247 ;  /* 0x000000f7d3027221 */ /* 0x000fc80000010000 */
[C---:B------:R-:W-:Y:S06]  /*b760*/  HMMA.16816.F32.BF16 R88, R124.reuse, R96, R88 ;  /* 0x000000607c58723c */ /* 0x040fec0000041858 */
[C---:B------:R-:W-:Y:S06]  /*b770*/  HMMA.16816.F32.BF16 R104, R124.reuse, R112, R104 ;  /* 0x000000707c68723c */ /* 0x040fec0000041868 */
[C---:B------:R-:W-:Y:S06]  /*b780*/  HMMA.16816.F32.BF16 R108, R124.reuse, R114, R108 ;  /* 0x000000727c6c723c */ /* 0x040fec000004186c */
[----:B--2---:R-:W-:Y:S01]  /*b790*/  HMMA.16816.F32.BF16 R120, R124, R4, R120 ;  /* 0x000000047c78723c */ /* 0x004fe20000041878 */
[----:B------:R-:W-:Y:S01]  /*b7a0*/  FADD.FTZ R3, R233, R248 ;  /* 0x000000f8e9037221 */ /* 0x000fe20000010000 */
[----:B------:R-:W-:-:S03]  /*b7b0*/  FADD.FTZ R2, R234, R2 ;  /* 0x00000002ea027221 */ /* 0x000fc60000010000 */
[----:B------:R-:W-:Y:S01]  /*b7c0*/  FADD.FTZ R3, R236, R3 ;  /* 0x00000003ec037221 */ /* 0x000fe20000010000 */
[C---:B---3--:R-:W-:Y:S06]  /*b7d0*/  HMMA.16816.F32.BF16 R76, R124.reuse, R82, R92 ;  /* 0x000000527c4c723c */ /* 0x048fec000004185c */
[C---:B------:R-:W-:Y:S06]  /*b7e0*/  HMMA.16816.F32.BF16 R72, R124.reuse, R80, R84 ;  /* 0x000000507c48723c */ /* 0x040fec0000041854 */
[C---:B------:R-:W-:Y:S06]  /*b7f0*/  HMMA.16816.F32.BF16 R92, R124.reuse, R98, R100 ;  /* 0x000000627c5c723c */ /* 0x040fec0000041864 */
[----:B------:R-:W-:Y:S06]  /*b800*/  HMMA.16816.F32.BF16 R124, R124, R6, R116 ;  /* 0x000000067c7c723c */ /* 0x000fec0000041874 */
[----:B------:R-:W-:Y:S07]  /*b810*/  HMMA.16816.F32.BF16 R116, R128, R4, R228 ;  /* 0x000000048074723c */ /* 0x000fee00000418e4 */
[----:B------:R-:W-:Y:S01]  /*b820*/  FADD.FTZ R4, R246, R249 ;  /* 0x000000f9f6047221 */ /* 0x000fe20000010000 */
[----:B------:R-:W-:-:S03]  /*b830*/  IADD3 R5, P1, R20, -0x80, RZ ;  /* 0xffffff8014057810 */ /* 0x000fc60007f3e0ff */
[----:B------:R-:W-:-:S04]  /*b840*/  FADD.FTZ R4, R240, R4 ;  /* 0x00000004f0047221 */ /* 0x000fc80000010000 */
[----:B------:R-:W-:Y:S01]  /*b850*/  FADD.FTZ R236, R241, R4 ;  /* 0x00000004f1ec7221 */ /* 0x000fe20000010000 */
[----:B------:R-:W-:Y:S01]  /*b860*/  FADD.FTZ R241, R235, R2 ;  /* 0x00000002ebf17221 */ /* 0x000fe20000010000 */
[----:B------:R-:W-:Y:S01]  /*b870*/  IADD3.X R2, R21, -0x1, RZ, P1, !PT ;  /* 0xffffffff15027810 */ /* 0x000fe20000ffe4ff */
[----:B------:R-:W-:Y:S04]  /*b880*/  STG.E.U16 desc[UR24][R32.64+-0x10], R178 ;  /* 0xfffff0b220007986 */ /* 0x000fe8000c101518 */
[----:B------:R-:W-:Y:S04]  /*b890*/  STG.E.U16 desc[UR24][R32.64+-0xe], R177 ;  /* 0xfffff2b120007986 */ /* 0x000fe8000c101518 */
[----:B------:R-:W-:Y:S04]  /*b8a0*/  STG.E.U16 desc[UR24][R30.64+-0x10], R134 ;  /* 0xfffff0861e007986 */ /* 0x000fe8000c101518 */
[----:B------:R2:W-:Y:S04]  /*b8b0*/  STG.E.U16 desc[UR24][R30.64+-0xe], R133 ;  /* 0xfffff2851e007986 */ /* 0x0005e8000c101518 */
[----:B------:R-:W-:Y:S04]  /*b8c0*/  STL [R1+0x7c], R5 ;  /* 0x00007c0501007387 */ /* 0x000fe80000100800 */
[----:B------:R-:W-:Y:S04]  /*b8d0*/  STG.E.U16 desc[UR24][R28.64+-0xe], R35 ;  /* 0xfffff2231c007986 */ /* 0x000fe8000c101518 */
[----:B------:R-:W-:Y:S01]  /*b8e0*/  STL [R1+0x78], R2 ;  /* 0x0000780201007387 */ /* 0x000fe20000100800 */
[----:B------:R-:W-:Y:S01]  /*b8f0*/  HMMA.16816.F32.BF16 R68, R128, R80, R192 ;  /* 0x000000508044723c */ /* 0x000fe200000418c0 */
[----:B------:R-:W-:-:S05]  /*b900*/  FADD.FTZ R233, R245, R26 ;  /* 0x0000001af5e97221 */ /* 0x000fca0000010000 */
[C---:B------:R-:W-:Y:S01]  /*b910*/  HMMA.16816.F32.BF16 R84, R128.reuse, R96, R224 ;  /* 0x000000608054723c */ /* 0x040fe200000418e0 */
[----:B------:R3:W-:Y:S05]  /*b920*/  STG.E.U16 desc[UR24][R28.64+-0x10], R132 ;  /* 0xfffff0841c007986 */ /* 0x0007ea000c101518 */
[----:B------:R-:W-:Y:S01]  /*b930*/  HMMA.16816.F32.BF16 R100, R128, R112, R216 ;  /* 0x000000708064723c */ /* 0x000fe200000418d8 */
[----:B------:R-:W-:Y:S01]  /*b940*/  FADD.FTZ R233, R244, R233 ;  /* 0x000000e9f4e97221 */ /* 0x000fe20000010000 */
[----:B------:R-:W-:-:S04]  /*b950*/  FADD.FTZ R240, R237, R3 ;  /* 0x00000003edf07221 */ /* 0x000fc80000010000 */
[----:B------:R-:W-:Y:S01]  /*b960*/  HMMA.16816.F32.BF16 R80, R128, R82, R188 ;  /* 0x000000528050723c */ /* 0x000fe200000418bc */
[----:B--2---:R-:W-:-:S05]  /*b970*/  IMAD.MOV.U32 R133, RZ, RZ, R214 ;  /* 0x000000ffff857224 */ /* 0x004fca00078e00d6 */
[----:B------:R-:W-:Y:S01]  /*b980*/  HMMA.16816.F32.BF16 R96, R128, R98, R220 ;  /* 0x000000628060723c */ /* 0x000fe200000418dc */
[----:B------:R-:W-:-:S05]  /*b990*/  IMAD.MOV.U32 R134, RZ, RZ, R215 ;  /* 0x000000ffff867224 */ /* 0x000fca00078e00d7 */
[----:B------:R-:W-:Y:S01]  /*b9a0*/  HMMA.16816.F32.BF16 R112, R128, R114, R16 ;  /* 0x000000728070723c */ /* 0x000fe20000041810 */
[----:B------:R-:W-:-:S05]  /*b9b0*/  IMAD.MOV.U32 R135, RZ, RZ, R232 ;  /* 0x000000ffff877224 */ /* 0x000fca00078e00e8 */
[----:B------:R-:W-:Y:S01]  /*b9c0*/  HMMA.16816.F32.BF16 R128, R128, R6, R12 ;  /* 0x000000068080723c */ /* 0x000fe2000004180c */
[----:B---3--:R-:W-:Y:S01]  /*b9d0*/  IMAD.MOV.U32 R132, RZ, RZ, R213 ;  /* 0x000000ffff847224 */ /* 0x008fe200078e00d5 */
[----:B------:R-:W-:-:S07]  /*b9e0*/  NOP ;  /* 0x0000000000007918 */ /* 0x000fce0000000000 */
        /* <DEDUP_REMOVED lines=19> */
[----:B-----5:R-:W-:Y:S01]  /*bb20*/  @P3 STS.128 [R212+0xa000], RZ ;  /* 0x00a000ffd4003388 */ /* 0x020fe20000000c00 */
        /* <DEDUP_REMOVED lines=33> */
[----:B-1----:R-:W1:Y:S04]  /*bd40*/  LDSM.16.M88.4 R12, [R198+0x2000] ;  /* 0x00200000c60c783b */ /* 0x002e680000000200 */
[----:B------:R-:W4:Y:S04]  /*bd50*/  LDSM.16.M88.4 R176, [R196+0x8800] ;  /* 0x00880000c4b0783b */ /* 0x000f280000000200 */
[----:B------:R-:W4:Y:S04]  /*bd60*/  LDSM.16.M88.4 R16, [R198] ;  /* 0x00000000c610783b */ /* 0x000f280000000200 */
[----:B------:R-:W-:Y:S04]  /*bd70*/  LDSM.16.M88.4 R24, [R210] ;  /* 0x00000000d218783b */ /* 0x000fe80000000200 */
[----:B--2---:R-:W-:Y:S04]  /*bd80*/  LDSM.16.M88.4 R8, [R200] ;  /* 0x00000000c808783b */ /* 0x004fe80000000200 */
[----:B---3--:R-:W2:Y:S04]  /*bd90*/  LDSM.16.M88.4 R4, [R200+0x2000] ;  /* 0x00200000c804783b */ /* 0x008ea80000000200 */
[----:B------:R-:W3:Y:S04]  /*bda0*/  LDSM.16.M88.4 R132, [R207] ;  /* 0x00000000cf84783b */ /* 0x000ee80000000200 */
[----:B------:R-:W0:Y:S01]  /*bdb0*/  LDGDEPBAR ;  /* 0x00000000000079af */ /* 0x000e220000000000 */
[C---:B-1----:R-:W-:Y:S06]  /*bdc0*/  HMMA.16816.F32.BF16 R220, R12.reuse, R180, RZ ;  /* 0x000000b40cdc723c */ /* 0x042fec00000418ff */
[C---:B----4-:R-:W-:Y:S06]  /*bdd0*/  HMMA.16816.F32.BF16 R192, R12.reuse, R176, RZ ;  /* 0x000000b00cc0723c */ /* 0x050fec00000418ff */
[C---:B------:R-:W-:Y:S06]  /*bde0*/  HMMA.16816.F32.BF16 R216, R12.reuse, R182, RZ ;  /* 0x000000b60cd8723c */ /* 0x040fec00000418ff */
[----:B------:R-:W-:Y:S06]  /*bdf0*/  HMMA.16816.F32.BF16 R188, R12, R178, RZ ;  /* 0x000000b20cbc723c */ /* 0x000fec00000418ff */
[C---:B------:R-:W-:Y:S06]  /*be00*/  HMMA.16816.F32.BF16 R184, R16.reuse, R180, RZ ;  /* 0x000000b410b8723c */ /* 0x040fec00000418ff */
[C---:B------:R-:W-:Y:S06]  /*be10*/  HMMA.16816.F32.BF16 R224, R16.reuse, R182, RZ ;  /* 0x000000b610e0723c */ /* 0x040fec00000418ff */
[C---:B------:R-:W-:Y:S06]  /*be20*/  HMMA.16816.F32.BF16 R12, R16.reuse, R176, RZ ;  /* 0x000000b0100c723c */ /* 0x040fec00000418ff */
[----:B------:R-:W-:Y:S06]  /*be30*/  HMMA.16816.F32.BF16 R16, R16, R178, RZ ;  /* 0x000000b21010723c */ /* 0x000fec00000418ff */
[C---:B--2---:R-:W-:Y:S06]  /*be40*/  HMMA.16816.F32.BF16 R176, R4.reuse, R24, R192 ;  /* 0x0000001804b0723c */ /* 0x044fec00000418c0 */
[----:B------:R-:W-:Y:S06]  /*be50*/  HMMA.16816.F32.BF16 R188, R4, R26, R188 ;  /* 0x0000001a04bc723c */ /* 0x000fec00000418bc */
[----:B------:R-:W-:Y:S01]  /*be60*/  HMMA.16816.F32.BF16 R180, R8, R24, R12 ;  /* 0x0000001808b4723c */ /* 0x000fe2000004180c */
[----:B------:R-:W-:Y:S05]  /*be70*/  LDSM.16.M88.4 R12, [R204+0x8800] ;  /* 0x00880000cc0c783b */ /* 0x000fea0000000200 */
[C---:B---3--:R-:W-:Y:S06]  /*be80*/  HMMA.16816.F32.BF16 R220, R4.reuse, R132, R220 ;  /* 0x0000008404dc723c */ /* 0x048fec00000418dc */
        /* <DEDUP_REMOVED lines=70> */
[C---:B--2---:R-:W-:Y:S06]  /*c2f0*/  HMMA.16816.F32.BF16 R188, R4.reuse, R12, R188 ;  /* 0x0000000c04bc723c */ /* 0x044fec00000418bc */
[----:B------:R-:W-:Y:S06]  /*c300*/  HMMA.16816.F32.BF16 R184, R4, R14, R184 ;  /* 0x0000000e04b8723c */ /* 0x000fec00000418b8 */
[C---:B---3--:R-:W-:Y:S06]  /*c310*/  HMMA.16816.F32.BF16 R180, R8.reuse, R16, R180 ;  /* 0x0000001008b4723c */ /* 0x048fec00000418b4 */
[C---:B------:R-:W-:Y:S06]  /*c320*/  HMMA.16816.F32.BF16 R176, R8.reuse, R18, R176 ;  /* 0x0000001208b0723c */ /* 0x040fec00000418b0 */
        /* <DEDUP_REMOVED lines=54> */
.L_x_1377:
[----:B------:R-:W-:Y:S05]  /*c690*/  BSYNC B0 ;  /* 0x0000000000007941 */ /* 0x000fea0003800000 */
.L_x_1376:
[----:B------:R-:W0:Y:S02]  /*c6a0*/  LDGDEPBAR ;  /* 0x00000000000079af */ /* 0x000e240000000000 */
.L_x_1375:
[----:B-1----:R-:W3:Y:S04]  /*c6b0*/  LDL.64 R6, [R1+0x38] ;  /* 0x0000380001067983 */ /* 0x002ee80000100a00 */
[----:B------:R-:W4:Y:S01]  /*c6c0*/  LDL.64 R4, [R1+0x30] ;  /* 0x0000300001047983 */ /* 0x000f220000100a00 */
[----:B--2---:R-:W-:Y:S01]  /*c6d0*/  IMAD.U32 R2, RZ, RZ, UR42 ;  /* 0x0000002aff027e24 */ /* 0x004fe2000f8e00ff */
[----:B------:R-:W-:Y:S01]  /*c6e0*/  ULOP3.LUT UR4, UR42, UR29, URZ, 0x3c, !UPT ;  /* 0x0000001d2a047292 */ /* 0x000fe2000f8e3c3f */
[----:B------:R-:W1:Y:S01]  /*c6f0*/  S2R R3, SR_TID.X ;  /* 0x0000000000037919 */ /* 0x000e620000002100 */
        /* <DEDUP_REMOVED lines=8> */
[----:B------:R-:W-:Y:S02]  /*c780*/  STL [R1+0x110], R208 ;  /* 0x000110d001007387 */ /* 0x000fe40000100800 */
[----:B------:R-:W-:Y:S02]  /*c790*/  LOP3.LUT R3, R3, 0x6, RZ, 0xc0, !PT ;  /* 0x0000000603037812 */ /* 0x000fe400078ec0ff */
[----:B------:R-:W-:Y:S03]  /*c7a0*/  STL [R1+0x10c], R207 ;  /* 0x00010ccf01007387 */ /* 0x000fe60000100800 */
[----:B------:R-:W-:Y:S01]  /*c7b0*/  IMAD R2, R2, 0x20, R3 ;  /* 0x0000002002027824 */ /* 0x000fe200078e0203 */
[----:B------:R-:W-:Y:S03]  /*c7c0*/  STL [R1+0x108], R206 ;  /* 0x000108ce01007387 */ /* 0x000fe60000100800 */
[C---:B------:R-:W-:Y:S01]  /*c7d0*/  VIADD R10, R2.reuse, 0x10 ;  /* 0x00000010020a7836 */ /* 0x040fe20000000000 */
[C---:B------:R-:W-:Y:S01]  /*c7e0*/  ISETP.GE.AND P1, PT, R2.reuse, R138, PT ;  /* 0x0000008a0200720c */ /* 0x040fe20003f26270 */
[C---:B------:R-:W-:Y:S01]  /*c7f0*/  VIADD R9, R2.reuse, 0x11 ;  /* 0x0000001102097836 */ /* 0x040fe20000000000 */
[----:B------:R-:W-:Y:S01]  /*c800*/  STL [R1+0x104], R205 ;  /* 0x000104cd01007387 */ /* 0x000fe20000100800 */
[----:B------:R-:W-:Y:S01]  /*c810*/  VIADD R8, R2, 0x18 ;  /* 0x0000001802087836 */ /* 0x000fe20000000000 */
[----:B------:R-:W-:-:S02]  /*c820*/  FSEL R11, R180, -INF , !P1 ;  /* 0xff800000b40b7808 */ /* 0x000fc40004800000 */
[----:B------:R-:W-:Y:S01]  /*c830*/  ISETP.GE.AND P1, PT, R10, R138, PT ;  /* 0x0000008a0a00720c */ /* 0x000fe20003f26270 */
[----:B------:R-:W-:Y:S01]  /*c840*/  STL [R1+0x100], R204 ;  /* 0x000100cc01007387 */ /* 0x000fe20000100800 */
[----:B------:R-:W-:Y:S02]  /*c850*/  FMNMX.FTZ R3, R214, R11, !PT ;  /* 0x0000000bd6037209 */ /* 0x000fe40007810000 */
[----:B------:R-:W-:Y:S01]  /*c860*/  FSEL R15, R132, -INF , !P1 ;  /* 0xff800000840f7808 */ /* 0x000fe20004800000 */
[----:B------:R-:W-:Y:S04]  /*c870*/  STL [R1+0xfc], R203 ;  /* 0x0000fccb01007387 */ /* 0x000fe80000100800 */
[----:B------:R-:W-:Y:S04]  /*c880*/  STL [R1+0xf8], R200 ;  /* 0x0000f8c801007387 */ /* 0x000fe80000100800 */
[----:B------:R-:W-:Y:S04]  /*c890*/  STL [R1+0xf4], R198 ;  /* 0x0000f4c601007387 */ /* 0x000fe80000100800 */
[----:B------:R-:W-:Y:S04]  /*c8a0*/  STL [R1+0xf0], R196 ;  /* 0x0000f0c401007387 */ /* 0x000fe80000100800 */
[----:B------:R-:W-:Y:S01]  /*c8b0*/  STL [R1+0x128], R138 ;  /* 0x0001288a01007387 */ /* 0x000fe20000100800 */
[----:B---3--:R-:W-:-:S02]  /*c8c0*/  IMAD.MOV.U32 R244, RZ, RZ, R6 ;  /* 0x000000fffff47224 */ /* 0x008fc400078e0006 */
[C---:B------:R-:W-:Y:S02]  /*c8d0*/  VIADD R6, R2.reuse, 0x1 ;  /* 0x0000000102067836 */ /* 0x040fe40000000000 */
[----:B----4-:R-:W-:Y:S02]  /*c8e0*/  IMAD.MOV.U32 R223, RZ, RZ, R5 ;  /* 0x000000ffffdf7224 */ /* 0x010fe400078e0005 */
[----:B------:R-:W-:Y:S01]  /*c8f0*/  VIADD R5, R2, 0x8 ;  /* 0x0000000802057836 */ /* 0x000fe20000000000 */
[-C--:B------:R-:W-:Y:S01]  /*c900*/  ISETP.GE.AND P6, PT, R6, R138.reuse, PT ;  /* 0x0000008a0600720c */ /* 0x080fe20003fc6270 */
[----:B------:R-:W-:Y:S02]  /*c910*/  IMAD.MOV.U32 R222, RZ, RZ, R4 ;  /* 0x000000ffffde7224 */ /* 0x000fe400078e0004 */
[C---:B------:R-:W-:Y:S01]  /*c920*/  VIADD R4, R2.reuse, 0x9 ;  /* 0x0000000902047836 */ /* 0x040fe20000000000 */
[-C--:B------:R-:W-:Y:S01]  /*c930*/  ISETP.GE.AND P5, PT, R5, R138.reuse, PT ;  /* 0x0000008a0500720c */ /* 0x080fe20003fa6270 */
[----:B------:R-:W-:Y:S01]  /*c940*/  IMAD.MOV.U32 R245, RZ, RZ, R7 ;  /* 0x000000fffff57224 */ /* 0x000fe200078e0007 */
[----:B------:R-:W-:Y:S01]  /*c950*/  FSEL R18, R181, -INF , !P6 ;  /* 0xff800000b5127808 */ /* 0x000fe20007000000 */
[----:B------:R-:W-:Y:S01]  /*c960*/  VIADD R7, R2, 0x19 ;  /* 0x0000001902077836 */ /* 0x000fe20000000000 */
[----:B------:R-:W-:-:S02]  /*c970*/  ISETP.GE.AND P4, PT, R4, R138, PT ;  /* 0x0000008a0400720c */ /* 0x000fc40003f86270 */
[----:B------:R-:W-:Y:S02]  /*c980*/  FSEL R17, R176, -INF , !P5 ;  /* 0xff800000b0117808 */ /* 0x000fe40006800000 */
[----:B------:R-:W-:Y:S02]  /*c990*/  FMNMX.FTZ R3, R18, R3, !PT ;  /* 0x0000000312037209 */ /* 0x000fe40007810000 */
[----:B------:R-:W-:Y:S02]  /*c9a0*/  FSEL R16, R177, -INF , !P4 ;  /* 0xff800000b1107808 */ /* 0x000fe40006000000 */
[----:B------:R-:W-:Y:S02]  /*c9b0*/  FMNMX.FTZ R3, R17, R3, !PT ;  /* 0x0000000311037209 */ /* 0x000fe40007810000 */
[----:B------:R-:W-:Y:S02]  /*c9c0*/  ISETP.GE.AND P5, PT, R9, R138, PT ;  /* 0x0000008a0900720c */ /* 0x000fe40003fa6270 */
[----:B------:R-:W-:-:S02]  /*c9d0*/  FMNMX.FTZ R3, R16, R3, !PT ;  /* 0x0000000310037209 */ /* 0x000fc40007810000 */
        /* <DEDUP_REMOVED lines=8> */
[----:B------:R-:W-:Y:S02]  /*ca60*/  ISETP.GE.AND P6, PT, R2, R139, PT ;  /* 0x0000008b0200720c */ /* 0x000fe40003fc6270 */
[----:B------:R-:W-:Y:S02]  /*ca70*/  FMNMX.FTZ R3, R12, R3, !PT ;  /* 0x000000030c037209 */ /* 0x000fe40007810000 */
[----:B------:R-:W-:Y:S02]  /*ca80*/  ISETP.GE.AND P4, PT, R6, R139, PT ;  /* 0x0000008b0600720c */ /* 0x000fe40003f86270 */
[----:B------:R-:W-:Y:S01]  /*ca90*/  ISETP.GE.AND P5, PT, R2, R173, PT ;  /* 0x000000ad0200720c */ /* 0x000fe20003fa6270 */
[----:B------:R-:W1:Y:S01]  /*caa0*/  SHFL.BFLY PT, R19, R3, 0x2, 0x1f ;  /* 0x0c401f0003137f89 */ /* 0x000e6200000e0000 */
[----:B------:R-:W-:-:S02]  /*cab0*/  FSEL R137, R183, -INF , !P4 ;  /* 0xff800000b7897808 */ /* 0x000fc40006000000 */
[----:B------:R-:W-:-:S04]  /*cac0*/  ISETP.GE.AND P4, PT, R4, R139, PT ;  /* 0x0000008b0400720c */ /* 0x000fc80003f86270 */
[----:B------:R-:W-:Y:S02]  /*cad0*/  FSEL R35, R179, -INF , !P4 ;  /* 0xff800000b3237808 */ /* 0x000fe40006000000 */
[----:B------:R-:W-:-:S04]  /*cae0*/  ISETP.GE.AND P4, PT, R9, R139, PT ;  /* 0x0000008b0900720c */ /* 0x000fc80003f86270 */
[----:B------:R-:W-:Y:S02]  /*caf0*/  FSEL R176, R135, -INF , !P4 ;  /* 0xff80000087b07808 */ /* 0x000fe40006000000 */
[----:B------:R-:W-:-:S04]  /*cb00*/  ISETP.GE.AND P4, PT, R7, R139, PT ;  /* 0x0000008b0700720c */ /* 0x000fc80003f86270 */
[----:B------:R-:W-:Y:S02]  /*cb10*/  FSEL R174, R27, -INF , !P4 ;  /* 0xff8000001bae7808 */ /* 0x000fe40006000000 */
[-C--:B------:R-:W-:Y:S02]  /*cb20*/  ISETP.GE.AND P4, PT, R6, R172.reuse, PT ;  /* 0x000000ac0600720c */ /* 0x080fe40003f86270 */
[----:B-1----:R-:W-:Y:S02]  /*cb30*/  FMNMX.FTZ R3, R3, R19, !PT ;  /* 0x0000001303037209 */ /* 0x002fe40007810000 */
[----:B------:R-:W-:Y:S02]  /*cb40*/  FSEL R25, R219, -INF , !P4 ;  /* 0xff800000db197808 */ /* 0x000fe40006000000 */
[----:B------:R-:W-:Y:S01]  /*cb50*/  ISETP.GE.AND P4, PT, R4, R172, PT ;  /* 0x000000ac0400720c */ /* 0x000fe20003f86270 */
[----:B------:R-:W1:Y:S03]  /*cb60*/  SHFL.BFLY PT, R19, R3, 0x1, 0x1f ;  /* 0x0c201f0003137f89 */ /* 0x000e6600000e0000 */
[----:B------:R-:W-:-:S02]  /*cb70*/  FSEL R24, R195, -INF , !P4 ;  /* 0xff800000c3187808 */ /* 0x000fc40006000000 */
[----:B------:R-:W-:Y:S02]  /*cb80*/  ISETP.GE.AND P4, PT, R9, R172, PT ;  /* 0x000000ac0900720c */ /* 0x000fe40003f86270 */
[----:B-1----:R-:W-:-:S04]  /*cb90*/  FMNMX.FTZ R133, R3, R19, !PT ;  /* 0x0000001303857209 */ /* 0x002fc80007810000 */
[C---:B------:R-:W-:Y:S01]  /*cba0*/  FSETP.NEU.FTZ.AND P1, PT, R133.reuse, -INF , PT ;  /* 0xff8000008500780b */ /* 0x040fe20003f3d000 */
[----:B------:R1:W-:Y:S03]  /*cbb0*/  STL [R1+0x134], R133 ;  /* 0x0001348501007387 */ /* 0x0003e60000100800 */
[----:B------:R-:W-:-:S05]  /*cbc0*/  FSEL R3, R133, RZ, P1 ;  /* 0x000000ff85037208 */ /* 0x000fca0000800000 */
[----:B------:R-:W-:Y:S01]  /*cbd0*/  FADD.FTZ R19, R214, -R3 ;  /* 0x80000003d6137221 */ /* 0x000fe20000010000 */
[----:B------:R-:W-:-:S05]  /*cbe0*/  FMUL.FTZ R3, R133, UR6 ;  /* 0x0000000685037c20 */ /* 0x000fca0008410000 */
[----:B------:R-:W-:Y:S02]  /*cbf0*/  FSEL R3, R3, RZ, P1 ;  /* 0x000000ff03037208 */ /* 0x000fe40000800000 */
[----:B------:R-:W-:Y:S01]  /*cc00*/  ISETP.GE.AND P1, PT, R2, R172, PT ;  /* 0x000000ac0200720c */ /* 0x000fe20003f26270 */
[----:B------:R-:W-:Y:S02]  /*cc10*/  FMUL.FTZ R2, R19, UR6 ;  /* 0x0000000613027c20 */ /* 0x000fe40008410000 */
[--C-:B------:R-:W-:Y:S01]  /*cc20*/  FFMA.FTZ R132, R18, UR6, -R3.reuse ;  /* 0x0000000612847c23 */ /* 0x100fe20008010803 */
[----:B------:R-:W-:Y:S01]  /*cc30*/  FSEL R18, R182, -INF , !P6 ;  /* 0xff800000b6127808 */ /* 0x000fe20007000000 */
[--C-:B------:R-:W-:Y:S01]  /*cc40*/  FFMA.FTZ R11, R11, UR6, -R3.reuse ;  /* 0x000000060b0b7c23 */ /* 0x100fe20008010803 */
[-C--:B------:R-:W-:Y:S01]  /*cc50*/  ISETP.GE.AND P6, PT, R5, R139.reuse, PT ;  /* 0x0000008b0500720c */ /* 0x080fe20003fc6270 */
[--C-:B------:R-:W-:Y:S01]  /*cc60*/  FFMA.FTZ R180, R17, UR6, -R3.reuse ;  /* 0x0000000611b47c23 */ /* 0x100fe20008010803 */
[----:B------:R-:W2:Y:S01]  /*cc70*/  MUFU.EX2 R2, R2 ;  /* 0x0000000200027308 */ /* 0x000ea20000000800 */
[--C-:B------:R-:W-:Y:S01]  /*cc80*/  FFMA.FTZ R177, R16, UR6, -R3.reuse ;  /* 0x0000000610b17c23 */ /* 0x100fe20008010803 */
[----:B------:R-:W-:Y:S01]  /*cc90*/  FSEL R136, R178, -INF , !P6 ;  /* 0xff800000b2887808 */ /* 0x000fe20007000000 */
[--C-:B------:R-:W-:Y:S01]  /*cca0*/  FFMA.FTZ R181, R15, UR6, -R3.reuse ;  /* 0x000000060fb57c23 */ /* 0x100fe20008010803 */
[-C--:B------:R-:W-:Y:S01]  /*ccb0*/  ISETP.GE.AND P6, PT, R10, R139.reuse, PT ;  /* 0x0000008b0a00720c */ /* 0x080fe20003fc6270 */
[--C-:B------:R-:W-:Y:S01]  /*ccc0*/  FFMA.FTZ R211, R14, UR6, -R3.reuse ;  /* 0x000000060ed37c23 */ /* 0x100fe20008010803 */
[--C-:B------:R-:W-:Y:S01]  /*ccd0*/  FFMA.FTZ R214, R13, UR6, -R3.reuse ;  /* 0x000000060dd67c23 */ /* 0x100fe20008010803 */
[----:B------:R-:W-:Y:S01]  /*cce0*/  FFMA.FTZ R220, R12, UR6, -R3 ;  /* 0x000000060cdc7c23 */ /* 0x000fe20008010803 */
[----:B------:R-:W-:Y:S01]  /*ccf0*/  FSEL R34, R134, -INF , !P6 ;  /* 0xff80000086227808 */ /* 0x000fe20007000000 */
[----:B------:R-:W-:Y:S01]  /*cd00*/  MUFU.EX2 R3, R132 ;  /* 0x0000008400037308 */ /* 0x000fe20000000800 */
[----:B------:R-:W-:-:S02]  /*cd10*/  ISETP.GE.AND P6, PT, R8, R139, PT ;  /* 0x0000008b0800720c */ /* 0x000fc40003fc6270 */
[----:B------:R-:W-:Y:S02]  /*cd20*/  FSEL R16, R218, -INF , !P1 ;  /* 0xff800000da107808 */ /* 0x000fe40004800000 */
[----:B------:R-:W-:Y:S02]  /*cd30*/  FSEL R175, R26, -INF , !P6 ;  /* 0xff8000001aaf7808 */ /* 0x000fe40007000000 */
[-C--:B------:R-:W-:Y:S01]  /*cd40*/  ISETP.GE.AND P6, PT, R6, R173.reuse, PT ;  /* 0x000000ad0600720c */ /* 0x080fe20003fc6270 */
[-C--:B--2---:R-:W-:Y:S01]  /*cd50*/  FMUL.FTZ R246, R145, R2.reuse ;  /* 0x0000000291f67220 */ /* 0x084fe20000410000 */
[----:B------:R-:W-:Y:S01]  /*cd60*/  FSEL R6, R216, -INF , !P5 ;  /* 0xff800000d8067808 */ /* 0x000fe20006800000 */
[-C--:B------:R-:W-:Y:S01]  /*cd70*/  FMUL.FTZ R197, R152, R2.reuse ;  /* 0x0000000298c57220 */ /* 0x080fe20000410000 */
[----:B------:R-:W-:Y:S01]  /*cd80*/  FSEL R17, R217, -INF , !P6 ;  /* 0xff800000d9117808 */ /* 0x000fe20007000000 */
[-C--:B------:R-:W-:Y:S01]  /*cd90*/  FMUL.FTZ R199, R153, R2.reuse ;  /* 0x0000000299c77220 */ /* 0x080fe20000410000 */
[-C--:B------:R-:W-:Y:S01]  /*cda0*/  ISETP.GE.AND P6, PT, R4, R173.reuse, PT ;  /* 0x000000ad0400720c */ /* 0x080fe20003fc6270 */
[-C--:B------:R-:W-:Y:S01]  /*cdb0*/  FMUL.FTZ R216, R148, R2.reuse ;  /* 0x0000000294d87220 */ /* 0x080fe20000410000 */
[----:B------:R-:W2:Y:S01]  /*cdc0*/  MUFU.EX2 R4, R11 ;  /* 0x0000000b00047308 */ /* 0x000ea20000000800 */
[-C--:B------:R-:W-:Y:S01]  /*cdd0*/  FMUL.FTZ R217, R149, R2.reuse ;  /* 0x0000000295d97220 */ /* 0x080fe20000410000 */
[----:B------:R-:W-:Y:S01]  /*cde0*/  FSEL R23, R193, -INF , !P6 ;  /* 0xff800000c1177808 */ /* 0x000fe20007000000 */
        /* <DEDUP_REMOVED lines=28> */
[----:B------:R-:W-:Y:S01]  /*cfb0*/  F2FP.BF16.F32.PACK_AB R68, R3, R4 ;  /* 0x000000040344723e */ /* 0x000fe200000010ff */
[----:B------:R-:W-:Y:S01]  /*cfc0*/  IMAD.MOV.U32 R233, RZ, RZ, R226 ;  /* 0x000000ffffe97224 */ /* 0x000fe200078e00e2 */
[----:B------:R-:W-:Y:S01]  /*cfd0*/  ISETP.GE.AND P5, PT, R5, R173, PT ;  /* 0x000000ad0500720c */ /* 0x000fe20003fa6270 */
[----:B------:R-:W-:Y:S01]  /*cfe0*/  FADD.FTZ R101, R3, R2 ;  /* 0x0000000203657221 */ /* 0x000fe20000010000 */
[----:B------:R-:W-:-:S02]  /*cff0*/  FMNMX.FTZ R2, R213, R18, !PT ;  /* 0x00000012d5027209 */ /* 0x000fc40007810000 */
[----:B------:R-:W-:Y:S02]  /*d000*/  FMNMX.FTZ R3, R232, R6, !PT ;  /* 0x00000006e8037209 */ /* 0x000fe40007810000 */
[----:B------:R-:W-:Y:S02]  /*d010*/  FMNMX.FTZ R4, R137, R2, !PT ;  /* 0x0000000289047209 */ /* 0x000fe40007810000 */
[----:B------:R-:W-:Y:S02]  /*d020*/  ISETP.GE.AND P1, PT, R5, R172, PT ;  /* 0x000000ac0500720c */ /* 0x000fe40003f26270 */
[----:B------:R-:W-:Y:S02]  /*d030*/  FSEL R26, R192, -INF , !P5 ;  /* 0xff800000c01a7808 */ /* 0x000fe40006800000 */
[----:B------:R-:W-:Y:S02]  /*d040*/  FMNMX.FTZ R2, R215, R16, !PT ;  /* 0x00000010d7027209 */ /* 0x000fe40007810000 */
[----:B------:R-:W-:-:S02]  /*d050*/  FMNMX.FTZ R3, R17, R3, !PT ;  /* 0x0000000311037209 */ /* 0x000fc40007810000 */
[----:B------:R-:W-:Y:S02]  /*d060*/  ISETP.GE.AND P5, PT, R10, R173, PT ;  /* 0x000000ad0a00720c */ /* 0x000fe40003fa6270 */
[----:B------:R-:W-:Y:S02]  /*d070*/  FSEL R27, R194, -INF , !P1 ;  /* 0xff800000c21b7808 */ /* 0x000fe40004800000 */
[----:B------:R-:W-:Y:S02]  /*d080*/  FMNMX.FTZ R2, R25, R2, !PT ;  /* 0x0000000219027209 */ /* 0x000fe40007810000 */
[----:B------:R-:W-:Y:S02]  /*d090*/  FMNMX.FTZ R3, R26, R3, !PT ;  /* 0x000000031a037209 */ /* 0x000fe40007810000 */
[----:B------:R-:W-:Y:S02]  /*d0a0*/  FMNMX.FTZ R4, R136, R4, !PT ;  /* 0x0000000488047209 */ /* 0x000fe40007810000 */
[----:B------:R-:W-:-:S02]  /*d0b0*/  ISETP.GE.AND P1, PT, R10, R172, PT ;  /* 0x000000ac0a00720c */ /* 0x000fc40003f26270 */
[----:B------:R-:W-:Y:S02]  /*d0c0*/  ISETP.GE.AND P6, PT, R9, R173, PT ;  /* 0x000000ad0900720c */ /* 0x000fe40003fc6270 */
[----:B------:R-:W-:Y:S02]  /*d0d0*/  FSEL R22, R188, -INF , !P5 ;  /* 0xff800000bc167808 */ /* 0x000fe40006800000 */
[----:B------:R-:W-:Y:S02]  /*d0e0*/  FMNMX.FTZ R2, R27, R2, !PT ;  /* 0x000000021b027209 */ /* 0x000fe40007810000 */
[----:B------:R-:W-:Y:S02]  /*d0f0*/  FMNMX.FTZ R3, R23, R3, !PT ;  /* 0x0000000317037209 */ /* 0x000fe40007810000 */
[----:B------:R-:W-:Y:S02]  /*d100*/  FMNMX.FTZ R4, R35, R4, !PT ;  /* 0x0000000423047209 */ /* 0x000fe40007810000 */
[----:B------:R-:W-:-:S02]  /*d110*/  ISETP.GE.AND P5, PT, R8, R173, PT ;  /* 0x000000ad0800720c */ /* 0x000fc40003fa6270 */
[----:B------:R-:W-:Y:S02]  /*d120*/  FSEL R19, R190, -INF , !P1 ;  /* 0xff800000be137808 */ /* 0x000fe40004800000 */
[----:B------:R-:W-:Y:S02]  /*d130*/  FSEL R15, R189, -INF , !P6 ;  /* 0xff800000bd0f7808 */ /* 0x000fe40007000000 */
[----:B------:R-:W-:Y:S02]  /*d140*/  FMNMX.FTZ R2, R24, R2, !PT ;  /* 0x0000000218027209 */ /* 0x000fe40007810000 */
[----:B------:R-:W-:Y:S02]  /*d150*/  FMNMX.FTZ R3, R22, R3, !PT ;  /* 0x0000000316037209 */ /* 0x000fe40007810000 */
[----:B------:R-:W-:Y:S02]  /*d160*/  FMNMX.FTZ R4, R34, R4, !PT ;  /* 0x0000000422047209 */ /* 0x000fe40007810000 */
[----:B------:R-:W-:-:S02]  /*d170*/  ISETP.GE.AND P1, PT, R8, R172, PT ;  /* 0x000000ac0800720c */ /* 0x000fc40003f26270 */
[----:B------:R-:W-:Y:S02]  /*d180*/  FSEL R14, R191, -INF , !P4 ;  /* 0xff800000bf0e7808 */ /* 0x000fe40006000000 */
[----:B------:R-:W-:Y:S02]  /*d190*/  ISETP.GE.AND P6, PT, R7, R173, PT ;  /* 0x000000ad0700720c */ /* 0x000fe40003fc6270 */
[----:B------:R-:W-:Y:S02]  /*d1a0*/  FSEL R13, R184, -INF , !P5 ;  /* 0xff800000b80d7808 */ /* 0x000fe40006800000 */
[----:B------:R-:W-:Y:S02]  /*d1b0*/  FMNMX.FTZ R2, R19, R2, !PT ;  /* 0x0000000213027209 */ /* 0x000fe40007810000 */
[----:B------:R-:W-:Y:S02]  /*d1c0*/  FMNMX.FTZ R3, R15, R3, !PT ;  /* 0x000000030f037209 */ /* 0x000fe40007810000 */
[----:B------:R-:W-:-:S02]  /*d1d0*/  FMNMX.FTZ R4, R176, R4, !PT ;  /* 0x00000004b0047209 */ /* 0x000fc40007810000 */
[----:B------:R-:W-:Y:S02]  /*d1e0*/  FSEL R11, R186, -INF , !P1 ;  /* 0xff800000ba0b7808 */ /* 0x000fe40004800000 */
[----:B------:R-:W-:Y:S02]  /*d1f0*/  FSEL R12, R185, -INF , !P6 ;  /* 0xff800000b90c7808 */ /* 0x000fe40007000000 */
[----:B------:R-:W-:Y:S02]  /*d200*/  FMNMX.FTZ R2, R14, R2, !PT ;  /* 0x000000020e027209 */ /* 0x000fe40007810000 */
[----:B------:R-:W-:Y:S02]  /*d210*/  FMNMX.FTZ R3, R13, R3, !PT ;  /* 0x000000030d037209 */ /* 0x000fe40007810000 */
[----:B------:R-:W-:Y:S02]  /*d220*/  FMNMX.FTZ R5, R175, R4, !PT ;  /* 0x00000004af057209 */ /* 0x000fe40007810000 */
[----:B------:R-:W-:-:S02]  /*d230*/  FMNMX.FTZ R4, R11, R2, !PT ;  /* 0x000000020b047209 */ /* 0x000fc40007810000 */
[----:B------:R-:W-:Y:S02]  /*d240*/  FMNMX.FTZ R3, R12, R3, !PT ;  /* 0x000000030c037209 */ /* 0x000fe40007810000 */
[----:B------:R-:W-:Y:S02]  /*d250*/  ISETP.GE.AND P4, PT, R7, R172, PT ;  /* 0x000000ac0700720c */ /* 0x000fe40003f86270 */
[----:B------:R-:W-:Y:S01]  /*d260*/  FMNMX.FTZ R2, R174, R5, !PT ;  /* 0x00000005ae027209 */ /* 0x000fe20007810000 */
[----:B------:R-:W1:Y:S01]  /*d270*/  SHFL.BFLY PT, R7, R3, 0x2, 0x1f ;  /* 0x0c401f0003077f89 */ /* 0x000e6200000e0000 */
[----:B------:R-:W-:-:S03]  /*d280*/  FSEL R10, R187, -INF , !P4 ;  /* 0xff800000bb0a7808 */ /* 0x000fc60006000000 */
[----:B------:R-:W2:Y:S01]  /*d290*/  SHFL.BFLY PT, R5, R2, 0x2, 0x1f ;  /* 0x0c401f0002057f89 */ /* 0x000ea200000e0000 */
[----:B------:R-:W-:-:S05]  /*d2a0*/  FMNMX.FTZ R4, R10, R4, !PT ;  /* 0x000000040a047209 */ /* 0x000fca0007810000 */
[----:B------:R-:W3:Y:S01]  /*d2b0*/  SHFL.BFLY PT, R8, R4, 0x2, 0x1f ;  /* 0x0c401f0004087f89 */ /* 0x000ee200000e0000 */
[----:B-1----:R-:W-:Y:S02]  /*d2c0*/  FMNMX.FTZ R3, R3, R7, !PT ;  /* 0x0000000703037209 */ /* 0x002fe40007810000 */
[----:B--2---:R-:W-:-:S03]  /*d2d0*/  FMNMX.FTZ R2, R2, R5, !PT ;  /* 0x0000000502027209 */ /* 0x004fc60007810000 */
[----:B------:R-:W1:Y:S04]  /*d2e0*/  SHFL.BFLY PT, R7, R3, 0x1, 0x1f ;  /* 0x0c201f0003077f89 */ /* 0x000e6800000e0000 */
[----:B------:R-:W2:Y:S01]  /*d2f0*/  SHFL.BFLY PT, R5, R2, 0x1, 0x1f ;  /* 0x0c201f0002057f89 */ /* 0x000ea200000e0000 */
[----:B---3--:R-:W-:-:S05]  /*d300*/  FMNMX.FTZ R4, R4, R8, !PT ;  /* 0x0000000804047209 */ /* 0x008fca0007810000 */
[----:B------:R-:W3:Y:S01]  /*d310*/  SHFL.BFLY PT, R8, R4, 0x1, 0x1f ;  /* 0x0c201f0004087f89 */ /* 0x000ee200000e0000 */
[----:B-1----:R-:W-:Y:S02]  /*d320*/  FMNMX.FTZ R135, R3, R7, !PT ;  /* 0x0000000703877209 */ /* 0x002fe40007810000 */
[----:B--2---:R-:W-:-:S03]  /*d330*/  FMNMX.FTZ R132, R2, R5, !PT ;  /* 0x0000000502847209 */ /* 0x004fc60007810000 */
[C---:B------:R-:W-:Y:S01]  /*d340*/  FMUL.FTZ R2, R135.reuse, UR6 ;  /* 0x0000000687027c20 */ /* 0x040fe20008410000 */
[----:B------:R-:W-:Y:S02]  /*d350*/  FSETP.NEU.FTZ.AND P4, PT, R135, -INF , PT ;  /* 0xff8000008700780b */ /* 0x000fe40003f9d000 */
[----:B------:R-:W-:Y:S02]  /*d360*/  FSETP.NEU.FTZ.AND P5, PT, R132, -INF , PT ;  /* 0xff8000008400780b */ /* 0x000fe40003fbd000 */
[----:B---3--:R-:W-:Y:S02]  /*d370*/  FMNMX.FTZ R134, R4, R8, !PT ;  /* 0x0000000804867209 */ /* 0x008fe40007810000 */
[----:B------:R-:W-:Y:S02]  /*d380*/  FSEL R3, R132, RZ, P5 ;  /* 0x000000ff84037208 */ /* 0x000fe40002800000 */
[----:B------:R-:W-:Y:S02]  /*d390*/  FSEL R4, R2, RZ, P4 ;  /* 0x000000ff02047208 */ /* 0x000fe40002000000 */
[C---:B------:R-:W-:Y:S01]  /*d3a0*/  FSETP.NEU.FTZ.AND P1, PT, R134.reuse, -INF , PT ;  /* 0xff8000008600780b */ /* 0x040fe20003f3d000 */
[----:B------:R-:W-:Y:S01]  /*d3b0*/  FADD.FTZ R52, R213, -R3 ;  /* 0x80000003d5347221 */ /* 0x000fe20000010000 */
[----:B------:R-:W-:Y:S01]  /*d3c0*/  FMUL.FTZ R3, R134, UR6 ;  /* 0x0000000686037c20 */ /* 0x000fe20008410000 */
[--C-:B------:R-:W-:Y:S01]  /*d3d0*/  FFMA.FTZ R2, R6, UR6, -R4.reuse ;  /* 0x0000000606027c23 */ /* 0x100fe20008010804 */
[----:B------:R-:W-:Y:S01]  /*d3e0*/  FMUL.FTZ R6, R132, UR6 ;  /* 0x0000000684067c20 */ /* 0x000fe20008410000 */
[----:B------:R-:W-:Y:S01]  /*d3f0*/  FSEL R5, R135, RZ, P4 ;  /* 0x000000ff87057208 */ /* 0x000fe20002000000 */
[--C-:B------:R-:W-:Y:S01]  /*d400*/  FFMA.FTZ R112, R22, UR6, -R4.reuse ;  /* 0x0000000616707c23 */ /* 0x100fe20008010804 */
[----:B------:R1:W-:Y:S01]  /*d410*/  MUFU.EX2 R9, R2 ;  /* 0x0000000200097308 */ /* 0x0003e20000000800 */
[----:B------:R-:W-:Y:S01]  /*d420*/  FSEL R3, R3, RZ, P1 ;  /* 0x000000ff03037208 */ /* 0x000fe20000800000 */
[--C-:B------:R-:W-:Y:S01]  /*d430*/  FFMA.FTZ R113, R15, UR6, -R4.reuse ;  /* 0x000000060f717c23 */ /* 0x100fe20008010804 */
[----:B------:R-:W-:Y:S01]  /*d440*/  FSEL R6, R6, RZ, P5 ;  /* 0x000000ff06067208 */ /* 0x000fe20002800000 */
[----:B------:R-:W-:Y:S01]  /*d450*/  FADD.FTZ R5, R232, -R5 ;  /* 0x80000005e8057221 */ /* 0x000fe20000010000 */
        /* <DEDUP_REMOVED lines=11> */
[--C-:B------:R-:W-:Y:S01]  /*d510*/  FFMA.FTZ R6, R25, UR6, -R3.reuse ;  /* 0x0000000619067c23 */ /* 0x100fe20008010803 */
[--C-:B-1----:R-:W-:Y:S01]  /*d520*/  FFMA.FTZ R2, R17, UR6, -R4.reuse ;  /* 0x0000000611027c23 */ /* 0x102fe20008010804 */
[----:B------:R-:W-:Y:S01]  /*d530*/  FMUL.FTZ R5, R5, UR6 ;  /* 0x0000000605057c20 */ /* 0x000fe20008410000 */
[--C-:B------:R-:W-:Y:S01]  /*d540*/  FFMA.FTZ R17, R27, UR6, -R3.reuse ;  /* 0x000000061b117c23 */ /* 0x100fe20008010803 */
[--C-:B------:R-:W-:Y:S01]  /*d550*/  FFMA.FTZ R136, R19, UR6, -R3.reuse ;  /* 0x0000000613887c23 */ /* 0x100fe20008010803 */
[----:B------:R1:W2:Y:S01]  /*d560*/  MUFU.EX2 R8, R2 ;  /* 0x0000000200087308 */ /* 0x0002a20000000800 */
[--C-:B------:R-:W-:Y:S01]  /*d570*/  FFMA.FTZ R128, R11, UR6, -R3.reuse ;  /* 0x000000060b807c23 */ /* 0x100fe20008010803 */
[----:B------:R-:W-:Y:S01]  /*d580*/  FFMA.FTZ R129, R10, UR6, -R3 ;  /* 0x000000060a817c23 */ /* 0x000fe20008010803 */
[--C-:B------:R-:W-:Y:S01]  /*d590*/  FFMA.FTZ R25, R23, UR6, -R4.reuse ;  /* 0x0000000617197c23 */ /* 0x100fe20008010804 */
[--C-:B------:R-:W-:Y:S01]  /*d5a0*/  FFMA.FTZ R18, R26, UR6, -R4.reuse ;  /* 0x000000061a127c23 */ /* 0x100fe20008010804 */
[----:B------:R-:W-:Y:S01]  /*d5b0*/  FFMA.FTZ R116, R12, UR6, -R4 ;  /* 0x000000060c747c23 */ /* 0x000fe20008010804 */
[----:B------:R-:W-:-:S02]  /*d5c0*/  PRMT R26, R68, 0x7610, R26 ;  /* 0x00007610441a7816 */ /* 0x000fc4000000001a */
[----:B------:R-:W-:Y:S08]  /*d5d0*/  MUFU.EX2 R6, R6 ;  /* 0x0000000600067308 */ /* 0x000ff00000000800 */
[----:B------:R-:W3:Y:S01]  /*d5e0*/  MUFU.EX2 R5, R5 ;  /* 0x0000000500057308 */ /* 0x000ee20000000800 */
[----:B-1----:R-:W-:Y:S01]  /*d5f0*/  FFMA.FTZ R2, R16, UR6, -R3 ;  /* 0x0000000610027c23 */ /* 0x002fe20008010803 */
[----:B--2---:R-:W-:-:S06]  /*d600*/  F2FP.BF16.F32.PACK_AB R69, R8, R9 ;  /* 0x000000090845723e */ /* 0x004fcc00000010ff */
[----:B------:R1:W2:Y:S01]  /*d610*/  MUFU.EX2 R7, R2 ;  /* 0x0000000200077308 */ /* 0x0002a20000000800 */
[-C--:B---3--:R-:W-:Y:S01]  /*d620*/  FFMA.FTZ R4, R240, R5.reuse, R9 ;  /* 0x00000005f0047223 */ /* 0x088fe20000010009 */
[-C--:B------:R-:W-:Y:S01]  /*d630*/  FMUL.FTZ R232, R76, R5.reuse ;  /* 0x000000054ce87220 */ /* 0x080fe20000410000 */
[----:B------:R-:W-:Y:S02]  /*d640*/  IMAD.MOV.U32 R240, RZ, RZ, R222 ;  /* 0x000000fffff07224 */ /* 0x000fe400078e00de */
[-C--:B------:R-:W-:Y:S01]  /*d650*/  FMUL.FTZ R168, R168, R5.reuse ;  /* 0x00000005a8a87220 */ /* 0x080fe20000410000 */
[----:B------:R-:W-:Y:S01]  /*d660*/  FADD.FTZ R14, R8, R4 ;  /* 0x00000004080e7221 */ /* 0x000fe20000010000 */
[-C--:B------:R-:W-:Y:S01]  /*d670*/  FMUL.FTZ R169, R169, R5.reuse ;  /* 0x00000005a9a97220 */ /* 0x080fe20000410000 */
[-C--:B------:R-:W-:Y:S01]  /*d680*/  FMUL.FTZ R164, R164, R5.reuse ;  /* 0x00000005a4a47220 */ /* 0x080fe20000410000 */
[-C--:B------:R-:W-:Y:S01]  /*d690*/  FMUL.FTZ R165, R165, R5.reuse ;  /* 0x00000005a5a57220 */ /* 0x080fe20000410000 */
[----:B-1----:R-:W-:Y:S01]  /*d6a0*/  FSEL R2, R134, RZ, P1 ;  /* 0x000000ff86027208 */ /* 0x002fe20000800000 */
[----:B------:R-:W-:Y:S01]  /*d6b0*/  FMUL.FTZ R160, R160, R5 ;  /* 0x00000005a0a07220 */ /* 0x000fe20000410000 */
[----:B--2---:R-:W-:Y:S01]  /*d6c0*/  F2FP.BF16.F32.PACK_AB R140, R6, R7 ;  /* 0x00000007068c723e */ /* 0x004fe200000010ff */
[-C--:B------:R-:W-:Y:S01]  /*d6d0*/  FMUL.FTZ R161, R161, R5.reuse ;  /* 0x00000005a1a17220 */ /* 0x080fe20000410000 */
[----:B------:R-:W-:Y:S01]  /*d6e0*/  FMUL.FTZ R156, R156, R5 ;  /* 0x000000059c9c7220 */ /* 0x000fe20000410000 */
[----:B------:R-:W-:Y:S01]  /*d6f0*/  FADD.FTZ R2, R215, -R2 ;  /* 0x80000002d7027221 */ /* 0x000fe20000010000 */
[----:B------:R-:W-:-:S02]  /*d700*/  IMAD.MOV.U32 R215, RZ, RZ, R216 ;  /* 0x000000ffffd77224 */ /* 0x000fc400078e00d8 */
[-C--:B------:R-:W-:Y:S01]  /*d710*/  FMUL.FTZ R157, R157, R5.reuse ;  /* 0x000000059d9d7220 */ /* 0x080fe20000410000 */
[----:B------:R-:W-:Y:S01]  /*d720*/  FMUL.FTZ R216, R56, R5 ;  /* 0x0000000538d87220 */ /* 0x000fe20000410000 */
[----:B------:R-:W-:-:S06]  /*d730*/  FMUL.FTZ R2, R2, UR6 ;  /* 0x0000000602027c20 */ /* 0x000fcc0008410000 */
[----:B------:R-:W1:Y:S02]  /*d740*/  MUFU.EX2 R2, R2 ;  /* 0x0000000200027308 */ /* 0x000e640000000800 */
[-C--:B-1----:R-:W-:Y:S01]  /*d750*/  FFMA.FTZ R3, R241, R2.reuse, R7 ;  /* 0x00000002f1037223 */ /* 0x082fe20000010007 */
[----:B------:R-:W-:Y:S02]  /*d760*/  IMAD.MOV.U32 R241, RZ, RZ, R223 ;  /* 0x000000fffff17224 */ /* 0x000fe400078e00df */
[-C--:B------:R-:W-:Y:S01]  /*d770*/  FMUL.FTZ R251, R95, R2.reuse ;  /* 0x000000025ffb7220 */ /* 0x080fe20000410000 */
[----:B------:R-:W-:Y:S02]  /*d780*/  IMAD.MOV.U32 R95, RZ, RZ, R233 ;  /* 0x000000ffff5f7224 */ /* 0x000fe400078e00e9 */
[----:B------:R-:W-:Y:S01]  /*d790*/  FADD.FTZ R16, R6, R3 ;  /* 0x0000000306107221 */ /* 0x000fe20000010000 */
[----:B------:R-:W-:Y:S01]  /*d7a0*/  FMUL.FTZ R233, R77, R5 ;  /* 0x000000054de97220 */ /* 0x000fe20000410000 */
[----:B------:R-:W-:Y:S01]  /*d7b0*/  LOP3.LUT R3, R241, UR4, RZ, 0x3c, !PT ;  /* 0x00000004f1037c12 */ /* 0x000fe2000f8e3cff */
[----:B------:R-:W2:Y:S01]  /*d7c0*/  LDL.LU.64 R76, [R1+0x8] ;  /* 0x00000800014c7983 */ /* 0x000ea20000300a00 */
[----:B------:R-:W-:Y:S01]  /*d7d0*/  FMUL.FTZ R231, R75, R2 ;  /* 0x000000024be77220 */ /* 0x000fe20000410000 */
[----:B------:R-:W-:-:S02]  /*d7e0*/  IMAD.MOV.U32 R75, RZ, RZ, R234 ;  /* 0x000000ffff4b7224 */ /* 0x000fc400078e00ea */
[----:B------:R-:W-:Y:S01]  /*d7f0*/  FMUL.FTZ R234, R78, R2 ;  /* 0x000000024eea7220 */ /* 0x000fe20000410000 */
[----:B------:R-:W-:-:S04]  /*d800*/  IMAD.WIDE.U32 R152, R3, -0x326172a9, RZ ;  /* 0xcd9e8d5703987825 */ /* 0x000fc800078e00ff */
[-C--:B------:R-:W-:Y:S01]  /*d810*/  FMUL.FTZ R170, R170, R2.reuse ;  /* 0x00000002aaaa7220 */ /* 0x080fe20000410000 */
[-C--:B------:R-:W-:Y:S01]  /*d820*/  FMUL.FTZ R171, R171, R2.reuse ;  /* 0x00000002abab7220 */ /* 0x080fe20000410000 */
[-C--:B------:R-:W-:Y:S01]  /*d830*/  FMUL.FTZ R166, R166, R2.reuse ;  /* 0x00000002a6a67220 */ /* 0x080fe20000410000 */
[----:B------:R-:W-:Y:S01]  /*d840*/  IMAD.MOV.U32 R78, RZ, RZ, R235 ;  /* 0x000000ffff4e7224 */ /* 0x000fe200078e00eb */
[----:B------:R-:W-:Y:S01]  /*d850*/  LOP3.LUT R3, R153, UR38, R250, 0x96, !PT ;  /* 0x0000002699037c12 */ /* 0x000fe2000f8e96fa */
[-C--:B------:R-:W-:Y:S01]  /*d860*/  FMUL.FTZ R167, R167, R2.reuse ;  /* 0x00000002a7a77220 */ /* 0x080fe20000410000 */
[-C--:B------:R-:W-:Y:S01]  /*d870*/  FMUL.FTZ R162, R162, R2.reuse ;  /* 0x00000002a2a27220 */ /* 0x080fe20000410000 */
[-C--:B------:R-:W-:Y:S01]  /*d880*/  FMUL.FTZ R163, R163, R2.reuse ;  /* 0x00000002a3a37220 */ /* 0x080fe20000410000 */
[----:B------:R-:W-:Y:S01]  /*d890*/  FMUL.FTZ R158, R158, R2 ;  /* 0x000000029e9e7220 */ /* 0x000fe20000410000 */
[----:B------:R-:W-:Y:S01]  /*d8a0*/  IMAD.WIDE.U32 R22, R3, -0x2daee0ad, RZ ;  /* 0xd2511f5303167825 */ /* 0x000fe200078e00ff */
[----:B------:R-:W-:-:S03]  /*d8b0*/  LOP3.LUT R3, R239, UR37, R152, 0x96, !PT ;  /* 0x00000025ef037c12 */ /* 0x000fc6000f8e9698 */
[-C--:B------:R-:W-:Y:S01]  /*d8c0*/  FMUL.FTZ R159, R159, R2.reuse ;  /* 0x000000029f9f7220 */ /* 0x080fe20000410000 */
[-C--:B------:R-:W-:Y:S01]  /*d8d0*/  FMUL.FTZ R194, R46, R2.reuse ;  /* 0x000000022ec27220 */ /* 0x080fe20000410000 */
[----:B------:R-:W-:Y:S01]  /*d8e0*/  FMUL.FTZ R195, R47, R2 ;  /* 0x000000022fc37220 */ /* 0x000fe20000410000 */
[----:B------:R-:W-:Y:S01]  /*d8f0*/  LOP3.LUT R6, R23, UR36, R244, 0x96, !PT ;  /* 0x0000002417067c12 */ /* 0x000fe2000f8e96f4 */
[----:B------:R-:W-:-:S04]  /*d900*/  IMAD.WIDE.U32 R8, R3, -0x2daee0ad, RZ ;  /* 0xd2511f5303087825 */ /* 0x000fc800078e00ff */
        /* <DEDUP_REMOVED lines=12> */
[-C--:B------:R-:W-:Y:S01]  /*d9d0*/  FMUL.FTZ R107, R107, R2.reuse ;  /* 0x000000026b6b7220 */ /* 0x080fe20000410000 */
[-C--:B------:R-:W-:Y:S01]  /*d9e0*/  FMUL.FTZ R110, R110, R2.reuse ;  /* 0x000000026e6e7220 */ /* 0x080fe20000410000 */
[----:B------:R-:W-:Y:S01]  /*d9f0*/  LOP3.LUT R3, R11, UR33, R6, 0x96, !PT ;  /* 0x000000210b037c12 */ /* 0x000fe2000f8e9606 */
[----:B------:R-:W-:Y:S01]  /*da00*/  IMAD.WIDE.U32 R6, R7, -0x2daee0ad, RZ ;  /* 0xd2511f5307067825 */ /* 0x000fe200078e00ff */
[----:B------:R-:W-:Y:S03]  /*da10*/  MUFU.EX2 R11, R49 ;  /* 0x00000031000b7308 */ /* 0x000fe60000000800 */
        /* <DEDUP_REMOVED lines=9> */
[----:B------:R-:W-:Y:S01]  /*dab0*/  IMAD.WIDE.U32 R6, R3, -0x326172a9, RZ ;  /* 0xcd9e8d5703067825 */ /* 0x000fe200078e00ff */
[----:B------:R-:W-:Y:S02]  /*dac0*/  LOP3.LUT R15, R9, UR31, R10, 0x96, !PT ;  /* 0x0000001f090f7c12 */ /* 0x000fe4000f8e960a */
[----:B------:R-:W-:Y:S01]  /*dad0*/  MUFU.EX2 R10, R48 ;  /* 0x00000030000a7308 */ /* 0x000fe20000000800 */
[----:B------:R-:W-:Y:S01]  /*dae0*/  IMAD.MOV.U32 R238, RZ, RZ, R224 ;  /* 0x000000ffffee7224 */ /* 0x000fe200078e00e0 */
[----:B------:R-:W-:Y:S01]  /*daf0*/  LOP3.LUT R3, R7, UR23, R8, 0x96, !PT ;  /* 0x0000001707037c12 */ /* 0x000fe2000f8e9608 */
[----:B------:R-:W-:-:S03]  /*db00*/  FMUL.FTZ R224, R60, R5 ;  /* 0x000000053ce07220 */ /* 0x000fc60000410000 */
[C---:B------:R-:W-:Y:S02]  /*db10*/  LOP3.LUT R4, R3.reuse, 0xff, RZ, 0xc0, !PT ;  /* 0x000000ff03047812 */ /* 0x040fe400078ec0ff */
[----:B------:R-:W-:Y:S01]  /*db20*/  SHF.R.U32.HI R13, RZ, 0x18, R3 ;  /* 0x00000018ff0d7819 */ /* 0x000fe20000011603 */
[----:B------:R-:W1:Y:S01]  /*db30*/  MUFU.EX2 R8, R18 ;  /* 0x0000001200087308 */ /* 0x000e620000000800 */
[----:B------:R-:W-:Y:S02]  /*db40*/  ISETP.LE.U32.AND P6, PT, R4, UR13, PT ;  /* 0x0000000d04007c0c */ /* 0x000fe4000bfc3070 */
[----:B------:R-:W-:Y:S02]  /*db50*/  LOP3.LUT R4, R3, 0xffff, RZ, 0xc0, !PT ;  /* 0x0000ffff03047812 */ /* 0x000fe400078ec0ff */
[----:B------:R-:W-:Y:S02]  /*db60*/  ISETP.LE.U32.AND P1, PT, R13, UR13, PT ;  /* 0x0000000d0d007c0c */ /* 0x000fe4000bf23070 */
[----:B------:R-:W-:-:S02]  /*db70*/  SHF.R.U32.HI R9, RZ, 0x8, R4 ;  /* 0x00000008ff097819 */ /* 0x000fc40000011604 */
[----:B------:R-:W-:Y:S01]  /*db80*/  SHF.R.U32.HI R13, RZ, 0x10, R3 ;  /* 0x00000010ff0d7819 */ /* 0x000fe20000011603 */
[----:B------:R-:W3:Y:S01]  /*db90*/  MUFU.EX2 R4, R25 ;  /* 0x0000001900047308 */ /* 0x000ee20000000800 */
[----:B------:R-:W-:Y:S02]  /*dba0*/  LOP3.LUT R9, R9, 0xffff, RZ, 0xc0, !PT ;  /* 0x0000ffff09097812 */ /* 0x000fe400078ec0ff */
[----:B------:R-:W-:Y:S01]  /*dbb0*/  LOP3.LUT R13, R13, 0xff, RZ, 0xc0, !PT ;  /* 0x000000ff0d0d7812 */ /* 0x000fe200078ec0ff */
[----:B------:R-:W-:Y:S01]  /*dbc0*/  @!P6 HFMA2.BF16_V2 R100, -RZ.H0_H0, RZ.H0_H0, -R26.H0_H0 ;  /* 0x200000ffff64e231 */ /* 0x000fe2000034091a */
[----:B------:R-:W-:Y:S01]  /*dbd0*/  ISETP.LE.U32.AND P5, PT, R9, UR13, PT ;  /* 0x0000000d09007c0c */ /* 0x000fe2000bfa3070 */
[----:B-1----:R-:W-:Y:S02]  /*dbe0*/  FADD.FTZ R14, R8, R14 ;  /* 0x0000000e080e7221 */ /* 0x002fe40000010000 */
[----:B------:R1:W4:Y:S01]  /*dbf0*/  MUFU.EX2 R9, R17 ;  /* 0x0000001100097308 */ /* 0x0003220000000800 */
[----:B------:R-:W-:Y:S01]  /*dc00*/  ISETP.LE.U32.AND P4, PT, R13, UR13, PT ;  /* 0x0000000d0d007c0c */ /* 0x000fe2000bf83070 */
[C---:B---3--:R-:W-:Y:S01]  /*dc10*/  FADD.FTZ R80, R4.reuse, R14 ;  /* 0x0000000e04507221 */ /* 0x048fe20000010000 */
[----:B------:R-:W-:-:S05]  /*dc20*/  F2FP.BF16.F32.PACK_AB R49, R4, R8 ;  /* 0x000000080431723e */ /* 0x000fca00000010ff */
[----:B------:R3:W-:Y:S01]  /*dc30*/  MUFU.EX2 R14, R53 ;  /* 0x00000035000e7308 */ /* 0x0007e20000000800 */
[----:B------:R-:W-:-:S04]  /*dc40*/  PRMT R25, R68, 0x7632, R25 ;  /* 0x0000763244197816 */ /* 0x000fc80000000019 */
[----:B------:R-:W-:Y:S01]  /*dc50*/  PRMT R144, R26, 0x5410, R25 ;  /* 0x000054101a907816 */ /* 0x000fe20000000019 */
[----:B-1----:R-:W-:Y:S01]  /*dc60*/  FMUL.FTZ R17, R52, UR6 ;  /* 0x0000000634117c20 */ /* 0x002fe20008410000 */
[----:B------:R-:W-:Y:S01]  /*dc70*/  @!P5 HFMA2.BF16_V2 R97, -RZ.H0_H0, RZ.H0_H0, -R25.H0_H0 ;  /* 0x200000ffff61d231 */ /* 0x000fe20000340919 */
[----:B------:R-:W1:Y:S01]  /*dc80*/  MUFU.EX2 R4, R24 ;  /* 0x0000001800047308 */ /* 0x000e620000000800 */
[----:B----4-:R-:W-:Y:S01]  /*dc90*/  FADD.FTZ R8, R9, R16 ;  /* 0x0000001009087221 */ /* 0x010fe20000010000 */
[----:B------:R-:W-:Y:S02]  /*dca0*/  @!P6 PRMT R26, R100, 0x5410, RZ ;  /* 0x00005410641ae816 */ /* 0x000fe400000000ff */
[----:B------:R-:W-:-:S04]  /*dcb0*/  @!P5 PRMT R25, R97, 0x5410, RZ ;  /* 0x000054106119d816 */ /* 0x000fc800000000ff */
[----:B------:R-:W4:Y:S01]  /*dcc0*/  MUFU.EX2 R3, R17 ;  /* 0x0000001100037308 */ /* 0x000f220000000800 */
[----:B---3--:R-:W-:Y:S02]  /*dcd0*/  IMAD.MOV.U32 R53, RZ, RZ, R193 ;  /* 0x000000ffff357224 */ /* 0x008fe400078e00c1 */
[----:B------:R-:W-:Y:S01]  /*dce0*/  FMUL.FTZ R193, R45, R5 ;  /* 0x000000052dc17220 */ /* 0x000fe20000410000 */
[C---:B-1----:R-:W-:Y:S01]  /*dcf0*/  FADD.FTZ R68, R4.reuse, R8 ;  /* 0x0000000804447221 */ /* 0x042fe20000010000 */
[----:B------:R-:W-:Y:S02]  /*dd00*/  F2FP.BF16.F32.PACK_AB R48, R4, R9 ;  /* 0x000000090430723e */ /* 0x000fe400000010ff */
[----:B------:R-:W-:Y:S02]  /*dd10*/  LOP3.LUT R4, R6, 0xff, RZ, 0xc0, !PT ;  /* 0x000000ff06047812 */ /* 0x000fe400078ec0ff */
[----:B------:R-:W-:Y:S01]  /*dd20*/  SHF.R.U32.HI R8, RZ, 0x18, R6 ;  /* 0x00000018ff087819 */ /* 0x000fe20000011606 */
[-C--:B----4-:R-:W-:Y:S01]  /*dd30*/  FMUL.FTZ R222, R102, R3.reuse ;  /* 0x0000000366de7220 */ /* 0x090fe20000410000 */
[----:B------:R-:W-:Y:S01]  /*dd40*/  FMUL.FTZ R223, R103, R3 ;  /* 0x0000000367df7220 */ /* 0x000fe20000410000 */
[----:B------:R-:W-:-:S02]  /*dd50*/  IMAD.MOV.U32 R103, RZ, RZ, R249 ;  /* 0x000000ffff677224 */ /* 0x000fc400078e00f9 */
[-C--:B------:R-:W-:Y:S01]  /*dd60*/  FMUL.FTZ R249, R93, R5.reuse ;  /* 0x000000055df97220 */ /* 0x080fe20000410000 */
[----:B------:R-:W-:Y:S02]  /*dd70*/  IMAD.MOV.U32 R102, RZ, RZ, R248 ;  /* 0x000000ffff667224 */ /* 0x000fe400078e00f8 */
[----:B------:R-:W-:Y:S01]  /*dd80*/  FMUL.FTZ R248, R92, R5 ;  /* 0x000000055cf87220 */ /* 0x000fe20000410000 */
[-C--:B------:R-:W-:Y:S01]  /*dd90*/  FFMA.FTZ R34, R236, R3.reuse, R10 ;  /* 0x00000003ec227223 */ /* 0x080fe2000001000a */
[----:B------:R-:W3:Y:S01]  /*dda0*/  LDL.LU.64 R92, [R1] ;  /* 0x00000000015c7983 */ /* 0x000ee20000300a00 */
[----:B------:R-:W-:Y:S01]  /*ddb0*/  F2FP.BF16.F32.PACK_AB R10, R11, R10 ;  /* 0x0000000a0b0a723e */ /* 0x000fe200000010ff */
[-C--:B------:R-:W-:Y:S01]  /*ddc0*/  FMUL.FTZ R27, R55, R3.reuse ;  /* 0x00000003371b7220 */ /* 0x080fe20000410000 */
[-C--:B------:R-:W-:Y:S01]  /*ddd0*/  FMUL.FTZ R149, R142, R3.reuse ;  /* 0x000000038e957220 */ /* 0x080fe20000410000 */
[-C--:B------:R-:W-:Y:S01]  /*dde0*/  FMUL.FTZ R148, R143, R3.reuse ;  /* 0x000000038f947220 */ /* 0x080fe20000410000 */
[----:B------:R-:W-:Y:S01]  /*ddf0*/  PRMT R24, R10, 0x7610, R24 ;  /* 0x000076100a187816 */ /* 0x000fe20000000018 */
[-C--:B------:R-:W-:Y:S01]  /*de00*/  FMUL.FTZ R203, R98, R3.reuse ;  /* 0x0000000362cb7220 */ /* 0x080fe20000410000 */
[----:B------:R-:W-:Y:S01]  /*de10*/  PRMT R19, R10, 0x7632, R19 ;  /* 0x000076320a137816 */ /* 0x000fe20000000013 */
[-C--:B------:R-:W-:Y:S01]  /*de20*/  FMUL.FTZ R142, R118, R3.reuse ;  /* 0x00000003768e7220 */ /* 0x080fe20000410000 */
[----:B------:R-:W-:Y:S01]  /*de30*/  FMUL.FTZ R143, R119, R3 ;  /* 0x00000003778f7220 */ /* 0x000fe20000410000 */
[----:B------:R-:W-:Y:S01]  /*de40*/  @!P4 HFMA2.BF16_V2 R96, -RZ.H0_H0, RZ.H0_H0, -R24.H0_H0 ;  /* 0x200000ffff60c231 */ /* 0x000fe20000340918 */
[----:B------:R-:W-:Y:S01]  /*de50*/  PRMT R97, R24, 0x5410, R19 ;  /* 0x0000541018617816 */ /* 0x000fe20000000013 */
[----:B------:R-:W-:-:S02]  /*de60*/  @!P1 HFMA2.BF16_V2 R85, -RZ.H0_H0, RZ.H0_H0, -R19.H0_H0 ;  /* 0x200000ffff559231 */ /* 0x000fc40000340913 */
[-C--:B------:R-:W-:Y:S01]  /*de70*/  FMUL.FTZ R192, R150, R3.reuse ;  /* 0x0000000396c07220 */ /* 0x080fe20000410000 */
[-C--:B------:R-:W-:Y:S01]  /*de80*/  FMUL.FTZ R236, R151, R3.reuse ;  /* 0x0000000397ec7220 */ /* 0x080fe20000410000 */
[----:B------:R-:W-:Y:S01]  /*de90*/  @!P4 PRMT R24, R96, 0x5410, RZ ;  /* 0x000054106018c816 */ /* 0x000fe200000000ff */
[-C--:B------:R-:W-:Y:S01]  /*dea0*/  FMUL.FTZ R96, R99, R3.reuse ;  /* 0x0000000363607220 */ /* 0x080fe20000410000 */
[-C--:B------:R-:W-:Y:S01]  /*deb0*/  FMUL.FTZ R99, R115, R3.reuse ;  /* 0x0000000373637220 */ /* 0x080fe20000410000 */
[----:B------:R-:W-:Y:S01]  /*dec0*/  ISETP.LE.U32.AND P4, PT, R4, UR13, PT ;  /* 0x0000000d04007c0c */ /* 0x000fe2000bf83070 */
[-C--:B------:R-:W-:Y:S01]  /*ded0*/  FMUL.FTZ R115, R131, R3.reuse ;  /* 0x0000000383737220 */ /* 0x080fe20000410000 */
[----:B------:R-:W-:Y:S01]  /*dee0*/  LOP3.LUT R4, R6, 0xffff, RZ, 0xc0, !PT ;  /* 0x0000ffff06047812 */ /* 0x000fe200078ec0ff */
[----:B------:R-:W-:Y:S01]  /*def0*/  IMAD.MOV.U32 R131, RZ, RZ, R27 ;  /* 0x000000ffff837224 */ /* 0x000fe200078e001b */
[----:B------:R-:W-:Y:S01]  /*df00*/  MUFU.EX2 R7, R180 ;  /* 0x000000b400077308 */ /* 0x000fe20000000800 */
[----:B------:R-:W-:Y:S01]  /*df10*/  SHF.R.U32.HI R6, RZ, 0x10, R6 ;  /* 0x00000010ff067819 */ /* 0x000fe20000011606 */
[-C--:B------:R-:W-:Y:S01]  /*df20*/  FMUL.FTZ R239, R146, R3.reuse ;  /* 0x0000000392ef7220 */ /* 0x080fe20000410000 */
[----:B------:R-:W-:Y:S01]  /*df30*/  SHF.R.U32.HI R4, RZ, 0x8, R4 ;  /* 0x00000008ff047819 */ /* 0x000fe20000011604 */
[-C--:B------:R-:W-:Y:S01]  /*df40*/  FMUL.FTZ R98, R114, R3.reuse ;  /* 0x0000000372627220 */ /* 0x080fe20000410000 */
[----:B------:R-:W-:Y:S01]  /*df50*/  LOP3.LUT R6, R6, 0xff, RZ, 0xc0, !PT ;  /* 0x000000ff06067812 */ /* 0x000fe200078ec0ff */
[----:B------:R-:W-:Y:S01]  /*df60*/  IMAD.MOV.U32 R118, RZ, RZ, R230 ;  /* 0x000000ffff767224 */ /* 0x000fe200078e00e6 */
[----:B------:R-:W-:Y:S01]  /*df70*/  @!P1 PRMT R19, R85, 0x5410, RZ ;  /* 0x0000541055139816 */ /* 0x000fe200000000ff */
[----:B------:R-:W1:Y:S01]  /*df80*/  MUFU.EX2 R27, R177 ;  /* 0x000000b1001b7308 */ /* 0x000e620000000800 */
[----:B------:R-:W-:Y:S01]  /*df90*/  ISETP.LE.U32.AND P1, PT, R8, UR13, PT ;  /* 0x0000000d08007c0c */ /* 0x000fe2000bf23070 */
[-C--:B------:R-:W-:Y:S01]  /*dfa0*/  FMUL.FTZ R85, R147, R3.reuse ;  /* 0x0000000393557220 */ /* 0x080fe20000410000 */
[----:B------:R-:W-:Y:S01]  /*dfb0*/  IMAD.MOV.U32 R119, RZ, RZ, R227 ;  /* 0x000000ffff777224 */ /* 0x000fe200078e00e3 */
[----:B------:R-:W-:Y:S01]  /*dfc0*/  LOP3.LUT R4, R4, 0xffff, RZ, 0xc0, !PT ;  /* 0x0000ffff04047812 */ /* 0x000fe200078ec0ff */
        /* <DEDUP_REMOVED lines=20> */
[----:B------:R-:W-:Y:S01]  /*e110*/  ISETP.LE.U32.AND P5, PT, R6, UR13, PT ;  /* 0x0000000d06007c0c */ /* 0x000fe2000bfa3070 */
[----:B------:R-:W-:Y:S01]  /*e120*/  IMAD.WIDE.U32 R2, R15, -0x2daee0ad, RZ ;  /* 0xd2511f530f027825 */ /* 0x000fe200078e00ff */
[----:B-1----:R-:W-:Y:S01]  /*e130*/  F2FP.BF16.F32.PACK_AB R6, R27, R7 ;  /* 0x000000071b06723e */ /* 0x002fe200000010ff */
[----:B------:R-:W1:Y:S01]  /*e140*/  MUFU.EX2 R15, R35 ;  /* 0x00000023000f7308 */ /* 0x000e620000000800 */
[----:B------:R-:W-:Y:S01]  /*e150*/  ISETP.LE.U32.AND P6, PT, R4, UR13, PT ;  /* 0x0000000d04007c0c */ /* 0x000fe2000bfc3070 */
[----:B------:R-:W-:Y:S01]  /*e160*/  IMAD.MOV.U32 R74, RZ, RZ, R213 ;  /* 0x000000ffff4a7224 */ /* 0x000fe200078e00d5 */
[C---:B------:R-:W-:Y:S01]  /*e170*/  PRMT R18, R6.reuse, 0x7610, R18 ;  /* 0x0000761006127816 */ /* 0x040fe20000000012 */
[----:B------:R-:W-:Y:S01]  /*e180*/  IMAD.MOV.U32 R79, RZ, RZ, R83 ;  /* 0x000000ffff4f7224 */ /* 0x000fe200078e0053 */
[----:B------:R-:W-:Y:S01]  /*e190*/  LOP3.LUT R4, R3, UR26, R12, 0x96, !PT ;  /* 0x0000001a03047c12 */ /* 0x000fe2000f8e960c */
[----:B------:R-:W-:Y:S01]  /*e1a0*/  IMAD.MOV.U32 R94, RZ, RZ, R82 ;  /* 0x000000ffff5e7224 */ /* 0x000fe200078e0052 */
[----:B------:R-:W-:Y:S01]  /*e1b0*/  PRMT R191, R6, 0x7632, R191 ;  /* 0x0000763206bf7816 */ /* 0x000fe200000000bf */
[----:B------:R-:W-:Y:S01]  /*e1c0*/  @!P4 HFMA2.BF16_V2 R43, -RZ.H0_H0, RZ.H0_H0, -R18.H0_H0 ;  /* 0x200000ffff2bc231 */ /* 0x000fe20000340912 */
[----:B------:R-:W-:Y:S01]  /*e1d0*/  SHF.R.U32.HI R6, RZ, 0x10, R4 ;  /* 0x00000010ff067819 */ /* 0x000fe20000011604 */
[----:B------:R-:W-:Y:S01]  /*e1e0*/  IMAD.MOV.U32 R213, RZ, RZ, R217 ;  /* 0x000000ffffd57224 */ /* 0x000fe200078e00d9 */
[----:B------:R-:W-:Y:S01]  /*e1f0*/  PRMT R52, R18, 0x5410, R191 ;  /* 0x0000541012347816 */ /* 0x000fe200000000bf */
[----:B------:R-:W-:Y:S01]  /*e200*/  IMAD.MOV.U32 R87, RZ, RZ, R149 ;  /* 0x000000ffff577224 */ /* 0x000fe200078e0095 */
[----:B------:R-:W-:Y:S01]  /*e210*/  LOP3.LUT R6, R6, 0xff, RZ, 0xc0, !PT ;  /* 0x000000ff06067812 */ /* 0x000fe200078ec0ff */
[----:B------:R-:W-:Y:S01]  /*e220*/  IMAD.MOV.U32 R86, RZ, RZ, R148 ;  /* 0x000000ffff567224 */ /* 0x000fe200078e0094 */
[----:B------:R-:W-:Y:S01]  /*e230*/  @!P4 PRMT R18, R43, 0x5410, RZ ;  /* 0x000054102b12c816 */ /* 0x000fe200000000ff */
[----:B------:R-:W-:-:S02]  /*e240*/  IMAD.MOV.U32 R43, RZ, RZ, R192 ;  /* 0x000000ffff2b7224 */ /* 0x000fc400078e00c0 */
[----:B------:R-:W-:Y:S02]  /*e250*/  @!P6 HFMA2.BF16_V2 R36, -RZ.H0_H0, RZ.H0_H0, -R191.H0_H0 ;  /* 0x200000ffff24e231 */ /* 0x000fe400003409bf */
[----:B------:R-:W-:Y:S01]  /*e260*/  IMAD.MOV.U32 R82, RZ, RZ, R229 ;  /* 0x000000ffff527224 */ /* 0x000fe200078e00e5 */
[----:B------:R-:W-:Y:S01]  /*e270*/  ISETP.LE.U32.AND P4, PT, R6, UR13, PT ;  /* 0x0000000d06007c0c */ /* 0x000fe2000bf83070 */
[----:B------:R-:W-:Y:S02]  /*e280*/  IMAD.MOV.U32 R83, RZ, RZ, R228 ;  /* 0x000000ffff537224 */ /* 0x000fe400078e00e4 */
[-C--:B------:R-:W-:Y:S01]  /*e290*/  FMUL.FTZ R148, R40, R5.reuse ;  /* 0x0000000528947220 */ /* 0x080fe20000410000 */
[----:B------:R-:W-:Y:S02]  /*e2a0*/  IMAD.MOV.U32 R130, RZ, RZ, R225 ;  /* 0x000000ffff827224 */ /* 0x000fe400078e00e1 */
        /* <DEDUP_REMOVED lines=16> */
[----:B-1----:R-:W-:Y:S01]  /*e3b0*/  F2FP.BF16.F32.PACK_AB R6, R15, R14 ;  /* 0x0000000e0f06723e */ /* 0x002fe200000010ff */
[----:B------:R-:W-:Y:S01]  /*e3c0*/  MUFU.EX2 R12, R181 ;  /* 0x000000b5000c7308 */ /* 0x000fe20000000800 */
[----:B------:R-:W-:-:S02]  /*e3d0*/  LOP3.LUT R5, R4, 0xff, RZ, 0xc0, !PT ;  /* 0x000000ff04057812 */ /* 0x000fc400078ec0ff */
[----:B------:R-:W-:-:S05]  /*e3e0*/  @!P6 PRMT R191, R36, 0x5410, RZ ;  /* 0x0000541024bfe816 */ /* 0x000fca00000000ff */
[----:B------:R-:W1:Y:S01]  /*e3f0*/  MUFU.EX2 R16, R211 ;  /* 0x000000d300107308 */ /* 0x000e620000000800 */
[----:B------:R-:W-:Y:S02]  /*e400*/  PRMT R190, R6, 0x7632, R190 ;  /* 0x0000763206be7816 */ /* 0x000fe400000000be */
[----:B------:R-:W-:Y:S02]  /*e410*/  ISETP.LE.U32.AND P6, PT, R5, UR13, PT ;  /* 0x0000000d05007c0c */ /* 0x000fe4000bfc3070 */
[----:B------:R-:W-:-:S03]  /*e420*/  SHF.R.U32.HI R5, RZ, 0x18, R4 ;  /* 0x00000018ff057819 */ /* 0x000fc60000011604 */
[----:B------:R-:W-:Y:S01]  /*e430*/  MUFU.EX2 R13, R64 ;  /* 0x00000040000d7308 */ /* 0x000fe20000000800 */
[----:B------:R-:W-:Y:S02]  /*e440*/  LOP3.LUT R4, R4, 0xffff, RZ, 0xc0, !PT ;  /* 0x0000ffff04047812 */ /* 0x000fe400078ec0ff */
[----:B------:R-:W-:-:S05]  /*e450*/  PRMT R189, R6, 0x7610, R189 ;  /* 0x0000761006bd7816 */ /* 0x000fca00000000bd */
[----:B------:R-:W4:Y:S01]  /*e460*/  MUFU.EX2 R17, R65 ;  /* 0x0000004100117308 */ /* 0x000f220000000800 */
[----:B------:R-:W-:Y:S01]  /*e470*/  @!P1 HFMA2.BF16_V2 R37, -RZ.H0_H0, RZ.H0_H0, -R190.H0_H0 ;  /* 0x200000ffff259231 */ /* 0x000fe200003409be */
[----:B------:R-:W-:Y:S01]  /*e480*/  SHF.R.U32.HI R4, RZ, 0x8, R4 ;  /* 0x00000008ff047819 */ /* 0x000fe20000011604 */
[----:B------:R-:W-:Y:S01]  /*e490*/  @!P5 HFMA2.BF16_V2 R38, -RZ.H0_H0, RZ.H0_H0, -R189.H0_H0 ;  /* 0x200000ffff26d231 */ /* 0x000fe200003409bd */
[----:B------:R-:W-:Y:S02]  /*e4a0*/  PRMT R45, R189, 0x5410, R190 ;  /* 0x00005410bd2d7816 */ /* 0x000fe400000000be */
[----:B------:R-:W-:Y:S02]  /*e4b0*/  @!P1 PRMT R190, R37, 0x5410, RZ ;  /* 0x0000541025be9816 */ /* 0x000fe400000000ff */
[----:B------:R-:W-:Y:S02]  /*e4c0*/  LOP3.LUT R4, R4, 0xffff, RZ, 0xc0, !PT ;  /* 0x0000ffff04047812 */ /* 0x000fe400078ec0ff */
[----:B------:R-:W-:-:S02]  /*e4d0*/  ISETP.LE.U32.AND P1, PT, R5, UR13, PT ;  /* 0x0000000d05007c0c */ /* 0x000fc4000bf23070 */
[----:B------:R-:W-:Y:S02]  /*e4e0*/  @!P5 PRMT R189, R38, 0x5410, RZ ;  /* 0x0000541026bdd816 */ /* 0x000fe400000000ff */
[----:B-1----:R-:W-:Y:S02]  /*e4f0*/  F2FP.BF16.F32.PACK_AB R5, R16, R12 ;  /* 0x0000000c1005723e */ /* 0x002fe400000010ff */
[----:B------:R-:W-:Y:S02]  /*e500*/  ISETP.LE.U32.AND P5, PT, R4, UR13, PT ;  /* 0x0000000d04007c0c */ /* 0x000fe4000bfa3070 */
[----:B----4-:R-:W-:Y:S02]  /*e510*/  F2FP.BF16.F32.PACK_AB R4, R17, R13 ;  /* 0x0000000d1104723e */ /* 0x010fe400000010ff */
[----:B------:R-:W-:Y:S02]  /*e520*/  PRMT R188, R5, 0x7610, R188 ;  /* 0x0000761005bc7816 */ /* 0x000fe400000000bc */
[----:B------:R-:W-:-:S02]  /*e530*/  PRMT R185, R4, 0x7632, R185 ;  /* 0x0000763204b97816 */ /* 0x000fc400000000b9 */
[----:B------:R-:W-:Y:S01]  /*e540*/  PRMT R187, R5, 0x7632, R187 ;  /* 0x0000763205bb7816 */ /* 0x000fe200000000bb */
[----:B------:R-:W-:Y:S01]  /*e550*/  @!P6 HFMA2.BF16_V2 R42, -RZ.H0_H0, RZ.H0_H0, -R188.H0_H0 ;  /* 0x200000ffff2ae231 */ /* 0x000fe200003409bc */
[----:B------:R-:W-:Y:S01]  /*e560*/  PRMT R186, R4, 0x7610, R186 ;  /* 0x0000761004ba7816 */ /* 0x000fe200000000ba */
[----:B------:R-:W-:Y:S02]  /*e570*/  @!P1 HFMA2.BF16_V2 R40, -RZ.H0_H0, RZ.H0_H0, -R185.H0_H0 ;  /* 0x200000ffff289231 */ /* 0x000fe400003409b9 */
[----:B------:R-:W-:Y:S01]  /*e580*/  IMAD.MOV.U32 R73, RZ, RZ, R95 ;  /* 0x000000ffff497224 */ /* 0x000fe200078e005f */
[----:B------:R-:W-:Y:S01]  /*e590*/  LOP3.LUT R5, R2, 0xff, RZ, 0xc0, !PT ;  /* 0x000000ff02057812 */ /* 0x000fe200078ec0ff */
[----:B------:R-:W-:Y:S02]  /*e5a0*/  IMAD.MOV.U32 R95, RZ, RZ, R79 ;  /* 0x000000ffff5f7224 */ /* 0x000fe400078e004f */
[----:B------:R-:W-:Y:S02]  /*e5b0*/  IMAD.MOV.U32 R79, RZ, RZ, R75 ;  /* 0x000000ffff4f7224 */ /* 0x000fe400078e004b */
[----:B------:R-:W-:-:S02]  /*e5c0*/  IMAD.MOV.U32 R75, RZ, RZ, R131 ;  /* 0x000000ffff4b7224 */ /* 0x000fc400078e0083 */
[----:B------:R-:W-:Y:S02]  /*e5d0*/  IMAD.MOV.U32 R131, RZ, RZ, R118 ;  /* 0x000000ffff837224 */ /* 0x000fe400078e0076 */
[----:B------:R-:W-:Y:S01]  /*e5e0*/  IMAD.MOV.U32 R118, RZ, RZ, R9 ;  /* 0x000000ffff767224 */ /* 0x000fe200078e0009 */
[----:B------:R-:W-:Y:S02]  /*e5f0*/  LOP3.LUT R9, R2, 0xffff, RZ, 0xc0, !PT ;  /* 0x0000ffff02097812 */ /* 0x000fe400078ec0ff */
[----:B--2---:R-:W-:Y:S01]  /*e600*/  LOP3.LUT R4, R153, UR38, R76, 0x96, !PT ;  /* 0x0000002699047c12 */ /* 0x004fe2000f8e964c */
[----:B------:R-:W-:Y:S01]  /*e610*/  IMAD.MOV.U32 R77, RZ, RZ, R43 ;  /* 0x000000ffff4d7224 */ /* 0x000fe200078e002b */
[----:B------:R-:W-:Y:S01]  /*e620*/  PRMT R43, R188, 0x5410, R187 ;  /* 0x00005410bc2b7816 */ /* 0x000fe200000000bb */
[----:B------:R-:W-:Y:S01]  /*e630*/  IMAD.MOV.U32 R76, RZ, RZ, R53 ;  /* 0x000000ffff4c7224 */ /* 0x000fe200078e0035 */
[----:B------:R-:W-:Y:S01]  /*e640*/  @!P6 PRMT R188, R42, 0x5410, RZ ;  /* 0x000054102abce816 */ /* 0x000fe200000000ff */
[----:B------:R-:W-:Y:S01]  /*e650*/  IMAD.MOV.U32 R53, RZ, RZ, R94 ;  /* 0x000000ffff357224 */ /* 0x000fe200078e005e */
[----:B------:R-:W-:Y:S01]  /*e660*/  PRMT R42, R186, 0x5410, R185 ;  /* 0x00005410ba2a7816 */ /* 0x000fe200000000b9 */
[----:B------:R-:W-:Y:S01]  /*e670*/  IMAD.MOV.U32 R94, RZ, RZ, R78 ;  /* 0x000000ffff5e7224 */ /* 0x000fe200078e004e */
[----:B------:R-:W-:Y:S01]  /*e680*/  @!P1 PRMT R185, R40, 0x5410, RZ ;  /* 0x0000541028b99816 */ /* 0x000fe200000000ff */
[----:B------:R-:W-:Y:S01]  /*e690*/  IMAD.MOV.U32 R78, RZ, RZ, R74 ;  /* 0x000000ffff4e7224 */ /* 0x000fe200078e004a */
[----:B------:R-:W-:Y:S01]  /*e6a0*/  ISETP.LE.U32.AND P1, PT, R5, UR13, PT ;  /* 0x0000000d05007c0c */ /* 0x000fe2000bf23070 */
[----:B------:R-:W-:Y:S01]  /*e6b0*/  IMAD.MOV.U32 R74, RZ, RZ, R119 ;  /* 0x000000ffff4a7224 */ /* 0x000fe200078e0077 */
[----:B------:R-:W-:Y:S01]  /*e6c0*/  SHF.R.U32.HI R5, RZ, 0x18, R2 ;  /* 0x00000018ff057819 */ /* 0x000fe20000011602 */
[----:B------:R-:W-:Y:S01]  /*e6d0*/  IMAD.MOV.U32 R119, RZ, RZ, R8 ;  /* 0x000000ffff777224 */ /* 0x000fe200078e0008 */
[----:B------:R-:W-:-:S02]  /*e6e0*/  SHF.R.U32.HI R8, RZ, 0x10, R2 ;  /* 0x00000010ff087819 */ /* 0x000fc40000011602 */
[----:B------:R-:W-:Y:S01]  /*e6f0*/  LOP3.LUT R2, R243, UR37, R152, 0x96, !PT ;  /* 0x00000025f3027c12 */ /* 0x000fe2000f8e9698 */
[----:B------:R-:W-:Y:S01]  /*e700*/  FADD.FTZ R10, R11, R34 ;  /* 0x000000220b0a7221 */ /* 0x000fe20000010000 */
[----:B------:R-:W-:Y:S01]  /*e710*/  FADD.FTZ R11, R7, R101 ;  /* 0x00000065070b7221 */ /* 0x000fe20000010000 */
[----:B------:R-:W-:-:S04]  /*e720*/  IMAD.WIDE.U32 R6, R4, -0x2daee0ad, RZ ;  /* 0xd2511f5304067825 */ /* 0x000fc800078e00ff */
[----:B------:R-:W-:Y:S02]  /*e730*/  @!P5 HFMA2.BF16_V2 R39, -RZ.H0_H0, RZ.H0_H0, -R187.H0_H0 ;  /* 0x200000ffff27d231 */ /* 0x000fe400003409bb */
[----:B------:R-:W-:-:S03]  /*e740*/  IMAD.WIDE.U32 R2, R2, -0x2daee0ad, RZ ;  /* 0xd2511f5302027825 */ /* 0x000fc600078e00ff */
[----:B------:R-:W-:Y:S02]  /*e750*/  @!P5 PRMT R187, R39, 0x5410, RZ ;  /* 0x0000541027bbd816 */ /* 0x000fe400000000ff */
[----:B------:R-:W-:Y:S02]  /*e760*/  LOP3.LUT R3, R3, UR34, R6, 0x96, !PT ;  /* 0x0000002203037c12 */ /* 0x000fe4000f8e9606 */
[----:B------:R-:W-:Y:S02]  /*e770*/  ISETP.LE.U32.AND P5, PT, R5, UR13, PT ;  /* 0x0000000d05007c0c */ /* 0x000fe4000bfa3070 */
[----:B------:R-:W-:Y:S01]  /*e780*/  LOP3.LUT R8, R8, 0xff, RZ, 0xc0, !PT ;  /* 0x000000ff08087812 */ /* 0x000fe200078ec0ff */
[----:B------:R-:W-:Y:S02]  /*e790*/  IMAD.MOV.U32 R64, RZ, RZ, R240 ;  /* 0x000000ffff407224 */ /* 0x000fe400078e00f0 */
[----:B------:R-:W-:Y:S01]  /*e7a0*/  IMAD.MOV.U32 R65, RZ, RZ, R241 ;  /* 0x000000ffff417224 */ /* 0x000fe200078e00f1 */
[----:B------:R-:W-:Y:S01]  /*e7b0*/  ISETP.LE.U32.AND P6, PT, R8, UR13, PT ;  /* 0x0000000d08007c0c */ /* 0x000fe2000bfc3070 */
[----:B------:R-:W-:Y:S08]  /*e7c0*/  MUFU.EX2 R241, R214 ;  /* 0x000000d600f17308 */ /* 0x000ff00000000800 */
[----:B------:R-:W1:Y:S01]  /*e7d0*/  MUFU.EX2 R240, R220 ;  /* 0x000000dc00f07308 */ /* 0x000e620000000800 */
[----:B------:R-:W-:-:S05]  /*e7e0*/  @!P4 HFMA2.BF16_V2 R41, -RZ.H0_H0, RZ.H0_H0, -R186.H0_H0 ;  /* 0x200000ffff29c231 */ /* 0x000fca00003409ba */
[----:B------:R-:W-:Y:S02]  /*e7f0*/  @!P4 PRMT R186, R41, 0x5410, RZ ;  /* 0x0000541029bac816 */ /* 0x000fe400000000ff */
[----:B---3--:R-:W-:-:S05]  /*e800*/  LOP3.LUT R4, R7, UR36, R92, 0x96, !PT ;  /* 0x0000002407047c12 */ /* 0x008fca000f8e965c */
[----:B------:R-:W-:-:S04]  /*e810*/  IMAD.WIDE.U32 R6, R4, -0x326172a9, RZ ;  /* 0xcd9e8d5704067825 */ /* 0x000fc800078e00ff */
[----:B------:R-:W-:Y:S01]  /*e820*/  IMAD.WIDE.U32 R4, R3, -0x326172a9, RZ ;  /* 0xcd9e8d5703047825 */ /* 0x000fe200078e00ff */
[----:B------:R-:W-:-:S04]  /*e830*/  LOP3.LUT R7, R7, UR35, R242, 0x96, !PT ;  /* 0x0000002307077c12 */ /* 0x000fc8000f8e96f2 */
[----:B------:R-:W-:Y:S01]  /*e840*/  LOP3.LUT R3, R5, UR33, R6, 0x96, !PT ;  /* 0x0000002105037c12 */ /* 0x000fe2000f8e9606 */
[----:B------:R-:W-:Y:S01]  /*e850*/  IMAD.WIDE.U32 R6, R7, -0x2daee0ad, RZ ;  /* 0xd2511f5307067825 */ /* 0x000fe200078e00ff */
[----:B------:R-:W-:-:S03]  /*e860*/  SHF.R.U32.HI R5, RZ, 0x8, R9 ;  /* 0x00000008ff057819 */ /* 0x000fc60000011609 */
[----:B------:R-:W-:Y:S01]  /*e870*/  IMAD.WIDE.U32 R8, R3, -0x2daee0ad, RZ ;  /* 0xd2511f5303087825 */ /* 0x000fe200078e00ff */
[----:B------:R-:W-:-:S04]  /*e880*/  LOP3.LUT R3, R7, UR32, R2, 0x96, !PT ;  /* 0x0000002007037c12 */ /* 0x000fc8000f8e9602 */
[----:B------:R-:W-:Y:S01]  /*e890*/  LOP3.LUT R2, R9, UR30, R6, 0x96, !PT ;  /* 0x0000001e09027c12 */ /* 0x000fe2000f8e9606 */
[----:B------:R-:W-:Y:S01]  /*e8a0*/  IMAD.WIDE.U32 R6, R3, -0x326172a9, RZ ;  /* 0xcd9e8d5703067825 */ /* 0x000fe200078e00ff */
[----:B------:R-:W-:-:S03]  /*e8b0*/  LOP3.LUT R5, R5, 0xffff, RZ, 0xc0, !PT ;  /* 0x0000ffff05057812 */ /* 0x000fc600078ec0ff */
[----:B------:R-:W-:Y:S01]  /*e8c0*/  IMAD.WIDE.U32 R2, R2, -0x326172a9, RZ ;  /* 0xcd9e8d5702027825 */ /* 0x000fe200078e00ff */
[----:B------:R-:W-:-:S04]  /*e8d0*/  ISETP.LE.U32.AND P4, PT, R5, UR13, PT ;  /* 0x0000000d05007c0c */ /* 0x000fc8000bf83070 */
[----:B------:R-:W-:Y:S02]  /*e8e0*/  LOP3.LUT R5, R3, UR23, R6, 0x96, !PT ;  /* 0x0000001703057c12 */ /* 0x000fe4000f8e9606 */
[----:B-1----:R-:W-:Y:S02]  /*e8f0*/  F2FP.BF16.F32.PACK_AB R6, R240, R241 ;  /* 0x000000f1f006723e */ /* 0x002fe400000010ff */
[----:B------:R-:W-:Y:S02]  /*e900*/  LOP3.LUT R7, R7, UR31, R4, 0x96, !PT ;  /* 0x0000001f07077c12 */ /* 0x000fe4000f8e9604 */
[----:B------:R-:W-:Y:S02]  /*e910*/  LOP3.LUT R4, R5, 0xffff, RZ, 0xc0, !PT ;  /* 0x0000ffff05047812 */ /* 0x000fe400078ec0ff */
[----:B------:R-:W-:Y:S02]  /*e920*/  PRMT R184, R6, 0x7610, R184 ;  /* 0x0000761006b87816 */ /* 0x000fe400000000b8 */
[----:B------:R-:W-:-:S02]  /*e930*/  SHF.R.U32.HI R4, RZ, 0x8, R4 ;  /* 0x00000008ff047819 */ /* 0x000fc40000011604 */
[----:B------:R-:W-:Y:S01]  /*e940*/  PRMT R183, R6, 0x7632, R183 ;  /* 0x0000763206b77816 */ /* 0x000fe200000000b7 */
[----:B------:R-:W-:Y:S01]  /*e950*/  @!P1 HFMA2.BF16_V2 R44, -RZ.H0_H0, RZ.H0_H0, -R184.H0_H0 ;  /* 0x200000ffff2c9231 */ /* 0x000fe200003409b8 */
[----:B------:R-:W-:Y:S02]  /*e960*/  LOP3.LUT R4, R4, 0xffff, RZ, 0xc0, !PT ;  /* 0x0000ffff04047812 */ /* 0x000fe400078ec0ff */
[----:B------:R-:W-:Y:S01]  /*e970*/  PRMT R36, R184, 0x5410, R183 ;  /* 0x00005410b8247816 */ /* 0x000fe200000000b7 */
[----:B------:R-:W-:Y:S01]  /*e980*/  @!P4 HFMA2.BF16_V2 R46, -RZ.H0_H0, RZ.H0_H0, -R183.H0_H0 ;  /* 0x200000ffff2ec231 */ /* 0x000fe200003409b7 */
[----:B------:R-:W-:Y:S02]  /*e990*/  @!P1 PRMT R184, R44, 0x5410, RZ ;  /* 0x000054102cb89816 */ /* 0x000fe400000000ff */
[----:B------:R-:W-:Y:S02]  /*e9a0*/  ISETP.LE.U32.AND P1, PT, R4, UR13, PT ;  /* 0x0000000d04007c0c */ /* 0x000fe4000bf23070 */
[----:B------:R-:W-:-:S02]  /*e9b0*/  LOP3.LUT R4, R5, 0xff, RZ, 0xc0, !PT ;  /* 0x000000ff05047812 */ /* 0x000fc400078ec0ff */
[----:B------:R-:W-:Y:S02]  /*e9c0*/  @!P4 PRMT R183, R46, 0x5410, RZ ;  /* 0x000054102eb7c816 */ /* 0x000fe400000000ff */
[----:B------:R-:W-:Y:S01]  /*e9d0*/  ISETP.LE.U32.AND P4, PT, R4, UR13, PT ;  /* 0x0000000d04007c0c */ /* 0x000fe2000bf83070 */
[----:B------:R-:W-:Y:S01]  /*e9e0*/  FADD.FTZ R9, R14, R10 ;  /* 0x0000000a0e097221 */ /* 0x000fe20000010000 */
[----:B------:R-:W-:-:S03]  /*e9f0*/  PRMT R14, R69, 0x7610, R14 ;  /* 0x00007610450e7816 */ /* 0x000fc6000000000e */
[----:B------:R-:W-:Y:S01]  /*ea00*/  FADD.FTZ R10, R15, R9 ;  /* 0x000000090f0a7221 */ /* 0x000fe20000010000 */
[----:B------:R-:W-:Y:S02]  /*ea10*/  PRMT R15, R69, 0x7632, R15 ;  /* 0x00007632450f7816 */ /* 0x000fe4000000000f */
[----:B------:R-:W2:Y:S05]  /*ea20*/  LDL R69, [R1+0xd0] ;  /* 0x0000d00001457983 */ /* 0x000eaa0000100800 */
[----:B------:R-:W-:Y:S01]  /*ea30*/  @!P4 HFMA2.BF16_V2 R54, -RZ.H0_H0, RZ.H0_H0, -R14.H0_H0 ;  /* 0x200000ffff36c231 */ /* 0x000fe2000034090e */
[----:B------:R-:W-:-:S04]  /*ea40*/  PRMT R41, R14, 0x5410, R15 ;  /* 0x000054100e297816 */ /* 0x000fc8000000000f */
[----:B------:R-:W-:Y:S02]  /*ea50*/  @!P4 PRMT R14, R54, 0x5410, RZ ;  /* 0x00005410360ec816 */ /* 0x000fe400000000ff */
[----:B------:R-:W3:Y:S01]  /*ea60*/  LDL R54, [R1+0xbc] ;  /* 0x0000bc0001367983 */ /* 0x000ee20000100800 */
        /* <DEDUP_REMOVED lines=12> */
[----:B------:R-:W-:Y:S01]  /*eb30*/  IMAD.MOV.U32 R130, RZ, RZ, R239 ;  /* 0x000000ffff827224 */ /* 0x000fe200078e00ef */
[----:B------:R-:W-:Y:S08]  /*eb40*/  MUFU.EX2 R238, R81 ;  /* 0x0000005100ee7308 */ /* 0x000ff00000000800 */
[----:B------:R-:W1:Y:S01]  /*eb50*/  MUFU.EX2 R239, R84 ;  /* 0x0000005400ef7308 */ /* 0x000e620000000800 */
[----:B------:R-:W-:Y:S01]  /*eb60*/  @!P1 HFMA2.BF16_V2 R51, -RZ.H0_H0, RZ.H0_H0, -R15.H0_H0 ;  /* 0x200000ffff339231 */ /* 0x000fe2000034090f */
[----:B------:R-:W-:-:S04]  /*eb70*/  LOP3.LUT R3, R2, 0xffff, RZ, 0xc0, !PT ;  /* 0x0000ffff02037812 */ /* 0x000fc800078ec0ff */
[----:B------:R-:W-:Y:S02]  /*eb80*/  @!P1 PRMT R15, R51, 0x5410, RZ ;  /* 0x00005410330f9816 */ /* 0x000fe400000000ff */
[----:B-1----:R-:W-:-:S04]  /*eb90*/  F2FP.BF16.F32.PACK_AB R4, R239, R238 ;  /* 0x000000eeef04723e */ /* 0x002fc800000010ff */
[C---:B------:R-:W-:Y:S02]  /*eba0*/  PRMT R181, R4.reuse, 0x7632, R181 ;  /* 0x0000763204b57816 */ /* 0x040fe400000000b5 */
[----:B------:R-:W-:Y:S02]  /*ebb0*/  PRMT R182, R4, 0x7610, R182 ;  /* 0x0000761004b67816 */ /* 0x000fe400000000b6 */
[----:B------:R-:W-:Y:S01]  /*ebc0*/  LOP3.LUT R4, R2, 0xff, RZ, 0xc0, !PT ;  /* 0x000000ff02047812 */ /* 0x000fe200078ec0ff */
[----:B------:R-:W-:-:S03]  /*ebd0*/  @!P5 HFMA2.BF16_V2 R50, -RZ.H0_H0, RZ.H0_H0, -R181.H0_H0 ;  /* 0x200000ffff32d231 */ /* 0x000fc600003409b5 */
[----:B------:R-:W-:Y:S02]  /*ebe0*/  ISETP.LE.U32.AND P1, PT, R4, UR13, PT ;  /* 0x0000000d04007c0c */ /* 0x000fe4000bf23070 */
[--C-:B------:R-:W-:Y:S02]  /*ebf0*/  SHF.R.U32.HI R4, RZ, 0x18, R2.reuse ;  /* 0x00000018ff047819 */ /* 0x100fe40000011602 */
        /* <DEDUP_REMOVED lines=10> */
[----:B------:R-:W-:Y:S01]  /*eca0*/  ISETP.LE.U32.AND P4, PT, R2, UR13, PT ;  /* 0x0000000d02007c0c */ /* 0x000fe2000bf83070 */
[----:B------:R-:W-:-:S05]  /*ecb0*/  IMAD.WIDE.U32 R2, R7, -0x2daee0ad, RZ ;  /* 0xd2511f5307027825 */ /* 0x000fca00078e00ff */
[----:B------:R-:W-:Y:S01]  /*ecc0*/  LOP3.LUT R4, R3, UR26, R8, 0x96, !PT ;  /* 0x0000001a03047c12 */ /* 0x000fe2000f8e9608 */
[----:B------:R-:W-:Y:S01]  /*ecd0*/  IMAD.MOV.U32 R220, RZ, RZ, R236 ;  /* 0x000000ffffdc7224 */ /* 0x000fe200078e00ec */
[C---:B------:R-:W-:Y:S01]  /*ece0*/  PRMT R180, R49.reuse, 0x7610, R180 ;  /* 0x0000761031b47816 */ /* 0x040fe200000000b4 */
[----:B------:R-:W-:Y:S01]  /*ecf0*/  MUFU.EX2 R6, R112 ;  /* 0x0000007000067308 */ /* 0x000fe20000000800 */
[----:B------:R-:W-:Y:S02]  /*ed00*/  LOP3.LUT R7, R4, 0xffff, RZ, 0xc0, !PT ;  /* 0x0000ffff04077812 */ /* 0x000fe400078ec0ff */
[----:B------:R-:W-:Y:S02]  /*ed10*/  PRMT R179, R49, 0x7632, R179 ;  /* 0x0000763231b37816 */ /* 0x000fe400000000b3 */
[----:B------:R-:W-:-:S03]  /*ed20*/  SHF.R.U32.HI R7, RZ, 0x8, R7 ;  /* 0x00000008ff077819 */ /* 0x000fc60000011607 */
[----:B------:R-:W1:Y:S01]  /*ed30*/  MUFU.EX2 R236, R113 ;  /* 0x0000007100ec7308 */ /* 0x000e620000000800 */
[----:B------:R-:W-:Y:S01]  /*ed40*/  @!P1 HFMA2.BF16_V2 R55, -RZ.H0_H0, RZ.H0_H0, -R180.H0_H0 ;  /* 0x200000ffff379231 */ /* 0x000fe200003409b4 */
[----:B------:R-:W-:Y:S01]  /*ed50*/  LOP3.LUT R7, R7, 0xffff, RZ, 0xc0, !PT ;  /* 0x0000ffff07077812 */ /* 0x000fe200078ec0ff */
[----:B------:R-:W-:Y:S01]  /*ed60*/  @!P4 HFMA2.BF16_V2 R56, -RZ.H0_H0, RZ.H0_H0, -R179.H0_H0 ;  /* 0x200000ffff38c231 */ /* 0x000fe200003409b3 */
[----:B------:R-:W-:Y:S02]  /*ed70*/  PRMT R40, R180, 0x5410, R179 ;  /* 0x00005410b4287816 */ /* 0x000fe400000000b3 */
[----:B------:R-:W-:Y:S02]  /*ed80*/  @!P1 PRMT R180, R55, 0x5410, RZ ;  /* 0x0000541037b49816 */ /* 0x000fe400000000ff */
[----:B------:R-:W-:Y:S02]  /*ed90*/  ISETP.LE.U32.AND P1, PT, R7, UR13, PT ;  /* 0x0000000d07007c0c */ /* 0x000fe4000bf23070 */
[----:B------:R-:W-:-:S02]  /*eda0*/  LOP3.LUT R7, R4, 0xff, RZ, 0xc0, !PT ;  /* 0x000000ff04077812 */ /* 0x000fc400078ec0ff */
[----:B------:R-:W-:Y:S02]  /*edb0*/  @!P4 PRMT R179, R56, 0x5410, RZ ;  /* 0x0000541038b3c816 */ /* 0x000fe400000000ff */
[----:B------:R-:W-:Y:S02]  /*edc0*/  ISETP.LE.U32.AND P4, PT, R7, UR13, PT ;  /* 0x0000000d07007c0c */ /* 0x000fe4000bf83070 */
[----:B------:R-:W-:Y:S02]  /*edd0*/  PRMT R178, R48, 0x7610, R178 ;  /* 0x0000761030b27816 */ /* 0x000fe400000000b2 */
[----:B-1----:R-:W-:Y:S02]  /*ede0*/  F2FP.BF16.F32.PACK_AB R7, R236, R6 ;  /* 0x00000006ec07723e */ /* 0x002fe400000010ff */
        /* <DEDUP_REMOVED lines=9> */
[----:B------:R-:W-:Y:S01]  /*ee80*/  MUFU.EX2 R215, R117 ;  /* 0x0000007500d77308 */ /* 0x000fe20000000800 */
[----:B------:R-:W-:Y:S01]  /*ee90*/  @!P1 HFMA2.BF16_V2 R58, -RZ.H0_H0, RZ.H0_H0, -R175.H0_H0 ;  /* 0x200000ffff3a9231 */ /* 0x000fe200003409af */
[----:B------:R-:W-:-:S02]  /*eea0*/  @!P6 PRMT R178, R57, 0x5410, RZ ;  /* 0x0000541039b2e816 */ /* 0x000fc400000000ff */
        /* <DEDUP_REMOVED lines=14> */
[----:B-1----:R-:W-:-:S04]  /*ef90*/  F2FP.BF16.F32.PACK_AB R2, R237, R215 ;  /* 0x000000d7ed02723e */ /* 0x002fc800000010ff */
[C---:B------:R-:W-:Y:S02]  /*efa0*/  PRMT R174, R2.reuse, 0x7610, R174 ;  /* 0x0000761002ae7816 */ /* 0x040fe400000000ae */
[----:B------:R-:W-:-:S03]  /*efb0*/  PRMT R137, R2, 0x7632, R137 ;  /* 0x0000763202897816 */ /* 0x000fc60000000089 */
[----:B------:R-:W-:Y:S01]  /*efc0*/  @!P6 HFMA2.BF16_V2 R61, -RZ.H0_H0, RZ.H0_H0, -R174.H0_H0 ;  /* 0x200000ffff3de231 */ /* 0x000fe200003409ae */
[----:B------:R-:W-:Y:S02]  /*efd0*/  SHF.R.U32.HI R2, RZ, 0x18, R5 ;  /* 0x00000018ff027819 */ /* 0x000fe40000011605 */
[----:B------:R-:W-:Y:S02]  /*efe0*/  PRMT R50, R174, 0x5410, R137 ;  /* 0x00005410ae327816 */ /* 0x000fe40000000089 */
[----:B------:R-:W-:Y:S02]  /*eff0*/  @!P6 PRMT R174, R61, 0x5410, RZ ;  /* 0x000054103daee816 */ /* 0x000fe400000000ff */
[----:B------:R-:W-:Y:S02]  /*f000*/  ISETP.LE.U32.AND P6, PT, R2, UR13, PT ;  /* 0x0000000d02007c0c */ /* 0x000fe4000bfc3070 */
[----:B------:R-:W-:Y:S01]  /*f010*/  SHF.R.U32.HI R2, RZ, 0x10, R5 ;  /* 0x00000010ff027819 */ /* 0x000fe20000011605 */
[----:B------:R-:W-:Y:S01]  /*f020*/  IMAD.MOV.U32 R84, RZ, RZ, R213 ;  /* 0x000000ffff547224 */ /* 0x000fe200078e00d5 */
[----:B------:R-:W-:Y:S01]  /*f030*/  MUFU.EX2 R214, R129 ;  /* 0x0000008100d67308 */ /* 0x000fe20000000800 */
[----:B------:R-:W-:Y:S01]  /*f040*/  @!P5 HFMA2.BF16_V2 R62, -RZ.H0_H0, RZ.H0_H0, -R137.H0_H0 ;  /* 0x200000ffff3ed231 */ /* 0x000fe20000340989 */
[----:B------:R-:W-:-:S06]  /*f050*/  LOP3.LUT R2, R2, 0xff, RZ, 0xc0, !PT ;  /* 0x000000ff02027812 */ /* 0x000fcc00078ec0ff */
[----:B------:R-:W1:Y:S01]  /*f060*/  MUFU.EX2 R213, R128 ;  /* 0x0000008000d57308 */ /* 0x000e620000000800 */
[----:B------:R-:W-:Y:S01]  /*f070*/  @!P5 PRMT R137, R62, 0x5410, RZ ;  /* 0x000054103e89d816 */ /* 0x000fe200000000ff */
[----:B------:R-:W-:Y:S01]  /*f080*/  @!P4 HFMA2.BF16_V2 R59, -RZ.H0_H0, RZ.H0_H0, -R176.H0_H0 ;  /* 0x200000ffff3bc231 */ /* 0x000fe200003409b0 */
[----:B------:R-:W-:-:S05]  /*f090*/  ISETP.LE.U32.AND P5, PT, R2, UR13, PT ;  /* 0x0000000d02007c0c */ /* 0x000fca000bfa3070 */
[----:B------:R4:W4:Y:S01]  /*f0a0*/  MUFU.EX2 R2, R136 ;  /* 0x0000008800027308 */ /* 0x0009220000000800 */
[----:B------:R-:W-:Y:S02]  /*f0b0*/  @!P4 PRMT R176, R59, 0x5410, RZ ;  /* 0x000054103bb0c816 */ /* 0x000fe400000000ff */
[----:B------:R-:W-:-:S05]  /*f0c0*/  ISETP.LE.U32.AND P4, PT, R3, UR13, PT ;  /* 0x0000000d03007c0c */ /* 0x000fca000bf83070 */
[----:B------:R-:W4:Y:S01]  /*f0d0*/  MUFU.EX2 R211, R141 ;  /* 0x0000008d00d37308 */ /* 0x000f220000000800 */
[----:B-1----:R-:W-:Y:S01]  /*f0e0*/  F2FP.BF16.F32.PACK_AB R3, R214, R213 ;  /* 0x000000d5d603723e */ /* 0x002fe200000010ff */
[----:B------:R-:W-:Y:S01]  /*f0f0*/  UIADD3 UR4, UR29, -0x4498517b, URZ ;  /* 0xbb67ae851d047890 */ /* 0x000fe2000fffe03f */
[----:B------:R-:W-:Y:S02]  /*f100*/  IMAD.MOV.U32 R46, RZ, RZ, R64 ;  /* 0x000000ffff2e7224 */ /* 0x000fe400078e0040 */
[----:B------:R-:W-:Y:S01]  /*f110*/  IMAD.MOV.U32 R113, RZ, RZ, R245 ;  /* 0x000000ffff717224 */ /* 0x000fe200078e00f5 */
[C---:B----4-:R-:W-:Y:S01]  /*f120*/  PRMT R136, R3.reuse, 0x7610, R136 ;  /* 0x0000761003887816 */ /* 0x050fe20000000088 */
[----:B------:R-:W-:Y:S01]  /*f130*/  FADD.FTZ R242, R2, R68 ;  /* 0x0000004402f27221 */ /* 0x000fe20000010000 */
[----:B------:R-:W-:Y:S01]  /*f140*/  PRMT R35, R3, 0x7632, R35 ;  /* 0x0000763203237816 */ /* 0x000fe20000000023 */
[----:B------:R-:W-:Y:S02]  /*f150*/  FADD.FTZ R11, R27, R11 ;  /* 0x0000000b1b0b7221 */ /* 0x000fe40000010000 */
[----:B------:R-:W-:Y:S01]  /*f160*/  @!P4 HFMA2.BF16_V2 R63, -RZ.H0_H0, RZ.H0_H0, -R136.H0_H0 ;  /* 0x200000ffff3fc231 */ /* 0x000fe20000340988 */
[----:B------:R-:W-:-:S02]  /*f170*/  F2FP.BF16.F32.PACK_AB R2, R211, R2 ;  /* 0x00000002d302723e */ /* 0x000fc400000010ff */
[----:B------:R-:W-:Y:S02]  /*f180*/  SHF.R.U32.HI R3, RZ, 0x18, R4 ;  /* 0x00000018ff037819 */ /* 0x000fe40000011604 */
[C---:B------:R-:W-:Y:S02]  /*f190*/  PRMT R34, R2.reuse, 0x7610, R34 ;  /* 0x0000761002227816 */ /* 0x040fe40000000022 */
[----:B------:R-:W-:Y:S01]  /*f1a0*/  PRMT R27, R2, 0x7632, R27 ;  /* 0x00007632021b7816 */ /* 0x000fe2000000001b */
[----:B------:R-:W-:Y:S01]  /*f1b0*/  IMAD.MOV.U32 R112, RZ, RZ, R244 ;  /* 0x000000ffff707224 */ /* 0x000fe200078e00f4 */
[----:B------:R-:W-:Y:S02]  /*f1c0*/  PRMT R49, R136, 0x5410, R35 ;  /* 0x0000541088317816 */ /* 0x000fe40000000023 */
[----:B------:R-:W-:Y:S02]  /*f1d0*/  LOP3.LUT R2, R113, UR4, R46, 0x96, !PT ;  /* 0x0000000471027c12 */ /* 0x000fe4000f8e962e */
[----:B------:R-:W-:-:S02]  /*f1e0*/  @!P4 PRMT R136, R63, 0x5410, RZ ;  /* 0x000054103f88c816 */ /* 0x000fc400000000ff */
[----:B------:R-:W-:Y:S02]  /*f1f0*/  ISETP.LE.U32.AND P4, PT, R3, UR13, PT ;  /* 0x0000000d03007c0c */ /* 0x000fe4000bf83070 */
[----:B------:R-:W-:Y:S01]  /*f200*/  SHF.R.U32.HI R3, RZ, 0x10, R4 ;  /* 0x00000010ff037819 */ /* 0x000fe20000011604 */
[----:B------:R-:W-:Y:S02]  /*f210*/  @!P1 HFMA2.BF16_V2 R66, -RZ.H0_H0, RZ.H0_H0, -R35.H0_H0 ;  /* 0x200000ffff429231 */ /* 0x000fe40000340923 */
[----:B------:R-:W-:-:S04]  /*f220*/  IMAD.WIDE.U32 R244, R2, -0x326172a9, RZ ;  /* 0xcd9e8d5702f47825 */ /* 0x000fc800078e00ff */
[----:B------:R-:W-:Y:S01]  /*f230*/  FADD.FTZ R9, R12, R11 ;  /* 0x0000000b0c097221 */ /* 0x000fe20000010000 */
[----:B------:R-:W-:Y:S01]  /*f240*/  FADD.FTZ R8, R13, R10 ;  /* 0x0000000a0d087221 */ /* 0x000fe20000010000 */
[----:B------:R-:W-:Y:S02]  /*f250*/  LOP3.LUT R2, R23, UR36, R112, 0x96, !PT ;  /* 0x0000002417027c12 */ /* 0x000fe4000f8e9670 */
[----:B------:R-:W-:Y:S01]  /*f260*/  LOP3.LUT R3, R3, 0xff, RZ, 0xc0, !PT ;  /* 0x000000ff03037812 */ /* 0x000fe200078ec0ff */
[----:B------:R-:W-:Y:S01]  /*f270*/  FADD.FTZ R64, R16, R9 ;  /* 0x0000000910407221 */ /* 0x000fe20000010000 */
[----:B------:R-:W-:Y:S01]  /*f280*/  FADD.FTZ R243, R17, R8 ;  /* 0x0000000811f37221 */ /* 0x000fe20000010000 */
[----:B------:R-:W-:Y:S01]  /*f290*/  @!P1 PRMT R35, R66, 0x5410, RZ ;  /* 0x0000541042239816 */ /* 0x000fe200000000ff */
[----:B------:R-:W-:Y:S01]  /*f2a0*/  IMAD.WIDE.U32 R8, R2, -0x326172a9, RZ ;  /* 0xcd9e8d5702087825 */ /* 0x000fe200078e00ff */
[----:B------:R-:W-:Y:S02]  /*f2b0*/  ISETP.LE.U32.AND P1, PT, R3, UR13, PT ;  /* 0x0000000d03007c0c */ /* 0x000fe4000bf23070 */
[----:B------:R-:W-:-:S02]  /*f2c0*/  LOP3.LUT R3, R245, UR37, R152, 0x96, !PT ;  /* 0x00000025f5037c12 */ /* 0x000fc4000f8e9698 */
[----:B------:R-:W-:-:S03]  /*f2d0*/  LOP3.LUT R2, R9, UR35, R244, 0x96, !PT ;  /* 0x0000002309027c12 */ /* 0x000fc6000f8e96f4 */
[----:B------:R-:W-:-:S04]  /*f2e0*/  IMAD.WIDE.U32 R10, R3, -0x2daee0ad, RZ ;  /* 0xd2511f53030a7825 */ /* 0x000fc800078e00ff */
[----:B------:R-:W-:Y:S01]  /*f2f0*/  IMAD.WIDE.U32 R2, R2, -0x2daee0ad, RZ ;  /* 0xd2511f5302027825 */ /* 0x000fe200078e00ff */
[----:B------:R-:W-:-:S04]  /*f300*/  LOP3.LUT R4, R11, UR34, R22, 0x96, !PT ;  /* 0x000000220b047c12 */ /* 0x000fc8000f8e9616 */
[----:B------:R-:W-:Y:S01]  /*f310*/  LOP3.LUT R7, R3, UR32, R10, 0x96, !PT ;  /* 0x0000002003077c12 */ /* 0x000fe2000f8e960a */
[----:B------:R-:W-:-:S05]  /*f320*/  IMAD.WIDE.U32 R10, R4, -0x326172a9, RZ ;  /* 0xcd9e8d57040a7825 */ /* 0x000fca00078e00ff */
[----:B------:R-:W-:-:S05]  /*f330*/  LOP3.LUT R3, R11, UR33, R8, 0x96, !PT ;  /* 0x000000210b037c12 */ /* 0x000fca000f8e9608 */
[----:B------:R-:W-:-:S05]  /*f340*/  IMAD.WIDE.U32 R12, R3, -0x2daee0ad, RZ ;  /* 0xd2511f53030c7825 */ /* 0x000fca00078e00ff */
[----:B------:R-:W-:Y:S01]  /*f350*/  LOP3.LUT R2, R13, UR30, R2, 0x96, !PT ;  /* 0x0000001e0d027c12 */ /* 0x000fe2000f8e9602 */
[----:B------:R-:W-:-:S04]  /*f360*/  IMAD.WIDE.U32 R8, R7, -0x326172a9, RZ ;  /* 0xcd9e8d5707087825 */ /* 0x000fc800078e00ff */
[----:B------:R-:W-:Y:S01]  /*f370*/  IMAD.WIDE.U32 R2, R2, -0x326172a9, RZ ;  /* 0xcd9e8d5702027825 */ /* 0x000fe200078e00ff */
[----:B------:R-:W-:-:S04]  /*f380*/  LOP3.LUT R10, R9, UR31, R10, 0x96, !PT ;  /* 0x0000001f090a7c12 */ /* 0x000fc8000f8e960a */
[----:B------:R-:W-:Y:S02]  /*f390*/  LOP3.LUT R4, R3, UR23, R8, 0x96, !PT ;  /* 0x0000001703047c12 */ /* 0x000fe4000f8e9608 */
[--C-:B------:R-:W-:Y:S02]  /*f3a0*/  SHF.R.U32.HI R8, RZ, 0x10, R2.reuse ;  /* 0x00000010ff087819 */ /* 0x100fe40000011602 */
[C---:B------:R-:W-:Y:S02]  /*f3b0*/  LOP3.LUT R3, R2.reuse, 0xffff, RZ, 0xc0, !PT ;  /* 0x0000ffff02037812 */ /* 0x040fe400078ec0ff */
[----:B------:R-:W-:Y:S02]  /*f3c0*/  LOP3.LUT R9, R2, 0xff, RZ, 0xc0, !PT ;  /* 0x000000ff02097812 */ /* 0x000fe400078ec0ff */
[----:B------:R-:W-:Y:S01]  /*f3d0*/  SHF.R.U32.HI R7, RZ, 0x18, R2 ;  /* 0x00000018ff077819 */ /* 0x000fe20000011602 */
[----:B------:R-:W-:Y:S01]  /*f3e0*/  STG.E.U16 desc[UR24][R20.64+-0x80], R26 ;  /* 0xffff801a14007986 */ /* 0x000fe2000c101518 */
[----:B------:R-:W-:-:S03]  /*f3f0*/  LOP3.LUT R2, R8, 0xff, RZ, 0xc0, !PT ;  /* 0x000000ff08027812 */ /* 0x000fc600078ec0ff */
[----:B------:R-:W-:Y:S01]  /*f400*/  STG.E.U16 desc[UR24][R20.64+-0x7e], R25 ;  /* 0xffff821914007986 */ /* 0x000fe2000c101518 */
[----:B------:R-:W-:-:S03]  /*f410*/  SHF.R.U32.HI R3, RZ, 0x8, R3 ;  /* 0x00000008ff037819 */ /* 0x000fc60000011603 */
[----:B------:R-:W-:Y:S04]  /*f420*/  STG.E.U16 desc[UR24][R32.64+-0x80], R24 ;  /* 0xffff801820007986 */ /* 0x000fe8000c101518 */
[----:B------:R-:W-:Y:S04]  /*f430*/  STG.E.U16 desc[UR24][R32.64+-0x7e], R19 ;  /* 0xffff821320007986 */ /* 0x000fe8000c101518 */
[----:B------:R1:W-:Y:S01]  /*f440*/  STG.E.U16 desc[UR24][R30.64+-0x80], R14 ;  /* 0xffff800e1e007986 */ /* 0x0003e2000c101518 */
[----:B------:R-:W-:Y:S02]  /*f450*/  PRMT R16, R9, 0x5410, R3 ;  /* 0x0000541009107816 */ /* 0x000fe40000000003 */
[----:B------:R-:W-:-:S02]  /*f460*/  SHF.R.U32.HI R8, RZ, 0x18, R4 ;  /* 0x00000018ff087819 */ /* 0x000fc40000011604 */
[----:B-1----:R-:W-:Y:S02]  /*f470*/  PRMT R14, R2, 0x5410, R7 ;  /* 0x00005410020e7816 */ /* 0x002fe40000000007 */
[----:B------:R-:W-:-:S04]  /*f480*/  LOP3.LUT R2, R4, 0xffff, RZ, 0xc0, !PT ;  /* 0x0000ffff04027812 */ /* 0x000fc800078ec0ff */
[----:B------:R-:W-:Y:S02]  /*f490*/  SHF.R.U32.HI R3, RZ, 0x8, R2 ;  /* 0x00000008ff037819 */ /* 0x000fe40000011602 */
[----:B------:R-:W-:Y:S02]  /*f4a0*/  LOP3.LUT R2, R4, 0xff, RZ, 0xc0, !PT ;  /* 0x000000ff04027812 */ /* 0x000fe400078ec0ff */
[----:B------:R-:W-:Y:S02]  /*f4b0*/  SHF.R.U32.HI R7, RZ, 0x10, R4 ;  /* 0x00000010ff077819 */ /* 0x000fe40000011604 */
[----:B------:R-:W-:Y:S01]  /*f4c0*/  PRMT R11, R2, 0x5410, R3 ;  /* 0x00005410020b7816 */ /* 0x000fe20000000003 */
[----:B------:R-:W-:Y:S01]  /*f4d0*/  IMAD.WIDE.U32 R2, R10, -0x2daee0ad, RZ ;  /* 0xd2511f530a027825 */ /* 0x000fe200078e00ff */
[----:B------:R-:W-:-:S04]  /*f4e0*/  LOP3.LUT R7, R7, 0xff, RZ, 0xc0, !PT ;  /* 0x000000ff07077812 */ /* 0x000fc800078ec0ff */
[----:B------:R-:W-:Y:S02]  /*f4f0*/  LOP3.LUT R4, R3, UR26, R12, 0x96, !PT ;  /* 0x0000001a03047c12 */ /* 0x000fe4000f8e960c */
[----:B------:R-:W-:Y:S02]  /*f500*/  PRMT R9, R7, 0x5410, R8 ;  /* 0x0000541007097816 */ /* 0x000fe40000000008 */
        /* <DEDUP_REMOVED lines=16> */
[----:B------:R-:W-:Y:S01]  /*f610*/  HSET2.LE.AND R2, R16, R0, PT ;  /* 0x0000000010027233 */ /* 0x000fe20003803000 */
[----:B------:R-:W-:Y:S01]  /*f620*/  IMAD.MOV.U32 R47, RZ, RZ, R65 ;  /* 0x000000ffff2f7224 */ /* 0x000fe200078e0041 */
[----:B------:R-:W-:-:S03]  /*f630*/  PRMT R5, R140, 0x7632, R5 ;  /* 0x000076328c057816 */ /* 0x000fc60000000005 */
[----:B------:R-:W-:Y:S02]  /*f640*/  LOP3.LUT R10, R2, R52, RZ, 0xc0, !PT ;  /* 0x00000034020a7212 */ /* 0x000fe400078ec0ff */
[--C-:B------:R-:W-:Y:S01]  /*f650*/  HSET2.LE.AND R2, R14, R0.reuse, PT ;  /* 0x000000000e027233 */ /* 0x100fe20003803000 */
[----:B------:R-:W-:Y:S01]  /*f660*/  IMAD.MOV.U32 R65, RZ, RZ, R93 ;  /* 0x000000ffff417224 */ /* 0x000fe200078e005d */
[--C-:B------:R-:W-:Y:S01]  /*f670*/  HSET2.LE.AND R3, R11, R0.reuse, PT ;  /* 0x000000000b037233 */ /* 0x100fe20003803000 */
[----:B------:R-:W-:Y:S02]  /*f680*/  IMAD.MOV.U32 R93, RZ, RZ, R252 ;  /* 0x000000ffff5d7224 */ /* 0x000fe400078e00fc */
[----:B------:R-:W-:Y:S01]  /*f690*/  FADD.FTZ R252, R6, R80 ;  /* 0x0000005006fc7221 */ /* 0x000fe20000010000 */
[----:B------:R-:W-:Y:S01]  /*f6a0*/  HSET2.LE.AND R4, R9, R0, PT ;  /* 0x0000000009047233 */ /* 0x000fe20003803000 */
[----:B------:R-:W-:Y:S01]  /*f6b0*/  @!P6 HFMA2.BF16_V2 R72, -RZ.H0_H0, RZ.H0_H0, -R5.H0_H0 ;  /* 0x200000ffff48e231 */ /* 0x000fe20000340905 */
[----:B------:R-:W-:-:S02]  /*f6c0*/  PRMT R6, R140, 0x7610, R6 ;  /* 0x000076108c067816 */ /* 0x000fc40000000006 */
[----:B------:R-:W-:Y:S02]  /*f6d0*/  LOP3.LUT R11, R2, R45, RZ, 0xc0, !PT ;  /* 0x0000002d020b7212 */ /* 0x000fe400078ec0ff */
[--C-:B------:R-:W-:Y:S01]  /*f6e0*/  HSET2.LE.AND R2, R7, R0.reuse, PT ;  /* 0x0000000007027233 */ /* 0x100fe20003803000 */
[----:B------:R-:W-:Y:S01]  /*f6f0*/  IMAD.MOV.U32 R44, RZ, RZ, R101 ;  /* 0x000000ffff2c7224 */ /* 0x000fe200078e0065 */
[----:B------:R-:W-:Y:S01]  /*f700*/  PRMT R37, R6, 0x5410, R5 ;  /* 0x0000541006257816 */ /* 0x000fe20000000005 */
[----:B------:R-:W-:Y:S01]  /*f710*/  IMAD.MOV.U32 R101, RZ, RZ, R131 ;  /* 0x000000ffff657224 */ /* 0x000fe200078e0083 */
[----:B------:R-:W-:Y:S01]  /*f720*/  LOP3.LUT R9, R4, R97, RZ, 0xc0, !PT ;  /* 0x0000006104097212 */ /* 0x000fe200078ec0ff */
[----:B------:R-:W-:Y:S01]  /*f730*/  IMAD.MOV.U32 R131, RZ, RZ, R130 ;  /* 0x000000ffff837224 */ /* 0x000fe200078e0082 */
[----:B------:R-:W-:Y:S02]  /*f740*/  @!P6 PRMT R5, R72, 0x5410, RZ ;  /* 0x000054104805e816 */ /* 0x000fe400000000ff */
[----:B------:R-:W-:-:S02]  /*f750*/  HSET2.LE.AND R4, R13, R0, PT ;  /* 0x000000000d047233 */ /* 0x000fc40003803000 */
[----:B------:R-:W-:Y:S01]  /*f760*/  LOP3.LUT R130, R2, R36, RZ, 0xc0, !PT ;  /* 0x0000002402827212 */ /* 0x000fe200078ec0ff */
[----:B---3--:R-:W-:Y:S01]  /*f770*/  VIADD R2, R54, 0x4 ;  /* 0x0000000436027836 */ /* 0x008fe20000000000 */
[----:B------:R-:W-:Y:S01]  /*f780*/  STG.E.U16 desc[UR24][R30.64+-0x7e], R15 ;  /* 0xffff820f1e007986 */ /* 0x000fe2000c101518 */
[----:B------:R-:W-:Y:S01]  /*f790*/  @!P5 HFMA2.BF16_V2 R67, -RZ.H0_H0, RZ.H0_H0, -R6.H0_H0 ;  /* 0x200000ffff43d231 */ /* 0x000fe20000340906 */
[----:B------:R-:W-:Y:S02]  /*f7a0*/  LOP3.LUT R128, R4, R43, RZ, 0xc0, !PT ;  /* 0x0000002b04807212 */ /* 0x000fe400078ec0ff */
[----:B------:R1:W-:Y:S02]  /*f7b0*/  STG.E.U16 desc[UR24][R28.64+-0x7e], R5 ;  /* 0xffff82051c007986 */ /* 0x0003e4000c101518 */
[----:B------:R-:W-:-:S05]  /*f7c0*/  @!P5 PRMT R6, R67, 0x5410, RZ ;  /* 0x000054104306d816 */ /* 0x000fca00000000ff */
[----:B------:R3:W-:Y:S01]  /*f7d0*/  STG.E.U16 desc[UR24][R28.64+-0x80], R6 ;  /* 0xffff80061c007986 */ /* 0x0007e2000c101518 */
[----:B-1----:R-:W-:-:S05]  /*f7e0*/  IMAD.WIDE.U32 R4, R2, -0x326172a9, RZ ;  /* 0xcd9e8d5702047825 */ /* 0x002fca00078e00ff */
[----:B--2---:R-:W-:-:S05]  /*f7f0*/  LOP3.LUT R2, R5, R69, RZ, 0x3c, !PT ;  /* 0x0000004505027212 */ /* 0x004fca00078e3cff */
[----:B---3--:R-:W-:-:S05]  /*f800*/  IMAD.WIDE.U32 R6, R2, -0x2daee0ad, RZ ;  /* 0xd2511f5302067825 */ /* 0x008fca00078e00ff */
[----:B------:R-:W-:Y:S01]  /*f810*/  LOP3.LUT R2, R7, UR4, R46, 0x96, !PT ;  /* 0x0000000407027c12 */ /* 0x000fe2000f8e962e */
[----:B------:R-:W-:Y:S02]  /*f820*/  IMAD.MOV.U32 R46, RZ, RZ, R84 ;  /* 0x000000ffff2e7224 */ /* 0x000fe400078e0054 */
[----:B------:R-:W-:Y:S02]  /*f830*/  IMAD.MOV.U32 R84, RZ, RZ, R220 ;  /* 0x000000ffff547224 */ /* 0x000fe400078e00dc */
[----:B------:R-:W-:Y:S02]  /*f840*/  IMAD.MOV.U32 R69, RZ, RZ, R44 ;  /* 0x000000ffff457224 */ /* 0x000fe400078e002c */
[----:B------:R-:W-:Y:S02]  /*f850*/  IMAD.MOV.U32 R220, RZ, RZ, R131 ;  /* 0x000000ffffdc7224 */ /* 0x000fe400078e0083 */
[----:B------:R-:W-:Y:S02]  /*f860*/  IMAD.MOV.U32 R44, RZ, RZ, R81 ;  /* 0x000000ffff2c7224 */ /* 0x000fe400078e0051 */
[----:B------:R-:W-:-:S02]  /*f870*/  IMAD.MOV.U32 R131, RZ, RZ, R85 ;  /* 0x000000ffff837224 */ /* 0x000fc400078e0055 */
[----:B------:R-:W-:Y:S01]  /*f880*/  IMAD.MOV.U32 R85, RZ, RZ, R247 ;  /* 0x000000ffff557224 */ /* 0x000fe200078e00f7 */
[----:B------:R1:W-:Y:S01]  /*f890*/  STL.64 [R1], R4 ;  /* 0x0000000401007387 */ /* 0x0003e20000100a00 */
[----:B------:R-:W-:Y:S02]  /*f8a0*/  IMAD.MOV.U32 R62, RZ, RZ, R44 ;  /* 0x000000ffff3e7224 */ /* 0x000fe400078e002c */
[----:B------:R-:W-:Y:S01]  /*f8b0*/  IMAD.MOV.U32 R44, RZ, RZ, R85 ;  /* 0x000000ffff2c7224 */ /* 0x000fe200078e0055 */
[----:B------:R2:W-:Y:S01]  /*f8c0*/  STL.64 [R1+0x8], R6 ;  /* 0x0000080601007387 */ /* 0x0005e20000100a00 */
[----:B------:R-:W-:Y:S02]  /*f8d0*/  IMAD.MOV.U32 R85, RZ, RZ, R133 ;  /* 0x000000ffff557224 */ /* 0x000fe400078e0085 */
[----:B------:R-:W-:Y:S01]  /*f8e0*/  IMAD.MOV.U32 R56, RZ, RZ, R197 ;  /* 0x000000ffff387224 */ /* 0x000fe200078e00c5 */
[----:B------:R3:W5:Y:S04]  /*f8f0*/  LDL.LU R133, [R1+0x134] ;  /* 0x0001340001857983 */ /* 0x0007680000300800 */
[----:B------:R-:W4:Y:S01]  /*f900*/  LDL.LU R197, [R1+0x130] ;  /* 0x0001300001c57983 */ /* 0x000f220000300800 */
[----:B------:R-:W-:-:S02]  /*f910*/  LOP3.LUT R8, R3, R144, RZ, 0xc0, !PT ;  /* 0x0000009003087212 */ /* 0x000fc400078ec0ff */
[----:B------:R-:W-:Y:S01]  /*f920*/  HSET2.LE.AND R3, R12, R0, PT ;  /* 0x000000000c037233 */ /* 0x000fe20003803000 */
[----:B------:R-:W-:Y:S02]  /*f930*/  IMAD.MOV.U32 R81, RZ, RZ, R246 ;  /* 0x000000ffff517224 */ /* 0x000fe400078e00f6 */
[----:B------:R-:W-:Y:S02]  /*f940*/  IMAD.WIDE.U32 R246, R2, -0x326172a9, RZ ;  /* 0xcd9e8d5702f67825 */ /* 0x000fe400078e00ff */
[----:B------:R-:W-:Y:S02]  /*f950*/  LOP3.LUT R129, R3, R42, RZ, 0xc0, !PT ;  /* 0x0000002a03817212 */ /* 0x000fe400078ec0ff */
[----:B------:R-:W-:Y:S02]  /*f960*/  LOP3.LUT R3, R153, UR38, R4, 0x96, !PT ;  /* 0x0000002699037c12 */ /* 0x000fe4000f8e9604 */
[----:B------:R-:W-:-:S03]  /*f970*/  LOP3.LUT R2, R247, UR37, R152, 0x96, !PT ;  /* 0x00000025f7027c12 */ /* 0x000fc6000f8e9698 */
[----:B-1----:R-:W-:-:S04]  /*f980*/  IMAD.WIDE.U32 R4, R3, -0x2daee0ad, RZ ;  /* 0xd2511f5303047825 */ /* 0x002fc800078e00ff */
[----:B------:R-:W-:Y:S01]  /*f990*/  IMAD.WIDE.U32 R12, R2, -0x2daee0ad, RZ ;  /* 0xd2511f53020c7825 */ /* 0x000fe200078e00ff */
[----:B------:R-:W-:-:S04]  /*f9a0*/  LOP3.LUT R3, R5, UR36, R6, 0x96, !PT ;  /* 0x0000002405037c12 */ /* 0x000fc8000f8e9606 */
[----:B------:R-:W-:Y:S01]  /*f9b0*/  LOP3.LUT R2, R13, UR34, R4, 0x96, !PT ;  /* 0x000000220d027c12 */ /* 0x000fe2000f8e9604 */
[----:B------:R-:W-:-:S04]  /*f9c0*/  IMAD.WIDE.U32 R4, R3, -0x326172a9, RZ ;  /* 0xcd9e8d5703047825 */ /* 0x000fc800078e00ff */
[----:B--2---:R-:W-:Y:S01]  /*f9d0*/  IMAD.WIDE.U32 R6, R2, -0x326172a9, RZ ;  /* 0xcd9e8d5702067825 */ /* 0x004fe200078e00ff */
[----:B------:R-:W-:-:S04]  /*f9e0*/  LOP3.LUT R2, R5, UR35, R246, 0x96, !PT ;  /* 0x0000002305027c12 */ /* 0x000fc8000f8e96f6 */
[----:B------:R-:W-:Y:S01]  /*f9f0*/  LOP3.LUT R3, R7, UR33, R4, 0x96, !PT ;  /* 0x0000002107037c12 */ /* 0x000fe2000f8e9604 */
[----:B------:R-:W-:-:S05]  /*fa00*/  IMAD.WIDE.U32 R4, R2, -0x2daee0ad, RZ ;  /* 0xd2511f5302047825 */ /* 0x000fca00078e00ff */
[----:B------:R-:W-:Y:S01]  /*fa10*/  LOP3.LUT R5, R5, UR32, R12, 0x96, !PT ;  /* 0x0000002005057c12 */ /* 0x000fe2000f8e960c */
[----:B------:R-:W-:Y:S02]  /*fa20*/  IMAD.MOV.U32 R57, RZ, RZ, R199 ;  /* 0x000000ffff397224 */ /* 0x000fe400078e00c7 */
[----:B------:R-:W2:Y:S01]  /*fa30*/  LDL.LU R199, [R1+0x12c] ;  /* 0x00012c0001c77983 */ /* 0x000ea20000300800 */
[----:B------:R-:W-:Y:S02]  /*fa40*/  IMAD.MOV.U32 R58, RZ, RZ, R154 ;  /* 0x000000ffff3a7224 */ /* 0x000fe400078e009a */
[----:B------:R-:W-:Y:S02]  /*fa50*/  IMAD.MOV.U32 R59, RZ, RZ, R155 ;  /* 0x000000ffff3b7224 */ /* 0x000fe400078e009b */
[----:B------:R-:W-:Y:S02]  /*fa60*/  IMAD.MOV.U32 R63, RZ, RZ, R84 ;  /* 0x000000ffff3f7224 */ /* 0x000fe400078e0054 */
[----:B------:R-:W-:-:S02]  /*fa70*/  IMAD.MOV.U32 R84, RZ, RZ, R81 ;  /* 0x000000ffff547224 */ /* 0x000fc400078e0051 */
[----:B------:R-:W-:Y:S02]  /*fa80*/  IMAD.MOV.U32 R81, RZ, RZ, R220 ;  /* 0x000000ffff517224 */ /* 0x000fe400078e00dc */
[----:B------:R-:W-:Y:S01]  /*fa90*/  IMAD.MOV.U32 R220, RZ, RZ, R131 ;  /* 0x000000ffffdc7224 */ /* 0x000fe200078e0083 */
[----:B------:R-:W-:Y:S04]  /*faa0*/  STG.E.U16 desc[UR24][R20.64+-0x70], R18 ;  /* 0xffff901214007986 */ /* 0x000fe8000c101518 */
[----:B----4-:R-:W1:Y:S02]  /*fab0*/  LDSM.16.MT88.4 R12, [R197+0xa000] ;  /* 0x00a00000c50c783b */ /* 0x010e640000004200 */
[----:B-1----:R-:W-:Y:S07]  /*fac0*/  HMMA.16816.F32.BF16 R152, R8, R12, R56 ;  /* 0x0000000c0898723c */ /* 0x002fee0000041838 */
        /* <DEDUP_REMOVED lines=22> */
[----:B------:R3:W5:Y:S01]  /*fc30*/  LDL.LU R138, [R1+0x128] ;  /* 0x00012800018a7983 */ /* 0x0007620000300800 */
[----:B------:R-:W-:-:S03]  /*fc40*/  IMAD.MOV.U32 R87, RZ, RZ, R202 ;  /* 0x000000ffff577224 */ /* 0x000fc600078e00ca */
[----:B------:R-:W4:Y:S01]  /*fc50*/  LDL.LU R202, [R1+0x124] ;  /* 0x0001240001ca7983 */ /* 0x000f220000300800 */
[----:B------:R-:W-:Y:S02]  /*fc60*/  IMAD.MOV.U32 R59, RZ, RZ, R220 ;  /* 0x000000ffff3b7224 */ /* 0x000fe400078e00dc */
[----:B------:R-:W-:Y:S02]  /*fc70*/  IMAD.MOV.U32 R220, RZ, RZ, R92 ;  /* 0x000000ffffdc7224 */ /* 0x000fe400078e005c */
[----:B------:R-:W-:-:S04]  /*fc80*/  IMAD.MOV.U32 R92, RZ, RZ, R73 ;  /* 0x000000ffff5c7224 */ /* 0x000fc800078e0049 */
[----:B------:R-:W-:Y:S02]  /*fc90*/  IMAD.MOV.U32 R18, RZ, RZ, R92 ;  /* 0x000000ffff127224 */ /* 0x000fe400078e005c */
[----:B------:R-:W-:Y:S02]  /*fca0*/  IMAD.MOV.U32 R92, RZ, RZ, R201 ;  /* 0x000000ffff5c7224 */ /* 0x000fe400078e00c9 */
[----:B------:R-:W3:Y:S01]  /*fcb0*/  LDL.LU R201, [R1+0x120] ;  /* 0x0001200001c97983 */ /* 0x000ee20000300800 */
[----:B------:R-:W-:Y:S01]  /*fcc0*/  IMAD.WIDE.U32 R24, R3, -0x2daee0ad, RZ ;  /* 0xd2511f5303187825 */ /* 0x000fe200078e00ff */
[----:B------:R-:W-:-:S04]  /*fcd0*/  HSET2.LE.AND R2, R17, R0, PT ;  /* 0x0000000011027233 */ /* 0x000fc80003803000 */
[----:B------:R-:W-:Y:S02]  /*fce0*/  LOP3.LUT R4, R25, UR30, R4, 0x96, !PT ;  /* 0x0000001e19047c12 */ /* 0x000fe4000f8e9604 */
[----:B------:R-:W-:Y:S01]  /*fcf0*/  LOP3.LUT R131, R2, R38, RZ, 0xc0, !PT ;  /* 0x0000002602837212 */ /* 0x000fe200078ec0ff */
[----:B------:R-:W-:-:S04]  /*fd00*/  IMAD.WIDE.U32 R2, R5, -0x326172a9, RZ ;  /* 0xcd9e8d5705027825 */ /* 0x000fc800078e00ff */
[----:B------:R-:W-:Y:S01]  /*fd10*/  IMAD.WIDE.U32 R4, R4, -0x326172a9, RZ ;  /* 0xcd9e8d5704047825 */ /* 0x000fe200078e00ff */
[----:B------:R-:W-:-:S04]  /*fd20*/  LOP3.LUT R22, R3, UR31, R6, 0x96, !PT ;  /* 0x0000001f03167c12 */ /* 0x000fc8000f8e9606 */
[----:B------:R-:W-:Y:S02]  /*fd30*/  LOP3.LUT R2, R5, UR23, R2, 0x96, !PT ;  /* 0x0000001705027c12 */ /* 0x000fe4000f8e9602 */
[C---:B------:R-:W-:Y:S02]  /*fd40*/  LOP3.LUT R3, R4.reuse, 0xffff, RZ, 0xc0, !PT ;  /* 0x0000ffff04037812 */ /* 0x040fe400078ec0ff */
[--C-:B------:R-:W-:Y:S02]  /*fd50*/  SHF.R.U32.HI R5, RZ, 0x10, R4.reuse ;  /* 0x00000010ff057819 */ /* 0x100fe40000011604 */
[----:B------:R-:W-:Y:S02]  /*fd60*/  LOP3.LUT R7, R4, 0xff, RZ, 0xc0, !PT ;  /* 0x000000ff04077812 */ /* 0x000fe400078ec0ff */
[----:B------:R-:W-:Y:S02]  /*fd70*/  SHF.R.U32.HI R6, RZ, 0x18, R4 ;  /* 0x00000018ff067819 */ /* 0x000fe40000011604 */
[----:B------:R-:W-:-:S02]  /*fd80*/  SHF.R.U32.HI R4, RZ, 0x8, R3 ;  /* 0x00000008ff047819 */ /* 0x000fc40000011603 */
        /* <DEDUP_REMOVED lines=17> */
[----:B------:R-:W-:Y:S01]  /*fea0*/  LOP3.LUT R7, R3, R39, RZ, 0xc0, !PT ;  /* 0x0000002703077212 */ /* 0x000fe200078ec0ff */
[----:B------:R-:W-:Y:S01]  /*feb0*/  IMAD.MOV.U32 R61, RZ, RZ, R46 ;  /* 0x000000ffff3d7224 */ /* 0x000fe200078e002e */
[----:B------:R-:W-:-:S02]  /*fec0*/  LOP3.LUT R4, R4, R41, RZ, 0xc0, !PT ;  /* 0x0000002904047212 */ /* 0x000fc400078ec0ff */
[----:B------:R-:W-:-:S04]  /*fed0*/  LOP3.LUT R5, R2, R37, RZ, 0xc0, !PT ;  /* 0x0000002502057212 */ /* 0x000fc800078ec0ff */
[----:B------:R-:W-:Y:S06]  /*fee0*/  HMMA.16816.F32.BF16 R36, R8, R14, R60 ;  /* 0x0000000e0824723c */ /* 0x000fec000004183c */
[C---:B------:R-:W-:Y:S06]  /*fef0*/  HMMA.16816.F32.BF16 R168, R4.reuse, R12, R168 ;  /* 0x0000000c04a8723c */ /* 0x040fec00000418a8 */
[----:B------:R-:W-:Y:S01]  /*ff00*/  HMMA.16816.F32.BF16 R164, R4, R14, R164 ;  /* 0x0000000e04a4723c */ /* 0x000fe200000418a4 */
[----:B--2---:R-:W1:Y:S01]  /*ff10*/  LDSM.16.MT88.4 R12, [R199+0xa000] ;  /* 0x00a00000c70c783b */ /* 0x004e620000004200 */
        /* <DEDUP_REMOVED lines=11> */
[-C--:B-1----:R-:W-:Y:S06]  /*ffd0*/  HMMA.16816.F32.BF16 R144, R8, R12.reuse, R56 ;  /* 0x0000000c0890723c */ /* 0x082fec0000041838 */
[C---:B------:R-:W-:Y:S06]  /*ffe0*/  HMMA.16816.F32.BF16 R160, R4.reuse, R12, R160 ;  /* 0x0000000c04a0723c */ /* 0x040fec00000418a0 */
[-C--:B------:R-:W-:Y:S06]  /*fff0*/  HMMA.16816.F32.BF16 R156, R4, R14.reuse, R156 ;  /* 0x0000000e049c723c */ /* 0x080fec000004189c */
[----:B------:R-:W-:Y:S01]  /*10000*/  HMMA.16816.F32.BF16 R40, R8, R14, R60 ;  /* 0x0000000e0828723c */ /* 0x000fe2000004183c */
[----:B------:R-:W-:-:S02]  /*10010*/  IMAD.MOV.U32 R56, RZ, RZ, R53 ;  /* 0x000000ffff387224 */ /* 0x000fc400078e0035 */
[----:B------:R-:W-:Y:S02]  /*10020*/  IMAD.MOV.U32 R57, RZ, RZ, R95 ;  /* 0x000000ffff397224 */ /* 0x000fe400078e005f */
[----:B------:R-:W-:Y:S02]  /*10030*/  IMAD.MOV.U32 R58, RZ, RZ, R94 ;  /* 0x000000ffff3a7224 */ /* 0x000fe400078e005e */
[----:B------:R-:W-:Y:S02]  /*10040*/  IMAD.MOV.U32 R59, RZ, RZ, R75 ;  /* 0x000000ffff3b7224 */ /* 0x000fe400078e004b */
[----:B------:R-:W-:Y:S02]  /*10050*/  IMAD.MOV.U32 R80, RZ, RZ, R102 ;  /* 0x000000ffff507224 */ /* 0x000fe400078e0066 */
[----:B------:R-:W-:Y:S02]  /*10060*/  IMAD.MOV.U32 R19, RZ, RZ, R77 ;  /* 0x000000ffff137224 */ /* 0x000fe400078e004d */
[----:B------:R-:W-:-:S02]  /*10070*/  @!P1 HFMA2.BF16_V2 R71, -RZ.H0_H0, RZ.H0_H0, -R34.H0_H0 ;  /* 0x200000ffff479231 */ /* 0x000fc40000340922 */
[----:B------:R-:W-:Y:S02]  /*10080*/  IMAD.MOV.U32 R77, RZ, RZ, R73 ;  /* 0x000000ffff4d7224 */ /* 0x000fe400078e0049 */
[----:B------:R-:W-:Y:S01]  /*10090*/  @!P4 HFMA2.BF16_V2 R70, -RZ.H0_H0, RZ.H0_H0, -R27.H0_H0 ;  /* 0x200000ffff46c231 */ /* 0x000fe2000034091b */
[----:B------:R-:W-:Y:S02]  /*100a0*/  PRMT R48, R34, 0x5410, R27 ;  /* 0x0000541022307816 */ /* 0x000fe4000000001b */
[----:B------:R-:W-:Y:S02]  /*100b0*/  @!P1 PRMT R34, R71, 0x5410, RZ ;  /* 0x0000541047229816 */ /* 0x000fe400000000ff */
[----:B------:R-:W-:Y:S01]  /*100c0*/  @!P4 PRMT R27, R70, 0x5410, RZ ;  /* 0x00005410461bc816 */ /* 0x000fe200000000ff */
[----:B------:R-:W-:Y:S02]  /*100d0*/  IMAD.MOV.U32 R17, RZ, RZ, R93 ;  /* 0x000000ffff117224 */ /* 0x000fe400078e005d */
[----:B------:R-:W-:Y:S01]  /*100e0*/  IMAD.MOV.U32 R93, RZ, RZ, R212 ;  /* 0x000000ffff5d7224 */ /* 0x000fe200078e00d4 */
[----:B----4-:R-:W1:Y:S01]  /*100f0*/  LDSM.16.MT88.4 R12, [R202+0xa000] ;  /* 0x00a00000ca0c783b */ /* 0x010e620000004200 */
[----:B------:R-:W-:-:S02]  /*10100*/  IMAD.MOV.U32 R94, RZ, RZ, R210 ;  /* 0x000000ffff5e7224 */ /* 0x000fc400078e00d2 */
[----:B------:R-:W-:Y:S01]  /*10110*/  IMAD.MOV.U32 R95, RZ, RZ, R100 ;  /* 0x000000ffff5f7224 */ /* 0x000fe200078e0064 */
[----:B------:R2:W5:Y:S01]  /*10120*/  LDL.LU R212, [R1+0x11c] ;  /* 0x00011c0001d47983 */ /* 0x0005620000300800 */
[-C--:B-1----:R-:W-:Y:S06]  /*10130*/  HMMA.16816.F32.BF16 R44, R8, R12.reuse, R56 ;  /* 0x0000000c082c723c */ /* 0x082fec0000041838 */
[----:B------:R-:W-:Y:S06]  /*10140*/  HMMA.16816.F32.BF16 R52, R4, R12, R148 ;  /* 0x0000000c0434723c */ /* 0x000fec0000041894 */
[-C--:B------:R-:W-:Y:S01]  /*10150*/  HMMA.16816.F32.BF16 R60, R8, R14.reuse, R80 ;  /* 0x0000000e083c723c */ /* 0x080fe20000041850 */
[----:B------:R-:W-:Y:S01]  /*10160*/  IMAD.MOV.U32 R16, RZ, RZ, R65 ;  /* 0x000000ffff107224 */ /* 0x000fe200078e0041 */
[----:B------:R-:W-:Y:S04]  /*10170*/  LDSM.16.MT88.4 R148, [R197+0xa800] ;  /* 0x00a80000c594783b */ /* 0x000fe80000004200 */
[----:B------:R-:W-:Y:S01]  /*10180*/  HMMA.16816.F32.BF16 R56, R4, R14, R192 ;  /* 0x0000000e0438723c */ /* 0x000fe200000418c0 */
[----:B---3--:R-:W1:Y:S01]  /*10190*/  LDSM.16.MT88.4 R12, [R201+0xa000] ;  /* 0x00a00000c90c783b */ /* 0x008e620000004200 */
[----:B------:R-:W-:-:S02]  /*101a0*/  IMAD.MOV.U32 R141, RZ, RZ, R101 ;  /* 0x000000ffff8d7224 */ /* 0x000fc400078e0065 */
[----:B------:R-:W-:Y:S01]  /*101b0*/  IMAD.MOV.U32 R100, RZ, RZ, R209 ;  /* 0x000000ffff647224 */ /* 0x000fe200078e00d1 */
[----:B------:R2:W5:Y:S01]  /*101c0*/  LDL.LU R210, [R1+0x118] ;  /* 0x0001180001d27983 */ /* 0x0005620000300800 */
[-C--:B-1----:R-:W-:Y:S06]  /*101d0*/  HMMA.16816.F32.BF16 R68, R8, R12.reuse, R76 ;  /* 0x0000000c0844723c */ /* 0x082fec000004184c */
[----:B------:R-:W-:Y:S06]  /*101e0*/  HMMA.16816.F32.BF16 R72, R4, R12, R216 ;  /* 0x0000000c0448723c */ /* 0x000fec00000418d8 */
[-C--:B------:R-:W-:Y:S01]  /*101f0*/  HMMA.16816.F32.BF16 R80, R8, R14.reuse, R84 ;  /* 0x0000000e0850723c */ /* 0x080fe20000041854 */
[----:B------:R-:W-:Y:S01]  /*10200*/  IMAD.MOV.U32 R101, RZ, RZ, R208 ;  /* 0x000000ffff657224 */ /* 0x000fe200078e00d0 */
[----:B------:R2:W5:Y:S04]  /*10210*/  LDL.LU R209, [R1+0x114] ;  /* 0x0001140001d17983 */ /* 0x0005680000300800 */
[----:B------:R-:W-:Y:S01]  /*10220*/  HMMA.16816.F32.BF16 R76, R4, R14, R224 ;  /* 0x0000000e044c723c */ /* 0x000fe200000418e0 */
[----:B------:R-:W1:Y:S01]  /*10230*/  LDSM.16.MT88.4 R12, [R197+0xb000] ;  /* 0x00b00000c50c783b */ /* 0x000e620000004200 */
[----:B------:R-:W-:-:S02]  /*10240*/  IMAD.MOV.U32 R102, RZ, RZ, R207 ;  /* 0x000000ffff667224 */ /* 0x000fc400078e00cf */
[----:B------:R-:W-:Y:S02]  /*10250*/  IMAD.MOV.U32 R103, RZ, RZ, R206 ;  /* 0x000000ffff677224 */ /* 0x000fe400078e00ce */
[----:B------:R-:W-:Y:S02]  /*10260*/  IMAD.MOV.U32 R116, RZ, RZ, R205 ;  /* 0x000000ffff747224 */ /* 0x000fe400078e00cd */
[----:B------:R-:W-:Y:S02]  /*10270*/  IMAD.MOV.U32 R117, RZ, RZ, R204 ;  /* 0x000000ffff757224 */ /* 0x000fe400078e00cc */
[----:B------:R-:W-:Y:S02]  /*10280*/  IMAD.MOV.U32 R118, RZ, RZ, R203 ;  /* 0x000000ffff767224 */ /* 0x000fe400078e00cb */
[----:B------:R-:W-:Y:S02]  /*10290*/  IMAD.MOV.U32 R119, RZ, RZ, R96 ;  /* 0x000000ffff777224 */ /* 0x000fe400078e0060 */
[----:B------:R-:W-:-:S04]  /*102a0*/  IMAD.WIDE.U32 R2, R22, -0x2daee0ad, RZ ;  /* 0xd2511f5316027825 */ /* 0x000fc800078e00ff */
[----:B------:R-:W-:Y:S02]  /*102b0*/  IMAD.MOV.U32 R140, RZ, RZ, R220 ;  /* 0x000000ffff8c7224 */ /* 0x000fe400078e00dc */
[----:B------:R-:W-:Y:S02]  /*102c0*/  IMAD.MOV.U32 R97, RZ, RZ, R196 ;  /* 0x000000ffff617224 */ /* 0x000fe400078e00c4 */
[----:B------:R-:W-:Y:S01]  /*102d0*/  IMAD.MOV.U32 R26, RZ, RZ, R64 ;  /* 0x000000ffff1a7224 */ /* 0x000fe200078e0040 */
[----:B------:R-:W-:Y:S01]  /*102e0*/  HMMA.16816.F32.BF16 R152, R128, R148, R152 ;  /* 0x000000948098723c */ /* 0x000fe20000041898 */
[----:B------:R-:W-:Y:S04]  /*102f0*/  STG.E.U16 desc[UR24][R20.64+-0x6e], R191 ;  /* 0xffff92bf14007986 */ /* 0x000fe8000c101518 */
[----:B------:R2:W5:Y:S01]  /*10300*/  LDL.LU R208, [R1+0x110] ;  /* 0x0001100001d07983 */ /* 0x0005620000300800 */
[-C--:B-1----:R-:W-:Y:S06]  /*10310*/  HMMA.16816.F32.BF16 R216, R8, R12.reuse, R92 ;  /* 0x0000000c08d8723c */ /* 0x082fec000004185c */
[----:B------:R-:W-:Y:S06]  /*10320*/  HMMA.16816.F32.BF16 R84, R4, R12, R228 ;  /* 0x0000000c0454723c */ /* 0x000fec00000418e4 */
[----:B------:R-:W-:Y:S01]  /*10330*/  HMMA.16816.F32.BF16 R192, R8, R14, R16 ;  /* 0x0000000e08c0723c */ /* 0x000fe20000041810 */
[----:B------:R-:W-:Y:S01]  /*10340*/  LDSM.16.MT88.4 R16, [R202+0xb000] ;  /* 0x00b00000ca10783b */ /* 0x000fe20000004200 */
[----:B------:R-:W-:-:S02]  /*10350*/  IMAD.MOV.U32 R220, RZ, RZ, R200 ;  /* 0x000000ffffdc7224 */ /* 0x000fc400078e00c8 */
[----:B------:R-:W-:Y:S01]  /*10360*/  IMAD.MOV.U32 R96, RZ, RZ, R198 ;  /* 0x000000ffff607224 */ /* 0x000fe200078e00c6 */
[----:B------:R-:W-:Y:S01]  /*10370*/  LDSM.16.MT88.4 R64, [R201+0xa800] ;  /* 0x00a80000c940783b */ /* 0x000fe20000004200 */
[----:B------:R-:W-:Y:S03]  /*10380*/  HMMA.16816.F32.BF16 R92, R4, R14, R232 ;  /* 0x0000000e045c723c */ /* 0x000fe600000418e8 */
[----:B------:R-:W1:Y:S04]  /*10390*/  LDSM.16.MT88.4 R12, [R199+0xb000] ;  /* 0x00b00000c70c783b */ /* 0x000e680000004200 */
[----:B------:R-:W-:Y:S04]  /*103a0*/  STG.E.U16 desc[UR24][R32.64+-0x70], R189 ;  /* 0xffff90bd20007986 */ /* 0x000fe8000c101518 */
[----:B------:R-:W-:Y:S04]  /*103b0*/  STG.E.U16 desc[UR24][R32.64+-0x6e], R190 ;  /* 0xffff92be20007986 */ /* 0x000fe8000c101518 */
[----:B------:R2:W5:Y:S01]  /*103c0*/  LDL.LU R207, [R1+0x10c] ;  /* 0x00010c0001cf7983 */ /* 0x0005620000300800 */
[-C--:B-1----:R-:W-:Y:S06]  /*103d0*/  HMMA.16816.F32.BF16 R228, R8, R12.reuse, R100 ;  /* 0x0000000c08e4723c */ /* 0x082fec0000041864 */
[----:B------:R-:W-:Y:S06]  /*103e0*/  HMMA.16816.F32.BF16 R88, R4, R12, R88 ;  /* 0x0000000c0458723c */ /* 0x000fec0000041858 */
[----:B------:R-:W-:Y:S06]  /*103f0*/  HMMA.16816.F32.BF16 R224, R8, R14, R116 ;  /* 0x0000000e08e0723c */ /* 0x000fec0000041874 */
[C---:B------:R-:W-:Y:S06]  /*10400*/  HMMA.16816.F32.BF16 R104, R4.reuse, R16, R104 ;  /* 0x000000100468723c */ /* 0x040fec0000041868 */
[----:B------:R-:W-:Y:S06]  /*10410*/  HMMA.16816.F32.BF16 R108, R4, R18, R108 ;  /* 0x00000012046c723c */ /* 0x000fec000004186c */
[----:B------:R-:W-:Y:S01]  /*10420*/  HMMA.16816.F32.BF16 R220, R8, R16, R220 ;  /* 0x0000001008dc723c */ /* 0x000fe200000418dc */
[----:B------:R-:W-:Y:S04]  /*10430*/  STG.E.U16 desc[UR24][R30.64+-0x70], R180 ;  /* 0xffff90b41e007986 */ /* 0x000fe8000c101518 */
[----:B------:R-:W-:Y:S01]  /*10440*/  STG.E.U16 desc[UR24][R30.64+-0x6e], R179 ;  /* 0xffff92b31e007986 */ /* 0x000fe2000c101518 */
[----:B------:R-:W-:Y:S03]  /*10450*/  HMMA.16816.F32.BF16 R100, R4, R14, R248 ;  /* 0x0000000e0464723c */ /* 0x000fe600000418f8 */
[----:B------:R-:W1:Y:S03]  /*10460*/  LDSM.16.MT88.4 R12, [R201+0xb000] ;  /* 0x00b00000c90c783b */ /* 0x000e660000004200 */
[----:B------:R-:W-:Y:S01]  /*10470*/  HMMA.16816.F32.BF16 R16, R8, R18, R96 ;  /* 0x000000120810723c */ /* 0x000fe20000041860 */
[----:B------:R-:W-:Y:S04]  /*10480*/  LDSM.16.MT88.4 R96, [R199+0xb800] ;  /* 0x00b80000c760783b */ /* 0x000fe80000004200 */
[----:B------:R2:W5:Y:S04]  /*10490*/  LDL.LU R206, [R1+0x108] ;  /* 0x0001080001ce7983 */ /* 0x0005680000300800 */
[----:B------:R-:W-:Y:S04]  /*104a0*/  STG.E.U16 desc[UR24][R28.64+-0x70], R178 ;  /* 0xffff90b21c007986 */ /* 0x000fe8000c101518 */
[----:B------:R-:W-:Y:S04]  /*104b0*/  STG.E.U16 desc[UR24][R28.64+-0x6e], R177 ;  /* 0xffff92b11c007986 */ /* 0x000fe8000c101518 */
[----:B------:R2:W5:Y:S01]  /*104c0*/  LDL.LU R205, [R1+0x104] ;  /* 0x0001040001cd7983 */ /* 0x0005620000300800 */
[C---:B-1----:R-:W-:Y:S06]  /*104d0*/  HMMA.16816.F32.BF16 R120, R4.reuse, R12, R120 ;  /* 0x0000000c0478723c */ /* 0x042fec0000041878 */
[----:B------:R-:W-:Y:S06]  /*104e0*/  HMMA.16816.F32.BF16 R116, R4, R14, R124 ;  /* 0x0000000e0474723c */ /* 0x000fec000004187c */
[----:B------:R-:W-:Y:S01]  /*104f0*/  HMMA.16816.F32.BF16 R232, R8, R12, R140 ;  /* 0x0000000c08e8723c */ /* 0x000fe2000004188c */
[----:B------:R-:W-:Y:S01]  /*10500*/  LOP3.LUT R4, R3, UR26, R24, 0x96, !PT ;  /* 0x0000001a03047c12 */ /* 0x000fe2000f8e9618 */
[----:B------:R-:W1:Y:S01]  /*10510*/  LDSM.16.MT88.4 R140, [R199+0xa800] ;  /* 0x00a80000c78c783b */ /* 0x000e620000004200 */
        /* <DEDUP_REMOVED lines=10> */
[----:B------:R-:W3:Y:S01]  /*105c0*/  LDSM.16.MT88.4 R112, [R202+0xb800] ;  /* 0x00b80000ca70783b */ /* 0x000ee20000004200 */
[----:B------:R-:W-:-:S02]  /*105d0*/  PRMT R7, R7, 0x5410, R3 ;  /* 0x0000541007077816 */ /* 0x000fc40000000003 */
[----:B------:R-:W-:Y:S01]  /*105e0*/  SHF.R.U32.HI R3, RZ, 0x10, R4 ;  /* 0x00000010ff037819 */ /* 0x000fe20000011604 */
[----:B------:R2:W5:Y:S01]  /*105f0*/  LDL.LU R204, [R1+0x100] ;  /* 0x0001000001cc7983 */ /* 0x0005620000300800 */
[----:B------:R-:W-:Y:S02]  /*10600*/  PRMT R8, R2, 0x5410, R5 ;  /* 0x0000541002087816 */ /* 0x000fe40000000005 */
[C---:B------:R-:W-:Y:S01]  /*10610*/  LOP3.LUT R2, R4.reuse, 0xffff, RZ, 0xc0, !PT ;  /* 0x0000ffff04027812 */ /* 0x040fe200078ec0ff */
[----:B-1----:R-:W-:Y:S01]  /*10620*/  HMMA.16816.F32.BF16 R144, R128, R140, R144 ;  /* 0x0000008c8090723c */ /* 0x002fe20000041890 */
[----:B------:R-:W-:Y:S01]  /*10630*/  LOP3.LUT R5, R4, 0xff, RZ, 0xc0, !PT ;  /* 0x000000ff04057812 */ /* 0x000fe200078ec0ff */
[----:B------:R-:W-:Y:S01]  /*10640*/  STG.E.U16 desc[UR24][R32.64+-0x60], R186 ;  /* 0xffffa0ba20007986 */ /* 0x000fe2000c101518 */
[----:B------:R-:W-:Y:S02]  /*10650*/  SHF.R.U32.HI R4, RZ, 0x8, R2 ;  /* 0x00000008ff047819 */ /* 0x000fe40000011602 */
[----:B------:R-:W-:Y:S01]  /*10660*/  LOP3.LUT R3, R3, 0xff, RZ, 0xc0, !PT ;  /* 0x000000ff03037812 */ /* 0x000fe200078ec0ff */
[----:B------:R-:W-:Y:S01]  /*10670*/  STG.E.U16 desc[UR24][R32.64+-0x5e], R185 ;  /* 0xffffa2b920007986 */ /* 0x000fe2000c101518 */
[----:B------:R-:W-:-:S02]  /*10680*/  HSET2.LE.AND R2, R7, R0, PT ;  /* 0x0000000007027233 */ /* 0x000fc40003803000 */
[----:B------:R-:W-:Y:S01]  /*10690*/  PRMT R5, R5, 0x5410, R4 ;  /* 0x0000541005057816 */ /* 0x000fe20000000004 */
[----:B------:R2:W5:Y:S01]  /*106a0*/  LDL.LU R203, [R1+0xfc] ;  /* 0x0000fc0001cb7983 */ /* 0x0005620000300800 */
[----:B------:R-:W-:Y:S02]  /*106b0*/  PRMT R4, R3, 0x5410, R6 ;  /* 0x0000541003047816 */ /* 0x000fe40000000006 */
[----:B------:R-:W-:Y:S01]  /*106c0*/  LOP3.LUT R126, R2, R50, RZ, 0xc0, !PT ;  /* 0x00000032027e7212 */ /* 0x000fe200078ec0ff */
[----:B------:R-:W-:Y:S01]  /*106d0*/  STG.E.U16 desc[UR24][R30.64+-0x60], R176 ;  /* 0xffffa0b01e007986 */ /* 0x000fe2000c101518 */
[--C-:B------:R-:W-:Y:S02]  /*106e0*/  HSET2.LE.AND R2, R8, R0.reuse, PT ;  /* 0x0000000008027233 */ /* 0x100fe40003803000 */
[--C-:B------:R-:W-:Y:S01]  /*106f0*/  HSET2.LE.AND R3, R5, R0.reuse, PT ;  /* 0x0000000005037233 */ /* 0x100fe20003803000 */
[----:B------:R-:W-:Y:S01]  /*10700*/  STG.E.U16 desc[UR24][R30.64+-0x5e], R175 ;  /* 0xffffa2af1e007986 */ /* 0x000fe2000c101518 */
[----:B------:R-:W-:-:S02]  /*10710*/  HSET2.LE.AND R4, R4, R0, PT ;  /* 0x0000000004047233 */ /* 0x000fc40003803000 */
[----:B------:R-:W-:Y:S01]  /*10720*/  LOP3.LUT R127, R2, R49, RZ, 0xc0, !PT ;  /* 0x00000031027f7212 */ /* 0x000fe200078ec0ff */
[----:B------:R2:W5:Y:S01]  /*10730*/  LDL.LU R200, [R1+0xf8] ;  /* 0x0000f80001c87983 */ /* 0x0005620000300800 */
[----:B------:R-:W-:Y:S02]  /*10740*/  LOP3.LUT R124, R3, R51, RZ, 0xc0, !PT ;  /* 0x00000033037c7212 */ /* 0x000fe400078ec0ff */
[----:B------:R-:W-:Y:S01]  /*10750*/  LOP3.LUT R125, R4, R48, RZ, 0xc0, !PT ;  /* 0x00000030047d7212 */ /* 0x000fe200078ec0ff */
[----:B------:R-:W-:Y:S01]  /*10760*/  FADD.FTZ R2, R236, R252 ;  /* 0x000000fcec027221 */ /* 0x000fe20000010000 */
[----:B------:R-:W-:Y:S04]  /*10770*/  LDSM.16.MT88.4 R48, [R202+0xa800] ;  /* 0x00a80000ca30783b */ /* 0x000fe80000004200 */
[----:B------:R-:W1:Y:S01]  /*10780*/  LDSM.16.MT88.4 R4, [R201+0xb800] ;  /* 0x00b80000c904783b */ /* 0x000e620000004200 */
[C---:B------:R-:W-:Y:S03]  /*10790*/  HMMA.16816.F32.BF16 R168, R124.reuse, R148, R168 ;  /* 0x000000947ca8723c */ /* 0x040fe600000418a8 */
[----:B------:R-:W-:Y:S03]  /*107a0*/  STG.E.U16 desc[UR24][R28.64+-0x60], R34 ;  /* 0xffffa0221c007986 */ /* 0x000fe6000c101518 */
[-C--:B------:R-:W-:Y:S01]  /*107b0*/  HMMA.16816.F32.BF16 R164, R124, R150.reuse, R164 ;  /* 0x000000967ca4723c */ /* 0x080fe200000418a4 */
[----:B------:R-:W-:Y:S04]  /*107c0*/  STG.E.U16 desc[UR24][R28.64+-0x5e], R27 ;  /* 0xffffa21b1c007986 */ /* 0x000fe8000c101518 */
[----:B------:R2:W5:Y:S01]  /*107d0*/  LDL.LU R198, [R1+0xf4] ;  /* 0x0000f40001c67983 */ /* 0x0005620000300800 */
[----:B------:R-:W-:Y:S06]  /*107e0*/  HMMA.16816.F32.BF16 R148, R128, R150, R36 ;  /* 0x000000968094723c */ /* 0x000fec0000041824 */
[C---:B------:R-:W-:Y:S06]  /*107f0*/  HMMA.16816.F32.BF16 R160, R124.reuse, R140, R160 ;  /* 0x0000008c7ca0723c */ /* 0x040fec00000418a0 */
[----:B------:R-:W-:Y:S01]  /*10800*/  HMMA.16816.F32.BF16 R156, R124, R142, R156 ;  /* 0x0000008e7c9c723c */ /* 0x000fe2000004189c */
[----:B------:R-:W-:-:S05]  /*10810*/  FADD.FTZ R2, R215, R2 ;  /* 0x00000002d7027221 */ /* 0x000fca0000010000 */
[C---:B------:R-:W-:Y:S06]  /*10820*/  HMMA.16816.F32.BF16 R88, R124.reuse, R96, R88 ;  /* 0x000000607c58723c */ /* 0x040fec0000041858 */
[C---:B---3--:R-:W-:Y:S06]  /*10830*/  HMMA.16816.F32.BF16 R104, R124.reuse, R112, R104 ;  /* 0x000000707c68723c */ /* 0x048fec0000041868 */
[C---:B------:R-:W-:Y:S06]  /*10840*/  HMMA.16816.F32.BF16 R108, R124.reuse, R114, R108 ;  /* 0x000000727c6c723c */ /* 0x040fec000004186c */
[----:B-1----:R-:W-:Y:S01]  /*10850*/  HMMA.16816.F32.BF16 R120, R124, R4, R120 ;  /* 0x000000047c78723c */ /* 0x002fe20000041878 */
[----:B------:R-:W-:Y:S04]  /*10860*/  STG.E.U16 desc[UR24][R20.64+-0x50], R184 ;  /* 0xffffb0b814007986 */ /* 0x000fe8000c101518 */
[----:B------:R-:W-:Y:S01]  /*10870*/  STG.E.U16 desc[UR24][R20.64+-0x4e], R183 ;  /* 0xffffb2b714007986 */ /* 0x000fe2000c101518 */
[C---:B------:R-:W-:Y:S03]  /*10880*/  HMMA.16816.F32.BF16 R140, R128.reuse, R142, R40 ;  /* 0x0000008e808c723c */ /* 0x040fe60000041828 */
[----:B------:R2:W5:Y:S03]  /*10890*/  LDL.LU R196, [R1+0xf0] ;  /* 0x0000f00001c47983 */ /* 0x0005660000300800 */
        /* <DEDUP_REMOVED lines=8> */
[----:B------:R-:W1:Y:S04]  /*10920*/  LDSM.16.MT88.4 R80, [R197+0xb800] ;  /* 0x00b80000c550783b */ /* 0x000e680000004200 */
[----:B------:R2:W-:Y:S04]  /*10930*/  STG.E.U16 desc[UR24][R32.64+-0x50], R182 ;  /* 0xffffb0b620007986 */ /* 0x0005e8000c101518 */
[----:B------:R2:W-:Y:S04]  /*10940*/  STG.E.U16 desc[UR24][R32.64+-0x4e], R181 ;  /* 0xffffb2b520007986 */ /* 0x0005e8000c101518 */
[----:B------:R2:W-:Y:S04]  /*10950*/  STG.E.U16 desc[UR24][R30.64+-0x50], R174 ;  /* 0xffffb0ae1e007986 */ /* 0x0005e8000c101518 */
[----:B------:R2:W-:Y:S04]  /*10960*/  STG.E.U16 desc[UR24][R30.64+-0x4e], R137 ;  /* 0xffffb2891e007986 */ /* 0x0005e8000c101518 */
[----:B------:R2:W-:Y:S04]  /*10970*/  STG.E.U16 desc[UR24][R28.64+-0x50], R136 ;  /* 0xffffb0881c007986 */ /* 0x0005e8000c101518 */
[----:B------:R2:W-:Y:S01]  /*10980*/  STG.E.U16 desc[UR24][R28.64+-0x4e], R35 ;  /* 0xffffb2231c007986 */ /* 0x0005e2000c101518 */
[C---:B-1----:R-:W-:Y:S06]  /*10990*/  HMMA.16816.F32.BF16 R76, R124.reuse, R82, R92 ;  /* 0x000000527c4c723c */ /* 0x042fec000004185c */
[C---:B------:R-:W-:Y:S06]  /*109a0*/  HMMA.16816.F32.BF16 R72, R124.reuse, R80, R84 ;  /* 0x000000507c48723c */ /* 0x040fec0000041854 */
[C---:B------:R-:W-:Y:S06]  /*109b0*/  HMMA.16816.F32.BF16 R92, R124.reuse, R98, R100 ;  /* 0x000000627c5c723c */ /* 0x040fec0000041864 */
[----:B------:R-:W-:Y:S06]  /*109c0*/  HMMA.16816.F32.BF16 R124, R124, R6, R116 ;  /* 0x000000067c7c723c */ /* 0x000fec0000041874 */
[----:B------:R-:W-:Y:S07]  /*109d0*/  HMMA.16816.F32.BF16 R116, R128, R4, R232 ;  /* 0x000000048074723c */ /* 0x000fee00000418e8 */
[----:B------:R-:W-:Y:S01]  /*109e0*/  FADD.FTZ R233, R241, R26 ;  /* 0x0000001af1e97221 */ /* 0x000fe20000010000 */
[----:B------:R-:W-:-:S03]  /*109f0*/  IADD3 R4, P1, R20, -0xc0, RZ ;  /* 0xffffff4014047810 */ /* 0x000fc60007f3e0ff */
[----:B------:R-:W-:Y:S01]  /*10a00*/  FADD.FTZ R233, R240, R233 ;  /* 0x000000e9f0e97221 */ /* 0x000fe20000010000 */
[----:B------:R-:W-:Y:S01]  /*10a10*/  FADD.FTZ R240, R237, R2 ;  /* 0x00000002edf07221 */ /* 0x000fe20000010000 */
[----:B------:R-:W-:Y:S01]  /*10a20*/  IADD3.X R2, R21, -0x1, RZ, P1, !PT ;  /* 0xffffffff15027810 */ /* 0x000fe20000ffe4ff */
[----:B------:R2:W-:Y:S04]  /*10a30*/  STL [R1+0x7c], R4 ;  /* 0x00007c0401007387 */ /* 0x0005e80000100800 */
[----:B------:R2:W-:Y:S01]  /*10a40*/  STL [R1+0x78], R2 ;  /* 0x0000780201007387 */ /* 0x0005e20000100800 */
[----:B------:R-:W-:Y:S01]  /*10a50*/  FADD.FTZ R3, R211, R242 ;  /* 0x000000f2d3037221 */ /* 0x000fe20000010000 */
[----:B------:R-:W-:Y:S01]  /*10a60*/  HMMA.16816.F32.BF16 R68, R128, R80, R216 ;  /* 0x000000508044723c */ /* 0x000fe200000418d8 */
[----:B------:R-:W-:-:S02]  /*10a70*/  FADD.FTZ R236, R238, R243 ;  /* 0x000000f3eeec7221 */ /* 0x000fc40000010000 */
[----:B------:R-:W-:-:S03]  /*10a80*/  FADD.FTZ R3, R213, R3 ;  /* 0x00000003d5037221 */ /* 0x000fc60000010000 */
[----:B------:R-:W-:Y:S01]  /*10a90*/  HMMA.16816.F32.BF16 R84, R128, R96, R228 ;  /* 0x000000608054723c */ /* 0x000fe200000418e4 */
[----:B------:R-:W-:-:S05]  /*10aa0*/  FADD.FTZ R236, R239, R236 ;  /* 0x000000ecefec7221 */ /* 0x000fca0000010000 */
[----:B------:R-:W-:Y:S01]  /*10ab0*/  HMMA.16816.F32.BF16 R100, R128, R112, R220 ;  /* 0x000000708064723c */ /* 0x000fe200000418dc */
[----:B------:R-:W-:-:S05]  /*10ac0*/  FADD.FTZ R241, R214, R3 ;  /* 0x00000003d6f17221 */ /* 0x000fca0000010000 */
[C---:B------:R-:W-:Y:S06]  /*10ad0*/  HMMA.16816.F32.BF16 R80, R128.reuse, R82, R192 ;  /* 0x000000528050723c */ /* 0x040fec00000418c0 */
[C---:B------:R-:W-:Y:S06]  /*10ae0*/  HMMA.16816.F32.BF16 R96, R128.reuse, R98, R224 ;  /* 0x000000628060723c */ /* 0x040fec00000418e0 */
[C---:B------:R-:W-:Y:S06]  /*10af0*/  HMMA.16816.F32.BF16 R112, R128.reuse, R114, R16 ;  /* 0x000000728070723c */ /* 0x040fec0000041810 */
[----:B------:R-:W-:Y:S01]  /*10b00*/  HMMA.16816.F32.BF16 R128, R128, R6, R12 ;  /* 0x000000068080723c */ /* 0x000fe2000004180c */
[----:B------:R-:W-:-:S08]  /*10b10*/  NOP ;  /* 0x0000000000007918 */ /* 0x000fd00000000000 */
[----:B--2---:R-:W-:-:S15]  /*10b20*/  @!P0 BRA `(.L_x_1371) ;  /* 0x000000a000f08947 */ /* 0x004fde0003800000 */
        /* <DEDUP_REMOVED lines=201> */
.L_x_1380:
[----:B------:R-:W-:Y:S05]  /*117c0*/  BSYNC B0 ;  /* 0x0000000000007941 */ /* 0x000fea0003800000 */
.L_x_1379:
[----:B------:R-:W0:Y:S02]  /*117d0*/  LDGDEPBAR ;  /* 0x00000000000079af */ /* 0x000e240000000000 */
.L_x_1378:
[----:B-1----:R-:W3:Y:S04]  /*117e0*/  LDL.64 R6, [R1+0x30] ;  /* 0x0000300001067983 */ /* 0x002ee80000100a00 */
[----:B------:R-:W4:Y:S01]  /*117f0*/  LDL.64 R4, [R1+0x38] ;  /* 0x0000380001047983 */ /* 0x000f220000100a00 */
[----:B--2---:R-:W-:Y:S01]  /*11800*/  IMAD.U32 R2, RZ, RZ, UR42 ;  /* 0x0000002aff027e24 */ /* 0x004fe2000f8e00ff */
[----:B------:R-:W1:Y:S02]  /*11810*/  S2R R3, SR_TID.X ;  /* 0x0000000000037919 */ /* 0x000e640000002100 */
        /* <DEDUP_REMOVED lines=39> */
[----:B------:R-:W-:Y:S01]  /*11a90*/  ISETP.GE.AND P4, PT, R4, R138, PT ;  /* 0x0000008a0400720c */ /* 0x000fe20003f86270 */
[----:B------:R-:W-:Y:S01]  /*11aa0*/  IMAD.MOV.U32 R234, RZ, RZ, R226 ;  /* 0x000000ffffea7224 */ /* 0x000fe200078e00e2 */
[----:B------:R-:W-:Y:S01]  /*11ab0*/  FSEL R17, R180, -INF , !P5 ;  /* 0xff800000b4117808 */ /* 0x000fe20006800000 */
[----:B------:R-:W-:Y:S01]  /*11ac0*/  IMAD.MOV.U32 R235, RZ, RZ, R227 ;  /* 0x000000ffffeb7224 */ /* 0x000fe200078e00e3 */
[----:B------:R-:W-:Y:S01]  /*11ad0*/  FMNMX.FTZ R3, R18, R3, !PT ;  /* 0x0000000312037209 */ /* 0x000fe20007810000 */
[----:B------:R-:W-:Y:S01]  /*11ae0*/  IMAD.MOV.U32 R228, RZ, RZ, R224 ;  /* 0x000000ffffe47224 */ /* 0x000fe200078e00e0 */
[----:B------:R-:W-:Y:S01]  /*11af0*/  FSEL R16, R181, -INF , !P4 ;  /* 0xff800000b5107808 */ /* 0x000fe20006000000 */
[----:B------:R-:W-:Y:S01]  /*11b00*/  IMAD.MOV.U32 R229, RZ, RZ, R225 ;  /* 0x000000ffffe57224 */ /* 0x000fe200078e00e1 */
[----:B------:R-:W-:-:S02]  /*11b10*/  FMNMX.FTZ R3, R17, R3, !PT ;  /* 0x0000000311037209 */ /* 0x000fc40007810000 */
[-C--:B------:R-:W-:Y:S02]  /*11b20*/  ISETP.GE.AND P5, PT, R9, R138.reuse, PT ;  /* 0x0000008a0900720c */ /* 0x080fe40003fa6270 */
[----:B------:R-:W-:Y:S02]  /*11b30*/  FMNMX.FTZ R3, R16, R3, !PT ;  /* 0x0000000310037209 */ /* 0x000fe40007810000 */
[-C--:B------:R-:W-:Y:S02]  /*11b40*/  ISETP.GE.AND P4, PT, R8, R138.reuse, PT ;  /* 0x0000008a0800720c */ /* 0x080fe40003f86270 */
[----:B------:R-:W-:Y:S02]  /*11b50*/  FSEL R14, R177, -INF , !P5 ;  /* 0xff800000b10e7808 */ /* 0x000fe40006800000 */
[----:B------:R-:W-:Y:S02]  /*11b60*/  FMNMX.FTZ R3, R15, R3, !PT ;  /* 0x000000030f037209 */ /* 0x000fe40007810000 */
[----:B------:R-:W-:-:S02]  /*11b70*/  ISETP.GE.AND P1, PT, R7, R138, PT ;  /* 0x0000008a0700720c */ /* 0x000fc40003f26270 */
[----:B------:R-:W-:Y:S02]  /*11b80*/  FSEL R13, R24, -INF , !P4 ;  /* 0xff800000180d7808 */ /* 0x000fe40006000000 */
[----:B------:R-:W-:Y:S02]  /*11b90*/  FMNMX.FTZ R3, R14, R3, !PT ;  /* 0x000000030e037209 */ /* 0x000fe40007810000 */
[----:B------:R-:W-:Y:S02]  /*11ba0*/  FSEL R12, R25, -INF , !P1 ;  /* 0xff800000190c7808 */ /* 0x000fe40004800000 */
[----:B------:R-:W-:Y:S02]  /*11bb0*/  FMNMX.FTZ R3, R13, R3, !PT ;  /* 0x000000030d037209 */ /* 0x000fe40007810000 */
[----:B------:R-:W-:Y:S02]  /*11bc0*/  ISETP.GE.AND P6, PT, R2, R139, PT ;  /* 0x0000008b0200720c */ /* 0x000fe40003fc6270 */
[----:B------:R-:W-:-:S02]  /*11bd0*/  FMNMX.FTZ R3, R12, R3, !PT ;  /* 0x000000030c037209 */ /* 0x000fc40007810000 */
[----:B------:R-:W-:Y:S02]  /*11be0*/  ISETP.GE.AND P5, PT, R2, R173, PT ;  /* 0x000000ad0200720c */ /* 0x000fe40003fa6270 */
[-C--:B------:R-:W-:Y:S01]  /*11bf0*/  ISETP.GE.AND P4, PT, R6, R139.reuse, PT ;  /* 0x0000008b0600720c */ /* 0x080fe20003f86270 */
[----:B------:R-:W1:Y:S03]  /*11c00*/  SHFL.BFLY PT, R19, R3, 0x2, 0x1f ;  /* 0x0c401f0003137f89 */ /* 0x000e6600000e0000 */
[----:B------:R-:W-:Y:S02]  /*11c10*/  FSEL R137, R187, -INF , !P4 ;  /* 0xff800000bb897808 */ /* 0x000fe40006000000 */
[----:B------:R-:W-:Y:S02]  /*11c20*/  ISETP.GE.AND P4, PT, R4, R139, PT ;  /* 0x0000008b0400720c */ /* 0x000fe40003f86270 */
[----:B-1----:R-:W-:-:S05]  /*11c30*/  FMNMX.FTZ R3, R3, R19, !PT ;  /* 0x0000001303037209 */ /* 0x002fca0007810000 */
[----:B------:R-:W1:Y:S02]  /*11c40*/  SHFL.BFLY PT, R19, R3, 0x1, 0x1f ;  /* 0x0c201f0003137f89 */ /* 0x000e6400000e0000 */
[----:B-1----:R-:W-:Y:S02]  /*11c50*/  FMNMX.FTZ R239, R3, R19, !PT ;  /* 0x0000001303ef7209 */ /* 0x002fe40007810000 */
[----:B------:R-:W-:Y:S02]  /*11c60*/  FSEL R19, R186, -INF , !P6 ;  /* 0xff800000ba137808 */ /* 0x000fe40007000000 */
[----:B------:R-:W-:Y:S01]  /*11c70*/  FSETP.NEU.FTZ.AND P1, PT, R239, -INF , PT ;  /* 0xff800000ef00780b */ /* 0x000fe20003f3d000 */
[----:B------:R1:W-:Y:S01]  /*11c80*/  STL [R1+0x12c], R239 ;  /* 0x00012cef01007387 */ /* 0x0003e20000100800 */
[----:B------:R-:W-:Y:S02]  /*11c90*/  ISETP.GE.AND P6, PT, R5, R139, PT ;  /* 0x0000008b0500720c */ /* 0x000fe40003fc6270 */
[----:B------:R-:W-:Y:S01]  /*11ca0*/  FSEL R3, R239, RZ, P1 ;  /* 0x000000ffef037208 */ /* 0x000fe20000800000 */
[----:B------:R2:W-:Y:S01]  /*11cb0*/  STL [R1+0x134], R139 ;  /* 0x0001348b01007387 */ /* 0x0005e20000100800 */
[----:B------:R-:W-:-:S02]  /*11cc0*/  FSEL R136, R182, -INF , !P6 ;  /* 0xff800000b6887808 */ /* 0x000fc40007000000 */
[-C--:B------:R-:W-:Y:S01]  /*11cd0*/  ISETP.GE.AND P6, PT, R10, R139.reuse, PT ;  /* 0x0000008b0a00720c */ /* 0x080fe20003fc6270 */
[----:B------:R-:W-:Y:S01]  /*11ce0*/  FADD.FTZ R22, R133, -R3 ;  /* 0x8000000385167221 */ /* 0x000fe20000010000 */
[----:B------:R-:W-:Y:S01]  /*11cf0*/  FMUL.FTZ R3, R239, UR6 ;  /* 0x00000006ef037c20 */ /* 0x000fe20008410000 */
[----:B------:R-:W-:Y:S02]  /*11d00*/  FSEL R133, R183, -INF , !P4 ;  /* 0xff800000b7857808 */ /* 0x000fe40006000000 */
[----:B------:R-:W-:Y:S02]  /*11d10*/  ISETP.GE.AND P4, PT, R9, R139, PT ;  /* 0x0000008b0900720c */ /* 0x000fe40003f86270 */
[----:B------:R-:W-:Y:S02]  /*11d20*/  FSEL R3, R3, RZ, P1 ;  /* 0x000000ff03037208 */ /* 0x000fe40000800000 */
[-C--:B------:R-:W-:Y:S01]  /*11d30*/  ISETP.GE.AND P1, PT, R2, R172.reuse, PT ;  /* 0x000000ac0200720c */ /* 0x080fe20003f26270 */
[----:B------:R-:W-:Y:S01]  /*11d40*/  FMUL.FTZ R2, R22, UR6 ;  /* 0x0000000616027c20 */ /* 0x000fe20008410000 */
[----:B------:R-:W-:Y:S01]  /*11d50*/  FSEL R35, R178, -INF , !P6 ;  /* 0xff800000b2237808 */ /* 0x000fe20007000000 */
[--C-:B------:R-:W-:Y:S01]  /*11d60*/  FFMA.FTZ R177, R18, UR6, -R3.reuse ;  /* 0x0000000612b17c23 */ /* 0x100fe20008010803 */
[--C-:B------:R-:W-:Y:S01]  /*11d70*/  FFMA.FTZ R180, R16, UR6, -R3.reuse ;  /* 0x0000000610b47c23 */ /* 0x100fe20008010803 */
[----:B------:R-:W-:Y:S01]  /*11d80*/  FSEL R16, R220, -INF , !P5 ;  /* 0xff800000dc107808 */ /* 0x000fe20006800000 */
[--C-:B------:R-:W-:Y:S01]  /*11d90*/  FFMA.FTZ R11, R11, UR6, -R3.reuse ;  /* 0x000000060b0b7c23 */ /* 0x100fe20008010803 */
[----:B------:R-:W3:Y:S01]  /*11da0*/  MUFU.EX2 R2, R2 ;  /* 0x0000000200027308 */ /* 0x000ee20000000800 */
[----:B------:R-:W-:Y:S01]  /*11db0*/  FSEL R18, R222, -INF , !P1 ;  /* 0xff800000de127808 */ /* 0x000fe20004800000 */
[--C-:B------:R-:W-:Y:S01]  /*11dc0*/  FFMA.FTZ R181, R17, UR6, -R3.reuse ;  /* 0x0000000611b57c23 */ /* 0x100fe20008010803 */
[----:B------:R-:W-:Y:S01]  /*11dd0*/  ISETP.GE.AND P5, PT, R5, R173, PT ;  /* 0x000000ad0500720c */ /* 0x000fe20003fa6270 */
[--C-:B------:R-:W-:Y:S01]  /*11de0*/  FFMA.FTZ R184, R15, UR6, -R3.reuse ;  /* 0x000000060fb87c23 */ /* 0x100fe20008010803 */
[----:B------:R-:W-:Y:S01]  /*11df0*/  ISETP.GE.AND P1, PT, R5, R172, PT ;  /* 0x000000ac0500720c */ /* 0x000fe20003f26270 */
[--C-:B------:R-:W-:Y:S01]  /*11e00*/  FFMA.FTZ R211, R14, UR6, -R3.reuse ;  /* 0x000000060ed37c23 */ /* 0x100fe20008010803 */
[----:B------:R-:W-:Y:S01]  /*11e10*/  FSEL R176, R179, -INF , !P4 ;  /* 0xff800000b3b07808 */ /* 0x000fe20006000000 */
[--C-:B------:R-:W-:Y:S01]  /*11e20*/  FFMA.FTZ R213, R13, UR6, -R3.reuse ;  /* 0x000000060dd57c23 */ /* 0x100fe20008010803 */
[-C--:B------:R-:W-:Y:S01]  /*11e30*/  ISETP.GE.AND P6, PT, R8, R139.reuse, PT ;  /* 0x0000008b0800720c */ /* 0x080fe20003fc6270 */
[----:B------:R-:W-:Y:S01]  /*11e40*/  FFMA.FTZ R214, R12, UR6, -R3 ;  /* 0x000000060cd67c23 */ /* 0x000fe20008010803 */
[----:B------:R-:W-:Y:S01]  /*11e50*/  ISETP.GE.AND P4, PT, R7, R139, PT ;  /* 0x0000008b0700720c */ /* 0x000fe20003f86270 */
[----:B------:R-:W-:Y:S01]  /*11e60*/  MUFU.EX2 R3, R177 ;  /* 0x000000b100037308 */ /* 0x000fe20000000800 */
[----:B------:R-:W-:-:S02]  /*11e70*/  FSEL R175, R26, -INF , !P6 ;  /* 0xff8000001aaf7808 */ /* 0x000fc40007000000 */
[----:B------:R-:W-:Y:S01]  /*11e80*/  FSEL R174, R27, -INF , !P4 ;  /* 0xff8000001bae7808 */ /* 0x000fe20006000000 */
[----:B---3--:R-:W-:Y:S01]  /*11e90*/  FMUL.FTZ R5, R152, R2 ;  /* 0x0000000298057220 */ /* 0x008fe20000410000 */
[CC--:B------:R-:W-:Y:S02]  /*11ea0*/  ISETP.GE.AND P6, PT, R6.reuse, R173.reuse, PT ;  /* 0x000000ad0600720c */ /* 0x0c0fe40003fc6270 */
[----:B------:R-:W-:Y:S02]  /*11eb0*/  ISETP.GE.AND P4, PT, R6, R172, PT ;  /* 0x000000ac0600720c */ /* 0x000fe40003f86270 */
[----:B------:R3:W-:Y:S01]  /*11ec0*/  STL [R1+0x10], R5 ;  /* 0x0000100501007387 */ /* 0x0007e20000100800 */
[----:B------:R-:W-:Y:S02]  /*11ed0*/  FSEL R17, R221, -INF , !P6 ;  /* 0xff800000dd117808 */ /* 0x000fe40007000000 */
[----:B------:R-:W-:Y:S01]  /*11ee0*/  FSEL R26, R223, -INF , !P4 ;  /* 0xff800000df1a7808 */ /* 0x000fe20006000000 */
[----:B------:R-:W4:Y:S01]  /*11ef0*/  LDL.64 R226, [R1+0xe8] ;  /* 0x0000e80001e27983 */ /* 0x000f220000100a00 */
[----:B------:R-:W-:-:S02]  /*11f00*/  ISETP.GE.AND P6, PT, R4, R173, PT ;  /* 0x000000ad0400720c */ /* 0x000fc40003fc6270 */
[-C--:B------:R-:W-:Y:S02]  /*11f10*/  ISETP.GE.AND P4, PT, R4, R172.reuse, PT ;  /* 0x000000ac0400720c */ /* 0x080fe40003f86270 */
[----:B------:R-:W3:Y:S01]  /*11f20*/  MUFU.EX2 R4, R11 ;  /* 0x0000000b00047308 */ /* 0x000ee20000000800 */
[----:B------:R-:W-:Y:S02]  /*11f30*/  FSEL R27, R216, -INF , !P5 ;  /* 0xff800000d81b7808 */ /* 0x000fe40006800000 */
[----:B------:R-:W-:Y:S02]  /*11f40*/  FSEL R34, R218, -INF , !P1 ;  /* 0xff800000da227808 */ /* 0x000fe40004800000 */
[C---:B------:R-:W-:Y:S02]  /*11f50*/  ISETP.GE.AND P5, PT, R10.reuse, R173, PT ;  /* 0x000000ad0a00720c */ /* 0x040fe40003fa6270 */
[----:B------:R-:W-:Y:S01]  /*11f60*/  ISETP.GE.AND P1, PT, R10, R172, PT ;  /* 0x000000ac0a00720c */ /* 0x000fe20003f26270 */
[-C--:B------:R-:W-:Y:S01]  /*11f70*/  FMUL.FTZ R187, R149, R2.reuse ;  /* 0x0000000295bb7220 */ /* 0x080fe20000410000 */
[----:B------:R-:W-:Y:S01]  /*11f80*/  FSEL R24, R217, -INF , !P6 ;  /* 0xff800000d9187808 */ /* 0x000fe20007000000 */
[-C--:B------:R-:W-:Y:S01]  /*11f90*/  FMUL.FTZ R197, R153, R2.reuse ;  /* 0x0000000299c57220 */ /* 0x080fe20000410000 */
[----:B------:R-:W-:Y:S01]  /*11fa0*/  FSEL R23, R192, -INF , !P5 ;  /* 0xff800000c0177808 */ /* 0x000fe20006800000 */
        /* <DEDUP_REMOVED lines=30> */
[----:B---3--:R-:W-:Y:S01]  /*12190*/  FFMA.FTZ R2, R233, R2, R4 ;  /* 0x00000002e9027223 */ /* 0x008fe20000010004 */
[----:B------:R-:W-:-:S02]  /*121a0*/  F2FP.BF16.F32.PACK_AB R68, R3, R4 ;  /* 0x000000040344723e */ /* 0x000fc400000010ff */
[----:B------:R-:W-:Y:S01]  /*121b0*/  FSEL R25, R219, -INF , !P4 ;  /* 0xff800000db197808 */ /* 0x000fe20006000000 */
[----:B------:R-:W-:Y:S01]  /*121c0*/  FADD.FTZ R112, R3, R2 ;  /* 0x0000000203707221 */ /* 0x000fe20000010000 */
        /* <DEDUP_REMOVED lines=10> */
[----:B------:R-:W-:-:S02]  /*12270*/  ISETP.GE.AND P6, PT, R9, R173, PT ;  /* 0x000000ad0900720c */ /* 0x000fc40003fc6270 */
[----:B------:R-:W-:Y:S02]  /*12280*/  FMNMX.FTZ R3, R24, R3, !PT ;  /* 0x0000000318037209 */ /* 0x000fe40007810000 */
[----:B------:R-:W-:Y:S02]  /*12290*/  ISETP.GE.AND P4, PT, R9, R172, PT ;  /* 0x000000ac0900720c */ /* 0x000fe40003f86270 */
[----:B------:R-:W-:Y:S02]  /*122a0*/  FMNMX.FTZ R2, R25, R2, !PT ;  /* 0x0000000219027209 */ /* 0x000fe40007810000 */
[----:B------:R-:W-:Y:S02]  /*122b0*/  FMNMX.FTZ R4, R35, R4, !PT ;  /* 0x0000000423047209 */ /* 0x000fe40007810000 */
[----:B------:R-:W-:Y:S02]  /*122c0*/  ISETP.GE.AND P5, PT, R8, R173, PT ;  /* 0x000000ad0800720c */ /* 0x000fe40003fa6270 */
[----:B------:R-:W-:-:S02]  /*122d0*/  FSEL R15, R193, -INF , !P6 ;  /* 0xff800000c10f7808 */ /* 0x000fc40007000000 */
[----:B------:R-:W-:Y:S02]  /*122e0*/  FMNMX.FTZ R3, R23, R3, !PT ;  /* 0x0000000317037209 */ /* 0x000fe40007810000 */
[----:B------:R-:W-:Y:S02]  /*122f0*/  ISETP.GE.AND P1, PT, R8, R172, PT ;  /* 0x000000ac0800720c */ /* 0x000fe40003f26270 */
[----:B------:R-:W-:Y:S02]  /*12300*/  FSEL R14, R195, -INF , !P4 ;  /* 0xff800000c30e7808 */ /* 0x000fe40006000000 */
[----:B------:R-:W-:Y:S02]  /*12310*/  FMNMX.FTZ R2, R22, R2, !PT ;  /* 0x0000000216027209 */ /* 0x000fe40007810000 */
[----:B------:R-:W-:Y:S02]  /*12320*/  FMNMX.FTZ R4, R176, R4, !PT ;  /* 0x00000004b0047209 */ /* 0x000fe40007810000 */
[----:B------:R-:W-:-:S02]  /*12330*/  ISETP.GE.AND P6, PT, R7, R173, PT ;  /* 0x000000ad0700720c */ /* 0x000fc40003fc6270 */
[----:B------:R-:W-:Y:S02]  /*12340*/  FSEL R13, R188, -INF , !P5 ;  /* 0xff800000bc0d7808 */ /* 0x000fe40006800000 */
[----:B------:R-:W-:Y:S02]  /*12350*/  FMNMX.FTZ R3, R15, R3, !PT ;  /* 0x000000030f037209 */ /* 0x000fe40007810000 */
[----:B------:R-:W-:Y:S02]  /*12360*/  FSEL R11, R190, -INF , !P1 ;  /* 0xff800000be0b7808 */ /* 0x000fe40004800000 */
[----:B------:R-:W-:Y:S02]  /*12370*/  FMNMX.FTZ R2, R14, R2, !PT ;  /* 0x000000020e027209 */ /* 0x000fe40007810000 */
[----:B------:R-:W-:Y:S02]  /*12380*/  FMNMX.FTZ R6, R175, R4, !PT ;  /* 0x00000004af067209 */ /* 0x000fe40007810000 */
[----:B------:R-:W-:-:S02]  /*12390*/  ISETP.GE.AND P4, PT, R7, R172, PT ;  /* 0x000000ac0700720c */ /* 0x000fc40003f86270 */
[----:B------:R-:W-:Y:S02]  /*123a0*/  FSEL R12, R189, -INF , !P6 ;  /* 0xff800000bd0c7808 */ /* 0x000fe40007000000 */
[----:B------:R-:W-:Y:S02]  /*123b0*/  FMNMX.FTZ R4, R13, R3, !PT ;  /* 0x000000030d047209 */ /* 0x000fe40007810000 */
[----:B------:R-:W-:Y:S02]  /*123c0*/  FMNMX.FTZ R5, R11, R2, !PT ;  /* 0x000000020b057209 */ /* 0x000fe40007810000 */
[----:B------:R-:W-:Y:S02]  /*123d0*/  FMNMX.FTZ R3, R174, R6, !PT ;  /* 0x00000006ae037209 */ /* 0x000fe40007810000 */
[----:B------:R-:W-:Y:S02]  /*123e0*/  FSEL R10, R191, -INF , !P4 ;  /* 0xff800000bf0a7808 */ /* 0x000fe40006000000 */
[----:B------:R-:W-:-:S02]  /*123f0*/  FMNMX.FTZ R2, R12, R4, !PT ;  /* 0x000000040c027209 */ /* 0x000fc40007810000 */
[----:B------:R-:W-:Y:S01]  /*12400*/  FMNMX.FTZ R5, R10, R5, !PT ;  /* 0x000000050a057209 */ /* 0x000fe20007810000 */
[----:B------:R-:W1:Y:S04]  /*12410*/  SHFL.BFLY PT, R4, R3, 0x2, 0x1f ;  /* 0x0c401f0003047f89 */ /* 0x000e6800000e0000 */
[----:B------:R-:W2:Y:S04]  /*12420*/  SHFL.BFLY PT, R6, R2, 0x2, 0x1f ;  /* 0x0c401f0002067f89 */ /* 0x000ea800000e0000 */
[----:B------:R-:W3:Y:S01]  /*12430*/  SHFL.BFLY PT, R7, R5, 0x2, 0x1f ;  /* 0x0c401f0005077f89 */ /* 0x000ee200000e0000 */
[----:B-1----:R-:W-:-:S02]  /*12440*/  FMNMX.FTZ R4, R3, R4, !PT ;  /* 0x0000000403047209 */ /* 0x002fc40007810000 */
[----:B--2---:R-:W-:Y:S02]  /*12450*/  FMNMX.FTZ R3, R2, R6, !PT ;  /* 0x0000000602037209 */ /* 0x004fe40007810000 */
[----:B---3--:R-:W-:-:S03]  /*12460*/  FMNMX.FTZ R2, R5, R7, !PT ;  /* 0x0000000705027209 */ /* 0x008fc60007810000 */
[----:B------:R-:W1:Y:S04]  /*12470*/  SHFL.BFLY PT, R6, R3, 0x1, 0x1f ;  /* 0x0c201f0003067f89 */ /* 0x000e6800000e0000 */
[----:B------:R-:W2:Y:S04]  /*12480*/  SHFL.BFLY PT, R7, R4, 0x1, 0x1f ;  /* 0x0c201f0004077f89 */ /* 0x000ea800000e0000 */
[----:B------:R-:W3:Y:S01]  /*12490*/  SHFL.BFLY PT, R5, R2, 0x1, 0x1f ;  /* 0x0c201f0002057f89 */ /* 0x000ee200000e0000 */
[----:B-1----:R-:W-:Y:S02]  /*124a0*/  FMNMX.FTZ R242, R3, R6, !PT ;  /* 0x0000000603f27209 */ /* 0x002fe40007810000 */
[----:B--2---:R-:W-:-:S02]  /*124b0*/  FMNMX.FTZ R215, R4, R7, !PT ;  /* 0x0000000704d77209 */ /* 0x004fc40007810000 */
[----:B------:R-:W-:Y:S02]  /*124c0*/  FSETP.NEU.FTZ.AND P4, PT, R242, -INF , PT ;  /* 0xff800000f200780b */ /* 0x000fe40003f9d000 */
[----:B---3--:R-:W-:Y:S01]  /*124d0*/  FMNMX.FTZ R237, R2, R5, !PT ;  /* 0x0000000502ed7209 */ /* 0x008fe20007810000 */
[----:B------:R-:W-:Y:S01]  /*124e0*/  FMUL.FTZ R2, R242, UR6 ;  /* 0x00000006f2027c20 */ /* 0x000fe20008410000 */
[----:B------:R-:W-:-:S04]  /*124f0*/  FSETP.NEU.FTZ.AND P5, PT, R215, -INF , PT ;  /* 0xff800000d700780b */ /* 0x000fc80003fbd000 */
[----:B------:R-:W-:Y:S02]  /*12500*/  FSEL R3, R215, RZ, P5 ;  /* 0x000000ffd7037208 */ /* 0x000fe40002800000 */
[----:B------:R-:W-:-:S03]  /*12510*/  FSEL R6, R2, RZ, P4 ;  /* 0x000000ff02067208 */ /* 0x000fc60002000000 */
[----:B------:R-:W-:Y:S01]  /*12520*/  FADD.FTZ R52, R132, -R3 ;  /* 0x8000000384347221 */ /* 0x000fe20000010000 */
[C---:B------:R-:W-:Y:S01]  /*12530*/  FMUL.FTZ R3, R237.reuse, UR6 ;  /* 0x00000006ed037c20 */ /* 0x040fe20008410000 */
[----:B------:R-:W-:Y:S01]  /*12540*/  FFMA.FTZ R2, R16, UR6, -R6 ;  /* 0x0000000610027c23 */ /* 0x000fe20008010806 */
[----:B------:R-:W-:-:S03]  /*12550*/  FSETP.NEU.FTZ.AND P1, PT, R237, -INF , PT ;  /* 0xff800000ed00780b */ /* 0x000fc60003f3d000 */
[----:B------:R1:W-:Y:S01]  /*12560*/  MUFU.EX2 R9, R2 ;  /* 0x0000000200097308 */ /* 0x0003e20000000800 */
[----:B------:R-:W-:Y:S02]  /*12570*/  FSEL R5, R3, RZ, P1 ;  /* 0x000000ff03057208 */ /* 0x000fe40000800000 */
[----:B------:R-:W-:Y:S01]  /*12580*/  FSEL R3, R242, RZ, P4 ;  /* 0x000000fff2037208 */ /* 0x000fe20002000000 */
[----:B-1----:R-:W-:-:S04]  /*12590*/  FFMA.FTZ R2, R17, UR6, -R6 ;  /* 0x0000000611027c23 */ /* 0x002fc80008010806 */
[----:B------:R1:W-:Y:S01]  /*125a0*/  MUFU.EX2 R8, R2 ;  /* 0x0000000200087308 */ /* 0x0003e20000000800 */
[----:B------:R-:W-:Y:S01]  /*125b0*/  FADD.FTZ R4, R135, -R3 ;  /* 0x8000000387047221 */ /* 0x000fe20000010000 */
[----:B------:R-:W-:Y:S01]  /*125c0*/  FMUL.FTZ R3, R215, UR6 ;  /* 0x00000006d7037c20 */ /* 0x000fe20008410000 */
[----:B-1----:R-:W-:-:S05]  /*125d0*/  FFMA.FTZ R2, R18, UR6, -R5 ;  /* 0x0000000612027c23 */ /* 0x002fca0008010805 */
[----:B------:R1:W-:Y:S01]  /*125e0*/  MUFU.EX2 R7, R2 ;  /* 0x0000000200077308 */ /* 0x0003e20000000800 */
[----:B------:R-:W-:Y:S02]  /*125f0*/  FSEL R3, R3, RZ, P5 ;  /* 0x000000ff03037208 */ /* 0x000fe40002800000 */
[----:B-1----:R-:W-:-:S05]  /*12600*/  FSEL R2, R237, RZ, P1 ;  /* 0x000000ffed027208 */ /* 0x002fca0000800000 */
[----:B------:R-:W-:-:S04]  /*12610*/  FADD.FTZ R2, R134, -R2 ;  /* 0x8000000286027221 */ /* 0x000fc80000010000 */
[----:B------:R-:W-:Y:S01]  /*12620*/  FMUL.FTZ R2, R2, UR6 ;  /* 0x0000000602027c20 */ /* 0x000fe20008410000 */
        /* <DEDUP_REMOVED lines=9> */
[----:B------:R-:W1:Y:S08]  /*126c0*/  MUFU.EX2 R2, R2 ;  /* 0x0000000200027308 */ /* 0x000e700000000800 */
[----:B------:R-:W2:Y:S01]  /*126d0*/  MUFU.EX2 R3, R3 ;  /* 0x0000000300037308 */ /* 0x000ea20000000800 */
[----:B------:R-:W-:Y:S01]  /*126e0*/  FMUL.FTZ R4, R4, UR6 ;  /* 0x0000000604047c20 */ /* 0x000fe20008410000 */
[--C-:B------:R-:W-:Y:S01]  /*126f0*/  FFMA.FTZ R17, R34, UR6, -R5.reuse ;  /* 0x0000000622117c23 */ /* 0x100fe20008010805 */
[--C-:B------:R-:W-:Y:S01]  /*12700*/  FFMA.FTZ R19, R25, UR6, -R5.reuse ;  /* 0x0000000619137c23 */ /* 0x100fe20008010805 */
[--C-:B------:R-:W-:Y:S01]  /*12710*/  FFMA.FTZ R144, R22, UR6, -R5.reuse ;  /* 0x0000000616907c23 */ /* 0x100fe20008010805 */
[--C-:B------:R-:W-:Y:S01]  /*12720*/  FFMA.FTZ R145, R14, UR6, -R5.reuse ;  /* 0x000000060e917c23 */ /* 0x100fe20008010805 */
[--C-:B------:R-:W-:Y:S01]  /*12730*/  FFMA.FTZ R129, R11, UR6, -R5.reuse ;  /* 0x000000060b817c23 */ /* 0x100fe20008010805 */
[----:B------:R-:W-:Y:S01]  /*12740*/  FFMA.FTZ R140, R10, UR6, -R5 ;  /* 0x000000060a8c7c23 */ /* 0x000fe20008010805 */
[----:B------:R-:W-:Y:S01]  /*12750*/  ULOP3.LUT UR4, UR42, UR29, URZ, 0x3c, !UPT ;  /* 0x0000001d2a047292 */ /* 0x000fe2000f8e3c3f */
[----:B-1----:R-:W-:Y:S01]  /*12760*/  FFMA.FTZ R5, R241, R2, R7 ;  /* 0x00000002f1057223 */ /* 0x002fe20000010007 */
[----:B------:R-:W-:Y:S01]  /*12770*/  IMAD.MOV.U32 R241, RZ, RZ, R229 ;  /* 0x000000fffff17224 */ /* 0x000fe200078e00e5 */
[----:B------:R-:W1:Y:S02]  /*12780*/  MUFU.EX2 R4, R4 ;  /* 0x0000000400047308 */ /* 0x000e640000000800 */
[C---:B--2---:R-:W-:Y:S01]  /*12790*/  FADD.FTZ R16, R3.reuse, R5 ;  /* 0x0000000503107221 */ /* 0x044fe20000010000 */
[----:B------:R-:W-:-:S02]  /*127a0*/  F2FP.BF16.F32.PACK_AB R141, R3, R7 ;  /* 0x00000007038d723e */ /* 0x000fc400000010ff */
[----:B------:R-:W-:-:S05]  /*127b0*/  LOP3.LUT R3, R241, UR4, RZ, 0x3c, !PT ;  /* 0x00000004f1037c12 */ /* 0x000fca000f8e3cff */
[----:B------:R-:W-:-:S04]  /*127c0*/  IMAD.WIDE.U32 R152, R3, -0x326172a9, RZ ;  /* 0xcd9e8d5703987825 */ /* 0x000fc800078e00ff */
[----:B------:R-:W-:Y:S01]  /*127d0*/  FFMA.FTZ R113, R23, UR6, -R6 ;  /* 0x0000000617717c23 */ /* 0x000fe20008010806 */
[----:B----4-:R-:W-:Y:S01]  /*127e0*/  LOP3.LUT R3, R153, UR38, R226, 0x96, !PT ;  /* 0x0000002699037c12 */ /* 0x010fe2000f8e96e2 */
[--C-:B------:R-:W-:Y:S01]  /*127f0*/  FFMA.FTZ R18, R27, UR6, -R6.reuse ;  /* 0x000000061b127c23 */ /* 0x100fe20008010806 */
[--C-:B------:R-:W-:Y:S01]  /*12800*/  FFMA.FTZ R24, R24, UR6, -R6.reuse ;  /* 0x0000000618187c23 */ /* 0x100fe20008010806 */
[--C-:B------:R-:W-:Y:S01]  /*12810*/  FFMA.FTZ R116, R15, UR6, -R6.reuse ;  /* 0x000000060f747c23 */ /* 0x100fe20008010806 */
[--C-:B------:R-:W-:Y:S01]  /*12820*/  FFMA.FTZ R128, R13, UR6, -R6.reuse ;  /* 0x000000060d807c23 */ /* 0x100fe20008010806 */
[----:B------:R-:W-:Y:S01]  /*12830*/  FFMA.FTZ R117, R12, UR6, -R6 ;  /* 0x000000060c757c23 */ /* 0x000fe20008010806 */
[----:B------:R-:W-:-:S04]  /*12840*/  IMAD.WIDE.U32 R22, R3, -0x2daee0ad, RZ ;  /* 0xd2511f5303167825 */ /* 0x000fc800078e00ff */
[----:B-1----:R-:W-:Y:S01]  /*12850*/  FFMA.FTZ R6, R240, R4, R9 ;  /* 0x00000004f0067223 */ /* 0x002fe20000010009 */
[----:B------:R-:W-:Y:S02]  /*12860*/  LOP3.LUT R3, R245, UR37, R152, 0x96, !PT ;  /* 0x00000025f5037c12 */ /* 0x000fe4000f8e9698 */
[C---:B------:R-:W-:Y:S01]  /*12870*/  F2FP.BF16.F32.PACK_AB R80, R8.reuse, R9 ;  /* 0x000000090850723e */ /* 0x040fe200000010ff */
[----:B------:R-:W-:Y:S02]  /*12880*/  FADD.FTZ R14, R8, R6 ;  /* 0x00000006080e7221 */ /* 0x000fe40000010000 */
        /* <DEDUP_REMOVED lines=16> */
[----:B------:R-:W-:Y:S02]  /*12990*/  LOP3.LUT R5, R3, 0xffff, RZ, 0xc0, !PT ;  /* 0x0000ffff03057812 */ /* 0x000fe400078ec0ff */
[----:B------:R-:W-:Y:S02]  /*129a0*/  LOP3.LUT R15, R9, UR31, R10, 0x96, !PT ;  /* 0x0000001f090f7c12 */ /* 0x000fe4000f8e960a */
[----:B------:R-:W-:-:S04]  /*129b0*/  SHF.R.U32.HI R9, RZ, 0x8, R5 ;  /* 0x00000008ff097819 */ /* 0x000fc80000011605 */
[----:B------:R-:W-:Y:S02]  /*129c0*/  LOP3.LUT R9, R9, 0xffff, RZ, 0xc0, !PT ;  /* 0x0000ffff09097812 */ /* 0x000fe400078ec0ff */
[--C-:B------:R-:W-:Y:S02]  /*129d0*/  SHF.R.U32.HI R13, RZ, 0x18, R3.reuse ;  /* 0x00000018ff0d7819 */ /* 0x100fe40000011603 */
[----:B------:R-:W-:Y:S02]  /*129e0*/  ISETP.LE.U32.AND P5, PT, R9, UR13, PT ;  /* 0x0000000d09007c0c */ /* 0x000fe4000bfa3070 */
[----:B------:R1:W-:Y:S01]  /*129f0*/  MUFU.EX2 R9, R17 ;  /* 0x0000001100097308 */ /* 0x0003e20000000800 */
[----:B------:R-:W-:Y:S02]  /*12a00*/  ISETP.LE.U32.AND P1, PT, R13, UR13, PT ;  /* 0x0000000d0d007c0c */ /* 0x000fe4000bf23070 */
[----:B------:R-:W-:Y:S01]  /*12a10*/  SHF.R.U32.HI R13, RZ, 0x10, R3 ;  /* 0x00000010ff0d7819 */ /* 0x000fe20000011603 */
[----:B-1----:R-:W-:-:S04]  /*12a20*/  FMUL.FTZ R17, R52, UR6 ;  /* 0x0000000634117c20 */ /* 0x002fc80008410000 */
[----:B------:R-:W1:Y:S01]  /*12a30*/  MUFU.EX2 R3, R17 ;  /* 0x0000001100037308 */ /* 0x000e620000000800 */
[----:B------:R-:W-:Y:S02]  /*12a40*/  IMAD.MOV.U32 R245, RZ, RZ, R221 ;  /* 0x000000fffff57224 */ /* 0x000fe400078e00dd */
[-C--:B------:R-:W-:Y:S01]  /*12a50*/  FMUL.FTZ R221, R73, R4.reuse ;  /* 0x0000000449dd7220 */ /* 0x080fe20000410000 */
[-C--:B-1----:R-:W-:Y:S01]  /*12a60*/  FMUL.FTZ R244, R151, R3.reuse ;  /* 0x0000000397f47220 */ /* 0x082fe20000410000 */
[-C--:B------:R-:W-:Y:S01]  /*12a70*/  FMUL.FTZ R151, R115, R3.reuse ;  /* 0x0000000373977220 */ /* 0x080fe20000410000 */
[----:B------:R-:W-:Y:S01]  /*12a80*/  FMUL.FTZ R115, R131, R3 ;  /* 0x0000000383737220 */ /* 0x000fe20000410000 */
[----:B------:R-:W-:Y:S02]  /*12a90*/  IMAD.MOV.U32 R131, RZ, RZ, R220 ;  /* 0x000000ffff837224 */ /* 0x000fe400078e00dc */
[----:B------:R-:W-:Y:S02]  /*12aa0*/  FMUL.FTZ R220, R72, R4 ;  /* 0x0000000448dc7220 */ /* 0x000fe40000410000 */
[----:B------:R-:W2:Y:S01]  /*12ab0*/  LDL.LU.64 R72, [R1] ;  /* 0x0000000001487983 */ /* 0x000ea20000300a00 */
[-C--:B------:R-:W-:Y:S01]  /*12ac0*/  FMUL.FTZ R227, R79, R2.reuse ;  /* 0x000000024fe37220 */ /* 0x080fe20000410000 */
[----:B------:R-:W-:Y:S01]  /*12ad0*/  FMUL.FTZ R230, R94, R2 ;  /* 0x000000025ee67220 */ /* 0x000fe20000410000 */
[----:B------:R-:W-:-:S02]  /*12ae0*/  IMAD.MOV.U32 R79, RZ, RZ, R225 ;  /* 0x000000ffff4f7224 */ /* 0x000fc400078e00e1 */
[-C--:B------:R-:W-:Y:S01]  /*12af0*/  FMUL.FTZ R225, R77, R4.reuse ;  /* 0x000000044de17220 */ /* 0x080fe20000410000 */
[----:B------:R-:W-:Y:S02]  /*12b00*/  IMAD.MOV.U32 R94, RZ, RZ, R224 ;  /* 0x000000ffff5e7224 */ /* 0x000fe400078e00e0 */
[----:B------:R-:W-:Y:S02]  /*12b10*/  FMUL.FTZ R224, R76, R4 ;  /* 0x000000044ce07220 */ /* 0x000fe40000410000 */
[----:B------:R-:W3:Y:S01]  /*12b20*/  LDL.LU.64 R76, [R1+0x8] ;  /* 0x00000800014c7983 */ /* 0x000ee20000300a00 */
[----:B------:R-:W1:Y:S08]  /*12b30*/  MUFU.EX2 R8, R18 ;  /* 0x0000001200087308 */ /* 0x000e700000000800 */
[----:B------:R-:W4:Y:S08]  /*12b40*/  MUFU.EX2 R5, R24 ;  /* 0x0000001800057308 */ /* 0x000f300000000800 */
[----:B------:R-:W4:Y:S01]  /*12b50*/  MUFU.EX2 R10, R48 ;  /* 0x00000030000a7308 */ /* 0x000f220000000800 */
[----:B-1----:R-:W-:-:S07]  /*12b60*/  FADD.FTZ R14, R8, R14 ;  /* 0x0000000e080e7221 */ /* 0x002fce0000010000 */
[----:B------:R1:W1:Y:S01]  /*12b70*/  MUFU.EX2 R11, R49 ;  /* 0x00000031000b7308 */ /* 0x0002620000000800 */
[----:B------:R-:W-:Y:S01]  /*12b80*/  LOP3.LUT R13, R13, 0xff, RZ, 0xc0, !PT ;  /* 0x000000ff0d0d7812 */ /* 0x000fe200078ec0ff */
[----:B----4-:R-:W-:-:S03]  /*12b90*/  FADD.FTZ R81, R5, R14 ;  /* 0x0000000e05517221 */ /* 0x010fc60000010000 */
[----:B------:R-:W-:Y:S01]  /*12ba0*/  ISETP.LE.U32.AND P4, PT, R13, UR13, PT ;  /* 0x0000000d0d007c0c */ /* 0x000fe2000bf83070 */
[----:B------:R-:W-:Y:S01]  /*12bb0*/  FFMA.FTZ R34, R236, R3, R10 ;  /* 0x00000003ec227223 */ /* 0x000fe2000001000a */
[----:B-1----:R-:W-:Y:S02]  /*12bc0*/  F2FP.BF16.F32.PACK_AB R49, R5, R8 ;  /* 0x000000080531723e */ /* 0x002fe400000010ff */
[----:B------:R1:W4:Y:S01]  /*12bd0*/  MUFU.EX2 R5, R19 ;  /* 0x0000001300057308 */ /* 0x0003220000000800 */
[----:B------:R-:W-:Y:S02]  /*12be0*/  F2FP.BF16.F32.PACK_AB R10, R11, R10 ;  /* 0x0000000a0b0a723e */ /* 0x000fe400000010ff */
[----:B------:R-:W-:Y:S02]  /*12bf0*/  PRMT R25, R68, 0x7632, R25 ;  /* 0x0000763244197816 */ /* 0x000fe40000000019 */
[----:B------:R-:W-:Y:S01]  /*12c00*/  PRMT R24, R10, 0x7610, R24 ;  /* 0x000076100a187816 */ /* 0x000fe20000000018 */
[----:B------:R-:W-:Y:S01]  /*12c10*/  FADD.FTZ R8, R9, R16 ;  /* 0x0000001009087221 */ /* 0x000fe20000010000 */
[----:B------:R-:W-:Y:S01]  /*12c20*/  PRMT R26, R68, 0x7610, R26 ;  /* 0x00007610441a7816 */ /* 0x000fe2000000001a */
[----:B------:R-:W-:-:S02]  /*12c30*/  @!P5 HFMA2.BF16_V2 R100, -RZ.H0_H0, RZ.H0_H0, -R25.H0_H0 ;  /* 0x200000ffff64d231 */ /* 0x000fc40000340919 */
[----:B------:R-:W-:Y:S01]  /*12c40*/  @!P4 HFMA2.BF16_V2 R97, -RZ.H0_H0, RZ.H0_H0, -R24.H0_H0 ;  /* 0x200000ffff61c231 */ /* 0x000fe20000340918 */
[----:B------:R-:W-:Y:S01]  /*12c50*/  PRMT R148, R26, 0x5410, R25 ;  /* 0x000054101a947816 */ /* 0x000fe20000000019 */
[----:B------:R-:W-:Y:S01]  /*12c60*/  FMUL.FTZ R27, R38, R3 ;  /* 0x00000003261b7220 */ /* 0x000fe20000410000 */
[----:B------:R-:W-:Y:S02]  /*12c70*/  @!P5 PRMT R25, R100, 0x5410, RZ ;  /* 0x000054106419d816 */ /* 0x000fe400000000ff */
[----:B-1----:R-:W-:Y:S01]  /*12c80*/  PRMT R19, R10, 0x7632, R19 ;  /* 0x000076320a137816 */ /* 0x002fe20000000013 */
[C---:B----4-:R-:W-:Y:S01]  /*12c90*/  FADD.FTZ R68, R5.reuse, R8 ;  /* 0x0000000805447221 */ /* 0x050fe20000010000 */
[----:B------:R-:W-:Y:S02]  /*12ca0*/  F2FP.BF16.F32.PACK_AB R48, R5, R9 ;  /* 0x000000090530723e */ /* 0x000fe400000010ff */
[----:B------:R-:W-:Y:S01]  /*12cb0*/  LOP3.LUT R5, R6, 0xff, RZ, 0xc0, !PT ;  /* 0x000000ff06057812 */ /* 0x000fe200078ec0ff */
[-C--:B------:R-:W-:Y:S01]  /*12cc0*/  FMUL.FTZ R232, R82, R3.reuse ;  /* 0x0000000352e87220 */ /* 0x080fe20000410000 */
[----:B------:R-:W-:Y:S01]  /*12cd0*/  PRMT R100, R24, 0x5410, R19 ;  /* 0x0000541018647816 */ /* 0x000fe20000000013 */
[----:B------:R-:W-:Y:S01]  /*12ce0*/  FMUL.FTZ R82, R103, R3 ;  /* 0x0000000367527220 */ /* 0x000fe20000410000 */
[----:B------:R-:W-:Y:S01]  /*12cf0*/  @!P4 PRMT R24, R97, 0x5410, RZ ;  /* 0x000054106118c816 */ /* 0x000fe200000000ff */
[----:B------:R-:W-:Y:S01]  /*12d00*/  IMAD.MOV.U32 R103, RZ, RZ, R27 ;  /* 0x000000ffff677224 */ /* 0x000fe200078e001b */
[----:B------:R-:W-:Y:S01]  /*12d10*/  ISETP.LE.U32.AND P4, PT, R5, UR13, PT ;  /* 0x0000000d05007c0c */ /* 0x000fe2000bf83070 */
[----:B------:R-:W-:Y:S01]  /*12d20*/  MUFU.EX2 R27, R180 ;  /* 0x000000b4001b7308 */ /* 0x000fe20000000800 */
[----:B------:R-:W-:Y:S01]  /*12d30*/  LOP3.LUT R5, R6, 0xffff, RZ, 0xc0, !PT ;  /* 0x0000ffff06057812 */ /* 0x000fe200078ec0ff */
[----:B------:R-:W-:Y:S01]  /*12d40*/  @!P1 HFMA2.BF16_V2 R96, -RZ.H0_H0, RZ.H0_H0, -R19.H0_H0 ;  /* 0x200000ffff609231 */ /* 0x000fe20000340913 */
[----:B------:R-:W-:Y:S01]  /*12d50*/  SHF.R.U32.HI R8, RZ, 0x18, R6 ;  /* 0x00000018ff087819 */ /* 0x000fe20000011606 */
[----:B------:R-:W-:-:S04]  /*12d60*/  @!P6 HFMA2.BF16_V2 R101, -RZ.H0_H0, RZ.H0_H0, -R26.H0_H0 ;  /* 0x200000ffff65e231 */ /* 0x000fc8000034091a */
[----:B------:R-:W1:Y:S01]  /*12d70*/  MUFU.EX2 R7, R181 ;  /* 0x000000b500077308 */ /* 0x000e620000000800 */
[----:B------:R-:W-:Y:S01]  /*12d80*/  @!P1 PRMT R19, R96, 0x5410, RZ ;  /* 0x0000541060139816 */ /* 0x000fe200000000ff */
[-C--:B------:R-:W-:Y:S01]  /*12d90*/  FMUL.FTZ R17, R142, R3.reuse ;  /* 0x000000038e117220 */ /* 0x080fe20000410000 */
[----:B------:R-:W-:Y:S01]  /*12da0*/  SHF.R.U32.HI R5, RZ, 0x8, R5 ;  /* 0x00000008ff057819 */ /* 0x000fe20000011605 */
[-C--:B------:R-:W-:Y:S01]  /*12db0*/  FMUL.FTZ R16, R143, R3.reuse ;  /* 0x000000038f107220 */ /* 0x080fe20000410000 */
[-C--:B------:R-:W-:Y:S01]  /*12dc0*/  FMUL.FTZ R206, R86, R3.reuse ;  /* 0x0000000356ce7220 */ /* 0x080fe20000410000 */
[-C--:B------:R-:W-:Y:S01]  /*12dd0*/  FMUL.FTZ R205, R87, R3.reuse ;  /* 0x0000000357cd7220 */ /* 0x080fe20000410000 */
[----:B------:R-:W-:Y:S01]  /*12de0*/  ISETP.LE.U32.AND P1, PT, R8, UR13, PT ;  /* 0x0000000d08007c0c */ /* 0x000fe2000bf23070 */
[-C--:B------:R-:W-:Y:S01]  /*12df0*/  FMUL.FTZ R251, R150, R3.reuse ;  /* 0x0000000396fb7220 */ /* 0x080fe20000410000 */
[----:B------:R-:W-:Y:S02]  /*12e00*/  IMAD.MOV.U32 R86, RZ, RZ, R200 ;  /* 0x000000ffff567224 */ /* 0x000fe400078e00c8 */
[----:B------:R-:W-:Y:S01]  /*12e10*/  FMUL.FTZ R142, R118, R3 ;  /* 0x00000003768e7220 */ /* 0x000fe20000410000 */
[----:B------:R-:W-:-:S02]  /*12e20*/  IMAD.MOV.U32 R87, RZ, RZ, R198 ;  /* 0x000000ffff577224 */ /* 0x000fc400078e00c6 */
[-C--:B------:R-:W-:Y:S01]  /*12e30*/  FMUL.FTZ R143, R119, R3.reuse ;  /* 0x00000003778f7220 */ /* 0x080fe20000410000 */
[----:B------:R-:W-:Y:S01]  /*12e40*/  IMAD.MOV.U32 R9, RZ, RZ, R202 ;  /* 0x000000ffff097224 */ /* 0x000fe200078e00ca */
[----:B------:R-:W-:Y:S01]  /*12e50*/  @!P6 PRMT R26, R101, 0x5410, RZ ;  /* 0x00005410651ae816 */ /* 0x000fe200000000ff */
[----:B------:R-:W-:Y:S01]  /*12e60*/  IMAD.MOV.U32 R8, RZ, RZ, R201 ;  /* 0x000000ffff087224 */ /* 0x000fe200078e00c9 */
[----:B------:R-:W-:Y:S01]  /*12e70*/  SHF.R.U32.HI R6, RZ, 0x10, R6 ;  /* 0x00000010ff067819 */ /* 0x000fe20000011606 */
[-C--:B------:R-:W-:Y:S01]  /*12e80*/  FMUL.FTZ R10, R146, R3.reuse ;  /* 0x00000003920a7220 */ /* 0x080fe20000410000 */
[-C--:B------:R-:W-:Y:S01]  /*12e90*/  FMUL.FTZ R236, R147, R3.reuse ;  /* 0x0000000393ec7220 */ /* 0x080fe20000410000 */
[-C--:B------:R-:W-:Y:S01]  /*12ea0*/  FMUL.FTZ R249, R83, R3.reuse ;  /* 0x0000000353f97220 */ /* 0x080fe20000410000 */
[-C--:B------:R-:W-:Y:S01]  /*12eb0*/  FMUL.FTZ R200, R98, R3.reuse ;  /* 0x0000000362c87220 */ /* 0x080fe20000410000 */
[-C--:B------:R-:W-:Y:S01]  /*12ec0*/  FMUL.FTZ R198, R99, R3.reuse ;  /* 0x0000000363c67220 */ /* 0x080fe20000410000 */
[----:B------:R-:W-:Y:S01]  /*12ed0*/  FMUL.FTZ R150, R114, R3 ;  /* 0x0000000372967220 */ /* 0x000fe20000410000 */
[----:B------:R-:W-:-:S02]  /*12ee0*/  IMAD.MOV.U32 R118, RZ, RZ, R218 ;  /* 0x000000ffff767224 */ /* 0x000fc400078e00da */
        /* <DEDUP_REMOVED lines=44> */
[----:B------:R-:W-:Y:S01]  /*131b0*/  LOP3.LUT R5, R5, 0xffff, RZ, 0xc0, !PT ;  /* 0x0000ffff05057812 */ /* 0x000fe200078ec0ff */
[----:B------:R-:W-:Y:S01]  /*131c0*/  IMAD.WIDE.U32 R2, R15, -0x2daee0ad, RZ ;  /* 0xd2511f530f027825 */ /* 0x000fe200078e00ff */
[----:B------:R-:W-:-:S02]  /*131d0*/  LOP3.LUT R6, R6, 0xff, RZ, 0xc0, !PT ;  /* 0x000000ff06067812 */ /* 0x000fc400078ec0ff */
[----:B------:R-:W-:Y:S01]  /*131e0*/  ISETP.LE.U32.AND P6, PT, R5, UR13, PT ;  /* 0x0000000d05007c0c */ /* 0x000fe2000bfc3070 */
[----:B------:R-:W-:Y:S01]  /*131f0*/  MUFU.EX2 R13, R64 ;  /* 0x00000040000d7308 */ /* 0x000fe20000000800 */
[----:B------:R-:W-:Y:S02]  /*13200*/  LOP3.LUT R5, R3, UR26, R12, 0x96, !PT ;  /* 0x0000001a03057c12 */ /* 0x000fe4000f8e960c */
[----:B------:R-:W-:Y:S02]  /*13210*/  ISETP.LE.U32.AND P5, PT, R6, UR13, PT ;  /* 0x0000000d06007c0c */ /* 0x000fe4000bfa3070 */
[----:B-1----:R-:W-:-:S03]  /*13220*/  F2FP.BF16.F32.PACK_AB R6, R27, R7 ;  /* 0x000000071b06723e */ /* 0x002fc600000010ff */
[----:B------:R-:W1:Y:S01]  /*13230*/  MUFU.EX2 R12, R53 ;  /* 0x00000035000c7308 */ /* 0x000e620000000800 */
[C---:B------:R-:W-:Y:S02]  /*13240*/  PRMT R18, R6.reuse, 0x7610, R18 ;  /* 0x0000761006127816 */ /* 0x040fe40000000012 */
[----:B------:R-:W-:Y:S02]  /*13250*/  PRMT R186, R6, 0x7632, R186 ;  /* 0x0000763206ba7816 */ /* 0x000fe400000000ba */
[----:B------:R-:W-:Y:S01]  /*13260*/  SHF.R.U32.HI R6, RZ, 0x10, R5 ;  /* 0x00000010ff067819 */ /* 0x000fe20000011605 */
[----:B------:R-:W-:Y:S02]  /*13270*/  @!P4 HFMA2.BF16_V2 R43, -RZ.H0_H0, RZ.H0_H0, -R18.H0_H0 ;  /* 0x200000ffff2bc231 */ /* 0x000fe40000340912 */
[----:B------:R-:W-:Y:S01]  /*13280*/  IMAD.MOV.U32 R102, RZ, RZ, R52 ;  /* 0x000000ffff667224 */ /* 0x000fe200078e0034 */
[----:B------:R-:W-:Y:S02]  /*13290*/  LOP3.LUT R6, R6, 0xff, RZ, 0xc0, !PT ;  /* 0x000000ff06067812 */ /* 0x000fe400078ec0ff */
[----:B------:R-:W-:-:S02]  /*132a0*/  PRMT R52, R18, 0x5410, R186 ;  /* 0x0000541012347816 */ /* 0x000fc400000000ba */
[----:B------:R-:W-:Y:S02]  /*132b0*/  @!P4 PRMT R18, R43, 0x5410, RZ ;  /* 0x000054102b12c816 */ /* 0x000fe400000000ff */
[----:B------:R-:W-:Y:S02]  /*132c0*/  ISETP.LE.U32.AND P4, PT, R6, UR13, PT ;  /* 0x0000000d06007c0c */ /* 0x000fe4000bf83070 */
[----:B-1----:R-:W-:Y:S01]  /*132d0*/  F2FP.BF16.F32.PACK_AB R6, R13, R12 ;  /* 0x0000000c0d06723e */ /* 0x002fe200000010ff */
[----:B------:R-:W-:Y:S02]  /*132e0*/  IMAD.MOV.U32 R240, RZ, RZ, R228 ;  /* 0x000000fffff07224 */ /* 0x000fe400078e00e4 */
[----:B------:R-:W-:Y:S02]  /*132f0*/  @!P6 HFMA2.BF16_V2 R36, -RZ.H0_H0, RZ.H0_H0, -R186.H0_H0 ;  /* 0x200000ffff24e231 */ /* 0x000fe400003409ba */
[----:B------:R-:W-:Y:S01]  /*13300*/  IMAD.MOV.U32 R95, RZ, RZ, R217 ;  /* 0x000000ffff5f7224 */ /* 0x000fe200078e00d9 */
[----:B------:R-:W-:Y:S01]  /*13310*/  PRMT R185, R6, 0x7632, R185 ;  /* 0x0000763206b97816 */ /* 0x000fe200000000b9 */
        /* <DEDUP_REMOVED lines=31> */
[----:B------:R-:W-:Y:S01]  /*13510*/  IMAD.MOV.U32 R74, RZ, RZ, R14 ;  /* 0x000000ffff4a7224 */ /* 0x000fe200078e000e */
[----:B------:R-:W-:Y:S01]  /*13520*/  @!P6 PRMT R186, R36, 0x5410, RZ ;  /* 0x0000541024bae816 */ /* 0x000fe200000000ff */
[----:B------:R1:W-:Y:S01]  /*13530*/  MUFU.EX2 R14, R184 ;  /* 0x000000b8000e7308 */ /* 0x0003e20000000800 */
[----:B------:R-:W-:-:S02]  /*13540*/  IMAD.MOV.U32 R78, RZ, RZ, R16 ;  /* 0x000000ffff4e7224 */ /* 0x000fc400078e0010 */
[----:B------:R-:W-:Y:S01]  /*13550*/  @!P1 HFMA2.BF16_V2 R37, -RZ.H0_H0, RZ.H0_H0, -R185.H0_H0 ;  /* 0x200000ffff259231 */ /* 0x000fe200003409b9 */
[----:B------:R-:W-:Y:S01]  /*13560*/  ISETP.LE.U32.AND P6, PT, R4, UR13, PT ;  /* 0x0000000d04007c0c */ /* 0x000fe2000bfc3070 */
[----:B------:R-:W-:Y:S01]  /*13570*/  IMAD.MOV.U32 R75, RZ, RZ, R17 ;  /* 0x000000ffff4b7224 */ /* 0x000fe200078e0011 */
[----:B------:R-:W-:Y:S02]  /*13580*/  SHF.R.U32.HI R4, RZ, 0x18, R5 ;  /* 0x00000018ff047819 */ /* 0x000fe40000011605 */
[----:B------:R-:W4:Y:S01]  /*13590*/  MUFU.EX2 R16, R211 ;  /* 0x000000d300107308 */ /* 0x000f220000000800 */
[----:B-1----:R-:W-:-:S07]  /*135a0*/  PRMT R184, R6, 0x7610, R184 ;  /* 0x0000761006b87816 */ /* 0x002fce00000000b8 */
[----:B------:R-:W-:Y:S01]  /*135b0*/  MUFU.EX2 R15, R35 ;  /* 0x00000023000f7308 */ /* 0x000fe20000000800 */
[----:B------:R-:W-:Y:S02]  /*135c0*/  PRMT R46, R184, 0x5410, R185 ;  /* 0x00005410b82e7816 */ /* 0x000fe400000000b9 */
[----:B------:R-:W-:-:S05]  /*135d0*/  @!P1 PRMT R185, R37, 0x5410, RZ ;  /* 0x0000541025b99816 */ /* 0x000fca00000000ff */
[----:B------:R-:W1:Y:S01]  /*135e0*/  MUFU.EX2 R17, R65 ;  /* 0x0000004100117308 */ /* 0x000e620000000800 */
[----:B------:R-:W-:Y:S02]  /*135f0*/  ISETP.LE.U32.AND P1, PT, R4, UR13, PT ;  /* 0x0000000d04007c0c */ /* 0x000fe4000bf23070 */
[----:B------:R-:W-:Y:S01]  /*13600*/  LOP3.LUT R4, R5, 0xffff, RZ, 0xc0, !PT ;  /* 0x0000ffff05047812 */ /* 0x000fe200078ec0ff */
[----:B------:R-:W-:-:S03]  /*13610*/  @!P5 HFMA2.BF16_V2 R38, -RZ.H0_H0, RZ.H0_H0, -R184.H0_H0 ;  /* 0x200000ffff26d231 */ /* 0x000fc600003409b8 */
[----:B------:R-:W-:-:S04]  /*13620*/  SHF.R.U32.HI R4, RZ, 0x8, R4 ;  /* 0x00000008ff047819 */ /* 0x000fc80000011604 */
[----:B------:R-:W-:Y:S02]  /*13630*/  LOP3.LUT R4, R4, 0xffff, RZ, 0xc0, !PT ;  /* 0x0000ffff04047812 */ /* 0x000fe400078ec0ff */
[----:B------:R-:W-:Y:S02]  /*13640*/  @!P5 PRMT R184, R38, 0x5410, RZ ;  /* 0x0000541026b8d816 */ /* 0x000fe400000000ff */
[----:B----4-:R-:W-:Y:S02]  /*13650*/  F2FP.BF16.F32.PACK_AB R5, R16, R14 ;  /* 0x0000000e1005723e */ /* 0x010fe400000010ff */
[----:B------:R-:W-:Y:S02]  /*13660*/  ISETP.LE.U32.AND P5, PT, R4, UR13, PT ;  /* 0x0000000d04007c0c */ /* 0x000fe4000bfa3070 */
[----:B-1----:R-:W-:Y:S02]  /*13670*/  F2FP.BF16.F32.PACK_AB R4, R17, R15 ;  /* 0x0000000f1104723e */ /* 0x002fe400000010ff */
[----:B------:R-:W-:-:S02]  /*13680*/  PRMT R183, R5, 0x7610, R183 ;  /* 0x0000761005b77816 */ /* 0x000fc400000000b7 */
[C---:B------:R-:W-:Y:S02]  /*13690*/  PRMT R180, R4.reuse, 0x7632, R180 ;  /* 0x0000763204b47816 */ /* 0x040fe400000000b4 */
[----:B------:R-:W-:Y:S01]  /*136a0*/  PRMT R182, R5, 0x7632, R182 ;  /* 0x0000763205b67816 */ /* 0x000fe200000000b6 */
[----:B------:R-:W-:Y:S01]  /*136b0*/  @!P6 HFMA2.BF16_V2 R42, -RZ.H0_H0, RZ.H0_H0, -R183.H0_H0 ;  /* 0x200000ffff2ae231 */ /* 0x000fe200003409b7 */
[----:B------:R-:W-:Y:S01]  /*136c0*/  PRMT R181, R4, 0x7610, R181 ;  /* 0x0000761004b57816 */ /* 0x000fe200000000b5 */
[----:B------:R-:W-:Y:S02]  /*136d0*/  IMAD.MOV.U32 R64, RZ, RZ, R53 ;  /* 0x000000ffff407224 */ /* 0x000fe400078e0035 */
[----:B------:R-:W-:Y:S02]  /*136e0*/  @!P1 HFMA2.BF16_V2 R40, -RZ.H0_H0, RZ.H0_H0, -R180.H0_H0 ;  /* 0x200000ffff289231 */ /* 0x000fe400003409b4 */
[----:B------:R-:W-:Y:S01]  /*136f0*/  IMAD.MOV.U32 R53, RZ, RZ, R94 ;  /* 0x000000ffff357224 */ /* 0x000fe200078e005e */
[----:B------:R-:W-:Y:S01]  /*13700*/  PRMT R43, R183, 0x5410, R182 ;  /* 0x00005410b72b7816 */ /* 0x000fe200000000b6 */
[----:B------:R-:W-:Y:S01]  /*13710*/  IMAD.MOV.U32 R94, RZ, RZ, R78 ;  /* 0x000000ffff5e7224 */ /* 0x000fe200078e004e */
[----:B------:R-:W-:Y:S01]  /*13720*/  LOP3.LUT R5, R2, 0xff, RZ, 0xc0, !PT ;  /* 0x000000ff02057812 */ /* 0x000fe200078ec0ff */
[----:B------:R-:W-:Y:S01]  /*13730*/  IMAD.MOV.U32 R78, RZ, RZ, R118 ;  /* 0x000000ffff4e7224 */ /* 0x000fe200078e0076 */
[----:B------:R-:W-:Y:S01]  /*13740*/  @!P6 PRMT R183, R42, 0x5410, RZ ;  /* 0x000054102ab7e816 */ /* 0x000fe200000000ff */
[----:B------:R-:W-:Y:S01]  /*13750*/  IMAD.MOV.U32 R118, RZ, RZ, R102 ;  /* 0x000000ffff767224 */ /* 0x000fe200078e0066 */
[----:B------:R-:W-:Y:S01]  /*13760*/  PRMT R42, R181, 0x5410, R180 ;  /* 0x00005410b52a7816 */ /* 0x000fe200000000b4 */
[----:B------:R-:W-:Y:S01]  /*13770*/  IMAD.MOV.U32 R102, RZ, RZ, R86 ;  /* 0x000000ffff667224 */ /* 0x000fe200078e0056 */
[----:B------:R-:W-:Y:S01]  /*13780*/  @!P1 PRMT R180, R40, 0x5410, RZ ;  /* 0x0000541028b49816 */ /* 0x000fe200000000ff */
[----:B------:R-:W-:Y:S01]  /*13790*/  IMAD.MOV.U32 R86, RZ, RZ, R9 ;  /* 0x000000ffff567224 */ /* 0x000fe200078e0009 */
[----:B------:R-:W-:-:S02]  /*137a0*/  ISETP.LE.U32.AND P1, PT, R5, UR13, PT ;  /* 0x0000000d05007c0c */ /* 0x000fc4000bf23070 */
[----:B------:R-:W-:Y:S02]  /*137b0*/  LOP3.LUT R9, R2, 0xffff, RZ, 0xc0, !PT ;  /* 0x0000ffff02097812 */ /* 0x000fe400078ec0ff */
[----:B--2---:R-:W-:Y:S01]  /*137c0*/  LOP3.LUT R4, R153, UR38, R72, 0x96, !PT ;  /* 0x0000002699047c12 */ /* 0x004fe2000f8e9648 */
[----:B------:R-:W-:Y:S02]  /*137d0*/  IMAD.MOV.U32 R72, RZ, RZ, R95 ;  /* 0x000000ffff487224 */ /* 0x000fe400078e005f */
[----:B------:R-:W-:Y:S02]  /*137e0*/  IMAD.MOV.U32 R95, RZ, RZ, R79 ;  /* 0x000000ffff5f7224 */ /* 0x000fe400078e004f */
[----:B------:R-:W-:Y:S02]  /*137f0*/  IMAD.MOV.U32 R79, RZ, RZ, R119 ;  /* 0x000000ffff4f7224 */ /* 0x000fe400078e0077 */
[----:B------:R-:W-:Y:S02]  /*13800*/  IMAD.MOV.U32 R119, RZ, RZ, R103 ;  /* 0x000000ffff777224 */ /* 0x000fe400078e0067 */
[----:B------:R-:W-:Y:S01]  /*13810*/  IMAD.MOV.U32 R103, RZ, RZ, R87 ;  /* 0x000000ffff677224 */ /* 0x000fe200078e0057 */
[----:B------:R-:W-:Y:S01]  /*13820*/  SHF.R.U32.HI R5, RZ, 0x18, R2 ;  /* 0x00000018ff057819 */ /* 0x000fe20000011602 */
[----:B------:R-:W-:Y:S01]  /*13830*/  IMAD.MOV.U32 R87, RZ, RZ, R8 ;  /* 0x000000ffff577224 */ /* 0x000fe200078e0008 */
[----:B------:R-:W-:Y:S01]  /*13840*/  SHF.R.U32.HI R8, RZ, 0x10, R2 ;  /* 0x00000010ff087819 */ /* 0x000fe20000011602 */
[----:B------:R-:W-:Y:S01]  /*13850*/  IMAD.MOV.U32 R130, RZ, RZ, R10 ;  /* 0x000000ffff827224 */ /* 0x000fe200078e000a */
[----:B------:R-:W-:Y:S01]  /*13860*/  LOP3.LUT R2, R247, UR37, R152, 0x96, !PT ;  /* 0x00000025f7027c12 */ /* 0x000fe2000f8e9698 */
[----:B------:R-:W-:Y:S01]  /*13870*/  FADD.FTZ R10, R11, R34 ;  /* 0x000000220b0a7221 */ /* 0x000fe20000010000 */
[----:B------:R-:W-:Y:S01]  /*13880*/  FADD.FTZ R11, R7, R112 ;  /* 0x00000070070b7221 */ /* 0x000fe20000010000 */
[----:B------:R-:W-:-:S04]  /*13890*/  IMAD.WIDE.U32 R6, R4, -0x2daee0ad, RZ ;  /* 0xd2511f5304067825 */ /* 0x000fc800078e00ff */
[----:B------:R-:W-:Y:S02]  /*138a0*/  @!P5 HFMA2.BF16_V2 R39, -RZ.H0_H0, RZ.H0_H0, -R182.H0_H0 ;  /* 0x200000ffff27d231 */ /* 0x000fe400003409b6 */
[----:B------:R-:W-:Y:S01]  /*138b0*/  IMAD.WIDE.U32 R2, R2, -0x2daee0ad, RZ ;  /* 0xd2511f5302027825 */ /* 0x000fe200078e00ff */
[----:B---3--:R-:W-:-:S04]  /*138c0*/  LOP3.LUT R4, R7, UR36, R76, 0x96, !PT ;  /* 0x0000002407047c12 */ /* 0x008fc8000f8e964c */
[----:B------:R-:W-:Y:S01]  /*138d0*/  LOP3.LUT R3, R3, UR34, R6, 0x96, !PT ;  /* 0x0000002203037c12 */ /* 0x000fe2000f8e9606 */
[----:B------:R-:W-:Y:S01]  /*138e0*/  IMAD.WIDE.U32 R6, R4, -0x326172a9, RZ ;  /* 0xcd9e8d5704067825 */ /* 0x000fe200078e00ff */
[----:B------:R-:W-:Y:S02]  /*138f0*/  @!P5 PRMT R182, R39, 0x5410, RZ ;  /* 0x0000541027b6d816 */ /* 0x000fe400000000ff */
[----:B------:R-:W-:Y:S01]  /*13900*/  ISETP.LE.U32.AND P5, PT, R5, UR13, PT ;  /* 0x0000000d05007c0c */ /* 0x000fe2000bfa3070 */
[----:B------:R-:W-:Y:S01]  /*13910*/  IMAD.WIDE.U32 R4, R3, -0x326172a9, RZ ;  /* 0xcd9e8d5703047825 */ /* 0x000fe200078e00ff */
[----:B------:R-:W-:Y:S02]  /*13920*/  LOP3.LUT R3, R8, 0xff, RZ, 0xc0, !PT ;  /* 0x000000ff08037812 */ /* 0x000fe400078ec0ff */
[----:B------:R-:W-:Y:S01]  /*13930*/  LOP3.LUT R7, R7, UR35, R246, 0x96, !PT ;  /* 0x0000002307077c12 */ /* 0x000fe2000f8e96f6 */
[----:B------:R-:W-:Y:S01]  /*13940*/  IMAD.MOV.U32 R73, RZ, RZ, R72 ;  /* 0x000000ffff497224 */ /* 0x000fe200078e0048 */
[----:B------:R-:W-:Y:S01]  /*13950*/  LOP3.LUT R5, R5, UR33, R6, 0x96, !PT ;  /* 0x0000002105057c12 */ /* 0x000fe2000f8e9606 */
[----:B------:R-:W-:Y:S01]  /*13960*/  IMAD.MOV.U32 R72, RZ, RZ, R64 ;  /* 0x000000ffff487224 */ /* 0x000fe200078e0040 */
[----:B------:R-:W-:Y:S01]  /*13970*/  ISETP.LE.U32.AND P6, PT, R3, UR13, PT ;  /* 0x0000000d03007c0c */ /* 0x000fe2000bfc3070 */
[----:B------:R-:W-:Y:S01]  /*13980*/  IMAD.MOV.U32 R64, RZ, RZ, R130 ;  /* 0x000000ffff407224 */ /* 0x000fe200078e0082 */
[----:B------:R-:W-:Y:S01]  /*13990*/  SHF.R.U32.HI R3, RZ, 0x8, R9 ;  /* 0x00000008ff037819 */ /* 0x000fe20000011609 */
[----:B------:R-:W-:-:S02]  /*139a0*/  IMAD.MOV.U32 R130, RZ, RZ, R243 ;  /* 0x000000ffff827224 */ /* 0x000fc400078e00f3 */
[----:B------:R-:W-:Y:S01]  /*139b0*/  IMAD.MOV.U32 R93, RZ, RZ, R241 ;  /* 0x000000ffff5d7224 */ /* 0x000fe200078e00f1 */
[----:B------:R-:W-:Y:S01]  /*139c0*/  MUFU.EX2 R243, R213 ;  /* 0x000000d500f37308 */ /* 0x000fe20000000800 */
[----:B------:R-:W-:-:S04]  /*139d0*/  IMAD.WIDE.U32 R6, R7, -0x2daee0ad, RZ ;  /* 0xd2511f5307067825 */ /* 0x000fc800078e00ff */
[----:B------:R-:W-:-:S03]  /*139e0*/  IMAD.WIDE.U32 R8, R5, -0x2daee0ad, RZ ;  /* 0xd2511f5305087825 */ /* 0x000fc600078e00ff */
[----:B------:R-:W1:Y:S01]  /*139f0*/  MUFU.EX2 R241, R214 ;  /* 0x000000d600f17308 */ /* 0x000e620000000800 */
[----:B------:R-:W-:Y:S02]  /*13a00*/  LOP3.LUT R5, R3, 0xffff, RZ, 0xc0, !PT ;  /* 0x0000ffff03057812 */ /* 0x000fe400078ec0ff */
[----:B------:R-:W-:Y:S02]  /*13a10*/  LOP3.LUT R3, R7, UR32, R2, 0x96, !PT ;  /* 0x0000002007037c12 */ /* 0x000fe4000f8e9602 */
[----:B------:R-:W-:Y:S01]  /*13a20*/  LOP3.LUT R2, R9, UR30, R6, 0x96, !PT ;  /* 0x0000001e09027c12 */ /* 0x000fe2000f8e9606 */
[----:B------:R-:W-:Y:S02]  /*13a30*/  @!P4 HFMA2.BF16_V2 R41, -RZ.H0_H0, RZ.H0_H0, -R181.H0_H0 ;  /* 0x200000ffff29c231 */ /* 0x000fe400003409b5 */
[----:B------:R-:W-:-:S04]  /*13a40*/  IMAD.WIDE.U32 R6, R3, -0x326172a9, RZ ;  /* 0xcd9e8d5703067825 */ /* 0x000fc800078e00ff */
[----:B------:R-:W-:Y:S01]  /*13a50*/  IMAD.WIDE.U32 R2, R2, -0x326172a9, RZ ;  /* 0xcd9e8d5702027825 */ /* 0x000fe200078e00ff */
[----:B------:R-:W-:Y:S02]  /*13a60*/  @!P4 PRMT R181, R41, 0x5410, RZ ;  /* 0x0000541029b5c816 */ /* 0x000fe400000000ff */
[----:B------:R-:W-:Y:S02]  /*13a70*/  ISETP.LE.U32.AND P4, PT, R5, UR13, PT ;  /* 0x0000000d05007c0c */ /* 0x000fe4000bf83070 */
[----:B------:R-:W-:Y:S02]  /*13a80*/  LOP3.LUT R5, R3, UR23, R6, 0x96, !PT ;  /* 0x0000001703057c12 */ /* 0x000fe4000f8e9606 */
[----:B-1----:R-:W-:Y:S02]  /*13a90*/  F2FP.BF16.F32.PACK_AB R6, R241, R243 ;  /* 0x000000f3f106723e */ /* 0x002fe400000010ff */
[----:B------:R-:W-:Y:S02]  /*13aa0*/  LOP3.LUT R7, R7, UR31, R4, 0x96, !PT ;  /* 0x0000001f07077c12 */ /* 0x000fe4000f8e9604 */
[----:B------:R-:W-:-:S02]  /*13ab0*/  LOP3.LUT R4, R5, 0xffff, RZ, 0xc0, !PT ;  /* 0x0000ffff05047812 */ /* 0x000fc400078ec0ff */
[C---:B------:R-:W-:Y:S01]  /*13ac0*/  PRMT R179, R6.reuse, 0x7610, R179 ;  /* 0x0000761006b37816 */ /* 0x040fe200000000b3 */
[----:B------:R-:W-:Y:S01]  /*13ad0*/  IMAD.MOV.U32 R76, RZ, RZ, R236 ;  /* 0x000000ffff4c7224 */ /* 0x000fe200078e00ec */
[----:B------:R-:W-:Y:S01]  /*13ae0*/  MOV R92, R240 ;  /* 0x000000f0005c7202 */ /* 0x000fe20000000f00 */
[----:B------:R-:W-:Y:S01]  /*13af0*/  MUFU.EX2 R236, R84 ;  /* 0x0000005400ec7308 */ /* 0x000fe20000000800 */
[----:B------:R-:W-:Y:S01]  /*13b00*/  SHF.R.U32.HI R4, RZ, 0x8, R4 ;  /* 0x00000008ff047819 */ /* 0x000fe20000011604 */
[----:B------:R-:W-:Y:S01]  /*13b10*/  @!P1 HFMA2.BF16_V2 R44, -RZ.H0_H0, RZ.H0_H0, -R179.H0_H0 ;  /* 0x200000ffff2c9231 */ /* 0x000fe200003409b3 */
[----:B------:R-:W-:-:S05]  /*13b20*/  PRMT R178, R6, 0x7632, R178 ;  /* 0x0000763206b27816 */ /* 0x000fca00000000b2 */
[----:B------:R-:W1:Y:S01]  /*13b30*/  MUFU.EX2 R240, R85 ;  /* 0x0000005500f07308 */ /* 0x000e620000000800 */
[----:B------:R-:W-:Y:S02]  /*13b40*/  LOP3.LUT R4, R4, 0xffff, RZ, 0xc0, !PT ;  /* 0x0000ffff04047812 */ /* 0x000fe400078ec0ff */
[----:B------:R-:W-:Y:S02]  /*13b50*/  PRMT R36, R179, 0x5410, R178 ;  /* 0x00005410b3247816 */ /* 0x000fe400000000b2 */
[----:B------:R-:W-:Y:S02]  /*13b60*/  @!P1 PRMT R179, R44, 0x5410, RZ ;  /* 0x000054102cb39816 */ /* 0x000fe400000000ff */
[----:B------:R-:W-:Y:S01]  /*13b70*/  ISETP.LE.U32.AND P1, PT, R4, UR13, PT ;  /* 0x0000000d04007c0c */ /* 0x000fe2000bf23070 */
[----:B------:R-:W-:Y:S02]  /*13b80*/  @!P4 HFMA2.BF16_V2 R45, -RZ.H0_H0, RZ.H0_H0, -R178.H0_H0 ;  /* 0x200000ffff2dc231 */ /* 0x000fe400003409b2 */
[----:B------:R-:W-:Y:S01]  /*13b90*/  FADD.FTZ R9, R12, R10 ;  /* 0x0000000a0c097221 */ /* 0x000fe20000010000 */
[----:B------:R-:W-:-:S02]  /*13ba0*/  LOP3.LUT R4, R5, 0xff, RZ, 0xc0, !PT ;  /* 0x000000ff05047812 */ /* 0x000fc400078ec0ff */
[----:B------:R-:W-:Y:S01]  /*13bb0*/  @!P4 PRMT R178, R45, 0x5410, RZ ;  /* 0x000054102db2c816 */ /* 0x000fe200000000ff */
[----:B------:R-:W-:Y:S01]  /*13bc0*/  FADD.FTZ R10, R13, R9 ;  /* 0x000000090d0a7221 */ /* 0x000fe20000010000 */
[----:B------:R-:W-:Y:S02]  /*13bd0*/  ISETP.LE.U32.AND P4, PT, R4, UR13, PT ;  /* 0x0000000d04007c0c */ /* 0x000fe4000bf83070 */
[----:B------:R-:W-:Y:S02]  /*13be0*/  PRMT R13, R80, 0x7632, R13 ;  /* 0x00007632500d7816 */ /* 0x000fe4000000000d */
[----:B-1----:R-:W-:Y:S02]  /*13bf0*/  F2FP.BF16.F32.PACK_AB R4, R240, R236 ;  /* 0x000000ecf004723e */ /* 0x002fe400000010ff */
[----:B------:R-:W-:Y:S01]  /*13c00*/  PRMT R12, R80, 0x7610, R12 ;  /* 0x00007610500c7816 */ /* 0x000fe2000000000c */
[----:B------:R-:W-:Y:S01]  /*13c10*/  @!P1 HFMA2.BF16_V2 R51, -RZ.H0_H0, RZ.H0_H0, -R13.H0_H0 ;  /* 0x200000ffff339231 */ /* 0x000fe2000034090d */
[----:B------:R-:W-:-:S02]  /*13c20*/  PRMT R176, R4, 0x7632, R176 ;  /* 0x0000763204b07816 */ /* 0x000fc400000000b0 */
[----:B------:R-:W-:Y:S01]  /*13c30*/  LOP3.LUT R3, R2, 0xffff, RZ, 0xc0, !PT ;  /* 0x0000ffff02037812 */ /* 0x000fe200078ec0ff */
[----:B------:R-:W-:Y:S01]  /*13c40*/  IMAD.MOV.U32 R77, RZ, RZ, R233 ;  /* 0x000000ffff4d7224 */ /* 0x000fe200078e00e9 */
[----:B------:R-:W-:Y:S01]  /*13c50*/  PRMT R177, R4, 0x7610, R177 ;  /* 0x0000761004b17816 */ /* 0x000fe200000000b1 */
[----:B------:R-:W-:Y:S01]  /*13c60*/  MUFU.EX2 R6, R113 ;  /* 0x0000007100067308 */ /* 0x000fe20000000800 */
[----:B------:R-:W-:Y:S01]  /*13c70*/  LOP3.LUT R4, R2, 0xff, RZ, 0xc0, !PT ;  /* 0x000000ff02047812 */ /* 0x000fe200078ec0ff */
[----:B------:R-:W-:Y:S01]  /*13c80*/  @!P5 HFMA2.BF16_V2 R50, -RZ.H0_H0, RZ.H0_H0, -R176.H0_H0 ;  /* 0x200000ffff32d231 */ /* 0x000fe200003409b0 */
[----:B------:R-:W-:Y:S02]  /*13c90*/  PRMT R41, R12, 0x5410, R13 ;  /* 0x000054100c297816 */ /* 0x000fe4000000000d */
[C---:B------:R-:W-:Y:S02]  /*13ca0*/  PRMT R175, R49.reuse, 0x7610, R175 ;  /* 0x0000761031af7816 */ /* 0x040fe400000000af */
[----:B------:R-:W-:-:S02]  /*13cb0*/  PRMT R174, R49, 0x7632, R174 ;  /* 0x0000763231ae7816 */ /* 0x000fc400000000ae */
[C---:B------:R-:W-:Y:S02]  /*13cc0*/  PRMT R137, R48.reuse, 0x7610, R137 ;  /* 0x0000761030897816 */ /* 0x040fe40000000089 */
[----:B------:R-:W-:Y:S01]  /*13cd0*/  PRMT R136, R48, 0x7632, R136 ;  /* 0x0000763230887816 */ /* 0x000fe20000000088 */
[----:B------:R-:W-:Y:S01]  /*13ce0*/  MUFU.EX2 R213, R129 ;  /* 0x0000008100d57308 */ /* 0x000fe20000000800 */
[----:B------:R-:W-:-:S07]  /*13cf0*/  @!P1 PRMT R13, R51, 0x5410, RZ ;  /* 0x00005410330d9816 */ /* 0x000fce00000000ff */
[----:B------:R-:W-:Y:S01]  /*13d00*/  MUFU.EX2 R214, R140 ;  /* 0x0000008c00d67308 */ /* 0x000fe20000000800 */
[----:B------:R-:W-:Y:S01]  /*13d10*/  ISETP.LE.U32.AND P1, PT, R4, UR13, PT ;  /* 0x0000000d04007c0c */ /* 0x000fe2000bf23070 */
[----:B------:R-:W-:Y:S01]  /*13d20*/  UIADD3 UR4, UR29, -0x4498517b, URZ ;  /* 0xbb67ae851d047890 */ /* 0x000fe2000fffe03f */
[----:B------:R-:W-:Y:S01]  /*13d30*/  SHF.R.U32.HI R4, RZ, 0x18, R2 ;  /* 0x00000018ff047819 */ /* 0x000fe20000011602 */
[----:B------:R-:W-:Y:S01]  /*13d40*/  IMAD.MOV.U32 R45, RZ, RZ, R235 ;  /* 0x000000ffff2d7224 */ /* 0x000fe200078e00eb */
[----:B------:R-:W-:Y:S01]  /*13d50*/  PRMT R38, R177, 0x5410, R176 ;  /* 0x00005410b1267816 */ /* 0x000fe200000000b0 */
[----:B------:R-:W-:Y:S01]  /*13d60*/  IMAD.MOV.U32 R247, RZ, RZ, R72 ;  /* 0x000000fffff77224 */ /* 0x000fe200078e0048 */
[----:B------:R-:W-:Y:S01]  /*13d70*/  @!P5 PRMT R176, R50, 0x5410, RZ ;  /* 0x0000541032b0d816 */ /* 0x000fe200000000ff */
[----:B------:R-:W2:Y:S01]  /*13d80*/  LDL R80, [R1+0xd0] ;  /* 0x0000d00001507983 */ /* 0x000ea20000100800 */
[----:B------:R-:W-:Y:S02]  /*13d90*/  SHF.R.U32.HI R2, RZ, 0x10, R2 ;  /* 0x00000010ff027819 */ /* 0x000fe40000011602 */
[----:B------:R-:W-:-:S02]  /*13da0*/  ISETP.LE.U32.AND P5, PT, R4, UR13, PT ;  /* 0x0000000d04007c0c */ /* 0x000fc4000bfa3070 */
[----:B------:R-:W-:Y:S01]  /*13db0*/  SHF.R.U32.HI R4, RZ, 0x8, R3 ;  /* 0x00000008ff047819 */ /* 0x000fe20000011603 */
[----:B------:R-:W-:Y:S01]  /*13dc0*/  @!P6 HFMA2.BF16_V2 R47, -RZ.H0_H0, RZ.H0_H0, -R177.H0_H0 ;  /* 0x200000ffff2fe231 */ /* 0x000fe200003409b1 */
[----:B------:R-:W-:Y:S01]  /*13dd0*/  LOP3.LUT R3, R2, 0xff, RZ, 0xc0, !PT ;  /* 0x000000ff02037812 */ /* 0x000fe200078ec0ff */
[----:B------:R-:W-:Y:S01]  /*13de0*/  @!P4 HFMA2.BF16_V2 R54, -RZ.H0_H0, RZ.H0_H0, -R12.H0_H0 ;  /* 0x200000ffff36c231 */ /* 0x000fe2000034090c */
[----:B------:R-:W-:Y:S02]  /*13df0*/  LOP3.LUT R2, R4, 0xffff, RZ, 0xc0, !PT ;  /* 0x0000ffff04027812 */ /* 0x000fe400078ec0ff */
[----:B------:R-:W-:Y:S02]  /*13e00*/  @!P6 PRMT R177, R47, 0x5410, RZ ;  /* 0x000054102fb1e816 */ /* 0x000fe400000000ff */
[----:B------:R-:W-:Y:S02]  /*13e10*/  @!P4 PRMT R12, R54, 0x5410, RZ ;  /* 0x00005410360cc816 */ /* 0x000fe400000000ff */
[----:B------:R-:W-:-:S02]  /*13e20*/  ISETP.LE.U32.AND P6, PT, R3, UR13, PT ;  /* 0x0000000d03007c0c */ /* 0x000fc4000bfc3070 */
[----:B------:R-:W-:Y:S01]  /*13e30*/  ISETP.LE.U32.AND P4, PT, R2, UR13, PT ;  /* 0x0000000d02007c0c */ /* 0x000fe2000bf83070 */
[----:B------:R-:W-:-:S05]  /*13e40*/  IMAD.WIDE.U32 R2, R7, -0x2daee0ad, RZ ;  /* 0xd2511f5307027825 */ /* 0x000fca00078e00ff */
[----:B------:R-:W-:Y:S01]  /*13e50*/  LOP3.LUT R4, R3, UR26, R8, 0x96, !PT ;  /* 0x0000001a03047c12 */ /* 0x000fe2000f8e9608 */
[----:B------:R-:W1:Y:S03]  /*13e60*/  MUFU.EX2 R233, R116 ;  /* 0x0000007400e97308 */ /* 0x000e660000000800 */
[----:B------:R-:W-:Y:S01]  /*13e70*/  LOP3.LUT R7, R4, 0xffff, RZ, 0xc0, !PT ;  /* 0x0000ffff04077812 */ /* 0x000fe200078ec0ff */
[----:B------:R-:W-:-:S03]  /*13e80*/  @!P1 HFMA2.BF16_V2 R55, -RZ.H0_H0, RZ.H0_H0, -R175.H0_H0 ;  /* 0x200000ffff379231 */ /* 0x000fc600003409af */
[----:B------:R-:W-:Y:S01]  /*13e90*/  SHF.R.U32.HI R7, RZ, 0x8, R7 ;  /* 0x00000008ff077819 */ /* 0x000fe20000011607 */
[----:B------:R-:W-:Y:S01]  /*13ea0*/  @!P4 HFMA2.BF16_V2 R56, -RZ.H0_H0, RZ.H0_H0, -R174.H0_H0 ;  /* 0x200000ffff38c231 */ /* 0x000fe200003409ae */
[----:B------:R-:W-:Y:S02]  /*13eb0*/  PRMT R40, R175, 0x5410, R174 ;  /* 0x00005410af287816 */ /* 0x000fe400000000ae */
[----:B------:R-:W-:Y:S02]  /*13ec0*/  LOP3.LUT R7, R7, 0xffff, RZ, 0xc0, !PT ;  /* 0x0000ffff07077812 */ /* 0x000fe400078ec0ff */
[----:B------:R-:W-:Y:S02]  /*13ed0*/  @!P1 PRMT R175, R55, 0x5410, RZ ;  /* 0x0000541037af9816 */ /* 0x000fe400000000ff */
[----:B------:R-:W-:Y:S02]  /*13ee0*/  ISETP.LE.U32.AND P1, PT, R7, UR13, PT ;  /* 0x0000000d07007c0c */ /* 0x000fe4000bf23070 */
[----:B------:R-:W-:-:S02]  /*13ef0*/  LOP3.LUT R7, R4, 0xff, RZ, 0xc0, !PT ;  /* 0x000000ff04077812 */ /* 0x000fc400078ec0ff */
[----:B------:R-:W-:Y:S02]  /*13f00*/  @!P4 PRMT R174, R56, 0x5410, RZ ;  /* 0x0000541038aec816 */ /* 0x000fe400000000ff */
[----:B------:R-:W-:Y:S02]  /*13f10*/  ISETP.LE.U32.AND P4, PT, R7, UR13, PT ;  /* 0x0000000d07007c0c */ /* 0x000fe4000bf83070 */
[----:B-1----:R-:W-:Y:S01]  /*13f20*/  F2FP.BF16.F32.PACK_AB R7, R233, R6 ;  /* 0x00000006e907723e */ /* 0x002fe200000010ff */
[----:B------:R-:W-:Y:S02]  /*13f30*/  @!P6 HFMA2.BF16_V2 R57, -RZ.H0_H0, RZ.H0_H0, -R137.H0_H0 ;  /* 0x200000ffff39e231 */ /* 0x000fe40000340989 */
[----:B------:R-:W-:Y:S01]  /*13f40*/  IMAD.MOV.U32 R54, RZ, RZ, R92 ;  /* 0x000000ffff367224 */ /* 0x000fe200078e005c */
        /* <DEDUP_REMOVED lines=12> */
[----:B------:R-:W-:Y:S02]  /*14010*/  SHF.R.U32.HI R7, RZ, 0x18, R2 ;  /* 0x00000018ff077819 */ /* 0x000fe40000011602 */
        /* <DEDUP_REMOVED lines=15> */
[--C-:B------:R-:W-:Y:S01]  /*14110*/  SHF.R.U32.HI R2, RZ, 0x18, R5.reuse ;  /* 0x00000018ff027819 */ /* 0x100fe20000011605 */
[----:B------:R-:W-:Y:S01]  /*14120*/  @!P4 HFMA2.BF16_V2 R59, -RZ.H0_H0, RZ.H0_H0, -R135.H0_H0 ;  /* 0x200000ffff3bc231 */ /* 0x000fe20000340987 */
[----:B------:R-:W-:Y:S02]  /*14130*/  PRMT R50, R133, 0x5410, R132 ;  /* 0x0000541085327816 */ /* 0x000fe40000000084 */
[----:B------:R-:W-:Y:S02]  /*14140*/  @!P6 PRMT R133, R61, 0x5410, RZ ;  /* 0x000054103d85e816 */ /* 0x000fe400000000ff */
[----:B------:R-:W-:Y:S02]  /*14150*/  ISETP.LE.U32.AND P6, PT, R2, UR13, PT ;  /* 0x0000000d02007c0c */ /* 0x000fe4000bfc3070 */
[----:B------:R-:W-:Y:S01]  /*14160*/  SHF.R.U32.HI R2, RZ, 0x10, R5 ;  /* 0x00000010ff027819 */ /* 0x000fe20000011605 */
[----:B------:R-:W-:Y:S01]  /*14170*/  @!P5 HFMA2.BF16_V2 R62, -RZ.H0_H0, RZ.H0_H0, -R132.H0_H0 ;  /* 0x200000ffff3ed231 */ /* 0x000fe20000340984 */
[----:B------:R-:W-:-:S02]  /*14180*/  @!P4 PRMT R135, R59, 0x5410, RZ ;  /* 0x000054103b87c816 */ /* 0x000fc400000000ff */
[----:B------:R-:W-:Y:S02]  /*14190*/  ISETP.LE.U32.AND P4, PT, R3, UR13, PT ;  /* 0x0000000d03007c0c */ /* 0x000fe4000bf83070 */
[----:B------:R-:W-:Y:S02]  /*141a0*/  LOP3.LUT R2, R2, 0xff, RZ, 0xc0, !PT ;  /* 0x000000ff02027812 */ /* 0x000fe400078ec0ff */
[----:B------:R-:W-:Y:S02]  /*141b0*/  @!P5 PRMT R132, R62, 0x5410, RZ ;  /* 0x000054103e84d816 */ /* 0x000fe400000000ff */
[----:B------:R-:W-:Y:S02]  /*141c0*/  ISETP.LE.U32.AND P5, PT, R2, UR13, PT ;  /* 0x0000000d02007c0c */ /* 0x000fe4000bfa3070 */
[----:B------:R-:W-:-:S04]  /*141d0*/  F2FP.BF16.F32.PACK_AB R2, R214, R213 ;  /* 0x000000d5d602723e */ /* 0x000fc800000010ff */
[C---:B------:R-:W-:Y:S01]  /*141e0*/  PRMT R35, R2.reuse, 0x7632, R35 ;  /* 0x0000763202237816 */ /* 0x040fe20000000023 */
[----:B------:R-:W-:Y:S01]  /*141f0*/  @!P4 HFMA2.BF16_V2 R63, -RZ.H0_H0, RZ.H0_H0, -R2.H0_H0 ;  /* 0x200000ffff3fc231 */ /* 0x000fe20000340902 */
[C---:B------:R-:W-:Y:S02]  /*14200*/  @P4 PRMT R211, R2.reuse, 0x7610, R211 ;  /* 0x0000761002d34816 */ /* 0x040fe400000000d3 */
[----:B------:R-:W-:Y:S02]  /*14210*/  PRMT R49, R2, 0x5410, R35 ;  /* 0x0000541002317816 */ /* 0x000fe40000000023 */
[----:B------:R-:W-:Y:S01]  /*14220*/  LOP3.LUT R2, R45, UR4, R54, 0x96, !PT ;  /* 0x000000042d027c12 */ /* 0x000fe2000f8e9636 */
[----:B------:R-:W-:Y:S02]  /*14230*/  IMAD.MOV.U32 R45, RZ, RZ, R247 ;  /* 0x000000ffff2d7224 */ /* 0x000fe400078e00f7 */
[----:B------:R-:W3:Y:S01]  /*14240*/  LDL R247, [R1+0xbc] ;  /* 0x0000bc0001f77983 */ /* 0x000ee20000100800 */
[----:B------:R-:W-:-:S03]  /*14250*/  IMAD.MOV.U32 R57, RZ, RZ, R197 ;  /* 0x000000ffff397224 */ /* 0x000fc600078e00c5 */
[----:B------:R-:W4:Y:S04]  /*14260*/  LDL.LU R56, [R1+0x10] ;  /* 0x0000100001387983 */ /* 0x000f280000300800 */
[----:B------:R-:W4:Y:S01]  /*14270*/  LDL.LU R197, [R1+0x138] ;  /* 0x0001380001c57983 */ /* 0x000f220000300800 */
[----:B------:R-:W-:Y:S01]  /*14280*/  IMAD.MOV.U32 R65, RZ, RZ, R73 ;  /* 0x000000ffff417224 */ /* 0x000fe200078e0049 */
[----:B------:R-:W1:Y:S01]  /*14290*/  MUFU.EX2 R3, R144 ;  /* 0x0000009000037308 */ /* 0x000e620000000800 */
[----:B------:R-:W-:Y:S02]  /*142a0*/  IMAD.MOV.U32 R73, RZ, RZ, R245 ;  /* 0x000000ffff497224 */ /* 0x000fe400078e00f5 */
[----:B------:R-:W-:-:S05]  /*142b0*/  IMAD.MOV.U32 R245, RZ, RZ, R187 ;  /* 0x000000fffff57224 */ /* 0x000fca00078e00bb */
[----:B------:R-:W1:Y:S01]  /*142c0*/  MUFU.EX2 R187, R145 ;  /* 0x0000009100bb7308 */ /* 0x000e620000000800 */
[----:B------:R-:W-:Y:S01]  /*142d0*/  IMAD.MOV.U32 R44, RZ, RZ, R234 ;  /* 0x000000ffff2c7224 */ /* 0x000fe200078e00ea */
[--C-:B------:R-:W-:Y:S02]  /*142e0*/  SHF.R.U32.HI R5, RZ, 0x18, R4.reuse ;  /* 0x00000018ff057819 */ /* 0x100fe40000011604 */
[----:B------:R-:W-:Y:S01]  /*142f0*/  SHF.R.U32.HI R4, RZ, 0x10, R4 ;  /* 0x00000010ff047819 */ /* 0x000fe20000011604 */
[----:B------:R-:W-:Y:S02]  /*14300*/  IMAD.MOV.U32 R72, RZ, RZ, R131 ;  /* 0x000000ffff487224 */ /* 0x000fe400078e0083 */
[----:B------:R-:W-:Y:S02]  /*14310*/  @!P1 HFMA2.BF16_V2 R66, -RZ.H0_H0, RZ.H0_H0, -R35.H0_H0 ;  /* 0x200000ffff429231 */ /* 0x000fe40000340923 */
[----:B------:R-:W-:Y:S01]  /*14320*/  IMAD.MOV.U32 R131, RZ, RZ, R248 ;  /* 0x000000ffff837224 */ /* 0x000fe200078e00f8 */
[----:B------:R-:W-:Y:S01]  /*14330*/  LOP3.LUT R4, R4, 0xff, RZ, 0xc0, !PT ;  /* 0x000000ff04047812 */ /* 0x000fe200078ec0ff */
[----:B------:R-:W-:-:S04]  /*14340*/  IMAD.WIDE.U32 R234, R2, -0x326172a9, RZ ;  /* 0xcd9e8d5702ea7825 */ /* 0x000fc800078e00ff */
[----:B-1----:R-:W-:Y:S01]  /*14350*/  FADD.FTZ R248, R3, R68 ;  /* 0x0000004403f87221 */ /* 0x002fe20000010000 */
[----:B------:R-:W-:Y:S01]  /*14360*/  LOP3.LUT R2, R23, UR36, R44, 0x96, !PT ;  /* 0x0000002417027c12 */ /* 0x000fe2000f8e962c */
[----:B------:R-:W-:Y:S01]  /*14370*/  FADD.FTZ R11, R27, R11 ;  /* 0x0000000b1b0b7221 */ /* 0x000fe20000010000 */
[----:B------:R-:W-:Y:S01]  /*14380*/  @!P4 PRMT R211, R63, 0x5410, RZ ;  /* 0x000054103fd3c816 */ /* 0x000fe200000000ff */
[----:B------:R-:W-:Y:S01]  /*14390*/  IMAD.MOV.U32 R246, RZ, RZ, R76 ;  /* 0x000000fffff67224 */ /* 0x000fe200078e004c */
[----:B------:R-:W-:Y:S02]  /*143a0*/  @!P1 PRMT R35, R66, 0x5410, RZ ;  /* 0x0000541042239816 */ /* 0x000fe400000000ff */
[----:B------:R-:W-:Y:S01]  /*143b0*/  F2FP.BF16.F32.PACK_AB R3, R187, R3 ;  /* 0x00000003bb03723e */ /* 0x000fe200000010ff */
[----:B------:R-:W-:Y:S01]  /*143c0*/  IMAD.MOV.U32 R76, RZ, RZ, R53 ;  /* 0x000000ffff4c7224 */ /* 0x000fe200078e0035 */
[----:B------:R-:W-:Y:S02]  /*143d0*/  ISETP.LE.U32.AND P4, PT, R5, UR13, PT ;  /* 0x0000000d05007c0c */ /* 0x000fe4000bf83070 */
[----:B------:R-:W-:Y:S01]  /*143e0*/  ISETP.LE.U32.AND P1, PT, R4, UR13, PT ;  /* 0x0000000d04007c0c */ /* 0x000fe2000bf23070 */
[----:B------:R-:W-:Y:S01]  /*143f0*/  IMAD.WIDE.U32 R4, R2, -0x326172a9, RZ ;  /* 0xcd9e8d5702047825 */ /* 0x000fe200078e00ff */
[----:B------:R-:W-:-:S02]  /*14400*/  PRMT R34, R3, 0x7610, R34 ;  /* 0x0000761003227816 */ /* 0x000fc40000000022 */
[----:B------:R-:W-:Y:S01]  /*14410*/  PRMT R27, R3, 0x7632, R27 ;  /* 0x00007632031b7816 */ /* 0x000fe2000000001b */
[----:B------:R-:W-:Y:S01]  /*14420*/  IMAD.MOV.U32 R53, RZ, RZ, R95 ;  /* 0x000000ffff357224 */ /* 0x000fe200078e005f */
[----:B------:R-:W-:Y:S01]  /*14430*/  LOP3.LUT R3, R235, UR37, R152, 0x96, !PT ;  /* 0x00000025eb037c12 */ /* 0x000fe2000f8e9698 */
[----:B------:R-:W-:Y:S02]  /*14440*/  IMAD.MOV.U32 R95, RZ, RZ, R75 ;  /* 0x000000ffff5f7224 */ /* 0x000fe400078e004b */
[----:B------:R-:W-:Y:S01]  /*14450*/  IMAD.MOV.U32 R75, RZ, RZ, R74 ;  /* 0x000000ffff4b7224 */ /* 0x000fe200078e004a */
[----:B------:R-:W-:Y:S01]  /*14460*/  LOP3.LUT R2, R5, UR35, R234, 0x96, !PT ;  /* 0x0000002305027c12 */ /* 0x000fe2000f8e96ea */
[----:B------:R-:W-:Y:S02]  /*14470*/  IMAD.MOV.U32 R74, RZ, RZ, R252 ;  /* 0x000000ffff4a7224 */ /* 0x000fe400078e00fc */
[----:B------:R-:W-:Y:S01]  /*14480*/  FADD.FTZ R252, R6, R81 ;  /* 0x0000005106fc7221 */ /* 0x000fe20000010000 */
[----:B------:R-:W-:-:S04]  /*14490*/  IMAD.WIDE.U32 R6, R3, -0x2daee0ad, RZ ;  /* 0xd2511f5303067825 */ /* 0x000fc800078e00ff */
[----:B------:R-:W-:Y:S01]  /*144a0*/  IMAD.WIDE.U32 R2, R2, -0x2daee0ad, RZ ;  /* 0xd2511f5302027825 */ /* 0x000fe200078e00ff */
[----:B------:R-:W-:-:S04]  /*144b0*/  LOP3.LUT R7, R7, UR34, R22, 0x96, !PT ;  /* 0x0000002207077c12 */ /* 0x000fc8000f8e9616 */
[----:B------:R-:W-:Y:S01]  /*144c0*/  LOP3.LUT R5, R3, UR32, R6, 0x96, !PT ;  /* 0x0000002003057c12 */ /* 0x000fe2000f8e9606 */
[----:B------:R-:W-:-:S04]  /*144d0*/  IMAD.WIDE.U32 R6, R7, -0x326172a9, RZ ;  /* 0xcd9e8d5707067825 */ /* 0x000fc800078e00ff */
[----:B------:R-:W-:Y:S01]  /*144e0*/  FADD.FTZ R9, R14, R11 ;  /* 0x0000000b0e097221 */ /* 0x000fe20000010000 */
[----:B------:R-:W-:Y:S01]  /*144f0*/  FADD.FTZ R8, R15, R10 ;  /* 0x0000000a0f087221 */ /* 0x000fe20000010000 */
[----:B------:R-:W-:Y:S01]  /*14500*/  LOP3.LUT R3, R7, UR33, R4, 0x96, !PT ;  /* 0x0000002107037c12 */ /* 0x000fe2000f8e9604 */
[----:B------:R-:W-:Y:S02]  /*14510*/  IMAD.MOV.U32 R112, RZ, RZ, R77 ;  /* 0x000000ffff707224 */ /* 0x000fe400078e004d */
[----:B------:R-:W-:Y:S02]  /*14520*/  IMAD.MOV.U32 R84, RZ, RZ, R64 ;  /* 0x000000ffff547224 */ /* 0x000fe400078e0040 */
[----:B------:R-:W-:Y:S01]  /*14530*/  FADD.FTZ R64, R16, R9 ;  /* 0x0000000910407221 */ /* 0x000fe20000010000 */
[----:B------:R-:W-:Y:S02]  /*14540*/  IMAD.MOV.U32 R77, RZ, RZ, R249 ;  /* 0x000000ffff4d7224 */ /* 0x000fe400078e00f9 */
[----:B------:R-:W-:Y:S01]  /*14550*/  FADD.FTZ R249, R17, R8 ;  /* 0x0000000811f97221 */ /* 0x000fe20000010000 */
[----:B------:R-:W-:-:S05]  /*14560*/  IMAD.WIDE.U32 R8, R3, -0x2daee0ad, RZ ;  /* 0xd2511f5303087825 */ /* 0x000fca00078e00ff */
[----:B------:R-:W-:Y:S01]  /*14570*/  LOP3.LUT R2, R9, UR30, R2, 0x96, !PT ;  /* 0x0000001e09027c12 */ /* 0x000fe2000f8e9602 */
[----:B------:R-:W-:-:S04]  /*14580*/  IMAD.WIDE.U32 R4, R5, -0x326172a9, RZ ;  /* 0xcd9e8d5705047825 */ /* 0x000fc800078e00ff */
[----:B------:R-:W-:Y:S01]  /*14590*/  IMAD.WIDE.U32 R2, R2, -0x326172a9, RZ ;  /* 0xcd9e8d5702027825 */ /* 0x000fe200078e00ff */
[----:B------:R-:W-:Y:S02]  /*145a0*/  LOP3.LUT R9, R5, UR31, R6, 0x96, !PT ;  /* 0x0000001f05097c12 */ /* 0x000fe4000f8e9606 */
[----:B------:R-:W-:Y:S02]  /*145b0*/  SHF.R.U32.HI R6, RZ, 0x10, R2 ;  /* 0x00000010ff067819 */ /* 0x000fe40000011602 */
[----:B------:R-:W-:Y:S02]  /*145c0*/  LOP3.LUT R4, R3, UR23, R4, 0x96, !PT ;  /* 0x0000001703047c12 */ /* 0x000fe4000f8e9604 */
[C---:B------:R-:W-:Y:S02]  /*145d0*/  LOP3.LUT R3, R2.reuse, 0xffff, RZ, 0xc0, !PT ;  /* 0x0000ffff02037812 */ /* 0x040fe400078ec0ff */
[----:B------:R-:W-:Y:S02]  /*145e0*/  LOP3.LUT R7, R2, 0xff, RZ, 0xc0, !PT ;  /* 0x000000ff02077812 */ /* 0x000fe400078ec0ff */
[----:B------:R-:W-:-:S02]  /*145f0*/  SHF.R.U32.HI R5, RZ, 0x18, R2 ;  /* 0x00000018ff057819 */ /* 0x000fc40000011602 */
[----:B------:R-:W-:Y:S02]  /*14600*/  LOP3.LUT R2, R6, 0xff, RZ, 0xc0, !PT ;  /* 0x000000ff06027812 */ /* 0x000fe400078ec0ff */
[----:B------:R-:W-:Y:S02]  /*14610*/  SHF.R.U32.HI R3, RZ, 0x8, R3 ;  /* 0x00000008ff037819 */ /* 0x000fe40000011603 */
[----:B------:R-:W-:Y:S02]  /*14620*/  PRMT R15, R2, 0x5410, R5 ;  /* 0x00005410020f7816 */ /* 0x000fe40000000005 */
[----:B------:R-:W-:Y:S02]  /*14630*/  LOP3.LUT R2, R4, 0xffff, RZ, 0xc0, !PT ;  /* 0x0000ffff04027812 */ /* 0x000fe400078ec0ff */
[----:B------:R-:W-:Y:S02]  /*14640*/  PRMT R16, R7, 0x5410, R3 ;  /* 0x0000541007107816 */ /* 0x000fe40000000003 */
[----:B------:R-:W-:-:S02]  /*14650*/  SHF.R.U32.HI R3, RZ, 0x8, R2 ;  /* 0x00000008ff037819 */ /* 0x000fc40000011602 */
[----:B------:R-:W-:Y:S02]  /*14660*/  LOP3.LUT R2, R4, 0xff, RZ, 0xc0, !PT ;  /* 0x000000ff04027812 */ /* 0x000fe400078ec0ff */
[--C-:B------:R-:W-:Y:S02]  /*14670*/  SHF.R.U32.HI R5, RZ, 0x10, R4.reuse ;  /* 0x00000010ff057819 */ /* 0x100fe40000011604 */
[----:B------:R-:W-:Y:S01]  /*14680*/  PRMT R14, R2, 0x5410, R3 ;  /* 0x00005410020e7816 */ /* 0x000fe20000000003 */
[----:B------:R-:W-:Y:S01]  /*14690*/  IMAD.WIDE.U32 R2, R9, -0x2daee0ad, RZ ;  /* 0xd2511f5309027825 */ /* 0x000fe200078e00ff */
[----:B------:R-:W-:Y:S02]  /*146a0*/  SHF.R.U32.HI R6, RZ, 0x18, R4 ;  /* 0x00000018ff067819 */ /* 0x000fe40000011604 */
[----:B------:R-:W-:Y:S02]  /*146b0*/  LOP3.LUT R5, R5, 0xff, RZ, 0xc0, !PT ;  /* 0x000000ff05057812 */ /* 0x000fe400078ec0ff */
[----:B------:R-:W-:-:S02]  /*146c0*/  LOP3.LUT R4, R3, UR26, R8, 0x96, !PT ;  /* 0x0000001a03047c12 */ /* 0x000fc4000f8e9608 */
[----:B------:R-:W-:Y:S02]  /*146d0*/  PRMT R7, R5, 0x5410, R6 ;  /* 0x0000541005077816 */ /* 0x000fe40000000006 */
[C---:B------:R-:W-:Y:S01]  /*146e0*/  LOP3.LUT R5, R4.reuse, 0xffff, RZ, 0xc0, !PT ;  /* 0x0000ffff04057812 */ /* 0x040fe200078ec0ff */
[----:B------:R-:W-:Y:S03]  /*146f0*/  STG.E.U16 desc[UR24][R20.64+-0xc0], R26 ;  /* 0xffff401a14007986 */ /* 0x000fe6000c101518 */
[----:B------:R-:W-:Y:S01]  /*14700*/  SHF.R.U32.HI R6, RZ, 0x8, R5 ;  /* 0x00000008ff067819 */ /* 0x000fe20000011605 */
[----:B------:R-:W-:Y:S01]  /*14710*/  STG.E.U16 desc[UR24][R20.64+-0xbe], R25 ;  /* 0xffff421914007986 */ /* 0x000fe2000c101518 */
[----:B------:R-:W-:-:S03]  /*14720*/  LOP3.LUT R5, R4, 0xff, RZ, 0xc0, !PT ;  /* 0x000000ff04057812 */ /* 0x000fc600078ec0ff */
[----:B------:R-:W-:Y:S04]  /*14730*/  STG.E.U16 desc[UR24][R32.64+-0xc0], R24 ;  /* 0xffff401820007986 */ /* 0x000fe8000c101518 */
[----:B------:R-:W-:Y:S04]  /*14740*/  STG.E.U16 desc[UR24][R32.64+-0xbe], R19 ;  /* 0xffff421320007986 */ /* 0x000fe8000c101518 */
[----:B------:R1:W-:Y:S01]  /*14750*/  STG.E.U16 desc[UR24][R30.64+-0xc0], R12 ;  /* 0xffff400c1e007986 */ /* 0x0003e2000c101518 */
[----:B------:R-:W-:Y:S02]  /*14760*/  LOP3.LUT R3, R2, 0xffff, RZ, 0xc0, !PT ;  /* 0x0000ffff02037812 */ /* 0x000fe400078ec0ff */
[----:B------:R-:W-:-:S02]  /*14770*/  PRMT R10, R141, 0x7632, R10 ;  /* 0x000076328d0a7816 */ /* 0x000fc4000000000a */
[----:B------:R-:W-:-:S03]  /*14780*/  PRMT R11, R141, 0x7610, R11 ;  /* 0x000076108d0b7816 */ /* 0x000fc6000000000b */
[----:B------:R-:W-:Y:S01]  /*14790*/  @!P6 HFMA2.BF16_V2 R71, -RZ.H0_H0, RZ.H0_H0, -R10.H0_H0 ;  /* 0x200000ffff47e231 */ /* 0x000fe2000034090a */
[----:B-1----:R-:W-:Y:S02]  /*147a0*/  PRMT R12, R5, 0x5410, R6 ;  /* 0x00005410050c7816 */ /* 0x002fe40000000006 */
[--C-:B------:R-:W-:Y:S02]  /*147b0*/  SHF.R.U32.HI R6, RZ, 0x10, R4.reuse ;  /* 0x00000010ff067819 */ /* 0x100fe40000011604 */
[----:B------:R-:W-:Y:S02]  /*147c0*/  SHF.R.U32.HI R5, RZ, 0x18, R4 ;  /* 0x00000018ff057819 */ /* 0x000fe40000011604 */
[----:B------:R-:W-:-:S04]  /*147d0*/  LOP3.LUT R4, R6, 0xff, RZ, 0xc0, !PT ;  /* 0x000000ff06047812 */ /* 0x000fc800078ec0ff */
[----:B------:R-:W-:Y:S02]  /*147e0*/  PRMT R6, R4, 0x5410, R5 ;  /* 0x0000541004067816 */ /* 0x000fe40000000005 */
[----:B------:R-:W-:Y:S02]  /*147f0*/  SHF.R.U32.HI R4, RZ, 0x8, R3 ;  /* 0x00000008ff047819 */ /* 0x000fe40000011603 */
[----:B------:R-:W-:-:S04]  /*14800*/  LOP3.LUT R3, R2, 0xff, RZ, 0xc0, !PT ;  /* 0x000000ff02037812 */ /* 0x000fc800078ec0ff */
[----:B------:R-:W-:Y:S02]  /*14810*/  PRMT R5, R3, 0x5410, R4 ;  /* 0x0000541003057816 */ /* 0x000fe40000000004 */
[--C-:B------:R-:W-:Y:S02]  /*14820*/  SHF.R.U32.HI R4, RZ, 0x10, R2.reuse ;  /* 0x00000010ff047819 */ /* 0x100fe40000011602 */
[----:B------:R-:W-:Y:S02]  /*14830*/  SHF.R.U32.HI R3, RZ, 0x18, R2 ;  /* 0x00000018ff037819 */ /* 0x000fe40000011602 */
[----:B------:R-:W-:Y:S02]  /*14840*/  LOP3.LUT R2, R4, 0xff, RZ, 0xc0, !PT ;  /* 0x000000ff04027812 */ /* 0x000fe400078ec0ff */
[----:B------:R-:W-:Y:S01]  /*14850*/  PRMT R37, R11, 0x5410, R10 ;  /* 0x000054100b257816 */ /* 0x000fe2000000000a */
[----:B------:R-:W-:Y:S01]  /*14860*/  @!P5 HFMA2.BF16_V2 R67, -RZ.H0_H0, RZ.H0_H0, -R11.H0_H0 ;  /* 0x200000ffff43d231 */ /* 0x000fe2000034090b */
[----:B------:R-:W-:-:S02]  /*14870*/  @!P6 PRMT R10, R71, 0x5410, RZ ;  /* 0x00005410470ae816 */ /* 0x000fc400000000ff */
[----:B------:R-:W-:Y:S02]  /*14880*/  PRMT R17, R2, 0x5410, R3 ;  /* 0x0000541002117816 */ /* 0x000fe40000000003 */
[----:B------:R-:W-:Y:S01]  /*14890*/  HSET2.LE.AND R2, R16, R0, PT ;  /* 0x0000000010027233 */ /* 0x000fe20003803000 */
[----:B------:R-:W-:Y:S01]  /*148a0*/  STG.E.U16 desc[UR24][R30.64+-0xbe], R13 ;  /* 0xffff420d1e007986 */ /* 0x000fe2000c101518 */
[----:B------:R-:W-:-:S03]  /*148b0*/  @!P5 PRMT R11, R67, 0x5410, RZ ;  /* 0x00005410430bd816 */ /* 0x000fc600000000ff */
[----:B------:R1:W-:Y:S04]  /*148c0*/  STG.E.U16 desc[UR24][R28.64+-0xbe], R10 ;  /* 0xffff420a1c007986 */ /* 0x0003e8000c101518 */
[----:B------:R2:W-:Y:S01]  /*148d0*/  STG.E.U16 desc[UR24][R28.64+-0xc0], R11 ;  /* 0xffff400b1c007986 */ /* 0x0005e2000c101518 */
[----:B------:R-:W-:Y:S02]  /*148e0*/  IMAD.MOV.U32 R44, RZ, RZ, R84 ;  /* 0x000000ffff2c7224 */ /* 0x000fe400078e0054 */
[----:B------:R-:W-:Y:S02]  /*148f0*/  IMAD.MOV.U32 R84, RZ, RZ, R130 ;  /* 0x000000ffff547224 */ /* 0x000fe400078e0082 */
[----:B------:R-:W-:Y:S01]  /*14900*/  IMAD.MOV.U32 R85, RZ, RZ, R246 ;  /* 0x000000ffff557224 */ /* 0x000fe200078e00f6 */
[----:B-1----:R-:W-:-:S02]  /*14910*/  LOP3.LUT R10, R2, R52, RZ, 0xc0, !PT ;  /* 0x00000034020a7212 */ /* 0x002fc400078ec0ff */
[----:B------:R-:W-:-:S05]  /*14920*/  HSET2.LE.AND R2, R15, R0, PT ;  /* 0x000000000f027233 */ /* 0x000fca0003803000 */
[----:B--2---:R-:W-:Y:S02]  /*14930*/  LOP3.LUT R11, R2, R46, RZ, 0xc0, !PT ;  /* 0x0000002e020b7212 */ /* 0x004fe400078ec0ff */
[----:B------:R-:W-:-:S05]  /*14940*/  HSET2.LE.AND R2, R5, R0, PT ;  /* 0x0000000005027233 */ /* 0x000fca0003803000 */
[----:B------:R-:W-:Y:S01]  /*14950*/  LOP3.LUT R130, R2, R36, RZ, 0xc0, !PT ;  /* 0x0000002402827212 */ /* 0x000fe200078ec0ff */
[----:B------:R-:W-:Y:S01]  /*14960*/  IMAD.MOV.U32 R47, RZ, RZ, R245 ;  /* 0x000000ffff2f7224 */ /* 0x000fe200078e00f5 */
[--C-:B------:R-:W-:Y:S01]  /*14970*/  HSET2.LE.AND R3, R14, R0.reuse, PT ;  /* 0x000000000e037233 */ /* 0x100fe20003803000 */
[----:B------:R-:W-:Y:S01]  /*14980*/  IMAD.MOV.U32 R245, RZ, RZ, R250 ;  /* 0x000000fffff57224 */ /* 0x000fe200078e00fa */
[----:B------:R-:W-:-:S03]  /*14990*/  HSET2.LE.AND R4, R7, R0, PT ;  /* 0x0000000007047233 */ /* 0x000fc60003803000 */
[----:B------:R-:W-:Y:S02]  /*149a0*/  LOP3.LUT R8, R3, R148, RZ, 0xc0, !PT ;  /* 0x0000009403087212 */ /* 0x000fe400078ec0ff */
[--C-:B------:R-:W-:Y:S01]  /*149b0*/  HSET2.LE.AND R3, R6, R0.reuse, PT ;  /* 0x0000000006037233 */ /* 0x100fe20003803000 */
[----:B------:R-:W-:Y:S01]  /*149c0*/  IMAD.MOV.U32 R113, RZ, RZ, R47 ;  /* 0x000000ffff717224 */ /* 0x000fe200078e002f */
[----:B------:R-:W-:Y:S01]  /*149d0*/  LOP3.LUT R9, R4, R100, RZ, 0xc0, !PT ;  /* 0x0000006404097212 */ /* 0x000fe200078ec0ff */
[----:B------:R-:W-:Y:S01]  /*149e0*/  IMAD.MOV.U32 R47, RZ, RZ, R244 ;  /* 0x000000ffff2f7224 */ /* 0x000fe200078e00f4 */
[----:B------:R-:W-:Y:S01]  /*149f0*/  HSET2.LE.AND R4, R12, R0, PT ;  /* 0x000000000c047233 */ /* 0x000fe20003803000 */
[----:B------:R-:W-:Y:S01]  /*14a00*/  IMAD.MOV.U32 R116, RZ, RZ, R245 ;  /* 0x000000ffff747224 */ /* 0x000fe200078e00f5 */
[----:B------:R-:W-:-:S03]  /*14a10*/  LOP3.LUT R129, R3, R42, RZ, 0xc0, !PT ;  /* 0x0000002a03817212 */ /* 0x000fc600078ec0ff */
[----:B------:R-:W-:Y:S01]  /*14a20*/  LOP3.LUT R128, R4, R43, RZ, 0xc0, !PT ;  /* 0x0000002b04807212 */ /* 0x000fe200078ec0ff */
[----:B---3--:R-:W-:-:S04]  /*14a30*/  VIADD R2, R247, 0x4 ;  /* 0x00000004f7027836 */ /* 0x008fc80000000000 */
[----:B------:R-:W-:-:S05]  /*14a40*/  IMAD.WIDE.U32 R246, R2, -0x326172a9, RZ ;  /* 0xcd9e8d5702f67825 */ /* 0x000fca00078e00ff */
[----:B------:R-:W-:Y:S01]  /*14a50*/  LOP3.LUT R2, R247, R80, RZ, 0x3c, !PT ;  /* 0x00000050f7027212 */ /* 0x000fe200078e3cff */
[----:B------:R-:W-:Y:S02]  /*14a60*/  IMAD.MOV.U32 R80, RZ, RZ, R65 ;  /* 0x000000ffff507224 */ /* 0x000fe400078e0041 */
[----:B------:R-:W-:Y:S02]  /*14a70*/  IMAD.MOV.U32 R65, RZ, RZ, R131 ;  /* 0x000000ffff417224 */ /* 0x000fe400078e0083 */
[----:B------:R-:W-:Y:S02]  /*14a80*/  IMAD.MOV.U32 R131, RZ, RZ, R251 ;  /* 0x000000ffff837224 */ /* 0x000fe400078e00fb */
[----:B------:R-:W-:-:S05]  /*14a90*/  IMAD.WIDE.U32 R250, R2, -0x2daee0ad, RZ ;  /* 0xd2511f5302fa7825 */ /* 0x000fca00078e00ff */
[----:B------:R-:W-:Y:S02]  /*14aa0*/  LOP3.LUT R2, R251, UR4, R54, 0x96, !PT ;  /* 0x00000004fb027c12 */ /* 0x000fe4000f8e9636 */
[----:B------:R-:W-:-:S03]  /*14ab0*/  LOP3.LUT R3, R153, UR38, R246, 0x96, !PT ;  /* 0x0000002699037c12 */ /* 0x000fc6000f8e96f6 */
[----:B------:R-:W-:-:S04]  /*14ac0*/  IMAD.WIDE.U32 R244, R2, -0x326172a9, RZ ;  /* 0xcd9e8d5702f47825 */ /* 0x000fc800078e00ff */
[----:B------:R-:W-:Y:S01]  /*14ad0*/  IMAD.WIDE.U32 R4, R3, -0x2daee0ad, RZ ;  /* 0xd2511f5303047825 */ /* 0x000fe200078e00ff */
[----:B------:R-:W-:-:S04]  /*14ae0*/  LOP3.LUT R2, R245, UR37, R152, 0x96, !PT ;  /* 0x00000025f5027c12 */ /* 0x000fc8000f8e9698 */
[----:B------:R-:W-:Y:S01]  /*14af0*/  LOP3.LUT R3, R5, UR36, R250, 0x96, !PT ;  /* 0x0000002405037c12 */ /* 0x000fe2000f8e96fa */
[----:B------:R-:W-:-:S05]  /*14b00*/  IMAD.WIDE.U32 R12, R2, -0x2daee0ad, RZ ;  /* 0xd2511f53020c7825 */ /* 0x000fca00078e00ff */
[----:B------:R-:W-:Y:S01]  /*14b10*/  LOP3.LUT R2, R13, UR34, R4, 0x96, !PT ;  /* 0x000000220d027c12 */ /* 0x000fe2000f8e9604 */
[----:B------:R-:W-:-:S04]  /*14b20*/  IMAD.WIDE.U32 R4, R3, -0x326172a9, RZ ;  /* 0xcd9e8d5703047825 */ /* 0x000fc800078e00ff */
[----:B------:R-:W-:Y:S01]  /*14b30*/  IMAD.WIDE.U32 R6, R2, -0x326172a9, RZ ;  /* 0xcd9e8d5702067825 */ /* 0x000fe200078e00ff */
[----:B------:R-:W-:-:S04]  /*14b40*/  LOP3.LUT R2, R5, UR35, R244, 0x96, !PT ;  /* 0x0000002305027c12 */ /* 0x000fc8000f8e96f4 */
[----:B------:R-:W-:Y:S01]  /*14b50*/  LOP3.LUT R3, R7, UR33, R4, 0x96, !PT ;  /* 0x0000002107037c12 */ /* 0x000fe2000f8e9604 */
[----:B------:R-:W-:-:S05]  /*14b60*/  IMAD.WIDE.U32 R4, R2, -0x2daee0ad, RZ ;  /* 0xd2511f5302047825 */ /* 0x000fca00078e00ff */
[----:B------:R-:W-:Y:S02]  /*14b70*/  LOP3.LUT R5, R5, UR32, R12, 0x96, !PT ;  /* 0x0000002005057c12 */ /* 0x000fe4000f8e960c */
[----:B----4-:R-:W1:Y:S01]  /*14b80*/  LDSM.16.MT88.4 R12, [R197+0xa000] ;  /* 0x00a00000c50c783b */ /* 0x010e620000004200 */
[----:B------:R-:W-:Y:S01]  /*14b90*/  IMAD.MOV.U32 R58, RZ, RZ, R154 ;  /* 0x000000ffff3a7224 */ /* 0x000fe200078e009a */
[----:B------:R-:W-:-:S07]  /*14ba0*/  MOV R59, R155 ;  /* 0x0000009b003b7202 */ /* 0x000fce0000000f00 */
[----:B-1----:R-:W-:Y:S07]  /*14bb0*/  HMMA.16816.F32.BF16 R152, R8, R12, R56 ;  /* 0x0000000c0898723c */ /* 0x002fee0000041838 */
[----:B------:R-:W-:Y:S02]  /*14bc0*/  IMAD.MOV.U32 R58, RZ, RZ, R44 ;  /* 0x000000ffff3a7224 */ /* 0x000fe400078e002c */
[----:B------:R-:W-:Y:S02]  /*14bd0*/  IMAD.MOV.U32 R57, RZ, RZ, R45 ;  /* 0x000000ffff397224 */ /* 0x000fe400078e002d */
[----:B------:R-:W-:-:S02]  /*14be0*/  IMAD.MOV.U32 R44, RZ, RZ, R139 ;  /* 0x000000ffff2c7224 */ /* 0x000fc400078e008b */
[----:B------:R1:W5:Y:S01]  /*14bf0*/  LDL.LU R139, [R1+0x134] ;  /* 0x00013400018b7983 */ /* 0x0003620000300800 */
[----:B------:R-:W-:-:S03]  /*14c00*/  IMAD.MOV.U32 R45, RZ, RZ, R199 ;  /* 0x000000ffff2d7224 */ /* 0x000fc600078e00c7 */
[----:B------:R-:W2:Y:S01]  /*14c10*/  LDL.LU R199, [R1+0x130] ;  /* 0x0001300001c77983 */ /* 0x000ea20000300800 */
[----:B------:R-:W-:Y:S01]  /*14c20*/  IMAD.WIDE.U32 R24, R3, -0x2daee0ad, RZ ;  /* 0xd2511f5303187825 */ /* 0x000fe200078e00ff */
[----:B------:R-:W-:-:S04]  /*14c30*/  HSET2.LE.AND R2, R17, R0, PT ;  /* 0x0000000011027233 */ /* 0x000fc80003803000 */
[----:B------:R-:W-:Y:S01]  /*14c40*/  LOP3.LUT R4, R25, UR30, R4, 0x96, !PT ;  /* 0x0000001e19047c12 */ /* 0x000fe2000f8e9604 */
[----:B------:R-:W-:Y:S01]  /*14c50*/  IMAD.MOV.U32 R54, RZ, RZ, R131 ;  /* 0x000000ffff367224 */ /* 0x000fe200078e0083 */
        /* <DEDUP_REMOVED lines=29> */
[----:B------:R-:W-:Y:S01]  /*14e30*/  LOP3.LUT R4, R4, R41, RZ, 0xc0, !PT ;  /* 0x0000002904047212 */ /* 0x000fe200078ec0ff */
[----:B------:R-:W-:Y:S01]  /*14e40*/  IMAD.MOV.U32 R62, RZ, RZ, R54 ;  /* 0x000000ffff3e7224 */ /* 0x000fe200078e0036 */
[----:B------:R-:W-:Y:S01]  /*14e50*/  LOP3.LUT R5, R2, R37, RZ, 0xc0, !PT ;  /* 0x0000002502057212 */ /* 0x000fe200078ec0ff */
[----:B------:R-:W-:-:S06]  /*14e60*/  IMAD.MOV.U32 R63, RZ, RZ, R47 ;  /* 0x000000ffff3f7224 */ /* 0x000fcc00078e002f */
        /* <DEDUP_REMOVED lines=27> */
[----:B------:R-:W3:Y:S01]  /*15020*/  LDL.LU R239, [R1+0x12c] ;  /* 0x00012c0001ef7983 */ /* 0x000ee20000300800 */
[----:B------:R-:W-:-:S03]  /*15030*/  IMAD.MOV.U32 R85, RZ, RZ, R138 ;  /* 0x000000ffff557224 */ /* 0x000fc600078e008a */
[----:B------:R1:W5:Y:S04]  /*15040*/  LDL.LU R138, [R1+0x128] ;  /* 0x00012800018a7983 */ /* 0x0003680000300800 */
[----:B--2---:R-:W2:Y:S02]  /*15050*/  LDSM.16.MT88.4 R12, [R199+0xa000] ;  /* 0x00a00000c70c783b */ /* 0x004ea40000004200 */
[----:B--2---:R-:W-:Y:S07]  /*15060*/  HMMA.16816.F32.BF16 R144, R8, R12, R56 ;  /* 0x0000000c0890723c */ /* 0x004fee0000041838 */
[----:B------:R-:W-:-:S02]  /*15070*/  IMAD.MOV.U32 R58, RZ, RZ, R79 ;  /* 0x000000ffff3a7224 */ /* 0x000fc400078e004f */
[----:B------:R-:W-:Y:S02]  /*15080*/  IMAD.MOV.U32 R79, RZ, RZ, R86 ;  /* 0x000000ffff4f7224 */ /* 0x000fe400078e0056 */
[----:B------:R-:W-:Y:S02]  /*15090*/  IMAD.MOV.U32 R86, RZ, RZ, R202 ;  /* 0x000000ffff567224 */ /* 0x000fe400078e00ca */
[----:B------:R-:W2:Y:S01]  /*150a0*/  LDL.LU R202, [R1+0x124] ;  /* 0x0001240001ca7983 */ /* 0x000ea20000300800 */
[----:B------:R-:W-:Y:S02]  /*150b0*/  IMAD.MOV.U32 R59, RZ, RZ, R78 ;  /* 0x000000ffff3b7224 */ /* 0x000fe400078e004e */
[----:B------:R-:W-:Y:S02]  /*150c0*/  IMAD.MOV.U32 R78, RZ, RZ, R87 ;  /* 0x000000ffff4e7224 */ /* 0x000fe400078e0057 */
[----:B------:R-:W-:Y:S02]  /*150d0*/  IMAD.MOV.U32 R87, RZ, RZ, R201 ;  /* 0x000000ffff577224 */ /* 0x000fe400078e00c9 */
[----:B------:R-:W4:Y:S01]  /*150e0*/  LDL.LU R201, [R1+0x120] ;  /* 0x0001200001c97983 */ /* 0x000f220000300800 */
[----:B------:R-:W-:Y:S01]  /*150f0*/  IMAD.MOV.U32 R60, RZ, RZ, R92 ;  /* 0x000000ffff3c7224 */ /* 0x000fe200078e005c */
[----:B------:R-:W-:Y:S01]  /*15100*/  MOV R62, R76 ;  /* 0x0000004c003e7202 */ /* 0x000fe20000000f00 */
[----:B------:R-:W-:-:S02]  /*15110*/  IMAD.MOV.U32 R61, RZ, RZ, R77 ;  /* 0x000000ffff3d7224 */ /* 0x000fc400078e004d */
        /* <DEDUP_REMOVED lines=12> */
[----:B------:R-:W-:Y:S02]  /*151e0*/  @!P4 HFMA2.BF16_V2 R69, -RZ.H0_H0, RZ.H0_H0, -R27.H0_H0 ;  /* 0x200000ffff45c231 */ /* 0x000fe4000034091b */
[----:B------:R-:W-:Y:S01]  /*151f0*/  IMAD.MOV.U32 R80, RZ, RZ, R118 ;  /* 0x000000ffff507224 */ /* 0x000fe200078e0076 */
[----:B------:R-:W-:Y:S02]  /*15200*/  PRMT R48, R34, 0x5410, R27 ;  /* 0x0000541022307816 */ /* 0x000fe4000000001b */
[----:B------:R-:W-:Y:S02]  /*15210*/  @!P1 PRMT R34, R70, 0x5410, RZ ;  /* 0x0000541046229816 */ /* 0x000fe400000000ff */
[----:B------:R-:W-:Y:S01]  /*15220*/  @!P4 PRMT R27, R69, 0x5410, RZ ;  /* 0x00005410451bc816 */ /* 0x000fe200000000ff */
[----:B------:R-:W-:Y:S01]  /*15230*/  IMAD.MOV.U32 R19, RZ, RZ, R93 ;  /* 0x000000ffff137224 */ /* 0x000fe200078e005d */
[----:B------:R1:W-:Y:S01]  /*15240*/  STG.E.U16 desc[UR24][R20.64+-0xb0], R18 ;  /* 0xffff501214007986 */ /* 0x0003e2000c101518 */
[----:B------:R-:W-:-:S02]  /*15250*/  IMAD.MOV.U32 R92, RZ, RZ, R212 ;  /* 0x000000ffff5c7224 */ /* 0x000fc400078e00d4 */
[----:B------:R-:W-:Y:S01]  /*15260*/  IMAD.MOV.U32 R93, RZ, RZ, R210 ;  /* 0x000000ffff5d7224 */ /* 0x000fe200078e00d2 */
[----:B------:R1:W5:Y:S01]  /*15270*/  LDL.LU R212, [R1+0x11c] ;  /* 0x00011c0001d47983 */ /* 0x0003620000300800 */
[----:B------:R-:W-:Y:S02]  /*15280*/  IMAD.MOV.U32 R94, RZ, RZ, R209 ;  /* 0x000000ffff5e7224 */ /* 0x000fe400078e00d1 */
[----:B------:R-:W-:Y:S01]  /*15290*/  IMAD.MOV.U32 R95, RZ, RZ, R101 ;  /* 0x000000ffff5f7224 */ /* 0x000fe200078e0065 */
[----:B------:R2:W5:Y:S01]  /*152a0*/  LDL.LU R210, [R1+0x118] ;  /* 0x0001180001d27983 */ /* 0x0005620000300800 */
[----:B-1----:R-:W-:-:S03]  /*152b0*/  IMAD.MOV.U32 R18, RZ, RZ, R65 ;  /* 0x000000ffff127224 */ /* 0x002fc600078e0041 */
[----:B------:R1:W5:Y:S01]  /*152c0*/  LDL.LU R209, [R1+0x114] ;  /* 0x0001140001d17983 */ /* 0x0003620000300800 */
[----:B------:R-:W-:Y:S02]  /*152d0*/  IMAD.MOV.U32 R65, RZ, RZ, R119 ;  /* 0x000000ffff417224 */ /* 0x000fe400078e0077 */
[----:B------:R-:W-:Y:S02]  /*152e0*/  IMAD.MOV.U32 R100, RZ, RZ, R208 ;  /* 0x000000ffff647224 */ /* 0x000fe400078e00d0 */
[----:B------:R-:W-:Y:S02]  /*152f0*/  IMAD.MOV.U32 R101, RZ, RZ, R207 ;  /* 0x000000ffff657224 */ /* 0x000fe400078e00cf */
[----:B------:R-:W-:Y:S02]  /*15300*/  IMAD.MOV.U32 R117, RZ, RZ, R203 ;  /* 0x000000ffff757224 */ /* 0x000fe400078e00cb */
[----:B------:R-:W-:Y:S01]  /*15310*/  IMAD.MOV.U32 R26, RZ, RZ, R64 ;  /* 0x000000ffff1a7224 */ /* 0x000fe200078e0040 */
[----:B------:R-:W-:Y:S01]  /*15320*/  STG.E.U16 desc[UR24][R20.64+-0xae], R186 ;  /* 0xffff52ba14007986 */ /* 0x000fe2000c101518 */
[----:B------:R-:W-:-:S02]  /*15330*/  IMAD.MOV.U32 R102, RZ, RZ, R206 ;  /* 0x000000ffff667224 */ /* 0x000fc400078e00ce */
[----:B------:R-:W-:Y:S01]  /*15340*/  IMAD.MOV.U32 R103, RZ, RZ, R205 ;  /* 0x000000ffff677224 */ /* 0x000fe200078e00cd */
[----:B------:R1:W5:Y:S01]  /*15350*/  LDL.LU R208, [R1+0x110] ;  /* 0x0001100001d07983 */ /* 0x0003620000300800 */
[----:B------:R-:W-:Y:S02]  /*15360*/  IMAD.MOV.U32 R116, RZ, RZ, R204 ;  /* 0x000000ffff747224 */ /* 0x000fe400078e00cc */
[----:B------:R-:W-:Y:S02]  /*15370*/  IMAD.MOV.U32 R118, RZ, RZ, R200 ;  /* 0x000000ffff767224 */ /* 0x000fe400078e00c8 */
[----:B------:R-:W-:Y:S02]  /*15380*/  IMAD.MOV.U32 R119, RZ, RZ, R198 ;  /* 0x000000ffff777224 */ /* 0x000fe400078e00c6 */
[----:B------:R-:W-:Y:S01]  /*15390*/  IMAD.WIDE.U32 R2, R22, -0x2daee0ad, RZ ;  /* 0xd2511f5316027825 */ /* 0x000fe200078e00ff */
[----:B--2---:R-:W2:Y:S03]  /*153a0*/  LDSM.16.MT88.4 R12, [R202+0xa000] ;  /* 0x00a00000ca0c783b */ /* 0x004ea60000004200 */
[----:B------:R-:W-:Y:S01]  /*153b0*/  IMAD.MOV.U32 R148, RZ, RZ, R196 ;  /* 0x000000ffff947224 */ /* 0x000fe200078e00c4 */
        /* <DEDUP_REMOVED lines=9> */
[----:B----4-:R-:W2:Y:S01]  /*15450*/  LDSM.16.MT88.4 R12, [R201+0xa000] ;  /* 0x00a00000c90c783b */ /* 0x010ea20000004200 */
[----:B------:R-:W-:-:S02]  /*15460*/  IMAD.MOV.U32 R96, RZ, RZ, R80 ;  /* 0x000000ffff607224 */ /* 0x000fc400078e0050 */
[----:B------:R-:W-:Y:S01]  /*15470*/  IMAD.MOV.U32 R98, RZ, RZ, R83 ;  /* 0x000000ffff627224 */ /* 0x000fe200078e0053 */
[----:B------:R1:W5:Y:S01]  /*15480*/  LDL.LU R206, [R1+0x108] ;  /* 0x0001080001ce7983 */ /* 0x0003620000300800 */
[----:B------:R-:W-:Y:S02]  /*15490*/  IMAD.MOV.U32 R99, RZ, RZ, R82 ;  /* 0x000000ffff637224 */ /* 0x000fe400078e0052 */
[----:B------:R-:W-:Y:S01]  /*154a0*/  IMAD.MOV.U32 R97, RZ, RZ, R65 ;  /* 0x000000ffff617224 */ /* 0x000fe200078e0041 */
[----:B------:R-:W-:Y:S04]  /*154b0*/  STG.E.U16 desc[UR24][R28.64+-0xb0], R137 ;  /* 0xffff50891c007986 */ /* 0x000fe8000c101518 */
[----:B------:R-:W-:Y:S04]  /*154c0*/  LDSM.16.MT88.4 R64, [R201+0xa800] ;  /* 0x00a80000c940783b */ /* 0x000fe80000004200 */
[----:B------:R-:W-:Y:S04]  /*154d0*/  STG.E.U16 desc[UR24][R28.64+-0xae], R136 ;  /* 0xffff52881c007986 */ /* 0x000fe8000c101518 */
[----:B------:R1:W5:Y:S01]  /*154e0*/  LDL.LU R205, [R1+0x104] ;  /* 0x0001040001cd7983 */ /* 0x0003620000300800 */
[----:B--2---:R-:W-:Y:S06]  /*154f0*/  HMMA.16816.F32.BF16 R68, R8, R12, R72 ;  /* 0x0000000c0844723c */ /* 0x004fec0000041848 */
[-C--:B------:R-:W-:Y:S06]  /*15500*/  HMMA.16816.F32.BF16 R76, R4, R14.reuse, R216 ;  /* 0x0000000e044c723c */ /* 0x080fec00000418d8 */
[----:B------:R-:W-:Y:S01]  /*15510*/  HMMA.16816.F32.BF16 R80, R8, R14, R84 ;  /* 0x0000000e0850723c */ /* 0x000fe20000041854 */
[----:B------:R-:W-:Y:S04]  /*15520*/  STG.E.U16 desc[UR24][R20.64+-0xa0], R183 ;  /* 0xffff60b714007986 */ /* 0x000fe8000c101518 */
[----:B------:R-:W-:Y:S01]  /*15530*/  STG.E.U16 desc[UR24][R20.64+-0x9e], R182 ;  /* 0xffff62b614007986 */ /* 0x000fe2000c101518 */
[----:B------:R-:W-:Y:S03]  /*15540*/  HMMA.16816.F32.BF16 R72, R4, R12, R192 ;  /* 0x0000000c0448723c */ /* 0x000fe600000418c0 */
[----:B------:R-:W2:Y:S04]  /*15550*/  LDSM.16.MT88.4 R12, [R197+0xb000] ;  /* 0x00b00000c50c783b */ /* 0x000ea80000004200 */
[----:B------:R1:W5:Y:S04]  /*15560*/  LDL.LU R204, [R1+0x100] ;  /* 0x0001000001cc7983 */ /* 0x0003680000300800 */
[----:B------:R-:W-:Y:S04]  /*15570*/  STG.E.U16 desc[UR24][R32.64+-0xa0], R181 ;  /* 0xffff60b520007986 */ /* 0x000fe8000c101518 */
[----:B------:R-:W-:Y:S04]  /*15580*/  STG.E.U16 desc[UR24][R32.64+-0x9e], R180 ;  /* 0xffff62b420007986 */ /* 0x000fe8000c101518 */
[----:B------:R1:W5:Y:S01]  /*15590*/  LDL.LU R203, [R1+0xfc] ;  /* 0x0000fc0001cb7983 */ /* 0x0003620000300800 */
[-C--:B--2---:R-:W-:Y:S06]  /*155a0*/  HMMA.16816.F32.BF16 R192, R8, R12.reuse, R92 ;  /* 0x0000000c08c0723c */ /* 0x084fec000004185c */
[----:B------:R-:W-:Y:S06]  /*155b0*/  HMMA.16816.F32.BF16 R84, R4, R12, R220 ;  /* 0x0000000c0454723c */ /* 0x000fec00000418dc */
[-C--:B------:R-:W-:Y:S01]  /*155c0*/  HMMA.16816.F32.BF16 R188, R8, R14.reuse, R16 ;  /* 0x0000000e08bc723c */ /* 0x080fe20000041810 */
        /* <DEDUP_REMOVED lines=15> */
[----:B------:R-:W2:Y:S03]  /*156c0*/  LDSM.16.MT88.4 R12, [R201+0xb000] ;  /* 0x00b00000c90c783b */ /* 0x000ea60000004200 */
[----:B------:R-:W-:Y:S01]  /*156d0*/  HMMA.16816.F32.BF16 R16, R8, R18, R148 ;  /* 0x000000120810723c */ /* 0x000fe20000041894 */
[----:B------:R-:W4:Y:S04]  /*156e0*/  LDSM.16.MT88.4 R148, [R197+0xa800] ;  /* 0x00a80000c594783b */ /* 0x000f280000004200 */
        /* <DEDUP_REMOVED lines=9> */
[----:B----4-:R-:W-:Y:S01]  /*15780*/  HMMA.16816.F32.BF16 R152, R128, R148, R152 ;  /* 0x000000948098723c */ /* 0x010fe20000041898 */
[----:B------:R-:W-:Y:S01]  /*15790*/  LOP3.LUT R7, R2, 0xff, RZ, 0xc0, !PT ;  /* 0x000000ff02077812 */ /* 0x000fe200078ec0ff */
[----:B------:R-:W-:Y:S01]  /*157a0*/  STG.E.U16 desc[UR24][R20.64+-0x90], R179 ;  /* 0xffff70b314007986 */ /* 0x000fe2000c101518 */
[----:B------:R-:W-:Y:S02]  /*157b0*/  SHF.R.U32.HI R5, RZ, 0x18, R2 ;  /* 0x00000018ff057819 */ /* 0x000fe40000011602 */
[----:B------:R-:W-:Y:S01]  /*157c0*/  LOP3.LUT R2, R6, 0xff, RZ, 0xc0, !PT ;  /* 0x000000ff06027812 */ /* 0x000fe200078ec0ff */
[----:B------:R-:W-:Y:S01]  /*157d0*/  STG.E.U16 desc[UR24][R20.64+-0x8e], R178 ;  /* 0xffff72b214007986 */ /* 0x000fe2000c101518 */
        /* <DEDUP_REMOVED lines=21> */
[----:B------:R-:W-:Y:S02]  /*15930*/  LOP3.LUT R125, R4, R48, RZ, 0xc0, !PT ;  /* 0x00000030047d7212 */ /* 0x000fe400078ec0ff */
        /* <DEDUP_REMOVED lines=17> */
[----:B------:R-:W4:Y:S01]  /*15a50*/  LDSM.16.MT88.4 R80, [R197+0xb800] ;  /* 0x00b80000c550783b */ /* 0x000f220000004200 */
[----:B------:R-:W-:Y:S01]  /*15a60*/  FADD.FTZ R2, R187, R248 ;  /* 0x000000f8bb027221 */ /* 0x000fe20000010000 */
[----:B------:R-:W-:Y:S01]  /*15a70*/  FADD.FTZ R3, R233, R252 ;  /* 0x000000fce9037221 */ /* 0x000fe20000010000 */
[----:B------:R-:W-:-:S02]  /*15a80*/  FADD.FTZ R233, R243, R26 ;  /* 0x0000001af3e97221 */ /* 0x000fc40000010000 */
[----:B------:R-:W-:Y:S01]  /*15a90*/  HMMA.16816.F32.BF16 R88, R124, R96, R88 ;  /* 0x000000607c58723c */ /* 0x000fe20000041858 */
[----:B------:R-:W-:-:S05]  /*15aa0*/  FADD.FTZ R2, R213, R2 ;  /* 0x00000002d5027221 */ /* 0x000fca0000010000 */
[----:B------:R-:W-:Y:S01]  /*15ab0*/  HMMA.16816.F32.BF16 R104, R124, R112, R104 ;  /* 0x000000707c68723c */ /* 0x000fe20000041868 */
[----:B------:R-:W-:-:S05]  /*15ac0*/  FADD.FTZ R233, R241, R233 ;  /* 0x000000e9f1e97221 */ /* 0x000fca0000010000 */
[C---:B------:R-:W-:Y:S06]  /*15ad0*/  HMMA.16816.F32.BF16 R108, R124.reuse, R114, R108 ;  /* 0x000000727c6c723c */ /* 0x040fec000004186c */
[C---:B--2---:R-:W-:Y:S01]  /*15ae0*/  HMMA.16816.F32.BF16 R120, R124.reuse, R4, R120 ;  /* 0x000000047c78723c */ /* 0x044fe20000041878 */
[----:B------:R-:W-:Y:S01]  /*15af0*/  FADD.FTZ R241, R214, R2 ;  /* 0x00000002d6f17221 */ /* 0x000fe20000010000 */
[----:B------:R-:W-:Y:S04]  /*15b00*/  STG.E.U16 desc[UR24][R32.64+-0x90], R177 ;  /* 0xffff70b120007986 */ /* 0x000fe8000c101518 */
[----:B------:R-:W-:Y:S01]  /*15b10*/  STG.E.U16 desc[UR24][R32.64+-0x8e], R176 ;  /* 0xffff72b020007986 */ /* 0x000fe2000c101518 */
[C---:B----4-:R-:W-:Y:S06]  /*15b20*/  HMMA.16816.F32.BF16 R76, R124.reuse, R82, R92 ;  /* 0x000000527c4c723c */ /* 0x050fec000004185c */
[C---:B------:R-:W-:Y:S06]  /*15b30*/  HMMA.16816.F32.BF16 R72, R124.reuse, R80, R84 ;  /* 0x000000507c48723c */ /* 0x040fec0000041854 */
[C---:B------:R-:W-:Y:S06]  /*15b40*/  HMMA.16816.F32.BF16 R92, R124.reuse, R98, R100 ;  /* 0x000000627c5c723c */ /* 0x040fec0000041864 */
[----:B------:R-:W-:Y:S06]  /*15b50*/  HMMA.16816.F32.BF16 R124, R124, R6, R116 ;  /* 0x000000067c7c723c */ /* 0x000fec0000041874 */
[----:B------:R-:W-:Y:S07]  /*15b60*/  HMMA.16816.F32.BF16 R116, R128, R4, R228 ;  /* 0x000000048074723c */ /* 0x000fee00000418e4 */
[----:B------:R-:W-:-:S04]  /*15b70*/  IADD3 R4, P1, R20, -0x100, RZ ;  /* 0xffffff0014047810 */ /* 0x000fc80007f3e0ff */
[----:B------:R-:W-:Y:S01]  /*15b80*/  IADD3.X R2, R21, -0x1, RZ, P1, !PT ;  /* 0xffffffff15027810 */ /* 0x000fe20000ffe4ff */
[----:B------:R-:W-:Y:S04]  /*15b90*/  STG.E.U16 desc[UR24][R30.64+-0x90], R133 ;  /* 0xffff70851e007986 */ /* 0x000fe8000c101518 */
[----:B------:R2:W-:Y:S04]  /*15ba0*/  STG.E.U16 desc[UR24][R30.64+-0x8e], R132 ;  /* 0xffff72841e007986 */ /* 0x0005e8000c101518 */
[----:B------:R1:W-:Y:S04]  /*15bb0*/  STL [R1+0x7c], R4 ;  /* 0x00007c0401007387 */ /* 0x0003e80000100800 */
[----:B------:R1:W-:Y:S04]  /*15bc0*/  STG.E.U16 desc[UR24][R28.64+-0x90], R211 ;  /* 0xffff70d31c007986 */ /* 0x0003e8000c101518 */
[----:B------:R1:W-:Y:S04]  /*15bd0*/  STG.E.U16 desc[UR24][R28.64+-0x8e], R35 ;  /* 0xffff72231c007986 */ /* 0x0003e8000c101518 */
[----:B------:R1:W-:Y:S01]  /*15be0*/  STL [R1+0x78], R2 ;  /* 0x0000780201007387 */ /* 0x0003e20000100800 */
[----:B------:R-:W-:Y:S01]  /*15bf0*/  HMMA.16816.F32.BF16 R68, R128, R80, R192 ;  /* 0x000000508044723c */ /* 0x000fe200000418c0 */
[----:B------:R-:W-:Y:S01]  /*15c00*/  FADD.FTZ R236, R236, R249 ;  /* 0x000000f9ecec7221 */ /* 0x000fe20000010000 */
[----:B------:R-:W-:-:S04]  /*15c10*/  FADD.FTZ R3, R232, R3 ;  /* 0x00000003e8037221 */ /* 0x000fc80000010000 */
[----:B------:R-:W-:Y:S01]  /*15c20*/  HMMA.16816.F32.BF16 R84, R128, R96, R224 ;  /* 0x000000608054723c */ /* 0x000fe200000418e0 */
[----:B------:R-:W-:-:S05]  /*15c30*/  FADD.FTZ R236, R240, R236 ;  /* 0x000000ecf0ec7221 */ /* 0x000fca0000010000 */
[----:B------:R-:W-:Y:S01]  /*15c40*/  HMMA.16816.F32.BF16 R100, R128, R112, R216 ;  /* 0x000000708064723c */ /* 0x000fe200000418d8 */
[----:B------:R-:W-:Y:S01]  /*15c50*/  FADD.FTZ R240, R238, R3 ;  /* 0x00000003eef07221 */ /* 0x000fe20000010000 */
[----:B--2---:R-:W-:-:S04]  /*15c60*/  IMAD.MOV.U32 R132, RZ, RZ, R215 ;  /* 0x000000ffff847224 */ /* 0x004fc800078e00d7 */
[----:B------:R-:W-:Y:S01]  /*15c70*/  HMMA.16816.F32.BF16 R80, R128, R82, R188 ;  /* 0x000000528050723c */ /* 0x000fe200000418bc */
[----:B---3--:R-:W-:-:S05]  /*15c80*/  IMAD.MOV.U32 R133, RZ, RZ, R239 ;  /* 0x000000ffff857224 */ /* 0x008fca00078e00ef */
[----:B------:R-:W-:Y:S01]  /*15c90*/  HMMA.16816.F32.BF16 R96, R128, R98, R220 ;  /* 0x000000628060723c */ /* 0x000fe200000418dc */
[----:B------:R-:W-:-:S05]  /*15ca0*/  IMAD.MOV.U32 R134, RZ, RZ, R237 ;  /* 0x000000ffff867224 */ /* 0x000fca00078e00ed */
[----:B------:R-:W-:Y:S01]  /*15cb0*/  HMMA.16816.F32.BF16 R112, R128, R114, R16 ;  /* 0x000000728070723c */ /* 0x000fe20000041810 */
[----:B------:R-:W-:-:S05]  /*15cc0*/  IMAD.MOV.U32 R135, RZ, RZ, R242 ;  /* 0x000000ffff877224 */ /* 0x000fca00078e00f2 */
        /* <DEDUP_REMOVED lines=148> */
[----:B------:R-:W-:Y:S06]  /*16610*/  HMMA.16816.F32.BF16 R180, R8, R12, R132 ;  /* 0x0000000c08b4723c */ /* 0x000fec0000041884 */
[-C--:B------:R-:W-:Y:S06]  /*16620*/  HMMA.16816.F32.BF16 R192, R4, R18.reuse, R192 ;  /* 0x0000001204c0723c */ /* 0x080fec00000418c0 */
        /* <DEDUP_REMOVED lines=54> */
.L_x_1383:
[----:B------:R-:W-:Y:S05]  /*16990*/  BSYNC B0 ;  /* 0x0000000000007941 */ /* 0x000fea0003800000 */
.L_x_1382:
[----:B------:R-:W0:Y:S02]  /*169a0*/  LDGDEPBAR ;  /* 0x00000000000079af */ /* 0x000e240000000000 */
.L_x_1381:
[----:B-1----:R-:W3:Y:S04]  /*169b0*/  LDL.LU.64 R6, [R1+0x30] ;  /* 0x0000300001067983 */ /* 0x002ee80000300a00 */
[----:B------:R-:W4:Y:S01]  /*169c0*/  LDL.LU.64 R4, [R1+0x38] ;  /* 0x0000380001047983 */ /* 0x000f220000300a00 */
[----:B--2---:R-:W-:-:S03]  /*169d0*/  IMAD.U32 R2, RZ, RZ, UR42 ;  /* 0x0000002aff027e24 */ /* 0x004fc6000f8e00ff */
[----:B------:R-:W-:Y:S04]  /*169e0*/  STL [R1+0x134], R32 ;  /* 0x0001342001007387 */ /* 0x000fe80000100800 */
[----:B------:R3:W-:Y:S04]  /*169f0*/  STL [R1+0x130], R33 ;  /* 0x0001302101007387 */ /* 0x0007e80000100800 */
        /* <DEDUP_REMOVED lines=16> */
[----:B------:R-:W2:Y:S01]  /*16b00*/  LDL.LU.64 R228, [R1+0xe8] ;  /* 0x0000e80001e47983 */ /* 0x000ea20000300a00 */
[----:B------:R-:W1:Y:S02]  /*16b10*/  S2R R3, SR_TID.X ;  /* 0x0000000000037919 */ /* 0x000e640000002100 */
[----:B-1----:R-:W-:-:S05]  /*16b20*/  IMAD.SHL.U32 R3, R3, 0x2, RZ ;  /* 0x0000000203037824 */ /* 0x002fca00078e00ff */
[----:B------:R-:W-:-:S05]  /*16b30*/  LOP3.LUT R3, R3, 0x6, RZ, 0xc0, !PT ;  /* 0x0000000603037812 */ /* 0x000fca00078ec0ff */
[----:B------:R-:W-:-:S04]  /*16b40*/  IMAD R2, R2, 0x20, R3 ;  /* 0x0000002002027824 */ /* 0x000fc800078e0203 */
[C---:B------:R-:W-:Y:S01]  /*16b50*/  VIADD R9, R2.reuse, 0x1 ;  /* 0x0000000102097836 */ /* 0x040fe20000000000 */
[C---:B------:R-:W-:Y:S01]  /*16b60*/  ISETP.GE.AND P1, PT, R2.reuse, R138, PT ;  /* 0x0000008a0200720c */ /* 0x040fe20003f26270 */
[----:B------:R-:W-:-:S03]  /*16b70*/  VIADD R8, R2, 0x8 ;  /* 0x0000000802087836 */ /* 0x000fc60000000000 */
[----:B------:R-:W-:Y:S02]  /*16b80*/  FSEL R11, R188, -INF , !P1 ;  /* 0xff800000bc0b7808 */ /* 0x000fe40004800000 */
[-C--:B------:R-:W-:Y:S02]  /*16b90*/  ISETP.GE.AND P4, PT, R9, R138.reuse, PT ;  /* 0x0000008a0900720c */ /* 0x080fe40003f86270 */
[----:B------:R-:W-:Y:S02]  /*16ba0*/  ISETP.GE.AND P3, PT, R8, R138, PT ;  /* 0x0000008a0800720c */ /* 0x000fe40003f66270 */
[----:B------:R-:W-:Y:S02]  /*16bb0*/  FSEL R22, R189, -INF , !P4 ;  /* 0xff800000bd167808 */ /* 0x000fe40006000000 */
[----:B------:R-:W-:Y:S02]  /*16bc0*/  FMNMX.FTZ R3, R239, R11, !PT ;  /* 0x0000000bef037209 */ /* 0x000fe40007810000 */
[----:B------:R-:W-:-:S02]  /*16bd0*/  FSEL R19, R184, -INF , !P3 ;  /* 0xff800000b8137808 */ /* 0x000fc40005800000 */
[----:B------:R-:W-:-:S04]  /*16be0*/  FMNMX.FTZ R3, R22, R3, !PT ;  /* 0x0000000316037209 */ /* 0x000fc80007810000 */
[----:B------:R-:W-:Y:S02]  /*16bf0*/  FMNMX.FTZ R3, R19, R3, !PT ;  /* 0x0000000313037209 */ /* 0x000fe40007810000 */
[C---:B------:R-:W-:Y:S02]  /*16c00*/  ISETP.GE.AND P5, PT, R2.reuse, R139, PT ;  /* 0x0000008b0200720c */ /* 0x040fe40003fa6270 */
[----:B------:R-:W-:Y:S02]  /*16c10*/  ISETP.GE.AND P6, PT, R2, R173, PT ;  /* 0x000000ad0200720c */ /* 0x000fe40003fc6270 */
[----:B------:R-:W-:Y:S02]  /*16c20*/  ISETP.GE.AND P4, PT, R9, R139, PT ;  /* 0x0000008b0900720c */ /* 0x000fe40003f86270 */
[----:B------:R-:W-:Y:S02]  /*16c30*/  FSEL R27, R190, -INF , !P5 ;  /* 0xff800000be1b7808 */ /* 0x000fe40006800000 */
[----:B------:R-:W-:-:S02]  /*16c40*/  FSEL R178, R191, -INF , !P4 ;  /* 0xff800000bfb27808 */ /* 0x000fc40006000000 */
[----:B------:R-:W-:Y:S01]  /*16c50*/  FSEL R25, R216, -INF , !P6 ;  /* 0xff800000d8197808 */ /* 0x000fe20007000000 */
[----:B------:R-:W-:Y:S01]  /*16c60*/  ULOP3.LUT UR4, UR42, UR29, URZ, 0x3c, !UPT ;  /* 0x0000001d2a047292 */ /* 0x000fe2000f8e3c3f */
[----:B---3--:R-:W-:Y:S02]  /*16c70*/  IMAD.MOV.U32 R33, RZ, RZ, R7 ;  /* 0x000000ffff217224 */ /* 0x008fe400078e0007 */
[C---:B------:R-:W-:Y:S02]  /*16c80*/  VIADD R7, R2.reuse, 0x9 ;  /* 0x0000000902077836 */ /* 0x040fe40000000000 */
[----:B------:R-:W-:Y:S02]  /*16c90*/  IMAD.MOV.U32 R32, RZ, RZ, R6 ;  /* 0x000000ffff207224 */ /* 0x000fe400078e0006 */
[----:B------:R-:W-:Y:S01]  /*16ca0*/  VIADD R6, R2, 0x10 ;  /* 0x0000001002067836 */ /* 0x000fe20000000000 */
[----:B------:R-:W-:Y:S01]  /*16cb0*/  ISETP.GE.AND P2, PT, R7, R138, PT ;  /* 0x0000008a0700720c */ /* 0x000fe20003f46270 */
[----:B----4-:R-:W-:-:S02]  /*16cc0*/  IMAD.MOV.U32 R231, RZ, RZ, R5 ;  /* 0x000000ffffe77224 */ /* 0x010fc400078e0005 */
[----:B------:R-:W-:Y:S01]  /*16cd0*/  VIADD R5, R2, 0x11 ;  /* 0x0000001102057836 */ /* 0x000fe20000000000 */
[-C--:B------:R-:W-:Y:S01]  /*16ce0*/  ISETP.GE.AND P1, PT, R6, R138.reuse, PT ;  /* 0x0000008a0600720c */ /* 0x080fe20003f26270 */
[----:B------:R-:W-:Y:S01]  /*16cf0*/  IMAD.MOV.U32 R230, RZ, RZ, R4 ;  /* 0x000000ffffe67224 */ /* 0x000fe200078e0004 */
[----:B------:R-:W-:Y:S01]  /*16d00*/  FSEL R18, R185, -INF , !P2 ;  /* 0xff800000b9127808 */ /* 0x000fe20005000000 */
[----:B------:R-:W-:Y:S01]  /*16d10*/  VIADD R4, R2, 0x18 ;  /* 0x0000001802047836 */ /* 0x000fe20000000000 */
[-C--:B------:R-:W-:Y:S02]  /*16d20*/  ISETP.GE.AND P3, PT, R5, R138.reuse, PT ;  /* 0x0000008a0500720c */ /* 0x080fe40003f66270 */
[----:B------:R-:W-:Y:S02]  /*16d30*/  FSEL R17, R180, -INF , !P1 ;  /* 0xff800000b4117808 */ /* 0x000fe40004800000 */
[----:B------:R-:W-:Y:S01]  /*16d40*/  FMNMX.FTZ R10, R18, R3, !PT ;  /* 0x00000003120a7209 */ /* 0x000fe20007810000 */
[----:B------:R-:W-:Y:S01]  /*16d50*/  VIADD R3, R2, 0x19 ;  /* 0x0000001902037836 */ /* 0x000fe20000000000 */
[----:B------:R-:W-:-:S02]  /*16d60*/  ISETP.GE.AND P2, PT, R4, R138, PT ;  /* 0x0000008a0400720c */ /* 0x000fc40003f46270 */
[----:B------:R-:W-:Y:S02]  /*16d70*/  FSEL R15, R181, -INF , !P3 ;  /* 0xff800000b50f7808 */ /* 0x000fe40005800000 */
[----:B------:R-:W-:Y:S02]  /*16d80*/  FMNMX.FTZ R10, R17, R10, !PT ;  /* 0x0000000a110a7209 */ /* 0x000fe40007810000 */
[----:B------:R-:W-:Y:S02]  /*16d90*/  ISETP.GE.AND P1, PT, R3, R138, PT ;  /* 0x0000008a0300720c */ /* 0x000fe40003f26270 */
[----:B------:R-:W-:Y:S02]  /*16da0*/  FSEL R14, R132, -INF , !P2 ;  /* 0xff800000840e7808 */ /* 0x000fe40005000000 */
[----:B------:R-:W-:Y:S02]  /*16db0*/  FMNMX.FTZ R10, R15, R10, !PT ;  /* 0x0000000a0f0a7209 */ /* 0x000fe40007810000 */
[----:B------:R-:W-:-:S02]  /*16dc0*/  FSEL R12, R133, -INF , !P1 ;  /* 0xff800000850c7808 */ /* 0x000fc40004800000 */
[----:B------:R-:W-:-:S04]  /*16dd0*/  FMNMX.FTZ R10, R14, R10, !PT ;  /* 0x0000000a0e0a7209 */ /* 0x000fc80007810000 */
[----:B------:R-:W-:Y:S02]  /*16de0*/  FMNMX.FTZ R10, R12, R10, !PT ;  /* 0x0000000a0c0a7209 */ /* 0x000fe40007810000 */
[----:B------:R-:W-:-:S03]  /*16df0*/  ISETP.GE.AND P1, PT, R2, R172, PT ;  /* 0x000000ac0200720c */ /* 0x000fc60003f26270 */
[----:B------:R-:W1:Y:S01]  /*16e00*/  SHFL.BFLY PT, R2, R10, 0x2, 0x1f ;  /* 0x0c401f000a027f89 */ /* 0x000e6200000e0000 */
[-C--:B------:R-:W-:Y:S02]  /*16e10*/  ISETP.GE.AND P3, PT, R8, R139.reuse, PT ;  /* 0x0000008b0800720c */ /* 0x080fe40003f66270 */
[-C--:B------:R-:W-:Y:S02]  /*16e20*/  ISETP.GE.AND P2, PT, R7, R139.reuse, PT ;  /* 0x0000008b0700720c */ /* 0x080fe40003f46270 */
[----:B------:R-:W-:Y:S02]  /*16e30*/  FSEL R177, R186, -INF , !P3 ;  /* 0xff800000bab17808 */ /* 0x000fe40005800000 */
[----:B------:R-:W-:Y:S02]  /*16e40*/  FSEL R176, R187, -INF , !P2 ;  /* 0xff800000bbb07808 */ /* 0x000fe40005000000 */
[-C--:B------:R-:W-:Y:S02]  /*16e50*/  ISETP.GE.AND P5, PT, R6, R139.reuse, PT ;  /* 0x0000008b0600720c */ /* 0x080fe40003fa6270 */
[----:B------:R-:W-:-:S02]  /*16e60*/  ISETP.GE.AND P4, PT, R5, R139, PT ;  /* 0x0000008b0500720c */ /* 0x000fc40003f86270 */
[-C--:B------:R-:W-:Y:S02]  /*16e70*/  ISETP.GE.AND P3, PT, R4, R139.reuse, PT ;  /* 0x0000008b0400720c */ /* 0x080fe40003f66270 */
[----:B------:R-:W-:Y:S02]  /*16e80*/  ISETP.GE.AND P2, PT, R3, R139, PT ;  /* 0x0000008b0300720c */ /* 0x000fe40003f46270 */
[----:B------:R-:W-:Y:S02]  /*16e90*/  FSEL R139, R218, -INF , !P1 ;  /* 0xff800000da8b7808 */ /* 0x000fe40004800000 */
[C---:B------:R-:W-:Y:S02]  /*16ea0*/  ISETP.GE.AND P1, PT, R7.reuse, R173, PT ;  /* 0x000000ad0700720c */ /* 0x040fe40003f26270 */
[----:B-1----:R-:W-:Y:S02]  /*16eb0*/  FMNMX.FTZ R2, R10, R2, !PT ;  /* 0x000000020a027209 */ /* 0x002fe40007810000 */
[----:B------:R-:W-:-:S03]  /*16ec0*/  ISETP.GE.AND P6, PT, R7, R172, PT ;  /* 0x000000ac0700720c */ /* 0x000fc60003fc6270 */
[----:B------:R-:W1:Y:S01]  /*16ed0*/  SHFL.BFLY PT, R7, R2, 0x1, 0x1f ;  /* 0x0c201f0002077f89 */ /* 0x000e6200000e0000 */
[----:B------:R-:W-:Y:S02]  /*16ee0*/  FSEL R174, R183, -INF , !P4 ;  /* 0xff800000b7ae7808 */ /* 0x000fe40006000000 */
[----:B------:R-:W-:Y:S02]  /*16ef0*/  ISETP.GE.AND P4, PT, R9, R172, PT ;  /* 0x000000ac0900720c */ /* 0x000fe40003f86270 */
[----:B------:R-:W-:Y:S02]  /*16f00*/  FSEL R35, R193, -INF , !P1 ;  /* 0xff800000c1237808 */ /* 0x000fe40004800000 */
[----:B------:R-:W-:Y:S02]  /*16f10*/  FSEL R180, R219, -INF , !P4 ;  /* 0xff800000dbb47808 */ /* 0x000fe40006000000 */
[-C--:B------:R-:W-:Y:S02]  /*16f20*/  ISETP.GE.AND P4, PT, R6, R173.reuse, PT ;  /* 0x000000ad0600720c */ /* 0x080fe40003f86270 */
[----:B------:R-:W-:-:S02]  /*16f30*/  ISETP.GE.AND P1, PT, R4, R173, PT ;  /* 0x000000ad0400720c */ /* 0x000fc40003f26270 */
[----:B------:R-:W-:Y:S02]  /*16f40*/  FSEL R34, R224, -INF , !P4 ;  /* 0xff800000e0227808 */ /* 0x000fe40006000000 */
[----:B------:R-:W-:Y:S02]  /*16f50*/  FSEL R24, R220, -INF , !P1 ;  /* 0xff800000dc187808 */ /* 0x000fe40004800000 */
[----:B------:R-:W-:Y:S02]  /*16f60*/  FSEL R138, R134, -INF , !P3 ;  /* 0xff800000868a7808 */ /* 0x000fe40005800000 */
[C---:B------:R-:W-:Y:S02]  /*16f70*/  ISETP.GE.AND P4, PT, R3.reuse, R173, PT ;  /* 0x000000ad0300720c */ /* 0x040fe40003f86270 */
[----:B------:R-:W-:Y:S02]  /*16f80*/  ISETP.GE.AND P1, PT, R3, R172, PT ;  /* 0x000000ac0300720c */ /* 0x000fe40003f26270 */
[----:B------:R-:W-:-:S02]  /*16f90*/  FSEL R134, R135, -INF , !P2 ;  /* 0xff80000087867808 */ /* 0x000fc40005000000 */
[----:B------:R-:W-:Y:S02]  /*16fa0*/  FMNMX.FTZ R3, R215, R27, !PT ;  /* 0x0000001bd7037209 */ /* 0x000fe40007810000 */
[----:B------:R-:W-:Y:S02]  /*16fb0*/  ISETP.GE.AND P2, PT, R8, R173, PT ;  /* 0x000000ad0800720c */ /* 0x000fe40003f46270 */
[----:B------:R-:W-:Y:S02]  /*16fc0*/  FMNMX.FTZ R3, R178, R3, !PT ;  /* 0x00000003b2037209 */ /* 0x000fe40007810000 */
[----:B------:R-:W-:Y:S02]  /*16fd0*/  FSEL R136, R192, -INF , !P2 ;  /* 0xff800000c0887808 */ /* 0x000fe40005000000 */
[----:B------:R-:W-:Y:S02]  /*16fe0*/  ISETP.GE.AND P2, PT, R5, R173, PT ;  /* 0x000000ad0500720c */ /* 0x000fe40003f46270 */
[----:B-1----:R-:W-:-:S02]  /*16ff0*/  FMNMX.FTZ R133, R2, R7, !PT ;  /* 0x0000000702857209 */ /* 0x002fc40007810000 */
[----:B------:R-:W-:Y:S02]  /*17000*/  FMNMX.FTZ R2, R177, R3, !PT ;  /* 0x00000003b1027209 */ /* 0x000fe40007810000 */
[----:B------:R-:W-:Y:S02]  /*17010*/  FSEL R26, R225, -INF , !P2 ;  /* 0xff800000e11a7808 */ /* 0x000fe40005000000 */
[----:B------:R-:W-:Y:S02]  /*17020*/  ISETP.GE.AND P2, PT, R4, R172, PT ;  /* 0x000000ac0400720c */ /* 0x000fe40003f46270 */
[----:B------:R-:W-:Y:S02]  /*17030*/  FMNMX.FTZ R4, R176, R2, !PT ;  /* 0x00000002b0047209 */ /* 0x000fe40007810000 */
[----:B------:R-:W-:Y:S01]  /*17040*/  LOP3.LUT R2, R33, UR4, RZ, 0x3c, !PT ;  /* 0x0000000421027c12 */ /* 0x000fe2000f8e3cff */
[----:B------:R-:W-:Y:S01]  /*17050*/  FMUL.FTZ R3, R133, UR6 ;  /* 0x0000000685037c20 */ /* 0x000fe20008410000 */
[----:B------:R-:W-:-:S02]  /*17060*/  FSEL R23, R221, -INF , !P4 ;  /* 0xff800000dd177808 */ /* 0x000fc40006000000 */
[----:B------:R-:W-:Y:S01]  /*17070*/  FSETP.NEU.FTZ.AND P4, PT, R133, -INF , PT ;  /* 0xff8000008500780b */ /* 0x000fe20003f9d000 */
[----:B------:R-:W-:Y:S01]  /*17080*/  IMAD.WIDE.U32 R28, R2, -0x326172a9, RZ ;  /* 0xcd9e8d57021c7825 */ /* 0x000fe200078e00ff */
[----:B------:R-:W-:Y:S02]  /*17090*/  FSEL R175, R182, -INF , !P5 ;  /* 0xff800000b6af7808 */ /* 0x000fe40006800000 */
[----:B------:R-:W-:Y:S02]  /*170a0*/  FSEL R2, R3, RZ, P4 ;  /* 0x000000ff03027208 */ /* 0x000fe40002000000 */
[----:B--2---:R-:W-:Y:S02]  /*170b0*/  LOP3.LUT R3, R29, UR38, R228, 0x96, !PT ;  /* 0x000000261d037c12 */ /* 0x004fe4000f8e96e4 */
[----:B------:R-:W-:Y:S02]  /*170c0*/  FMNMX.FTZ R4, R175, R4, !PT ;  /* 0x00000004af047209 */ /* 0x000fe40007810000 */
[----:B------:R-:W-:Y:S01]  /*170d0*/  ISETP.GE.AND P5, PT, R9, R173, PT ;  /* 0x000000ad0900720c */ /* 0x000fe20003fa6270 */
[----:B------:R-:W-:Y:S01]  /*170e0*/  IMAD.WIDE.U32 R248, R3, -0x2daee0ad, RZ ;  /* 0xd2511f5303f87825 */ /* 0x000fe200078e00ff */
[----:B------:R-:W-:-:S03]  /*170f0*/  FMNMX.FTZ R4, R174, R4, !PT ;  /* 0x00000004ae047209 */ /* 0x000fc60007810000 */
        /* <DEDUP_REMOVED lines=8> */
[----:B------:R-:W-:Y:S02]  /*17180*/  FSEL R137, R217, -INF , !P5 ;  /* 0xff800000d9897808 */ /* 0x000fe40006800000 */
[----:B------:R-:W-:-:S02]  /*17190*/  FMNMX.FTZ R3, R242, R25, !PT ;  /* 0x00000019f2037209 */ /* 0x000fc40007810000 */
[----:B------:R-:W-:Y:S02]  /*171a0*/  LOP3.LUT R2, R249, UR36, R230, 0x96, !PT ;  /* 0x00000024f9027c12 */ /* 0x000fe4000f8e96e6 */
[----:B------:R-:W-:Y:S02]  /*171b0*/  ISETP.GE.AND P5, PT, R6, R172, PT ;  /* 0x000000ac0600720c */ /* 0x000fe40003fa6270 */
[----:B------:R-:W-:Y:S02]  /*171c0*/  FMNMX.FTZ R4, R138, R4, !PT ;  /* 0x000000048a047209 */ /* 0x000fe40007810000 */
[----:B------:R-:W-:Y:S01]  /*171d0*/  FMNMX.FTZ R6, R137, R3, !PT ;  /* 0x0000000389067209 */ /* 0x000fe20007810000 */
[----:B------:R-:W-:Y:S01]  /*171e0*/  IMAD.WIDE.U32 R2, R2, -0x326172a9, RZ ;  /* 0xcd9e8d5702027825 */ /* 0x000fe200078e00ff */
[----:B------:R-:W-:Y:S02]  /*171f0*/  FMNMX.FTZ R4, R134, R4, !PT ;  /* 0x0000000486047209 */ /* 0x000fe40007810000 */
[----:B------:R-:W-:-:S02]  /*17200*/  ISETP.GE.AND P3, PT, R8, R172, PT ;  /* 0x000000ac0800720c */ /* 0x000fc40003f66270 */
[----:B------:R-:W-:Y:S01]  /*17210*/  LOP3.LUT R8, R3, UR35, R234, 0x96, !PT ;  /* 0x0000002303087c12 */ /* 0x000fe2000f8e96ea */
[----:B------:R-:W1:Y:S01]  /*17220*/  SHFL.BFLY PT, R132, R4, 0x2, 0x1f ;  /* 0x0c401f0004847f89 */ /* 0x000e6200000e0000 */
[----:B------:R-:W-:Y:S02]  /*17230*/  FMNMX.FTZ R3, R136, R6, !PT ;  /* 0x0000000688037209 */ /* 0x000fe40007810000 */
[----:B------:R-:W-:Y:S02]  /*17240*/  FSEL R179, R194, -INF , !P3 ;  /* 0xff800000c2b37808 */ /* 0x000fe40005800000 */
[----:B------:R-:W-:Y:S02]  /*17250*/  FMNMX.FTZ R3, R35, R3, !PT ;  /* 0x0000000323037209 */ /* 0x000fe40007810000 */
[----:B------:R-:W-:Y:S02]  /*17260*/  ISETP.GE.AND P3, PT, R5, R172, PT ;  /* 0x000000ac0500720c */ /* 0x000fe40003f66270 */
[----:B------:R-:W-:-:S02]  /*17270*/  LOP3.LUT R5, R235, UR37, R28, 0x96, !PT ;  /* 0x00000025eb057c12 */ /* 0x000fc4000f8e961c */
[----:B------:R-:W-:-:S03]  /*17280*/  FMNMX.FTZ R3, R34, R3, !PT ;  /* 0x0000000322037209 */ /* 0x000fc60007810000 */
[----:B------:R-:W-:Y:S01]  /*17290*/  IMAD.WIDE.U32 R14, R5, -0x2daee0ad, RZ ;  /* 0xd2511f53050e7825 */ /* 0x000fe200078e00ff */
[----:B------:R-:W-:-:S04]  /*172a0*/  FMNMX.FTZ R135, R26, R3, !PT ;  /* 0x000000031a877209 */ /* 0x000fc80007810000 */
[----:B------:R-:W-:Y:S02]  /*172b0*/  FMNMX.FTZ R135, R24, R135, !PT ;  /* 0x0000008718877209 */ /* 0x000fe40007810000 */
[----:B------:R-:W-:Y:S02]  /*172c0*/  LOP3.LUT R6, R15, UR34, R248, 0x96, !PT ;  /* 0x000000220f067c12 */ /* 0x000fe4000f8e96f8 */
[----:B------:R-:W-:-:S03]  /*172d0*/  FMNMX.FTZ R135, R23, R135, !PT ;  /* 0x0000008717877209 */ /* 0x000fc60007810000 */
[----:B------:R-:W-:Y:S01]  /*172e0*/  IMAD.WIDE.U32 R6, R6, -0x326172a9, RZ ;  /* 0xcd9e8d5706067825 */ /* 0x000fe200078e00ff */
[----:B-1----:R-:W-:Y:S01]  /*172f0*/  FMNMX.FTZ R132, R4, R132, !PT ;  /* 0x0000008404847209 */ /* 0x002fe20007810000 */
[----:B------:R-:W1:Y:S01]  /*17300*/  SHFL.BFLY PT, R15, R135, 0x2, 0x1f ;  /* 0x0c401f00870f7f89 */ /* 0x000e6200000e0000 */
[----:B------:R-:W-:Y:S02]  /*17310*/  FMNMX.FTZ R4, R237, R139, !PT ;  /* 0x0000008bed047209 */ /* 0x000fe40007810000 */
[----:B------:R-:W-:Y:S01]  /*17320*/  LOP3.LUT R10, R7, UR33, R2, 0x96, !PT ;  /* 0x00000021070a7c12 */ /* 0x000fe2000f8e9602 */
[----:B------:R-:W-:Y:S01]  /*17330*/  IMAD.WIDE.U32 R2, R8, -0x2daee0ad, RZ ;  /* 0xd2511f5308027825 */ /* 0x000fe200078e00ff */
[----:B------:R-:W-:Y:S01]  /*17340*/  FMNMX.FTZ R4, R180, R4, !PT ;  /* 0x00000004b4047209 */ /* 0x000fe20007810000 */
[----:B------:R-:W2:Y:S03]  /*17350*/  SHFL.BFLY PT, R17, R132, 0x1, 0x1f ;  /* 0x0c201f0084117f89 */ /* 0x000ea600000e0000 */
[----:B------:R-:W-:-:S02]  /*17360*/  LOP3.LUT R3, R3, UR32, R14, 0x96, !PT ;  /* 0x0000002003037c12 */ /* 0x000fc4000f8e960e */
[----:B------:R-:W-:Y:S02]  /*17370*/  FSEL R14, R195, -INF , !P6 ;  /* 0xff800000c30e7808 */ /* 0x000fe40007000000 */
[----:B------:R-:W-:Y:S01]  /*17380*/  FMNMX.FTZ R4, R179, R4, !PT ;  /* 0x00000004b3047209 */ /* 0x000fe20007810000 */
[----:B------:R-:W-:Y:S01]  /*17390*/  IMAD.WIDE.U32 R10, R10, -0x2daee0ad, RZ ;  /* 0xd2511f530a0a7825 */ /* 0x000fe200078e00ff */
[----:B------:R-:W-:Y:S02]  /*173a0*/  FSEL R12, R226, -INF , !P5 ;  /* 0xff800000e20c7808 */ /* 0x000fe40006800000 */
[----:B------:R-:W-:Y:S02]  /*173b0*/  FMNMX.FTZ R4, R14, R4, !PT ;  /* 0x000000040e047209 */ /* 0x000fe40007810000 */
[----:B------:R-:W-:Y:S02]  /*173c0*/  LOP3.LUT R5, R11, UR30, R2, 0x96, !PT ;  /* 0x0000001e0b057c12 */ /* 0x000fe4000f8e9602 */
[----:B------:R-:W-:-:S02]  /*173d0*/  FSEL R9, R227, -INF , !P3 ;  /* 0xff800000e3097808 */ /* 0x000fc40005800000 */
[----:B------:R-:W-:Y:S01]  /*173e0*/  FMNMX.FTZ R2, R12, R4, !PT ;  /* 0x000000040c027209 */ /* 0x000fe20007810000 */
[----:B------:R-:W-:-:S03]  /*173f0*/  IMAD.WIDE.U32 R4, R5, -0x326172a9, RZ ;  /* 0xcd9e8d5705047825 */ /* 0x000fc600078e00ff */
[----:B------:R-:W-:Y:S01]  /*17400*/  FMNMX.FTZ R11, R9, R2, !PT ;  /* 0x00000002090b7209 */ /* 0x000fe20007810000 */
[----:B------:R-:W-:Y:S01]  /*17410*/  IMAD.WIDE.U32 R2, R3, -0x326172a9, RZ ;  /* 0xcd9e8d5703027825 */ /* 0x000fe200078e00ff */
[----:B-1----:R-:W-:-:S04]  /*17420*/  FMNMX.FTZ R135, R135, R15, !PT ;  /* 0x0000000f87877209 */ /* 0x002fc80007810000 */
[----:B------:R-:W-:Y:S01]  /*17430*/  LOP3.LUT R22, R3, UR31, R6, 0x96, !PT ;  /* 0x0000001f03167c12 */ /* 0x000fe2000f8e9606 */
[----:B------:R-:W1:Y:S01]  /*17440*/  SHFL.BFLY PT, R18, R135, 0x1, 0x1f ;  /* 0x0c201f0087127f89 */ /* 0x000e6200000e0000 */
[----:B------:R-:W-:Y:S02]  /*17450*/  LOP3.LUT R3, R5, UR23, R2, 0x96, !PT ;  /* 0x0000001705037c12 */ /* 0x000fe4000f8e9602 */
[----:B------:R-:W-:Y:S02]  /*17460*/  FSEL R8, R222, -INF , !P2 ;  /* 0xff800000de087808 */ /* 0x000fe40005000000 */
[----:B--2---:R-:W-:Y:S02]  /*17470*/  FMNMX.FTZ R132, R132, R17, !PT ;  /* 0x0000001184847209 */ /* 0x004fe40007810000 */
[----:B------:R-:W-:Y:S02]  /*17480*/  LOP3.LUT R2, R3, 0xffff, RZ, 0xc0, !PT ;  /* 0x0000ffff03027812 */ /* 0x000fe400078ec0ff */
[----:B------:R-:W-:Y:S01]  /*17490*/  FSEL R7, R223, -INF , !P1 ;  /* 0xff800000df077808 */ /* 0x000fe20004800000 */
[----:B------:R-:W-:Y:S01]  /*174a0*/  FMUL.FTZ R15, R132, UR6 ;  /* 0x00000006840f7c20 */ /* 0x000fe20008410000 */
[----:B------:R-:W-:-:S02]  /*174b0*/  FMNMX.FTZ R11, R8, R11, !PT ;  /* 0x0000000b080b7209 */ /* 0x000fc40007810000 */
[----:B------:R-:W-:Y:S02]  /*174c0*/  SHF.R.U32.HI R2, RZ, 0x8, R2 ;  /* 0x00000008ff027819 */ /* 0x000fe40000011602 */
[----:B------:R-:W-:Y:S02]  /*174d0*/  FSETP.NEU.FTZ.AND P1, PT, R132, -INF , PT ;  /* 0xff8000008400780b */ /* 0x000fe40003f3d000 */
[----:B------:R-:W-:Y:S02]  /*174e0*/  FMNMX.FTZ R6, R7, R11, !PT ;  /* 0x0000000b07067209 */ /* 0x000fe40007810000 */
[----:B------:R-:W-:Y:S02]  /*174f0*/  LOP3.LUT R11, R2, 0xffff, RZ, 0xc0, !PT ;  /* 0x0000ffff020b7812 */ /* 0x000fe400078ec0ff */
[----:B------:R-:W-:Y:S01]  /*17500*/  FSEL R2, R15, RZ, P1 ;  /* 0x000000ff0f027208 */ /* 0x000fe20000800000 */
[----:B------:R-:W2:Y:S04]  /*17510*/  SHFL.BFLY PT, R17, R6, 0x2, 0x1f ;  /* 0x0c401f0006117f89 */ /* 0x000ea800000e0000 */
        /* <DEDUP_REMOVED lines=8> */
[----:B------:R-:W-:-:S02]  /*175a0*/  LOP3.LUT R2, R3, 0xff, RZ, 0xc0, !PT ;  /* 0x000000ff03027812 */ /* 0x000fc400078ec0ff */
[----:B-1----:R-:W-:Y:S02]  /*175b0*/  FMNMX.FTZ R135, R135, R18, !PT ;  /* 0x0000001287877209 */ /* 0x002fe40007810000 */
[----:B------:R-:W-:Y:S02]  /*175c0*/  ISETP.LE.U32.AND P6, PT, R2, UR13, PT ;  /* 0x0000000d02007c0c */ /* 0x000fe4000bfc3070 */
[--C-:B------:R-:W-:Y:S02]  /*175d0*/  SHF.R.U32.HI R2, RZ, 0x18, R3.reuse ;  /* 0x00000018ff027819 */ /* 0x100fe40000011603 */
[C---:B------:R-:W-:Y:S02]  /*175e0*/  FSETP.NEU.FTZ.AND P5, PT, R135.reuse, -INF , PT ;  /* 0xff8000008700780b */ /* 0x040fe40003fbd000 */
[----:B------:R-:W-:Y:S01]  /*175f0*/  ISETP.LE.U32.AND P2, PT, R2, UR13, PT ;  /* 0x0000000d02007c0c */ /* 0x000fe2000bf43070 */
[----:B------:R-:W-:Y:S01]  /*17600*/  FMUL.FTZ R2, R135, UR6 ;  /* 0x0000000687027c20 */ /* 0x000fe20008410000 */
[----:B------:R-:W-:-:S04]  /*17610*/  SHF.R.U32.HI R3, RZ, 0x10, R3 ;  /* 0x00000010ff037819 */ /* 0x000fc80000011603 */
[----:B------:R-:W-:Y:S02]  /*17620*/  FSEL R2, R2, RZ, P5 ;  /* 0x000000ff02027208 */ /* 0x000fe40002800000 */
[----:B------:R-:W-:Y:S02]  /*17630*/  LOP3.LUT R3, R3, 0xff, RZ, 0xc0, !PT ;  /* 0x000000ff03037812 */ /* 0x000fe400078ec0ff */
[----:B------:R-:W-:Y:S01]  /*17640*/  ISETP.LE.U32.AND P3, PT, R11, UR13, PT ;  /* 0x0000000d0b007c0c */ /* 0x000fe2000bf63070 */
        /* <DEDUP_REMOVED lines=8> */
[----:B--2---:R-:W-:-:S02]  /*176d0*/  FMNMX.FTZ R134, R6, R17, !PT ;  /* 0x0000001106867209 */ /* 0x004fc40007810000 */
[----:B------:R-:W-:Y:S02]  /*176e0*/  FSEL R11, R133, RZ, P4 ;  /* 0x000000ff850b7208 */ /* 0x000fe40002000000 */
[----:B------:R-:W-:Y:S02]  /*176f0*/  LOP3.LUT R2, R4, 0xff, RZ, 0xc0, !PT ;  /* 0x000000ff04027812 */ /* 0x000fe400078ec0ff */
[----:B------:R-:W-:Y:S02]  /*17700*/  ISETP.LE.U32.AND P4, PT, R3, UR13, PT ;  /* 0x0000000d03007c0c */ /* 0x000fe4000bf83070 */
[----:B------:R-:W-:Y:S01]  /*17710*/  FSEL R3, R132, RZ, P1 ;  /* 0x000000ff84037208 */ /* 0x000fe20000800000 */
[----:B------:R-:W1:Y:S01]  /*17720*/  SHFL.BFLY PT, R15, R134, 0x1, 0x1f ;  /* 0x0c201f00860f7f89 */ /* 0x000e6200000e0000 */
[----:B------:R-:W-:Y:S01]  /*17730*/  ISETP.LE.U32.AND P1, PT, R2, UR13, PT ;  /* 0x0000000d02007c0c */ /* 0x000fe2000bf23070 */
[----:B------:R-:W-:-:S04]  /*17740*/  FADD.FTZ R2, R239, -R11 ;  /* 0x8000000bef027221 */ /* 0x000fc80000010000 */
[----:B------:R-:W-:Y:S01]  /*17750*/  FMUL.FTZ R2, R2, UR6 ;  /* 0x0000000602027c20 */ /* 0x000fe20008410000 */
[----:B------:R-:W-:Y:S08]  /*17760*/  MUFU.EX2 R6, R181 ;  /* 0x000000b500067308 */ /* 0x000ff00000000800 */
[----:B------:R-:W2:Y:S08]  /*17770*/  MUFU.EX2 R2, R2 ;  /* 0x0000000200027308 */ /* 0x000eb00000000800 */
[----:B------:R-:W3:Y:S01]  /*17780*/  MUFU.EX2 R25, R182 ;  /* 0x000000b600197308 */ /* 0x000ee20000000800 */
[----:B-1----:R-:W-:Y:S01]  /*17790*/  FMNMX.FTZ R134, R134, R15, !PT ;  /* 0x0000000f86867209 */ /* 0x002fe20007810000 */
[----:B------:R-:W-:Y:S01]  /*177a0*/  FADD.FTZ R15, R215, -R3 ;  /* 0x80000003d70f7221 */ /* 0x000fe20000010000 */
[----:B------:R-:W-:-:S02]  /*177b0*/  FSEL R19, R135, RZ, P5 ;  /* 0x000000ff87137208 */ /* 0x000fc40002800000 */
[C---:B------:R-:W-:Y:S01]  /*177c0*/  FSETP.NEU.FTZ.AND P5, PT, R134.reuse, -INF , PT ;  /* 0xff8000008600780b */ /* 0x040fe20003fbd000 */
[----:B------:R-:W-:Y:S01]  /*177d0*/  FMUL.FTZ R3, R134, UR6 ;  /* 0x0000000686037c20 */ /* 0x000fe20008410000 */
[----:B--2---:R-:W-:Y:S01]  /*177e0*/  FFMA.FTZ R136, R233, R2, R6 ;  /* 0x00000002e9887223 */ /* 0x004fe20000010006 */
[----:B------:R-:W-:Y:S02]  /*177f0*/  SHF.R.U32.HI R11, RZ, 0x18, R4 ;  /* 0x00000018ff0b7819 */ /* 0x000fe40000011604 */
[----:B---3--:R-:W-:Y:S02]  /*17800*/  F2FP.BF16.F32.PACK_AB R6, R25, R6 ;  /* 0x000000061906723e */ /* 0x008fe400000010ff */
[----:B------:R-:W-:Y:S02]  /*17810*/  FSEL R3, R3, RZ, P5 ;  /* 0x000000ff03037208 */ /* 0x000fe40002800000 */
[----:B------:R-:W-:Y:S02]  /*17820*/  PRMT R215, R6, 0x7610, R215 ;  /* 0x0000761006d77816 */ /* 0x000fe400000000d7 */
[----:B------:R-:W-:-:S02]  /*17830*/  LOP3.LUT R18, R4, 0xffff, RZ, 0xc0, !PT ;  /* 0x0000ffff04127812 */ /* 0x000fc400078ec0ff */
[----:B------:R-:W-:Y:S01]  /*17840*/  SHF.R.U32.HI R4, RZ, 0x10, R4 ;  /* 0x00000010ff047819 */ /* 0x000fe20000011604 */
[----:B------:R-:W-:Y:S01]  /*17850*/  @!P6 HFMA2.BF16_V2 R189, -RZ.H0_H0, RZ.H0_H0, -R215.H0_H0 ;  /* 0x200000ffffbde231 */ /* 0x000fe200003409d7 */
[----:B------:R-:W-:Y:S01]  /*17860*/  PRMT R214, R6, 0x7632, R214 ;  /* 0x0000763206d67816 */ /* 0x000fe200000000d6 */
[--C-:B------:R-:W-:Y:S01]  /*17870*/  FFMA.FTZ R176, R14, UR6, -R3.reuse ;  /* 0x000000060eb07c23 */ /* 0x100fe20008010803 */
[----:B------:R-:W-:Y:S01]  /*17880*/  LOP3.LUT R4, R4, 0xff, RZ, 0xc0, !PT ;  /* 0x000000ff04047812 */ /* 0x000fe200078ec0ff */
[----:B------:R-:W-:Y:S01]  /*17890*/  IMAD.MOV.U32 R14, RZ, RZ, R230 ;  /* 0x000000ffff0e7224 */ /* 0x000fe200078e00e6 */
[----:B------:R-:W-:Y:S01]  /*178a0*/  FSEL R17, R134, RZ, P5 ;  /* 0x000000ff86117208 */ /* 0x000fe20002800000 */
[--C-:B------:R-:W-:Y:S01]  /*178b0*/  FFMA.FTZ R139, R139, UR6, -R3.reuse ;  /* 0x000000068b8b7c23 */ /* 0x100fe20008010803 */
[----:B------:R-:W-:Y:S01]  /*178c0*/  PRMT R230, R215, 0x5410, R214 ;  /* 0x00005410d7e67816 */ /* 0x000fe200000000d6 */
[--C-:B------:R-:W-:Y:S01]  /*178d0*/  FFMA.FTZ R180, R180, UR6, -R3.reuse ;  /* 0x00000006b4b47c23 */ /* 0x100fe20008010803 */
[--C-:B------:R-:W-:Y:S01]  /*178e0*/  FFMA.FTZ R179, R179, UR6, -R3.reuse ;  /* 0x00000006b3b37c23 */ /* 0x100fe20008010803 */
[--C-:B------:R-:W-:Y:S01]  /*178f0*/  FFMA.FTZ R226, R12, UR6, -R3.reuse ;  /* 0x000000060ce27c23 */ /* 0x100fe20008010803 */
[--C-:B------:R-:W-:Y:S01]  /*17900*/  FFMA.FTZ R228, R9, UR6, -R3.reuse ;  /* 0x0000000609e47c23 */ /* 0x100fe20008010803 */
[--C-:B------:R-:W-:Y:S01]  /*17910*/  FFMA.FTZ R223, R8, UR6, -R3.reuse ;  /* 0x0000000608df7c23 */ /* 0x100fe20008010803 */
[----:B------:R-:W-:Y:S01]  /*17920*/  FFMA.FTZ R222, R7, UR6, -R3 ;  /* 0x0000000607de7c23 */ /* 0x000fe20008010803 */
[----:B------:R-:W-:Y:S01]  /*17930*/  @!P6 PRMT R215, R189, 0x5410, RZ ;  /* 0x00005410bdd7e816 */ /* 0x000fe200000000ff */
[----:B------:R-:W-:Y:S01]  /*17940*/  FMUL.FTZ R3, R15, UR6 ;  /* 0x000000060f037c20 */ /* 0x000fe20008410000 */
[----:B------:R-:W-:-:S02]  /*17950*/  ISETP.LE.U32.AND P6, PT, R4, UR13, PT ;  /* 0x0000000d04007c0c */ /* 0x000fc4000bfc3070 */
[----:B------:R-:W-:Y:S01]  /*17960*/  SHF.R.U32.HI R4, RZ, 0x8, R18 ;  /* 0x00000008ff047819 */ /* 0x000fe20000011612 */
[----:B------:R-:W-:Y:S01]  /*17970*/  FADD.FTZ R6, R237, -R17 ;  /* 0x80000011ed067221 */ /* 0x000fe20000010000 */
[----:B------:R-:W-:Y:S01]  /*17980*/  MUFU.EX2 R5, R27 ;  /* 0x0000001b00057308 */ /* 0x000fe20000000800 */
[----:B------:R-:W-:Y:S01]  /*17990*/  @!P3 HFMA2.BF16_V2 R188, -RZ.H0_H0, RZ.H0_H0, -R214.H0_H0 ;  /* 0x200000ffffbcb231 */ /* 0x000fe200003409d6 */
[----:B------:R-:W-:Y:S01]  /*179a0*/  LOP3.LUT R4, R4, 0xffff, RZ, 0xc0, !PT ;  /* 0x0000ffff04047812 */ /* 0x000fe200078ec0ff */
[----:B------:R-:W-:-:S05]  /*179b0*/  FMUL.FTZ R6, R6, UR6 ;  /* 0x0000000606067c20 */ /* 0x000fca0008410000 */
[----:B------:R-:W1:Y:S01]  /*179c0*/  MUFU.EX2 R24, R178 ;  /* 0x000000b200187308 */ /* 0x000e620000000800 */
[----:B------:R-:W-:Y:S02]  /*179d0*/  @!P3 PRMT R214, R188, 0x5410, RZ ;  /* 0x00005410bcd6b816 */ /* 0x000fe400000000ff */
[----:B------:R-:W-:-:S05]  /*179e0*/  ISETP.LE.U32.AND P3, PT, R4, UR13, PT ;  /* 0x0000000d04007c0c */ /* 0x000fca000bf63070 */
[----:B------:R-:W2:Y:S08]  /*179f0*/  MUFU.EX2 R3, R3 ;  /* 0x0000000300037308 */ /* 0x000eb00000000800 */
[----:B------:R-:W-:Y:S08]  /*17a00*/  MUFU.EX2 R9, R139 ;  /* 0x0000008b00097308 */ /* 0x000ff00000000800 */
[----:B------:R3:W4:Y:S01]  /*17a10*/  MUFU.EX2 R4, R6 ;  /* 0x0000000600047308 */ /* 0x0007220000000800 */
[----:B------:R-:W-:-:S07]  /*17a20*/  ISETP.LE.U32.AND P5, PT, R11, UR13, PT ;  /* 0x0000000d0b007c0c */ /* 0x000fce000bfa3070 */
[----:B------:R-:W4:Y:S01]  /*17a30*/  MUFU.EX2 R8, R180 ;  /* 0x000000b400087308 */ /* 0x000f220000000800 */
[----:B-1----:R-:W-:-:S07]  /*17a40*/  F2FP.BF16.F32.PACK_AB R11, R24, R5 ;  /* 0x00000005180b723e */ /* 0x002fce00000010ff */
[----:B------:R-:W-:Y:S01]  /*17a50*/  MUFU.EX2 R26, R184 ;  /* 0x000000b8001a7308 */ /* 0x000fe20000000800 */
[----:B---3--:R-:W-:-:S07]  /*17a60*/  IMAD.WIDE.U32 R6, R22, -0x2daee0ad, RZ ;  /* 0xd2511f5316067825 */ /* 0x008fce00078e00ff */
[----:B------:R-:W1:Y:S01]  /*17a70*/  MUFU.EX2 R34, R185 ;  /* 0x000000b900227308 */ /* 0x000e620000000800 */
[----:B--2---:R-:W-:Y:S01]  /*17a80*/  FFMA.FTZ R35, R236, R3, R5 ;  /* 0x00000003ec237223 */ /* 0x004fe20000010005 */
[----:B------:R-:W-:Y:S02]  /*17a90*/  LOP3.LUT R5, R7, UR26, R10, 0x96, !PT ;  /* 0x0000001a07057c12 */ /* 0x000fe4000f8e960a */
[----:B------:R-:W-:Y:S01]  /*17aa0*/  PRMT R213, R11, 0x7632, R213 ;  /* 0x000076320bd57816 */ /* 0x000fe200000000d5 */
[----:B----4-:R-:W-:Y:S01]  /*17ab0*/  FFMA.FTZ R241, R241, R4, R9 ;  /* 0x00000004f1f17223 */ /* 0x010fe20000010009 */
[----:B------:R-:W-:Y:S02]  /*17ac0*/  SHF.R.U32.HI R10, RZ, 0x10, R5 ;  /* 0x00000010ff0a7819 */ /* 0x000fe40000011605 */
[----:B------:R-:W-:Y:S01]  /*17ad0*/  PRMT R211, R11, 0x7610, R211 ;  /* 0x000076100bd37816 */ /* 0x000fe200000000d3 */
[----:B------:R-:W-:Y:S01]  /*17ae0*/  @!P2 HFMA2.BF16_V2 R190, -RZ.H0_H0, RZ.H0_H0, -R213.H0_H0 ;  /* 0x200000ffffbea231 */ /* 0x000fe200003409d5 */
[----:B------:R-:W-:Y:S01]  /*17af0*/  LOP3.LUT R10, R10, 0xff, RZ, 0xc0, !PT ;  /* 0x000000ff0a0a7812 */ /* 0x000fe200078ec0ff */
[C---:B------:R-:W-:Y:S01]  /*17b00*/  FADD.FTZ R137, R8.reuse, R241 ;  /* 0x000000f108897221 */ /* 0x040fe20000010000 */
[----:B------:R-:W-:Y:S01]  /*17b10*/  F2FP.BF16.F32.PACK_AB R139, R8, R9 ;  /* 0x00000009088b723e */ /* 0x000fe200000010ff */
[----:B------:R-:W-:-:S02]  /*17b20*/  IMAD.MOV.U32 R15, RZ, RZ, R231 ;  /* 0x000000ffff0f7224 */ /* 0x000fc400078e00e7 */
[----:B------:R-:W-:Y:S01]  /*17b30*/  FMUL.FTZ R9, R97, R2 ;  /* 0x0000000261097220 */ /* 0x000fe20000410000 */
[----:B------:R-:W-:Y:S02]  /*17b40*/  PRMT R231, R211, 0x5410, R213 ;  /* 0x00005410d3e77816 */ /* 0x000fe400000000d5 */
[----:B-1----:R-:W-:Y:S01]  /*17b50*/  F2FP.BF16.F32.PACK_AB R8, R34, R26 ;  /* 0x0000001a2208723e */ /* 0x002fe200000010ff */
[-C--:B------:R-:W-:Y:S01]  /*17b60*/  FMUL.FTZ R18, R64, R2.reuse ;  /* 0x0000000240127220 */ /* 0x080fe20000410000 */
[----:B------:R-:W-:Y:S01]  /*17b70*/  @!P2 PRMT R213, R190, 0x5410, RZ ;  /* 0x00005410bed5a816 */ /* 0x000fe200000000ff */
[-C--:B------:R-:W-:Y:S01]  /*17b80*/  FMUL.FTZ R205, R80, R2.reuse ;  /* 0x0000000250cd7220 */ /* 0x080fe20000410000 */
[----:B------:R-:W-:Y:S01]  /*17b90*/  ISETP.LE.U32.AND P2, PT, R10, UR13, PT ;  /* 0x0000000d0a007c0c */ /* 0x000fe2000bf43070 */
[----:B------:R-:W-:Y:S01]  /*17ba0*/  FMUL.FTZ R204, R101, R2 ;  /* 0x0000000265cc7220 */ /* 0x000fe20000410000 */
[----:B------:R-:W-:Y:S01]  /*17bb0*/  LOP3.LUT R183, R29, UR38, R246, 0x96, !PT ;  /* 0x000000261db77c12 */ /* 0x000fe2000f8e96f6 */
[----:B------:R-:W-:-:S02]  /*17bc0*/  IMAD.MOV.U32 R10, RZ, RZ, R32 ;  /* 0x000000ffff0a7224 */ /* 0x000fc400078e0020 */
[----:B------:R-:W-:Y:S02]  /*17bd0*/  @!P4 HFMA2.BF16_V2 R64, -RZ.H0_H0, RZ.H0_H0, -R211.H0_H0 ;  /* 0x200000ffff40c231 */ /* 0x000fe400003409d3 */
[----:B------:R-:W-:Y:S01]  /*17be0*/  IMAD.MOV.U32 R80, RZ, RZ, R28 ;  /* 0x000000ffff507224 */ /* 0x000fe200078e001c */
[----:B------:R-:W-:Y:S01]  /*17bf0*/  PRMT R195, R8, 0x7610, R195 ;  /* 0x0000761008c37816 */ /* 0x000fe200000000c3 */
        /* <DEDUP_REMOVED lines=30> */
[----:B------:R-:W-:Y:S01]  /*17de0*/  @!P1 HFMA2.BF16_V2 R65, -RZ.H0_H0, RZ.H0_H0, -R195.H0_H0 ;  /* 0x200000ffff419231 */ /* 0x000fe200003409c3 */
[----:B------:R-:W-:-:S02]  /*17df0*/  @!P4 PRMT R211, R64, 0x5410, RZ ;  /* 0x0000541040d3c816 */ /* 0x000fc400000000ff */
[----:B------:R-:W-:Y:S02]  /*17e00*/  PRMT R194, R8, 0x7632, R194 ;  /* 0x0000763208c27816 */ /* 0x000fe400000000c2 */
[----:B------:R-:W-:Y:S01]  /*17e10*/  ISETP.LE.U32.AND P4, PT, R2, UR13, PT ;  /* 0x0000000d02007c0c */ /* 0x000fe2000bf83070 */
[----:B------:R-:W-:Y:S01]  /*17e20*/  MUFU.EX2 R22, R172 ;  /* 0x000000ac00167308 */ /* 0x000fe20000000800 */
[----:B------:R-:W-:Y:S02]  /*17e30*/  SHF.R.U32.HI R2, RZ, 0x18, R5 ;  /* 0x00000018ff027819 */ /* 0x000fe40000011605 */
[----:B------:R-:W-:Y:S02]  /*17e40*/  PRMT R100, R195, 0x5410, R194 ;  /* 0x00005410c3647816 */ /* 0x000fe400000000c2 */
[----:B------:R-:W-:-:S03]  /*17e50*/  @!P1 PRMT R195, R65, 0x5410, RZ ;  /* 0x0000541041c39816 */ /* 0x000fc600000000ff */
[----:B------:R-:W1:Y:S01]  /*17e60*/  MUFU.EX2 R23, R173 ;  /* 0x000000ad00177308 */ /* 0x000e620000000800 */
[----:B------:R-:W-:Y:S02]  /*17e70*/  ISETP.LE.U32.AND P1, PT, R2, UR13, PT ;  /* 0x0000000d02007c0c */ /* 0x000fe4000bf23070 */
[----:B------:R-:W-:Y:S01]  /*17e80*/  LOP3.LUT R2, R5, 0xffff, RZ, 0xc0, !PT ;  /* 0x0000ffff05027812 */ /* 0x000fe200078ec0ff */
[----:B------:R-:W-:-:S03]  /*17e90*/  @!P3 HFMA2.BF16_V2 R68, -RZ.H0_H0, RZ.H0_H0, -R194.H0_H0 ;  /* 0x200000ffff44b231 */ /* 0x000fc600003409c2 */
[----:B------:R-:W-:Y:S01]  /*17ea0*/  SHF.R.U32.HI R2, RZ, 0x8, R2 ;  /* 0x00000008ff027819 */ /* 0x000fe20000011602 */
[----:B------:R-:W-:-:S03]  /*17eb0*/  FADD.FTZ R5, R242, -R19 ;  /* 0x80000013f2057221 */ /* 0x000fc60000010000 */
[----:B------:R-:W-:Y:S02]  /*17ec0*/  LOP3.LUT R2, R2, 0xffff, RZ, 0xc0, !PT ;  /* 0x0000ffff02027812 */ /* 0x000fe400078ec0ff */
[----:B------:R-:W-:Y:S02]  /*17ed0*/  @!P3 PRMT R194, R68, 0x5410, RZ ;  /* 0x0000541044c2b816 */ /* 0x000fe400000000ff */
[----:B------:R-:W-:Y:S01]  /*17ee0*/  ISETP.LE.U32.AND P3, PT, R2, UR13, PT ;  /* 0x0000000d02007c0c */ /* 0x000fe2000bf63070 */
[----:B------:R-:W-:Y:S01]  /*17ef0*/  IMAD.MOV.U32 R81, RZ, RZ, R29 ;  /* 0x000000ffff517224 */ /* 0x000fe200078e001d */
[----:B-1----:R-:W-:Y:S01]  /*17f00*/  F2FP.BF16.F32.PACK_AB R2, R23, R22 ;  /* 0x000000161702723e */ /* 0x002fe200000010ff */
[----:B------:R-:W-:Y:S02]  /*17f10*/  IMAD.MOV.U32 R11, RZ, RZ, R33 ;  /* 0x000000ffff0b7224 */ /* 0x000fe400078e0021 */
[----:B------:R-:W-:Y:S01]  /*17f20*/  FMUL.FTZ R5, R5, UR6 ;  /* 0x0000000605057c20 */ /* 0x000fe20008410000 */
[-C--:B------:R-:W-:Y:S01]  /*17f30*/  FMUL.FTZ R29, R54, R3.reuse ;  /* 0x00000003361d7220 */ /* 0x080fe20000410000 */
[-C--:B------:R-:W-:Y:S01]  /*17f40*/  FMUL.FTZ R33, R99, R3.reuse ;  /* 0x0000000363217220 */ /* 0x080fe20000410000 */
[-C--:B------:R-:W-:Y:S01]  /*17f50*/  FMUL.FTZ R198, R103, R3.reuse ;  /* 0x0000000367c67220 */ /* 0x080fe20000410000 */
[----:B------:R-:W-:Y:S01]  /*17f60*/  IMAD.MOV.U32 R99, RZ, RZ, R247 ;  /* 0x000000ffff637224 */ /* 0x000fe200078e00f7 */
[C---:B------:R-:W-:Y:S01]  /*17f70*/  PRMT R193, R2.reuse, 0x7610, R193 ;  /* 0x0000761002c17816 */ /* 0x040fe200000000c1 */
[-C--:B------:R-:W-:Y:S01]  /*17f80*/  FMUL.FTZ R247, R119, R3.reuse ;  /* 0x0000000377f77220 */ /* 0x080fe20000410000 */
[----:B------:R-:W-:Y:S01]  /*17f90*/  PRMT R192, R2, 0x7632, R192 ;  /* 0x0000763202c07816 */ /* 0x000fe200000000c0 */
[----:B------:R-:W-:Y:S01]  /*17fa0*/  IMAD.MOV.U32 R119, RZ, RZ, R29 ;  /* 0x000000ffff777224 */ /* 0x000fe200078e001d */
[----:B------:R1:W2:Y:S01]  /*17fb0*/  MUFU.EX2 R2, R5 ;  /* 0x0000000500027308 */ /* 0x0002a20000000800 */
[----:B------:R-:W-:Y:S01]  /*17fc0*/  FMUL.FTZ R29, R130, R3 ;  /* 0x00000003821d7220 */ /* 0x000fe20000410000 */
[----:B------:R-:W-:-:S06]  /*17fd0*/  IMAD.MOV.U32 R130, RZ, RZ, R198 ;  /* 0x000000ffff827224 */ /* 0x000fcc00078e00c6 */
[----:B------:R-:W3:Y:S08]  /*17fe0*/  MUFU.EX2 R19, R138 ;  /* 0x0000008a00137308 */ /* 0x000ef00000000800 */
[----:B------:R-:W-:Y:S08]  /*17ff0*/  MUFU.EX2 R208, R175 ;  /* 0x000000af00d07308 */ /* 0x000ff00000000800 */
[----:B------:R-:W4:Y:S01]  /*18000*/  MUFU.EX2 R198, R174 ;  /* 0x000000ae00c67308 */ /* 0x000f220000000800 */
[----:B------:R-:W-:Y:S01]  /*18010*/  FMUL.FTZ R212, R55, R3 ;  /* 0x0000000337d47220 */ /* 0x000fe20000410000 */
[----:B------:R-:W-:-:S02]  /*18020*/  @!P6 HFMA2.BF16_V2 R69, -RZ.H0_H0, RZ.H0_H0, -R193.H0_H0 ;  /* 0x200000ffff45e231 */ /* 0x000fc400003409c1 */
[-C--:B------:R-:W-:Y:S01]  /*18030*/  FMUL.FTZ R84, R98, R3.reuse ;  /* 0x0000000362547220 */ /* 0x080fe20000410000 */
[-C--:B------:R-:W-:Y:S01]  /*18040*/  FMUL.FTZ R27, R102, R3.reuse ;  /* 0x00000003661b7220 */ /* 0x080fe20000410000 */
[----:B------:R-:W-:Y:S02]  /*18050*/  IMAD.MOV.U32 R98, RZ, RZ, R246 ;  /* 0x000000ffff627224 */ /* 0x000fe400078e00f6 */
[-C--:B------:R-:W-:Y:S01]  /*18060*/  FMUL.FTZ R246, R118, R3.reuse ;  /* 0x0000000376f67220 */ /* 0x080fe20000410000 */
[----:B------:R-:W-:Y:S01]  /*18070*/  MUFU.EX2 R210, R186 ;  /* 0x000000ba00d27308 */ /* 0x000fe20000000800 */
[----:B------:R-:W-:Y:S01]  /*18080*/  MOV R103, R28 ;  /* 0x0000001c00677202 */ /* 0x000fe20000000f00 */
[----:B------:R-:W-:Y:S02]  /*18090*/  IMAD.MOV.U32 R118, RZ, RZ, R212 ;  /* 0x000000ffff767224 */ /* 0x000fe400078e00d4 */
[-C--:B-1----:R-:W-:Y:S01]  /*180a0*/  FMUL.FTZ R5, R114, R3.reuse ;  /* 0x0000000372057220 */ /* 0x082fe20000410000 */
[----:B------:R-:W-:-:S03]  /*180b0*/  FMUL.FTZ R28, R115, R3 ;  /* 0x00000003731c7220 */ /* 0x000fc60000410000 */
[----:B------:R-:W1:Y:S01]  /*180c0*/  MUFU.EX2 R196, R187 ;  /* 0x000000bb00c47308 */ /* 0x000e620000000800 */
[----:B------:R-:W-:Y:S01]  /*180d0*/  FMUL.FTZ R212, R131, R3 ;  /* 0x0000000383d47220 */ /* 0x000fe20000410000 */
[----:B------:R-:W-:Y:S01]  /*180e0*/  PRMT R64, R193, 0x5410, R192 ;  /* 0x00005410c1407816 */ /* 0x000fe200000000c0 */
[-C--:B--2---:R-:W-:Y:S01]  /*180f0*/  FMUL.FTZ R97, R61, R2.reuse ;  /* 0x000000023d617220 */ /* 0x084fe20000410000 */
[----:B------:R-:W-:Y:S01]  /*18100*/  IMAD.MOV.U32 R102, RZ, RZ, R84 ;  /* 0x000000ffff667224 */ /* 0x000fe200078e0054 */
[----:B------:R-:W-:Y:S01]  /*18110*/  @!P6 PRMT R193, R69, 0x5410, RZ ;  /* 0x0000541045c1e816 */ /* 0x000fe200000000ff */
[----:B------:R-:W-:Y:S02]  /*18120*/  IMAD.MOV.U32 R114, RZ, RZ, R80 ;  /* 0x000000ffff727224 */ /* 0x000fe400078e0050 */
[-C--:B------:R-:W-:Y:S01]  /*18130*/  FMUL.FTZ R168, R168, R2.reuse ;  /* 0x00000002a8a87220 */ /* 0x080fe20000410000 */
[----:B------:R-:W-:Y:S02]  /*18140*/  IMAD.MOV.U32 R115, RZ, RZ, R81 ;  /* 0x000000ffff737224 */ /* 0x000fe400078e0051 */
[----:B------:R-:W-:Y:S01]  /*18150*/  FMUL.FTZ R169, R169, R2 ;  /* 0x00000002a9a97220 */ /* 0x000fe20000410000 */
[----:B------:R-:W-:-:S02]  /*18160*/  IMAD.MOV.U32 R131, RZ, RZ, R27 ;  /* 0x000000ffff837224 */ /* 0x000fc400078e001b */
[-C--:B---3--:R-:W-:Y:S01]  /*18170*/  FFMA.FTZ R27, R240, R2.reuse, R19 ;  /* 0x00000002f01b7223 */ /* 0x088fe20000010013 */
        /* <DEDUP_REMOVED lines=31> */
[----:B------:R-:W-:Y:S01]  /*18370*/  IMAD.MOV.U32 R116, RZ, RZ, R18 ;  /* 0x000000ffff747224 */ /* 0x000fe200078e0012 */
[----:B------:R-:W-:Y:S01]  /*18380*/  SHF.R.U32.HI R18, RZ, 0x10, R6 ;  /* 0x00000010ff127819 */ /* 0x000fe20000011606 */
[----:B------:R-:W-:Y:S01]  /*18390*/  IMAD.MOV.U32 R117, RZ, RZ, R17 ;  /* 0x000000ffff757224 */ /* 0x000fe200078e0011 */
[C---:B------:R-:W-:Y:S01]  /*183a0*/  PRMT R189, R2.reuse, 0x7610, R189 ;  /* 0x0000761002bd7816 */ /* 0x040fe200000000bd */
[----:B------:R-:W-:Y:S01]  /*183b0*/  IMAD.MOV.U32 R8, RZ, RZ, R12 ;  /* 0x000000ffff087224 */ /* 0x000fe200078e000c */
[----:B------:R-:W-:-:S02]  /*183c0*/  PRMT R188, R2, 0x7632, R188 ;  /* 0x0000763202bc7816 */ /* 0x000fc400000000bc */
[C---:B------:R-:W-:Y:S02]  /*183d0*/  LOP3.LUT R2, R6.reuse, 0xff, RZ, 0xc0, !PT ;  /* 0x000000ff06027812 */ /* 0x040fe400078ec0ff */
[----:B------:R-:W-:Y:S02]  /*183e0*/  LOP3.LUT R17, R6, 0xffff, RZ, 0xc0, !PT ;  /* 0x0000ffff06117812 */ /* 0x000fe400078ec0ff */
[----:B------:R-:W-:Y:S01]  /*183f0*/  SHF.R.U32.HI R12, RZ, 0x18, R6 ;  /* 0x00000018ff0c7819 */ /* 0x000fe20000011606 */
        /* <DEDUP_REMOVED lines=21> */
[----:B------:R-:W-:Y:S01]  /*18550*/  ISETP.LE.U32.AND P6, PT, R2, UR13, PT ;  /* 0x0000000d02007c0c */ /* 0x000fe2000bfc3070 */
[----:B------:R-:W-:Y:S01]  /*18560*/  IMAD.MOV.U32 R76, RZ, RZ, R5 ;  /* 0x000000ffff4c7224 */ /* 0x000fe200078e0005 */
[----:B-1----:R-:W-:-:S02]  /*18570*/  F2FP.BF16.F32.PACK_AB R3, R196, R210 ;  /* 0x000000d2c403723e */ /* 0x002fc400000010ff */
[----:B------:R-:W-:Y:S02]  /*18580*/  LOP3.LUT R2, R245, UR37, R114, 0x96, !PT ;  /* 0x00000025f5027c12 */ /* 0x000fe4000f8e9672 */
[----:B------:R-:W-:Y:S01]  /*18590*/  LOP3.LUT R5, R7, UR36, R250, 0x96, !PT ;  /* 0x0000002407057c12 */ /* 0x000fe2000f8e96fa */
[----:B------:R-:W-:Y:S01]  /*185a0*/  IMAD.MOV.U32 R70, RZ, RZ, R10 ;  /* 0x000000ffff467224 */ /* 0x000fe200078e000a */
[C---:B------:R-:W-:Y:S01]  /*185b0*/  PRMT R191, R3.reuse, 0x7610, R191 ;  /* 0x0000761003bf7816 */ /* 0x040fe200000000bf */
[----:B------:R-:W-:Y:S01]  /*185c0*/  IMAD.MOV.U32 R71, RZ, RZ, R11 ;  /* 0x000000ffff477224 */ /* 0x000fe200078e000b */
[----:B------:R-:W-:Y:S01]  /*185d0*/  PRMT R190, R3, 0x7632, R190 ;  /* 0x0000763203be7816 */ /* 0x000fe200000000be */
[----:B------:R-:W-:-:S04]  /*185e0*/  IMAD.WIDE.U32 R2, R2, -0x2daee0ad, RZ ;  /* 0xd2511f5302027825 */ /* 0x000fc800078e00ff */
[----:B------:R-:W-:Y:S01]  /*185f0*/  IMAD.WIDE.U32 R10, R5, -0x326172a9, RZ ;  /* 0xcd9e8d57050a7825 */ /* 0x000fe200078e00ff */
[----:B------:R-:W-:-:S04]  /*18600*/  LOP3.LUT R6, R3, UR34, R6, 0x96, !PT ;  /* 0x0000002203067c12 */ /* 0x000fc8000f8e9606 */
[----:B------:R-:W-:Y:S01]  /*18610*/  LOP3.LUT R3, R11, UR35, R244, 0x96, !PT ;  /* 0x000000230b037c12 */ /* 0x000fe2000f8e96f4 */
[----:B------:R-:W-:Y:S02]  /*18620*/  IMAD.MOV.U32 R245, RZ, RZ, R8 ;  /* 0x000000fffff57224 */ /* 0x000fe400078e0008 */
[----:B------:R-:W-:Y:S02]  /*18630*/  IMAD.MOV.U32 R244, RZ, RZ, R9 ;  /* 0x000000fffff47224 */ /* 0x000fe400078e0009 */
[----:B------:R-:W-:-:S04]  /*18640*/  IMAD.WIDE.U32 R8, R3, -0x2daee0ad, RZ ;  /* 0xd2511f5303087825 */ /* 0x000fc800078e00ff */
[----:B------:R-:W-:Y:S01]  /*18650*/  IMAD.WIDE.U32 R6, R6, -0x326172a9, RZ ;  /* 0xcd9e8d5706067825 */ /* 0x000fe200078e00ff */
[----:B------:R-:W-:-:S04]  /*18660*/  LOP3.LUT R3, R9, UR32, R2, 0x96, !PT ;  /* 0x0000002009037c12 */ /* 0x000fc8000f8e9602 */
[----:B------:R-:W-:Y:S01]  /*18670*/  LOP3.LUT R2, R7, UR33, R10, 0x96, !PT ;  /* 0x0000002107027c12 */ /* 0x000fe2000f8e960a */
[----:B------:R-:W-:Y:S01]  /*18680*/  IMAD.MOV.U32 R86, RZ, RZ, R67 ;  /* 0x000000ffff567224 */ /* 0x000fe200078e0043 */
[----:B------:R-:W-:Y:S01]  /*18690*/  MOV R67, R15 ;  /* 0x0000000f00437202 */ /* 0x000fe20000000f00 */
[----:B------:R-:W-:Y:S02]  /*186a0*/  IMAD.MOV.U32 R87, RZ, RZ, R66 ;  /* 0x000000ffff577224 */ /* 0x000fe400078e0042 */
[----:B------:R-:W-:Y:S02]  /*186b0*/  IMAD.MOV.U32 R66, RZ, RZ, R14 ;  /* 0x000000ffff427224 */ /* 0x000fe400078e000e */
[----:B------:R-:W-:-:S05]  /*186c0*/  IMAD.WIDE.U32 R14, R2, -0x2daee0ad, RZ ;  /* 0xd2511f53020e7825 */ /* 0x000fca00078e00ff */
[----:B------:R-:W-:Y:S01]  /*186d0*/  LOP3.LUT R2, R15, UR30, R8, 0x96, !PT ;  /* 0x0000001e0f027c12 */ /* 0x000fe2000f8e9608 */
[----:B------:R-:W-:-:S04]  /*186e0*/  IMAD.WIDE.U32 R10, R3, -0x326172a9, RZ ;  /* 0xcd9e8d57030a7825 */ /* 0x000fc800078e00ff */
[----:B------:R-:W-:Y:S02]  /*186f0*/  @!P5 HFMA2.BF16_V2 R40, -RZ.H0_H0, RZ.H0_H0, -R192.H0_H0 ;  /* 0x200000ffff28d231 */ /* 0x000fe400003409c0 */
[----:B------:R-:W-:-:S03]  /*18700*/  IMAD.WIDE.U32 R2, R2, -0x326172a9, RZ ;  /* 0xcd9e8d5702027825 */ /* 0x000fc600078e00ff */
[----:B------:R-:W-:Y:S01]  /*18710*/  @!P5 PRMT R192, R40, 0x5410, RZ ;  /* 0x0000541028c0d816 */ /* 0x000fe200000000ff */
[----:B------:R-:W-:Y:S01]  /*18720*/  IMAD.MOV.U32 R125, RZ, RZ, R205 ;  /* 0x000000ffff7d7224 */ /* 0x000fe200078e00cd */
[----:B------:R-:W-:Y:S01]  /*18730*/  LOP3.LUT R5, R2, 0xff, RZ, 0xc0, !PT ;  /* 0x000000ff02057812 */ /* 0x000fe200078ec0ff */
[----:B------:R-:W-:Y:S01]  /*18740*/  IMAD.MOV.U32 R40, RZ, RZ, R203 ;  /* 0x000000ffff287224 */ /* 0x000fe200078e00cb */
[----:B------:R-:W-:Y:S01]  /*18750*/  MUFU.EX2 R205, R224 ;  /* 0x000000e000cd7308 */ /* 0x000fe20000000800 */
[----:B------:R-:W-:Y:S01]  /*18760*/  @!P2 HFMA2.BF16_V2 R39, -RZ.H0_H0, RZ.H0_H0, -R189.H0_H0 ;  /* 0x200000ffff27a231 */ /* 0x000fe200003409bd */
[----:B------:R-:W-:Y:S02]  /*18770*/  ISETP.LE.U32.AND P5, PT, R5, UR13, PT ;  /* 0x0000000d05007c0c */ /* 0x000fe4000bfa3070 */
[----:B------:R-:W-:-:S04]  /*18780*/  SHF.R.U32.HI R5, RZ, 0x18, R2 ;  /* 0x00000018ff057819 */ /* 0x000fc80000011602 */
[----:B------:R-:W1:Y:S01]  /*18790*/  MUFU.EX2 R203, R225 ;  /* 0x000000e100cb7308 */ /* 0x000e620000000800 */
[----:B------:R-:W-:Y:S02]  /*187a0*/  PRMT R240, R189, 0x5410, R188 ;  /* 0x00005410bdf07816 */ /* 0x000fe400000000bc */
[----:B------:R-:W-:Y:S02]  /*187b0*/  LOP3.LUT R7, R11, UR31, R6, 0x96, !PT ;  /* 0x0000001f0b077c12 */ /* 0x000fe4000f8e9606 */
[----:B------:R-:W-:Y:S02]  /*187c0*/  @!P2 PRMT R189, R39, 0x5410, RZ ;  /* 0x0000541027bda816 */ /* 0x000fe400000000ff */
[----:B------:R-:W-:Y:S02]  /*187d0*/  LOP3.LUT R6, R2, 0xffff, RZ, 0xc0, !PT ;  /* 0x0000ffff02067812 */ /* 0x000fe400078ec0ff */
[----:B------:R-:W-:Y:S02]  /*187e0*/  SHF.R.U32.HI R2, RZ, 0x10, R2 ;  /* 0x00000010ff027819 */ /* 0x000fe40000011602 */
[----:B------:R-:W-:-:S02]  /*187f0*/  ISETP.LE.U32.AND P2, PT, R5, UR13, PT ;  /* 0x0000000d05007c0c */ /* 0x000fc4000bf43070 */
[----:B------:R-:W-:Y:S01]  /*18800*/  SHF.R.U32.HI R5, RZ, 0x8, R17 ;  /* 0x00000008ff057819 */ /* 0x000fe20000011611 */
[----:B------:R-:W-:Y:S01]  /*18810*/  @!P4 HFMA2.BF16_V2 R41, -RZ.H0_H0, RZ.H0_H0, -R191.H0_H0 ;  /* 0x200000ffff29c231 */ /* 0x000fe200003409bf */
[----:B------:R-:W-:Y:S02]  /*18820*/  LOP3.LUT R10, R3, UR23, R10, 0x96, !PT ;  /* 0x00000017030a7c12 */ /* 0x000fe4000f8e960a */
[----:B------:R-:W-:Y:S02]  /*18830*/  LOP3.LUT R3, R2, 0xff, RZ, 0xc0, !PT ;  /* 0x000000ff02037812 */ /* 0x000fe400078ec0ff */
[----:B------:R-:W-:Y:S02]  /*18840*/  LOP3.LUT R2, R5, 0xffff, RZ, 0xc0, !PT ;  /* 0x0000ffff05027812 */ /* 0x000fe400078ec0ff */
[----:B------:R-:W-:Y:S02]  /*18850*/  PRMT R60, R191, 0x5410, R190 ;  /* 0x00005410bf3c7816 */ /* 0x000fe400000000be */
[----:B------:R-:W-:-:S02]  /*18860*/  @!P4 PRMT R191, R41, 0x5410, RZ ;  /* 0x0000541029bfc816 */ /* 0x000fc400000000ff */
[----:B------:R-:W-:Y:S02]  /*18870*/  ISETP.LE.U32.AND P4, PT, R2, UR13, PT ;  /* 0x0000000d02007c0c */ /* 0x000fe4000bf83070 */
[----:B-1----:R-:W-:Y:S01]  /*18880*/  F2FP.BF16.F32.PACK_AB R2, R205, R203 ;  /* 0x000000cbcd02723e */ /* 0x002fe200000010ff */
[----:B------:R-:W-:Y:S02]  /*18890*/  IMAD.MOV.U32 R250, RZ, RZ, R70 ;  /* 0x000000fffffa7224 */ /* 0x000fe400078e0046 */
[----:B------:R-:W-:Y:S02]  /*188a0*/  @!P1 HFMA2.BF16_V2 R38, -RZ.H0_H0, RZ.H0_H0, -R188.H0_H0 ;  /* 0x200000ffff269231 */ /* 0x000fe400003409bc */
[----:B------:R-:W-:Y:S01]  /*188b0*/  IMAD.MOV.U32 R251, RZ, RZ, R71 ;  /* 0x000000fffffb7224 */ /* 0x000fe200078e0047 */
[----:B------:R-:W-:Y:S01]  /*188c0*/  PRMT R187, R2, 0x7610, R187 ;  /* 0x0000761002bb7816 */ /* 0x000fe200000000bb */
[----:B------:R-:W-:Y:S02]  /*188d0*/  IMAD.MOV.U32 R39, RZ, RZ, R240 ;  /* 0x000000ffff277224 */ /* 0x000fe400078e00f0 */
[----:B------:R-:W-:-:S02]  /*188e0*/  IMAD.MOV.U32 R9, RZ, RZ, R76 ;  /* 0x000000ffff097224 */ /* 0x000fc400078e004c */
[----:B------:R-:W-:Y:S02]  /*188f0*/  IMAD.MOV.U32 R240, RZ, RZ, R99 ;  /* 0x000000fffff07224 */ /* 0x000fe400078e0063 */
[-C--:B------:R-:W-:Y:S01]  /*18900*/  FMUL.FTZ R99, R63, R4.reuse ;  /* 0x000000043f637220 */ /* 0x080fe20000410000 */
[----:B------:R-:W-:Y:S02]  /*18910*/  IMAD.MOV.U32 R77, RZ, RZ, R98 ;  /* 0x000000ffff4d7224 */ /* 0x000fe400078e0062 */
[----:B------:R-:W-:Y:S01]  /*18920*/  FMUL.FTZ R98, R62, R4 ;  /* 0x000000043e627220 */ /* 0x000fe20000410000 */
[----:B------:R-:W-:Y:S02]  /*18930*/  IMAD.MOV.U32 R76, RZ, RZ, R118 ;  /* 0x000000ffff4c7224 */ /* 0x000fe400078e0076 */
[----:B------:R-:W-:Y:S02]  /*18940*/  IMAD.MOV.U32 R62, RZ, RZ, R250 ;  /* 0x000000ffff3e7224 */ /* 0x000fe400078e00fa */
[----:B------:R-:W-:Y:S01]  /*18950*/  IMAD.MOV.U32 R63, RZ, RZ, R251 ;  /* 0x000000ffff3f7224 */ /* 0x000fe200078e00fb */
[----:B------:R-:W-:Y:S01]  /*18960*/  @!P1 PRMT R188, R38, 0x5410, RZ ;  /* 0x0000541026bc9816 */ /* 0x000fe200000000ff */
[----:B------:R-:W-:-:S02]  /*18970*/  IMAD.MOV.U32 R250, RZ, RZ, R206 ;  /* 0x000000fffffa7224 */ /* 0x000fc400078e00ce */
[----:B------:R-:W-:Y:S01]  /*18980*/  IMAD.MOV.U32 R251, RZ, RZ, R204 ;  /* 0x000000fffffb7224 */ /* 0x000fe200078e00cc */
[----:B------:R-:W-:Y:S01]  /*18990*/  MUFU.EX2 R206, R216 ;  /* 0x000000d800ce7308 */ /* 0x000fe20000000800 */
[----:B------:R-:W-:Y:S02]  /*189a0*/  IMAD.MOV.U32 R38, RZ, RZ, R76 ;  /* 0x000000ffff267224 */ /* 0x000fe400078e004c */
[----:B------:R-:W-:Y:S01]  /*189b0*/  @!P6 HFMA2.BF16_V2 R13, -RZ.H0_H0, RZ.H0_H0, -R187.H0_H0 ;  /* 0x200000ffff0de231 */ /* 0x000fe200003409bb */
[----:B------:R-:W-:Y:S01]  /*189c0*/  PRMT R186, R2, 0x7632, R186 ;  /* 0x0000763202ba7816 */ /* 0x000fe200000000ba */
[----:B------:R-:W-:Y:S01]  /*189d0*/  IMAD.MOV.U32 R76, RZ, RZ, R240 ;  /* 0x000000ffff4c7224 */ /* 0x000fe200078e00f0 */
[----:B------:R-:W-:Y:S02]  /*189e0*/  LOP3.LUT R2, R18, 0xff, RZ, 0xc0, !PT ;  /* 0x000000ff12027812 */ /* 0x000fe400078ec0ff */
[----:B------:R-:W1:Y:S01]  /*189f0*/  MUFU.EX2 R204, R177 ;  /* 0x000000b100cc7308 */ /* 0x000e620000000800 */
[----:B------:R-:W-:-:S02]  /*18a00*/  IMAD.MOV.U32 R240, RZ, RZ, R130 ;  /* 0x000000fffff07224 */ /* 0x000fc400078e0082 */
[----:B------:R-:W-:Y:S01]  /*18a10*/  FMUL.FTZ R130, R126, R4 ;  /* 0x000000047e827220 */ /* 0x000fe20000410000 */
[----:B------:R-:W-:Y:S02]  /*18a20*/  PRMT R126, R187, 0x5410, R186 ;  /* 0x00005410bb7e7816 */ /* 0x000fe400000000ba */
[----:B------:R-:W-:Y:S02]  /*18a30*/  @!P6 PRMT R187, R13, 0x5410, RZ ;  /* 0x000054100dbbe816 */ /* 0x000fe400000000ff */
[----:B------:R-:W-:Y:S02]  /*18a40*/  ISETP.LE.U32.AND P6, PT, R2, UR13, PT ;  /* 0x0000000d02007c0c */ /* 0x000fe4000bfc3070 */
[----:B------:R-:W-:Y:S01]  /*18a50*/  SHF.R.U32.HI R2, RZ, 0x8, R6 ;  /* 0x00000008ff027819 */ /* 0x000fe20000011606 */
[----:B------:R-:W-:-:S03]  /*18a60*/  @!P4 HFMA2.BF16_V2 R16, -RZ.H0_H0, RZ.H0_H0, -R186.H0_H0 ;  /* 0x200000ffff10c231 */ /* 0x000fc600003409ba */
[----:B------:R-:W-:Y:S02]  /*18a70*/  LOP3.LUT R2, R2, 0xffff, RZ, 0xc0, !PT ;  /* 0x0000ffff02027812 */ /* 0x000fe400078ec0ff */
[----:B------:R-:W-:Y:S02]  /*18a80*/  @!P4 PRMT R186, R16, 0x5410, RZ ;  /* 0x0000541010bac816 */ /* 0x000fe400000000ff */
[----:B------:R-:W-:Y:S02]  /*18a90*/  ISETP.LE.U32.AND P4, PT, R2, UR13, PT ;  /* 0x0000000d02007c0c */ /* 0x000fe4000bf83070 */
[----:B-1----:R-:W-:Y:S02]  /*18aa0*/  F2FP.BF16.F32.PACK_AB R2, R206, R204 ;  /* 0x000000ccce02723e */ /* 0x002fe400000010ff */
[----:B------:R-:W-:Y:S02]  /*18ab0*/  ISETP.LE.U32.AND P1, PT, R12, UR13, PT ;  /* 0x0000000d0c007c0c */ /* 0x000fe4000bf23070 */
[----:B------:R-:W-:-:S02]  /*18ac0*/  PRMT R185, R2, 0x7610, R185 ;  /* 0x0000761002b97816 */ /* 0x000fc400000000b9 */
[----:B------:R-:W-:Y:S02]  /*18ad0*/  PRMT R184, R2, 0x7632, R184 ;  /* 0x0000763202b87816 */ /* 0x000fe400000000b8 */
[----:B------:R-:W-:Y:S01]  /*18ae0*/  LOP3.LUT R2, R10, 0xffff, RZ, 0xc0, !PT ;  /* 0x0000ffff0a027812 */ /* 0x000fe200078ec0ff */
[----:B------:R-:W-:-:S03]  /*18af0*/  @!P6 HFMA2.BF16_V2 R36, -RZ.H0_H0, RZ.H0_H0, -R185.H0_H0 ;  /* 0x200000ffff24e231 */ /* 0x000fc600003409b9 */
[----:B------:R-:W-:Y:S01]  /*18b00*/  SHF.R.U32.HI R2, RZ, 0x8, R2 ;  /* 0x00000008ff027819 */ /* 0x000fe20000011602 */
[----:B------:R-:W-:Y:S01]  /*18b10*/  IMAD.MOV.U32 R11, RZ, RZ, R61 ;  /* 0x000000ffff0b7224 */ /* 0x000fe200078e003d */
[----:B------:R-:W1:Y:S01]  /*18b20*/  MUFU.EX2 R6, R217 ;  /* 0x000000d900067308 */ /* 0x000e620000000800 */
[----:B------:R-:W-:Y:S01]  /*18b30*/  IMAD.MOV.U32 R224, RZ, RZ, R114 ;  /* 0x000000ffffe07224 */ /* 0x000fe200078e0072 */
[----:B------:R-:W-:Y:S01]  /*18b40*/  LOP3.LUT R2, R2, 0xffff, RZ, 0xc0, !PT ;  /* 0x0000ffff02027812 */ /* 0x000fe200078ec0ff */
[----:B------:R-:W-:Y:S01]  /*18b50*/  IMAD.MOV.U32 R41, RZ, RZ, R125 ;  /* 0x000000ffff297224 */ /* 0x000fe200078e007d */
[----:B------:R-:W-:Y:S01]  /*18b60*/  PRMT R125, R185, 0x5410, R184 ;  /* 0x00005410b97d7816 */ /* 0x000fe200000000b8 */
[----:B------:R-:W-:Y:S02]  /*18b70*/  @!P3 HFMA2.BF16_V2 R44, -RZ.H0_H0, RZ.H0_H0, -R190.H0_H0 ;  /* 0x200000ffff2cb231 */ /* 0x000fe400003409be */
[----:B------:R-:W-:Y:S02]  /*18b80*/  IMAD.MOV.U32 R118, RZ, RZ, R87 ;  /* 0x000000ffff767224 */ /* 0x000fe400078e0057 */
[----:B------:R-:W-:Y:S01]  /*18b90*/  @!P1 HFMA2.BF16_V2 R37, -RZ.H0_H0, RZ.H0_H0, -R184.H0_H0 ;  /* 0x200000ffff259231 */ /* 0x000fe200003409b8 */
[----:B------:R-:W-:Y:S01]  /*18ba0*/  @!P6 PRMT R185, R36, 0x5410, RZ ;  /* 0x0000541024b9e816 */ /* 0x000fe200000000ff */
[----:B------:R-:W-:Y:S01]  /*18bb0*/  FMUL.FTZ R87, R59, R4 ;  /* 0x000000043b577220 */ /* 0x000fe20000410000 */
[----:B------:R-:W-:Y:S01]  /*18bc0*/  ISETP.LE.U32.AND P6, PT, R2, UR13, PT ;  /* 0x0000000d02007c0c */ /* 0x000fe2000bfc3070 */
[----:B------:R-:W-:Y:S01]  /*18bd0*/  IMAD.MOV.U32 R36, RZ, RZ, R224 ;  /* 0x000000ffff247224 */ /* 0x000fe200078e00e0 */
[----:B------:R-:W-:Y:S01]  /*18be0*/  LOP3.LUT R2, R10, 0xff, RZ, 0xc0, !PT ;  /* 0x000000ff0a027812 */ /* 0x000fe200078ec0ff */
[----:B------:R-:W-:-:S02]  /*18bf0*/  IMAD.MOV.U32 R59, RZ, RZ, R11 ;  /* 0x000000ffff3b7224 */ /* 0x000fc400078e000b */
[----:B------:R-:W-:Y:S01]  /*18c00*/  IMAD.MOV.U32 R224, RZ, RZ, R9 ;  /* 0x000000ffffe07224 */ /* 0x000fe200078e0009 */
[----:B------:R-:W-:Y:S01]  /*18c10*/  MUFU.EX2 R11, R219 ;  /* 0x000000db000b7308 */ /* 0x000fe20000000800 */
[----:B------:R-:W-:Y:S01]  /*18c20*/  IMAD.MOV.U32 R124, RZ, RZ, R119 ;  /* 0x000000ffff7c7224 */ /* 0x000fe200078e0077 */
[----:B------:R-:W-:Y:S02]  /*18c30*/  @!P3 PRMT R190, R44, 0x5410, RZ ;  /* 0x000054102cbeb816 */ /* 0x000fe400000000ff */
[----:B------:R-:W-:-:S04]  /*18c40*/  @!P1 PRMT R184, R37, 0x5410, RZ ;  /* 0x0000541025b89816 */ /* 0x000fc800000000ff */
[----:B------:R-:W2:Y:S01]  /*18c50*/  MUFU.EX2 R9, R218 ;  /* 0x000000da00097308 */ /* 0x000ea20000000800 */
[----:B------:R-:W-:Y:S02]  /*18c60*/  ISETP.LE.U32.AND P3, PT, R3, UR13, PT ;  /* 0x0000000d03007c0c */ /* 0x000fe4000bf63070 */
[----:B------:R-:W-:Y:S01]  /*18c70*/  ISETP.LE.U32.AND P1, PT, R2, UR13, PT ;  /* 0x0000000d02007c0c */ /* 0x000fe2000bf23070 */
[----:B------:R-:W-:Y:S01]  /*18c80*/  IMAD.WIDE.U32 R2, R7, -0x2daee0ad, RZ ;  /* 0xd2511f5307027825 */ /* 0x000fe200078e00ff */
[----:B------:R-:W-:-:S03]  /*18c90*/  MOV R17, R124 ;  /* 0x0000007c00117202 */ /* 0x000fc60000000f00 */
        /* <DEDUP_REMOVED lines=34> */
[----:B------:R-:W-:Y:S01]  /*18ec0*/  FADD.FTZ R12, R25, R136 ;  /* 0x00000088190c7221 */ /* 0x000fe20000010000 */
[----:B------:R-:W-:Y:S01]  /*18ed0*/  LOP3.LUT R4, R3, UR26, R14, 0x96, !PT ;  /* 0x0000001a03047c12 */ /* 0x000fe2000f8e960e */
[----:B------:R-:W3:Y:S01]  /*18ee0*/  MUFU.EX2 R5, R179 ;  /* 0x000000b300057308 */ /* 0x000ee20000000800 */
[----:B-1----:R-:W-:Y:S01]  /*18ef0*/  F2FP.BF16.F32.PACK_AB R8, R6, R19 ;  /* 0x000000130608723e */ /* 0x002fe200000010ff */
[----:B------:R-:W-:Y:S01]  /*18f00*/  FADD.FTZ R12, R26, R12 ;  /* 0x0000000c1a0c7221 */ /* 0x000fe20000010000 */
[----:B------:R-:W-:-:S05]  /*18f10*/  IMAD.MOV.U32 R26, RZ, RZ, R62 ;  /* 0x000000ffff1a7224 */ /* 0x000fca00078e003e */
[----:B------:R-:W1:Y:S01]  /*18f20*/  MUFU.EX2 R14, R176 ;  /* 0x000000b0000e7308 */ /* 0x000e620000000800 */
[----:B------:R-:W-:Y:S01]  /*18f30*/  IMAD.MOV.U32 R62, RZ, RZ, R59 ;  /* 0x000000ffff3e7224 */ /* 0x000fe200078e003b */
[C---:B------:R-:W-:Y:S01]  /*18f40*/  PRMT R183, R8.reuse, 0x7610, R183 ;  /* 0x0000761008b77816 */ /* 0x040fe200000000b7 */
[----:B------:R-:W-:Y:S01]  /*18f50*/  IMAD.MOV.U32 R59, RZ, RZ, R251 ;  /* 0x000000ffff3b7224 */ /* 0x000fe200078e00fb */
[----:B------:R-:W-:Y:S01]  /*18f60*/  PRMT R182, R8, 0x7632, R182 ;  /* 0x0000763208b67816 */ /* 0x000fe200000000b6 */
[----:B------:R-:W-:Y:S01]  /*18f70*/  FADD.FTZ R8, R6, R27 ;  /* 0x0000001b06087221 */ /* 0x000fe20000010000 */
[----:B------:R-:W-:Y:S01]  /*18f80*/  IMAD.MOV.U32 R251, RZ, RZ, R240 ;  /* 0x000000fffffb7224 */ /* 0x000fe200078e00f0 */
[----:B--2---:R-:W-:Y:S01]  /*18f90*/  F2FP.BF16.F32.PACK_AB R6, R11, R9 ;  /* 0x000000090b06723e */ /* 0x004fe200000010ff */
[----:B------:R-:W-:Y:S01]  /*18fa0*/  IMAD.MOV.U32 R240, RZ, RZ, R200 ;  /* 0x000000fffff07224 */ /* 0x000fe200078e00c8 */
[----:B------:R-:W-:Y:S02]  /*18fb0*/  MUFU.EX2 R220, R220 ;  /* 0x000000dc00dc7308 */ /* 0x000fe40000000800 */
[----:B------:R-:W-:-:S06]  /*18fc0*/  PRMT R181, R6, 0x7610, R181 ;  /* 0x0000761006b57816 */ /* 0x000fcc00000000b5 */
[----:B------:R-:W2:Y:S01]  /*18fd0*/  MUFU.EX2 R200, R221 ;  /* 0x000000dd00c87308 */ /* 0x000ea20000000800 */
[----:B------:R-:W-:Y:S01]  /*18fe0*/  @!P5 HFMA2.BF16_V2 R45, -RZ.H0_H0, RZ.H0_H0, -R181.H0_H0 ;  /* 0x200000ffff2dd231 */ /* 0x000fe200003409b5 */
[----:B------:R-:W-:Y:S01]  /*18ff0*/  PRMT R180, R6, 0x7632, R180 ;  /* 0x0000763206b47816 */ /* 0x000fe200000000b4 */
[----:B---3--:R-:W-:Y:S01]  /*19000*/  FADD.FTZ R15, R5, R137 ;  /* 0x00000089050f7221 */ /* 0x008fe20000010000 */
[----:B-1----:R-:W-:Y:S02]  /*19010*/  F2FP.BF16.F32.PACK_AB R6, R14, R5 ;  /* 0x000000050e06723e */ /* 0x002fe400000010ff */
[----:B------:R-:W-:Y:S02]  /*19020*/  LOP3.LUT R5, R4, 0xff, RZ, 0xc0, !PT ;  /* 0x000000ff04057812 */ /* 0x000fe400078ec0ff */
[----:B------:R-:W-:Y:S02]  /*19030*/  PRMT R19, R181, 0x5410, R180 ;  /* 0x00005410b5137816 */ /* 0x000fe400000000b4 */
[----:B------:R-:W-:-:S02]  /*19040*/  @!P5 PRMT R181, R45, 0x5410, RZ ;  /* 0x000054102db5d816 */ /* 0x000fc400000000ff */
[----:B------:R-:W-:Y:S01]  /*19050*/  ISETP.LE.U32.AND P5, PT, R5, UR13, PT ;  /* 0x0000000d05007c0c */ /* 0x000fe2000bfa3070 */
[----:B------:R-:W-:Y:S01]  /*19060*/  @!P4 HFMA2.BF16_V2 R46, -RZ.H0_H0, RZ.H0_H0, -R180.H0_H0 ;  /* 0x200000ffff2ec231 */ /* 0x000fe200003409b4 */
[----:B--2---:R-:W-:-:S04]  /*19070*/  F2FP.BF16.F32.PACK_AB R5, R200, R220 ;  /* 0x000000dcc805723e */ /* 0x004fc800000010ff */
[C---:B------:R-:W-:Y:S02]  /*19080*/  PRMT R177, R5.reuse, 0x7610, R177 ;  /* 0x0000761005b17816 */ /* 0x040fe400000000b1 */
[----:B------:R-:W-:Y:S02]  /*19090*/  PRMT R176, R5, 0x7632, R176 ;  /* 0x0000763205b07816 */ /* 0x000fe400000000b0 */
[----:B------:R-:W-:Y:S02]  /*190a0*/  LOP3.LUT R5, R2, 0xff, RZ, 0xc0, !PT ;  /* 0x000000ff02057812 */ /* 0x000fe400078ec0ff */
[----:B------:R-:W-:Y:S01]  /*190b0*/  @!P4 PRMT R180, R46, 0x5410, RZ ;  /* 0x000054102eb4c816 */ /* 0x000fe200000000ff */
[----:B------:R-:W-:Y:S01]  /*190c0*/  @!P5 HFMA2.BF16_V2 R49, -RZ.H0_H0, RZ.H0_H0, -R177.H0_H0 ;  /* 0x200000ffff31d231 */ /* 0x000fe200003409b1 */
[----:B------:R-:W-:Y:S01]  /*190d0*/  ISETP.LE.U32.AND P4, PT, R5, UR13, PT ;  /* 0x0000000d05007c0c */ /* 0x000fe2000bf83070 */
[----:B------:R-:W-:Y:S01]  /*190e0*/  IMAD.MOV.U32 R78, RZ, RZ, R224 ;  /* 0x000000ffff4e7224 */ /* 0x000fe200078e00e0 */
[----:B------:R-:W-:-:S02]  /*190f0*/  PRMT R179, R6, 0x7610, R179 ;  /* 0x0000761006b37816 */ /* 0x000fc400000000b3 */
[----:B------:R-:W-:Y:S02]  /*19100*/  PRMT R178, R6, 0x7632, R178 ;  /* 0x0000763206b27816 */ /* 0x000fe400000000b2 */
[----:B------:R-:W-:Y:S01]  /*19110*/  LOP3.LUT R5, R2, 0xffff, RZ, 0xc0, !PT ;  /* 0x0000ffff02057812 */ /* 0x000fe200078ec0ff */
[----:B------:R-:W-:Y:S01]  /*19120*/  IMAD.MOV.U32 R224, RZ, RZ, R250 ;  /* 0x000000ffffe07224 */ /* 0x000fe200078e00fa */
[--C-:B------:R-:W-:Y:S02]  /*19130*/  SHF.R.U32.HI R6, RZ, 0x10, R2.reuse ;  /* 0x00000010ff067819 */ /* 0x100fe40000011602 */
[----:B------:R-:W-:Y:S02]  /*19140*/  SHF.R.U32.HI R3, RZ, 0x18, R2 ;  /* 0x00000018ff037819 */ /* 0x000fe40000011602 */
[----:B------:R-:W-:Y:S02]  /*19150*/  SHF.R.U32.HI R2, RZ, 0x18, R10 ;  /* 0x00000018ff027819 */ /* 0x000fe4000001160a */
[----:B------:R-:W-:-:S02]  /*19160*/  MOV R250, R124 ;  /* 0x0000007c00fa7202 */ /* 0x000fc40000000f00 */
[----:B------:R-:W-:Y:S02]  /*19170*/  PRMT R124, R177, 0x5410, R176 ;  /* 0x00005410b17c7816 */ /* 0x000fe400000000b0 */
[----:B------:R-:W-:Y:S01]  /*19180*/  @!P5 PRMT R177, R49, 0x5410, RZ ;  /* 0x0000541031b1d816 */ /* 0x000fe200000000ff */
[----:B------:R-:W-:Y:S01]  /*19190*/  IMAD.MOV.U32 R79, RZ, RZ, R252 ;  /* 0x000000ffff4f7224 */ /* 0x000fe200078e00fc */
[----:B------:R-:W-:Y:S01]  /*191a0*/  ISETP.LE.U32.AND P5, PT, R2, UR13, PT ;  /* 0x0000000d02007c0c */ /* 0x000fe2000bfa3070 */
[----:B------:R-:W-:Y:S01]  /*191b0*/  IMAD.MOV.U32 R25, RZ, RZ, R207 ;  /* 0x000000ffff197224 */ /* 0x000fe200078e00cf */
[----:B------:R-:W-:Y:S01]  /*191c0*/  SHF.R.U32.HI R2, RZ, 0x10, R10 ;  /* 0x00000010ff027819 */ /* 0x000fe2000001160a */
[----:B------:R-:W-:Y:S01]  /*191d0*/  MUFU.EX2 R252, R227 ;  /* 0x000000e300fc7308 */ /* 0x000fe20000000800 */
[----:B------:R-:W-:Y:S02]  /*191e0*/  @!P6 HFMA2.BF16_V2 R43, -RZ.H0_H0, RZ.H0_H0, -R182.H0_H0 ;  /* 0x200000ffff2be231 */ /* 0x000fe400003409b6 */
[----:B------:R-:W-:Y:S01]  /*191f0*/  IMAD.MOV.U32 R37, RZ, RZ, R225 ;  /* 0x000000ffff257224 */ /* 0x000fe200078e00e1 */
[----:B------:R-:W-:Y:S01]  /*19200*/  LOP3.LUT R2, R2, 0xff, RZ, 0xc0, !PT ;  /* 0x000000ff02027812 */ /* 0x000fe200078ec0ff */
[----:B------:R-:W-:-:S03]  /*19210*/  IMAD.MOV.U32 R225, RZ, RZ, R17 ;  /* 0x000000ffffe17224 */ /* 0x000fc600078e0011 */
[----:B------:R-:W1:Y:S01]  /*19220*/  MUFU.EX2 R207, R229 ;  /* 0x000000e500cf7308 */ /* 0x000e620000000800 */
[----:B------:R-:W-:Y:S02]  /*19230*/  PRMT R17, R183, 0x5410, R182 ;  /* 0x00005410b7117816 */ /* 0x000fe400000000b6 */
[----:B------:R-:W-:Y:S02]  /*19240*/  @!P6 PRMT R182, R43, 0x5410, RZ ;  /* 0x000054102bb6e816 */ /* 0x000fe400000000ff */
[----:B------:R-:W-:Y:S02]  /*19250*/  ISETP.LE.U32.AND P6, PT, R2, UR13, PT ;  /* 0x0000000d02007c0c */ /* 0x000fe4000bfc3070 */
[----:B------:R-:W-:Y:S01]  /*19260*/  SHF.R.U32.HI R2, RZ, 0x8, R5 ;  /* 0x00000008ff027819 */ /* 0x000fe20000011605 */
[----:B------:R-:W-:Y:S01]  /*19270*/  @!P3 HFMA2.BF16_V2 R47, -RZ.H0_H0, RZ.H0_H0, -R179.H0_H0 ;  /* 0x200000ffff2fb231 */ /* 0x000fe200003409b3 */
[----:B------:R-:W-:Y:S02]  /*19280*/  PRMT R18, R179, 0x5410, R178 ;  /* 0x00005410b3127816 */ /* 0x000fe400000000b2 */
[----:B------:R-:W-:-:S02]  /*19290*/  LOP3.LUT R2, R2, 0xffff, RZ, 0xc0, !PT ;  /* 0x0000ffff02027812 */ /* 0x000fc400078ec0ff */
[----:B------:R-:W-:Y:S02]  /*192a0*/  @!P3 PRMT R179, R47, 0x5410, RZ ;  /* 0x000054102fb3b816 */ /* 0x000fe400000000ff */
[----:B------:R-:W-:Y:S02]  /*192b0*/  ISETP.LE.U32.AND P3, PT, R2, UR13, PT ;  /* 0x0000000d02007c0c */ /* 0x000fe4000bf63070 */
[----:B-1----:R-:W-:Y:S01]  /*192c0*/  F2FP.BF16.F32.PACK_AB R2, R207, R252 ;  /* 0x000000fccf02723e */ /* 0x002fe200000010ff */
[----:B------:R-:W-:-:S03]  /*192d0*/  @!P1 HFMA2.BF16_V2 R42, -RZ.H0_H0, RZ.H0_H0, -R183.H0_H0 ;  /* 0x200000ffff2a9231 */ /* 0x000fc600003409b7 */
[C---:B------:R-:W-:Y:S02]  /*192e0*/  PRMT R175, R2.reuse, 0x7610, R175 ;  /* 0x0000761002af7816 */ /* 0x040fe400000000af */
[----:B------:R-:W-:-:S03]  /*192f0*/  PRMT R174, R2, 0x7632, R174 ;  /* 0x0000763202ae7816 */ /* 0x000fc600000000ae */
[----:B------:R-:W-:Y:S01]  /*19300*/  @!P4 HFMA2.BF16_V2 R51, -RZ.H0_H0, RZ.H0_H0, -R175.H0_H0 ;  /* 0x200000ffff33c231 */ /* 0x000fe200003409af */
[----:B------:R-:W-:Y:S01]  /*19310*/  @!P1 PRMT R183, R42, 0x5410, RZ ;  /* 0x000054102ab79816 */ /* 0x000fe200000000ff */
[----:B------:R-:W-:Y:S01]  /*19320*/  IMAD.MOV.U32 R42, RZ, RZ, R66 ;  /* 0x000000ffff2a7224 */ /* 0x000fe200078e0042 */
[----:B------:R-:W-:Y:S01]  /*19330*/  SHF.R.U32.HI R2, RZ, 0x18, R4 ;  /* 0x00000018ff027819 */ /* 0x000fe20000011604 */
[----:B------:R-:W-:Y:S01]  /*19340*/  IMAD.MOV.U32 R43, RZ, RZ, R67 ;  /* 0x000000ffff2b7224 */ /* 0x000fe200078e0043 */
[----:B------:R-:W-:Y:S02]  /*19350*/  PRMT R67, R175, 0x5410, R174 ;  /* 0x00005410af437816 */ /* 0x000fe400000000ae */
[----:B------:R-:W-:Y:S02]  /*19360*/  @!P4 PRMT R175, R51, 0x5410, RZ ;  /* 0x0000541033afc816 */ /* 0x000fe400000000ff */
[----:B------:R-:W-:Y:S02]  /*19370*/  ISETP.LE.U32.AND P4, PT, R2, UR13, PT ;  /* 0x0000000d02007c0c */ /* 0x000fe4000bf83070 */
[----:B------:R-:W-:-:S02]  /*19380*/  LOP3.LUT R7, R4, 0xffff, RZ, 0xc0, !PT ;  /* 0x0000ffff04077812 */ /* 0x000fc400078ec0ff */
[----:B------:R-:W-:Y:S02]  /*19390*/  SHF.R.U32.HI R2, RZ, 0x10, R4 ;  /* 0x00000010ff027819 */ /* 0x000fe40000011604 */
[----:B------:R-:W-:Y:S02]  /*193a0*/  LOP3.LUT R4, R249, UR36, R42, 0x96, !PT ;  /* 0x00000024f9047c12 */ /* 0x000fe4000f8e962a */
[----:B------:R-:W2:Y:S01]  /*193b0*/  LDL R42, [R1+0xbc] ;  /* 0x0000bc00012a7983 */ /* 0x000ea20000100800 */
[----:B------:R-:W-:Y:S01]  /*193c0*/  SHF.R.U32.HI R7, RZ, 0x8, R7 ;  /* 0x00000008ff077819 */ /* 0x000fe20000011607 */
[----:B------:R-:W-:Y:S03]  /*193d0*/  MUFU.EX2 R217, R226 ;  /* 0x000000e200d97308 */ /* 0x000fe60000000800 */
[----:B------:R-:W-:-:S05]  /*193e0*/  LOP3.LUT R7, R7, 0xffff, RZ, 0xc0, !PT ;  /* 0x0000ffff07077812 */ /* 0x000fca00078ec0ff */
[----:B------:R-:W1:Y:S01]  /*193f0*/  MUFU.EX2 R216, R228 ;  /* 0x000000e400d87308 */ /* 0x000e620000000800 */
[----:B------:R-:W-:Y:S01]  /*19400*/  ISETP.LE.U32.AND P1, PT, R7, UR13, PT ;  /* 0x0000000d07007c0c */ /* 0x000fe2000bf23070 */
[----:B------:R-:W-:Y:S01]  /*19410*/  @!P3 HFMA2.BF16_V2 R54, -RZ.H0_H0, RZ.H0_H0, -R174.H0_H0 ;  /* 0x200000ffff36b231 */ /* 0x000fe200003409ae */
[----:B------:R-:W-:Y:S01]  /*19420*/  LOP3.LUT R2, R2, 0xff, RZ, 0xc0, !PT ;  /* 0x000000ff02027812 */ /* 0x000fe200078ec0ff */
[----:B------:R-:W-:-:S03]  /*19430*/  UIADD3 UR4, UR29, -0x4498517b, URZ ;  /* 0xbb67ae851d047890 */ /* 0x000fc6000fffe03f */
[----:B------:R-:W-:Y:S01]  /*19440*/  @!P3 PRMT R174, R54, 0x5410, RZ ;  /* 0x0000541036aeb816 */ /* 0x000fe200000000ff */
[----:B------:R-:W-:Y:S01]  /*19450*/  MUFU.EX2 R219, R223 ;  /* 0x000000df00db7308 */ /* 0x000fe20000000800 */
[----:B------:R-:W-:-:S07]  /*19460*/  ISETP.LE.U32.AND P3, PT, R2, UR13, PT ;  /* 0x0000000d02007c0c */ /* 0x000fce000bf63070 */
[----:B------:R-:W3:Y:S01]  /*19470*/  MUFU.EX2 R218, R222 ;  /* 0x000000de00da7308 */ /* 0x000ee20000000800 */
[----:B-1----:R-:W-:Y:S01]  /*19480*/  F2FP.BF16.F32.PACK_AB R2, R216, R217 ;  /* 0x000000d9d802723e */ /* 0x002fe200000010ff */
[----:B------:R-:W-:Y:S02]  /*19490*/  @!P1 HFMA2.BF16_V2 R48, -RZ.H0_H0, RZ.H0_H0, -R176.H0_H0 ;  /* 0x200000ffff309231 */ /* 0x000fe400003409b0 */
[----:B------:R-:W-:Y:S01]  /*194a0*/  FADD.FTZ R5, R9, R8 ;  /* 0x0000000809057221 */ /* 0x000fe20000010000 */
[C---:B------:R-:W-:Y:S02]  /*194b0*/  PRMT R137, R2.reuse, 0x7610, R137 ;  /* 0x0000761002897816 */ /* 0x040fe40000000089 */
[----:B------:R-:W-:Y:S02]  /*194c0*/  PRMT R136, R2, 0x7632, R136 ;  /* 0x0000763202887816 */ /* 0x000fe40000000088 */
[----:B------:R-:W-:Y:S01]  /*194d0*/  LOP3.LUT R2, R43, UR4, R26, 0x96, !PT ;  /* 0x000000042b027c12 */ /* 0x000fe2000f8e961a */
[----:B------:R-:W-:Y:S01]  /*194e0*/  @!P2 HFMA2.BF16_V2 R50, -RZ.H0_H0, RZ.H0_H0, -R178.H0_H0 ;  /* 0x200000ffff32a231 */ /* 0x000fe200003409b2 */
[----:B------:R-:W-:Y:S01]  /*194f0*/  @!P1 PRMT R176, R48, 0x5410, RZ ;  /* 0x0000541030b09816 */ /* 0x000fe200000000ff */
[----:B------:R-:W-:Y:S01]  /*19500*/  FADD.FTZ R48, R11, R5 ;  /* 0x000000050b307221 */ /* 0x000fe20000010000 */
[----:B------:R-:W-:Y:S01]  /*19510*/  ISETP.LE.U32.AND P1, PT, R3, UR13, PT ;  /* 0x0000000d03007c0c */ /* 0x000fe2000bf23070 */
[----:B------:R-:W-:Y:S01]  /*19520*/  IMAD.WIDE.U32 R10, R2, -0x326172a9, RZ ;  /* 0xcd9e8d57020a7825 */ /* 0x000fe200078e00ff */
[----:B------:R-:W-:-:S02]  /*19530*/  LOP3.LUT R3, R6, 0xff, RZ, 0xc0, !PT ;  /* 0x000000ff06037812 */ /* 0x000fc400078ec0ff */
[----:B------:R-:W-:Y:S02]  /*19540*/  @!P2 PRMT R178, R50, 0x5410, RZ ;  /* 0x0000541032b2a816 */ /* 0x000fe400000000ff */
[----:B------:R-:W-:Y:S02]  /*19550*/  ISETP.LE.U32.AND P2, PT, R3, UR13, PT ;  /* 0x0000000d03007c0c */ /* 0x000fe4000bf43070 */
[----:B---3--:R-:W-:Y:S02]  /*19560*/  F2FP.BF16.F32.PACK_AB R3, R218, R219 ;  /* 0x000000dbda03723e */ /* 0x008fe400000010ff */
[----:B------:R-:W-:Y:S02]  /*19570*/  LOP3.LUT R2, R11, UR37, R36, 0x96, !PT ;  /* 0x000000250b027c12 */ /* 0x000fe4000f8e9624 */
[C---:B------:R-:W-:Y:S02]  /*19580*/  PRMT R173, R3.reuse, 0x7610, R173 ;  /* 0x0000761003ad7816 */ /* 0x040fe400000000ad */
[----:B------:R-:W-:Y:S01]  /*19590*/  PRMT R172, R3, 0x7632, R172 ;  /* 0x0000763203ac7816 */ /* 0x000fe200000000ac */
[----:B------:R-:W-:-:S04]  /*195a0*/  IMAD.WIDE.U32 R2, R2, -0x2daee0ad, RZ ;  /* 0xd2511f5302027825 */ /* 0x000fc800078e00ff */
[----:B------:R-:W-:Y:S01]  /*195b0*/  IMAD.WIDE.U32 R8, R4, -0x326172a9, RZ ;  /* 0xcd9e8d5704087825 */ /* 0x000fe200078e00ff */
[----:B------:R-:W-:-:S04]  /*195c0*/  LOP3.LUT R6, R3, UR34, R248, 0x96, !PT ;  /* 0x0000002203067c12 */ /* 0x000fc8000f8e96f8 */
[----:B------:R-:W-:-:S05]  /*195d0*/  LOP3.LUT R3, R9, UR35, R10, 0x96, !PT ;  /* 0x0000002309037c12 */ /* 0x000fca000f8e960a */
[----:B------:R-:W-:-:S05]  /*195e0*/  IMAD.WIDE.U32 R4, R3, -0x2daee0ad, RZ ;  /* 0xd2511f5303047825 */ /* 0x000fca00078e00ff */
[----:B------:R-:W-:Y:S01]  /*195f0*/  LOP3.LUT R5, R5, UR32, R2, 0x96, !PT ;  /* 0x0000002005057c12 */ /* 0x000fe2000f8e9602 */
[----:B------:R-:W-:-:S04]  /*19600*/  IMAD.WIDE.U32 R2, R6, -0x326172a9, RZ ;  /* 0xcd9e8d5706027825 */ /* 0x000fc800078e00ff */
[----:B------:R-:W-:Y:S01]  /*19610*/  FADD.FTZ R13, R24, R35 ;  /* 0x00000023180d7221 */ /* 0x000fe20000010000 */
[----:B------:R-:W-:Y:S01]  /*19620*/  IMAD.MOV.U32 R35, RZ, RZ, R209 ;  /* 0x000000ffff237224 */ /* 0x000fe200078e00d1 */
[----:B------:R-:W-:Y:S01]  /*19630*/  LOP3.LUT R3, R3, UR33, R8, 0x96, !PT ;  /* 0x0000002103037c12 */ /* 0x000fe2000f8e9608 */
[----:B------:R-:W-:Y:S02]  /*19640*/  FADD.FTZ R127, R34, R12 ;  /* 0x0000000c227f7221 */ /* 0x000fe40000010000 */
[----:B------:R-:W-:Y:S02]  /*19650*/  IMAD.MOV.U32 R24, RZ, RZ, R35 ;  /* 0x000000ffff187224 */ /* 0x000fe400078e0023 */
[----:B------:R-:W-:-:S05]  /*19660*/  IMAD.WIDE.U32 R34, R3, -0x2daee0ad, RZ ;  /* 0xd2511f5303227825 */ /* 0x000fca00078e00ff */
[----:B------:R-:W-:Y:S01]  /*19670*/  LOP3.LUT R3, R35, UR30, R4, 0x96, !PT ;  /* 0x0000001e23037c12 */ /* 0x000fe2000f8e9604 */
[----:B------:R-:W-:-:S05]  /*19680*/  IMAD.WIDE.U32 R4, R5, -0x326172a9, RZ ;  /* 0xcd9e8d5705047825 */ /* 0x000fca00078e00ff */
[----:B------:R-:W-:Y:S01]  /*19690*/  LOP3.LUT R35, R5, UR31, R2, 0x96, !PT ;  /* 0x0000001f05237c12 */ /* 0x000fe2000f8e9602 */
[----:B------:R-:W-:-:S05]  /*196a0*/  IMAD.WIDE.U32 R2, R3, -0x326172a9, RZ ;  /* 0xcd9e8d5703027825 */ /* 0x000fca00078e00ff */
[----:B------:R-:W-:-:S04]  /*196b0*/  LOP3.LUT R4, R3, UR23, R4, 0x96, !PT ;  /* 0x0000001703047c12 */ /* 0x000fc8000f8e9604 */
[----:B------:R-:W-:Y:S01]  /*196c0*/  LOP3.LUT R5, R4, 0xffff, RZ, 0xc0, !PT ;  /* 0x0000ffff04057812 */ /* 0x000fe200078ec0ff */
[----:B------:R-:W-:-:S03]  /*196d0*/  FADD.FTZ R7, R22, R13 ;  /* 0x0000000d16077221 */ /* 0x000fc60000010000 */
[----:B------:R-:W-:Y:S02]  /*196e0*/  SHF.R.U32.HI R6, RZ, 0x8, R5 ;  /* 0x00000008ff067819 */ /* 0x000fe40000011605 */
[----:B------:R-:W-:Y:S01]  /*196f0*/  LOP3.LUT R5, R4, 0xff, RZ, 0xc0, !PT ;  /* 0x000000ff04057812 */ /* 0x000fe200078ec0ff */
[----:B------:R-:W-:-:S03]  /*19700*/  FADD.FTZ R209, R23, R7 ;  /* 0x0000000717d17221 */ /* 0x000fc60000010000 */
        /* <DEDUP_REMOVED lines=11> */
[----:B------:R-:W-:-:S05]  /*197c0*/  HSET2.LE.AND R2, R7, R0, PT ;  /* 0x0000000007027233 */ /* 0x000fca0003803000 */
[----:B------:R-:W-:Y:S01]  /*197d0*/  LOP3.LUT R8, R2, R230, RZ, 0xc0, !PT ;  /* 0x000000e602087212 */ /* 0x000fe200078ec0ff */
[----:B--2---:R-:W-:Y:S02]  /*197e0*/  VIADD R2, R42, 0x4 ;  /* 0x000000042a027836 */ /* 0x004fe40000000000 */
[----:B------:R-:W2:Y:S01]  /*197f0*/  LDL R42, [R1+0xd0] ;  /* 0x0000d000012a7983 */ /* 0x000ea20000100800 */
[----:B------:R-:W-:-:S04]  /*19800*/  LOP3.LUT R3, R3, 0xff, RZ, 0xc0, !PT ;  /* 0x000000ff03037812 */ /* 0x000fc800078ec0ff */
[----:B------:R-:W-:Y:S01]  /*19810*/  PRMT R9, R3, 0x5410, R4 ;  /* 0x0000541003097816 */ /* 0x000fe20000000004 */
[----:B------:R-:W-:-:S03]  /*19820*/  IMAD.WIDE.U32 R2, R2, -0x326172a9, RZ ;  /* 0xcd9e8d5702027825 */ /* 0x000fc600078e00ff */
[----:B------:R-:W-:-:S05]  /*19830*/  LOP3.LUT R4, R37, UR38, R2, 0x96, !PT ;  /* 0x0000002625047c12 */ /* 0x000fca000f8e9602 */
[----:B------:R-:W-:-:S04]  /*19840*/  IMAD.WIDE.U32 R10, R4, -0x2daee0ad, RZ ;  /* 0xd2511f53040a7825 */ /* 0x000fc800078e00ff */
[----:B------:R-:W-:Y:S02]  /*19850*/  IMAD.MOV.U32 R37, RZ, RZ, R24 ;  /* 0x000000ffff257224 */ /* 0x000fe400078e0018 */
[----:B------:R-:W-:Y:S01]  /*19860*/  IMAD.MOV.U32 R27, RZ, RZ, R63 ;  /* 0x000000ffff1b7224 */ /* 0x000fe200078e003f */
[----:B------:R-:W-:Y:S01]  /*19870*/  PRMT R138, R139, 0x7632, R138 ;  /* 0x000076328b8a7816 */ /* 0x000fe2000000008a */
[----:B------:R-:W-:-:S03]  /*19880*/  FADD.FTZ R14, R14, R15 ;  /* 0x0000000f0e0e7221 */ /* 0x000fc60000010000 */
[----:B------:R-:W-:Y:S01]  /*19890*/  PRMT R16, R139, 0x5410, R138 ;  /* 0x000054108b107816 */ /* 0x000fe2000000008a */
[----:B------:R-:W-:Y:S02]  /*198a0*/  IMAD.MOV.U32 R63, RZ, RZ, R65 ;  /* 0x000000ffff3f7224 */ /* 0x000fe400078e0041 */
[----:B------:R-:W-:Y:S02]  /*198b0*/  IMAD.MOV.U32 R229, RZ, RZ, R37 ;  /* 0x000000ffffe57224 */ /* 0x000fe400078e0025 */
[----:B------:R-:W-:Y:S02]  /*198c0*/  @!P2 HFMA2.BF16_V2 R53, -RZ.H0_H0, RZ.H0_H0, -R173.H0_H0 ;  /* 0x200000ffff35a231 */ /* 0x000fe400003409ad */
[----:B------:R-:W-:Y:S02]  /*198d0*/  @!P1 HFMA2.BF16_V2 R52, -RZ.H0_H0, RZ.H0_H0, -R172.H0_H0 ;  /* 0x200000ffff349231 */ /* 0x000fe400003409ac */
[----:B------:R-:W-:Y:S02]  /*198e0*/  @!P6 HFMA2.BF16_V2 R56, -RZ.H0_H0, RZ.H0_H0, -R139.H0_H0 ;  /* 0x200000ffff38e231 */ /* 0x000fe4000034098b */
[----:B------:R-:W-:-:S02]  /*198f0*/  @!P5 HFMA2.BF16_V2 R55, -RZ.H0_H0, RZ.H0_H0, -R138.H0_H0 ;  /* 0x200000ffff37d231 */ /* 0x000fc4000034098a */
[----:B------:R-:W-:Y:S02]  /*19900*/  @!P3 HFMA2.BF16_V2 R58, -RZ.H0_H0, RZ.H0_H0, -R137.H0_H0 ;  /* 0x200000ffff3ab231 */ /* 0x000fe40000340989 */
[----:B------:R-:W-:Y:S01]  /*19910*/  @!P4 HFMA2.BF16_V2 R57, -RZ.H0_H0, RZ.H0_H0, -R136.H0_H0 ;  /* 0x200000ffff39c231 */ /* 0x000fe20000340988 */
[----:B------:R-:W-:Y:S02]  /*19920*/  PRMT R66, R173, 0x5410, R172 ;  /* 0x00005410ad427816 */ /* 0x000fe400000000ac */
[----:B------:R-:W-:Y:S02]  /*19930*/  PRMT R65, R137, 0x5410, R136 ;  /* 0x0000541089417816 */ /* 0x000fe40000000088 */
[----:B------:R-:W-:Y:S02]  /*19940*/  @!P2 PRMT R173, R53, 0x5410, RZ ;  /* 0x0000541035ada816 */ /* 0x000fe400000000ff */
[----:B------:R-:W-:Y:S02]  /*19950*/  @!P1 PRMT R172, R52, 0x5410, RZ ;  /* 0x0000541034ac9816 */ /* 0x000fe400000000ff */
[----:B------:R-:W-:-:S02]  /*19960*/  @!P6 PRMT R139, R56, 0x5410, RZ ;  /* 0x00005410388be816 */ /* 0x000fc400000000ff */
[----:B------:R-:W-:Y:S02]  /*19970*/  @!P5 PRMT R138, R55, 0x5410, RZ ;  /* 0x00005410378ad816 */ /* 0x000fe400000000ff */
[----:B------:R-:W-:Y:S02]  /*19980*/  @!P3 PRMT R137, R58, 0x5410, RZ ;  /* 0x000054103a89b816 */ /* 0x000fe400000000ff */
[----:B------:R-:W-:Y:S02]  /*19990*/  @!P4 PRMT R136, R57, 0x5410, RZ ;  /* 0x000054103988c816 */ /* 0x000fe400000000ff */
[----:B--2---:R-:W-:-:S05]  /*199a0*/  LOP3.LUT R3, R3, R42, RZ, 0x3c, !PT ;  /* 0x0000002a03037212 */ /* 0x004fca00078e3cff */
[----:B------:R-:W-:-:S05]  /*199b0*/  IMAD.WIDE.U32 R2, R3, -0x2daee0ad, RZ ;  /* 0xd2511f5303027825 */ /* 0x000fca00078e00ff */
[----:B------:R-:W-:-:S05]  /*199c0*/  LOP3.LUT R3, R3, UR4, R26, 0x96, !PT ;  /* 0x0000000403037c12 */ /* 0x000fca000f8e961a */
[----:B------:R-:W-:Y:S01]  /*199d0*/  IMAD.WIDE.U32 R4, R3, -0x326172a9, RZ ;  /* 0xcd9e8d5703047825 */ /* 0x000fe200078e00ff */
[----:B------:R-:W-:-:S04]  /*199e0*/  LOP3.LUT R6, R11, UR36, R2, 0x96, !PT ;  /* 0x000000240b067c12 */ /* 0x000fc8000f8e9602 */
[----:B------:R-:W-:-:S05]  /*199f0*/  LOP3.LUT R2, R5, UR37, R36, 0x96, !PT ;  /* 0x0000002505027c12 */ /* 0x000fca000f8e9624 */
[----:B------:R-:W-:-:S05]  /*19a00*/  IMAD.WIDE.U32 R2, R2, -0x2daee0ad, RZ ;  /* 0xd2511f5302027825 */ /* 0x000fca00078e00ff */
[----:B------:R-:W-:Y:S01]  /*19a10*/  LOP3.LUT R5, R3, UR34, R10, 0x96, !PT ;  /* 0x0000002203057c12 */ /* 0x000fe2000f8e960a */
[----:B------:R-:W-:-:S04]  /*19a20*/  IMAD.WIDE.U32 R10, R6, -0x326172a9, RZ ;  /* 0xcd9e8d57060a7825 */ /* 0x000fc800078e00ff */
[----:B------:R-:W-:Y:S01]  /*19a30*/  IMAD.WIDE.U32 R22, R5, -0x326172a9, RZ ;  /* 0xcd9e8d5705167825 */ /* 0x000fe200078e00ff */
[----:B------:R-:W-:-:S05]  /*19a40*/  LOP3.LUT R3, R11, UR35, R4, 0x96, !PT ;  /* 0x000000230b037c12 */ /* 0x000fca000f8e9604 */
[----:B------:R-:W-:Y:S01]  /*19a50*/  IMAD.WIDE.U32 R6, R3, -0x2daee0ad, RZ ;  /* 0xd2511f5303067825 */ /* 0x000fe200078e00ff */
[----:B------:R-:W-:-:S03]  /*19a60*/  LOP3.LUT R3, R23, UR33, R10, 0x96, !PT ;  /* 0x0000002117037c12 */ /* 0x000fc6000f8e960a */
[----:B------:R-:W-:Y:S02]  /*19a70*/  IMAD.MOV.U32 R36, RZ, RZ, R25 ;  /* 0x000000ffff247224 */ /* 0x000fe400078e0019 */
[----:B------:R-:W-:Y:S01]  /*19a80*/  IMAD.WIDE.U32 R24, R3, -0x2daee0ad, RZ ;  /* 0xd2511f5303187825 */ /* 0x000fe200078e00ff */
[----:B------:R-:W-:Y:S02]  /*19a90*/  LOP3.LUT R7, R7, UR32, R2, 0x96, !PT ;  /* 0x0000002007077c12 */ /* 0x000fe4000f8e9602 */
[--C-:B------:R-:W-:Y:S02]  /*19aa0*/  HSET2.LE.AND R2, R13, R0.reuse, PT ;  /* 0x000000000d027233 */ /* 0x100fe40003803000 */
[--C-:B------:R-:W-:Y:S02]  /*19ab0*/  HSET2.LE.AND R3, R12, R0.reuse, PT ;  /* 0x000000000c037233 */ /* 0x100fe40003803000 */
[----:B------:R-:W-:Y:S02]  /*19ac0*/  LOP3.LUT R6, R25, UR30, R6, 0x96, !PT ;  /* 0x0000001e19067c12 */ /* 0x000fe4000f8e9606 */
[----:B------:R-:W-:Y:S01]  /*19ad0*/  HSET2.LE.AND R4, R9, R0, PT ;  /* 0x0000000009047233 */ /* 0x000fe20003803000 */
[----:B------:R-:W-:Y:S01]  /*19ae0*/  IMAD.WIDE.U32 R26, R7, -0x326172a9, RZ ;  /* 0xcd9e8d57071a7825 */ /* 0x000fe200078e00ff */
[----:B------:R-:W-:-:S02]  /*19af0*/  LOP3.LUT R9, R2, R231, RZ, 0xc0, !PT ;  /* 0x000000e702097212 */ /* 0x000fc400078ec0ff */
[----:B------:R-:W-:Y:S01]  /*19b00*/  LOP3.LUT R10, R3, R100, RZ, 0xc0, !PT ;  /* 0x00000064030a7212 */ /* 0x000fe200078ec0ff */
[----:B------:R-:W-:Y:S01]  /*19b10*/  IMAD.WIDE.U32 R2, R6, -0x326172a9, RZ ;  /* 0xcd9e8d5706027825 */ /* 0x000fe200078e00ff */
[----:B------:R-:W-:-:S04]  /*19b20*/  LOP3.LUT R11, R4, R64, RZ, 0xc0, !PT ;  /* 0x00000040040b7212 */ /* 0x000fc800078ec0ff */
[----:B------:R-:W-:-:S04]  /*19b30*/  LOP3.LUT R5, R3, UR23, R26, 0x96, !PT ;  /* 0x0000001703057c12 */ /* 0x000fc8000f8e961a */
[----:B------:R-:W-:-:S04]  /*19b40*/  LOP3.LUT R4, R5, 0xffff, RZ, 0xc0, !PT ;  /* 0x0000ffff05047812 */ /* 0x000fc800078ec0ff */
[----:B------:R-:W-:Y:S02]  /*19b50*/  SHF.R.U32.HI R6, RZ, 0x8, R4 ;  /* 0x00000008ff067819 */ /* 0x000fe40000011604 */
[----:B------:R-:W-:Y:S02]  /*19b60*/  LOP3.LUT R4, R5, 0xff, RZ, 0xc0, !PT ;  /* 0x000000ff05047812 */ /* 0x000fe400078ec0ff */
[--C-:B------:R-:W-:Y:S02]  /*19b70*/  SHF.R.U32.HI R7, RZ, 0x10, R5.reuse ;  /* 0x00000010ff077819 */ /* 0x100fe40000011605 */
[----:B------:R-:W-:Y:S02]  /*19b80*/  PRMT R4, R4, 0x5410, R6 ;  /* 0x0000541004047816 */ /* 0x000fe40000000006 */
[----:B------:R-:W-:Y:S02]  /*19b90*/  SHF.R.U32.HI R6, RZ, 0x18, R5 ;  /* 0x00000018ff067819 */ /* 0x000fe40000011605 */
[----:B------:R-:W-:-:S02]  /*19ba0*/  LOP3.LUT R5, R7, 0xff, RZ, 0xc0, !PT ;  /* 0x000000ff07057812 */ /* 0x000fc400078ec0ff */
        /* <DEDUP_REMOVED lines=10> */
[----:B------:R-:W-:Y:S01]  /*19c50*/  LOP3.LUT R5, R2, R16, RZ, 0xc0, !PT ;  /* 0x0000001002057212 */ /* 0x000fe200078ec0ff */
[----:B------:R-:W-:Y:S02]  /*19c60*/  IMAD.MOV.U32 R2, RZ, RZ, R14 ;  /* 0x000000ffff027224 */ /* 0x000fe400078e000e */
[----:B------:R-:W1:Y:S01]  /*19c70*/  LDSM.16.MT88.4 R12, [R197+0xa000] ;  /* 0x00a00000c50c783b */ /* 0x000e620000004200 */
[--C-:B------:R-:W-:Y:S02]  /*19c80*/  HSET2.LE.AND R4, R4, R0.reuse, PT ;  /* 0x0000000004047233 */ /* 0x100fe40003803000 */
[--C-:B------:R-:W-:Y:S02]  /*19c90*/  HSET2.LE.AND R3, R6, R0.reuse, PT ;  /* 0x0000000006037233 */ /* 0x100fe40003803000 */
[----:B------:R-:W-:Y:S02]  /*19ca0*/  HSET2.LE.AND R7, R7, R0, PT ;  /* 0x0000000007077233 */ /* 0x000fe40003803000 */
[----:B------:R-:W-:Y:S01]  /*19cb0*/  MOV R231, R63 ;  /* 0x0000003f00e77202 */ /* 0x000fe20000000f00 */
[----:B------:R-:W-:-:S02]  /*19cc0*/  IMAD.MOV.U32 R63, RZ, RZ, R62 ;  /* 0x000000ffff3f7224 */ /* 0x000fc400078e003e */
[----:B------:R-:W-:Y:S02]  /*19cd0*/  IMAD.MOV.U32 R62, RZ, RZ, R59 ;  /* 0x000000ffff3e7224 */ /* 0x000fe400078e003b */
[----:B------:R-:W-:Y:S01]  /*19ce0*/  IMAD.MOV.U32 R59, RZ, RZ, R224 ;  /* 0x000000ffff3b7224 */ /* 0x000fe200078e00e0 */
[----:B------:R-:W-:Y:S01]  /*19cf0*/  LOP3.LUT R4, R4, R17, RZ, 0xc0, !PT ;  /* 0x0000001104047212 */ /* 0x000fe200078ec0ff */
[----:B------:R-:W-:Y:S01]  /*19d00*/  IMAD.MOV.U32 R224, RZ, RZ, R225 ;  /* 0x000000ffffe07224 */ /* 0x000fe200078e00e1 */
[----:B------:R-:W-:Y:S01]  /*19d10*/  LOP3.LUT R6, R3, R19, RZ, 0xc0, !PT ;  /* 0x0000001303067212 */ /* 0x000fe200078ec0ff */
[----:B------:R-:W-:Y:S01]  /*19d20*/  IMAD.MOV.U32 R225, RZ, RZ, R38 ;  /* 0x000000ffffe17224 */ /* 0x000fe200078e0026 */
[----:B------:R-:W-:Y:S01]  /*19d30*/  LOP3.LUT R7, R7, R18, RZ, 0xc0, !PT ;  /* 0x0000001207077212 */ /* 0x000fe200078ec0ff */
[----:B------:R-:W-:Y:S02]  /*19d40*/  IMAD.MOV.U32 R38, RZ, RZ, R39 ;  /* 0x000000ffff267224 */ /* 0x000fe400078e0027 */
[----:B------:R-:W-:-:S02]  /*19d50*/  IMAD.MOV.U32 R39, RZ, RZ, R44 ;  /* 0x000000ffff277224 */ /* 0x000fc400078e002c */
[----:B------:R-:W-:Y:S02]  /*19d60*/  IMAD.MOV.U32 R230, RZ, RZ, R36 ;  /* 0x000000ffffe67224 */ /* 0x000fe400078e0024 */
[----:B------:R-:W-:Y:S02]  /*19d70*/  IMAD.MOV.U32 R49, RZ, RZ, R38 ;  /* 0x000000ffff317224 */ /* 0x000fe400078e0026 */
[----:B------:R-:W-:Y:S01]  /*19d80*/  IMAD.MOV.U32 R50, RZ, RZ, R39 ;  /* 0x000000ffff327224 */ /* 0x000fe200078e0027 */
[-C--:B-1----:R-:W-:Y:S06]  /*19d90*/  HMMA.16816.F32.BF16 R152, R8, R12.reuse, R152 ;  /* 0x0000000c0898723c */ /* 0x082fec0000041898 */
[C---:B------:R-:W-:Y:S06]  /*19da0*/  HMMA.16816.F32.BF16 R168, R4.reuse, R12, R168 ;  /* 0x0000000c04a8723c */ /* 0x040fec00000418a8 */
[-C--:B------:R-:W-:Y:S06]  /*19db0*/  HMMA.16816.F32.BF16 R164, R4, R14.reuse, R164 ;  /* 0x0000000e04a4723c */ /* 0x080fec00000418a4 */
[----:B------:R-:W-:Y:S01]  /*19dc0*/  HMMA.16816.F32.BF16 R36, R8, R14, R148 ;  /* 0x0000000e0824723c */ /* 0x000fe20000041894 */
[----:B------:R-:W1:Y:S01]  /*19dd0*/  LDSM.16.MT88.4 R12, [R199+0xa000] ;  /* 0x00a00000c70c783b */ /* 0x000e620000004200 */
[----:B------:R-:W-:-:S02]  /*19de0*/  IMAD.MOV.U32 R42, RZ, RZ, R79 ;  /* 0x000000ffff2a7224 */ /* 0x000fc400078e004f */
[----:B------:R-:W-:Y:S02]  /*19df0*/  IMAD.MOV.U32 R79, RZ, RZ, R32 ;  /* 0x000000ffff4f7224 */ /* 0x000fe400078e0020 */
[----:B------:R-:W-:Y:S01]  /*19e00*/  IMAD.MOV.U32 R44, RZ, RZ, R41 ;  /* 0x000000ffff2c7224 */ /* 0x000fe200078e0029 */
[----:B------:R-:W-:Y:S01]  /*19e10*/  MOV R249, R62 ;  /* 0x0000003e00f97202 */ /* 0x000fe20000000f00 */
[----:B------:R-:W-:Y:S01]  /*19e20*/  IMAD.MOV.U32 R41, RZ, RZ, R40 ;  /* 0x000000ffff297224 */ /* 0x000fe200078e0028 */
[----:B------:R-:W2:Y:S01]  /*19e30*/  LDL.LU R32, [R1+0x134] ;  /* 0x0001340001207983 */ /* 0x000ea20000300800 */
[----:B------:R-:W-:Y:S02]  /*19e40*/  IMAD.MOV.U32 R40, RZ, RZ, R61 ;  /* 0x000000ffff287224 */ /* 0x000fe400078e003d */
        /* <DEDUP_REMOVED lines=25> */
[----:B------:R-:W-:Y:S01]  /*19fe0*/  IMAD.MOV.U32 R51, RZ, RZ, R220 ;  /* 0x000000ffff337224 */ /* 0x000fe200078e00dc */
[----:B------:R-:W2:Y:S01]  /*19ff0*/  LDL.LU R33, [R1+0x130] ;  /* 0x0001300001217983 */ /* 0x000ea20000300800 */
[----:B------:R-:W-:Y:S02]  /*1a000*/  IMAD.MOV.U32 R17, RZ, RZ, R30 ;  /* 0x000000ffff117224 */ /* 0x000fe400078e001e */
[----:B------:R-:W-:Y:S01]  /*1a010*/  IMAD.MOV.U32 R64, RZ, RZ, R31 ;  /* 0x000000ffff407224 */ /* 0x000fe200078e001f */
[----:B------:R-:W3:Y:S01]  /*1a020*/  LDL.LU R30, [R1+0x12c] ;  /* 0x00012c00011e7983 */ /* 0x000ee20000300800 */
[----:B------:R-:W-:-:S03]  /*1a030*/  IMAD.MOV.U32 R16, RZ, RZ, R28 ;  /* 0x000000ffff107224 */ /* 0x000fc600078e001c */
[----:B------:R-:W3:Y:S04]  /*1a040*/  LDL.LU R31, [R1+0x128] ;  /* 0x00012800011f7983 */ /* 0x000ee80000300800 */
[----:B------:R-:W4:Y:S01]  /*1a050*/  LDL.LU R28, [R1+0x124] ;  /* 0x00012400011c7983 */ /* 0x000f220000300800 */
[----:B-1----:R-:W-:Y:S06]  /*1a060*/  HMMA.16816.F32.BF16 R220, R8, R12, R76 ;  /* 0x0000000c08dc723c */ /* 0x002fec000004184c */
[----:B------:R-:W-:Y:S07]  /*1a070*/  HMMA.16816.F32.BF16 R76, R4, R14, R96 ;  /* 0x0000000e044c723c */ /* 0x000fee0000041860 */
[----:B------:R-:W-:-:S02]  /*1a080*/  IMAD.MOV.U32 R98, RZ, RZ, R29 ;  /* 0x000000ffff627224 */ /* 0x000fc400078e001d */
[----:B------:R-:W4:Y:S01]  /*1a090*/  LDL.LU R29, [R1+0x120] ;  /* 0x00012000011d7983 */ /* 0x000f220000300800 */
[----:B------:R-:W-:Y:S06]  /*1a0a0*/  HMMA.16816.F32.BF16 R68, R4, R12, R84 ;  /* 0x0000000c0444723c */ /* 0x000fec0000041854 */
[C---:B------:R-:W-:Y:S01]  /*1a0b0*/  HMMA.16816.F32.BF16 R116, R8.reuse, R14, R116 ;  /* 0x0000000e0874723c */ /* 0x040fe20000041874 */
[----:B------:R-:W1:Y:S05]  /*1a0c0*/  LDSM.16.MT88.4 R12, [R197+0xb000] ;  /* 0x00b00000c50c783b */ /* 0x000e6a0000004200 */
        /* <DEDUP_REMOVED lines=9> */
[----:B------:R-:W1:Y:S02]  /*1a160*/  LDSM.16.MT88.4 R16, [R202+0xb000] ;  /* 0x00b00000ca10783b */ /* 0x000e640000004200 */
        /* <DEDUP_REMOVED lines=8> */
[----:B------:R-:W-:Y:S01]  /*1a1f0*/  IMAD.MOV.U32 R99, RZ, RZ, R212 ;  /* 0x000000ffff637224 */ /* 0x000fe200078e00d4 */
[C---:B------:R-:W-:Y:S01]  /*1a200*/  HMMA.16816.F32.BF16 R104, R4.reuse, R16, R104 ;  /* 0x000000100468723c */ /* 0x040fe20000041868 */
[----:B------:R-:W-:Y:S02]  /*1a210*/  IMAD.MOV.U32 R114, RZ, RZ, R3 ;  /* 0x000000ffff727224 */ /* 0x000fe400078e0003 */
[----:B------:R-:W-:Y:S02]  /*1a220*/  IMAD.MOV.U32 R148, RZ, RZ, R204 ;  /* 0x000000ffff947224 */ /* 0x000fe400078e00cc */
[----:B------:R-:W-:Y:S01]  /*1a230*/  IMAD.MOV.U32 R149, RZ, RZ, R203 ;  /* 0x000000ffff957224 */ /* 0x000fe200078e00cb */
[----:B------:R-:W-:Y:S01]  /*1a240*/  HMMA.16816.F32.BF16 R108, R4, R18, R108 ;  /* 0x00000012046c723c */ /* 0x000fe2000004186c */
[----:B------:R-:W-:-:S02]  /*1a250*/  IMAD.MOV.U32 R113, RZ, RZ, R2 ;  /* 0x000000ffff717224 */ /* 0x000fc400078e0002 */
[----:B------:R-:W-:Y:S02]  /*1a260*/  IMAD.MOV.U32 R150, RZ, RZ, R200 ;  /* 0x000000ffff967224 */ /* 0x000fe400078e00c8 */
[----:B------:R-:W-:Y:S01]  /*1a270*/  IMAD.MOV.U32 R151, RZ, RZ, R198 ;  /* 0x000000ffff977224 */ /* 0x000fe200078e00c6 */
[----:B------:R-:W-:Y:S01]  /*1a280*/  HMMA.16816.F32.BF16 R248, R8, R16, R248 ;  /* 0x0000001008f8723c */ /* 0x000fe200000418f8 */
[----:B------:R-:W-:-:S04]  /*1a290*/  IMAD.WIDE.U32 R2, R35, -0x2daee0ad, RZ ;  /* 0xd2511f5323027825 */ /* 0x000fc800078e00ff */
[----:B------:R-:W-:Y:S01]  /*1a2a0*/  IMAD.MOV.U32 R140, RZ, RZ, R208 ;  /* 0x000000ffff8c7224 */ /* 0x000fe200078e00d0 */
[----:B------:R-:W-:Y:S06]  /*1a2b0*/  HMMA.16816.F32.BF16 R232, R8, R18, R232 ;  /* 0x0000001208e8723c */ /* 0x000fec00000418e8 */
[C---:B-1----:R-:W-:Y:S06]  /*1a2c0*/  HMMA.16816.F32.BF16 R120, R4.reuse, R12, R120 ;  /* 0x0000000c0478723c */ /* 0x042fec0000041878 */
[----:B------:R-:W-:Y:S06]  /*1a2d0*/  HMMA.16816.F32.BF16 R100, R4, R14, R128 ;  /* 0x0000000e0464723c */ /* 0x000fec0000041880 */
[C---:B------:R-:W-:Y:S01]  /*1a2e0*/  HMMA.16816.F32.BF16 R244, R8.reuse, R12, R244 ;  /* 0x0000000c08f4723c */ /* 0x040fe200000418f4 */
[----:B------:R-:W-:Y:S01]  /*1a2f0*/  LOP3.LUT R4, R27, UR31, R22, 0x96, !PT ;  /* 0x0000001f1b047c12 */ /* 0x000fe2000f8e9616 */
[----:B------:R-:W-:Y:S01]  /*1a300*/  IMAD.MOV.U32 R141, RZ, RZ, R207 ;  /* 0x000000ffff8d7224 */ /* 0x000fe200078e00cf */
[----:B------:R-:W-:Y:S01]  /*1a310*/  LOP3.LUT R5, R3, UR26, R34, 0x96, !PT ;  /* 0x0000001a03057c12 */ /* 0x000fe2000f8e9622 */
[----:B------:R-:W-:Y:S01]  /*1a320*/  IMAD.MOV.U32 R142, RZ, RZ, R206 ;  /* 0x000000ffff8e7224 */ /* 0x000fe200078e00ce */
[C---:B------:R-:W-:Y:S01]  /*1a330*/  LOP3.LUT R6, R2.reuse, 0xffff, RZ, 0xc0, !PT ;  /* 0x0000ffff02067812 */ /* 0x040fe200078ec0ff */
[----:B------:R-:W-:Y:S01]  /*1a340*/  HMMA.16816.F32.BF16 R16, R8, R14, R96 ;  /* 0x0000000e0810723c */ /* 0x000fe20000041860 */
[----:B------:R-:W-:Y:S01]  /*1a350*/  SHF.R.U32.HI R12, RZ, 0x18, R2 ;  /* 0x00000018ff0c7819 */ /* 0x000fe20000011602 */
[----:B------:R-:W-:Y:S01]  /*1a360*/  IMAD.MOV.U32 R143, RZ, RZ, R205 ;  /* 0x000000ffff8f7224 */ /* 0x000fe200078e00cd */
[----:B------:R-:W-:Y:S01]  /*1a370*/  SHF.R.U32.HI R6, RZ, 0x8, R6 ;  /* 0x00000008ff067819 */ /* 0x000fe20000011606 */
[----:B------:R-:W-:Y:S01]  /*1a380*/  IMAD.MOV.U32 R64, RZ, RZ, R210 ;  /* 0x000000ffff407224 */ /* 0x000fe200078e00d2 */
[----:B------:R-:W-:Y:S01]  /*1a390*/  MOV R112, R51 ;  /* 0x0000003300707202 */ /* 0x000fe20000000f00 */
[----:B------:R-:W-:Y:S01]  /*1a3a0*/  STG.E.U16 desc[UR24][R20.64+-0x100], R215 ;  /* 0xffff00d714007986 */ /* 0x000fe2000c101518 */
[----:B------:R-:W-:-:S02]  /*1a3b0*/  LOP3.LUT R11, R2, 0xff, RZ, 0xc0, !PT ;  /* 0x000000ff020b7812 */ /* 0x000fc400078ec0ff */
[----:B------:R-:W-:Y:S01]  /*1a3c0*/  SHF.R.U32.HI R10, RZ, 0x10, R2 ;  /* 0x00000010ff0a7819 */ /* 0x000fe20000011602 */
[----:B------:R-:W-:Y:S01]  /*1a3d0*/  IMAD.WIDE.U32 R2, R4, -0x2daee0ad, RZ ;  /* 0xd2511f5304027825 */ /* 0x000fe200078e00ff */
[----:B------:R-:W-:Y:S01]  /*1a3e0*/  PRMT R14, R11, 0x5410, R6 ;  /* 0x000054100b0e7816 */ /* 0x000fe20000000006 */
[----:B------:R-:W-:Y:S01]  /*1a3f0*/  STG.E.U16 desc[UR24][R20.64+-0xfe], R214 ;  /* 0xffff02d614007986 */ /* 0x000fe2000c101518 */
[----:B------:R-:W-:-:S03]  /*1a400*/  SHF.R.U32.HI R8, RZ, 0x10, R2 ;  /* 0x00000010ff087819 */ /* 0x000fc60000011602 */
[----:B------:R1:W5:Y:S01]  /*1a410*/  LDL.LU R212, [R1+0x11c] ;  /* 0x00011c0001d47983 */ /* 0x0003620000300800 */
[----:B------:R-:W-:Y:S02]  /*1a420*/  LOP3.LUT R4, R3, UR26, R24, 0x96, !PT ;  /* 0x0000001a03047c12 */ /* 0x000fe4000f8e9618 */
[C---:B------:R-:W-:Y:S01]  /*1a430*/  LOP3.LUT R3, R2.reuse, 0xffff, RZ, 0xc0, !PT ;  /* 0x0000ffff02037812 */ /* 0x040fe200078ec0ff */
[----:B------:R-:W-:Y:S01]  /*1a440*/  IMAD.MOV.U32 R129, RZ, RZ, R50 ;  /* 0x000000ffff817224 */ /* 0x000fe200078e0032 */
[----:B------:R-:W-:Y:S01]  /*1a450*/  LOP3.LUT R9, R2, 0xff, RZ, 0xc0, !PT ;  /* 0x000000ff02097812 */ /* 0x000fe200078ec0ff */
[----:B------:R-:W-:Y:S01]  /*1a460*/  IMAD.MOV.U32 R130, RZ, RZ, R49 ;  /* 0x000000ffff827224 */ /* 0x000fe200078e0031 */
[----:B------:R-:W-:Y:S01]  /*1a470*/  SHF.R.U32.HI R7, RZ, 0x18, R2 ;  /* 0x00000018ff077819 */ /* 0x000fe20000011602 */
[----:B------:R-:W-:Y:S01]  /*1a480*/  IMAD.MOV.U32 R131, RZ, RZ, R48 ;  /* 0x000000ffff837224 */ /* 0x000fe200078e0030 */
[----:B------:R-:W-:Y:S01]  /*1a490*/  LOP3.LUT R6, R10, 0xff, RZ, 0xc0, !PT ;  /* 0x000000ff0a067812 */ /* 0x000fe200078ec0ff */
[----:B------:R-:W-:Y:S01]  /*1a4a0*/  IMAD.MOV.U32 R98, RZ, RZ, R148 ;  /* 0x000000ffff627224 */ /* 0x000fe200078e0094 */
[----:B------:R-:W-:Y:S01]  /*1a4b0*/  LOP3.LUT R2, R8, 0xff, RZ, 0xc0, !PT ;  /* 0x000000ff08027812 */ /* 0x000fe200078ec0ff */
[----:B------:R-:W-:Y:S01]  /*1a4c0*/  IMAD.MOV.U32 R97, RZ, RZ, R149 ;  /* 0x000000ffff617224 */ /* 0x000fe200078e0095 */
[----:B------:R-:W-:Y:S01]  /*1a4d0*/  PRMT R13, R6, 0x5410, R12 ;  /* 0x00005410060d7816 */ /* 0x000fe2000000000c */
[----:B------:R-:W-:Y:S01]  /*1a4e0*/  IMAD.MOV.U32 R96, RZ, RZ, R150 ;  /* 0x000000ffff607224 */ /* 0x000fe200078e0096 */
[----:B------:R-:W-:Y:S01]  /*1a4f0*/  SHF.R.U32.HI R3, RZ, 0x8, R3 ;  /* 0x00000008ff037819 */ /* 0x000fe20000011603 */
[----:B------:R-:W-:Y:S01]  /*1a500*/  IMAD.MOV.U32 R115, RZ, RZ, R151 ;  /* 0x000000ffff737224 */ /* 0x000fe200078e0097 */
[----:B------:R-:W-:Y:S01]  /*1a510*/  PRMT R12, R2, 0x5410, R7 ;  /* 0x00005410020c7816 */ /* 0x000fe20000000007 */
[----:B------:R-:W-:Y:S01]  /*1a520*/  IMAD.MOV.U32 R82, RZ, RZ, R140 ;  /* 0x000000ffff527224 */ /* 0x000fe200078e008c */
[----:B------:R-:W-:Y:S01]  /*1a530*/  LOP3.LUT R2, R5, 0xffff, RZ, 0xc0, !PT ;  /* 0x0000ffff05027812 */ /* 0x000fe200078ec0ff */
[----:B------:R-:W-:Y:S01]  /*1a540*/  IMAD.MOV.U32 R81, RZ, RZ, R141 ;  /* 0x000000ffff517224 */ /* 0x000fe200078e008d */
[----:B------:R-:W-:Y:S01]  /*1a550*/  PRMT R11, R9, 0x5410, R3 ;  /* 0x00005410090b7816 */ /* 0x000fe20000000003 */
[----:B------:R-:W-:Y:S01]  /*1a560*/  IMAD.MOV.U32 R80, RZ, RZ, R142 ;  /* 0x000000ffff507224 */ /* 0x000fe200078e008e */
[----:B------:R-:W-:Y:S01]  /*1a570*/  SHF.R.U32.HI R3, RZ, 0x8, R2 ;  /* 0x00000008ff037819 */ /* 0x000fe20000011602 */
[----:B------:R-:W-:Y:S01]  /*1a580*/  IMAD.MOV.U32 R99, RZ, RZ, R143 ;  /* 0x000000ffff637224 */ /* 0x000fe200078e008f */
[----:B------:R-:W-:Y:S01]  /*1a590*/  LOP3.LUT R2, R5, 0xff, RZ, 0xc0, !PT ;  /* 0x000000ff05027812 */ /* 0x000fe200078ec0ff */
[----:B------:R-:W1:Y:S03]  /*1a5a0*/  LDSM.16.MT88.4 R148, [R197+0xa800] ;  /* 0x00a80000c594783b */ /* 0x000e660000004200 */
[----:B------:R-:W-:Y:S01]  /*1a5b0*/  PRMT R10, R2, 0x5410, R3 ;  /* 0x00005410020a7816 */ /* 0x000fe20000000003 */
[----:B------:R-:W3:Y:S01]  /*1a5c0*/  LDSM.16.MT88.4 R140, [R199+0xa800] ;  /* 0x00a80000c78c783b */ /* 0x000ee20000004200 */
[----:B------:R-:W-:-:S02]  /*1a5d0*/  SHF.R.U32.HI R3, RZ, 0x10, R5 ;  /* 0x00000010ff037819 */ /* 0x000fc40000011605 */
[C---:B------:R-:W-:Y:S01]  /*1a5e0*/  LOP3.LUT R2, R4.reuse, 0xffff, RZ, 0xc0, !PT ;  /* 0x0000ffff04027812 */ /* 0x040fe200078ec0ff */
[----:B------:R-:W4:Y:S01]  /*1a5f0*/  LDSM.16.MT88.4 R48, [R202+0xa800] ;  /* 0x00a80000ca30783b */ /* 0x000f220000004200 */
[----:B------:R-:W-:Y:S02]  /*1a600*/  SHF.R.U32.HI R8, RZ, 0x18, R5 ;  /* 0x00000018ff087819 */ /* 0x000fe40000011605 */
[----:B------:R-:W-:Y:S02]  /*1a610*/  SHF.R.U32.HI R6, RZ, 0x10, R4 ;  /* 0x00000010ff067819 */ /* 0x000fe40000011604 */
[----:B------:R-:W-:Y:S01]  /*1a620*/  MOV R83, R209 ;  /* 0x000000d100537202 */ /* 0x000fe20000000f00 */
[----:B------:R-:W-:Y:S01]  /*1a630*/  IMAD.MOV.U32 R25, RZ, RZ, R114 ;  /* 0x000000ffff197224 */ /* 0x000fe200078e0072 */
[----:B------:R-:W-:Y:S01]  /*1a640*/  LOP3.LUT R7, R4, 0xff, RZ, 0xc0, !PT ;  /* 0x000000ff04077812 */ /* 0x000fe200078ec0ff */
[----:B------:R1:W5:Y:S01]  /*1a650*/  LDL.LU R210, [R1+0x118] ;  /* 0x0001180001d27983 */ /* 0x0003620000300800 */
[----:B------:R-:W-:-:S02]  /*1a660*/  SHF.R.U32.HI R5, RZ, 0x18, R4 ;  /* 0x00000018ff057819 */ /* 0x000fc40000011604 */
[----:B------:R-:W-:Y:S01]  /*1a670*/  LOP3.LUT R4, R3, 0xff, RZ, 0xc0, !PT ;  /* 0x000000ff03047812 */ /* 0x000fe200078ec0ff */
[----:B------:R-:W-:Y:S01]  /*1a680*/  IMAD.MOV.U32 R23, RZ, RZ, R80 ;  /* 0x000000ffff177224 */ /* 0x000fe200078e0050 */
[----:B------:R-:W-:Y:S01]  /*1a690*/  SHF.R.U32.HI R3, RZ, 0x8, R2 ;  /* 0x00000008ff037819 */ /* 0x000fe20000011602 */
[----:B------:R-:W-:Y:S01]  /*1a6a0*/  IMAD.MOV.U32 R15, RZ, RZ, R81 ;  /* 0x000000ffff0f7224 */ /* 0x000fe200078e0051 */
[----:B------:R-:W-:Y:S01]  /*1a6b0*/  LOP3.LUT R2, R6, 0xff, RZ, 0xc0, !PT ;  /* 0x000000ff06027812 */ /* 0x000fe200078ec0ff */
[----:B------:R-:W-:Y:S01]  /*1a6c0*/  IMAD.MOV.U32 R35, RZ, RZ, R96 ;  /* 0x000000ffff237224 */ /* 0x000fe200078e0060 */
[----:B------:R-:W-:Y:S01]  /*1a6d0*/  PRMT R8, R4, 0x5410, R8 ;  /* 0x0000541004087816 */ /* 0x000fe20000000008 */
[----:B------:R-:W-:Y:S01]  /*1a6e0*/  IMAD.MOV.U32 R26, RZ, RZ, R97 ;  /* 0x000000ffff1a7224 */ /* 0x000fe200078e0061 */
[----:B------:R-:W-:Y:S01]  /*1a6f0*/  PRMT R6, R7, 0x5410, R3 ;  /* 0x0000541007067816 */ /* 0x000fe20000000003 */
[----:B------:R-:W-:Y:S01]  /*1a700*/  IMAD.MOV.U32 R27, RZ, RZ, R98 ;  /* 0x000000ffff1b7224 */ /* 0x000fe200078e0062 */
[----:B------:R-:W-:Y:S01]  /*1a710*/  PRMT R9, R2, 0x5410, R5 ;  /* 0x0000541002097816 */ /* 0x000fe20000000005 */
[----:B------:R-:W-:Y:S01]  /*1a720*/  IMAD.MOV.U32 R22, RZ, RZ, R99 ;  /* 0x000000ffff167224 */ /* 0x000fe200078e0063 */
[--C-:B------:R-:W-:Y:S01]  /*1a730*/  HSET2.LE.AND R4, R10, R0.reuse, PT ;  /* 0x000000000a047233 */ /* 0x100fe20003803000 */
[----:B------:R-:W-:Y:S01]  /*1a740*/  LDSM.16.MT88.4 R96, [R199+0xb800] ;  /* 0x00b80000c760783b */ /* 0x000fe20000004200 */
[----:B------:R-:W-:-:S02]  /*1a750*/  HSET2.LE.AND R3, R8, R0, PT ;  /* 0x0000000008037233 */ /* 0x000fc40003803000 */
[--C-:B------:R-:W-:Y:S01]  /*1a760*/  HSET2.LE.AND R2, R14, R0.reuse, PT ;  /* 0x000000000e027233 */ /* 0x100fe20003803000 */
[----:B------:R-:W-:Y:S01]  /*1a770*/  IMAD.MOV.U32 R24, RZ, RZ, R113 ;  /* 0x000000ffff187224 */ /* 0x000fe200078e0071 */
[--C-:B------:R-:W-:Y:S01]  /*1a780*/  HSET2.LE.AND R5, R13, R0.reuse, PT ;  /* 0x000000000d057233 */ /* 0x100fe20003803000 */
[----:B------:R-:W-:Y:S01]  /*1a790*/  IMAD.MOV.U32 R34, RZ, RZ, R115 ;  /* 0x000000ffff227224 */ /* 0x000fe200078e0073 */
[--C-:B------:R-:W-:Y:S01]  /*1a7a0*/  HSET2.LE.AND R7, R11, R0.reuse, PT ;  /* 0x000000000b077233 */ /* 0x100fe20003803000 */
[----:B--2---:R-:W-:Y:S01]  /*1a7b0*/  STG.E.U16 desc[UR24][R32.64+-0x100], R211 ;  /* 0xffff00d320007986 */ /* 0x004fe2000c101518 */
[--C-:B------:R-:W-:Y:S02]  /*1a7c0*/  HSET2.LE.AND R8, R12, R0.reuse, PT ;  /* 0x000000000c087233 */ /* 0x100fe40003803000 */
[--C-:B------:R-:W-:Y:S01]  /*1a7d0*/  HSET2.LE.AND R6, R6, R0.reuse, PT ;  /* 0x0000000006067233 */ /* 0x100fe20003803000 */
[----:B------:R-:W-:Y:S01]  /*1a7e0*/  STG.E.U16 desc[UR24][R32.64+-0xfe], R213 ;  /* 0xffff02d520007986 */ /* 0x000fe2000c101518 */
[----:B------:R-:W-:Y:S01]  /*1a7f0*/  HSET2.LE.AND R0, R9, R0, PT ;  /* 0x0000000009007233 */ /* 0x000fe20003803000 */
[----:B------:R-:W-:Y:S01]  /*1a800*/  IMAD.MOV.U32 R13, RZ, RZ, R131 ;  /* 0x000000ffff0d7224 */ /* 0x000fe200078e0083 */
[----:B------:R-:W-:Y:S01]  /*1a810*/  LOP3.LUT R128, R4, R129, RZ, 0xc0, !PT ;  /* 0x0000008104807212 */ /* 0x000fe200078ec0ff */
[----:B------:R-:W-:Y:S01]  /*1a820*/  IMAD.MOV.U32 R9, RZ, RZ, R127 ;  /* 0x000000ffff097224 */ /* 0x000fe200078e007f */
[----:B------:R-:W-:Y:S01]  /*1a830*/  LOP3.LUT R129, R3, R130, RZ, 0xc0, !PT ;  /* 0x0000008203817212 */ /* 0x000fe200078ec0ff */
[----:B------:R-:W-:Y:S01]  /*1a840*/  IMAD.MOV.U32 R12, RZ, RZ, R64 ;  /* 0x000000ffff0c7224 */ /* 0x000fe200078e0040 */
[----:B------:R-:W-:Y:S01]  /*1a850*/  LOP3.LUT R130, R2, R126, RZ, 0xc0, !PT ;  /* 0x0000007e02827212 */ /* 0x000fe200078ec0ff */
[----:B------:R2:W5:Y:S01]  /*1a860*/  LDL.LU R209, [R1+0x114] ;  /* 0x0001140001d17983 */ /* 0x0005620000300800 */
[----:B------:R-:W-:-:S02]  /*1a870*/  LOP3.LUT R131, R5, R125, RZ, 0xc0, !PT ;  /* 0x0000007d05837212 */ /* 0x000fc400078ec0ff */
[----:B------:R-:W-:Y:S02]  /*1a880*/  LOP3.LUT R125, R0, R65, RZ, 0xc0, !PT ;  /* 0x00000041007d7212 */ /* 0x000fe400078ec0ff */
[----:B------:R-:W-:Y:S02]  /*1a890*/  LOP3.LUT R126, R7, R67, RZ, 0xc0, !PT ;  /* 0x00000043077e7212 */ /* 0x000fe400078ec0ff */
[----:B------:R-:W-:Y:S02]  /*1a8a0*/  LOP3.LUT R127, R8, R66, RZ, 0xc0, !PT ;  /* 0x00000042087f7212 */ /* 0x000fe400078ec0ff */
[----:B------:R-:W-:Y:S01]  /*1a8b0*/  LOP3.LUT R124, R6, R124, RZ, 0xc0, !PT ;  /* 0x0000007c067c7212 */ /* 0x000fe200078ec0ff */
[----:B------:R-:W2:Y:S01]  /*1a8c0*/  LDSM.16.MT88.4 R64, [R201+0xa800] ;  /* 0x00a80000c940783b */ /* 0x000ea20000004200 */
[----:B------:R-:W-:Y:S02]  /*1a8d0*/  IMAD.MOV.U32 R11, RZ, RZ, R82 ;  /* 0x000000ffff0b7224 */ /* 0x000fe400078e0052 */
[----:B------:R-:W-:Y:S01]  /*1a8e0*/  IMAD.MOV.U32 R10, RZ, RZ, R83 ;  /* 0x000000ffff0a7224 */ /* 0x000fe200078e0053 */
[----:B------:R-:W2:Y:S04]  /*1a8f0*/  LDSM.16.MT88.4 R4, [R201+0xb800] ;  /* 0x00b80000c904783b */ /* 0x000ea80000004200 */
[----:B------:R-:W2:Y:S01]  /*1a900*/  LDSM.16.MT88.4 R80, [R197+0xb800] ;  /* 0x00b80000c550783b */ /* 0x000ea20000004200 */
[----:B------:R-:W-:-:S03]  /*1a910*/  IMAD.MOV.U32 R14, RZ, RZ, R112 ;  /* 0x000000ffff0e7224 */ /* 0x000fc600078e0070 */
[----:B------:R-:W2:Y:S01]  /*1a920*/  LDSM.16.MT88.4 R112, [R202+0xb800] ;  /* 0x00b80000ca70783b */ /* 0x000ea20000004200 */
[----:B------:R-:W-:Y:S01]  /*1a930*/  FADD.FTZ R0, R217, R24 ;  /* 0x00000018d9007221 */ /* 0x000fe20000010000 */
[----:B-1----:R-:W-:Y:S02]  /*1a940*/  HMMA.16816.F32.BF16 R152, R128, R148, R152 ;  /* 0x000000948098723c */ /* 0x002fe40000041898 */
[----:B---3--:R1:W-:Y:S01]  /*1a950*/  STG.E.U16 desc[UR24][R30.64+-0x100], R183 ;  /* 0xffff00b71e007986 */ /* 0x0083e2000c101518 */
[----:B------:R-:W-:-:S03]  /*1a960*/  FADD.FTZ R0, R216, R0 ;  /* 0x00000000d8007221 */ /* 0x000fc60000010000 */
[C---:B------:R-:W-:Y:S01]  /*1a970*/  HMMA.16816.F32.BF16 R168, R124.reuse, R148, R168 ;  /* 0x000000947ca8723c */ /* 0x040fe200000418a8 */
[----:B------:R1:W-:Y:S04]  /*1a980*/  STG.E.U16 desc[UR24][R30.64+-0xfe], R182 ;  /* 0xffff02b61e007986 */ /* 0x0003e8000c101518 */
[----:B------:R1:W5:Y:S01]  /*1a990*/  LDL.LU R208, [R1+0x110] ;  /* 0x0001100001d07983 */ /* 0x0003620000300800 */
[----:B------:R-:W-:Y:S06]  /*1a9a0*/  HMMA.16816.F32.BF16 R164, R124, R150, R164 ;  /* 0x000000967ca4723c */ /* 0x000fec00000418a4 */
[-C--:B------:R-:W-:Y:S01]  /*1a9b0*/  HMMA.16816.F32.BF16 R144, R128, R140.reuse, R144 ;  /* 0x0000008c8090723c */ /* 0x080fe20000041890 */
[----:B----4-:R1:W-:Y:S05]  /*1a9c0*/  STG.E.U16 desc[UR24][R28.64+-0x100], R139 ;  /* 0xffff008b1c007986 */ /* 0x0103ea000c101518 */
[C---:B------:R-:W-:Y:S01]  /*1a9d0*/  HMMA.16816.F32.BF16 R160, R124.reuse, R140, R160 ;  /* 0x0000008c7ca0723c */ /* 0x040fe200000418a0 */
[----:B------:R1:W-:Y:S05]  /*1a9e0*/  STG.E.U16 desc[UR24][R28.64+-0xfe], R138 ;  /* 0xffff028a1c007986 */ /* 0x0003ea000c101518 */
[----:B------:R-:W-:Y:S01]  /*1a9f0*/  HMMA.16816.F32.BF16 R156, R124, R142, R156 ;  /* 0x0000008e7c9c723c */ /* 0x000fe2000004189c */
[----:B------:R1:W-:Y:S01]  /*1aa00*/  STG.E.U16 desc[UR24][R20.64+-0xf0], R195 ;  /* 0xffff10c314007986 */ /* 0x0003e2000c101518 */
[----:B------:R-:W-:-:S03]  /*1aa10*/  FADD.FTZ R0, R219, R0 ;  /* 0x00000000db007221 */ /* 0x000fc60000010000 */
[----:B------:R1:W5:Y:S01]  /*1aa20*/  LDL.LU R207, [R1+0x10c] ;  /* 0x00010c0001cf7983 */ /* 0x0003620000300800 */
[C---:B------:R-:W-:Y:S03]  /*1aa30*/  HMMA.16816.F32.BF16 R148, R128.reuse, R150, R36 ;  /* 0x000000968094723c */ /* 0x040fe60000041824 */
[----:B------:R1:W-:Y:S03]  /*1aa40*/  STG.E.U16 desc[UR24][R20.64+-0xee], R194 ;  /* 0xffff12c214007986 */ /* 0x0003e6000c101518 */
[C---:B------:R-:W-:Y:S01]  /*1aa50*/  HMMA.16816.F32.BF16 R140, R128.reuse, R142, R40 ;  /* 0x0000008e808c723c */ /* 0x040fe20000041828 */
[----:B------:R1:W-:Y:S04]  /*1aa60*/  STG.E.U16 desc[UR24][R32.64+-0xf0], R193 ;  /* 0xffff10c120007986 */ /* 0x0003e8000c101518 */
[----:B------:R1:W5:Y:S01]  /*1aa70*/  LDL.LU R206, [R1+0x108] ;  /* 0x0001080001ce7983 */ /* 0x0003620000300800 */
[-C--:B------:R-:W-:Y:S03]  /*1aa80*/  HMMA.16816.F32.BF16 R36, R128, R48.reuse, R44 ;  /* 0x000000308024723c */ /* 0x080fe6000004182c */
[----:B------:R1:W-:Y:S03]  /*1aa90*/  STG.E.U16 desc[UR24][R32.64+-0xee], R192 ;  /* 0xffff12c020007986 */ /* 0x0003e6000c101518 */
[C---:B------:R-:W-:Y:S01]  /*1aaa0*/  HMMA.16816.F32.BF16 R40, R124.reuse, R48, R52 ;  /* 0x000000307c28723c */ /* 0x040fe20000041834 */
[----:B------:R1:W-:Y:S04]  /*1aab0*/  STG.E.U16 desc[UR24][R30.64+-0xf0], R181 ;  /* 0xffff10b51e007986 */ /* 0x0003e8000c101518 */
[----:B------:R1:W5:Y:S01]  /*1aac0*/  LDL.LU R205, [R1+0x104] ;  /* 0x0001040001cd7983 */ /* 0x0003620000300800 */
[-C--:B------:R-:W-:Y:S03]  /*1aad0*/  HMMA.16816.F32.BF16 R44, R124, R50.reuse, R56 ;  /* 0x000000327c2c723c */ /* 0x080fe60000041838 */
[----:B------:R1:W-:Y:S03]  /*1aae0*/  STG.E.U16 desc[UR24][R30.64+-0xee], R180 ;  /* 0xffff12b41e007986 */ /* 0x0003e6000c101518 */
[----:B------:R-:W-:Y:S01]  /*1aaf0*/  HMMA.16816.F32.BF16 R48, R128, R50, R60 ;  /* 0x000000328030723c */ /* 0x000fe2000004183c */
[----:B------:R1:W-:Y:S04]  /*1ab00*/  STG.E.U16 desc[UR24][R28.64+-0xf0], R179 ;  /* 0xffff10b31c007986 */ /* 0x0003e8000c101518 */
[----:B------:R1:W5:Y:S01]  /*1ab10*/  LDL.LU R204, [R1+0x100] ;  /* 0x0001000001cc7983 */ /* 0x0003620000300800 */
[-C--:B--2---:R-:W-:Y:S06]  /*1ab20*/  HMMA.16816.F32.BF16 R56, R124, R64.reuse, R68 ;  /* 0x000000407c38723c */ /* 0x084fec0000041844 */
[----:B------:R-:W-:Y:S01]  /*1ab30*/  HMMA.16816.F32.BF16 R52, R128, R64, R220 ;  /* 0x000000408034723c */ /* 0x000fe200000418dc */
[----:B------:R1:W-:Y:S05]  /*1ab40*/  STG.E.U16 desc[UR24][R28.64+-0xee], R178 ;  /* 0xffff12b21c007986 */ /* 0x0003ea000c101518 */
[-C--:B------:R-:W-:Y:S01]  /*1ab50*/  HMMA.16816.F32.BF16 R60, R124, R66.reuse, R76 ;  /* 0x000000427c3c723c */ /* 0x080fe2000004184c */
[----:B------:R1:W-:Y:S04]  /*1ab60*/  STG.E.U16 desc[UR24][R20.64+-0xe0], R191 ;  /* 0xffff20bf14007986 */ /* 0x0003e8000c101518 */
[----:B------:R1:W5:Y:S01]  /*1ab70*/  LDL.LU R203, [R1+0xfc] ;  /* 0x0000fc0001cb7983 */ /* 0x0003620000300800 */
[----:B------:R-:W-:Y:S03]  /*1ab80*/  HMMA.16816.F32.BF16 R64, R128, R66, R116 ;  /* 0x000000428040723c */ /* 0x000fe60000041874 */
[----:B------:R1:W-:Y:S03]  /*1ab90*/  STG.E.U16 desc[UR24][R20.64+-0xde], R190 ;  /* 0xffff22be14007986 */ /* 0x0003e6000c101518 */
[-C--:B------:R-:W-:Y:S01]  /*1aba0*/  HMMA.16816.F32.BF16 R120, R124, R4.reuse, R120 ;  /* 0x000000047c78723c */ /* 0x080fe20000041878 */
[----:B------:R1:W-:Y:S04]  /*1abb0*/  STG.E.U16 desc[UR24][R32.64+-0xe0], R189 ;  /* 0xffff20bd20007986 */ /* 0x0003e8000c101518 */
[----:B------:R1:W5:Y:S01]  /*1abc0*/  LDL.LU R200, [R1+0xf8] ;  /* 0x0000f80001c87983 */ /* 0x0003620000300800 */
[----:B------:R-:W-:Y:S03]  /*1abd0*/  HMMA.16816.F32.BF16 R116, R128, R4, R244 ;  /* 0x000000048074723c */ /* 0x000fe600000418f4 */
[----:B------:R1:W-:Y:S03]  /*1abe0*/  STG.E.U16 desc[UR24][R32.64+-0xde], R188 ;  /* 0xffff22bc20007986 */ /* 0x0003e6000c101518 */
[----:B------:R-:W-:Y:S01]  /*1abf0*/  HMMA.16816.F32.BF16 R76, R124, R82, R84 ;  /* 0x000000527c4c723c */ /* 0x000fe20000041854 */
[----:B------:R-:W-:Y:S01]  /*1ac00*/  IADD3 R5, P1, R20, -0x140, RZ ;  /* 0xfffffec014057810 */ /* 0x000fe20007f3e0ff */
[----:B------:R1:W-:Y:S04]  /*1ac10*/  STG.E.U16 desc[UR24][R30.64+-0xe0], R177 ;  /* 0xffff20b11e007986 */ /* 0x0003e8000c101518 */
[----:B------:R-:W-:Y:S01]  /*1ac20*/  HMMA.16816.F32.BF16 R84, R128, R96, R240 ;  /* 0x000000608054723c */ /* 0x000fe200000418f0 */
[----:B------:R1:W-:Y:S04]  /*1ac30*/  STG.E.U16 desc[UR24][R30.64+-0xde], R176 ;  /* 0xffff22b01e007986 */ /* 0x0003e8000c101518 */
[----:B------:R1:W-:Y:S02]  /*1ac40*/  STG.E.U16 desc[UR24][R28.64+-0xe0], R137 ;  /* 0xffff20891c007986 */ /* 0x0003e4000c101518 */
[----:B------:R-:W-:Y:S01]  /*1ac50*/  FADD.FTZ R241, R218, R0 ;  /* 0x00000000daf17221 */ /* 0x000fe20000010000 */
[----:B------:R-:W-:Y:S01]  /*1ac60*/  IADD3.X R0, R21, -0x1, RZ, P1, !PT ;  /* 0xffffffff15007810 */ /* 0x000fe20000ffe4ff */
[----:B------:R1:W-:Y:S04]  /*1ac70*/  STG.E.U16 desc[UR24][R28.64+-0xde], R136 ;  /* 0xffff22881c007986 */ /* 0x0003e8000c101518 */
[----:B------:R1:W5:Y:S04]  /*1ac80*/  LDL.LU R198, [R1+0xf4] ;  /* 0x0000f40001c67983 */ /* 0x0003680000300800 */
[----:B------:R1:W-:Y:S04]  /*1ac90*/  STG.E.U16 desc[UR24][R20.64+-0xd0], R187 ;  /* 0xffff30bb14007986 */ /* 0x0003e8000c101518 */
[----:B------:R1:W-:Y:S04]  /*1aca0*/  STG.E.U16 desc[UR24][R20.64+-0xce], R186 ;  /* 0xffff32ba14007986 */ /* 0x0003e8000c101518 */
[----:B------:R1:W5:Y:S04]  /*1acb0*/  LDL.LU R196, [R1+0xf0] ;  /* 0x0000f00001c47983 */ /* 0x0003680000300800 */
[----:B------:R1:W-:Y:S04]  /*1acc0*/  STG.E.U16 desc[UR24][R32.64+-0xd0], R185 ;  /* 0xffff30b920007986 */ /* 0x0003e8000c101518 */
[----:B------:R1:W-:Y:S04]  /*1acd0*/  STG.E.U16 desc[UR24][R32.64+-0xce], R184 ;  /* 0xffff32b820007986 */ /* 0x0003e8000c101518 */
[----:B------:R1:W-:Y:S04]  /*1ace0*/  STG.E.U16 desc[UR24][R30.64+-0xd0], R175 ;  /* 0xffff30af1e007986 */ /* 0x0003e8000c101518 */
[----:B------:R1:W-:Y:S04]  /*1acf0*/  STG.E.U16 desc[UR24][R30.64+-0xce], R174 ;  /* 0xffff32ae1e007986 */ /* 0x0003e8000c101518 */
[----:B------:R1:W-:Y:S04]  /*1ad00*/  STL [R1+0x7c], R5 ;  /* 0x00007c0501007387 */ /* 0x0003e80000100800 */
[----:B------:R1:W-:Y:S04]  /*1ad10*/  STG.E.U16 desc[UR24][R28.64+-0xd0], R173 ;  /* 0xffff30ad1c007986 */ /* 0x0003e8000c101518 */
[----:B------:R1:W-:Y:S04]  /*1ad20*/  STG.E.U16 desc[UR24][R28.64+-0xce], R172 ;  /* 0xffff32ac1c007986 */ /* 0x0003e8000c101518 */
[----:B------:R1:W-:Y:S01]  /*1ad30*/  STL [R1+0x78], R0 ;  /* 0x0000780001007387 */ /* 0x0003e20000100800 */
        /* <DEDUP_REMOVED lines=9> */
[----:B------:R-:W-:Y:S01]  /*1add0*/  FADD.FTZ R3, R27, R3 ;  /* 0x000000031b037221 */ /* 0x000fe20000010000 */
[----:B------:R-:W-:-:S03]  /*1ade0*/  FADD.FTZ R2, R252, R2 ;  /* 0x00000002fc027221 */ /* 0x000fc60000010000 */
[----:B------:R-:W-:Y:S01]  /*1adf0*/  HMMA.16816.F32.BF16 R92, R124, R98, R92 ;  /* 0x000000627c5c723c */ /* 0x000fe2000004185c */
[----:B------:R-:W-:-:S05]  /*1ae00*/  @UP0 UIADD3 UR27, UR27, -0x6, URZ ;  /* 0xfffffffa1b1b0890 */ /* 0x000fca000fffe03f */
[C---:B------:R-:W-:Y:S06]  /*1ae10*/  HMMA.16816.F32.BF16 R104, R124.reuse, R112, R104 ;  /* 0x000000707c68723c */ /* 0x040fec0000041868 */
[C---:B------:R-:W-:Y:S06]  /*1ae20*/  HMMA.16816.F32.BF16 R108, R124.reuse, R114, R108 ;  /* 0x000000727c6c723c */ /* 0x040fec000004186c */
[----:B------:R-:W-:Y:S01]  /*1ae30*/  HMMA.16816.F32.BF16 R124, R124, R6, R100 ;  /* 0x000000067c7c723c */ /* 0x000fe20000041864 */
[----:B------:R-:W-:-:S05]  /*1ae40*/  FADD.FTZ R240, R15, R2 ;  /* 0x000000020ff07221 */ /* 0x000fca0000010000 */
[C---:B------:R-:W-:Y:S06]  /*1ae50*/  HMMA.16816.F32.BF16 R68, R128.reuse, R80, R228 ;  /* 0x000000508044723c */ /* 0x040fec00000418e4 */
[C---:B------:R-:W-:Y:S06]  /*1ae60*/  HMMA.16816.F32.BF16 R100, R128.reuse, R112, R248 ;  /* 0x000000708064723c */ /* 0x040fec00000418f8 */
[C---:B------:R-:W-:Y:S06]  /*1ae70*/  HMMA.16816.F32.BF16 R80, R128.reuse, R82, R224 ;  /* 0x000000528050723c */ /* 0x040fec00000418e0 */
[C---:B------:R-:W-:Y:S06]  /*1ae80*/  HMMA.16816.F32.BF16 R96, R128.reuse, R98, R236 ;  /* 0x000000628060723c */ /* 0x040fec00000418ec */
[----:B------:R-:W-:Y:S01]  /*1ae90*/  HMMA.16816.F32.BF16 R112, R128, R114, R232 ;  /* 0x000000728070723c */ /* 0x000fe200000418e8 */
[----:B------:R-:W-:-:S05]  /*1aea0*/  FADD.FTZ R236, R23, R3 ;  /* 0x0000000317ec7221 */ /* 0x000fca0000010000 */
[----:B------:R-:W-:Y:S01]  /*1aeb0*/  HMMA.16816.F32.BF16 R128, R128, R6, R16 ;  /* 0x000000068080723c */ /* 0x000fe20000041810 */
[----:B------:R-:W-:Y:S01]  /*1aec0*/  FADD.FTZ R233, R22, R4 ;  /* 0x0000000416e97221 */ /* 0x000fe20000010000 */
[----:B------:R-:W-:-:S07]  /*1aed0*/  NOP ;  /* 0x0000000000007918 */ /* 0x000fce0000000000 */
[----:B-1----:R-:W-:-:S15]  /*1aee0*/  @P0 BRA `(.L_x_1384) ;  /* 0x0000000000040947 */ /* 0x002fde0003800000 */
.L_x_1371:
[----:B------:R-:W-:-:S12]  /*1aef0*/  UIADD3 UR27, UR42, -0x1, URZ ;  /* 0xffffffff2a1b7890 */ /* 0x000fd8000fffe03f */
.L_x_1384:
[----:B------:R-:W-:-:S13]  /*1af00*/  ISETP.LE.AND P0, PT, RZ, UR27, PT ;  /* 0x0000001bff007c0c */ /* 0x000fda000bf03270 */
[----:B------:R-:W-:Y:S05]  /*1af10*/  @!P0 BRA `(.L_x_1385) ;  /* 0x0000004800648947 */ /* 0x000fea0003800000 */
[----:B------:R-:W2:Y:S01]  /*1af20*/  LDL.LU R4, [R1+0xbc] ;  /* 0x0000bc0001047983 */ /* 0x000ea20000300800 */
[----:B------:R-:W-:Y:S01]  /*1af30*/  ULDC UR5, c[0x0][0x2d0] ;  /* 0x0000b40000057ab9 */ /* 0x000fe20000000800 */
[----:B------:R-:W-:Y:S01]  /*1af40*/  ULDC UR4, c[0x0][0x2d8] ;  /* 0x0000b60000047ab9 */ /* 0x000fe20000000800 */
[----:B------:R-:W1:Y:S01]  /*1af50*/  S2R R2, SR_TID.X ;  /* 0x0000000000027919 */ /* 0x000e620000002100 */
[----:B------:R-:W-:Y:S01]  /*1af60*/  IMAD.U32 R213, RZ, RZ, UR13 ;  /* 0x0000000dffd57e24 */ /* 0x000fe2000f8e00ff */
[----:B------:R-:W-:Y:S01]  /*1af70*/  MOV R136, R134 ;  /* 0x0000008600887202 */ /* 0x000fe20000000f00 */
[----:B------:R-:W-:Y:S01]  /*1af80*/  ULDC UR8, c[0x0][0x2d0] ;  /* 0x0000b40000087ab9 */ /* 0x000fe20000000800 */
[----:B------:R-:W3:Y:S04]  /*1af90*/  LDL.LU R6, [R1+0xd4] ;  /* 0x0000d40001067983 */ /* 0x000ee80000300800 */
[----:B------:R-:W4:Y:S01]  /*1afa0*/  LDL.LU R5, [R1+0xd0] ;  /* 0x0000d00001057983 */ /* 0x000f220000300800 */
[----:B------:R-:W-:-:S02]  /*1afb0*/  USHF.L.U32 UR10, UR4, 0x3, URZ ;  /* 0x00000003040a7899 */ /* 0x000fc4000800063f */
[----:B------:R-:W-:Y:S02]  /*1afc0*/  UIMAD UR42, UR4, 0x48, URZ ;  /* 0x00000048042a78a4 */ /* 0x000fe4000f8e023f */
[----:B------:R-:W-:Y:S02]  /*1afd0*/  USHF.R.S32.HI UR39, URZ, 0x1f, UR4 ;  /* 0x0000001f3f277899 */ /* 0x000fe40008011404 */
[----:B------:R-:W-:Y:S02]  /*1afe0*/  UIMAD.WIDE.U32 UR44, UR4, 0x70, URZ ;  /* 0x00000070042c78a5 */ /* 0x000fe4000f8e003f */
[----:B------:R-:W-:Y:S02]  /*1aff0*/  UIMAD UR4, UR4, 0x38, UR10 ;  /* 0x00000038040478a4 */ /* 0x000fe4000f8e020a */
[----:B------:R-:W-:Y:S02]  /*1b000*/  USHF.R.S32.HI UR6, URZ, 0x1f, UR10 ;  /* 0x0000001f3f067899 */ /* 0x000fe4000801140a */
[----:B------:R-:W-:-:S02]  /*1b010*/  UIADD3 UR4, UR4, 0x1, URZ ;  /* 0x0000000104047890 */ /* 0x000fc4000fffe03f */
[----:B------:R-:W-:Y:S02]  /*1b020*/  UIMAD UR39, UR39, 0x70, URZ ;  /* 0x00000070272778a4 */ /* 0x000fe4000f8e023f */
[----:B------:R-:W-:Y:S02]  /*1b030*/  USHF.R.S32.HI UR40, URZ, 0x1f, UR4 ;  /* 0x0000001f3f287899 */ /* 0x000fe40008011404 */
[----:B------:R-:W-:Y:S02]  /*1b040*/  USHF.L.U32 UR11, UR10, 0x1, URZ ;  /* 0x000000010a0b7899 */ /* 0x000fe4000800063f */
[----:B------:R-:W-:Y:S02]  /*1b050*/  USHF.L.U32 UR43, UR42, 0x1, URZ ;  /* 0x000000012a2b7899 */ /* 0x000fe4000800063f */
[----:B------:R-:W-:Y:S01]  /*1b060*/  USHF.L.U64.HI UR10, UR10, 0x1, UR6 ;  /* 0x000000010a0a7899 */ /* 0x000fe20008010206 */
[----:B-1----:R-:W-:Y:S01]  /*1b070*/  SHF.R.S32.HI R0, RZ, 0x1f, R2 ;  /* 0x0000001fff007819 */ /* 0x002fe20000011402 */
[----:B------:R-:W-:-:S02]  /*1b080*/  USHF.L.U32 UR41, UR4, 0x1, URZ ;  /* 0x0000000104297899 */ /* 0x000fc4000800063f */
[----:B------:R-:W-:Y:S01]  /*1b090*/  USHF.L.U64.HI UR40, UR4, 0x1, UR40 ;  /* 0x0000000104287899 */ /* 0x000fe20008010228 */
[----:B------:R-:W-:Y:S01]  /*1b0a0*/  LEA.HI R0, R0, R2, RZ, 0x3 ;  /* 0x0000000200007211 */ /* 0x000fe200078f18ff */
[----:B------:R-:W-:Y:S01]  /*1b0b0*/  UIADD3 UR39, UR45, UR39, URZ ;  /* 0x000000272d277290 */ /* 0x000fe2000fffe03f */
[----:B------:R-:W-:Y:S02]  /*1b0c0*/  ULDC UR4, c[0x0][0x2ec] ;  /* 0x0000bb0000047ab9 */ /* 0x000fe40000000800 */
[----:B------:R-:W-:Y:S01]  /*1b0d0*/  LOP3.LUT R0, R0, 0xfffffff8, RZ, 0xc0, !PT ;  /* 0xfffffff800007812 */ /* 0x000fe200078ec0ff */
[----:B------:R-:W-:-:S04]  /*1b0e0*/  ULDC.64 UR6, c[0x0][0x248] ;  /* 0x0000920000067ab9 */ /* 0x000fc80000000a00 */
[----:B------:R-:W-:Y:S02]  /*1b0f0*/  IMAD.IADD R0, R2, 0x1, -R0 ;  /* 0x0000000102007824 */ /* 0x000fe400078e0a00 */
[----:B------:R-:W-:-:S03]  /*1b100*/  IMAD.MOV.U32 R2, RZ, RZ, R132 ;  /* 0x000000ffff027224 */ /* 0x000fc600078e0084 */
[----:B------:R-:W-:-:S04]  /*1b110*/  SHF.L.U32 R0, R0, 0x3, RZ ;  /* 0x0000000300007819 */ /* 0x000fc800000006ff */
[----:B------:R-:W-:Y:S01]  /*1b120*/  ISETP.GE.AND P0, PT, R0, UR5, PT ;  /* 0x0000000500007c0c */ /* 0x000fe2000bf06270 */
[----:B------:R-:W-:Y:S01]  /*1b130*/  USHF.R.S32.HI UR5, URZ, 0x1f, UR42 ;  /* 0x0000001f3f057899 */ /* 0x000fe2000801142a */
[----:B------:R-:W-:-:S03]  /*1b140*/  MOV R0, 0x7054 ;  /* 0x0000705400007802 */ /* 0x000fc60000000f00 */
[----:B------:R-:W-:Y:S01]  /*1b150*/  USHF.L.U64.HI UR42, UR42, 0x1, UR5 ;  /* 0x000000012a2a7899 */ /* 0x000fe20008010205 */
[----:B------:R-:W-:Y:S02]  /*1b160*/  PRMT R213, R213, R0, UR13 ;  /* 0x0000000dd5d57e16 */ /* 0x000fe40008000000 */
[----:B-----5:R-:W-:-:S05]  /*1b170*/  MOV R0, R133 ;  /* 0x0000008500007202 */ /* 0x020fca0000000f00 */
[----:B------:R-:W1:Y:S08]  /*1b180*/  @!P0 LDC.64 R10, c[0x0][0x220] ;  /* 0x00008800ff0a8b82 */ /* 0x000e700000000a00 */
[----:B------:R-:W1:Y:S02]  /*1b190*/  @!P0 LDC.64 R8, c[0x0][0x220] ;  /* 0x00008800ff088b82 */ /* 0x000e640000000a00 */
[----:B-1----:R1:W-:Y:S04]  /*1b1a0*/  @!P0 STL.64 [R1+0xb0], R10 ;  /* 0x0000b00a01008387 */ /* 0x0023e80000100a00 */
[----:B------:R1:W-:Y:S01]  /*1b1b0*/  @!P0 STL.64 [R1+0xa8], R8 ;  /* 0x0000a80801008387 */ /* 0x0003e20000100a00 */
[----:B--2---:R-:W-:-:S02]  /*1b1c0*/  VIADD R3, R4, 0x4 ;  /* 0x0000000404037836 */ /* 0x004fc40000000000 */
[----:B-1----:R-:W-:-:S04]  /*1b1d0*/  IMAD.WIDE.U32 R10, R4, -0x326172a9, RZ ;  /* 0xcd9e8d57040a7825 */ /* 0x002fc800078e00ff */
[----:B------:R-:W-:Y:S01]  /*1b1e0*/  IMAD.WIDE.U32 R8, R3, -0x326172a9, RZ ;  /* 0xcd9e8d5703087825 */ /* 0x000fe200078e00ff */
[----:B------:R-:W-:Y:S03]  /*1b1f0*/  STL.64 [R1+0x98], R10 ;  /* 0x0000980a01007387 */ /* 0x000fe60000100a00 */
[----:B---3--:R-:W-:Y:S01]  /*1b200*/  IMAD.WIDE.U32 R250, R6, -0x2daee0ad, RZ ;  /* 0xd2511f5306fa7825 */ /* 0x008fe200078e00ff */
[----:B------:R1:W-:Y:S01]  /*1b210*/  STL.64 [R1+0x90], R8 ;  /* 0x0000900801007387 */ /* 0x0003e20000100a00 */
[-C--:B----4-:R-:W-:Y:S02]  /*1b220*/  LOP3.LUT R4, R11, R5.reuse, RZ, 0x3c, !PT ;  /* 0x000000050b047212 */ /* 0x090fe400078e3cff */
[----:B------:R-:W-:Y:S01]  /*1b230*/  LOP3.LUT R5, R9, R5, RZ, 0x3c, !PT ;  /* 0x0000000509057212 */ /* 0x000fe200078e3cff */
[----:B------:R-:W-:Y:S01]  /*1b240*/  IMAD.MOV.U32 R3, RZ, RZ, R135 ;  /* 0x000000ffff037224 */ /* 0x000fe200078e0087 */
[----:B-1----:R-:W2:Y:S04]  /*1b250*/  LDL.LU.64 R8, [R1+0xd8] ;  /* 0x0000d80001087983 */ /* 0x002ea80000300a00 */
[----:B------:R-:W3:Y:S01]  /*1b260*/  LDL.LU.64 R6, [R1+0xe0] ;  /* 0x0000e00001067983 */ /* 0x000ee20000300a00 */
[----:B------:R-:W-:-:S04]  /*1b270*/  IMAD.WIDE.U32 R10, R4, -0x2daee0ad, RZ ;  /* 0xd2511f53040a7825 */ /* 0x000fc800078e00ff */
[----:B------:R-:W-:Y:S01]  /*1b280*/  IMAD.WIDE.U32 R4, R5, -0x2daee0ad, RZ ;  /* 0xd2511f5305047825 */ /* 0x000fe200078e00ff */
[----:B------:R-:W-:Y:S04]  /*1b290*/  STL.64 [R1+0x88], R10 ;  /* 0x0000880a01007387 */ /* 0x000fe80000100a00 */
[----:B------:R2:W-:Y:S02]  /*1b2a0*/  STL.64 [R1+0x80], R4 ;  /* 0x0000800401007387 */ /* 0x0005e40000100a00 */
[----:B--2---:R-:W-:Y:S01]  /*1b2b0*/  IMAD.MOV.U32 R5, RZ, RZ, R9 ;  /* 0x000000ffff057224 */ /* 0x004fe200078e0009 */
[----:B---3--:R-:W-:-:S05]  /*1b2c0*/  MOV R4, R6 ;  /* 0x0000000600047202 */ /* 0x008fca0000000f00 */
[----:B------:R1:W-:Y:S01]  /*1b2d0*/  STL.64 [R1+0xa0], R4 ;  /* 0x0000a00401007387 */ /* 0x0003e20000100a00 */
[----:B------:R-:W-:Y:S05]  /*1b2e0*/  BRA `(.L_x_1386) ;  /* 0x0000000000c47947 */ /* 0x000fea0003800000 */
.L_x_1388:
        /* <DEDUP_REMOVED lines=49> */
.L_x_1386:
[----:B-1----:R-:W2:Y:S01]  /*1b600*/  LDL R4, [R1+0xb8] ;  /* 0x0000b80001047983 */ /* 0x002ea20000100800 */
[----:B------:R-:W-:Y:S04]  /*1b610*/  DEPBAR.LE SB0, 0x0 ;  /* 0x000080000000791a */ /* 0x000fe80000000000 */
[----:B------:R-:W3:Y:S01]  /*1b620*/  LDL.64 R14, [R1+0xa0] ;  /* 0x0000a000010e7983 */ /* 0x000ee20000100a00 */
[----:B------:R-:W-:Y:S02]  /*1b630*/  USHF.R.S32.HI UR9, URZ, 0x1f, UR27 ;  /* 0x0000001f3f097899 */ /* 0x000fe4000801141b */
[----:B------:R-:W-:Y:S01]  /*1b640*/  UIMAD UR5, UR14, UR27, URZ ;  /* 0x0000001b0e0572a4 */ /* 0x000fe2000f8e023f */
[----:B------:R-:W4:Y:S01]  /*1b650*/  LDL R7, [R1+0xb0] ;  /* 0x0000b00001077983 */ /* 0x000f220000100800 */
[----:B------:R-:W-:Y:S02]  /*1b660*/  UISETP.GE.AND UP0, UPT, UR27, 0x1, UPT ;  /* 0x000000011b00788c */ /* 0x000fe4000bf06270 */
[----:B------:R-:W-:Y:S01]  /*1b670*/  UIMAD UR5, UR9, UR15, UR5 ;  /* 0x0000000f090572a4 */ /* 0x000fe2000f8e0205 */
[----:B-----5:R-:W5:Y:S01]  /*1b680*/  LDL R17, [R1+0xb4] ;  /* 0x0000b40001117983 */ /* 0x020f620000100800 */
[----:B------:R-:W-:Y:S03]  /*1b690*/  ULOP3.LUT UR9, UR27, UR29, URZ, 0x3c, !UPT ;  /* 0x0000001d1b097292 */ /* 0x000fe6000f8e3c3f */
[----:B------:R-:W5:Y:S04]  /*1b6a0*/  LDL R12, [R1+0xa8] ;  /* 0x0000a800010c7983 */ /* 0x000f680000100800 */
[----:B------:R-:W5:Y:S01]  /*1b6b0*/  LDL R16, [R1+0xac] ;  /* 0x0000ac0001107983 */ /* 0x000f620000100800 */
[----:B------:R-:W-:Y:S06]  /*1b6c0*/  BAR.SYNC.DEFER_BLOCKING 0x0 ;  /* 0x0000000000007b1d */ /* 0x000fec0000010000 */
[----:B------:R-:W-:Y:S04]  /*1b6d0*/  @P0 STS.128 [R212+0xa000], RZ ;  /* 0x00a000ffd4000388 */ /* 0x000fe80000000c00 */
[----:B------:R-:W5:Y:S04]  /*1b6e0*/  LDL.64 R216, [R1+0x88] ;  /* 0x0000880001d87983 */ /* 0x000f680000100a00 */
[----:B------:R-:W5:Y:S04]  /*1b6f0*/  LDL.64 R214, [R1+0x80] ;  /* 0x0000800001d67983 */ /* 0x000f680000100a00 */
[----:B------:R-:W5:Y:S04]  /*1b700*/  LDL.64 R218, [R1+0x98] ;  /* 0x0000980001da7983 */ /* 0x000f680000100a00 */
[----:B------:R-:W5:Y:S01]  /*1b710*/  LDL.64 R138, [R1+0x90] ;  /* 0x00009000018a7983 */ /* 0x000f620000100a00 */
[----:B--2---:R-:W-:Y:S01]  /*1b720*/  ISETP.GE.AND P3, PT, R4, UR8, PT ;  /* 0x0000000804007c0c */ /* 0x004fe2000bf66270 */
[----:B------:R-:W-:Y:S04]  /*1b730*/  IMAD.U32 R4, RZ, RZ, UR27 ;  /* 0x0000001bff047e24 */ /* 0x000fe8000f8e00ff */
[----:B---3--:R-:W-:Y:S04]  /*1b740*/  IMAD.WIDE.U32 R4, R4, UR15, R14 ;  /* 0x0000000f04047c25 */ /* 0x008fe8000f8e000e */
[----:B------:R-:W-:Y:S01]  /*1b750*/  VIADD R6, R5, UR5 ;  /* 0x0000000505067c36 */ /* 0x000fe20008000000 */
[C---:B----4-:R-:W-:Y:S01]  /*1b760*/  @!P0 LEA R14, P5, R4.reuse, R7, 0x1 ;  /* 0x00000007040e8211 */ /* 0x050fe200078a08ff */
[----:B------:R-:W-:Y:S01]  /*1b770*/  UIADD3 UR5, UR29, -0x4498517b, URZ ;  /* 0xbb67ae851d057890 */ /* 0x000fe2000fffe03f */
[C---:B------:R-:W-:Y:S01]  /*1b780*/  IADD3 R5, P1, R4.reuse, UR19, RZ ;  /* 0x0000001304057c10 */ /* 0x040fe2000ff3e0ff */
[----:B------:R-:W1:Y:S01]  /*1b790*/  @!P3 LDC.64 R10, c[0x0][0x220] ;  /* 0x00008800ff0abb82 */ /* 0x000e620000000a00 */
[--C-:B-----5:R-:W-:Y:S02]  /*1b7a0*/  @!P0 LEA.HI.X R15, R4, R17, R6.reuse, 0x1, P5 ;  /* 0x00000011040f8211 */ /* 0x120fe400028f0c06 */
[----:B------:R-:W-:Y:S02]  /*1b7b0*/  IADD3.X R7, R6, UR18, RZ, P1, !PT ;  /* 0x0000001206077c10 */ /* 0x000fe40008ffe4ff */
[C---:B------:R-:W-:Y:S01]  /*1b7c0*/  @!P0 LEA R12, P4, R5.reuse, R12, 0x1 ;  /* 0x0000000c050c8211 */ /* 0x040fe200078808ff */
[----:B------:R-:W-:Y:S01]  /*1b7d0*/  @!PT LDS RZ, [RZ] ;  /* 0x00000000fffff984 */ /* 0x000fe20000000800 */
[----:B------:R-:W-:Y:S01]  /*1b7e0*/  @!PT LDS RZ, [RZ] ;  /* 0x00000000fffff984 */ /* 0x000fe20000000800 */
[----:B------:R-:W-:Y:S01]  /*1b7f0*/  @!PT LDS RZ, [RZ] ;  /* 0x00000000fffff984 */ /* 0x000fe20000000800 */
[----:B------:R-:W-:Y:S02]  /*1b800*/  @!P0 LDGSTS.E.BYPASS.LTC128B.128 [R212+0xa000], desc[UR24][R14.64] ;  /* 0x0a0000000ed48fae */ /* 0x000fe4000b901d58 */
[----:B------:R-:W2:Y:S01]  /*1b810*/  @!P3 LDC.64 R8, c[0x0][0x220] ;  /* 0x00008800ff08bb82 */ /* 0x000ea20000000a00 */
[C-C-:B------:R-:W-:Y:S01]  /*1b820*/  @!P0 LEA.HI.X R13, R5.reuse, R16, R7.reuse, 0x1, P4 ;  /* 0x00000010050d8211 */ /* 0x140fe200020f0c07 */
[----:B------:R-:W-:Y:S01]  /*1b830*/  @P3 STS.128 [R212+0xb000], RZ ;  /* 0x00b000ffd4003388 */ /* 0x000fe20000000c00 */
        /* <DEDUP_REMOVED lines=9> */
[----:B------:R-:W-:Y:S03]  /*1b8d0*/  PLOP3.LUT P1, PT, PT, PT, UP0, 0x80, 0x0 ;  /* 0x000000000000781c */ /* 0x000fe60003f2f008 */
        /* <DEDUP_REMOVED lines=11> */
[----:B------:R-:W1:Y:S04]  /*1b990*/  LDSM.16.M88.4 R28, [R198+0x2000] ;  /* 0x00200000c61c783b */ /* 0x000e680000000200 */
[----:B------:R-:W3:Y:S04]  /*1b9a0*/  LDSM.16.M88.4 R132, [R196+0x8800] ;  /* 0x00880000c484783b */ /* 0x000ee80000000200 */
[----:B------:R-:W0:Y:S04]  /*1b9b0*/  LDGDEPBAR ;  /* 0x00000000000079af */ /* 0x000e280000000000 */
[----:B------:R-:W-:Y:S04]  /*1b9c0*/  LDSM.16.M88.4 R172, [R200] ;  /* 0x00000000c8ac783b */ /* 0x000fe80000000200 */
[----:B------:R-:W4:Y:S04]  /*1b9d0*/  LDSM.16.M88.4 R176, [R207] ;  /* 0x00000000cfb0783b */ /* 0x000f280000000200 */
[----:B------:R-:W5:Y:S04]  /*1b9e0*/  LDSM.16.M88.4 R180, [R200+0x2000] ;  /* 0x00200000c8b4783b */ /* 0x000f680000000200 */
[----:B------:R-:W5:Y:S04]  /*1b9f0*/  LDSM.16.M88.4 R184, [R210] ;  /* 0x00000000d2b8783b */ /* 0x000f680000000200 */
[----:B------:R-:W-:Y:S04]  /*1ba00*/  LDSM.16.M88.4 R188, [R206+0x2000] ;  /* 0x00200000cebc783b */ /* 0x000fe80000000200 */
[----:B------:R-:W-:Y:S01]  /*1ba10*/  LDSM.16.M88.4 R192, [R204+0x8800] ;  /* 0x00880000ccc0783b */ /* 0x000fe20000000200 */
[-C--:B--2---:R-:W-:Y:S06]  /*1ba20*/  HMMA.16816.F32.BF16 R4, R32, R16.reuse, RZ ;  /* 0x000000102004723c */ /* 0x084fec00000418ff */
[C---:B-1----:R-:W-:Y:S06]  /*1ba30*/  HMMA.16816.F32.BF16 R8, R28.reuse, R16, RZ ;  /* 0x000000101c08723c */ /* 0x042fec00000418ff */
        /* <DEDUP_REMOVED lines=11> */
[----:B------:R-:W1:Y:S05]  /*1baf0*/  LDSM.16.M88.4 R176, [R204+0x8000] ;  /* 0x00800000ccb0783b */ /* 0x000e6a0000000200 */
[-C--:B------:R-:W-:Y:S06]  /*1bb00*/  HMMA.16816.F32.BF16 R20, R172, R184.reuse, R20 ;  /* 0x000000b8ac14723c */ /* 0x080fec0000041814 */
[C---:B------:R-:W-:Y:S06]  /*1bb10*/  HMMA.16816.F32.BF16 R24, R180.reuse, R184, R24 ;  /* 0x000000b8b418723c */ /* 0x040fec0000041818 */
[-C--:B------:R-:W-:Y:S01]  /*1bb20*/  HMMA.16816.F32.BF16 R28, R180, R186.reuse, R28 ;  /* 0x000000bab41c723c */ /* 0x080fe2000004181c */
[----:B------:R-:W-:Y:S05]  /*1bb30*/  LDSM.16.M88.4 R180, [R205+0x2000] ;  /* 0x00200000cdb4783b */ /* 0x000fea0000000200 */
[----:B------:R-:W-:Y:S01]  /*1bb40*/  HMMA.16816.F32.BF16 R32, R172, R186, R32 ;  /* 0x000000baac20723c */ /* 0x000fe20000041820 */
[----:B------:R-:W-:Y:S04]  /*1bb50*/  LDSM.16.M88.4 R172, [R205] ;  /* 0x00000000cdac783b */ /* 0x000fe80000000200 */
[----:B------:R-:W-:Y:S01]  /*1bb60*/  LDSM.16.M88.4 R184, [R203+0x800] ;  /* 0x00080000cbb8783b */ /* 0x000fe20000000200 */
[-C--:B-1----:R-:W-:Y:S06]  /*1bb70*/  HMMA.16816.F32.BF16 R4, R132, R176.reuse, R4 ;  /* 0x000000b08404723c */ /* 0x082fec0000041804 */
[C---:B------:R-:W-:Y:S06]  /*1bb80*/  HMMA.16816.F32.BF16 R8, R188.reuse, R176, R8 ;  /* 0x000000b0bc08723c */ /* 0x040fec0000041808 */
[-C--:B------:R-:W-:Y:S06]  /*1bb90*/  HMMA.16816.F32.BF16 R12, R188, R178.reuse, R12 ;  /* 0x000000b2bc0c723c */ /* 0x080fec000004180c */
[C---:B------:R-:W-:Y:S01]  /*1bba0*/  HMMA.16816.F32.BF16 R16, R132.reuse, R178, R16 ;  /* 0x000000b28410723c */ /* 0x040fe20000041810 */
[----:B------:R-:W1:Y:S05]  /*1bbb0*/  LDSM.16.M88.4 R176, [R203] ;  /* 0x00000000cbb0783b */ /* 0x000e6a0000000200 */
[-C--:B------:R-:W-:Y:S06]  /*1bbc0*/  HMMA.16816.F32.BF16 R20, R132, R192.reuse, R20 ;  /* 0x000000c08414723c */ /* 0x080fec0000041814 */
[C---:B------:R-:W-:Y:S06]  /*1bbd0*/  HMMA.16816.F32.BF16 R24, R188.reuse, R192, R24 ;  /* 0x000000c0bc18723c */ /* 0x040fec0000041818 */
[-C--:B------:R-:W-:Y:S01]  /*1bbe0*/  HMMA.16816.F32.BF16 R28, R188, R194.reuse, R28 ;  /* 0x000000c2bc1c723c */ /* 0x080fe2000004181c */
[----:B------:R-:W-:Y:S05]  /*1bbf0*/  LDSM.16.M88.4 R188, [R198+0x6000] ;  /* 0x00600000c6bc783b */ /* 0x000fea0000000200 */
[----:B------:R-:W-:Y:S01]  /*1bc00*/  HMMA.16816.F32.BF16 R32, R132, R194, R32 ;  /* 0x000000c28420723c */ /* 0x000fe20000041820 */
[----:B------:R-:W-:Y:S04]  /*1bc10*/  LDSM.16.M88.4 R132, [R198+0x4000] ;  /* 0x00400000c684783b */ /* 0x000fe80000000200 */
[----:B------:R-:W-:Y:S01]  /*1bc20*/  LDSM.16.M88.4 R192, [R196+0x9800] ;  /* 0x00980000c4c0783b */ /* 0x000fe20000000200 */
[-C--:B-1----:R-:W-:Y:S06]  /*1bc30*/  HMMA.16816.F32.BF16 R4, R172, R176.reuse, R4 ;  /* 0x000000b0ac04723c */ /* 0x082fec0000041804 */
[C---:B------:R-:W-:Y:S06]  /*1bc40*/  HMMA.16816.F32.BF16 R8, R180.reuse, R176, R8 ;  /* 0x000000b0b408723c */ /* 0x040fec0000041808 */
        /* <DEDUP_REMOVED lines=8> */
[----:B------:R-:W-:Y:S04]  /*1bcd0*/  LDSM.16.M88.4 R172, [R200+0x4000] ;  /* 0x00400000c8ac783b */ /* 0x000fe80000000200 */
[----:B------:R-:W-:Y:S01]  /*1bce0*/  LDSM.16.M88.4 R184, [R208] ;  /* 0x00000000d0b8783b */ /* 0x000fe20000000200 */
        /* <DEDUP_REMOVED lines=28> */
[----:B------:R-:W1:Y:S01]  /*1beb0*/  LDSM.16.M88.4 R176, [R203+0x1000] ;  /* 0x00100000cbb0783b */ /* 0x000e620000000200 */
[----:B------:R-:W-:Y:S04]  /*1bec0*/  DEPBAR.LE SB0, 0x0 ;  /* 0x000080000000791a */ /* 0x000fe80000000000 */
[-C--:B------:R-:W-:Y:S01]  /*1bed0*/  HMMA.16816.F32.BF16 R20, R132, R192.reuse, R20 ;  /* 0x000000c08414723c */ /* 0x080fe20000041814 */
[----:B------:R-:W-:Y:S05]  /*1bee0*/  BAR.SYNC.DEFER_BLOCKING 0x0 ;  /* 0x0000000000007b1d */ /* 0x000fea0000010000 */
[C---:B------:R-:W-:Y:S06]  /*1bef0*/  HMMA.16816.F32.BF16 R24, R188.reuse, R192, R24 ;  /* 0x000000c0bc18723c */ /* 0x040fec0000041818 */
[-C--:B------:R-:W-:Y:S06]  /*1bf00*/  HMMA.16816.F32.BF16 R28, R188, R194.reuse, R28 ;  /* 0x000000c2bc1c723c */ /* 0x080fec000004181c */
[----:B------:R-:W-:Y:S05]  /*1bf10*/  HMMA.16816.F32.BF16 R32, R132, R194, R32 ;  /* 0x000000c28420723c */ /* 0x000fea0000041820 */
[----:B------:R-:W-:Y:S02]  /*1bf20*/  LOP3.LUT R188, R217, UR5, R250, 0x96, !PT ;  /* 0x00000005d9bc7c12 */ /* 0x000fe4000f8e96fa */
[----:B------:R-:W-:Y:S04]  /*1bf30*/  LOP3.LUT R132, R251, UR9, RZ, 0x3c, !PT ;  /* 0x00000009fb847c12 */ /* 0x000fe8000f8e3cff */
[----:B------:R-:W-:Y:S04]  /*1bf40*/  IMAD.WIDE.U32 R188, R188, -0x326172a9, RZ ;  /* 0xcd9e8d57bcbc7825 */ /* 0x000fe800078e00ff */
[----:B------:R-:W-:Y:S01]  /*1bf50*/  IMAD.WIDE.U32 R132, R132, -0x326172a9, RZ ;  /* 0xcd9e8d5784847825 */ /* 0x000fe200078e00ff */
[-C--:B-1----:R-:W-:Y:S05]  /*1bf60*/  HMMA.16816.F32.BF16 R4, R172, R176.reuse, R4 ;  /* 0x000000b0ac04723c */ /* 0x082fea0000041804 */
[C---:B------:R-:W-:Y:S01]  /*1bf70*/  LOP3.LUT R190, R133.reuse, UR38, R138, 0x96, !PT ;  /* 0x0000002685be7c12 */ /* 0x040fe2000f8e968a */
[C---:B------:R-:W-:Y:S06]  /*1bf80*/  HMMA.16816.F32.BF16 R8, R180.reuse, R176, R8 ;  /* 0x000000b0b408723c */ /* 0x040fec0000041808 */
[-C--:B------:R-:W-:Y:S06]  /*1bf90*/  HMMA.16816.F32.BF16 R12, R180, R178.reuse, R12 ;  /* 0x000000b2b40c723c */ /* 0x080fec000004180c */
[C---:B------:R-:W-:Y:S06]  /*1bfa0*/  HMMA.16816.F32.BF16 R16, R172.reuse, R178, R16 ;  /* 0x000000b2ac10723c */ /* 0x040fec0000041810 */
[-C--:B------:R-:W-:Y:S05]  /*1bfb0*/  HMMA.16816.F32.BF16 R20, R172, R184.reuse, R20 ;  /* 0x000000b8ac14723c */ /* 0x080fea0000041814 */
[----:B------:R-:W-:Y:S01]  /*1bfc0*/  LOP3.LUT R178, R133, UR38, R218, 0x96, !PT ;  /* 0x0000002685b27c12 */ /* 0x000fe2000f8e96da */
[C---:B------:R-:W-:Y:S05]  /*1bfd0*/  HMMA.16816.F32.BF16 R24, R180.reuse, R184, R24 ;  /* 0x000000b8b418723c */ /* 0x040fea0000041818 */
[----:B------:R-:W-:Y:S01]  /*1bfe0*/  FMNMX.FTZ R133, R4, R0, !PT ;  /* 0x0000000004857209 */ /* 0x000fe20007810000 */
[-C--:B------:R-:W-:Y:S05]  /*1bff0*/  HMMA.16816.F32.BF16 R28, R180, R186.reuse, R28 ;  /* 0x000000bab41c723c */ /* 0x080fea000004181c */
[----:B------:R-:W-:Y:S01]  /*1c000*/  LOP3.LUT R184, R215, UR5, R250, 0x96, !PT ;  /* 0x00000005d7b87c12 */ /* 0x000fe2000f8e96fa */
[----:B------:R-:W-:Y:S05]  /*1c010*/  HMMA.16816.F32.BF16 R32, R172, R186, R32 ;  /* 0x000000baac20723c */ /* 0x000fea0000041820 */
[--C-:B------:R-:W-:Y:S01]  /*1c020*/  LOP3.LUT R180, R189, UR37, R132.reuse, 0x96, !PT ;  /* 0x00000025bdb47c12 */ /* 0x100fe2000f8e9684 */
[----:B------:R-:W-:Y:S01]  /*1c030*/  IMAD.WIDE.U32 R184, R184, -0x326172a9, RZ ;  /* 0xcd9e8d57b8b87825 */ /* 0x000fe200078e00ff */
[----:B------:R-:W-:Y:S04]  /*1c040*/  FMNMX.FTZ R134, R5, R133, !PT ;  /* 0x0000008505867209 */ /* 0x000fe80007810000 */
[----:B------:R-:W-:Y:S01]  /*1c050*/  LOP3.LUT R191, R185, UR37, R132, 0x96, !PT ;  /* 0x00000025b9bf7c12 */ /* 0x000fe2000f8e9684 */
[----:B------:R-:W-:Y:S01]  /*1c060*/  IMAD.WIDE.U32 R178, R178, -0x2daee0ad, RZ ;  /* 0xd2511f53b2b27825 */ /* 0x000fe200078e00ff */
[----:B------:R-:W-:Y:S02]  /*1c070*/  FMNMX.FTZ R132, R6, R2, !PT ;  /* 0x0000000206847209 */ /* 0x000fe40007810000 */
[----:B------:R-:W-:Y:S01]  /*1c080*/  FMNMX.FTZ R182, R16, R134, !PT ;  /* 0x0000008610b67209 */ /* 0x000fe20007810000 */
[----:B------:R-:W-:Y:S01]  /*1c090*/  IMAD.WIDE.U32 R180, R180, -0x2daee0ad, RZ ;  /* 0xd2511f53b4b47825 */ /* 0x000fe200078e00ff */
        /* <DEDUP_REMOVED lines=25> */
.L_x_1387:
[----:B-1----:R-:W-:Y:S01]  /*1c230*/  FMNMX.FTZ R138, R28, R186, !PT ;  /* 0x000000ba1c8a7209 */ /* 0x002fe20007810000 */
[----:B------:R-:W-:Y:S01]  /*1c240*/  STL [R1+0x100], R204 ;  /* 0x000100cc01007387 */ /* 0x000fe20000100800 */
[----:B------:R-:W-:Y:S01]  /*1c250*/  FMNMX.FTZ R137, R30, R137, !PT ;  /* 0x000000891e897209 */ /* 0x000fe20007810000 */
[----:B------:R-:W-:Y:S01]  /*1c260*/  IMAD.WIDE.U32 R134, R190, -0x2daee0ad, RZ ;  /* 0xd2511f53be867825 */ /* 0x000fe200078e00ff */
[----:B------:R-:W-:Y:S01]  /*1c270*/  FMNMX.FTZ R138, R29, R138, !PT ;  /* 0x0000008a1d8a7209 */ /* 0x000fe20007810000 */
[----:B------:R-:W-:Y:S01]  /*1c280*/  STL [R1+0xfc], R203 ;  /* 0x0000fccb01007387 */ /* 0x000fe20000100800 */
[----:B------:R-:W-:Y:S01]  /*1c290*/  FMNMX.FTZ R137, R31, R137, !PT ;  /* 0x000000891f897209 */ /* 0x000fe20007810000 */
[----:B------:R-:W-:Y:S01]  /*1c2a0*/  IMAD.WIDE.U32 R132, R191, -0x2daee0ad, RZ ;  /* 0xd2511f53bf847825 */ /* 0x000fe200078e00ff */
[----:B------:R-:W-:Y:S01]  /*1c2b0*/  LOP3.LUT R139, R179, UR36, R216, 0x96, !PT ;  /* 0x00000024b38b7c12 */ /* 0x000fe2000f8e96d8 */
[----:B------:R-:W-:Y:S01]  /*1c2c0*/  STL [R1+0xf8], R200 ;  /* 0x0000f8c801007387 */ /* 0x000fe20000100800 */
[----:B------:R-:W-:Y:S02]  /*1c2d0*/  LOP3.LUT R178, R181, UR34, R178, 0x96, !PT ;  /* 0x00000022b5b27c12 */ /* 0x000fe4000f8e96b2 */
[----:B------:R-:W-:Y:S01]  /*1c2e0*/  LOP3.LUT R134, R133, UR34, R134, 0x96, !PT ;  /* 0x0000002285867c12 */ /* 0x000fe2000f8e9686 */
[----:B------:R-:W-:Y:S01]  /*1c2f0*/  STL [R1+0xf4], R198 ;  /* 0x0000f4c601007387 */ /* 0x000fe20000100800 */
[----:B------:R-:W-:Y:S01]  /*1c300*/  LOP3.LUT R135, R135, UR36, R214, 0x96, !PT ;  /* 0x0000002487877c12 */ /* 0x000fe2000f8e96d6 */
[----:B------:R-:W-:Y:S01]  /*1c310*/  IMAD.WIDE.U32 R186, R139, -0x326172a9, RZ ;  /* 0xcd9e8d578bba7825 */ /* 0x000fe200078e00ff */
[----:B------:R-:W-:Y:S01]  /*1c320*/  LOP3.LUT R211, R211, 0xfffeffff, RZ, 0xc0, !PT ;  /* 0xfffeffffd3d37812 */ /* 0x000fe200078ec0ff */
[----:B------:R-:W-:Y:S02]  /*1c330*/  STL [R1+0xf0], R196 ;  /* 0x0000f0c401007387 */ /* 0x000fe40000100800 */
[----:B------:R-:W-:Y:S01]  /*1c340*/  IMAD.WIDE.U32 R192, R178, -0x326172a9, RZ ;  /* 0xcd9e8d57b2c07825 */ /* 0x000fe200078e00ff */
[----:B------:R-:W-:Y:S01]  /*1c350*/  LOP3.LUT R188, R187, UR35, R188, 0x96, !PT ;  /* 0x00000023bbbc7c12 */ /* 0x000fe2000f8e96bc */
[----:B------:R-:W2:Y:S01]  /*1c360*/  LDL.LU R195, [R1+0x78] ;  /* 0x0000780001c37983 */ /* 0x000ea20000300800 */
[----:B------:R-:W-:Y:S01]  /*1c370*/  @P0 LOP3.LUT R211, R211, 0x10000, RZ, 0xfc, !PT ;  /* 0x00010000d3d30812 */ /* 0x000fe200078efcff */
[----:B------:R-:W-:Y:S01]  /*1c380*/  IMAD.WIDE.U32 R178, R135, -0x326172a9, RZ ;  /* 0xcd9e8d5787b27825 */ /* 0x000fe200078e00ff */
[----:B------:R-:W-:Y:S01]  /*1c390*/  LOP3.LUT R135, R193, UR33, R186, 0x96, !PT ;  /* 0x00000021c1877c12 */ /* 0x000fe2000f8e96ba */
[----:B------:R-:W3:Y:S01]  /*1c3a0*/  LDL.LU R194, [R1+0x7c] ;  /* 0x00007c0001c27983 */ /* 0x000ee20000300800 */
[----:B------:R-:W-:Y:S01]  /*1c3b0*/  LOP3.LUT R211, R211, 0xffefffff, RZ, 0xc0, !PT ;  /* 0xffefffffd3d37812 */ /* 0x000fe200078ec0ff */
[----:B------:R-:W-:Y:S01]  /*1c3c0*/  IMAD.WIDE.U32 R190, R134, -0x326172a9, RZ ;  /* 0xcd9e8d5786be7825 */ /* 0x000fe200078e00ff */
[----:B------:R-:W-:Y:S01]  /*1c3d0*/  LOP3.LUT R184, R179, UR35, R184, 0x96, !PT ;  /* 0x00000023b3b87c12 */ /* 0x000fe2000f8e96b8 */
[----:B------:R-:W1:Y:S02]  /*1c3e0*/  SHFL.BFLY PT, R172, R182, 0x2, 0x1f ;  /* 0x0c401f00b6ac7f89 */ /* 0x000e6400000e0000 */
[----:B------:R-:W-:Y:S01]  /*1c3f0*/  IMAD.WIDE.U32 R186, R135, -0x2daee0ad, RZ ;  /* 0xd2511f5387ba7825 */ /* 0x000fe200078e00ff */
[----:B------:R-:W-:Y:S05]  /*1c400*/  LOP3.LUT R134, R191, UR33, R178, 0x96, !PT ;  /* 0x00000021bf867c12 */ /* 0x000fea000f8e96b2 */
[----:B------:R-:W4:Y:S01]  /*1c410*/  SHFL.BFLY PT, R173, R183, 0x2, 0x1f ;  /* 0x0c401f00b7ad7f89 */ /* 0x000f2200000e0000 */
[----:B------:R-:W-:Y:S07]  /*1c420*/  IMAD.WIDE.U32 R188, R188, -0x2daee0ad, RZ ;  /* 0xd2511f53bcbc7825 */ /* 0x000fee00078e00ff */
[----:B------:R-:W4:Y:S01]  /*1c430*/  SHFL.BFLY PT, R175, R138, 0x2, 0x1f ;  /* 0x0c401f008aaf7f89 */ /* 0x000f2200000e0000 */
[----:B------:R-:W-:Y:S01]  /*1c440*/  IMAD.WIDE.U32 R238, R134, -0x2daee0ad, RZ ;  /* 0xd2511f5386ee7825 */ /* 0x000fe200078e00ff */
[----:B------:R-:W-:Y:S06]  /*1c450*/  LOP3.LUT R178, R189, UR32, R180, 0x96, !PT ;  /* 0x00000020bdb27c12 */ /* 0x000fec000f8e96b4 */
[----:B------:R-:W4:Y:S01]  /*1c460*/  SHFL.BFLY PT, R176, R137, 0x2, 0x1f ;  /* 0x0c401f0089b07f89 */ /* 0x000f2200000e0000 */
[----:B------:R-:W-:Y:S01]  /*1c470*/  LOP3.LUT R174, R187, UR30, R188, 0x96, !PT ;  /* 0x0000001ebbae7c12 */ /* 0x000fe2000f8e96bc */
[----:B------:R-:W-:Y:S04]  /*1c480*/  IMAD.WIDE.U32 R184, R184, -0x2daee0ad, RZ ;  /* 0xd2511f53b8b87825 */ /* 0x000fe800078e00ff */
[----:B------:R-:W-:Y:S01]  /*1c490*/  IMAD.WIDE.U32 R178, R178, -0x326172a9, RZ ;  /* 0xcd9e8d57b2b27825 */ /* 0x000fe200078e00ff */
[----:B------:R-:W-:Y:S02]  /*1c4a0*/  LOP3.LUT R132, R185, UR32, R132, 0x96, !PT ;  /* 0x00000020b9847c12 */ /* 0x000fe4000f8e9684 */
[----:B-1----:R-:W-:Y:S02]  /*1c4b0*/  FMNMX.FTZ R133, R182, R172, !PT ;  /* 0x000000acb6857209 */ /* 0x002fe40007810000 */
[----:B------:R-:W-:Y:S01]  /*1c4c0*/  LOP3.LUT R172, R239, UR30, R184, 0x96, !PT ;  /* 0x0000001eefac7c12 */ /* 0x000fe2000f8e96b8 */
[----:B------:R-:W-:Y:S01]  /*1c4d0*/  IMAD.WIDE.U32 R184, R132, -0x326172a9, RZ ;  /* 0xcd9e8d5784b87825 */ /* 0x000fe200078e00ff */
[----:B----4-:R-:W-:Y:S01]  /*1c4e0*/  FMNMX.FTZ R139, R183, R173, !PT ;  /* 0x000000adb78b7209 */ /* 0x010fe20007810000 */
[----:B------:R-:W1:Y:S01]  /*1c4f0*/  SHFL.BFLY PT, R181, R133, 0x1, 0x1f ;  /* 0x0c201f0085b57f89 */ /* 0x000e6200000e0000 */
[----:B------:R-:W-:Y:S01]  /*1c500*/  LOP3.LUT R182, R179, UR31, R192, 0x96, !PT ;  /* 0x0000001fb3b67c12 */ /* 0x000fe2000f8e96c0 */
[----:B------:R-:W-:Y:S01]  /*1c510*/  IMAD.WIDE.U32 R172, R172, -0x326172a9, RZ ;  /* 0xcd9e8d57acac7825 */ /* 0x000fe200078e00ff */
[----:B------:R-:W-:Y:S05]  /*1c520*/  FMNMX.FTZ R135, R138, R175, !PT ;  /* 0x000000af8a877209 */ /* 0x000fea0007810000 */
[----:B------:R-:W4:Y:S01]  /*1c530*/  SHFL.BFLY PT, R180, R139, 0x1, 0x1f ;  /* 0x0c201f008bb47f89 */ /* 0x000f2200000e0000 */
[----:B------:R-:W-:Y:S01]  /*1c540*/  LOP3.LUT R219, R185, UR31, R190, 0x96, !PT ;  /* 0x0000001fb9db7c12 */ /* 0x000fe2000f8e96be */
[----:B------:R-:W-:Y:S01]  /*1c550*/  IMAD.WIDE.U32 R174, R174, -0x326172a9, RZ ;  /* 0xcd9e8d57aeae7825 */ /* 0x000fe200078e00ff */
[----:B------:R-:W-:Y:S02]  /*1c560*/  FMNMX.FTZ R134, R137, R176, !PT ;  /* 0x000000b089867209 */ /* 0x000fe40007810000 */
[----:B------:R-:W-:Y:S03]  /*1c570*/  LOP3.LUT R132, R172, 0xff, RZ, 0xc0, !PT ;  /* 0x000000ffac847812 */ /* 0x000fe600078ec0ff */
[----:B------:R-:W4:Y:S01]  /*1c580*/  SHFL.BFLY PT, R176, R135, 0x1, 0x1f ;  /* 0x0c201f0087b07f89 */ /* 0x000f2200000e0000 */
[C-C-:B------:R-:W-:Y:S02]  /*1c590*/  LOP3.LUT R179, R175.reuse, UR23, R178.reuse, 0x96, !PT ;  /* 0x00000017afb37c12 */ /* 0x140fe4000f8e96b2 */
[----:B------:R-:W-:Y:S05]  /*1c5a0*/  ISETP.LE.U32.AND P6, PT, R132, UR13, PT ;  /* 0x0000000d84007c0c */ /* 0x000fea000bfc3070 */
[----:B------:R-:W4:Y:S01]  /*1c5b0*/  SHFL.BFLY PT, R177, R134, 0x1, 0x1f ;  /* 0x0c201f0086b17f89 */ /* 0x000f2200000e0000 */
[----:B------:R-:W-:Y:S02]  /*1c5c0*/  LOP3.LUT R178, R175, UR23, R178, 0x96, !PT ;  /* 0x00000017afb27c12 */ /* 0x000fe4000f8e96b2 */
[----:B------:R-:W-:Y:S02]  /*1c5d0*/  LOP3.LUT R242, R174, 0xff, RZ, 0xc0, !PT ;  /* 0x000000ffaef27812 */ /* 0x000fe400078ec0ff */
[----:B------:R-:W-:Y:S02]  /*1c5e0*/  SHF.R.U32.HI R228, RZ, 0x18, R174 ;  /* 0x00000018ffe47819 */ /* 0x000fe400000116ae */
[----:B------:R-:W-:Y:S02]  /*1c5f0*/  LOP3.LUT R183, R179, 0xff, RZ, 0xc0, !PT ;  /* 0x000000ffb3b77812 */ /* 0x000fe400078ec0ff */
[----:B-1----:R-:W-:Y:S02]  /*1c600*/  FMNMX.FTZ R133, R133, R181, !PT ;  /* 0x000000b585857209 */ /* 0x002fe40007810000 */
[----:B------:R-:W-:Y:S02]  /*1c610*/  SHF.R.U32.HI R181, RZ, 0x18, R179 ;  /* 0x00000018ffb57819 */ /* 0x000fe400000116b3 */
[C---:B------:R-:W-:Y:S01]  /*1c620*/  FSETP.NEU.FTZ.AND P2, PT, R133.reuse, -INF , PT ;  /* 0xff8000008500780b */ /* 0x040fe20003f5d000 */
[----:B------:R-:W-:Y:S01]  /*1c630*/  FMUL.FTZ R137, R133, UR4 ;  /* 0x0000000485897c20 */ /* 0x000fe20008410000 */
[----:B----4-:R-:W-:Y:S01]  /*1c640*/  FMNMX.FTZ R132, R139, R180, !PT ;  /* 0x000000b48b847209 */ /* 0x010fe20007810000 */
[----:B------:R-:W-:Y:S01]  /*1c650*/  FADD.FTZ R0, -R133, R0 ;  /* 0x0000000085007221 */ /* 0x000fe20000010100 */
[----:B------:R-:W-:Y:S02]  /*1c660*/  @P6 LOP3.LUT R211, R211, 0x100000, RZ, 0xfc, !PT ;  /* 0x00100000d3d36812 */ /* 0x000fe400078efcff */
[----:B------:R-:W-:Y:S01]  /*1c670*/  FSEL R137, R137, RZ, P2 ;  /* 0x000000ff89897208 */ /* 0x000fe20001000000 */
[----:B------:R-:W-:Y:S01]  /*1c680*/  FMUL.FTZ R0, R0, UR4 ;  /* 0x0000000400007c20 */ /* 0x000fe20008410000 */
[----:B------:R-:W-:Y:S01]  /*1c690*/  FMNMX.FTZ R135, R135, R176, !PT ;  /* 0x000000b087877209 */ /* 0x000fe20007810000 */
[C---:B------:R-:W-:Y:S01]  /*1c6a0*/  FMUL.FTZ R138, R132.reuse, UR4 ;  /* 0x00000004848a7c20 */ /* 0x040fe20008410000 */
[----:B------:R-:W-:Y:S01]  /*1c6b0*/  FSETP.NEU.FTZ.AND P1, PT, R132, -INF , PT ;  /* 0xff8000008400780b */ /* 0x000fe20003f3d000 */
[--C-:B------:R-:W-:Y:S01]  /*1c6c0*/  FFMA.FTZ R139, R4, UR4, -R137.reuse ;  /* 0x00000004048b7c23 */ /* 0x100fe20008010889 */
[----:B------:R-:W-:Y:S01]  /*1c6d0*/  FMNMX.FTZ R134, R134, R177, !PT ;  /* 0x000000b186867209 */ /* 0x000fe20007810000 */
[----:B------:R-:W1:Y:S01]  /*1c6e0*/  MUFU.EX2 R0, R0 ;  /* 0x0000000000007308 */ /* 0x000e620000000800 */
[----:B------:R-:W-:Y:S01]  /*1c6f0*/  FSEL R138, R138, RZ, P1 ;  /* 0x000000ff8a8a7208 */ /* 0x000fe20000800000 */
[--C-:B------:R-:W-:Y:S01]  /*1c700*/  FFMA.FTZ R189, R5, UR4, -R137.reuse ;  /* 0x0000000405bd7c23 */ /* 0x100fe20008010889 */
[C---:B------:R-:W-:Y:S01]  /*1c710*/  FSETP.NEU.FTZ.AND P1, PT, R135.reuse, -INF , PT ;  /* 0xff8000008700780b */ /* 0x040fe20003f3d000 */
[----:B------:R-:W-:Y:S01]  /*1c720*/  FMUL.FTZ R5, R135, UR4 ;  /* 0x0000000487057c20 */ /* 0x000fe20008410000 */
[----:B------:R-:W-:Y:S01]  /*1c730*/  ISETP.LE.U32.AND P2, PT, R181, UR13, PT ;  /* 0x0000000db5007c0c */ /* 0x000fe2000bf43070 */
[--C-:B------:R-:W-:Y:S01]  /*1c740*/  FFMA.FTZ R226, R20, UR4, -R137.reuse ;  /* 0x0000000414e27c23 */ /* 0x100fe20008010889 */
[----:B------:R-:W-:Y:S03]  /*1c750*/  LOP3.LUT R211, R211, 0xffdfffff, RZ, 0xc0, !PT ;  /* 0xffdfffffd3d37812 */ /* 0x000fe600078ec0ff */
[----:B------:R-:W4:Y:S01]  /*1c760*/  MUFU.EX2 R235, R139 ;  /* 0x0000008b00eb7308 */ /* 0x000f220000000800 */
[----:B------:R-:W-:Y:S01]  /*1c770*/  FSEL R5, R5, RZ, P1 ;  /* 0x000000ff05057208 */ /* 0x000fe20000800000 */
[C---:B------:R-:W-:Y:S01]  /*1c780*/  FMUL.FTZ R4, R134.reuse, UR4 ;  /* 0x0000000486047c20 */ /* 0x040fe20008410000 */
[----:B------:R-:W-:Y:S01]  /*1c790*/  FSETP.NEU.FTZ.AND P1, PT, R134, -INF , PT ;  /* 0xff8000008600780b */ /* 0x000fe20003f3d000 */
[----:B------:R-:W-:Y:S01]  /*1c7a0*/  FFMA.FTZ R227, R22, UR4, -R138 ;  /* 0x0000000416e37c23 */ /* 0x000fe2000801088a */
[----:B------:R-:W-:Y:S01]  /*1c7b0*/  FFMA.FTZ R191, R17, UR4, -R137 ;  /* 0x0000000411bf7c23 */ /* 0x000fe20008010889 */
[--C-:B------:R-:W-:Y:S01]  /*1c7c0*/  FFMA.FTZ R232, R24, UR4, -R5.reuse ;  /* 0x0000000418e87c23 */ /* 0x100fe20008010805 */
[----:B------:R-:W-:Y:S01]  /*1c7d0*/  FSEL R4, R4, RZ, P1 ;  /* 0x000000ff04047208 */ /* 0x000fe20000800000 */
[--C-:B------:R-:W-:Y:S01]  /*1c7e0*/  FFMA.FTZ R187, R9, UR4, -R5.reuse ;  /* 0x0000000409bb7c23 */ /* 0x100fe20008010805 */
[--C-:B------:R-:W-:Y:S01]  /*1c7f0*/  FFMA.FTZ R231, R25, UR4, -R5.reuse ;  /* 0x0000000419e77c23 */ /* 0x100fe20008010805 */
[----:B------:R-:W-:Y:S01]  /*1c800*/  @P2 LOP3.LUT R211, R211, 0x200000, RZ, 0xfc, !PT ;  /* 0x00200000d3d32812 */ /* 0x000fe200078efcff */
[--C-:B------:R-:W-:Y:S01]  /*1c810*/  FFMA.FTZ R247, R29, UR4, -R5.reuse ;  /* 0x000000041df77c23 */ /* 0x100fe20008010805 */
[----:B------:R-:W-:Y:S01]  /*1c820*/  ISETP.LE.U32.AND P2, PT, R183, UR13, PT ;  /* 0x0000000db7007c0c */ /* 0x000fe2000bf43070 */
[--C-:B------:R-:W-:Y:S01]  /*1c830*/  FFMA.FTZ R8, R8, UR4, -R5.reuse ;  /* 0x0000000408087c23 */ /* 0x100fe20008010805 */
[----:B------:R-:W-:Y:S01]  /*1c840*/  LOP3.LUT R211, R211, 0xfffdffff, RZ, 0xc0, !PT ;  /* 0xfffdffffd3d37812 */ /* 0x000fe200078ec0ff */
[--C-:B------:R-:W-:Y:S01]  /*1c850*/  FFMA.FTZ R222, R12, UR4, -R5.reuse ;  /* 0x000000040cde7c23 */ /* 0x100fe20008010805 */
[--C-:B------:R-:W-:Y:S01]  /*1c860*/  FFMA.FTZ R221, R13, UR4, -R5.reuse ;  /* 0x000000040ddd7c23 */ /* 0x100fe20008010805 */
[----:B------:R-:W-:Y:S01]  /*1c870*/  FFMA.FTZ R245, R28, UR4, -R5 ;  /* 0x000000041cf57c23 */ /* 0x000fe20008010805 */
[----:B------:R-:W-:Y:S01]  /*1c880*/  SHF.R.U32.HI R5, RZ, 0x18, R172 ;  /* 0x00000018ff057819 */ /* 0x000fe200000116ac */
[----:B------:R-:W-:Y:S01]  /*1c890*/  FADD.FTZ R2, -R132, R2 ;  /* 0x0000000284027221 */ /* 0x000fe20000010100 */
[--C-:B------:R-:W-:Y:S01]  /*1c8a0*/  FFMA.FTZ R218, R16, UR4, -R137.reuse ;  /* 0x0000000410da7c23 */ /* 0x100fe20008010889 */
[--C-:B------:R-:W-:Y:S01]  /*1c8b0*/  FFMA.FTZ R230, R26, UR4, -R4.reuse ;  /* 0x000000041ae67c23 */ /* 0x100fe20008010804 */
[----:B------:R-:W-:Y:S01]  /*1c8c0*/  ISETP.LE.U32.AND P3, PT, R5, UR13, PT ;  /* 0x0000000d05007c0c */ /* 0x000fe2000bf63070 */
[--C-:B------:R-:W-:Y:S01]  /*1c8d0*/  FFMA.FTZ R224, R14, UR4, -R4.reuse ;  /* 0x000000040ee07c23 */ /* 0x100fe20008010804 */
[----:B-1----:R-:W-:Y:S01]  /*1c8e0*/  FMUL.FTZ R16, R0, R148 ;  /* 0x0000009400107220 */ /* 0x002fe20000410000 */
        /* <DEDUP_REMOVED lines=8> */
[----:B------:R-:W-:Y:S01]  /*1c970*/  FFMA.FTZ R248, R31, UR4, -R4 ;  /* 0x000000041ff87c23 */ /* 0x000fe20008010804 */
[C---:B------:R-:W-:Y:S01]  /*1c980*/  FMUL.FTZ R4, R0.reuse, R152 ;  /* 0x0000009800047220 */ /* 0x040fe20000410000 */
[----:B------:R-:W-:Y:S01]  /*1c990*/  @P3 LOP3.LUT R211, R211, 0x20000, RZ, 0xfc, !PT ;  /* 0x00020000d3d33812 */ /* 0x000fe200078efcff */
        /* <DEDUP_REMOVED lines=18> */
[C---:B----4-:R-:W-:Y:S01]  /*1cac0*/  FFMA.FTZ R148, R0.reuse, R233, R235 ;  /* 0x000000e900947223 */ /* 0x050fe200000100eb */
        /* <DEDUP_REMOVED lines=12> */
[----:B------:R-:W-:Y:S01]  /*1cb90*/  FMUL.FTZ R0, R2, UR4 ;  /* 0x0000000402007c20 */ /* 0x000fe20008410000 */
[----:B------:R-:W-:Y:S01]  /*1cba0*/  FADD.FTZ R2, -R135, R3 ;  /* 0x0000000387027221 */ /* 0x000fe20000010100 */
[----:B------:R-:W-:Y:S01]  /*1cbb0*/  FADD.FTZ R3, -R134, R136 ;  /* 0x0000008886037221 */ /* 0x000fe20000010100 */
[--C-:B------:R-:W-:Y:S01]  /*1cbc0*/  FFMA.FTZ R244, R35, UR4, -R138.reuse ;  /* 0x0000000423f47c23 */ /* 0x100fe2000801088a */
[----:B------:R-:W-:Y:S01]  /*1cbd0*/  FFMA.FTZ R137, R6, UR4, -R138 ;  /* 0x0000000406897c23 */ /* 0x000fe2000801088a */
[----:B------:R-:W-:Y:S01]  /*1cbe0*/  LOP3.LUT R6, R178, 0xffff, RZ, 0xc0, !PT ;  /* 0x0000ffffb2067812 */ /* 0x000fe200078ec0ff */
[----:B------:R-:W1:Y:S01]  /*1cbf0*/  MUFU.EX2 R0, R0 ;  /* 0x0000000000007308 */ /* 0x000e620000000800 */
[----:B------:R-:W-:Y:S01]  /*1cc00*/  FMUL.FTZ R2, R2, UR4 ;  /* 0x0000000402027c20 */ /* 0x000fe20008410000 */
[----:B------:R-:W-:Y:S01]  /*1cc10*/  FMUL.FTZ R3, R3, UR4 ;  /* 0x0000000403037c20 */ /* 0x000fe20008410000 */
[----:B------:R-:W-:Y:S01]  /*1cc20*/  SHF.R.U32.HI R6, RZ, 0x8, R6 ;  /* 0x00000008ff067819 */ /* 0x000fe20000011606 */
[----:B------:R-:W-:Y:S04]  /*1cc30*/  IMAD.WIDE.U32 R176, R182, -0x2daee0ad, RZ ;  /* 0xd2511f53b6b07825 */ /* 0x000fe800078e00ff */
[----:B------:R-:W-:Y:S01]  /*1cc40*/  FFMA.FTZ R188, R7, UR4, -R138 ;  /* 0x0000000407bc7c23 */ /* 0x000fe2000801088a */
[----:B------:R-:W-:Y:S01]  /*1cc50*/  LOP3.LUT R7, R178, 0xff, RZ, 0xc0, !PT ;  /* 0x000000ffb2077812 */ /* 0x000fe200078ec0ff */
[----:B------:R-:W4:Y:S01]  /*1cc60*/  MUFU.EX2 R2, R2 ;  /* 0x0000000200027308 */ /* 0x000f220000000800 */
[----:B------:R-:W-:Y:S01]  /*1cc70*/  LOP3.LUT R139, R177, UR26, R186, 0x96, !PT ;  /* 0x0000001ab18b7c12 */ /* 0x000fe2000f8e96ba */
[----:B------:R-:W-:Y:S01]  /*1cc80*/  FFMA.FTZ R220, R19, UR4, -R138 ;  /* 0x0000000413dc7c23 */ /* 0x000fe2000801088a */
[----:B------:R-:W-:Y:S01]  /*1cc90*/  LOP3.LUT R180, R177, UR26, R186, 0x96, !PT ;  /* 0x0000001ab1b47c12 */ /* 0x000fe2000f8e96ba */
[----:B------:R-:W-:Y:S01]  /*1cca0*/  FFMA.FTZ R243, R34, UR4, -R138 ;  /* 0x0000000422f37c23 */ /* 0x000fe2000801088a */
[----:B------:R-:W-:Y:S01]  /*1ccb0*/  PRMT R186, R7, 0x5410, R6 ;  /* 0x0000541007ba7816 */ /* 0x000fe20000000006 */
[----:B------:R-:W-:Y:S01]  /*1ccc0*/  FFMA.FTZ R190, R18, UR4, -R138 ;  /* 0x0000000412be7c23 */ /* 0x000fe2000801088a */
[C---:B------:R-:W-:Y:S03]  /*1ccd0*/  LOP3.LUT R6, R174.reuse, 0xffff, RZ, 0xc0, !PT ;  /* 0x0000ffffae067812 */ /* 0x040fe600078ec0ff */
[----:B------:R-:W-:Y:S01]  /*1cce0*/  MUFU.EX2 R3, R3 ;  /* 0x0000000300037308 */ /* 0x000fe20000000800 */
[----:B------:R-:W-:Y:S01]  /*1ccf0*/  LOP3.LUT R7, R174, 0xff, RZ, 0xc0, !PT ;  /* 0x000000ffae077812 */ /* 0x000fe200078ec0ff */
[C---:B-1----:R-:W-:Y:S01]  /*1cd00*/  FMUL.FTZ R35, R0.reuse, R143 ;  /* 0x0000008f00237220 */ /* 0x042fe20000410000 */
[----:B------:R-:W-:Y:S01]  /*1cd10*/  SHF.R.U32.HI R6, RZ, 0x8, R6 ;  /* 0x00000008ff067819 */ /* 0x000fe20000011606 */
[C---:B------:R-:W-:Y:S01]  /*1cd20*/  FMUL.FTZ R34, R0.reuse, R142 ;  /* 0x0000008e00227220 */ /* 0x040fe20000410000 */
[----:B------:R-:W-:Y:S01]  /*1cd30*/  SHF.R.U32.HI R142, RZ, 0x10, R174 ;  /* 0x00000010ff8e7819 */ /* 0x000fe200000116ae */
[----:B------:R-:W-:Y:S01]  /*1cd40*/  FMUL.FTZ R18, R0, R150 ;  /* 0x0000009600127220 */ /* 0x000fe20000410000 */
[----:B------:R-:W-:Y:S03]  /*1cd50*/  PRMT R182, R7, 0x5410, R6 ;  /* 0x0000541007b67816 */ /* 0x000fe60000000006 */
[----:B------:R1:W1:Y:S01]  /*1cd60*/  MUFU.EX2 R143, R8 ;  /* 0x00000008008f7308 */ /* 0x0002620000000800 */
[----:B------:R-:W-:Y:S01]  /*1cd70*/  LOP3.LUT R142, R142, 0xff, RZ, 0xc0, !PT ;  /* 0x000000ff8e8e7812 */ /* 0x000fe200078ec0ff */
[C---:B----4-:R-:W-:Y:S01]  /*1cd80*/  FMUL.FTZ R9, R2.reuse, R169 ;  /* 0x000000a902097220 */ /* 0x050fe20000410000 */
[C---:B------:R-:W-:Y:S01]  /*1cd90*/  FMUL.FTZ R25, R2.reuse, R161 ;  /* 0x000000a102197220 */ /* 0x040fe20000410000 */
[----:B------:R-:W-:Y:S01]  /*1cda0*/  FMUL.FTZ R29, R2, R157 ;  /* 0x0000009d021d7220 */ /* 0x000fe20000410000 */
[----:B------:R-:W-:Y:S01]  /*1cdb0*/  ISETP.LE.U32.AND P0, PT, R142, UR13, PT ;  /* 0x0000000d8e007c0c */ /* 0x000fe2000bf03070 */
[C---:B------:R-:W-:Y:S01]  /*1cdc0*/  FMUL.FTZ R12, R2.reuse, R164 ;  /* 0x000000a4020c7220 */ /* 0x040fe20000410000 */
[C---:B------:R-:W-:Y:S03]  /*1cdd0*/  FMUL.FTZ R13, R2.reuse, R165 ;  /* 0x000000a5020d7220 */ /* 0x040fe60000410000 */
[----:B------:R4:W4:Y:S01]  /*1cde0*/  MUFU.EX2 R153, R10 ;  /* 0x0000000a00997308 */ /* 0x0009220000000800 */
[C---:B------:R-:W-:Y:S01]  /*1cdf0*/  FMUL.FTZ R24, R2.reuse, R160 ;  /* 0x000000a002187220 */ /* 0x040fe20000410000 */
[C---:B------:R-:W-:Y:S01]  /*1ce00*/  FMUL.FTZ R28, R2.reuse, R156 ;  /* 0x0000009c021c7220 */ /* 0x040fe20000410000 */
        /* <DEDUP_REMOVED lines=14> */
[C---:B------:R-:W-:Y:S01]  /*1cef0*/  FFMA.FTZ R140, R2.reuse, R240, R143 ;  /* 0x000000f0028c7223 */ /* 0x040fe2000001008f */
        /* <DEDUP_REMOVED lines=12> */
[--C-:B------:R-:W-:Y:S01]  /*1cfc0*/  SHF.R.U32.HI R2, RZ, 0x10, R174.reuse ;  /* 0x00000010ff027819 */ /* 0x100fe200000116ae */
[----:B------:R-:W-:Y:S01]  /*1cfd0*/  FMUL.FTZ R6, R0, R154 ;  /* 0x0000009a00067220 */ /* 0x000fe20000410000 */
[----:B------:R-:W-:Y:S01]  /*1cfe0*/  LOP3.LUT R154, R174, 0xffff, RZ, 0xc0, !PT ;  /* 0x0000ffffae9a7812 */ /* 0x000fe200078ec0ff */
[C---:B------:R-:W-:Y:S01]  /*1cff0*/  FMUL.FTZ R14, R3.reuse, R166 ;  /* 0x000000a6030e7220 */ /* 0x040fe20000410000 */
[----:B------:R-:W-:Y:S01]  /*1d000*/  SHF.R.U32.HI R174, RZ, 0x18, R174 ;  /* 0x00000018ffae7819 */ /* 0x000fe200000116ae */
[C---:B------:R-:W-:Y:S01]  /*1d010*/  FMUL.FTZ R26, R3.reuse, R162 ;  /* 0x000000a2031a7220 */ /* 0x040fe20000410000 */
[----:B------:R-:W-:Y:S01]  /*1d020*/  LOP3.LUT R2, R2, 0xff, RZ, 0xc0, !PT ;  /* 0x000000ff02027812 */ /* 0x000fe200078ec0ff */
[C---:B----4-:R-:W-:Y:S01]  /*1d030*/  FMUL.FTZ R10, R3.reuse, R170 ;  /* 0x000000aa030a7220 */ /* 0x050fe20000410000 */
[C---:B------:R-:W-:Y:S01]  /*1d040*/  FMUL.FTZ R11, R3.reuse, R171 ;  /* 0x000000ab030b7220 */ /* 0x040fe20000410000 */
[C---:B------:R-:W-:Y:S01]  /*1d050*/  FMUL.FTZ R15, R3.reuse, R167 ;  /* 0x000000a7030f7220 */ /* 0x040fe20000410000 */
[----:B------:R-:W-:Y:S01]  /*1d060*/  PRMT R167, R2, 0x5410, R174 ;  /* 0x0000541002a77816 */ /* 0x000fe200000000ae */
[C---:B------:R-:W-:Y:S01]  /*1d070*/  FMUL.FTZ R27, R3.reuse, R163 ;  /* 0x000000a3031b7220 */ /* 0x040fe20000410000 */
[----:B------:R-:W-:Y:S01]  /*1d080*/  SHF.R.U32.HI R174, RZ, 0x18, R139 ;  /* 0x00000018ffae7819 */ /* 0x000fe2000001168b */
        /* <DEDUP_REMOVED lines=15> */
[----:B------:R-:W-:Y:S01]  /*1d180*/  LOP3.LUT R138, R173, UR23, R184, 0x96, !PT ;  /* 0x00000017ad8a7c12 */ /* 0x000fe2000f8e96b8 */
[C---:B------:R-:W-:Y:S01]  /*1d190*/  FMUL.FTZ R58, R3.reuse, R58 ;  /* 0x0000003a033a7220 */ /* 0x040fe20000410000 */
[C---:B------:R-:W-:Y:S01]  /*1d1a0*/  FMUL.FTZ R59, R3.reuse, R59 ;  /* 0x0000003b033b7220 */ /* 0x040fe20000410000 */
[C---:B------:R-:W-:Y:S01]  /*1d1b0*/  FMUL.FTZ R62, R3.reuse, R62 ;  /* 0x0000003e033e7220 */ /* 0x040fe20000410000 */
[----:B------:R-:W-:Y:S01]  /*1d1c0*/  LOP3.LUT R144, R138, 0xff, RZ, 0xc0, !PT ;  /* 0x000000ff8a907812 */ /* 0x000fe200078ec0ff */
[C---:B------:R-:W-:Y:S01]  /*1d1d0*/  FMUL.FTZ R63, R3.reuse, R63 ;  /* 0x0000003f033f7220 */ /* 0x040fe20000410000 */
[----:B------:R-:W-:Y:S01]  /*1d1e0*/  SHF.R.U32.HI R145, RZ, 0x18, R138 ;  /* 0x00000018ff917819 */ /* 0x000fe2000001168a */
[C---:B------:R-:W-:Y:S01]  /*1d1f0*/  FMUL.FTZ R74, R3.reuse, R74 ;  /* 0x0000004a034a7220 */ /* 0x040fe20000410000 */
[----:B------:R-:W-:Y:S01]  /*1d200*/  ISETP.LE.U32.AND P5, PT, R144, UR13, PT ;  /* 0x0000000d90007c0c */ /* 0x000fe2000bfa3070 */
[C---:B------:R-:W-:Y:S01]  /*1d210*/  FMUL.FTZ R75, R3.reuse, R75 ;  /* 0x0000004b034b7220 */ /* 0x040fe20000410000 */
[C---:B------:R-:W-:Y:S01]  /*1d220*/  FMUL.FTZ R78, R3.reuse, R78 ;  /* 0x0000004e034e7220 */ /* 0x040fe20000410000 */
[C---:B------:R-:W-:Y:S01]  /*1d230*/  FMUL.FTZ R79, R3.reuse, R79 ;  /* 0x0000004f034f7220 */ /* 0x040fe20000410000 */
[C---:B------:R-:W-:Y:S01]  /*1d240*/  FMUL.FTZ R122, R3.reuse, R122 ;  /* 0x0000007a037a7220 */ /* 0x040fe20000410000 */
[C---:B------:R-:W-:Y:S01]  /*1d250*/  FMUL.FTZ R123, R3.reuse, R123 ;  /* 0x0000007b037b7220 */ /* 0x040fe20000410000 */
[C---:B------:R-:W-:Y:S01]  /*1d260*/  FMUL.FTZ R126, R3.reuse, R126 ;  /* 0x0000007e037e7220 */ /* 0x040fe20000410000 */
[C---:B------:R-:W-:Y:S01]  /*1d270*/  FMUL.FTZ R127, R3.reuse, R127 ;  /* 0x0000007f037f7220 */ /* 0x040fe20000410000 */
[----:B------:R-:W-:Y:S01]  /*1d280*/  FFMA.FTZ R136, R3, R241, R153 ;  /* 0x000000f103887223 */ /* 0x000fe20000010099 */
[--C-:B------:R-:W-:Y:S01]  /*1d290*/  SHF.R.U32.HI R3, RZ, 0x10, R178.reuse ;  /* 0x00000010ff037819 */ /* 0x100fe200000116b2 */
[C---:B------:R-:W-:Y:S01]  /*1d2a0*/  FMUL.FTZ R7, R0.reuse, R155 ;  /* 0x0000009b00077220 */ /* 0x040fe20000410000 */
[----:B------:R-:W-:Y:S01]  /*1d2b0*/  SHF.R.U32.HI R178, RZ, 0x18, R178 ;  /* 0x00000018ffb27819 */ /* 0x000fe200000116b2 */
[C---:B------:R-:W-:Y:S01]  /*1d2c0*/  FMUL.FTZ R19, R0.reuse, R151 ;  /* 0x0000009700137220 */ /* 0x040fe20000410000 */
[----:B------:R-:W-:Y:S01]  /*1d2d0*/  LOP3.LUT R3, R3, 0xff, RZ, 0xc0, !PT ;  /* 0x000000ff03037812 */ /* 0x000fe200078ec0ff */
[C---:B------:R-:W-:Y:S01]  /*1d2e0*/  FMUL.FTZ R22, R0.reuse, R146 ;  /* 0x0000009200167220 */ /* 0x040fe20000410000 */
[----:B------:R-:W-:Y:S01]  /*1d2f0*/  SHF.R.U32.HI R146, RZ, 0x10, R172 ;  /* 0x00000010ff927819 */ /* 0x000fe200000116ac */
[C---:B------:R-:W-:Y:S01]  /*1d300*/  FMUL.FTZ R23, R0.reuse, R147 ;  /* 0x0000009300177220 */ /* 0x040fe20000410000 */
[----:B------:R-:W-:Y:S01]  /*1d310*/  PRMT R178, R3, 0x5410, R178 ;  /* 0x0000541003b27816 */ /* 0x000fe200000000b2 */
[----:B------:R-:W-:Y:S01]  /*1d320*/  FMUL.FTZ R38, R0, R38 ;  /* 0x0000002600267220 */ /* 0x000fe20000410000 */
[----:B------:R-:W-:Y:S01]  /*1d330*/  LOP3.LUT R147, R172, 0xffff, RZ, 0xc0, !PT ;  /* 0x0000ffffac937812 */ /* 0x000fe200078ec0ff */
[----:B------:R-:W-:Y:S01]  /*1d340*/  FMUL.FTZ R39, R0, R39 ;  /* 0x0000002700277220 */ /* 0x000fe20000410000 */
[----:B------:R-:W-:Y:S01]  /*1d350*/  LOP3.LUT R142, R146, 0xff, RZ, 0xc0, !PT ;  /* 0x000000ff928e7812 */ /* 0x000fe200078ec0ff */
[C---:B------:R-:W-:Y:S01]  /*1d360*/  FMUL.FTZ R50, R0.reuse, R50 ;  /* 0x0000003200327220 */ /* 0x040fe20000410000 */
[----:B------:R-:W-:Y:S01]  /*1d370*/  SHF.R.U32.HI R147, RZ, 0x8, R147 ;  /* 0x00000008ff937819 */ /* 0x000fe20000011693 */
[C---:B------:R-:W-:Y:S01]  /*1d380*/  FMUL.FTZ R51, R0.reuse, R51 ;  /* 0x0000003300337220 */ /* 0x040fe20000410000 */
[----:B------:R-:W-:Y:S01]  /*1d390*/  SHF.R.U32.HI R146, RZ, 0x8, R154 ;  /* 0x00000008ff927819 */ /* 0x000fe2000001169a */
        /* <DEDUP_REMOVED lines=9> */
[C---:B--2---:R-:W-:Y:S01]  /*1d430*/  FFMA.FTZ R141, R0.reuse, R236, R137 ;  /* 0x000000ec008d7223 */ /* 0x044fe20000010089 */
        /* <DEDUP_REMOVED lines=12> */
[----:B------:R-:W-:Y:S01]  /*1d500*/  LOP3.LUT R0, R173, UR23, R184, 0x96, !PT ;  /* 0x00000017ad007c12 */ /* 0x000fe2000f8e96b8 */
[----:B------:R2:W4:Y:S01]  /*1d510*/  LDL.S16 R169, [R1+0x54] ;  /* 0x0000540001a97983 */ /* 0x0005220000100600 */
[----:B---3--:R-:W-:Y:S01]  /*1d520*/  IMAD.MOV.U32 R192, RZ, RZ, R194 ;  /* 0x000000ffffc07224 */ /* 0x008fe200078e00c2 */
[----:B------:R-:W-:Y:S01]  /*1d530*/  MUFU.EX2 R229, R229 ;  /* 0x000000e500e57308 */ /* 0x000fe20000000800 */
[C---:B------:R-:W-:Y:S01]  /*1d540*/  LOP3.LUT R2, R0.reuse, 0xffff, RZ, 0xc0, !PT ;  /* 0x0000ffff00027812 */ /* 0x040fe200078ec0ff */
[----:B------:R-:W-:Y:S01]  /*1d550*/  IMAD.MOV.U32 R193, RZ, RZ, R195 ;  /* 0x000000ffffc17224 */ /* 0x000fe200078e00c3 */
[----:B------:R-:W-:Y:S02]  /*1d560*/  LOP3.LUT R3, R0, 0xff, RZ, 0xc0, !PT ;  /* 0x000000ff00037812 */ /* 0x000fe400078ec0ff */
[----:B------:R-:W-:Y:S02]  /*1d570*/  SHF.R.U32.HI R2, RZ, 0x8, R2 ;  /* 0x00000008ff027819 */ /* 0x000fe40000011602 */
[----:B------:R-:W-:Y:S03]  /*1d580*/  IADD3 R194, P1, R192, UR11, RZ ;  /* 0x0000000bc0c27c10 */ /* 0x000fe6000ff3e0ff */
[----:B------:R-:W-:Y:S01]  /*1d590*/  MUFU.EX2 R231, R231 ;  /* 0x000000e700e77308 */ /* 0x000fe20000000800 */
[----:B------:R-:W-:Y:S02]  /*1d5a0*/  PRMT R170, R3, 0x5410, R2 ;  /* 0x0000541003aa7816 */ /* 0x000fe40000000002 */
[--C-:B------:R-:W-:Y:S02]  /*1d5b0*/  SHF.R.U32.HI R3, RZ, 0x10, R0.reuse ;  /* 0x00000010ff037819 */ /* 0x100fe40000011600 */
[----:B------:R-:W-:Y:S02]  /*1d5c0*/  SHF.R.U32.HI R2, RZ, 0x18, R0 ;  /* 0x00000018ff027819 */ /* 0x000fe40000011600 */
[----:B------:R-:W-:Y:S03]  /*1d5d0*/  LOP3.LUT R0, R3, 0xff, RZ, 0xc0, !PT ;  /* 0x000000ff03007812 */ /* 0x000fe600078ec0ff */
[----:B------:R-:W-:Y:S01]  /*1d5e0*/  MUFU.EX2 R234, R234 ;  /* 0x000000ea00ea7308 */ /* 0x000fe20000000800 */
[C---:B------:R-:W-:Y:S02]  /*1d5f0*/  IADD3.X R195, R193.reuse, UR10, RZ, P1, !PT ;  /* 0x0000000ac1c37c10 */ /* 0x040fe40008ffe4ff */
[----:B------:R-:W-:Y:S02]  /*1d600*/  PRMT R168, R0, 0x5410, R2 ;  /* 0x0000541000a87816 */ /* 0x000fe40000000002 */
[----:B------:R-:W-:Y:S02]  /*1d610*/  IADD3 R216, P1, R192, UR41, RZ ;  /* 0x00000029c0d87c10 */ /* 0x000fe4000ff3e0ff */
[C---:B------:R-:W-:Y:S03]  /*1d620*/  LOP3.LUT R0, R172.reuse, 0xffff, RZ, 0xc0, !PT ;  /* 0x0000ffffac007812 */ /* 0x040fe600078ec0ff */
[----:B------:R-:W-:Y:S01]  /*1d630*/  MUFU.EX2 R237, R237 ;  /* 0x000000ed00ed7308 */ /* 0x000fe20000000800 */
[C---:B------:R-:W-:Y:S02]  /*1d640*/  IADD3.X R217, R193.reuse, UR40, RZ, P1, !PT ;  /* 0x00000028c1d97c10 */ /* 0x040fe40008ffe4ff */
[----:B------:R-:W-:Y:S02]  /*1d650*/  LOP3.LUT R2, R172, 0xff, RZ, 0xc0, !PT ;  /* 0x000000ffac027812 */ /* 0x000fe400078ec0ff */
[----:B------:R-:W-:Y:S02]  /*1d660*/  SHF.R.U32.HI R0, RZ, 0x8, R0 ;  /* 0x00000008ff007819 */ /* 0x000fe40000011600 */
[----:B------:R-:W-:Y:S03]  /*1d670*/  IADD3 R214, P1, R192, UR43, RZ ;  /* 0x0000002bc0d67c10 */ /* 0x000fe6000ff3e0ff */
[----:B------:R-:W-:Y:S01]  /*1d680*/  MUFU.EX2 R239, R239 ;  /* 0x000000ef00ef7308 */ /* 0x000fe20000000800 */
[----:B------:R-:W-:Y:S02]  /*1d690*/  PRMT R165, R2, 0x5410, R0 ;  /* 0x0000541002a57816 */ /* 0x000fe40000000000 */
[C---:B------:R-:W-:Y:S02]  /*1d6a0*/  IADD3.X R215, R193.reuse, UR42, RZ, P1, !PT ;  /* 0x0000002ac1d77c10 */ /* 0x040fe40008ffe4ff */
[--C-:B------:R-:W-:Y:S02]  /*1d6b0*/  SHF.R.U32.HI R0, RZ, 0x10, R172.reuse ;  /* 0x00000010ff007819 */ /* 0x100fe400000116ac */
[----:B------:R-:W-:Y:S02]  /*1d6c0*/  IADD3 R2, P1, R192, -0x40, RZ ;  /* 0xffffffc0c0027810 */ /* 0x000fe40007f3e0ff */
[----:B------:R-:W-:Y:S02]  /*1d6d0*/  SHF.R.U32.HI R172, RZ, 0x18, R172 ;  /* 0x00000018ffac7819 */ /* 0x000fe400000116ac */
[----:B------:R-:W-:Y:S01]  /*1d6e0*/  LOP3.LUT R0, R0, 0xff, RZ, 0xc0, !PT ;  /* 0x000000ff00007812 */ /* 0x000fe200078ec0ff */
[----:B------:R1:W-:Y:S03]  /*1d6f0*/  STL [R1+0x7c], R2 ;  /* 0x00007c0201007387 */ /* 0x0003e60000100800 */
[----:B------:R-:W-:Y:S01]  /*1d700*/  PRMT R172, R0, 0x5410, R172 ;  /* 0x0000541000ac7816 */ /* 0x000fe200000000ac */
[----:B------:R2:W3:Y:S01]  /*1d710*/  LDL.S16 R166, [R1+0x50] ;  /* 0x0000500001a67983 */ /* 0x0004e20000100600 */
[----:B------:R-:W-:Y:S02]  /*1d720*/  IADD3.X R0, R193, -0x1, RZ, P1, !PT ;  /* 0xffffffffc1007810 */ /* 0x000fe40000ffe4ff */
[----:B------:R-:W-:Y:S03]  /*1d730*/  ISETP.LE.U32.AND P1, PT, R145, UR13, PT ;  /* 0x0000000d91007c0c */ /* 0x000fe6000bf23070 */
[----:B------:R2:W-:Y:S04]  /*1d740*/  STL [R1+0x78], R0 ;  /* 0x0000780001007387 */ /* 0x0005e80000100800 */
[----:B------:R3:W3:Y:S04]  /*1d750*/  LDL.S16 R162, [R1+0x4c] ;  /* 0x00004c0001a27983 */ /* 0x0006e80000100600 */
[----:B------:R3:W3:Y:S04]  /*1d760*/  LDL.S16 R161, [R1+0x48] ;  /* 0x0000480001a17983 */ /* 0x0006e80000100600 */
[----:B------:R3:W3:Y:S01]  /*1d770*/  LDL.S16 R157, [R1+0x44] ;  /* 0x00004400019d7983 */ /* 0x0006e20000100600 */
[----:B-1----:R-:W1:Y:S03]  /*1d780*/  MUFU.EX2 R2, R187 ;  /* 0x000000bb00027308 */ /* 0x002e660000000800 */
[----:B------:R3:W3:Y:S07]  /*1d790*/  LDL.S16 R155, [R1+0x40] ;  /* 0x00004000019b7983 */ /* 0x0006ee0000100600 */
[----:B--2---:R-:W2:Y:S01]  /*1d7a0*/  MUFU.EX2 R0, R189 ;  /* 0x000000bd00007308 */ /* 0x004ea20000000800 */
[----:B-1----:R-:W-:Y:S01]  /*1d7b0*/  FADD.FTZ R150, R2, R140 ;  /* 0x0000008c02967221 */ /* 0x002fe20000010000 */
[C---:B--2---:R-:W-:Y:S01]  /*1d7c0*/  F2FP.BF16.F32.PACK_AB R3, R0.reuse, R235 ;  /* 0x000000eb0003723e */ /* 0x044fe200000010ff */
[----:B------:R-:W-:Y:S01]  /*1d7d0*/  FADD.FTZ R148, R0, R148 ;  /* 0x0000009400947221 */ /* 0x000fe20000010000 */
[----:B------:R-:W-:Y:S06]  /*1d7e0*/  F2FP.BF16.F32.PACK_AB R189, R239, R237 ;  /* 0x000000edefbd723e */ /* 0x000fec00000010ff */
[----:B------:R-:W1:Y:S02]  /*1d7f0*/  MUFU.EX2 R0, R188 ;  /* 0x000000bc00007308 */ /* 0x000e640000000800 */
[C---:B-1----:R-:W-:Y:S01]  /*1d800*/  F2FP.BF16.F32.PACK_AB R137, R0.reuse, R137 ;  /* 0x000000890089723e */ /* 0x042fe200000010ff */
[----:B------:R-:W-:Y:S01]  /*1d810*/  FADD.FTZ R149, R0, R141 ;  /* 0x0000008d00957221 */ /* 0x000fe20000010000 */
[----:B------:R-:W-:Y:S02]  /*1d820*/  F2FP.BF16.F32.PACK_AB R0, R2, R143 ;  /* 0x0000008f0200723e */ /* 0x000fe400000010ff */
[----:B------:R-:W-:Y:S04]  /*1d830*/  SHF.R.U32.HI R141, RZ, 0x10, R179 ;  /* 0x00000010ff8d7819 */ /* 0x000fe800000116b3 */
[----:B------:R-:W1:Y:S01]  /*1d840*/  MUFU.EX2 R2, R185 ;  /* 0x000000b900027308 */ /* 0x000e620000000800 */
[----:B------:R-:W-:Y:S02]  /*1d850*/  LOP3.LUT R179, R179, 0xffff, RZ, 0xc0, !PT ;  /* 0x0000ffffb3b37812 */ /* 0x000fe400078ec0ff */
[----:B------:R-:W-:Y:S02]  /*1d860*/  LOP3.LUT R141, R141, 0xff, RZ, 0xc0, !PT ;  /* 0x000000ff8d8d7812 */ /* 0x000fe400078ec0ff */
[----:B------:R-:W-:Y:S02]  /*1d870*/  SHF.R.U32.HI R140, RZ, 0x8, R179 ;  /* 0x00000008ff8c7819 */ /* 0x000fe400000116b3 */
[----:B------:R-:W-:Y:S02]  /*1d880*/  ISETP.LE.U32.AND P3, PT, R141, UR13, PT ;  /* 0x0000000d8d007c0c */ /* 0x000fe4000bf63070 */
[----:B------:R-:W-:Y:S02]  /*1d890*/  LOP3.LUT R140, R140, 0xffff, RZ, 0xc0, !PT ;  /* 0x0000ffff8c8c7812 */ /* 0x000fe400078ec0ff */
[----:B------:R-:W-:Y:S02]  /*1d8a0*/  PRMT R152, R0, 0x7632, R152 ;  /* 0x0000763200987816 */ /* 0x000fe40000000098 */
[----:B------:R-:W-:Y:S02]  /*1d8b0*/  ISETP.LE.U32.AND P6, PT, R140, UR13, PT ;  /* 0x0000000d8c007c0c */ /* 0x000fe4000bfc3070 */
[----:B------:R-:W-:Y:S02]  /*1d8c0*/  PRMT R188, R189, 0x7632, R188 ;  /* 0x00007632bdbc7816 */ /* 0x000fe400000000bc */
[C---:B-1----:R-:W-:Y:S01]  /*1d8d0*/  F2FP.BF16.F32.PACK_AB R153, R2.reuse, R153 ;  /* 0x000000990299723e */ /* 0x042fe200000010ff */
[--C-:B------:R-:W-:Y:S01]  /*1d8e0*/  FADD.FTZ R151, R2, R136.reuse ;  /* 0x0000008802977221 */ /* 0x100fe20000010000 */
[----:B------:R-:W-:Y:S02]  /*1d8f0*/  LOP3.LUT R2, R138, 0xffff, RZ, 0xc0, !PT ;  /* 0x0000ffff8a027812 */ /* 0x000fe400078ec0ff */
[----:B------:R-:W-:Y:S02]  /*1d900*/  PRMT R136, R137, 0x7632, R136 ;  /* 0x0000763289887816 */ /* 0x000fe40000000088 */
[----:B------:R-:W-:Y:S02]  /*1d910*/  SHF.R.U32.HI R2, RZ, 0x8, R2 ;  /* 0x00000008ff027819 */ /* 0x000fe40000011602 */
[----:B------:R-:W-:Y:S02]  /*1d920*/  SHF.R.U32.HI R138, RZ, 0x10, R138 ;  /* 0x00000010ff8a7819 */ /* 0x000fe4000001168a */
[----:B------:R-:W-:Y:S02]  /*1d930*/  LOP3.LUT R143, R2, 0xffff, RZ, 0xc0, !PT ;  /* 0x0000ffff028f7812 */ /* 0x000fe400078ec0ff */
[----:B------:R-:W-:Y:S02]  /*1d940*/  PRMT R2, R3, 0x7632, R2 ;  /* 0x0000763203027816 */ /* 0x000fe40000000002 */
[----:B------:R-:W-:Y:S02]  /*1d950*/  ISETP.LE.U32.AND P4, PT, R143, UR13, PT ;  /* 0x0000000d8f007c0c */ /* 0x000fe4000bf83070 */
[----:B------:R-:W-:Y:S02]  /*1d960*/  LOP3.LUT R138, R138, 0xff, RZ, 0xc0, !PT ;  /* 0x000000ff8a8a7812 */ /* 0x000fe400078ec0ff */
[----:B------:R-:W-:Y:S01]  /*1d970*/  PRMT R154, R153, 0x7632, R154 ;  /* 0x00007632999a7816 */ /* 0x000fe2000000009a */
[----:B----4-:R-:W-:Y:S05]  /*1d980*/  @!P2 HFMA2.BF16_V2 R169, -RZ.H0_H0, RZ.H0_H0, -R3.H0_H0 ;  /* 0x200000ffffa9a231 */ /* 0x010fea0000340903 */
[----:B------:R1:W-:Y:S01]  /*1d990*/  @!P2 STL.S16 [R1+0x54], R169 ;  /* 0x000054a90100a387 */ /* 0x0003e20000100600 */
[----:B------:R-:W-:Y:S02]  /*1d9a0*/  LOP3.LUT P2, RZ, R211, 0x200000, RZ, 0xc0, !PT ;  /* 0x00200000d3ff7812 */ /* 0x000fe4000784c0ff */
[----:B------:R-:W-:Y:S02]  /*1d9b0*/  PRMT R160, R169, 0x7610, R160 ;  /* 0x00007610a9a07816 */ /* 0x000fe400000000a0 */
[----:B-1----:R-:W-:Y:S01]  /*1d9c0*/  MUFU.EX2 R169, R220 ;  /* 0x000000dc00a97308 */ /* 0x002fe20000000800 */
[----:B---3--:R-:W-:Y:S05]  /*1d9d0*/  @!P6 HFMA2.BF16_V2 R166, -RZ.H0_H0, RZ.H0_H0, -R2.H0_H0 ;  /* 0x200000ffffa6e231 */ /* 0x008fea0000340902 */
[----:B------:R-:W-:Y:S01]  /*1d9e0*/  @!P6 STL.S16 [R1+0x50], R166 ;  /* 0x000050a60100e387 */ /* 0x000fe20000100600 */
[C---:B------:R-:W-:Y:S02]  /*1d9f0*/  LOP3.LUT P6, RZ, R211.reuse, 0x100000, RZ, 0xc0, !PT ;  /* 0x00100000d3ff7812 */ /* 0x040fe400078cc0ff */
[----:B------:R-:W-:Y:S01]  /*1da00*/  LOP3.LUT R211, R211, 0xfffbffff, RZ, 0xc0, !PT ;  /* 0xfffbffffd3d37812 */ /* 0x000fe200078ec0ff */
[----:B------:R-:W-:Y:S01]  /*1da10*/  @!P3 HFMA2.BF16_V2 R162, -RZ.H0_H0, RZ.H0_H0, -R137.H0_H0 ;  /* 0x200000ffffa2b231 */ /* 0x000fe20000340989 */
[----:B------:R-:W-:Y:S01]  /*1da20*/  PRMT R173, R166, 0x7610, R173 ;  /* 0x00007610a6ad7816 */ /* 0x000fe200000000ad */
[----:B------:R-:W-:Y:S03]  /*1da30*/  @!P2 HFMA2.BF16_V2 R161, -RZ.H0_H0, RZ.H0_H0, -R136.H0_H0 ;  /* 0x200000ffffa1a231 */ /* 0x000fe60000340988 */
[----:B------:R1:W-:Y:S01]  /*1da40*/  @!P3 STL.S16 [R1+0x4c], R162 ;  /* 0x00004ca20100b387 */ /* 0x0003e20000100600 */
[----:B------:R-:W-:Y:S01]  /*1da50*/  ISETP.LE.U32.AND P3, PT, R242, UR13, PT ;  /* 0x0000000df2007c0c */ /* 0x000fe2000bf63070 */
[----:B------:R-:W-:Y:S02]  /*1da60*/  @!P5 HFMA2.BF16_V2 R157, -RZ.H0_H0, RZ.H0_H0, -R0.H0_H0 ;  /* 0x200000ffff9dd231 */ /* 0x000fe40000340900 */
[----:B------:R2:W-:Y:S01]  /*1da70*/  @!P2 STL.S16 [R1+0x48], R161 ;  /* 0x000048a10100a387 */ /* 0x0005e20000100600 */
[----:B------:R-:W-:Y:S01]  /*1da80*/  PRMT R196, R161, 0x7610, R196 ;  /* 0x00007610a1c47816 */ /* 0x000fe200000000c4 */
[----:B------:R-:W-:Y:S02]  /*1da90*/  @!P4 HFMA2.BF16_V2 R155, -RZ.H0_H0, RZ.H0_H0, -R152.H0_H0 ;  /* 0x200000ffff9bc231 */ /* 0x000fe40000340998 */
[----:B------:R-:W-:Y:S01]  /*1daa0*/  @!P5 STL.S16 [R1+0x44], R157 ;  /* 0x0000449d0100d387 */ /* 0x000fe20000100600 */
[----:B------:R-:W-:Y:S02]  /*1dab0*/  PRMT R164, R162, 0x7610, R164 ;  /* 0x00007610a2a47816 */ /* 0x000fe400000000a4 */
[----:B------:R-:W-:Y:S01]  /*1dac0*/  PRMT R241, R157, 0x7610, R241 ;  /* 0x000076109df17816 */ /* 0x000fe200000000f1 */
[----:B------:R3:W-:Y:S01]  /*1dad0*/  @!P4 STL.S16 [R1+0x40], R155 ;  /* 0x0000409b0100c387 */ /* 0x0007e20000100600 */
[----:B------:R-:W-:Y:S02]  /*1dae0*/  ISETP.LE.U32.AND P4, PT, R142, UR13, PT ;  /* 0x0000000d8e007c0c */ /* 0x000fe4000bf83070 */
[----:B------:R-:W-:Y:S01]  /*1daf0*/  PRMT R179, R155, 0x7610, R179 ;  /* 0x000076109bb37816 */ /* 0x000fe200000000b3 */
[----:B------:R4:W4:Y:S01]  /*1db00*/  LDL.S16 R204, [R1+0x5c] ;  /* 0x00005c0001cc7983 */ /* 0x0009220000100600 */
[----:B------:R-:W-:Y:S03]  /*1db10*/  LOP3.LUT R142, R147, 0xffff, RZ, 0xc0, !PT ;  /* 0x0000ffff938e7812 */ /* 0x000fe600078ec0ff */
[----:B------:R4:W4:Y:S01]  /*1db20*/  LDL.S16 R203, [R1+0x58] ;  /* 0x0000580001cb7983 */ /* 0x0009220000100600 */
[----:B------:R-:W-:Y:S03]  /*1db30*/  ISETP.LE.U32.AND P5, PT, R142, UR13, PT ;  /* 0x0000000d8e007c0c */ /* 0x000fe6000bfa3070 */
[----:B------:R4:W4:Y:S01]  /*1db40*/  LDL.S16 R200, [R1+0x6c] ;  /* 0x00006c0001c87983 */ /* 0x0009220000100600 */
[----:B-1----:R-:W-:Y:S02]  /*1db50*/  LOP3.LUT R162, R139, 0xff, RZ, 0xc0, !PT ;  /* 0x000000ff8ba27812 */ /* 0x002fe400078ec0ff */
[----:B------:R-:W-:Y:S01]  /*1db60*/  @P4 LOP3.LUT R211, R211, 0x40000, RZ, 0xfc, !PT ;  /* 0x00040000d3d34812 */ /* 0x000fe200078efcff */
[----:B------:R1:W4:Y:S01]  /*1db70*/  LDL.S16 R198, [R1+0x64] ;  /* 0x0000640001c67983 */ /* 0x0003220000100600 */
[----:B------:R-:W-:Y:S01]  /*1db80*/  ISETP.LE.U32.AND P4, PT, R138, UR13, PT ;  /* 0x0000000d8a007c0c */ /* 0x000fe2000bf83070 */
[----:B--2---:R-:W-:Y:S01]  /*1db90*/  MUFU.EX2 R161, R191 ;  /* 0x000000bf00a17308 */ /* 0x004fe20000000800 */
[----:B------:R-:W-:Y:S02]  /*1dba0*/  LOP3.LUT R138, R139, 0xffff, RZ, 0xc0, !PT ;  /* 0x0000ffff8b8a7812 */ /* 0x000fe400078ec0ff */
[----:B------:R-:W-:Y:S02]  /*1dbb0*/  SHF.R.U32.HI R139, RZ, 0x10, R139 ;  /* 0x00000010ff8b7819 */ /* 0x000fe4000001168b */
[----:B------:R-:W-:Y:S02]  /*1dbc0*/  SHF.R.U32.HI R138, RZ, 0x8, R138 ;  /* 0x00000008ff8a7819 */ /* 0x000fe4000001168a */
[----:B------:R-:W-:Y:S03]  /*1dbd0*/  LOP3.LUT R171, R139, 0xff, RZ, 0xc0, !PT ;  /* 0x000000ff8bab7812 */ /* 0x000fe600078ec0ff */
[----:B---3--:R-:W2:Y:S01]  /*1dbe0*/  MUFU.EX2 R155, R218 ;  /* 0x000000da009b7308 */ /* 0x008ea20000000800 */
[----:B------:R-:W-:Y:S02]  /*1dbf0*/  PRMT R139, R164, 0x7610, R139 ;  /* 0x00007610a48b7816 */ /* 0x000fe4000000008b */
[----:B------:R-:W-:Y:S02]  /*1dc00*/  LOP3.LUT R164, R138, 0xffff, RZ, 0xc0, !PT ;  /* 0x0000ffff8aa47812 */ /* 0x000fe400078ec0ff */
[----:B------:R1:W3:Y:S01]  /*1dc10*/  LDL.S16 R138, [R1+0x68] ;  /* 0x00006800018a7983 */ /* 0x0002e20000100600 */
[----:B------:R-:W-:Y:S02]  /*1dc20*/  LOP3.LUT R211, R211, 0xfff7ffff, RZ, 0xc0, !PT ;  /* 0xfff7ffffd3d37812 */ /* 0x000fe400078ec0ff */
[----:B------:R-:W-:Y:S02]  /*1dc30*/  PRMT R242, R139, 0x7610, R242 ;  /* 0x000076108bf27816 */ /* 0x000fe400000000f2 */
[----:B------:R-:W1:Y:S01]  /*1dc40*/  MUFU.EX2 R157, R190 ;  /* 0x000000be009d7308 */ /* 0x000e620000000800 */
[--C-:B--2---:R-:W-:Y:S01]  /*1dc50*/  FADD.FTZ R147, R155, R148.reuse ;  /* 0x000000949b937221 */ /* 0x104fe20000010000 */
[----:B------:R-:W-:Y:S01]  /*1dc60*/  PRMT R148, R160, 0x7610, R148 ;  /* 0x00007610a0947816 */ /* 0x000fe20000000094 */
[----:B------:R-:W-:Y:S01]  /*1dc70*/  IMAD.WIDE.U32 R218, R219, -0x2daee0ad, RZ ;  /* 0xd2511f53dbda7825 */ /* 0x000fe200078e00ff */
[----:B------:R2:W2:Y:S02]  /*1dc80*/  LDL.S16 R160, [R1+0x60] ;  /* 0x0000600001a07983 */ /* 0x0004a40000100600 */
[C---:B------:R-:W-:Y:S01]  /*1dc90*/  F2FP.BF16.F32.PACK_AB R155, R161.reuse, R155 ;  /* 0x0000009ba19b723e */ /* 0x040fe200000010ff */
[----:B------:R-:W-:Y:S01]  /*1dca0*/  FADD.FTZ R147, R161, R147 ;  /* 0x00000093a1937221 */ /* 0x000fe20000010000 */
[----:B------:R-:W-:Y:S02]  /*1dcb0*/  LOP3.LUT R166, R219, UR26, R238, 0x96, !PT ;  /* 0x0000001adba67c12 */ /* 0x000fe4000f8e96ee */
[----:B------:R-:W-:Y:S01]  /*1dcc0*/  MUFU.EX2 R161, R226 ;  /* 0x000000e200a17308 */ /* 0x000fe20000000800 */
[----:B------:R-:W-:Y:S02]  /*1dcd0*/  PRMT R156, R155, 0x7632, R156 ;  /* 0x000076329b9c7816 */ /* 0x000fe4000000009c */
[----:B------:R-:W-:Y:S04]  /*1dce0*/  LOP3.LUT R142, R166, 0xff, RZ, 0xc0, !PT ;  /* 0x000000ffa68e7812 */ /* 0x000fe800078ec0ff */
[----:B------:R-:W-:Y:S01]  /*1dcf0*/  ISETP.LE.U32.AND P2, PT, R142, UR13, PT ;  /* 0x0000000d8e007c0c */ /* 0x000fe2000bf43070 */
[----:B-1----:R-:W-:Y:S01]  /*1dd00*/  FADD.FTZ R142, R157, R149 ;  /* 0x000000959d8e7221 */ /* 0x002fe20000010000 */
[C---:B------:R-:W-:Y:S03]  /*1dd10*/  F2FP.BF16.F32.PACK_AB R157, R169.reuse, R157 ;  /* 0x0000009da99d723e */ /* 0x040fe600000010ff */
[----:B------:R-:W-:Y:S01]  /*1dd20*/  FADD.FTZ R169, R169, R142 ;  /* 0x0000008ea9a97221 */ /* 0x000fe20000010000 */
[----:B------:R-:W-:Y:S02]  /*1dd30*/  PRMT R158, R157, 0x7632, R158 ;  /* 0x000076329d9e7816 */ /* 0x000fe4000000009e */
[----:B------:R-:W-:Y:S05]  /*1dd40*/  PRMT R142, R137, 0x5410, R136 ;  /* 0x00005410898e7816 */ /* 0x000fea0000000088 */
[----:B------:R-:W-:Y:S02]  /*1dd50*/  @P2 LOP3.LUT R211, R211, 0x80000, RZ, 0xfc, !PT ;  /* 0x00080000d3d32812 */ /* 0x000fe400078efcff */
[----:B------:R-:W-:Y:S01]  /*1dd60*/  ISETP.LE.U32.AND P2, PT, R146, UR13, PT ;  /* 0x0000000d92007c0c */ /* 0x000fe2000bf43070 */
[----:B----4-:R-:W-:Y:S02]  /*1dd70*/  @!P4 HFMA2.BF16_V2 R204, -RZ.H0_H0, RZ.H0_H0, -R153.H0_H0 ;  /* 0x200000ffffccc231 */ /* 0x010fe40000340999 */
[----:B------:R-:W-:Y:S03]  /*1dd80*/  @!P1 HFMA2.BF16_V2 R203, -RZ.H0_H0, RZ.H0_H0, -R154.H0_H0 ;  /* 0x200000ffffcb9231 */ /* 0x000fe6000034099a */
[----:B------:R1:W-:Y:S01]  /*1dd90*/  @!P4 STL.S16 [R1+0x5c], R204 ;  /* 0x00005ccc0100c387 */ /* 0x0003e20000100600 */
[----:B------:R-:W-:Y:S01]  /*1dda0*/  PRMT R240, R204, 0x7610, R240 ;  /* 0x00007610ccf07816 */ /* 0x000fe200000000f0 */
[----:B------:R-:W-:Y:S01]  /*1ddb0*/  @!P3 HFMA2.BF16_V2 R200, -RZ.H0_H0, RZ.H0_H0, -R155.H0_H0 ;  /* 0x200000ffffc8b231 */ /* 0x000fe2000034099b */
[----:B------:R-:W-:Y:S01]  /*1ddc0*/  PRMT R236, R203, 0x7610, R236 ;  /* 0x00007610cbec7816 */ /* 0x000fe200000000ec */
[----:B------:R-:W-:Y:S03]  /*1ddd0*/  @!P0 HFMA2.BF16_V2 R198, -RZ.H0_H0, RZ.H0_H0, -R157.H0_H0 ;  /* 0x200000ffffc68231 */ /* 0x000fe6000034099d */
[----:B------:R-:W-:Y:S02]  /*1dde0*/  PRMT R235, R200, 0x7610, R235 ;  /* 0x00007610c8eb7816 */ /* 0x000fe400000000eb */
[----:B------:R-:W-:Y:S01]  /*1ddf0*/  PRMT R220, R198, 0x7610, R220 ;  /* 0x00007610c6dc7816 */ /* 0x000fe200000000dc */
[----:B---3--:R-:W-:Y:S01]  /*1de00*/  @!P2 HFMA2.BF16_V2 R138, -RZ.H0_H0, RZ.H0_H0, -R156.H0_H0 ;  /* 0x200000ffff8aa231 */ /* 0x008fe2000034099c */
[----:B-1----:R3:W5:Y:S04]  /*1de10*/  LDL.LU R204, [R1+0x100] ;  /* 0x0001000001cc7983 */ /* 0x0027680000300800 */
[----:B------:R-:W-:Y:S01]  /*1de20*/  PRMT R233, R138, 0x7610, R233 ;  /* 0x000076108ae97816 */ /* 0x000fe200000000e9 */
[----:B------:R1:W-:Y:S01]  /*1de30*/  @!P1 STL.S16 [R1+0x58], R203 ;  /* 0x000058cb01009387 */ /* 0x0003e20000100600 */
[----:B------:R-:W-:Y:S11]  /*1de40*/  ISETP.LE.U32.AND P1, PT, R228, UR13, PT ;  /* 0x0000000de4007c0c */ /* 0x000ff6000bf23070 */
[----:B------:R-:W-:Y:S02]  /*1de50*/  @!UPT UIADD3 URZ, URZ, URZ, URZ ;  /* 0x0000003f3f3ff290 */ /* 0x000fe4000fffe03f */
[----:B--2---:R-:W-:Y:S05]  /*1de60*/  @!P1 HFMA2.BF16_V2 R160, -RZ.H0_H0, RZ.H0_H0, -R158.H0_H0 ;  /* 0x200000ffffa09231 */ /* 0x004fea000034099e */
[----:B------:R-:W-:Y:S01]  /*1de70*/  PRMT R149, R160, 0x7610, R149 ;  /* 0x00007610a0957816 */ /* 0x000fe20000000095 */
[----:B-1----:R3:W5:Y:S04]  /*1de80*/  LDL.LU R203, [R1+0xfc] ;  /* 0x0000fc0001cb7983 */ /* 0x0027680000300800 */
[----:B------:R1:W-:Y:S04]  /*1de90*/  @!P3 STL.S16 [R1+0x6c], R200 ;  /* 0x00006cc80100b387 */ /* 0x0003e80000100600 */
[----:B-1----:R3:W5:Y:S04]  /*1dea0*/  LDL.LU R200, [R1+0xf8] ;  /* 0x0000f80001c87983 */ /* 0x0027680000300800 */
[----:B------:R3:W2:Y:S04]  /*1deb0*/  LDL.S16 R139, [R1+0x74] ;  /* 0x00007400018b7983 */ /* 0x0006a80000100600 */
[----:B------:R1:W-:Y:S01]  /*1dec0*/  @!P2 STL.S16 [R1+0x68], R138 ;  /* 0x0000688a0100a387 */ /* 0x0003e20000100600 */
[----:B------:R-:W-:Y:S02]  /*1ded0*/  ISETP.LE.U32.AND P2, PT, R140, UR13, PT ;  /* 0x0000000d8c007c0c */ /* 0x000fe4000bf43070 */
[----:B------:R-:W-:Y:S01]  /*1dee0*/  PRMT R140, R3, 0x5410, R2 ;  /* 0x00005410038c7816 */ /* 0x000fe20000000002 */
[----:B-1----:R3:W4:Y:S04]  /*1def0*/  LDL.S16 R138, [R1+0x70] ;  /* 0x00007000018a7983 */ /* 0x0027280000100600 */
[----:B------:R1:W-:Y:S04]  /*1df00*/  @!P0 STL.S16 [R1+0x64], R198 ;  /* 0x000064c601008387 */ /* 0x0003e80000100600 */
[----:B-1----:R3:W5:Y:S04]  /*1df10*/  LDL.LU R198, [R1+0xf4] ;  /* 0x0000f40001c67983 */ /* 0x0027680000300800 */
[----:B------:R1:W-:Y:S02]  /*1df20*/  @!P1 STL.S16 [R1+0x60], R160 ;  /* 0x000060a001009387 */ /* 0x0003e40000100600 */
[----:B-1----:R1:W3:Y:S02]  /*1df30*/  MUFU.EX2 R160, R222 ;  /* 0x000000de00a07308 */ /* 0x0022e40000000800 */
[----:B-1----:R-:W-:Y:S08]  /*1df40*/  PRMT R222, R173, 0x7610, R222 ;  /* 0x00007610adde7816 */ /* 0x002ff000000000de */
[----:B------:R1:W3:Y:S01]  /*1df50*/  MUFU.EX2 R173, R221 ;  /* 0x000000dd00ad7308 */ /* 0x0002e20000000800 */
[----:B------:R-:W-:Y:S02]  /*1df60*/  @!P2 PRMT R2, R222, 0x5410, RZ ;  /* 0x00005410de02a816 */ /* 0x000fe400000000ff */
[----:B------:R-:W-:Y:S03]  /*1df70*/  ISETP.LE.U32.AND P2, PT, R181, UR13, PT ;  /* 0x0000000db5007c0c */ /* 0x000fe6000bf43070 */
[----:B------:R3:W-:Y:S04]  /*1df80*/  STG.E.U16 desc[UR24][R192.64+0x2], R2 ;  /* 0x00000202c0007986 */ /* 0x0007e8000c101518 */
[----:B------:R-:W-:Y:S01]  /*1df90*/  MUFU.EX2 R222, R246 ;  /* 0x000000f600de7308 */ /* 0x000fe20000000800 */
[----:B-1----:R-:W-:Y:S01]  /*1dfa0*/  PRMT R221, R148, 0x7610, R221 ;  /* 0x0000761094dd7816 */ /* 0x002fe200000000dd */
[----:B---3--:R-:W-:Y:S01]  /*1dfb0*/  FADD.FTZ R148, R160, R150 ;  /* 0x00000096a0947221 */ /* 0x008fe20000010000 */
[C---:B------:R-:W-:Y:S03]  /*1dfc0*/  F2FP.BF16.F32.PACK_AB R160, R173.reuse, R160 ;  /* 0x000000a0ada0723e */ /* 0x040fe600000010ff */
[----:B------:R-:W-:Y:S01]  /*1dfd0*/  @!P2 PRMT R136, R196, 0x5410, RZ ;  /* 0x00005410c488a816 */ /* 0x000fe200000000ff */
[----:B------:R-:W-:Y:S01]  /*1dfe0*/  FADD.FTZ R173, R173, R148 ;  /* 0x00000094adad7221 */ /* 0x000fe20000010000 */
[----:B------:R-:W-:Y:S02]  /*1dff0*/  PRMT R159, R160, 0x7632, R159 ;  /* 0x00007632a09f7816 */ /* 0x000fe4000000009f */
[----:B------:R-:W-:Y:S02]  /*1e000*/  PRMT R150, R0, 0x5410, R152 ;  /* 0x0000541000967816 */ /* 0x000fe40000000098 */
[----:B------:R-:W-:Y:S02]  /*1e010*/  ISETP.LE.U32.AND P2, PT, R144, UR13, PT ;  /* 0x0000000d90007c0c */ /* 0x000fe4000bf43070 */
[----:B------:R-:W-:Y:S01]  /*1e020*/  MUFU.EX2 R144, R223 ;  /* 0x000000df00907308 */ /* 0x000fe20000000800 */
[----:B------:R-:W-:Y:S02]  /*1e030*/  PRMT R2, R157, 0x5410, R158 ;  /* 0x000054109d027816 */ /* 0x000fe4000000009e */
[----:B------:R-:W-:Y:S02]  /*1e040*/  @!P0 PRMT R157, R220, 0x5410, RZ ;  /* 0x00005410dc9d8816 */ /* 0x000fe400000000ff */
[----:B------:R-:W-:Y:S06]  /*1e050*/  LOP3.LUT P0, RZ, R211, 0x10000, RZ, 0xc0, !PT ;  /* 0x00010000d3ff7812 */ /* 0x000fec000780c0ff */
[----:B------:R-:W-:Y:S02]  /*1e060*/  @!P2 PRMT R0, R241, 0x5410, RZ ;  /* 0x00005410f100a816 */ /* 0x000fe400000000ff */
[----:B------:R-:W-:Y:S01]  /*1e070*/  LOP3.LUT P2, RZ, R211, 0x80000, RZ, 0xc0, !PT ;  /* 0x00080000d3ff7812 */ /* 0x000fe2000784c0ff */
[----:B--2---:R-:W-:Y:S05]  /*1e080*/  @!P6 HFMA2.BF16_V2 R139, -RZ.H0_H0, RZ.H0_H0, -R160.H0_H0 ;  /* 0x200000ffff8be231 */ /* 0x004fea00003409a0 */
[----:B------:R-:W-:Y:S01]  /*1e090*/  @!P6 STL.S16 [R1+0x74], R139 ;  /* 0x0000748b0100e387 */ /* 0x000fe20000100600 */
[----:B------:R-:W-:Y:S01]  /*1e0a0*/  PRMT R191, R139, 0x7610, R191 ;  /* 0x000076108bbf7816 */ /* 0x000fe200000000bf */
[----:B----4-:R-:W-:Y:S05]  /*1e0b0*/  @!P5 HFMA2.BF16_V2 R138, -RZ.H0_H0, RZ.H0_H0, -R159.H0_H0 ;  /* 0x200000ffff8ad231 */ /* 0x010fea000034099f */
[----:B------:R1:W-:Y:S01]  /*1e0c0*/  @!P5 STL.S16 [R1+0x70], R138 ;  /* 0x0000708a0100d387 */ /* 0x0003e20000100600 */
[----:B------:R-:W-:Y:S03]  /*1e0d0*/  PRMT R175, R138, 0x7610, R175 ;  /* 0x000076108aaf7816 */ /* 0x000fe600000000af */
[----:B------:R2:W5:Y:S04]  /*1e0e0*/  LDL.LU R196, [R1+0xf0] ;  /* 0x0000f00001c47983 */ /* 0x0005680000300800 */
[----:B------:R2:W3:Y:S01]  /*1e0f0*/  LDL.S16 R148, [R1+0x3c] ;  /* 0x00003c0001947983 */ /* 0x0004e20000100600 */
[----:B-1----:R-:W-:Y:S04]  /*1e100*/  IADD3 R138, P1, R194, UR44, RZ ;  /* 0x0000002cc28a7c10 */ /* 0x002fe8000ff3e0ff */
[----:B------:R-:W-:Y:S02]  /*1e110*/  IADD3.X R139, R195, UR39, RZ, P1, !PT ;  /* 0x00000027c38b7c10 */ /* 0x000fe40008ffe4ff */
[----:B------:R-:W-:Y:S11]  /*1e120*/  ISETP.LE.U32.AND P1, PT, R183, UR13, PT ;  /* 0x0000000db7007c0c */ /* 0x000ff6000bf23070 */
[----:B------:R-:W-:Y:S02]  /*1e130*/  @!UPT UIADD3 URZ, URZ, URZ, URZ ;  /* 0x0000003f3f3ff290 */ /* 0x000fe4000fffe03f */
[----:B------:R-:W-:Y:S02]  /*1e140*/  @!P1 PRMT R3, R221, 0x5410, RZ ;  /* 0x00005410dd039816 */ /* 0x000fe400000000ff */
[----:B------:R-:W-:Y:S03]  /*1e150*/  ISETP.LE.U32.AND P1, PT, R141, UR13, PT ;  /* 0x0000000d8d007c0c */ /* 0x000fe6000bf23070 */
[----:B------:R1:W-:Y:S04]  /*1e160*/  STG.E.U16 desc[UR24][R192.64], R3 ;  /* 0x00000003c0007986 */ /* 0x0003e8000c101518 */
[----:B------:R-:W-:Y:S06]  /*1e170*/  STG.E.U16 desc[UR24][R194.64+0x2], R136 ;  /* 0x00000288c2007986 */ /* 0x000fec000c101518 */
[----:B------:R-:W-:Y:S02]  /*1e180*/  @!P1 PRMT R137, R242, 0x5410, RZ ;  /* 0x00005410f2899816 */ /* 0x000fe400000000ff */
[----:B------:R-:W-:Y:S02]  /*1e190*/  ISETP.LE.U32.AND P1, PT, R143, UR13, PT ;  /* 0x0000000d8f007c0c */ /* 0x000fe4000bf23070 */
[----:B------:R-:W4:Y:S01]  /*1e1a0*/  MUFU.EX2 R143, R224 ;  /* 0x000000e0008f7308 */ /* 0x000f220000000800 */
[----:B------:R-:W-:Y:S04]  /*1e1b0*/  STG.E.U16 desc[UR24][R194.64], R137 ;  /* 0x00000089c2007986 */ /* 0x000fe8000c101518 */
[----:B------:R2:W-:Y:S05]  /*1e1c0*/  STG.E.U16 desc[UR24][R138.64], R0 ;  /* 0x000000008a007986 */ /* 0x0005ea000c101518 */
[----:B------:R-:W-:Y:S01]  /*1e1d0*/  MUFU.EX2 R224, R245 ;  /* 0x000000f500e07308 */ /* 0x000fe20000000800 */
[----:B------:R-:W-:Y:S02]  /*1e1e0*/  @!P1 PRMT R152, R179, 0x5410, RZ ;  /* 0x00005410b3989816 */ /* 0x000fe400000000ff */
[----:B------:R-:W-:Y:S01]  /*1e1f0*/  ISETP.LE.U32.AND P1, PT, R145, UR13, PT ;  /* 0x0000000d91007c0c */ /* 0x000fe2000bf23070 */
[----:B-1----:R-:W-:Y:S01]  /*1e200*/  FADD.FTZ R3, R161, R147 ;  /* 0x00000093a1037221 */ /* 0x002fe20000010000 */
[--C-:B------:R-:W-:Y:S01]  /*1e210*/  HSET2.LE.AND R147, R172, R213.reuse, PT ;  /* 0x000000d5ac937233 */ /* 0x100fe20003803000 */
[----:B------:R-:W-:Y:S01]  /*1e220*/  STG.E.U16 desc[UR24][R216.64], R152 ;  /* 0x00000098d8007986 */ /* 0x000fe2000c101518 */
[----:B----4-:R-:W-:Y:S01]  /*1e230*/  FADD.FTZ R141, R143, R151 ;  /* 0x000000978f8d7221 */ /* 0x010fe20000010000 */
[----:B------:R-:W-:Y:S02]  /*1e240*/  PRMT R151, R153, 0x5410, R154 ;  /* 0x0000541099977816 */ /* 0x000fe4000000009a */
[C---:B------:R-:W-:Y:S01]  /*1e250*/  F2FP.BF16.F32.PACK_AB R143, R144.reuse, R143 ;  /* 0x0000008f908f723e */ /* 0x040fe200000010ff */
[----:B------:R-:W-:Y:S01]  /*1e260*/  FADD.FTZ R179, R144, R141 ;  /* 0x0000008d90b37221 */ /* 0x000fe20000010000 */
[----:B------:R-:W-:Y:S01]  /*1e270*/  PRMT R141, R155, 0x5410, R156 ;  /* 0x000054109b8d7816 */ /* 0x000fe2000000009c */
[----:B------:R-:W1:Y:S01]  /*1e280*/  MUFU.EX2 R144, R225 ;  /* 0x000000e100907308 */ /* 0x000e620000000800 */
[----:B------:R-:W-:Y:S02]  /*1e290*/  @!P4 PRMT R153, R240, 0x5410, RZ ;  /* 0x00005410f099c816 */ /* 0x000fe400000000ff */
[----:B------:R-:W-:Y:S02]  /*1e2a0*/  @!P1 PRMT R154, R236, 0x5410, RZ ;  /* 0x00005410ec9a9816 */ /* 0x000fe400000000ff */
[----:B------:R-:W-:Y:S01]  /*1e2b0*/  ISETP.LE.U32.AND P1, PT, R146, UR13, PT ;  /* 0x0000000d92007c0c */ /* 0x000fe2000bf23070 */
[----:B------:R-:W-:Y:S01]  /*1e2c0*/  STG.E.U16 desc[UR24][R214.64], R153 ;  /* 0x00000099d6007986 */ /* 0x000fe2000c101518 */
[----:B------:R-:W-:Y:S03]  /*1e2d0*/  LOP3.LUT P4, RZ, R211, 0x40000, RZ, 0xc0, !PT ;  /* 0x00040000d3ff7812 */ /* 0x000fe6000788c0ff */
[----:B------:R-:W-:Y:S01]  /*1e2e0*/  MUFU.EX2 R225, R243 ;  /* 0x000000f300e17308 */ /* 0x000fe20000000800 */
[----:B------:R-:W-:Y:S01]  /*1e2f0*/  @!P3 PRMT R155, R235, 0x5410, RZ ;  /* 0x00005410eb9bb816 */ /* 0x000fe200000000ff */
[----:B------:R-:W-:Y:S01]  /*1e300*/  STG.E.U16 desc[UR24][R214.64+0x2], R154 ;  /* 0x0000029ad6007986 */ /* 0x000fe2000c101518 */
[----:B------:R-:W-:Y:S02]  /*1e310*/  LOP3.LUT P3, RZ, R211, 0x20000, RZ, 0xc0, !PT ;  /* 0x00020000d3ff7812 */ /* 0x000fe4000786c0ff */
[----:B------:R-:W-:Y:S01]  /*1e320*/  PRMT R163, R143, 0x7632, R163 ;  /* 0x000076328fa37816 */ /* 0x000fe200000000a3 */
[----:B------:R4:W-:Y:S01]  /*1e330*/  STG.E.U16 desc[UR24][R192.64+0x10], R155 ;  /* 0x0000109bc0007986 */ /* 0x0009e2000c101518 */
[--C-:B--2---:R-:W-:Y:S03]  /*1e340*/  HSET2.LE.AND R139, R167, R213.reuse, PT ;  /* 0x000000d5a78b7233 */ /* 0x104fe60003803000 */
[----:B------:R-:W-:Y:S01]  /*1e350*/  MUFU.EX2 R236, R244 ;  /* 0x000000f400ec7308 */ /* 0x000fe20000000800 */
[--C-:B-1----:R-:W-:Y:S01]  /*1e360*/  FADD.FTZ R223, R144, R3.reuse ;  /* 0x0000000390df7221 */ /* 0x102fe20000010000 */
[----:B------:R-:W-:Y:S02]  /*1e370*/  @!P1 PRMT R156, R233, 0x5410, RZ ;  /* 0x00005410e99c9816 */ /* 0x000fe400000000ff */
[----:B------:R-:W-:Y:S02]  /*1e380*/  ISETP.LE.U32.AND P1, PT, R228, UR13, PT ;  /* 0x0000000de4007c0c */ /* 0x000fe4000bf23070 */
[----:B------:R-:W-:Y:S01]  /*1e390*/  PRMT R3, R143, 0x7610, R3 ;  /* 0x000076108f037816 */ /* 0x000fe20000000003 */
[----:B------:R1:W-:Y:S01]  /*1e3a0*/  STG.E.U16 desc[UR24][R192.64+0x12], R156 ;  /* 0x0000129cc0007986 */ /* 0x0003e2000c101518 */
[----:B------:R-:W-:Y:S02]  /*1e3b0*/  F2FP.BF16.F32.PACK_AB R161, R144, R161 ;  /* 0x000000a190a1723e */ /* 0x000fe400000010ff */
[----:B------:R-:W-:Y:S01]  /*1e3c0*/  MUFU.EX2 R240, R247 ;  /* 0x000000f700f07308 */ /* 0x000fe20000000800 */
[----:B------:R-:W-:Y:S01]  /*1e3d0*/  LOP3.LUT R139, R139, R2, RZ, 0xc0, !PT ;  /* 0x000000028b8b7212 */ /* 0x000fe200078ec0ff */
[----:B------:R-:W-:Y:S01]  /*1e3e0*/  STG.E.U16 desc[UR24][R194.64+0x10], R157 ;  /* 0x0000109dc2007986 */ /* 0x000fe2000c101518 */
[--C-:B------:R-:W-:Y:S02]  /*1e3f0*/  HSET2.LE.AND R146, R165, R213.reuse, PT ;  /* 0x000000d5a5927233 */ /* 0x100fe40003803000 */
[--C-:B------:R-:W-:Y:S02]  /*1e400*/  HSET2.LE.AND R138, R182, R213.reuse, PT ;  /* 0x000000d5b68a7233 */ /* 0x100fe40003803000 */
[--C-:B------:R-:W-:Y:S03]  /*1e410*/  HSET2.LE.AND R136, R186, R213.reuse, PT ;  /* 0x000000d5ba887233 */ /* 0x100fe60003803000 */
[----:B------:R-:W2:Y:S01]  /*1e420*/  MUFU.EX2 R2, R227 ;  /* 0x000000e300027308 */ /* 0x000ea20000000800 */
[----:B------:R-:W-:Y:S02]  /*1e430*/  @!P1 PRMT R158, R149, 0x5410, RZ ;  /* 0x00005410959e9816 */ /* 0x000fe400000000ff */
[----:B------:R-:W-:Y:S02]  /*1e440*/  PRMT R149, R160, 0x5410, R159 ;  /* 0x00005410a0957816 */ /* 0x000fe4000000009f */
[----:B------:R-:W-:Y:S01]  /*1e450*/  @!P6 PRMT R160, R191, 0x5410, RZ ;  /* 0x00005410bfa0e816 */ /* 0x000fe200000000ff */
[----:B------:R-:W-:Y:S01]  /*1e460*/  STG.E.U16 desc[UR24][R194.64+0x12], R158 ;  /* 0x0000129ec2007986 */ /* 0x000fe2000c101518 */
[----:B------:R-:W-:Y:S03]  /*1e470*/  @!P5 PRMT R159, R175, 0x5410, RZ ;  /* 0x00005410af9fd816 */ /* 0x000fe600000000ff */
[----:B----4-:R-:W4:Y:S01]  /*1e480*/  MUFU.EX2 R155, R230 ;  /* 0x000000e6009b7308 */ /* 0x010f220000000800 */
[----:B------:R-:W-:Y:S01]  /*1e490*/  ISETP.LE.U32.AND P5, PT, R162, UR13, PT ;  /* 0x0000000da2007c0c */ /* 0x000fe2000bfa3070 */
[----:B------:R1:W4:Y:S01]  /*1e4a0*/  LDL.S16 R191, [R1+0x38] ;  /* 0x0000380001bf7983 */ /* 0x0003220000100600 */
[----:B------:R-:W-:Y:S02]  /*1e4b0*/  ISETP.LE.U32.AND P6, PT, R164, UR13, PT ;  /* 0x0000000da4007c0c */ /* 0x000fe4000bfc3070 */
[C---:B------:R-:W-:Y:S01]  /*1e4c0*/  PRMT R162, R161.reuse, 0x7632, R162 ;  /* 0x00007632a1a27816 */ /* 0x040fe200000000a2 */
[----:B------:R-:W-:Y:S01]  /*1e4d0*/  STG.E.U16 desc[UR24][R216.64+0xe], R160 ;  /* 0x00000ea0d8007986 */ /* 0x000fe2000c101518 */
[----:B------:R-:W-:Y:S02]  /*1e4e0*/  LOP3.LUT R136, R136, R140, RZ, 0xc0, !PT ;  /* 0x0000008c88887212 */ /* 0x000fe400078ec0ff */
[----:B------:R-:W-:Y:S01]  /*1e4f0*/  PRMT R165, R161, 0x5410, R162 ;  /* 0x00005410a1a57816 */ /* 0x000fe200000000a2 */
[----:B--2---:R-:W-:Y:S01]  /*1e500*/  FADD.FTZ R221, R2, R169 ;  /* 0x000000a902dd7221 */ /* 0x004fe20000010000 */
[----:B------:R-:W-:Y:S01]  /*1e510*/  F2FP.BF16.F32.PACK_AB R153, R229, R2 ;  /* 0x00000002e599723e */ /* 0x000fe200000010ff */
[----:B------:R-:W-:Y:S01]  /*1e520*/  STG.E.U16 desc[UR24][R216.64+0x10], R159 ;  /* 0x0000109fd8007986 */ /* 0x000fe2000c101518 */
[----:B------:R-:W-:Y:S02]  /*1e530*/  LOP3.LUT R138, R138, R141, RZ, 0xc0, !PT ;  /* 0x0000008d8a8a7212 */ /* 0x000fe400078ec0ff */
[--C-:B------:R-:W-:Y:S02]  /*1e540*/  HSET2.LE.AND R144, R170, R213.reuse, PT ;  /* 0x000000d5aa907233 */ /* 0x100fe40003803000 */
[----:B------:R-:W-:Y:S02]  /*1e550*/  HSET2.LE.AND R145, R168, R213, PT ;  /* 0x000000d5a8917233 */ /* 0x000fe40003803000 */
[----:B------:R-:W-:Y:S02]  /*1e560*/  LOP3.LUT R146, R146, R149, RZ, 0xc0, !PT ;  /* 0x0000009592927212 */ /* 0x000fe400078ec0ff */
[----:B------:R-:W-:Y:S02]  /*1e570*/  LOP3.LUT R144, R144, R150, RZ, 0xc0, !PT ;  /* 0x0000009690907212 */ /* 0x000fe400078ec0ff */
[----:B------:R-:W-:Y:S02]  /*1e580*/  LOP3.LUT R145, R145, R151, RZ, 0xc0, !PT ;  /* 0x0000009791917212 */ /* 0x000fe400078ec0ff */
[----:B------:R-:W-:Y:S02]  /*1e590*/  LOP3.LUT R0, R166, 0xffff, RZ, 0xc0, !PT ;  /* 0x0000ffffa6007812 */ /* 0x000fe400078ec0ff */
[----:B------:R-:W-:Y:S02]  /*1e5a0*/  PRMT R154, R153, 0x7632, R154 ;  /* 0x00007632999a7816 */ /* 0x000fe4000000009a */
[----:B------:R-:W-:Y:S02]  /*1e5b0*/  SHF.R.U32.HI R0, RZ, 0x8, R0 ;  /* 0x00000008ff007819 */ /* 0x000fe40000011600 */
[----:B------:R-:W-:Y:S02]  /*1e5c0*/  SHF.R.U32.HI R168, RZ, 0x10, R176 ;  /* 0x00000010ffa87819 */ /* 0x000fe400000116b0 */
[----:B------:R-:W-:Y:S02]  /*1e5d0*/  LOP3.LUT R0, R0, 0xffff, RZ, 0xc0, !PT ;  /* 0x0000ffff00007812 */ /* 0x000fe400078ec0ff */
[----:B-1----:R-:W-:Y:S02]  /*1e5e0*/  LOP3.LUT R156, R219, UR26, R238, 0x96, !PT ;  /* 0x0000001adb9c7c12 */ /* 0x002fe4000f8e96ee */
[----:B------:R-:W-:Y:S02]  /*1e5f0*/  ISETP.LE.U32.AND P1, PT, R0, UR13, PT ;  /* 0x0000000d00007c0c */ /* 0x000fe4000bf23070 */
[----:B------:R-:W-:Y:S02]  /*1e600*/  SHF.R.U32.HI R0, RZ, 0x18, R166 ;  /* 0x00000018ff007819 */ /* 0x000fe400000116a6 */
[----:B------:R-:W-:Y:S04]  /*1e610*/  F2FP.BF16.F32.PACK_AB R187, R236, R225 ;  /* 0x000000e1ecbb723e */ /* 0x000fe800000010ff */
[----:B------:R-:W-:Y:S01]  /*1e620*/  PRMT R186, R187, 0x7632, R186 ;  /* 0x00007632bbba7816 */ /* 0x000fe200000000ba */
[----:B---3--:R-:W-:Y:S05]  /*1e630*/  @!P4 HFMA2.BF16_V2 R148, -RZ.H0_H0, RZ.H0_H0, -R3.H0_H0 ;  /* 0x200000ffff94c231 */ /* 0x008fea0000340903 */
[----:B------:R1:W-:Y:S01]  /*1e640*/  @!P4 STL.S16 [R1+0x3c], R148 ;  /* 0x00003c940100c387 */ /* 0x0003e20000100600 */
[----:B------:R-:W-:Y:S03]  /*1e650*/  PRMT R137, R148, 0x7610, R137 ;  /* 0x0000761094897816 */ /* 0x000fe60000000089 */
[----:B------:R2:W3:Y:S04]  /*1e660*/  LDL.S16 R183, [R1+0x34] ;  /* 0x0000340001b77983 */ /* 0x0004e80000100600 */
[----:B------:R2:W2:Y:S04]  /*1e670*/  LDL.S16 R181, [R1+0x24] ;  /* 0x0000240001b57983 */ /* 0x0004a80000100600 */
[----:B------:R2:W2:Y:S01]  /*1e680*/  LDL.S16 R175, [R1+0x30] ;  /* 0x0000300001af7983 */ /* 0x0004a20000100600 */
[----:B-1----:R-:W-:Y:S02]  /*1e690*/  PRMT R148, R3, 0x5410, R163 ;  /* 0x0000541003947816 */ /* 0x002fe400000000a3 */
[----:B------:R-:W-:Y:S02]  /*1e6a0*/  @!P4 PRMT R3, R137, 0x5410, RZ ;  /* 0x000054108903c816 */ /* 0x000fe400000000ff */
[----:B------:R-:W-:Y:S02]  /*1e6b0*/  HSET2.LE.AND R137, R178, R213, PT ;  /* 0x000000d5b2897233 */ /* 0x000fe40003803000 */
[----:B------:R-:W-:Y:S01]  /*1e6c0*/  LOP3.LUT R147, R147, R148, RZ, 0xc0, !PT ;  /* 0x0000009493937212 */ /* 0x000fe200078ec0ff */
[----:B------:R1:W-:Y:S02]  /*1e6d0*/  STG.E.U16 desc[UR24][R214.64+0x10], R3 ;  /* 0x00001003d6007986 */ /* 0x0003e4000c101518 */
[----:B------:R-:W-:Y:S02]  /*1e6e0*/  LOP3.LUT R137, R137, R142, RZ, 0xc0, !PT ;  /* 0x0000008e89897212 */ /* 0x000fe400078ec0ff */
[----:B------:R-:W1:Y:S08]  /*1e6f0*/  LDSM.16.MT88.4 R140, [R197+0xa000] ;  /* 0x00a00000c58c783b */ /* 0x000e700000004200 */
[----:B------:R-:W4:Y:S01]  /*1e700*/  LDSM.16.MT88.4 R148, [R199+0xa000] ;  /* 0x00a00000c794783b */ /* 0x000f220000004200 */
[----:B-1----:R-:W-:Y:S01]  /*1e710*/  PRMT R3, R189, 0x5410, R188 ;  /* 0x00005410bd037816 */ /* 0x002fe200000000bc */
[-C--:B------:R-:W-:Y:S06]  /*1e720*/  HMMA.16816.F32.BF16 R4, R136, R140.reuse, R4 ;  /* 0x0000008c8804723c */ /* 0x080fec0000041804 */
[C---:B------:R-:W-:Y:S06]  /*1e730*/  HMMA.16816.F32.BF16 R8, R144.reuse, R140, R8 ;  /* 0x0000008c9008723c */ /* 0x040fec0000041808 */
[-C--:B------:R-:W-:Y:S06]  /*1e740*/  HMMA.16816.F32.BF16 R12, R144, R142.reuse, R12 ;  /* 0x0000008e900c723c */ /* 0x080fec000004180c */
[C---:B------:R-:W-:Y:S06]  /*1e750*/  HMMA.16816.F32.BF16 R16, R136.reuse, R142, R16 ;  /* 0x0000008e8810723c */ /* 0x040fec0000041810 */
[-C--:B----4-:R-:W-:Y:S06]  /*1e760*/  HMMA.16816.F32.BF16 R20, R136, R148.reuse, R20 ;  /* 0x000000948814723c */ /* 0x090fec0000041814 */
[C---:B------:R-:W-:Y:S06]  /*1e770*/  HMMA.16816.F32.BF16 R24, R144.reuse, R148, R24 ;  /* 0x000000949018723c */ /* 0x040fec0000041818 */
[-C--:B------:R-:W-:Y:S05]  /*1e780*/  HMMA.16816.F32.BF16 R28, R144, R150.reuse, R28 ;  /* 0x00000096901c723c */ /* 0x080fea000004181c */
[----:B------:R-:W-:Y:S01]  /*1e790*/  @!P3 HFMA2.BF16_V2 R191, -RZ.H0_H0, RZ.H0_H0, -R163.H0_H0 ;  /* 0x200000ffffbfb231 */ /* 0x000fe200003409a3 */
[C---:B------:R-:W-:Y:S01]  /*1e7a0*/  HMMA.16816.F32.BF16 R32, R136.reuse, R150, R32 ;  /* 0x000000968820723c */ /* 0x040fe20000041820 */
[----:B------:R-:W-:Y:S04]  /*1e7b0*/  LDSM.16.MT88.4 R148, [R201+0xa000] ;  /* 0x00a00000c994783b */ /* 0x000fe80000004200 */
[----:B------:R-:W-:Y:S04]  /*1e7c0*/  PRMT R141, R191, 0x7610, R141 ;  /* 0x00007610bf8d7816 */ /* 0x000fe8000000008d */
[----:B------:R1:W-:Y:S02]  /*1e7d0*/  @!P3 STL.S16 [R1+0x38], R191 ;  /* 0x000038bf0100b387 */ /* 0x0003e40000100600 */
[----:B------:R-:W-:Y:S02]  /*1e7e0*/  @!P3 PRMT R163, R141, 0x5410, RZ ;  /* 0x000054108da3b816 */ /* 0x000fe400000000ff */
[----:B------:R-:W-:Y:S02]  /*1e7f0*/  ISETP.LE.U32.AND P3, PT, R0, UR13, PT ;  /* 0x0000000d00007c0c */ /* 0x000fe4000bf63070 */
[----:B------:R-:W-:Y:S01]  /*1e800*/  LOP3.LUT R0, R176, 0xff, RZ, 0xc0, !PT ;  /* 0x000000ffb0007812 */ /* 0x000fe200078ec0ff */
[----:B------:R-:W-:Y:S03]  /*1e810*/  STG.E.U16 desc[UR24][R214.64+0x12], R163 ;  /* 0x000012a3d6007986 */ /* 0x000fe6000c101518 */
[----:B------:R-:W-:Y:S02]  /*1e820*/  ISETP.LE.U32.AND P4, PT, R0, UR13, PT ;  /* 0x0000000d00007c0c */ /* 0x000fe4000bf83070 */
[----:B------:R-:W-:Y:S04]  /*1e830*/  SHF.R.U32.HI R0, RZ, 0x10, R176 ;  /* 0x00000010ff007819 */ /* 0x000fe800000116b0 */
[----:B------:R-:W-:Y:S01]  /*1e840*/  LOP3.LUT R0, R0, 0xff, RZ, 0xc0, !PT ;  /* 0x000000ff00007812 */ /* 0x000fe200078ec0ff */
[----:B-1----:R-:W-:Y:S01]  /*1e850*/  FADD.FTZ R191, R155, R179 ;  /* 0x000000b39bbf7221 */ /* 0x002fe20000010000 */
[----:B---3--:R-:W-:Y:S02]  /*1e860*/  @!P5 HFMA2.BF16_V2 R183, -RZ.H0_H0, RZ.H0_H0, -R161.H0_H0 ;  /* 0x200000ffffb7d231 */ /* 0x008fe400003409a1 */
[----:B--2---:R-:W-:Y:S03]  /*1e870*/  @!P6 HFMA2.BF16_V2 R181, -RZ.H0_H0, RZ.H0_H0, -R162.H0_H0 ;  /* 0x200000ffffb5e231 */ /* 0x004fe600003409a2 */
[----:B------:R-:W-:Y:S01]  /*1e880*/  @!P5 STL.S16 [R1+0x34], R183 ;  /* 0x000034b70100d387 */ /* 0x000fe20000100600 */
[----:B------:R-:W-:Y:S03]  /*1e890*/  PRMT R140, R183, 0x7610, R140 ;  /* 0x00007610b78c7816 */ /* 0x000fe6000000008c */
[----:B------:R2:W3:Y:S01]  /*1e8a0*/  LDL.S16 R167, [R1+0x20] ;  /* 0x0000200001a77983 */ /* 0x0004e20000100600 */
[----:B------:R-:W-:Y:S02]  /*1e8b0*/  PRMT R164, R181, 0x7610, R164 ;  /* 0x00007610b5a47816 */ /* 0x000fe400000000a4 */
[----:B------:R-:W-:Y:S01]  /*1e8c0*/  @!P5 PRMT R161, R140, 0x5410, RZ ;  /* 0x000054108ca1d816 */ /* 0x000fe200000000ff */
[----:B------:R-:W-:Y:S01]  /*1e8d0*/  @!P6 STL.S16 [R1+0x24], R181 ;  /* 0x000024b50100e387 */ /* 0x000fe20000100600 */
[----:B------:R-:W-:Y:S02]  /*1e8e0*/  @!P6 PRMT R162, R164, 0x5410, RZ ;  /* 0x00005410a4a2e816 */ /* 0x000fe400000000ff */
[----:B------:R-:W-:Y:S01]  /*1e8f0*/  ISETP.LE.U32.AND P6, PT, R171, UR13, PT ;  /* 0x0000000dab007c0c */ /* 0x000fe2000bfc3070 */
[----:B------:R-:W1:Y:S01]  /*1e900*/  LDSM.16.MT88.4 R140, [R202+0xa000] ;  /* 0x00a00000ca8c783b */ /* 0x000e620000004200 */
[----:B------:R-:W-:Y:S02]  /*1e910*/  ISETP.LE.U32.AND P5, PT, R0, UR13, PT ;  /* 0x0000000d00007c0c */ /* 0x000fe4000bfa3070 */
[----:B------:R-:W-:Y:S02]  /*1e920*/  PRMT R164, R153, 0x5410, R154 ;  /* 0x0000541099a47816 */ /* 0x000fe4000000009a */
[----:B------:R-:W-:Y:S02]  /*1e930*/  SHF.R.U32.HI R0, RZ, 0x10, R166 ;  /* 0x00000010ff007819 */ /* 0x000fe400000116a6 */
[----:B------:R-:W-:Y:S01]  /*1e940*/  SHF.R.U32.HI R166, RZ, 0x18, R176 ;  /* 0x00000018ffa67819 */ /* 0x000fe200000116b0 */
[----:B------:R-:W-:Y:S01]  /*1e950*/  STG.E.U16 desc[UR24][R192.64+0x20], R161 ;  /* 0x000020a1c0007986 */ /* 0x000fe2000c101518 */
[----:B------:R-:W-:Y:S03]  /*1e960*/  LOP3.LUT R0, R0, 0xff, RZ, 0xc0, !PT ;  /* 0x000000ff00007812 */ /* 0x000fe600078ec0ff */
[----:B------:R-:W-:Y:S01]  /*1e970*/  @!P6 HFMA2.BF16_V2 R175, -RZ.H0_H0, RZ.H0_H0, -R153.H0_H0 ;  /* 0x200000ffffafe231 */ /* 0x000fe20000340999 */
[----:B------:R-:W-:Y:S04]  /*1e980*/  STG.E.U16 desc[UR24][R192.64+0x22], R162 ;  /* 0x000022a2c0007986 */ /* 0x000fe8000c101518 */
[----:B------:R4:W-:Y:S01]  /*1e990*/  @!P6 STL.S16 [R1+0x30], R175 ;  /* 0x000030af0100e387 */ /* 0x0009e20000100600 */
[----:B------:R-:W-:Y:S03]  /*1e9a0*/  PRMT R2, R175, 0x7610, R2 ;  /* 0x00007610af027816 */ /* 0x000fe60000000002 */
[----:B------:R2:W2:Y:S01]  /*1e9b0*/  LDL.S16 R178, [R1+0x1c] ;  /* 0x00001c0001b27983 */ /* 0x0004a20000100600 */
[----:B------:R-:W-:Y:S02]  /*1e9c0*/  @!P6 PRMT R153, R2, 0x5410, RZ ;  /* 0x000054100299e816 */ /* 0x000fe400000000ff */
[----:B------:R-:W4:Y:S01]  /*1e9d0*/  MUFU.EX2 R2, R232 ;  /* 0x000000e800027308 */ /* 0x000f220000000800 */
[----:B------:R2:W2:Y:S01]  /*1e9e0*/  LDL.S16 R172, [R1+0x18] ;  /* 0x0000180001ac7983 */ /* 0x0004a20000100600 */
[----:B------:R-:W-:Y:S02]  /*1e9f0*/  ISETP.LE.U32.AND P6, PT, R174, UR13, PT ;  /* 0x0000000dae007c0c */ /* 0x000fe4000bfc3070 */
[----:B------:R-:W-:Y:S01]  /*1ea00*/  LOP3.LUT R174, R176, 0xff, RZ, 0xc0, !PT ;  /* 0x000000ffb0ae7812 */ /* 0x000fe200078ec0ff */
[----:B------:R-:W-:Y:S01]  /*1ea10*/  STG.E.U16 desc[UR24][R194.64+0x20], R153 ;  /* 0x00002099c2007986 */ /* 0x000fe2000c101518 */
[-C--:B-1----:R-:W-:Y:S03]  /*1ea20*/  HMMA.16816.F32.BF16 R36, R136, R140.reuse, R36 ;  /* 0x0000008c8824723c */ /* 0x082fe60000041824 */
[----:B----4-:R-:W-:Y:S01]  /*1ea30*/  FADD.FTZ R220, R2, R173 ;  /* 0x000000ad02dc7221 */ /* 0x010fe20000010000 */
[----:B------:R-:W-:Y:S02]  /*1ea40*/  F2FP.BF16.F32.PACK_AB R2, R231, R2 ;  /* 0x00000002e702723e */ /* 0x000fe400000010ff */
[C---:B------:R-:W-:Y:S05]  /*1ea50*/  HMMA.16816.F32.BF16 R40, R144.reuse, R140, R40 ;  /* 0x0000008c9028723c */ /* 0x040fea0000041828 */
[----:B------:R-:W-:Y:S01]  /*1ea60*/  PRMT R152, R2, 0x7632, R152 ;  /* 0x0000763202987816 */ /* 0x000fe20000000098 */
[-C--:B------:R-:W-:Y:S05]  /*1ea70*/  HMMA.16816.F32.BF16 R44, R144, R142.reuse, R44 ;  /* 0x0000008e902c723c */ /* 0x080fea000004182c */
[----:B------:R-:W-:Y:S01]  /*1ea80*/  SHF.R.U32.HI R175, RZ, 0x18, R176 ;  /* 0x00000018ffaf7819 */ /* 0x000fe200000116b0 */
[C---:B------:R-:W-:Y:S06]  /*1ea90*/  HMMA.16816.F32.BF16 R48, R136.reuse, R142, R48 ;  /* 0x0000008e8830723c */ /* 0x040fec0000041830 */
[-C--:B------:R-:W-:Y:S06]  /*1eaa0*/  HMMA.16816.F32.BF16 R52, R136, R148.reuse, R52 ;  /* 0x000000948834723c */ /* 0x080fec0000041834 */
[C---:B------:R-:W-:Y:S06]  /*1eab0*/  HMMA.16816.F32.BF16 R56, R144.reuse, R148, R56 ;  /* 0x000000949038723c */ /* 0x040fec0000041838 */
[-C--:B------:R-:W-:Y:S05]  /*1eac0*/  HMMA.16816.F32.BF16 R60, R144, R150.reuse, R60 ;  /* 0x00000096903c723c */ /* 0x080fea000004183c */
[C---:B------:R-:W-:Y:S01]  /*1ead0*/  LOP3.LUT R149, R218.reuse, 0xff, RZ, 0xc0, !PT ;  /* 0x000000ffda957812 */ /* 0x040fe200078ec0ff */
[C---:B------:R-:W-:Y:S07]  /*1eae0*/  HMMA.16816.F32.BF16 R64, R136.reuse, R150, R64 ;  /* 0x000000968840723c */ /* 0x040fee0000041840 */
[----:B------:R-:W-:Y:S04]  /*1eaf0*/  SHF.R.U32.HI R150, RZ, 0x18, R218 ;  /* 0x00000018ff967819 */ /* 0x000fe800000116da */
[----:B------:R-:W-:Y:S01]  /*1eb00*/  LOP3.LUT R151, R218, 0xff, RZ, 0xc0, !PT ;  /* 0x000000ffda977812 */ /* 0x000fe200078ec0ff */
[----:B---3--:R-:W-:Y:S05]  /*1eb10*/  @!P6 HFMA2.BF16_V2 R167, -RZ.H0_H0, RZ.H0_H0, -R154.H0_H0 ;  /* 0x200000ffffa7e231 */ /* 0x008fea000034099a */
[----:B------:R1:W-:Y:S01]  /*1eb20*/  @!P6 STL.S16 [R1+0x20], R167 ;  /* 0x000020a70100e387 */ /* 0x0003e20000100600 */
[----:B------:R-:W-:Y:S03]  /*1eb30*/  PRMT R140, R167, 0x7610, R140 ;  /* 0x00007610a78c7816 */ /* 0x000fe6000000008c */
[----:B------:R3:W4:Y:S01]  /*1eb40*/  LDL.S16 R171, [R1+0x28] ;  /* 0x0000280001ab7983 */ /* 0x0007220000100600 */
[----:B------:R-:W-:Y:S02]  /*1eb50*/  @!P6 PRMT R154, R140, 0x5410, RZ ;  /* 0x000054108c9ae816 */ /* 0x000fe400000000ff */
[----:B------:R-:W-:Y:S01]  /*1eb60*/  ISETP.LE.U32.AND P6, PT, R0, UR13, PT ;  /* 0x0000000d00007c0c */ /* 0x000fe2000bfc3070 */
[----:B------:R-:W3:Y:S01]  /*1eb70*/  LDSM.16.MT88.4 R140, [R197+0xb000] ;  /* 0x00b00000c58c783b */ /* 0x000ee20000004200 */
[----:B------:R-:W-:Y:S04]  /*1eb80*/  LOP3.LUT R0, R176, 0xffff, RZ, 0xc0, !PT ;  /* 0x0000ffffb0007812 */ /* 0x000fe800078ec0ff */
[----:B------:R-:W-:Y:S02]  /*1eb90*/  SHF.R.U32.HI R148, RZ, 0x8, R0 ;  /* 0x00000008ff947819 */ /* 0x000fe40000011600 */
[----:B------:R-:W-:Y:S01]  /*1eba0*/  F2FP.BF16.F32.PACK_AB R0, R234, R155 ;  /* 0x0000009bea00723e */ /* 0x000fe200000010ff */
[----:B------:R-:W-:Y:S01]  /*1ebb0*/  STG.E.U16 desc[UR24][R194.64+0x22], R154 ;  /* 0x0000229ac2007986 */ /* 0x000fe2000c101518 */
[----:B------:R-:W-:Y:S02]  /*1ebc0*/  PRMT R155, R2, 0x5410, R152 ;  /* 0x00005410029b7816 */ /* 0x000fe40000000098 */
[----:B------:R-:W-:Y:S02]  /*1ebd0*/  PRMT R190, R0, 0x7632, R190 ;  /* 0x0000763200be7816 */ /* 0x000fe400000000be */
[----:B------:R-:W-:Y:S01]  /*1ebe0*/  LOP3.LUT R148, R148, 0xffff, RZ, 0xc0, !PT ;  /* 0x0000ffff94947812 */ /* 0x000fe200078ec0ff */
[----:B--2---:R-:W-:Y:S01]  /*1ebf0*/  @!P2 HFMA2.BF16_V2 R178, -RZ.H0_H0, RZ.H0_H0, -R2.H0_H0 ;  /* 0x200000ffffb2a231 */ /* 0x004fe20000340902 */
[----:B-1----:R-:W-:Y:S01]  /*1ec00*/  LOP3.LUT R167, R176, 0xffff, RZ, 0xc0, !PT ;  /* 0x0000ffffb0a77812 */ /* 0x002fe200078ec0ff */
[----:B------:R-:W-:Y:S03]  /*1ec10*/  @!P1 HFMA2.BF16_V2 R172, -RZ.H0_H0, RZ.H0_H0, -R152.H0_H0 ;  /* 0x200000ffffac9231 */ /* 0x000fe60000340998 */
[----:B------:R-:W-:Y:S01]  /*1ec20*/  @!P2 STL.S16 [R1+0x1c], R178 ;  /* 0x00001cb20100a387 */ /* 0x000fe20000100600 */
[----:B------:R-:W-:Y:S03]  /*1ec30*/  PRMT R170, R178, 0x7610, R170 ;  /* 0x00007610b2aa7816 */ /* 0x000fe600000000aa */
[----:B------:R-:W-:Y:S01]  /*1ec40*/  @!P1 STL.S16 [R1+0x18], R172 ;  /* 0x000018ac01009387 */ /* 0x000fe20000100600 */
[----:B------:R-:W-:Y:S02]  /*1ec50*/  PRMT R169, R172, 0x7610, R169 ;  /* 0x00007610aca97816 */ /* 0x000fe400000000a9 */
[----:B------:R-:W-:Y:S02]  /*1ec60*/  @!P2 PRMT R2, R170, 0x5410, RZ ;  /* 0x00005410aa02a816 */ /* 0x000fe400000000ff */
[----:B------:R2:W2:Y:S01]  /*1ec70*/  LDL.S16 R170, [R1+0x14] ;  /* 0x0000140001aa7983 */ /* 0x0004a20000100600 */
[----:B------:R-:W-:Y:S02]  /*1ec80*/  @!P1 PRMT R152, R169, 0x5410, RZ ;  /* 0x00005410a9989816 */ /* 0x000fe400000000ff */
[----:B------:R-:W-:Y:S01]  /*1ec90*/  ISETP.LE.U32.AND P2, PT, R148, UR13, PT ;  /* 0x0000000d94007c0c */ /* 0x000fe2000bf43070 */
[----:B------:R1:W2:Y:S01]  /*1eca0*/  LDL.S16 R169, [R1+0x2c] ;  /* 0x00002c0001a97983 */ /* 0x0002a20000100600 */
[----:B------:R-:W-:Y:S02]  /*1ecb0*/  SHF.R.U32.HI R148, RZ, 0x8, R167 ;  /* 0x00000008ff947819 */ /* 0x000fe400000116a7 */
[----:B------:R-:W-:Y:S01]  /*1ecc0*/  ISETP.LE.U32.AND P1, PT, R166, UR13, PT ;  /* 0x0000000da6007c0c */ /* 0x000fe2000bf23070 */
[----:B------:R1:W-:Y:S01]  /*1ecd0*/  STG.E.U16 desc[UR24][R216.64+0x1e], R2 ;  /* 0x00001e02d8007986 */ /* 0x0003e2000c101518 */
[----:B------:R-:W-:Y:S01]  /*1ece0*/  PRMT R174, R174, 0x5410, R148 ;  /* 0x00005410aeae7816 */ /* 0x000fe20000000094 */
[-C--:B---3--:R-:W-:Y:S02]  /*1ecf0*/  HMMA.16816.F32.BF16 R68, R136, R140.reuse, R68 ;  /* 0x0000008c8844723c */ /* 0x088fe40000041844 */
[----:B------:R-:W-:Y:S01]  /*1ed00*/  STG.E.U16 desc[UR24][R216.64+0x20], R152 ;  /* 0x00002098d8007986 */ /* 0x000fe2000c101518 */
[----:B------:R-:W-:Y:S02]  /*1ed10*/  SHF.R.U32.HI R148, RZ, 0x10, R218 ;  /* 0x00000010ff947819 */ /* 0x000fe400000116da */
[----:B------:R-:W-:Y:S01]  /*1ed20*/  PRMT R166, R0, 0x5410, R190 ;  /* 0x0000541000a67816 */ /* 0x000fe200000000be */
[C---:B------:R-:W-:Y:S05]  /*1ed30*/  HMMA.16816.F32.BF16 R72, R144.reuse, R140, R72 ;  /* 0x0000008c9048723c */ /* 0x040fea0000041848 */
[----:B------:R-:W-:Y:S01]  /*1ed40*/  LOP3.LUT R148, R148, 0xff, RZ, 0xc0, !PT ;  /* 0x000000ff94947812 */ /* 0x000fe200078ec0ff */
[-C--:B------:R-:W-:Y:S05]  /*1ed50*/  HMMA.16816.F32.BF16 R76, R144, R142.reuse, R76 ;  /* 0x0000008e904c723c */ /* 0x080fea000004184c */
[----:B------:R-:W-:Y:S01]  /*1ed60*/  PRMT R179, R148, 0x5410, R150 ;  /* 0x0000541094b37816 */ /* 0x000fe20000000096 */
[C---:B------:R-:W-:Y:S05]  /*1ed70*/  HMMA.16816.F32.BF16 R80, R136.reuse, R142, R80 ;  /* 0x0000008e8850723c */ /* 0x040fea0000041850 */
[----:B------:R-:W-:Y:S02]  /*1ed80*/  LOP3.LUT R148, R218, 0xffff, RZ, 0xc0, !PT ;  /* 0x0000ffffda947812 */ /* 0x000fe400078ec0ff */
[----:B------:R-:W-:Y:S04]  /*1ed90*/  LOP3.LUT R142, R180, 0xff, RZ, 0xc0, !PT ;  /* 0x000000ffb48e7812 */ /* 0x000fe800078ec0ff */
[----:B------:R-:W-:Y:S02]  /*1eda0*/  SHF.R.U32.HI R148, RZ, 0x8, R148 ;  /* 0x00000008ff947819 */ /* 0x000fe40000011694 */
[----:B-1----:R-:W-:Y:S02]  /*1edb0*/  F2FP.BF16.F32.PACK_AB R2, R240, R224 ;  /* 0x000000e0f002723e */ /* 0x002fe400000010ff */
[----:B------:R-:W-:Y:S02]  /*1edc0*/  LOP3.LUT R140, R148, 0xffff, RZ, 0xc0, !PT ;  /* 0x0000ffff948c7812 */ /* 0x000fe400078ec0ff */
[----:B------:R-:W-:Y:S02]  /*1edd0*/  PRMT R185, R2, 0x7632, R185 ;  /* 0x0000763202b97816 */ /* 0x000fe400000000b9 */
[--C-:B------:R-:W-:Y:S02]  /*1ede0*/  HSET2.LE.AND R174, R174, R213.reuse, PT ;  /* 0x000000d5aeae7233 */ /* 0x100fe40003803000 */
[--C-:B------:R-:W-:Y:S03]  /*1edf0*/  HSET2.LE.AND R179, R179, R213.reuse, PT ;  /* 0x000000d5b3b37233 */ /* 0x100fe60003803000 */
[----:B------:R-:W-:Y:S02]  /*1ee00*/  LOP3.LUT R174, R174, R3, RZ, 0xc0, !PT ;  /* 0x00000003aeae7212 */ /* 0x000fe400078ec0ff */
[----:B------:R-:W-:Y:S01]  /*1ee10*/  PRMT R3, R187, 0x5410, R186 ;  /* 0x00005410bb037816 */ /* 0x000fe200000000ba */
[----:B----4-:R-:W-:Y:S05]  /*1ee20*/  @!P6 HFMA2.BF16_V2 R171, -RZ.H0_H0, RZ.H0_H0, -R0.H0_H0 ;  /* 0x200000ffffabe231 */ /* 0x010fea0000340900 */
[----:B------:R-:W-:Y:S01]  /*1ee30*/  @!P6 STL.S16 [R1+0x28], R171 ;  /* 0x000028ab0100e387 */ /* 0x000fe20000100600 */
[----:B------:R-:W-:Y:S04]  /*1ee40*/  PRMT R157, R171, 0x7610, R157 ;  /* 0x00007610ab9d7816 */ /* 0x000fe8000000009d */
[----:B------:R-:W-:Y:S02]  /*1ee50*/  @!P6 PRMT R0, R157, 0x5410, RZ ;  /* 0x000054109d00e816 */ /* 0x000fe400000000ff */
[----:B------:R-:W-:Y:S02]  /*1ee60*/  ISETP.LE.U32.AND P6, PT, R149, UR13, PT ;  /* 0x0000000d95007c0c */ /* 0x000fe4000bfc3070 */
[----:B------:R-:W-:Y:S01]  /*1ee70*/  LOP3.LUT R149, R218, 0xffff, RZ, 0xc0, !PT ;  /* 0x0000ffffda957812 */ /* 0x000fe200078ec0ff */
[----:B------:R-:W-:Y:S01]  /*1ee80*/  STG.E.U16 desc[UR24][R214.64+0x20], R0 ;  /* 0x00002000d6007986 */ /* 0x000fe2000c101518 */
[----:B------:R-:W-:Y:S01]  /*1ee90*/  LOP3.LUT R157, R168, 0xff, RZ, 0xc0, !PT ;  /* 0x000000ffa89d7812 */ /* 0x000fe200078ec0ff */
[----:B------:R-:W1:Y:S01]  /*1eea0*/  MUFU.EX2 R219, R248 ;  /* 0x000000f800db7308 */ /* 0x000e620000000800 */
[----:B------:R-:W-:Y:S02]  /*1eeb0*/  SHF.R.U32.HI R149, RZ, 0x8, R149 ;  /* 0x00000008ff957819 */ /* 0x000fe40000011695 */
[----:B------:R-:W-:Y:S02]  /*1eec0*/  PRMT R175, R157, 0x5410, R175 ;  /* 0x000054109daf7816 */ /* 0x000fe400000000af */
[----:B------:R-:W-:Y:S02]  /*1eed0*/  PRMT R178, R151, 0x5410, R149 ;  /* 0x0000541097b27816 */ /* 0x000fe40000000095 */
[----:B------:R-:W3:Y:S01]  /*1eee0*/  LDSM.16.MT88.4 R148, [R199+0xb000] ;  /* 0x00b00000c794783b */ /* 0x000ee20000004200 */
[--C-:B------:R-:W-:Y:S02]  /*1eef0*/  HSET2.LE.AND R175, R175, R213.reuse, PT ;  /* 0x000000d5afaf7233 */ /* 0x100fe40003803000 */
[----:B------:R-:W-:Y:S03]  /*1ef00*/  HSET2.LE.AND R178, R178, R213, PT ;  /* 0x000000d5b2b27233 */ /* 0x000fe60003803000 */
[----:B------:R-:W-:Y:S01]  /*1ef10*/  LOP3.LUT R175, R175, R3, RZ, 0xc0, !PT ;  /* 0x00000003afaf7212 */ /* 0x000fe200078ec0ff */
[----:B--2---:R-:W-:Y:S01]  /*1ef20*/  @!P3 HFMA2.BF16_V2 R170, -RZ.H0_H0, RZ.H0_H0, -R190.H0_H0 ;  /* 0x200000ffffaab231 */ /* 0x004fe200003409be */
[----:B-1----:R-:W-:Y:S01]  /*1ef30*/  F2FP.BF16.F32.PACK_AB R184, R219, R222 ;  /* 0x000000dedbb8723e */ /* 0x002fe200000010ff */
[----:B------:R-:W-:Y:S03]  /*1ef40*/  @!P4 HFMA2.BF16_V2 R169, -RZ.H0_H0, RZ.H0_H0, -R189.H0_H0 ;  /* 0x200000ffffa9c231 */ /* 0x000fe600003409bd */
[----:B------:R-:W-:Y:S01]  /*1ef50*/  @!P3 STL.S16 [R1+0x14], R170 ;  /* 0x000014aa0100b387 */ /* 0x000fe20000100600 */
[----:B------:R-:W-:Y:S02]  /*1ef60*/  PRMT R157, R170, 0x7610, R157 ;  /* 0x00007610aa9d7816 */ /* 0x000fe4000000009d */
[----:B------:R-:W-:Y:S01]  /*1ef70*/  PRMT R3, R184, 0x7632, R3 ;  /* 0x00007632b8037816 */ /* 0x000fe20000000003 */
[----:B------:R-:W-:Y:S01]  /*1ef80*/  @!P4 STL.S16 [R1+0x2c], R169 ;  /* 0x00002ca90100c387 */ /* 0x000fe20000100600 */
[----:B------:R-:W-:Y:S02]  /*1ef90*/  @!P3 PRMT R190, R157, 0x5410, RZ ;  /* 0x000054109dbeb816 */ /* 0x000fe400000000ff */
[----:B------:R-:W-:Y:S01]  /*1efa0*/  ISETP.LE.U32.AND P3, PT, R140, UR13, PT ;  /* 0x0000000d8c007c0c */ /* 0x000fe2000bf63070 */
[----:B------:R2:W4:Y:S01]  /*1efb0*/  LDL.S16 R232, [R1+0x10] ;  /* 0x0000100001e87983 */ /* 0x0005220000100600 */
[----:B------:R-:W-:Y:S02]  /*1efc0*/  SHF.R.U32.HI R140, RZ, 0x10, R218 ;  /* 0x00000010ff8c7819 */ /* 0x000fe400000116da */
[----:B------:R-:W-:Y:S01]  /*1efd0*/  PRMT R141, R169, 0x7610, R141 ;  /* 0x00007610a98d7816 */ /* 0x000fe2000000008d */
[----:B------:R2:W2:Y:S01]  /*1efe0*/  LDL.S16 R230, [R1+0xc] ;  /* 0x00000c0001e67983 */ /* 0x0004a20000100600 */
[----:B------:R-:W-:Y:S02]  /*1eff0*/  LOP3.LUT R140, R140, 0xff, RZ, 0xc0, !PT ;  /* 0x000000ff8c8c7812 */ /* 0x000fe400078ec0ff */
[----:B------:R-:W-:Y:S01]  /*1f000*/  @!P4 PRMT R189, R141, 0x5410, RZ ;  /* 0x000054108dbdc816 */ /* 0x000fe200000000ff */
[----:B------:R1:W2:Y:S01]  /*1f010*/  LDL.S16 R228, [R1+0x8] ;  /* 0x0000080001e47983 */ /* 0x0002a20000100600 */
[----:B------:R-:W-:Y:S02]  /*1f020*/  LOP3.LUT R141, R180, 0xffff, RZ, 0xc0, !PT ;  /* 0x0000ffffb48d7812 */ /* 0x000fe400078ec0ff */
[----:B------:R-:W-:Y:S01]  /*1f030*/  ISETP.LE.U32.AND P4, PT, R140, UR13, PT ;  /* 0x0000000d8c007c0c */ /* 0x000fe2000bf83070 */
[----:B------:R1:W2:Y:S01]  /*1f040*/  LDL.S16 R227, [R1+0x4] ;  /* 0x0000040001e37983 */ /* 0x0002a20000100600 */
[--C-:B------:R-:W-:Y:S02]  /*1f050*/  SHF.R.U32.HI R140, RZ, 0x10, R180.reuse ;  /* 0x00000010ff8c7819 */ /* 0x100fe400000116b4 */
[----:B------:R-:W-:Y:S01]  /*1f060*/  SHF.R.U32.HI R143, RZ, 0x8, R141 ;  /* 0x00000008ff8f7819 */ /* 0x000fe2000001168d */
[----:B------:R1:W2:Y:S01]  /*1f070*/  LDL.S16 R226, [R1] ;  /* 0x0000000001e27983 */ /* 0x0002a20000100600 */
[-C--:B---3--:R-:W-:Y:S03]  /*1f080*/  HMMA.16816.F32.BF16 R84, R136, R148.reuse, R84 ;  /* 0x000000948854723c */ /* 0x088fe60000041854 */
[----:B------:R-:W-:Y:S01]  /*1f090*/  SHF.R.U32.HI R157, RZ, 0x18, R180 ;  /* 0x00000018ff9d7819 */ /* 0x000fe200000116b4 */
[----:B------:R-:W-:Y:S01]  /*1f0a0*/  STG.E.U16 desc[UR24][R214.64+0x22], R190 ;  /* 0x000022bed6007986 */ /* 0x000fe2000c101518 */
[----:B------:R-:W-:Y:S01]  /*1f0b0*/  LOP3.LUT R141, R140, 0xff, RZ, 0xc0, !PT ;  /* 0x000000ff8c8d7812 */ /* 0x000fe200078ec0ff */
[C---:B------:R-:W-:Y:S02]  /*1f0c0*/  HMMA.16816.F32.BF16 R88, R144.reuse, R148, R88 ;  /* 0x000000949058723c */ /* 0x040fe40000041858 */
[----:B------:R-:W-:Y:S03]  /*1f0d0*/  LDSM.16.MT88.4 R180, [R202+0xa800] ;  /* 0x00a80000cab4783b */ /* 0x000fe60000004200 */
[C---:B------:R-:W-:Y:S01]  /*1f0e0*/  LOP3.LUT R140, R156.reuse, 0xffff, RZ, 0xc0, !PT ;  /* 0x0000ffff9c8c7812 */ /* 0x040fe200078ec0ff */
[-C--:B------:R-:W-:Y:S04]  /*1f0f0*/  HMMA.16816.F32.BF16 R92, R144, R150.reuse, R92 ;  /* 0x00000096905c723c */ /* 0x080fe8000004185c */
[----:B------:R-:W-:Y:S01]  /*1f100*/  STG.E.U16 desc[UR24][R192.64+0x30], R189 ;  /* 0x000030bdc0007986 */ /* 0x000fe2000c101518 */
[----:B------:R-:W-:Y:S01]  /*1f110*/  PRMT R157, R141, 0x5410, R157 ;  /* 0x000054108d9d7816 */ /* 0x000fe2000000009d */
[C---:B------:R-:W-:Y:S02]  /*1f120*/  HMMA.16816.F32.BF16 R96, R136.reuse, R150, R96 ;  /* 0x000000968860723c */ /* 0x040fe40000041860 */
[----:B------:R-:W-:Y:S03]  /*1f130*/  LDSM.16.MT88.4 R148, [R201+0xb000] ;  /* 0x00b00000c994783b */ /* 0x000fe60000004200 */
[----:B------:R-:W-:Y:S01]  /*1f140*/  LOP3.LUT R141, R156, 0xff, RZ, 0xc0, !PT ;  /* 0x000000ff9c8d7812 */ /* 0x000fe200078ec0ff */
[----:B------:R-:W-:Y:S01]  /*1f150*/  @!P4 HFMA2.BF16_V2 R252, -RZ.H0_H0, RZ.H0_H0, -R184.H0_H0 ;  /* 0x200000fffffcc231 */ /* 0x000fe200003409b8 */
[----:B------:R-:W-:Y:S04]  /*1f160*/  SHF.R.U32.HI R140, RZ, 0x8, R140 ;  /* 0x00000008ff8c7819 */ /* 0x000fe8000001168c */
[----:B------:R-:W-:Y:S02]  /*1f170*/  PRMT R176, R141, 0x5410, R140 ;  /* 0x000054108db07816 */ /* 0x000fe4000000008c */
[--C-:B------:R-:W-:Y:S02]  /*1f180*/  SHF.R.U32.HI R140, RZ, 0x10, R156.reuse ;  /* 0x00000010ff8c7819 */ /* 0x100fe4000001169c */
[----:B------:R-:W-:Y:S02]  /*1f190*/  PRMT R142, R142, 0x5410, R143 ;  /* 0x000054108e8e7816 */ /* 0x000fe4000000008f */
[----:B------:R-:W-:Y:S02]  /*1f1a0*/  SHF.R.U32.HI R156, RZ, 0x18, R156 ;  /* 0x00000018ff9c7819 */ /* 0x000fe4000001169c */
[----:B------:R-:W-:Y:S02]  /*1f1b0*/  LOP3.LUT R140, R140, 0xff, RZ, 0xc0, !PT ;  /* 0x000000ff8c8c7812 */ /* 0x000fe400078ec0ff */
[--C-:B------:R-:W-:Y:S02]  /*1f1c0*/  HSET2.LE.AND R172, R142, R213.reuse, PT ;  /* 0x000000d58eac7233 */ /* 0x100fe40003803000 */
[----:B------:R-:W-:Y:S02]  /*1f1d0*/  PRMT R177, R140, 0x5410, R156 ;  /* 0x000054108cb17816 */ /* 0x000fe4000000009c */
[----:B------:R-:W3:Y:S01]  /*1f1e0*/  LDSM.16.MT88.4 R140, [R202+0xb000] ;  /* 0x00b00000ca8c783b */ /* 0x000ee20000004200 */
[--C-:B------:R-:W-:Y:S02]  /*1f1f0*/  HSET2.LE.AND R173, R157, R213.reuse, PT ;  /* 0x000000d59dad7233 */ /* 0x100fe40003803000 */
[----:B------:R-:W-:Y:S02]  /*1f200*/  LOP3.LUT R172, R172, R165, RZ, 0xc0, !PT ;  /* 0x000000a5acac7212 */ /* 0x000fe400078ec0ff */
[----:B------:R-:W-:Y:S02]  /*1f210*/  PRMT R0, R184, 0x5410, R3 ;  /* 0x00005410b8007816 */ /* 0x000fe40000000003 */
[----:B------:R-:W-:Y:S01]  /*1f220*/  @!P4 PRMT R184, R252, 0x5410, RZ ;  /* 0x00005410fcb8c816 */ /* 0x000fe200000000ff */
[----:B------:R-:W1:Y:S01]  /*1f230*/  LDSM.16.MT88.4 R156, [R197+0xa800] ;  /* 0x00a80000c59c783b */ /* 0x000e620000004200 */
[----:B------:R-:W-:Y:S02]  /*1f240*/  LOP3.LUT R173, R173, R164, RZ, 0xc0, !PT ;  /* 0x000000a4adad7212 */ /* 0x000fe400078ec0ff */
[----:B------:R-:W-:Y:S02]  /*1f250*/  LOP3.LUT R179, R179, R0, RZ, 0xc0, !PT ;  /* 0x00000000b3b37212 */ /* 0x000fe400078ec0ff */
[--C-:B------:R-:W-:Y:S02]  /*1f260*/  HSET2.LE.AND R176, R176, R213.reuse, PT ;  /* 0x000000d5b0b07233 */ /* 0x100fe40003803000 */
[----:B------:R-:W-:Y:S02]  /*1f270*/  HSET2.LE.AND R177, R177, R213, PT ;  /* 0x000000d5b1b17233 */ /* 0x000fe40003803000 */
[----:B------:R-:W-:Y:S02]  /*1f280*/  SHF.R.U32.HI R218, RZ, 0x18, R218 ;  /* 0x00000018ffda7819 */ /* 0x000fe400000116da */
[----:B------:R-:W-:Y:S02]  /*1f290*/  LOP3.LUT R176, R176, R155, RZ, 0xc0, !PT ;  /* 0x0000009bb0b07212 */ /* 0x000fe400078ec0ff */
[----:B------:R-:W-:Y:S01]  /*1f2a0*/  LOP3.LUT R177, R177, R166, RZ, 0xc0, !PT ;  /* 0x000000a6b1b17212 */ /* 0x000fe200078ec0ff */
[-C--:B---3--:R-:W-:Y:S06]  /*1f2b0*/  HMMA.16816.F32.BF16 R100, R136, R140.reuse, R100 ;  /* 0x0000008c8864723c */ /* 0x088fec0000041864 */
[C---:B------:R-:W-:Y:S06]  /*1f2c0*/  HMMA.16816.F32.BF16 R104, R144.reuse, R140, R104 ;  /* 0x0000008c9068723c */ /* 0x040fec0000041868 */
[-C--:B------:R-:W-:Y:S06]  /*1f2d0*/  HMMA.16816.F32.BF16 R108, R144, R142.reuse, R108 ;  /* 0x0000008e906c723c */ /* 0x080fec000004186c */
[C---:B------:R-:W-:Y:S01]  /*1f2e0*/  HMMA.16816.F32.BF16 R112, R136.reuse, R142, R112 ;  /* 0x0000008e8870723c */ /* 0x040fe20000041870 */
[----:B------:R-:W3:Y:S05]  /*1f2f0*/  LDSM.16.MT88.4 R140, [R199+0xa800] ;  /* 0x00a80000c78c783b */ /* 0x000eea0000004200 */
[-C--:B------:R-:W-:Y:S06]  /*1f300*/  HMMA.16816.F32.BF16 R116, R136, R148.reuse, R116 ;  /* 0x000000948874723c */ /* 0x080fec0000041874 */
[C---:B------:R-:W-:Y:S06]  /*1f310*/  HMMA.16816.F32.BF16 R120, R144.reuse, R148, R120 ;  /* 0x000000949078723c */ /* 0x040fec0000041878 */
[-C--:B------:R-:W-:Y:S05]  /*1f320*/  HMMA.16816.F32.BF16 R124, R144, R150.reuse, R124 ;  /* 0x00000096907c723c */ /* 0x080fea000004187c */
[----:B------:R-:W-:Y:S01]  /*1f330*/  PRMT R148, R2, 0x5410, R185 ;  /* 0x0000541002947816 */ /* 0x000fe200000000b9 */
[----:B------:R-:W-:Y:S05]  /*1f340*/  HMMA.16816.F32.BF16 R128, R136, R150, R128 ;  /* 0x000000968880723c */ /* 0x000fea0000041880 */
[----:B------:R-:W-:Y:S01]  /*1f350*/  LOP3.LUT R178, R178, R148, RZ, 0xc0, !PT ;  /* 0x00000094b2b27212 */ /* 0x000fe200078ec0ff */
[-C--:B-1----:R-:W-:Y:S01]  /*1f360*/  HMMA.16816.F32.BF16 R152, R172, R156.reuse, R4 ;  /* 0x0000009cac98723c */ /* 0x082fe20000041804 */
[----:B------:R-:W1:Y:S04]  /*1f370*/  LDSM.16.MT88.4 R4, [R201+0xa800] ;  /* 0x00a80000c904783b */ /* 0x000e680000004200 */
[----:B------:R-:W-:Y:S01]  /*1f380*/  IMAD.MOV.U32 R136, RZ, RZ, R134 ;  /* 0x000000ffff887224 */ /* 0x000fe200078e0086 */
[C---:B------:R-:W-:Y:S03]  /*1f390*/  HMMA.16816.F32.BF16 R168, R176.reuse, R156, R8 ;  /* 0x0000009cb0a8723c */ /* 0x040fe60000041808 */
[----:B------:R-:W1:Y:S03]  /*1f3a0*/  LDSM.16.MT88.4 R8, [R197+0xb800] ;  /* 0x00b80000c508783b */ /* 0x000e660000004200 */
[-C--:B------:R-:W-:Y:S05]  /*1f3b0*/  HMMA.16816.F32.BF16 R164, R176, R158.reuse, R12 ;  /* 0x0000009eb0a4723c */ /* 0x080fea000004180c */
[----:B------:R-:W1:Y:S01]  /*1f3c0*/  LDSM.16.MT88.4 R12, [R199+0xb800] ;  /* 0x00b80000c70c783b */ /* 0x000e620000004200 */
[C---:B------:R-:W-:Y:S06]  /*1f3d0*/  HMMA.16816.F32.BF16 R148, R172.reuse, R158, R16 ;  /* 0x0000009eac94723c */ /* 0x040fec0000041810 */
[-C--:B---3--:R-:W-:Y:S01]  /*1f3e0*/  HMMA.16816.F32.BF16 R144, R172, R140.reuse, R20 ;  /* 0x0000008cac90723c */ /* 0x088fe20000041814 */
[----:B------:R-:W3:Y:S05]  /*1f3f0*/  LDSM.16.MT88.4 R16, [R202+0xb800] ;  /* 0x00b80000ca10783b */ /* 0x000eea0000004200 */
[C---:B------:R-:W-:Y:S03]  /*1f400*/  HMMA.16816.F32.BF16 R160, R176.reuse, R140, R24 ;  /* 0x0000008cb0a0723c */ /* 0x040fe60000041818 */
[----:B------:R-:W2:Y:S03]  /*1f410*/  LDSM.16.MT88.4 R20, [R201+0xb800] ;  /* 0x00b80000c914783b */ /* 0x000ea60000004200 */
        /* <DEDUP_REMOVED lines=18> */
[-C--:B---3--:R-:W-:Y:S06]  /*1f540*/  HMMA.16816.F32.BF16 R100, R172, R16.reuse, R100 ;  /* 0x00000010ac64723c */ /* 0x088fec0000041864 */
[C---:B------:R-:W-:Y:S05]  /*1f550*/  HMMA.16816.F32.BF16 R104, R176.reuse, R16, R104 ;  /* 0x00000010b068723c */ /* 0x040fea0000041868 */
[----:B----4-:R-:W-:Y:S01]  /*1f560*/  @!P2 HFMA2.BF16_V2 R232, -RZ.H0_H0, RZ.H0_H0, -R188.H0_H0 ;  /* 0x200000ffffe8a231 */ /* 0x010fe200003409bc */
[-C--:B------:R-:W-:Y:S04]  /*1f570*/  HMMA.16816.F32.BF16 R108, R176, R18.reuse, R108 ;  /* 0x00000012b06c723c */ /* 0x080fe8000004186c */
[----:B------:R-:W-:Y:S01]  /*1f580*/  @!P2 STL.S16 [R1+0x10], R232 ;  /* 0x000010e80100a387 */ /* 0x000fe20000100600 */
[----:B------:R-:W-:Y:S01]  /*1f590*/  PRMT R7, R232, 0x7610, R7 ;  /* 0x00007610e8077816 */ /* 0x000fe20000000007 */
[----:B--2---:R-:W-:Y:S01]  /*1f5a0*/  @!P5 HFMA2.BF16_V2 R230, -RZ.H0_H0, RZ.H0_H0, -R187.H0_H0 ;  /* 0x200000ffffe6d231 */ /* 0x004fe200003409bb */
[C---:B------:R-:W-:Y:S04]  /*1f5b0*/  HMMA.16816.F32.BF16 R112, R172.reuse, R18, R112 ;  /* 0x00000012ac70723c */ /* 0x040fe80000041870 */
[----:B------:R-:W-:Y:S01]  /*1f5c0*/  @!P5 STL.S16 [R1+0xc], R230 ;  /* 0x00000ce60100d387 */ /* 0x000fe20000100600 */
[----:B------:R-:W-:Y:S01]  /*1f5d0*/  @!P2 PRMT R188, R7, 0x5410, RZ ;  /* 0x0000541007bca816 */ /* 0x000fe200000000ff */
[----:B------:R-:W-:Y:S01]  /*1f5e0*/  @!P1 HFMA2.BF16_V2 R228, -RZ.H0_H0, RZ.H0_H0, -R186.H0_H0 ;  /* 0x200000ffffe49231 */ /* 0x000fe200003409ba */
[----:B------:R-:W-:Y:S01]  /*1f5f0*/  ISETP.LE.U32.AND P2, PT, R218, UR13, PT ;  /* 0x0000000dda007c0c */ /* 0x000fe2000bf43070 */
[----:B------:R-:W-:Y:S01]  /*1f600*/  @!P6 HFMA2.BF16_V2 R227, -RZ.H0_H0, RZ.H0_H0, -R2.H0_H0 ;  /* 0x200000ffffe3e231 */ /* 0x000fe20000340902 */
[-C--:B------:R-:W-:Y:S01]  /*1f610*/  HMMA.16816.F32.BF16 R116, R172, R20.reuse, R116 ;  /* 0x00000014ac74723c */ /* 0x080fe20000041874 */
[----:B------:R-:W-:Y:S02]  /*1f620*/  STG.E.U16 desc[UR24][R192.64+0x32], R188 ;  /* 0x000032bcc0007986 */ /* 0x000fe4000c101518 */
[----:B------:R-:W-:Y:S01]  /*1f630*/  @!P3 HFMA2.BF16_V2 R226, -RZ.H0_H0, RZ.H0_H0, -R185.H0_H0 ;  /* 0x200000ffffe2b231 */ /* 0x000fe200003409b9 */
[----:B------:R-:W-:Y:S01]  /*1f640*/  PRMT R6, R230, 0x7610, R6 ;  /* 0x00007610e6067816 */ /* 0x000fe20000000006 */
[----:B------:R-:W-:Y:S01]  /*1f650*/  @!P1 STL.S16 [R1+0x8], R228 ;  /* 0x000008e401009387 */ /* 0x000fe20000100600 */
[----:B------:R-:W-:Y:S01]  /*1f660*/  PRMT R5, R228, 0x7610, R5 ;  /* 0x00007610e4057816 */ /* 0x000fe20000000005 */
[C---:B------:R-:W-:Y:S02]  /*1f670*/  HMMA.16816.F32.BF16 R120, R176.reuse, R20, R120 ;  /* 0x00000014b078723c */ /* 0x040fe40000041878 */
[----:B------:R-:W-:Y:S02]  /*1f680*/  @!P6 STL.S16 [R1+0x4], R227 ;  /* 0x000004e30100e387 */ /* 0x000fe40000100600 */
[----:B------:R-:W-:Y:S01]  /*1f690*/  @!P5 PRMT R187, R6, 0x5410, RZ ;  /* 0x0000541006bbd816 */ /* 0x000fe200000000ff */
[----:B------:R-:W-:Y:S01]  /*1f6a0*/  @!P2 HFMA2.BF16_V2 R249, -RZ.H0_H0, RZ.H0_H0, -R3.H0_H0 ;  /* 0x200000fffff9a231 */ /* 0x000fe20000340903 */
[----:B------:R-:W-:Y:S01]  /*1f6b0*/  @!P3 STL.S16 [R1], R226 ;  /* 0x000000e20100b387 */ /* 0x000fe20000100600 */
[----:B------:R-:W-:Y:S01]  /*1f6c0*/  @!P1 PRMT R186, R5, 0x5410, RZ ;  /* 0x0000541005ba9816 */ /* 0x000fe200000000ff */
[----:B------:R-:W-:Y:S01]  /*1f6d0*/  FADD.FTZ R5, R237, R223 ;  /* 0x000000dfed057221 */ /* 0x000fe20000010000 */
[-C--:B------:R-:W-:Y:S01]  /*1f6e0*/  HMMA.16816.F32.BF16 R124, R176, R22.reuse, R124 ;  /* 0x00000016b07c723c */ /* 0x080fe2000004187c */
[----:B------:R-:W-:Y:S01]  /*1f6f0*/  STG.E.U16 desc[UR24][R194.64+0x30], R187 ;  /* 0x000030bbc2007986 */ /* 0x000fe2000c101518 */
[----:B------:R-:W-:Y:S01]  /*1f700*/  ISETP.LT.AND P1, PT, RZ, UR27, PT ;  /* 0x0000001bff007c0c */ /* 0x000fe2000bf21270 */
[----:B------:R-:W-:Y:S01]  /*1f710*/  UIADD3 UR27, UR27, -0x1, URZ ;  /* 0xffffffff1b1b7890 */ /* 0x000fe2000fffe03f */
[----:B------:R-:W-:Y:S01]  /*1f720*/  PRMT R4, R227, 0x7610, R4 ;  /* 0x00007610e3047816 */ /* 0x000fe20000000004 */
[----:B------:R-:W-:Y:S01]  /*1f730*/  STG.E.U16 desc[UR24][R194.64+0x32], R186 ;  /* 0x000032bac2007986 */ /* 0x000fe2000c101518 */
[----:B------:R-:W-:Y:S01]  /*1f740*/  PRMT R0, R226, 0x7610, R0 ;  /* 0x00007610e2007816 */ /* 0x000fe20000000000 */
[----:B------:R-:W-:Y:S04]  /*1f750*/  HMMA.16816.F32.BF16 R128, R172, R22, R128 ;  /* 0x00000016ac80723c */ /* 0x000fe80000041880 */
[----:B------:R-:W-:Y:S01]  /*1f760*/  @!P6 PRMT R2, R4, 0x5410, RZ ;  /* 0x000054100402e816 */ /* 0x000fe200000000ff */
[----:B------:R-:W-:Y:S01]  /*1f770*/  FADD.FTZ R233, R239, R5 ;  /* 0x00000005efe97221 */ /* 0x000fe20000010000 */
[----:B------:R-:W-:Y:S01]  /*1f780*/  @!P3 PRMT R185, R0, 0x5410, RZ ;  /* 0x0000541000b9b816 */ /* 0x000fe200000000ff */
[----:B------:R-:W-:Y:S01]  /*1f790*/  FADD.FTZ R0, R231, R220 ;  /* 0x000000dce7007221 */ /* 0x000fe20000010000 */
[----:B------:R-:W-:Y:S01]  /*1f7a0*/  @!P2 PRMT R3, R249, 0x5410, RZ ;  /* 0x00005410f903a816 */ /* 0x000fe200000000ff */
[----:B------:R1:W-:Y:S04]  /*1f7b0*/  STG.E.U16 desc[UR24][R216.64+0x2e], R2 ;  /* 0x00002e02d8007986 */ /* 0x0003e8000c101518 */
[----:B------:R-:W-:Y:S04]  /*1f7c0*/  STG.E.U16 desc[UR24][R216.64+0x30], R185 ;  /* 0x000030b9d8007986 */ /* 0x000fe8000c101518 */
[----:B------:R2:W-:Y:S04]  /*1f7d0*/  STG.E.U16 desc[UR24][R214.64+0x32], R3 ;  /* 0x00003203d6007986 */ /* 0x0005e8000c101518 */
[----:B------:R3:W-:Y:S01]  /*1f7e0*/  STG.E.U16 desc[UR24][R214.64+0x30], R184 ;  /* 0x000030b8d6007986 */ /* 0x0007e2000c101518 */
[----:B-1----:R-:W-:Y:S04]  /*1f7f0*/  FADD.FTZ R2, R229, R221 ;  /* 0x000000dde5027221 */ /* 0x002fe80000010000 */
[----:B------:R-:W-:Y:S01]  /*1f800*/  FADD.FTZ R4, R225, R2 ;  /* 0x00000002e1047221 */ /* 0x000fe20000010000 */
[----:B------:R-:W-:Y:S01]  /*1f810*/  FADD.FTZ R2, R224, R0 ;  /* 0x00000000e0027221 */ /* 0x000fe20000010000 */
[----:B--2---:R-:W-:Y:S03]  /*1f820*/  FADD.FTZ R3, R234, R191 ;  /* 0x000000bfea037221 */ /* 0x004fe60000010000 */
[----:B------:R-:W-:Y:S01]  /*1f830*/  FADD.FTZ R240, R240, R2 ;  /* 0x00000002f0f07221 */ /* 0x000fe20000010000 */
[----:B------:R-:W-:Y:S02]  /*1f840*/  IMAD.MOV.U32 R2, RZ, RZ, R132 ;  /* 0x000000ffff027224 */ /* 0x000fe400078e0084 */
[----:B------:R-:W-:Y:S01]  /*1f850*/  FADD.FTZ R236, R236, R4 ;  /* 0x00000004ecec7221 */ /* 0x000fe20000010000 */
[----:B------:R-:W-:Y:S01]  /*1f860*/  FADD.FTZ R0, R222, R3 ;  /* 0x00000003de007221 */ /* 0x000fe20000010000 */
[----:B------:R-:W-:Y:S03]  /*1f870*/  IMAD.MOV.U32 R3, RZ, RZ, R135 ;  /* 0x000000ffff037224 */ /* 0x000fe600078e0087 */
[----:B------:R-:W-:Y:S01]  /*1f880*/  FADD.FTZ R241, R219, R0 ;  /* 0x00000000dbf17221 */ /* 0x000fe20000010000 */
[----:B------:R-:W-:Y:S01]  /*1f890*/  IMAD.MOV.U32 R0, RZ, RZ, R133 ;  /* 0x000000ffff007224 */ /* 0x000fe200078e0085 */
[----:B---3--:R-:W-:Y:S06]  /*1f8a0*/  @P1 BRA `(.L_x_1386) ;  /* 0xffffffbc00541947 */ /* 0x008fec000383ffff */
.L_x_1385:
[----:B------:R-:W1:Y:S01]  /*1f8b0*/  SHFL.BFLY PT, R0, R233, 0x2, 0x1f ;  /* 0x0c401f00e9007f89 */ /* 0x000e6200000e0000 */
[----:B------:R-:W2:Y:S01]  /*1f8c0*/  S2UR UR6, SR_CgaCtaId ;  /* 0x00000000000679c3 */ /* 0x000ea20000008800 */
[----:B------:R-:W-:Y:S01]  /*1f8d0*/  UISETP.NE.AND UP0, UPT, UR20, -0x1, UPT ;  /* 0xffffffff1400788c */ /* 0x000fe2000bf05270 */
[----:B------:R-:W-:Y:S01]  /*1f8e0*/  IMAD.MOV.U32 R174, RZ, RZ, 0x20 ;  /* 0x00000020ffae7424 */ /* 0x000fe200078e00ff */
[----:B------:R-:W3:Y:S01]  /*1f8f0*/  SHFL.BFLY PT, R2, R236, 0x2, 0x1f ;  /* 0x0c401f00ec027f89 */ /* 0x000ee200000e0000 */
[----:B------:R-:W-:-:S03]  /*1f900*/  IMAD.MOV.U32 R136, RZ, RZ, 0x40 ;  /* 0x00000040ff887424 */ /* 0x000fc600078e00ff */
[----:B------:R-:W4:Y:S04]  /*1f910*/  SHFL.BFLY PT, R3, R240, 0x2, 0x1f ;  /* 0x0c401f00f0037f89 */ /* 0x000f2800000e0000 */
[----:B------:R-:W4:Y:S01]  /*1f920*/  SHFL.BFLY PT, R4, R241, 0x2, 0x1f ;  /* 0x0c401f00f1047f89 */ /* 0x000f2200000e0000 */
[----:B------:R-:W-:Y:S02]  /*1f930*/  @UP0 ULDC.64 UR4, c[0x0][0x298] ;  /* 0x0000a60000040ab9 */ /* 0x000fe40000000a00 */
[----:B------:R-:W-:Y:S01]  /*1f940*/  @UP0 UIMAD.WIDE.U32 UR8, UR20, UR4, URZ ;  /* 0x00000004140802a5 */ /* 0x000fe2000f8e003f */
[----:B------:R-:W4:Y:S02]  /*1f950*/  S2R R9, SR_TID.X ;  /* 0x0000000000097919 */ /* 0x000f240000002100 */
[----:B------:R-:W-:Y:S01]  /*1f960*/  UMOV UR4, 0x400 ;  /* 0x0000040000047882 */ /* 0x000fe20000000000 */
[----:B------:R-:W-:-:S03]  /*1f970*/  @UP0 UIMAD UR7, UR20, UR5, UR9 ;  /* 0x00000005140702a4 */ /* 0x000fc6000f8e0209 */
[----:B------:R-:W-:Y:S01]  /*1f980*/  ULDC UR5, c[0x0][0x38c] ;  /* 0x0000e30000057ab9 */ /* 0x000fe20000000800 */
[----:B-1----:R-:W-:Y:S01]  /*1f990*/  FADD.FTZ R233, R0, R233 ;  /* 0x000000e900e97221 */ /* 0x002fe20000010000 */
[----:B--2---:R-:W-:Y:S01]  /*1f9a0*/  ULEA UR4, UR6, UR4, 0x18 ;  /* 0x0000000406047291 */ /* 0x004fe2000f8ec03f */
[----:B---3--:R-:W-:-:S03]  /*1f9b0*/  FADD.FTZ R236, R2, R236 ;  /* 0x000000ec02ec7221 */ /* 0x008fc60000010000 */
[----:B------:R-:W1:Y:S01]  /*1f9c0*/  SHFL.BFLY PT, R6, R233, 0x1, 0x1f ;  /* 0x0c201f00e9067f89 */ /* 0x000e6200000e0000 */
[----:B----4-:R-:W-:-:S03]  /*1f9d0*/  FADD.FTZ R240, R3, R240 ;  /* 0x000000f003f07221 */ /* 0x010fc60000010000 */
[----:B------:R-:W2:Y:S01]  /*1f9e0*/  SHFL.BFLY PT, R2, R236, 0x1, 0x1f ;  /* 0x0c201f00ec027f89 */ /* 0x000ea200000e0000 */
[----:B------:R-:W-:-:S03]  /*1f9f0*/  FADD.FTZ R241, R4, R241 ;  /* 0x000000f104f17221 */ /* 0x000fc60000010000 */
[----:B------:R-:W3:Y:S01]  /*1fa00*/  SHFL.BFLY PT, R0, R240, 0x1, 0x1f ;  /* 0x0c201f00f0007f89 */ /* 0x000ee200000e0000 */
[----:B------:R-:W-:-:S03]  /*1fa10*/  IMAD.MOV.U32 R4, RZ, RZ, 0x3f800000 ;  /* 0x3f800000ff047424 */ /* 0x000fc600078e00ff */
[----:B------:R-:W4:Y:S01]  /*1fa20*/  SHFL.BFLY PT, R5, R241, 0x1, 0x1f ;  /* 0x0c201f00f1057f89 */ /* 0x000f2200000e0000 */
[----:B------:R-:W-:-:S04]  /*1fa30*/  SHF.R.S32.HI R137, RZ, 0x1f, R9 ;  /* 0x0000001fff897819 */ /* 0x000fc80000011409 */
[-C--:B------:R-:W-:Y:S01]  /*1fa40*/  LEA.HI R10, R137, R9.reuse, RZ, 0x5 ;  /* 0x00000009890a7211 */ /* 0x080fe200078f28ff */
[----:B-1----:R-:W-:Y:S01]  /*1fa50*/  FADD.FTZ R233, R233, R6 ;  /* 0x00000006e9e97221 */ /* 0x002fe20000010000 */
[----:B------:R-:W-:Y:S02]  /*1fa60*/  LEA.HI R6, R137, R9, RZ, 0x2 ;  /* 0x0000000989067211 */ /* 0x000fe400078f10ff */
[----:B------:R-:W-:Y:S01]  /*1fa70*/  SHF.R.S32.HI R8, RZ, 0x5, R10 ;  /* 0x00000005ff087819 */ /* 0x000fe2000001140a */
[----:B--2---:R-:W-:Y:S01]  /*1fa80*/  FADD.FTZ R236, R236, R2 ;  /* 0x00000002ecec7221 */ /* 0x004fe20000010000 */
[----:B------:R-:W-:Y:S02]  /*1fa90*/  FSETP.NE.FTZ.AND P0, PT, R233, RZ, PT ;  /* 0x000000ffe900720b */ /* 0x000fe40003f15000 */
[----:B------:R-:W-:Y:S01]  /*1faa0*/  SHF.R.S32.HI R2, RZ, 0x2, R6 ;  /* 0x00000002ff027819 */ /* 0x000fe20000011406 */
[----:B---3--:R-:W-:Y:S01]  /*1fab0*/  FADD.FTZ R172, R240, R0 ;  /* 0x00000000f0ac7221 */ /* 0x008fe20000010000 */
[----:B------:R-:W-:-:S02]  /*1fac0*/  SHF.R.S32.HI R3, RZ, 0x1f, R6 ;  /* 0x0000001fff037819 */ /* 0x000fc40000011406 */
[----:B------:R-:W-:Y:S01]  /*1fad0*/  P2R R175, PR, RZ, 0x1 ;  /* 0x00000001ffaf7803 */ /* 0x000fe20000000000 */
[----:B----4-:R-:W-:Y:S01]  /*1fae0*/  FADD.FTZ R173, R241, R5 ;  /* 0x00000005f1ad7221 */ /* 0x010fe20000010000 */
[----:B------:R-:W-:Y:S01]  /*1faf0*/  LEA.HI R0, R3, R2, RZ, 0x3 ;  /* 0x0000000203007211 */ /* 0x000fe200078f18ff */
[----:B------:R-:W-:Y:S01]  /*1fb00*/  IMAD.MOV.U32 R3, RZ, RZ, 0x3f800000 ;  /* 0x3f800000ff037424 */ /* 0x000fe200078e00ff */
[----:B------:R-:W-:Y:S02]  /*1fb10*/  FSETP.NE.FTZ.AND P5, PT, R236, RZ, PT ;  /* 0x000000ffec00720b */ /* 0x000fe40003fb5000 */
[----:B------:R-:W-:Y:S01]  /*1fb20*/  FSETP.NE.FTZ.AND P6, PT, R172, RZ, PT ;  /* 0x000000ffac00720b */ /* 0x000fe20003fd5000 */
[----:B------:R-:W1:Y:S01]  /*1fb30*/  @P0 MUFU.RCP R4, R233 ;  /* 0x000000e900040308 */ /* 0x000e620000001000 */
[----:B------:R-:W-:Y:S02]  /*1fb40*/  FSETP.NE.FTZ.AND P0, PT, R173, RZ, PT ;  /* 0x000000ffad00720b */ /* 0x000fe40003f15000 */
[----:B------:R-:W-:-:S02]  /*1fb50*/  LOP3.LUT R0, R0, 0xfffffff8, RZ, 0xc0, !PT ;  /* 0xfffffff800007812 */ /* 0x000fc400078ec0ff */
[----:B------:R-:W-:Y:S02]  /*1fb60*/  LOP3.LUT R5, R6, 0x3ffffffc, RZ, 0xc0, !PT ;  /* 0x3ffffffc06057812 */ /* 0x000fe400078ec0ff */
[----:B------:R-:W-:Y:S01]  /*1fb70*/  P2R R177, PR, RZ, 0x20 ;  /* 0x00000020ffb17803 */ /* 0x000fe20000000000 */
[----:B------:R-:W-:Y:S02]  /*1fb80*/  IMAD.IADD R0, R2, 0x1, -R0 ;  /* 0x0000000102007824 */ /* 0x000fe400078e0a00 */
[----:B------:R-:W-:Y:S01]  /*1fb90*/  IMAD.IADD R6, R9, 0x1, -R5 ;  /* 0x0000000109067824 */ /* 0x000fe200078e0a05 */
[----:B------:R-:W2:Y:S01]  /*1fba0*/  @P5 MUFU.RCP R3, R236 ;  /* 0x000000ec00035308 */ /* 0x000ea20000001000 */
[----:B------:R-:W-:Y:S01]  /*1fbb0*/  IMAD.MOV.U32 R2, RZ, RZ, 0x3f800000 ;  /* 0x3f800000ff027424 */ /* 0x000fe200078e00ff */
[C---:B------:R-:W-:Y:S01]  /*1fbc0*/  R2P PR, R0.reuse, 0x6 ;  /* 0x0000000600007804 */ /* 0x040fe20000000000 */
[----:B------:R-:W-:Y:S02]  /*1fbd0*/  IMAD.MOV.U32 R5, RZ, RZ, 0x3f800000 ;  /* 0x3f800000ff057424 */ /* 0x000fe400078e00ff */
[----:B------:R-:W-:-:S02]  /*1fbe0*/  IMAD.SHL.U32 R7, R0, 0x40, RZ ;  /* 0x0000004000077824 */ /* 0x000fc400078e00ff */
[----:B-1----:R-:W-:Y:S01]  /*1fbf0*/  FMUL.FTZ R4, R4, UR5 ;  /* 0x0000000504047c20 */ /* 0x002fe20008410000 */
[----:B------:R-:W-:Y:S01]  /*1fc00*/  IMAD R8, R8, 0x200, R6 ;  /* 0x0000020008087824 */ /* 0x000fe200078e0206 */
[----:B------:R-:W1:Y:S01]  /*1fc10*/  @P6 MUFU.RCP R2, R172 ;  /* 0x000000ac00026308 */ /* 0x000e620000001000 */
[----:B------:R-:W-:Y:S02]  /*1fc20*/  SEL R174, R174, 0xffffffe0, !P1 ;  /* 0xffffffe0aeae7807 */ /* 0x000fe40004800000 */
[----:B------:R-:W-:Y:S02]  /*1fc30*/  LOP3.LUT R6, R7, 0x1c0, RZ, 0xc0, !PT ;  /* 0x000001c007067812 */ /* 0x000fe400078ec0ff */
[----:B------:R-:W-:Y:S02]  /*1fc40*/  PLOP3.LUT P1, PT, PT, PT, UP0, 0x80, 0x0 ;  /* 0x000000000000781c */ /* 0x000fe40003f2f008 */
[----:B------:R-:W-:Y:S01]  /*1fc50*/  LEA.HI R6, R6, R6, RZ, 0x1d ;  /* 0x0000000606067211 */ /* 0x000fe200078fe8ff */
[----:B------:R-:W3:Y:S01]  /*1fc60*/  @P0 MUFU.RCP R5, R173 ;  /* 0x000000ad00050308 */ /* 0x000ee20000001000 */
[----:B------:R-:W-:Y:S01]  /*1fc70*/  LOP3.LUT R7, R0, 0x1, RZ, 0xc0, !PT ;  /* 0x0000000100077812 */ /* 0x000fe200078ec0ff */
[----:B--2---:R-:W-:Y:S01]  /*1fc80*/  FMUL.FTZ R3, R3, UR5 ;  /* 0x0000000503037c20 */ /* 0x004fe20008410000 */
[----:B------:R-:W-:Y:S01]  /*1fc90*/  SEL R136, R136, 0xffffffc0, !P2 ;  /* 0xffffffc088887807 */ /* 0x000fe20005000000 */
[----:B------:R-:W-:Y:S01]  /*1fca0*/  IMAD.U32 R6, R8, 0x2, R6 ;  /* 0x0000000208067824 */ /* 0x000fe200078e0006 */
[----:B------:R-:W-:Y:S01]  /*1fcb0*/  ISETP.NE.U32.AND P3, PT, R7, 0x1, PT ;  /* 0x000000010700780c */ /* 0x000fe20003f65070 */
[----:B-1----:R-:W-:-:S03]  /*1fcc0*/  FMUL.FTZ R2, R2, UR5 ;  /* 0x0000000502027c20 */ /* 0x002fc60008410000 */
[----:B------:R-:W-:Y:S01]  /*1fcd0*/  LEA R28, R6, UR4, 0x1 ;  /* 0x00000004061c7c11 */ /* 0x000fe2000f8e08ff */
[----:B---3--:R-:W-:Y:S01]  /*1fce0*/  FMUL.FTZ R0, R5, UR5 ;  /* 0x0000000505007c20 */ /* 0x008fe20008410000 */
[----:B------:R-:W-:Y:S07]  /*1fcf0*/  @P1 BRA `(.L_x_1389) ;  /* 0x00000000001c1947 */ /* 0x000fee0003800000 */
[----:B------:R-:W1:Y:S01]  /*1fd00*/  S2UR UR7, SR_CTAID.Y ;  /* 0x00000000000779c3 */ /* 0x000e620000002600 */
[----:B------:R-:W-:Y:S01]  /*1fd10*/  ULDC.64 UR4, c[0x0][0x290] ;  /* 0x0000a40000047ab9 */ /* 0x000fe20000000a00 */
[----:B-1----:R-:W-:Y:S02]  /*1fd20*/  USHF.R.S32.HI UR6, URZ, 0x1f, UR7 ;  /* 0x0000001f3f067899 */ /* 0x002fe40008011407 */
[----:B------:R-:W-:Y:S02]  /*1fd30*/  UIMAD.WIDE.U32 UR8, UR7, UR4, URZ ;  /* 0x00000004070872a5 */ /* 0x000fe4000f8e003f */
[----:B------:R-:W-:-:S04]  /*1fd40*/  UIMAD UR6, UR6, UR4, URZ ;  /* 0x00000004060672a4 */ /* 0x000fc8000f8e023f */
[----:B------:R-:W-:-:S04]  /*1fd50*/  UIMAD UR5, UR7, UR5, UR6 ;  /* 0x00000005070572a4 */ /* 0x000fc8000f8e0206 */
[----:B------:R-:W-:-:S12]  /*1fd60*/  UIADD3 UR7, UR9, UR5, URZ ;  /* 0x0000000509077290 */ /* 0x000fd8000fffe03f */
.L_x_1389:
[----:B------:R-:W-:Y:S01]  /*1fd70*/  ULDC.U8 UR4, c[0x0][0x3d8] ;  /* 0x0000f60000047ab9 */ /* 0x000fe20000000000 */
[----:B------:R-:W-:Y:S01]  /*1fd80*/  ULDC.U8 UR6, c[0x0][0x3d9] ;  /* 0x0000f64000067ab9 */ /* 0x000fe20000000000 */
[----:B------:R-:W-:Y:S01]  /*1fd90*/  ISETP.NE.AND P1, PT, RZ, UR4, PT ;  /* 0x00000004ff007c0c */ /* 0x000fe2000bf25270 */
[C---:B------:R-:W-:Y:S01]  /*1fda0*/  VIADD R32, R28.reuse, 0xfffffff0 ;  /* 0xfffffff01c207836 */ /* 0x040fe20000000000 */
[----:B------:R-:W-:Y:S01]  /*1fdb0*/  PLOP3.LUT P4, PT, PT, PT, PT, 0x8, 0x0 ;  /* 0x000000000000781c */ /* 0x000fe20003f8e170 */
[----:B------:R-:W-:Y:S01]  /*1fdc0*/  @P3 VIADD R32, R28, 0x10 ;  /* 0x000000101c203836 */ /* 0x000fe20000000000 */
[----:B------:R-:W-:Y:S02]  /*1fdd0*/  ISETP.NE.OR P2, PT, RZ, UR6, !P1 ;  /* 0x00000006ff007c0c */ /* 0x000fe4000cf45670 */
[----:B-----5:R-:W-:-:S11]  /*1fde0*/  CS2R R138, SRZ ;  /* 0x00000000008a7805 */ /* 0x020fd6000001ff00 */
[----:B------:R-:W-:Y:S05]  /*1fdf0*/  @P2 BRA `(.L_x_1390) ;  /* 0x0000000000202947 */ /* 0x000fea0003800000 */
        /* <DEDUP_REMOVED lines=8> */
.L_x_1390:
[----:B------:R-:W-:Y:S01]  /*1fe80*/  LOP3.LUT R10, R10, 0xffffffe0, RZ, 0xc0, !PT ;  /* 0xffffffe00a0a7812 */ /* 0x000fe200078ec0ff */
[C---:B------:R-:W-:Y:S01]  /*1fe90*/  FMUL.FTZ R5, R4.reuse, R153 ;  /* 0x0000009904057220 */ /* 0x040fe20000410000 */
[C---:B------:R-:W-:Y:S01]  /*1fea0*/  FMUL.FTZ R7, R4.reuse, R141 ;  /* 0x0000008d04077220 */ /* 0x040fe20000410000 */
[----:B------:R-:W-:Y:S01]  /*1feb0*/  FMUL.FTZ R18, R4, R37 ;  /* 0x0000002504127220 */ /* 0x000fe20000410000 */
[----:B------:R-:W-:Y:S01]  /*1fec0*/  IADD3 R176, -R10, R9, RZ ;  /* 0x000000090ab07210 */ /* 0x000fe20007ffe1ff */
        /* <DEDUP_REMOVED lines=35> */
[----:B------:R-:W-:Y:S01]  /*20100*/  LEA.HI R137, R137, R9, RZ, 0x3 ;  /* 0x0000000989897211 */ /* 0x000fe200078f18ff */
        /* <DEDUP_REMOVED lines=91> */
[----:B------:R-:W1:Y:S01]  /*206c0*/  S2UR UR4, SR_CTAID.X ;  /* 0x00000000000479c3 */ /* 0x000e620000002500 */
[----:B------:R-:W-:Y:S01]  /*206d0*/  F2FP.BF16.F32.PACK_AB R4, R4, R154 ;  /* 0x0000009a0404723e */ /* 0x000fe200000010ff */
[----:B------:R-:W-:Y:S01]  /*206e0*/  BSSY B0, `(.L_x_1391) ;  /* 0x0000101000007945 */ /* 0x000fe20003800000 */
[----:B------:R-:W-:Y:S01]  /*206f0*/  ISETP.NE.AND P3, PT, RZ, UR6, PT ;  /* 0x00000006ff007c0c */ /* 0x000fe2000bf65270 */
        /* <DEDUP_REMOVED lines=15> */
[----:B------:R4:W-:Y:S01]  /*207f0*/  STS [R28+0x2000], R3 ;  /* 0x002000031c007388 */ /* 0x0009e20000000800 */
[----:B------:R-:W-:Y:S01]  /*20800*/  @!P3 PLOP3.LUT P2, PT, P1, PT, PT, 0x80, 0x0 ;  /* 0x000000000000b81c */ /* 0x000fe20000f4f070 */
[----:B-1----:R-:W-:Y:S01]  /*20810*/  UIMAD UR6, UR4, -0x80, UR22 ;  /* 0xffffff80040678a4 */ /* 0x002fe2000f8e0216 */
[----:B------:R-:W-:Y:S01]  /*20820*/  F2FP.BF16.F32.PACK_AB R7, R7, R140 ;  /* 0x0000008c0707723e */ /* 0x000fe200000010ff */
[----:B------:R-:W-:Y:S01]  /*20830*/  STS [R32+0x2000], R12 ;  /* 0x0020000c20007388 */ /* 0x000fe20000000800 */
[----:B------:R-:W-:-:S02]  /*20840*/  F2FP.BF16.F32.PACK_AB R8, R8, R160 ;  /* 0x000000a00808723e */ /* 0x000fc400000010ff */
[----:B------:R-:W-:Y:S01]  /*20850*/  F2FP.BF16.F32.PACK_AB R14, R14, R162 ;  /* 0x000000a20e0e723e */ /* 0x000fe200000010ff */
[----:B------:R-:W-:Y:S01]  /*20860*/  STS [R32+0x2400], R11 ;  /* 0x0024000b20007388 */ /* 0x000fe20000000800 */
[----:B------:R-:W-:Y:S02]  /*20870*/  F2FP.BF16.F32.PACK_AB R20, R20, R156 ;  /* 0x0000009c1414723e */ /* 0x000fe400000010ff */
[----:B------:R-:W-:Y:S02]  /*20880*/  F2FP.BF16.F32.PACK_AB R19, R19, R158 ;  /* 0x0000009e1313723e */ /* 0x000fe400000010ff */
[----:B------:R-:W-:Y:S02]  /*20890*/  F2FP.BF16.F32.PACK_AB R18, R18, R16 ;  /* 0x000000101212723e */ /* 0x000fe400000010ff */
[----:B------:R-:W-:Y:S02]  /*208a0*/  F2FP.BF16.F32.PACK_AB R17, R17, R15 ;  /* 0x0000000f1111723e */ /* 0x000fe400000010ff */
[----:B--2---:R-:W-:-:S02]  /*208b0*/  IADD3 R0, R28, R174, RZ ;  /* 0x000000ae1c007210 */ /* 0x004fc40007ffe0ff */
[----:B------:R-:W-:Y:S02]  /*208c0*/  F2FP.BF16.F32.PACK_AB R16, R27, R33 ;  /* 0x000000211b10723e */ /* 0x000fe400000010ff */
[----:B---3--:R-:W-:Y:S01]  /*208d0*/  IADD3 R13, R174, R32, RZ ;  /* 0x00000020ae0d7210 */ /* 0x008fe20007ffe0ff */
[----:B------:R1:W-:Y:S01]  /*208e0*/  STS [R0], R10 ;  /* 0x0000000a00007388 */ /* 0x0003e20000000800 */
[----:B------:R-:W-:Y:S02]  /*208f0*/  F2FP.BF16.F32.PACK_AB R15, R51, R50 ;  /* 0x00000032330f723e */ /* 0x000fe400000010ff */
[----:B----4-:R-:W-:Y:S01]  /*20900*/  IADD3 R3, R28, R136, RZ ;  /* 0x000000881c037210 */ /* 0x010fe20007ffe0ff */
[----:B------:R-:W-:Y:S01]  /*20910*/  STS [R0+0x400], R9 ;  /* 0x0004000900007388 */ /* 0x000fe20000000800 */
[----:B------:R-:W-:Y:S02]  /*20920*/  IADD3 R5, R136, R32, RZ ;  /* 0x0000002088057210 */ /* 0x000fe40007ffe0ff */
[----:B------:R-:W-:Y:S01]  /*20930*/  F2FP.BF16.F32.PACK_AB R21, R21, R40 ;  /* 0x000000281515723e */ /* 0x000fe200000010ff */
[----:B------:R2:W-:Y:S01]  /*20940*/  STS [R13+0x400], R6 ;  /* 0x000400060d007388 */ /* 0x0005e20000000800 */
[----:B------:R-:W-:-:S02]  /*20950*/  F2FP.BF16.F32.PACK_AB R22, R22, R42 ;  /* 0x0000002a1616723e */ /* 0x000fc400000010ff */
[----:B------:R-:W-:Y:S01]  /*20960*/  F2FP.BF16.F32.PACK_AB R43, R45, R44 ;  /* 0x0000002c2d2b723e */ /* 0x000fe200000010ff */
[----:B------:R-:W-:Y:S01]  /*20970*/  STS [R13], R7 ;  /* 0x000000070d007388 */ /* 0x000fe20000000800 */
[----:B------:R-:W-:Y:S02]  /*20980*/  F2FP.BF16.F32.PACK_AB R42, R47, R46 ;  /* 0x0000002e2f2a723e */ /* 0x000fe400000010ff */
[----:B------:R-:W-:Y:S01]  /*20990*/  F2FP.BF16.F32.PACK_AB R41, R37, R141 ;  /* 0x0000008d2529723e */ /* 0x000fe200000010ff */
[----:B------:R3:W-:Y:S01]  /*209a0*/  STS [R0+0x2000], R8 ;  /* 0x0020000800007388 */ /* 0x0007e20000000800 */
[----:B------:R-:W-:Y:S02]  /*209b0*/  F2FP.BF16.F32.PACK_AB R40, R23, R54 ;  /* 0x000000361728723e */ /* 0x000fe400000010ff */
[----:B------:R-:W-:Y:S01]  /*209c0*/  IADD3 R2, R0, R136, RZ ;  /* 0x0000008800027210 */ /* 0x000fe20007ffe0ff */
[----:B------:R4:W-:Y:S01]  /*209d0*/  STS [R0+0x2400], R14 ;  /* 0x0024000e00007388 */ /* 0x0009e20000000800 */
[----:B------:R-:W-:-:S02]  /*209e0*/  F2FP.BF16.F32.PACK_AB R37, R145, R153 ;  /* 0x000000999125723e */ /* 0x000fc400000010ff */
[----:B------:R-:W-:Y:S01]  /*209f0*/  F2FP.BF16.F32.PACK_AB R36, R36, R26 ;  /* 0x0000001a2424723e */ /* 0x000fe200000010ff */
[----:B------:R-:W-:Y:S01]  /*20a00*/  STS [R13+0x2000], R20 ;  /* 0x002000140d007388 */ /* 0x000fe20000000800 */
[----:B------:R-:W-:Y:S01]  /*20a10*/  IADD3 R4, R13, R136, RZ ;  /* 0x000000880d047210 */ /* 0x000fe20007ffe0ff */
[----:B-1----:R-:W1:Y:S01]  /*20a20*/  @P3 LDC.64 R10, c[0x0][0x2c0] ;  /* 0x0000b000ff0a3b82 */ /* 0x002e620000000a00 */
[----:B------:R-:W-:Y:S01]  /*20a30*/  F2FP.BF16.F32.PACK_AB R39, R39, R56 ;  /* 0x000000382727723e */ /* 0x000fe200000010ff */
[----:B------:R-:W-:Y:S01]  /*20a40*/  STS [R13+0x2400], R19 ;  /* 0x002400130d007388 */ /* 0x000fe20000000800 */
[----:B------:R-:W-:Y:S02]  /*20a50*/  F2FP.BF16.F32.PACK_AB R38, R38, R58 ;  /* 0x0000003a2626723e */ /* 0x000fe400000010ff */
[----:B------:R-:W-:Y:S01]  /*20a60*/  F2FP.BF16.F32.PACK_AB R35, R35, R60 ;  /* 0x0000003c2323723e */ /* 0x000fe200000010ff */
[----:B------:R-:W-:Y:S01]  /*20a70*/  STS [R3], R18 ;  /* 0x0000001203007388 */ /* 0x000fe20000000800 */
[----:B------:R-:W-:Y:S01]  /*20a80*/  F2FP.BF16.F32.PACK_AB R34, R34, R62 ;  /* 0x0000003e2222723e */ /* 0x000fe200000010ff */
[----:B--2---:R-:W2:Y:S01]  /*20a90*/  @!P3 LDC R6, c[0x0][0x2c4] ;  /* 0x0000b100ff06bb82 */ /* 0x004ea20000000800 */
[----:B------:R-:W-:Y:S01]  /*20aa0*/  F2FP.BF16.F32.PACK_AB R33, R69, R68 ;  /* 0x000000444521723e */ /* 0x000fe200000010ff */
[----:B------:R5:W-:Y:S01]  /*20ab0*/  STS [R3+0x400], R17 ;  /* 0x0004001103007388 */ /* 0x000be20000000800 */
[----:B------:R-:W-:-:S02]  /*20ac0*/  F2FP.BF16.F32.PACK_AB R31, R31, R70 ;  /* 0x000000461f1f723e */ /* 0x000fc400000010ff */
[----:B------:R-:W-:Y:S01]  /*20ad0*/  F2FP.BF16.F32.PACK_AB R27, R81, R80 ;  /* 0x00000050511b723e */ /* 0x000fe200000010ff */
[----:B------:R5:W-:Y:S01]  /*20ae0*/  STS [R5], R16 ;  /* 0x0000001005007388 */ /* 0x000be20000000800 */
[----:B------:R-:W-:Y:S01]  /*20af0*/  F2FP.BF16.F32.PACK_AB R26, R83, R82 ;  /* 0x00000052531a723e */ /* 0x000fe200000010ff */
[----:B------:R-:W5:Y:S01]  /*20b00*/  @!P3 LDC R9, c[0x0][0x270] ;  /* 0x00009c00ff09bb82 */ /* 0x000f620000000800 */
[----:B------:R-:W-:Y:S01]  /*20b10*/  F2FP.BF16.F32.PACK_AB R30, R30, R72 ;  /* 0x000000481e1e723e */ /* 0x000fe200000010ff */
[----:B------:R-:W-:Y:S01]  /*20b20*/  STS [R5+0x400], R15 ;  /* 0x0004000f05007388 */ /* 0x000fe20000000800 */
[----:B------:R-:W-:Y:S02]  /*20b30*/  F2FP.BF16.F32.PACK_AB R29, R29, R74 ;  /* 0x0000004a1d1d723e */ /* 0x000fe400000010ff */
[----:B------:R-:W-:Y:S01]  /*20b40*/  F2FP.BF16.F32.PACK_AB R25, R25, R76 ;  /* 0x0000004c1919723e */ /* 0x000fe200000010ff */
[----:B------:R-:W1:Y:S01]  /*20b50*/  S2R R12, SR_CTAID.Y ;  /* 0x00000000000c7919 */ /* 0x000e620000002600 */
[----:B------:R-:W-:Y:S01]  /*20b60*/  F2FP.BF16.F32.PACK_AB R24, R24, R78 ;  /* 0x0000004e1818723e */ /* 0x000fe200000010ff */
[----:B---3--:R-:W3:Y:S01]  /*20b70*/  @P3 LDC R8, c[0x0][0x2c0] ;  /* 0x0000b000ff083b82 */ /* 0x008ee20000000800 */
[----:B------:R-:W-:Y:S01]  /*20b80*/  F2FP.BF16.F32.PACK_AB R23, R85, R84 ;  /* 0x000000545517723e */ /* 0x000fe200000010ff */
[----:B------:R-:W-:Y:S01]  /*20b90*/  STS [R3+0x2000], R21 ;  /* 0x0020001503007388 */ /* 0x000fe20000000800 */
[----:B------:R-:W-:-:S02]  /*20ba0*/  F2FP.BF16.F32.PACK_AB R49, R49, R86 ;  /* 0x000000563131723e */ /* 0x000fc400000010ff */
[----:B------:R-:W-:Y:S01]  /*20bb0*/  F2FP.BF16.F32.PACK_AB R46, R97, R96 ;  /* 0x00000060612e723e */ /* 0x000fe200000010ff */
[----:B------:R-:W-:Y:S01]  /*20bc0*/  STS [R3+0x2400], R22 ;  /* 0x0024001603007388 */ /* 0x000fe20000000800 */
[----:B------:R-:W-:Y:S01]  /*20bd0*/  F2FP.BF16.F32.PACK_AB R45, R99, R98 ;  /* 0x00000062632d723e */ /* 0x000fe200000010ff */
[----:B--2---:R-:W5:Y:S01]  /*20be0*/  @P2 LDC R6, c[0x0][0x2e4] ;  /* 0x0000b900ff062b82 */ /* 0x004f620000000800 */
[----:B------:R-:W-:Y:S01]  /*20bf0*/  F2FP.BF16.F32.PACK_AB R48, R48, R88 ;  /* 0x000000583030723e */ /* 0x000fe200000010ff */
[----:B------:R-:W-:Y:S01]  /*20c00*/  STS [R5+0x2000], R43 ;  /* 0x0020002b05007388 */ /* 0x000fe20000000800 */
[----:B------:R-:W-:Y:S02]  /*20c10*/  F2FP.BF16.F32.PACK_AB R47, R91, R90 ;  /* 0x0000005a5b2f723e */ /* 0x000fe400000010ff */
[----:B------:R-:W-:Y:S01]  /*20c20*/  F2FP.BF16.F32.PACK_AB R44, R93, R92 ;  /* 0x0000005c5d2c723e */ /* 0x000fe200000010ff */
[----:B------:R-:W-:Y:S01]  /*20c30*/  STS [R5+0x2400], R42 ;  /* 0x0024002a05007388 */ /* 0x000fe20000000800 */
[----:B------:R-:W-:Y:S01]  /*20c40*/  F2FP.BF16.F32.PACK_AB R55, R55, R94 ;  /* 0x0000005e3737723e */ /* 0x000fe200000010ff */
[----:B----4-:R-:W2:Y:S01]  /*20c50*/  @P6 LDC R14, c[0x0][0x2e8] ;  /* 0x0000ba00ff0e6b82 */ /* 0x010ea20000000800 */
        /* <DEDUP_REMOVED lines=12> */
[----:B------:R-:W-:Y:S01]  /*20d20*/  @P3 MOV R7, 0x1 ;  /* 0x0000000100073802 */ /* 0x000fe20000000f00 */
[----:B------:R-:W-:Y:S01]  /*20d30*/  STS [R2+0x2000], R39 ;  /* 0x0020002702007388 */ /* 0x000fe20000000800 */
[----:B------:R-:W-:Y:S01]  /*20d40*/  F2FP.BF16.F32.PACK_AB R58, R117, R116 ;  /* 0x00000074753a723e */ /* 0x000fe200000010ff */
[----:B-----5:R-:W-:Y:S01]  /*20d50*/  @!P3 IMAD R7, R6, R9, RZ ;  /* 0x000000090607b224 */ /* 0x020fe200078e02ff */
[----:B------:R-:W-:Y:S01]  /*20d60*/  F2FP.BF16.F32.PACK_AB R57, R119, R118 ;  /* 0x000000767739723e */ /* 0x000fe200000010ff */
[----:B------:R-:W-:Y:S01]  /*20d70*/  STS [R2+0x2400], R38 ;  /* 0x0024002602007388 */ /* 0x000fe20000000800 */
[----:B------:R-:W-:Y:S01]  /*20d80*/  F2FP.BF16.F32.PACK_AB R56, R129, R128 ;  /* 0x000000808138723e */ /* 0x000fe200000010ff */
[----:B-1----:R-:W-:Y:S01]  /*20d90*/  IMAD R7, R12, R7, RZ ;  /* 0x000000070c077224 */ /* 0x002fe200078e02ff */
[----:B------:R-:W-:Y:S01]  /*20da0*/  F2FP.BF16.F32.PACK_AB R62, R131, R130 ;  /* 0x00000082833e723e */ /* 0x000fe200000010ff */
[----:B------:R-:W-:Y:S01]  /*20db0*/  STS [R4+0x2000], R35 ;  /* 0x0020002304007388 */ /* 0x000fe20000000800 */
[----:B------:R-:W-:Y:S01]  /*20dc0*/  F2FP.BF16.F32.PACK_AB R64, R64, R120 ;  /* 0x000000784040723e */ /* 0x000fe200000010ff */
[----:B------:R-:W1:Y:S01]  /*20dd0*/  @P5 LDC R9, c[0x0][0x2e8] ;  /* 0x0000ba00ff095b82 */ /* 0x000e620000000800 */
[----:B------:R-:W-:Y:S01]  /*20de0*/  F2FP.BF16.F32.PACK_AB R63, R63, R122 ;  /* 0x0000007a3f3f723e */ /* 0x000fe200000010ff */
[----:B------:R-:W-:Y:S01]  /*20df0*/  STS [R4+0x2400], R34 ;  /* 0x0024002204007388 */ /* 0x000fe20000000800 */
[----:B------:R-:W-:-:S02]  /*20e00*/  F2FP.BF16.F32.PACK_AB R66, R66, R124 ;  /* 0x0000007c4242723e */ /* 0x000fc400000010ff */
[----:B------:R-:W-:Y:S01]  /*20e10*/  F2FP.BF16.F32.PACK_AB R65, R65, R126 ;  /* 0x0000007e4141723e */ /* 0x000fe200000010ff */
[----:B------:R-:W-:Y:S01]  /*20e20*/  STS [R28+0x4000], R33 ;  /* 0x004000211c007388 */ /* 0x000fe20000000800 */
[----:B------:R-:W-:Y:S02]  /*20e30*/  ISETP.NE.AND P1, PT, R175, RZ, PT ;  /* 0x000000ffaf00720c */ /* 0x000fe40003f25270 */
[----:B------:R-:W-:Y:S01]  /*20e40*/  @!P3 MOV R8, 0x1 ;  /* 0x000000010008b802 */ /* 0x000fe20000000f00 */
[----:B------:R-:W-:Y:S01]  /*20e50*/  STS [R28+0x4400], R31 ;  /* 0x0044001f1c007388 */ /* 0x000fe20000000800 */
[----:B------:R-:W-:Y:S02]  /*20e60*/  LEA.HI.SX32 R12, R137, 0x10, 0x1d ;  /* 0x00000010890c7811 */ /* 0x000fe400078feaff */
[----:B------:R-:W-:Y:S01]  /*20e70*/  MOV R17, 0x7f800000 ;  /* 0x7f80000000117802 */ /* 0x000fe20000000f00 */
[----:B------:R-:W-:Y:S01]  /*20e80*/  STS [R32+0x4000], R27 ;  /* 0x0040001b20007388 */ /* 0x000fe20000000800 */
[----:B------:R-:W-:-:S02]  /*20e90*/  MOV R16, 0x7f800000 ;  /* 0x7f80000000107802 */ /* 0x000fc40000000f00 */
[----:B------:R-:W-:Y:S01]  /*20ea0*/  MOV R18, 0x7f800000 ;  /* 0x7f80000000127802 */ /* 0x000fe20000000f00 */
        /* <DEDUP_REMOVED lines=9> */
[----:B----4-:R-:W4:Y:S03]  /*20f40*/  S2R R28, SR_CTAID.Z ;  /* 0x00000000001c7919 */ /* 0x010f260000002700 */
        /* <DEDUP_REMOVED lines=8> */
[----:B-----5:R-:W-:Y:S01]  /*20fd0*/  @P3 IMAD R0, R11, R10, RZ ;  /* 0x0000000a0b003224 */ /* 0x020fe200078e02ff */
[----:B------:R-:W-:Y:S01]  /*20fe0*/  @!P3 MOV R0, R6 ;  /* 0x000000060000b202 */ /* 0x000fe20000000f00 */
[----:B------:R-:W5:Y:S01]  /*20ff0*/  @P1 LDC R10, c[0x0][0x2e8] ;  /* 0x0000ba00ff0a1b82 */ /* 0x000f620000000800 */
[----:B------:R-:W-:Y:S01]  /*21000*/  STS [R3+0x6000], R52 ;  /* 0x0060003403007388 */ /* 0x000fe20000000800 */
[----:B------:R-:W2:Y:S03]  /*21010*/  @P1 MUFU.LG2 R6, R233 ;  /* 0x000000e900061308 */ /* 0x000ea60000000c00 */
[----:B------:R-:W-:Y:S03]  /*21020*/  STS [R3+0x6400], R61 ;  /* 0x0064003d03007388 */ /* 0x000fe60000000800 */
[----:B---3--:R-:W3:Y:S01]  /*21030*/  @P0 LDC R13, c[0x0][0x2e8] ;  /* 0x0000ba00ff0d0b82 */ /* 0x008ee20000000800 */
        /* <DEDUP_REMOVED lines=8> */
[----:B-1----:R-:W1:Y:S03]  /*210c0*/  @P5 MUFU.LG2 R5, R236 ;  /* 0x000000ec00055308 */ /* 0x002e660000000c00 */
[----:B------:R-:W-:Y:S04]  /*210d0*/  STS [R4+0x6000], R66 ;  /* 0x0060004204007388 */ /* 0x000fe80000000800 */
[----:B------:R2:W-:Y:S01]  /*210e0*/  STS [R4+0x6400], R65 ;  /* 0x0064004104007388 */ /* 0x0005e20000000800 */
[----:B------:R-:W-:Y:S06]  /*210f0*/  BAR.SYNC.DEFER_BLOCKING 0x0 ;  /* 0x0000000000007b1d */ /* 0x000fec0000010000 */
[----:B------:R-:W5:Y:S01]  /*21100*/  S2R R15, SR_TID.X ;  /* 0x00000000000f7919 */ /* 0x000f620000002100 */
[----:B----4-:R-:W-:-:S02]  /*21110*/  SEL R2, R7, RZ, !P4 ;  /* 0x000000ff07027207 */ /* 0x010fc40006000000 */
[----:B------:R-:W-:Y:S02]  /*21120*/  SHF.R.S32.HI R7, RZ, 0x3, R137 ;  /* 0x00000003ff077819 */ /* 0x000fe40000011489 */
[----:B------:R-:W-:Y:S01]  /*21130*/  ISETP.GE.AND P4, PT, R12, UR6, PT ;  /* 0x000000060c007c0c */ /* 0x000fe2000bf86270 */
[----:B------:R-:W-:Y:S01]  /*21140*/  IMAD R2, R28, R0, R2 ;  /* 0x000000001c027224 */ /* 0x000fe200078e0202 */
[----:B------:R-:W-:Y:S01]  /*21150*/  ISETP.GE.AND P5, PT, R7, UR6, PT ;  /* 0x0000000607007c0c */ /* 0x000fe2000bfa6270 */
[----:B------:R-:W-:Y:S01]  /*21160*/  IMAD R0, R8, UR4, RZ ;  /* 0x0000000408007c24 */ /* 0x000fe2000f8e02ff */
[----:B--2---:R-:W2:Y:S01]  /*21170*/  @P6 MUFU.LG2 R4, R172 ;  /* 0x000000ac00046308 */ /* 0x004ea20000000c00 */
[----:B------:R4:W3:Y:S03]  /*21180*/  LDS.128 R24, [R212+0x3800] ;  /* 0x00380000d4187984 */ /* 0x0008e60000000c00 */
[----:B------:R-:W-:-:S04]  /*21190*/  SHF.L.U32 R0, R0, 0x7, RZ ;  /* 0x0000000700007819 */ /* 0x000fc800000006ff */
[----:B------:R-:W-:Y:S01]  /*211a0*/  IADD3 R11, P2, P1, R0, R138, R2 ;  /* 0x0000008a000b7210 */ /* 0x000fe2000795e002 */
[----:B------:R-:W4:Y:S01]  /*211b0*/  @P0 MUFU.LG2 R12, R173 ;  /* 0x000000ad000c0308 */ /* 0x000f220000000c00 */
[----:B------:R-:W-:Y:S02]  /*211c0*/  SHF.R.S32.HI R3, RZ, 0x1f, R0 ;  /* 0x0000001fff037819 */ /* 0x000fe40000011400 */
[----:B------:R-:W-:Y:S02]  /*211d0*/  SHF.R.S32.HI R2, RZ, 0x1f, R2 ;  /* 0x0000001fff027819 */ /* 0x000fe40000011402 */
[----:B------:R-:W-:Y:S02]  /*211e0*/  LEA.HI.SX32 R0, R137, 0x20, 0x1d ;  /* 0x0000002089007811 */ /* 0x000fe400078feaff */
[----:B------:R-:W-:Y:S02]  /*211f0*/  IADD3.X R7, R3, R139, R2, P2, P1 ;  /* 0x0000008b03077210 */ /* 0x000fe400017e2402 */
[----:B------:R-:W-:-:S02]  /*21200*/  ISETP.NE.AND P2, PT, R175, RZ, PT ;  /* 0x000000ffaf00720c */ /* 0x000fc40003f45270 */
[----:B------:R-:W-:Y:S02]  /*21210*/  ISETP.NE.AND P1, PT, R177, RZ, PT ;  /* 0x000000ffb100720c */ /* 0x000fe40003f25270 */
[----:B------:R-:W-:Y:S02]  /*21220*/  LEA.HI.SX32 R3, R137, 0x30, 0x1d ;  /* 0x0000003089037811 */ /* 0x000fe400078feaff */
[----:B-----5:R-:W-:Y:S02]  /*21230*/  SHF.R.S32.HI R23, RZ, 0x1f, R15 ;  /* 0x0000001fff177819 */ /* 0x020fe4000001140f */
[----:B------:R-:W-:Y:S02]  /*21240*/  ISETP.GE.AND P3, PT, R0, UR6, PT ;  /* 0x0000000600007c0c */ /* 0x000fe4000bf66270 */
[----:B------:R-:W-:-:S03]  /*21250*/  LEA.HI R23, R23, R15, RZ, 0x3 ;  /* 0x0000000f17177211 */ /* 0x000fc600078f18ff */
[----:B------:R-:W-:Y:S02]  /*21260*/  @P2 FMUL.FTZ R2, R6, 0.69314718246459960938 ;  /* 0x3f31721806022820 */ /* 0x000fe40000410000 */
[----:B-1----:R-:W-:Y:S02]  /*21270*/  @P1 FMUL.FTZ R0, R5, 0.69314718246459960938 ;  /* 0x3f31721805001820 */ /* 0x002fe40000410000 */
[----:B------:R-:W-:Y:S01]  /*21280*/  @P2 FFMA.FTZ R17, R133, R10, R2 ;  /* 0x0000000a85112223 */ /* 0x000fe20000010002 */
[----:B------:R-:W-:Y:S01]  /*21290*/  ISETP.GE.AND P2, PT, R3, UR6, PT ;  /* 0x0000000603007c0c */ /* 0x000fe2000bf46270 */
[----:B--2---:R-:W-:Y:S01]  /*212a0*/  @P6 FMUL.FTZ R3, R4, 0.69314718246459960938 ;  /* 0x3f31721804036820 */ /* 0x004fe20000410000 */
[----:B------:R-:W-:Y:S01]  /*212b0*/  @P1 FFMA.FTZ R18, R132, R9, R0 ;  /* 0x0000000984121223 */ /* 0x000fe20000010000 */
[----:B------:R-:W-:Y:S02]  /*212c0*/  LEA.HI.SX32 R2, R137, 0x40, 0x1d ;  /* 0x0000004089027811 */ /* 0x000fe400078feaff */
[----:B------:R-:W-:Y:S01]  /*212d0*/  @P6 FFMA.FTZ R16, R135, R14, R3 ;  /* 0x0000000e87106223 */ /* 0x000fe20000010003 */
[----:B------:R-:W-:-:S02]  /*212e0*/  LOP3.LUT P6, RZ, R176, 0x3, RZ, 0xc0, !PT ;  /* 0x00000003b0ff7812 */ /* 0x000fc400078cc0ff */
[----:B------:R-:W-:Y:S02]  /*212f0*/  LOP3.LUT R0, R23, 0xfffffff8, RZ, 0xc0, !PT ;  /* 0xfffffff817007812 */ /* 0x000fe400078ec0ff */
[----:B------:R-:W-:Y:S01]  /*21300*/  ISETP.GE.AND P1, PT, R2, UR6, PT ;  /* 0x0000000602007c0c */ /* 0x000fe2000bf26270 */
[----:B----4-:R-:W-:Y:S01]  /*21310*/  @P0 FMUL.FTZ R2, R12, 0.69314718246459960938 ;  /* 0x3f3172180c020820 */ /* 0x010fe20000410000 */
[----:B------:R-:W-:Y:S02]  /*21320*/  IADD3 R0, -R0, R15, RZ ;  /* 0x0000000f00007210 */ /* 0x000fe40007ffe1ff */
[----:B------:R-:W-:Y:S01]  /*21330*/  MOV R15, 0x7f800000 ;  /* 0x7f800000000f7802 */ /* 0x000fe20000000f00 */
[----:B---3--:R-:W-:Y:S01]  /*21340*/  @P0 FFMA.FTZ R15, R134, R13, R2 ;  /* 0x0000000d860f0223 */ /* 0x008fe20000010002 */
[----:B------:R-:W-:-:S03]  /*21350*/  SHF.L.U32 R21, R0, 0x3, RZ ;  /* 0x0000000300157819 */ /* 0x000fc600000006ff */
[----:B------:R-:W-:Y:S05]  /*21360*/  @P6 BRA `(.L_x_1392) ;  /* 0x0000000000e06947 */ /* 0x000fea0003800000 */
[----:B------:R-:W1:Y:S01]  /*21370*/  S2R R4, SR_TID.X ;  /* 0x0000000000047919 */ /* 0x000e620000002100 */
[----:B------:R-:W-:Y:S02]  /*21380*/  P2R R22, PR, RZ, 0x4 ;  /* 0x00000004ff167803 */ /* 0x000fe40000000000 */
[----:B------:R-:W-:Y:S02]  /*21390*/  P2R R20, PR, RZ, 0x2 ;  /* 0x00000002ff147803 */ /* 0x000fe40000000000 */
[----:B------:R-:W-:Y:S02]  /*213a0*/  P2R R19, PR, RZ, 0x8 ;  /* 0x00000008ff137803 */ /* 0x000fe40000000000 */
[----:B-1----:R-:W-:-:S04]  /*213b0*/  SHF.R.S32.HI R2, RZ, 0x1f, R4 ;  /* 0x0000001fff027819 */ /* 0x002fc80000011404 */
[----:B------:R-:W-:-:S04]  /*213c0*/  LEA.HI R2, R2, R4, RZ, 0x5 ;  /* 0x0000000402027211 */ /* 0x000fc800078f28ff */
[----:B------:R-:W-:Y:S02]  /*213d0*/  LOP3.LUT R0, R2, 0xffffffe0, RZ, 0xc0, !PT ;  /* 0xffffffe002007812 */ /* 0x000fe400078ec0ff */
[--C-:B------:R-:W-:Y:S02]  /*213e0*/  SHF.R.S32.HI R3, RZ, 0x5, R2.reuse ;  /* 0x00000005ff037819 */ /* 0x100fe40000011402 */
[----:B------:R-:W-:Y:S01]  /*213f0*/  SHF.R.S32.HI R2, RZ, 0x1f, R2 ;  /* 0x0000001fff027819 */ /* 0x000fe20000011402 */
[----:B------:R-:W-:-:S03]  /*21400*/  IMAD.IADD R0, R4, 0x1, -R0 ;  /* 0x0000000104007824 */ /* 0x000fc600078e0a00 */
[----:B------:R-:W-:Y:S02]  /*21410*/  LEA.HI R2, R2, R3, RZ, 0x2 ;  /* 0x0000000302027211 */ /* 0x000fe400078f10ff */
        /* <DEDUP_REMOVED lines=14> */
[C---:B------:R-:W-:Y:S02]  /*21500*/  @!P2 IADD3 R4, P0, R3.reuse, R11, RZ ;  /* 0x0000000b0304a210 */ /* 0x040fe40007f1e0ff */
[----:B------:R-:W-:Y:S02]  /*21510*/  ISETP.GE.AND P6, PT, R0, UR12, PT ;  /* 0x0000000c00007c0c */ /* 0x000fe4000bfc6270 */
[----:B------:R-:W-:Y:S02]  /*21520*/  @!P2 LEA.HI.X.SX32 R6, R3, R7, 0x1, P0 ;  /* 0x000000070306a211 */ /* 0x000fe400000f0eff */
[----:B------:R-:W-:-:S04]  /*21530*/  @!P1 IADD3 R5, P0, R2, R11, RZ ;  /* 0x0000000b02059210 */ /* 0x000fc80007f1e0ff */
[----:B------:R-:W-:Y:S01]  /*21540*/  @!P1 LEA.HI.X.SX32 R13, R2, R7, 0x1, P0 ;  /* 0x00000007020d9211 */ /* 0x000fe200000f0eff */
[----:B------:R-:W-:-:S04]  /*21550*/  @!P3 IMAD R2, R10, R8, RZ ;  /* 0x000000080a02b224 */ /* 0x000fc800078e02ff */
[----:B------:R-:W-:Y:S01]  /*21560*/  @!P6 IMAD R0, R0, R8, RZ ;  /* 0x000000080000e224 */ /* 0x000fe200078e02ff */
[----:B------:R-:W-:-:S04]  /*21570*/  @!P3 IADD3 R12, P0, R2, R11, RZ ;  /* 0x0000000b020cb210 */ /* 0x000fc80007f1e0ff */
[----:B------:R-:W-:Y:S02]  /*21580*/  @!P3 LEA.HI.X.SX32 R14, R2, R7, 0x1, P0 ;  /* 0x00000007020eb211 */ /* 0x000fe400000f0eff */
[----:B------:R-:W1:Y:S01]  /*21590*/  @!P2 LDC.64 R2, c[0x0][0x2b0] ;  /* 0x0000ac00ff02ab82 */ /* 0x000e620000000a00 */
        /* <DEDUP_REMOVED lines=21> */
.L_x_1392:
[----:B------:R-:W-:Y:S05]  /*216f0*/  BSYNC B0 ;  /* 0x0000000000007941 */ /* 0x000fea0003800000 */
.L_x_1391:
[----:B------:R1:W5:Y:S01]  /*21700*/  LDL R29, [R1+0xb8] ;  /* 0x0000b800011d7983 */ /* 0x0003620000100800 */
[----:B--2---:R-:W-:Y:S01]  /*21710*/  SHF.R.S32.HI R6, RZ, 0x1f, R28 ;  /* 0x0000001fff067819 */ /* 0x004fe2000001141c */
[----:B------:R-:W-:Y:S01]  /*21720*/  ULDC.64 UR4, c[0x0][0x2a0] ;  /* 0x0000a80000047ab9 */ /* 0x000fe20000000a00 */
[----:B------:R-:W-:Y:S01]  /*21730*/  SHF.R.S32.HI R0, RZ, 0x1f, R21 ;  /* 0x0000001fff007819 */ /* 0x000fe20000011415 */
[----:B------:R1:W2:Y:S01]  /*21740*/  LDS.128 R16, [R212] ;  /* 0x00000000d4107984 */ /* 0x0002a20000000c00 */
[----:B------:R-:W-:Y:S01]  /*21750*/  IADD3 R4, P0, R21, UR8, RZ ;  /* 0x0000000815047c10 */ /* 0x000fe2000ff1e0ff */
[----:B------:R-:W-:Y:S01]  /*21760*/  BSSY B0, `(.L_x_1393) ;  /* 0x000001d000007945 */ /* 0x000fe20003800000 */
[----:B------:R-:W-:Y:S01]  /*21770*/  LEA.HI.SX32 R3, R137, 0x50, 0x1d ;  /* 0x0000005089037811 */ /* 0x000fe200078feaff */
[----:B------:R1:W3:Y:S01]  /*21780*/  LDS.128 R12, [R212+0x4000] ;  /* 0x00400000d40c7984 */ /* 0x0002e20000000c00 */
[----:B------:R-:W-:Y:S02]  /*21790*/  SHF.R.S32.HI R2, RZ, 0x3, R23 ;  /* 0x00000003ff027819 */ /* 0x000fe40000011417 */
[----:B------:R-:W-:Y:S01]  /*217a0*/  IADD3.X R5, R0, UR7, RZ, P0, !PT ;  /* 0x0000000700057c10 */ /* 0x000fe200087fe4ff */
[----:B------:R-:W-:Y:S01]  /*217b0*/  IMAD R0, R6, UR4, RZ ;  /* 0x0000000406007c24 */ /* 0x000fe2000f8e02ff */
[----:B------:R-:W-:Y:S01]  /*217c0*/  ISETP.GE.AND P0, PT, R3, UR6, PT ;  /* 0x0000000603007c0c */ /* 0x000fe2000bf06270 */
[----:B------:R-:W-:Y:S01]  /*217d0*/  IMAD.U32 R6, RZ, RZ, UR21 ;  /* 0x00000015ff067e24 */ /* 0x000fe2000f8e00ff */
[----:B------:R-:W-:Y:S01]  /*217e0*/  SHF.R.S32.HI R3, RZ, 0x1f, R2 ;  /* 0x0000001fff037819 */ /* 0x000fe20000011402 */
[C---:B------:R-:W-:Y:S01]  /*217f0*/  IMAD R0, R28.reuse, UR5, R0 ;  /* 0x000000051c007c24 */ /* 0x040fe2000f8e0200 */
[----:B------:R-:W-:Y:S01]  /*21800*/  LEA.HI.SX32 R20, R137, 0x60, 0x1d ;  /* 0x0000006089147811 */ /* 0x000fe200078feaff */
[----:B------:R-:W-:-:S04]  /*21810*/  IMAD.WIDE.U32 R10, R28, UR4, R4 ;  /* 0x000000041c0a7c25 */ /* 0x000fc8000f8e0004 */
[----:B------:R-:W-:-:S04]  /*21820*/  IMAD.WIDE R6, R6, 0x80, R2 ;  /* 0x0000008006067825 */ /* 0x000fc800078e0202 */
[----:B------:R-:W-:Y:S01]  /*21830*/  IMAD.IADD R9, R11, 0x1, R0 ;  /* 0x000000010b097824 */ /* 0x000fe200078e0200 */
        /* <DEDUP_REMOVED lines=14> */
[----:B---3--:R4:W-:Y:S02]  /*21920*/  @!P5 STG.E.128 desc[UR24][R2.64+0x80], R12 ;  /* 0x0000800c0200d986 */ /* 0x0089e4000c101d18 */
.L_x_1394:
[----:B------:R-:W-:Y:S05]  /*21930*/  BSYNC B0 ;  /* 0x0000000000007941 */ /* 0x000fea0003800000 */
.L_x_1393:
[----:B--2-4-:R2:W4:Y:S01]  /*21940*/  LDS.128 R16, [R212+0x800] ;  /* 0x00080000d4107984 */ /* 0x0145220000000c00 */
[----:B------:R-:W-:Y:S01]  /*21950*/  BSSY B0, `(.L_x_1395) ;  /* 0x0000016000007945 */ /* 0x000fe20003800000 */
[----:B------:R-:W-:Y:S02]  /*21960*/  ISETP.GE.AND P5, PT, R20, UR6, PT ;  /* 0x0000000614007c0c */ /* 0x000fe4000bfa6270 */
[----:B---3--:R2:W3:Y:S01]  /*21970*/  LDS.128 R12, [R212+0x4800] ;  /* 0x00480000d40c7984 */ /* 0x0084e20000000c00 */
[----:B------:R-:W-:Y:S01]  /*21980*/  LEA.HI.SX32 R20, R137, 0x70, 0x1d ;  /* 0x0000007089147811 */ /* 0x000fe200078feaff */
        /* <DEDUP_REMOVED lines=16> */
[----:B----4-:R4:W-:Y:S04]  /*21a90*/  @!P6 STG.E.128 desc[UR24][R2.64], R16 ;  /* 0x000000100200e986 */ /* 0x0109e8000c101d18 */
[----:B---3--:R4:W-:Y:S02]  /*21aa0*/  @!P4 STG.E.128 desc[UR24][R2.64+0x80], R12 ;  /* 0x0000800c0200c986 */ /* 0x0089e4000c101d18 */
.L_x_1396:
[----:B------:R-:W-:Y:S05]  /*21ab0*/  BSYNC B0 ;  /* 0x0000000000007941 */ /* 0x000fea0003800000 */
.L_x_1395:
[----:B----4-:R4:W1:Y:S01]  /*21ac0*/  LDS.128 R16, [R212+0x1000] ;  /* 0x00100000d4107984 */ /* 0x0108620000000c00 */
        /* <DEDUP_REMOVED lines=20> */
[----:B---3--:R1:W-:Y:S02]  /*21c10*/  @!P3 STG.E.128 desc[UR24][R2.64+0x80], R12 ;  /* 0x0000800c0200b986 */ /* 0x0083e4000c101d18 */
.L_x_1398:
[----:B------:R-:W-:Y:S05]  /*21c20*/  BSYNC B0 ;  /* 0x0000000000007941 */ /* 0x000fea0003800000 */
.L_x_1397:
        /* <DEDUP_REMOVED lines=21> */
.L_x_1400:
[----:B------:R-:W-:Y:S05]  /*21d80*/  BSYNC B0 ;  /* 0x0000000000007941 */ /* 0x000fea0003800000 */
.L_x_1399:
        /* <DEDUP_REMOVED lines=21> */
.L_x_1402:
[----:B------:R-:W-:Y:S05]  /*21ee0*/  BSYNC B0 ;  /* 0x0000000000007941 */ /* 0x000fea0003800000 */
.L_x_1401:
        /* <DEDUP_REMOVED lines=21> */
.L_x_1404:
[----:B------:R-:W-:Y:S05]  /*22040*/  BSYNC B0 ;  /* 0x0000000000007941 */ /* 0x000fea0003800000 */
.L_x_1403:
        /* <DEDUP_REMOVED lines=21> */
.L_x_1406:
[----:B------:R-:W-:Y:S05]  /*221a0*/  BSYNC B0 ;  /* 0x0000000000007941 */ /* 0x000fea0003800000 */
.L_x_1405:
[----:B-1234-:R-:W1:Y:S01]  /*221b0*/  LDS.128 R212, [R212+0x7800] ;  /* 0x00780000d4d47984 */ /* 0x01ee620000000c00 */
        /* <DEDUP_REMOVED lines=20> */
.L_x_1341:
[----:B------:R-:W-:Y:S01]  /*22300*/  UISETP.NE.AND UP2, UPT, UR20, -0x1, UPT ;  /* 0xffffffff1400788c */ /* 0x000fe2000bf45270 */
[----:B------:R-:W-:Y:S01]  /*22310*/  LEA.HI R8, R13, R104, RZ, 0x3 ;  /* 0x000000680d087211 */ /* 0x000fe200078f18ff */
[----:B------:R-:W-:Y:S01]  /*22320*/  ULDC.U8 UR8, c[0x0][0x3d8] ;  /* 0x0000f60000087ab9 */ /* 0x000fe20000000000 */
[----:B------:R-:W-:Y:S01]  /*22330*/  ULDC.U8 UR9, c[0x0][0x3d9] ;  /* 0x0000f64000097ab9 */ /* 0x000fe20000000000 */
[----:B------:R-:W-:Y:S01]  /*22340*/  UISETP.NE.AND UP3, UPT, UR8, URZ, UPT ;  /* 0x0000003f0800728c */ /* 0x000fe2000bf65270 */
[----:B------:R-:W-:Y:S01]  /*22350*/  LOP3.LUT R0, R8, 0xfffffff8, RZ, 0xc0, !PT ;  /* 0xfffffff808007812 */ /* 0x000fe200078ec0ff */
[----:B------:R-:W-:Y:S02]  /*22360*/  UISETP.NE.AND UP1, UPT, UR9, URZ, UPT ;  /* 0x0000003f0900728c */ /* 0x000fe4000bf25270 */
[----:B------:R-:W-:Y:S02]  /*22370*/  UISETP.EQ.AND UP3, UPT, UR9, URZ, UP3 ;  /* 0x0000003f0900728c */ /* 0x000fe40009f62270 */
[----:B------:R-:W-:Y:S01]  /*22380*/  IMAD.IADD R0, R104, 0x1, -R0 ;  /* 0x0000000168007824 */ /* 0x000fe200078e0a00 */
[----:B------:R-:W-:Y:S01]  /*22390*/  @UP2 ULDC.64 UR6, c[0x0][0x298] ;  /* 0x0000a60000062ab9 */ /* 0x000fe20000000a00 */
[----:B------:R-:W-:Y:S01]  /*223a0*/  UISETP.NE.OR UP0, UPT, UR20, -0x1, !UP3 ;  /* 0xffffffff1400788c */ /* 0x000fe2000df05670 */
[----:B------:R-:W-:Y:S01]  /*223b0*/  PLOP3.LUT P0, PT, PT, PT, UP1, 0x80, 0x0 ;  /* 0x000000000000781c */ /* 0x000fe20003f0f018 */
[----:B------:R-:W-:Y:S01]  /*223c0*/  @UP2 UIMAD.WIDE.U32 UR10, UR20, UR6, URZ ;  /* 0x00000006140a22a5 */ /* 0x000fe2000f8e003f */
[----:B------:R-:W-:Y:S01]  /*223d0*/  IMAD.SHL.U32 R14, R0, 0x8, RZ ;  /* 0x00000008000e7824 */ /* 0x000fe200078e00ff */
[----:B------:R-:W-:-:S02]  /*223e0*/  UIADD3 UR22, -UR19, UR22, URZ ;  /* 0x0000001613167290 */ /* 0x000fc4000fffe13f */
[----:B------:R-:W-:Y:S02]  /*223f0*/  @UP2 UIMAD UR5, UR20, UR7, UR11 ;  /* 0x00000007140522a4 */ /* 0x000fe4000f8e020b */
[----:B------:R-:W-:Y:S01]  /*22400*/  @!UP2 USHF.R.S32.HI UR11, URZ, 0x1f, UR15 ;  /* 0x0000001f3f0ba899 */ /* 0x000fe2000801140f */
[----:B------:R-:W-:Y:S01]  /*22410*/  @!UP2 ULDC.64 UR6, c[0x0][0x290] ;  /* 0x0000a4000006aab9 */ /* 0x000fe20000000a00 */
[----:B------:R-:W-:Y:S02]  /*22420*/  @!UP3 UMOV UR26, URZ ;  /* 0x0000003f001abc82 */ /* 0x000fe40008000000 */
[----:B------:R-:W-:Y:S02]  /*22430*/  @!UP2 UIMAD UR9, UR11, UR6, URZ ;  /* 0x000000060b09a2a4 */ /* 0x000fe4000f8e023f */
[----:B------:R-:W-:Y:S02]  /*22440*/  @!UP2 UIMAD.WIDE.U32 UR12, UR15, UR6, URZ ;  /* 0x000000060f0ca2a5 */ /* 0x000fe4000f8e003f */
[----:B------:R-:W-:Y:S01]  /*22450*/  @!UP2 UIMAD UR9, UR15, UR7, UR9 ;  /* 0x000000070f09a2a4 */ /* 0x000fe2000f8e0209 */
[----:B------:R-:W-:-:S02]  /*22460*/  @!UP3 UMOV UR27, URZ ;  /* 0x0000003f001bbc82 */ /* 0x000fc40008000000 */
[----:B------:R-:W-:Y:S01]  /*22470*/  @UP1 ULDC.64 UR6, c[0x0][0x2c0] ;  /* 0x0000b00000061ab9 */ /* 0x000fe20000000a00 */
[----:B------:R-:W-:Y:S01]  /*22480*/  @UP1 ULDC UR16, c[0x0][0x2c0] ;  /* 0x0000b00000101ab9 */ /* 0x000fe20000000800 */
[----:B------:R-:W-:Y:S01]  /*22490*/  @UP1 UIMAD UR11, UR7, UR6, URZ ;  /* 0x00000006070b12a4 */ /* 0x000fe2000f8e023f */
[----:B------:R-:W-:Y:S02]  /*224a0*/  @UP1 UMOV UR14, 0x1 ;  /* 0x00000001000e1882 */ /* 0x000fe40000000000 */
[----:B------:R-:W-:Y:S01]  /*224b0*/  @UP3 ULDC UR6, c[0x0][0x2c4] ;  /* 0x0000b10000063ab9 */ /* 0x000fe20000000800 */
[----:B------:R-:W-:Y:S02]  /*224c0*/  @!UP2 UIADD3 UR5, UR13, UR9, URZ ;  /* 0x000000090d05a290 */ /* 0x000fe4000fffe03f */
[----:B------:R-:W-:Y:S01]  /*224d0*/  @!UP0 UIMAD UR20, UR15, UR6, URZ ;  /* 0x000000060f1482a4 */ /* 0x000fe2000f8e023f */
[----:B------:R-:W-:-:S03]  /*224e0*/  @!UP2 UMOV UR10, UR12 ;  /* 0x0000000c000aac82 */ /* 0x000fc60008000000 */
[----:B------:R-:W-:-:S03]  /*224f0*/  @UP3 USHF.R.S32.HI UR6, URZ, 0x1f, UR20 ;  /* 0x0000001f3f063899 */ /* 0x000fc60008011414 */
[----:B------:R-:W-:-:S04]  /*22500*/  @UP3 UMOV UR26, UR20 ;  /* 0x00000014001a3c82 */ /* 0x000fc80008000000 */
[----:B------:R-:W-:Y:S01]  /*22510*/  @UP3 UMOV UR27, UR6 ;  /* 0x00000006001b3c82 */ /* 0x000fe20008000000 */
[----:B------:R-:W-:Y:S05]  /*22520*/  @P0 BRA `(.L_x_1407) ;  /* 0x0000000000180947 */ /* 0x000fea0003800000 */
[----:B------:R-:W-:Y:S01]  /*22530*/  UISETP.NE.AND UP0, UPT, UR8, URZ, UPT ;  /* 0x0000003f0800728c */ /* 0x000fe2000bf05270 */
[----:B------:R-:W-:Y:S01]  /*22540*/  ULDC UR11, c[0x0][0x2c4] ;  /* 0x0000b100000b7ab9 */ /* 0x000fe20000000800 */
[----:B------:R-:W-:Y:S01]  /*22550*/  ULDC UR14, c[0x0][0x270] ;  /* 0x00009c00000e7ab9 */ /* 0x000fe20000000800 */
[----:B------:R-:W-:-:S08]  /*22560*/  UMOV UR16, 0x1 ;  /* 0x0000000100107882 */ /* 0x000fd00000000000 */
[----:B------:R-:W-:Y:S02]  /*22570*/  @UP0 ULDC UR11, c[0x0][0x2e4] ;  /* 0x0000b900000b0ab9 */ /* 0x000fe40000000800 */
[----:B------:R-:W-:-:S12]  /*22580*/  UIMAD UR14, UR11, UR14, URZ ;  /* 0x0000000e0b0e72a4 */ /* 0x000fd8000f8e023f */
.L_x_1407:
[C---:B------:R-:W-:Y:S01]  /*22590*/  IADD3 R2, P0, R14.reuse, UR10, RZ ;  /* 0x0000000a0e027c10 */ /* 0x040fe2000ff1e0ff */
[----:B------:R-:W-:Y:S01]  /*225a0*/  USHF.R.S32.HI UR8, URZ, 0x1f, UR4 ;  /* 0x0000001f3f087899 */ /* 0x000fe20008011404 */
[----:B------:R-:W-:Y:S01]  /*225b0*/  SHF.R.S32.HI R8, RZ, 0x3, R8 ;  /* 0x00000003ff087819 */ /* 0x000fe20000011408 */
[----:B------:R-:W-:Y:S01]  /*225c0*/  ULDC.64 UR6, c[0x0][0x2a0] ;  /* 0x0000a80000067ab9 */ /* 0x000fe20000000a00 */
[----:B------:R-:W-:Y:S01]  /*225d0*/  LEA.HI.X.SX32 R3, R14, UR5, 0x1, P0 ;  /* 0x000000050e037c11 */ /* 0x000fe200080f0eff */
[----:B------:R-:W-:Y:S01]  /*225e0*/  UIMAD UR5, UR15, UR14, URZ ;  /* 0x0000000e0f0572a4 */ /* 0x000fe2000f8e023f */
[----:B------:R-:W-:Y:S01]  /*225f0*/  ISETP.GE.AND P4, PT, R8, UR22, PT ;  /* 0x0000001608007c0c */ /* 0x000fe2000bf86270 */
[----:B------:R-:W-:Y:S01]  /*22600*/  IMAD.U32 R12, RZ, RZ, UR6 ;  /* 0x00000006ff0c7e24 */ /* 0x000fe2000f8e00ff */
[----:B------:R-:W-:Y:S01]  /*22610*/  UIMAD UR8, UR8, UR6, URZ ;  /* 0x00000006080872a4 */ /* 0x000fe2000f8e023f */
[----:B------:R-:W-:Y:S01]  /*22620*/  SHF.R.S32.HI R9, RZ, 0x1f, R8 ;  /* 0x0000001fff097819 */ /* 0x000fe20000011408 */
[----:B------:R-:W-:Y:S01]  /*22630*/  USEL UR5, UR5, URZ, !UP3 ;  /* 0x0000003f05057287 */ /* 0x000fe2000d800000 */
[----:B------:R-:W-:Y:S01]  /*22640*/  IMAD.WIDE.U32 R12, R12, UR4, R2 ;  /* 0x000000040c0c7c25 */ /* 0x000fe2000f8e0002 */
[----:B------:R-:W-:Y:S01]  /*22650*/  UIMAD UR6, UR19, UR16, URZ ;  /* 0x00000010130672a4 */ /* 0x000fe2000f8e023f */
[C---:B------:R-:W-:Y:S01]  /*22660*/  IADD3 R20, R8.reuse, 0x30, RZ ;  /* 0x0000003008147810 */ /* 0x040fe20007ffe0ff */
[----:B------:R-:W-:Y:S01]  /*22670*/  UIMAD UR11, UR4, UR11, UR5 ;  /* 0x0000000b040b72a4 */ /* 0x000fe2000f8e0205 */
[C---:B------:R-:W-:Y:S01]  /*22680*/  VIADD R17, R8.reuse, 0x10 ;  /* 0x0000001008117836 */ /* 0x040fe20000000000 */
[----:B------:R-:W-:Y:S01]  /*22690*/  UIMAD UR7, UR4, UR7, UR8 ;  /* 0x00000007040772a4 */ /* 0x000fe2000f8e0208 */
[----:B------:R-:W-:Y:S01]  /*226a0*/  VIADD R18, R8, 0x20 ;  /* 0x0000002008127836 */ /* 0x000fe20000000000 */
[----:B------:R-:W-:Y:S01]  /*226b0*/  USHF.R.S32.HI UR4, URZ, 0x1f, UR6 ;  /* 0x0000001f3f047899 */ /* 0x000fe20008011406 */
[----:B------:R-:W-:Y:S01]  /*226c0*/  IMAD.U32 R6, RZ, RZ, UR21 ;  /* 0x00000015ff067e24 */ /* 0x000fe2000f8e00ff */
[----:B------:R-:W-:Y:S01]  /*226d0*/  USHF.R.S32.HI UR5, URZ, 0x1f, UR11 ;  /* 0x0000001f3f057899 */ /* 0x000fe2000801140b */
[----:B------:R-:W-:Y:S01]  /*226e0*/  BSSY B0, `(.L_x_1408) ;  /* 0x000001a000007945 */ /* 0x000fe20003800000 */
[----:B------:R-:W-:Y:S01]  /*226f0*/  UIADD3 UR6, UP1, UP0, UR6, UR26, UR11 ;  /* 0x0000001a06067290 */ /* 0x000fe2000f83e00b */
[----:B------:R-:W-:Y:S01]  /*22700*/  IADD3 R11, R13, UR7, RZ ;  /* 0x000000070d0b7c10 */ /* 0x000fe2000fffe0ff */
[----:B------:R-:W-:Y:S01]  /*22710*/  IMAD.WIDE R6, R6, 0x80, R8 ;  /* 0x0000008006067825 */ /* 0x000fe200078e0208 */
[----:B------:R-:W-:Y:S01]  /*22720*/  ISETP.NE.AND P1, PT, R0, RZ, PT ;  /* 0x000000ff0000720c */ /* 0x000fe20003f25270 */
[----:B------:R-:W-:Y:S01]  /*22730*/  UIADD3.X UR26, UR4, UR27, UR5, UP1, UP0 ;  /* 0x0000001b041a7290 */ /* 0x000fe20008fe0405 */
[----:B------:R-:W-:Y:S01]  /*22740*/  ISETP.GE.AND P0, PT, R17, UR22, PT ;  /* 0x0000001611007c0c */ /* 0x000fe2000bf06270 */
[----:B------:R-:W-:Y:S01]  /*22750*/  VIADD R22, R8, 0x40 ;  /* 0x0000004008167836 */ /* 0x000fe20000000000 */
[----:B------:R-:W-:Y:S01]  /*22760*/  ISETP.GE.AND P3, PT, R18, UR22, PT ;  /* 0x0000001612007c0c */ /* 0x000fe2000bf66270 */
[----:B------:R-:W-:Y:S01]  /*22770*/  VIADD R15, R14, 0x40 ;  /* 0x000000400e0f7836 */ /* 0x000fe20000000000 */
[----:B------:R-:W-:Y:S01]  /*22780*/  ISETP.GE.AND P2, PT, R20, UR22, PT ;  /* 0x0000001614007c0c */ /* 0x000fe2000bf46270 */
[----:B------:R-:W-:-:S12]  /*22790*/  @P4 BRA `(.L_x_1409) ;  /* 0x0000000000384947 */ /* 0x000fd80003800000 */
        /* <DEDUP_REMOVED lines=14> */
.L_x_1409:
[----:B------:R-:W-:Y:S05]  /*22880*/  BSYNC B0 ;  /* 0x0000000000007941 */ /* 0x000fea0003800000 */
.L_x_1408:
        /* <DEDUP_REMOVED lines=21> */
.L_x_1411:
[----:B------:R-:W-:Y:S05]  /*229e0*/  BSYNC B0 ;  /* 0x0000000000007941 */ /* 0x000fea0003800000 */
.L_x_1410:
        /* <DEDUP_REMOVED lines=21> */
.L_x_1413:
[----:B------:R-:W-:Y:S05]  /*22b40*/  BSYNC B0 ;  /* 0x0000000000007941 */ /* 0x000fea0003800000 */
.L_x_1412:
        /* <DEDUP_REMOVED lines=21> */
.L_x_1415:
[----:B------:R-:W-:Y:S05]  /*22ca0*/  BSYNC B0 ;  /* 0x0000000000007941 */ /* 0x000fea0003800000 */
.L_x_1414:
        /* <DEDUP_REMOVED lines=20> */
.L_x_1417:
[----:B------:R-:W-:Y:S05]  /*22df0*/  BSYNC B0 ;  /* 0x0000000000007941 */ /* 0x000fea0003800000 */
.L_x_1416:
        /* <DEDUP_REMOVED lines=20> */
.L_x_1419:
[----:B------:R-:W-:Y:S05]  /*22f40*/  BSYNC B0 ;  /* 0x0000000000007941 */ /* 0x000fea0003800000 */
.L_x_1418:
        /* <DEDUP_REMOVED lines=20> */
.L_x_1421:
[----:B------:R-:W-:Y:S05]  /*23090*/  BSYNC B0 ;  /* 0x0000000000007941 */ /* 0x000fea0003800000 */
.L_x_1420:
        /* <DEDUP_REMOVED lines=20> */
.L_x_1423:
[----:B------:R-:W-:Y:S05]  /*231e0*/  BSYNC B0 ;  /* 0x0000000000007941 */ /* 0x000fea0003800000 */
.L_x_1422:
        /* <DEDUP_REMOVED lines=10> */
.L_x_1425:
[----:B------:R-:W-:Y:S05]  /*23290*/  BSYNC B0 ;  /* 0x0000000000007941 */ /* 0x000fea0003800000 */
.L_x_1424:
        /* <DEDUP_REMOVED lines=15> */
.L_x_1427:
[----:B------:R-:W-:Y:S05]  /*23390*/  BSYNC B0 ;  /* 0x0000000000007941 */ /* 0x000fea0003800000 */
.L_x_1426:
        /* <DEDUP_REMOVED lines=10> */
.L_x_1429:
[----:B------:R-:W-:Y:S05]  /*23440*/  BSYNC B0 ;  /* 0x0000000000007941 */ /* 0x000fea0003800000 */
.L_x_1428:
        /* <DEDUP_REMOVED lines=10> */
.L_x_1431:
[----:B------:R-:W-:Y:S05]  /*234f0*/  BSYNC B0 ;  /* 0x0000000000007941 */ /* 0x000fea0003800000 */
.L_x_1430:
        /* <DEDUP_REMOVED lines=10> */
.L_x_1433:
[----:B------:R-:W-:Y:S05]  /*235a0*/  BSYNC B0 ;  /* 0x0000000000007941 */ /* 0x000fea0003800000 */
.L_x_1432:
        /* <DEDUP_REMOVED lines=10> */
.L_x_1435:
[----:B------:R-:W-:Y:S05]  /*23650*/  BSYNC B0 ;  /* 0x0000000000007941 */ /* 0x000fea0003800000 */
.L_x_1434:
        /* <DEDUP_REMOVED lines=10> */
.L_x_1437:
[----:B------:R-:W-:Y:S05]  /*23700*/  BSYNC B0 ;  /* 0x0000000000007941 */ /* 0x000fea0003800000 */
.L_x_1436:
        /* <DEDUP_REMOVED lines=10> */
.L_x_1438:
        /* <DEDUP_REMOVED lines=13> */
.L_x_1759:


//--------------------- .text._ZN5flash16flash_fwd_kernelI23Flash_fwd_kernel_traitsILi128ELi128ELi32ELi4ELb0ELb0EN7cutlass10bfloat16_tE19Flash_kernel_traitsILi128ELi128ELi32ELi4ES3_EELb0ELb1ELb0ELb0ELb0ELb0ELb1ELb0EEEvNS_16Flash_fwd_paramsE --------------------------
	.section	.text._ZN5flash16flash_fwd_kernelI23Flash_fwd_kernel_traitsILi128ELi128ELi32ELi4ELb0ELb0EN7cutlass10bfloat16_tE19Flash_kernel_traitsILi128ELi128ELi32ELi4ES3_EELb0ELb1ELb0ELb0ELb0ELb0ELb1ELb0EEEvNS_16Flash_fwd_paramsE,"ax",@progbits
	.align	128
        .global         _ZN5flash16flash_fwd_kernelI23Flash_fwd_kernel_traitsILi128ELi128ELi32ELi4ELb0ELb0EN7cutlass10bfloat16_tE19Flash_kernel_traitsILi128ELi128ELi32ELi4ES3_EELb0ELb1ELb0ELb0ELb0ELb0ELb1ELb0EEEvNS_16Flash_fwd_paramsE
        .type           _ZN5flash16flash_fwd_kernelI23Flash_fwd_kernel_traitsILi128ELi128ELi32ELi4ELb0ELb0EN7cutlass10bfloat16_tE19Flash_kernel_traitsILi128ELi128ELi32ELi4ES3_EELb0ELb1ELb0ELb0ELb0ELb0ELb1ELb0EEEvNS_16Flash_fwd_paramsE,@function
        .size           _ZN5flash16flash_fwd_kernelI23Flash_fwd_kernel_traitsILi128ELi128ELi32ELi4ELb0ELb0EN7cutlass10bfloat16_tE19Flash_kernel_traitsILi128ELi128ELi32ELi4ES3_EELb0ELb1ELb0ELb0ELb0ELb0ELb1ELb0EEEvNS_16Flash_fwd_paramsE,(.L_x_1760 - _ZN5flash16flash_fwd_kernelI23Flash_fwd_kernel_traitsILi128ELi128ELi32ELi4ELb0ELb0EN7cutlass10bfloat16_tE19Flash_kernel_traitsILi128ELi128ELi32ELi4ES3_EELb0ELb1ELb0ELb0ELb0ELb0ELb1ELb0EEEvNS_16Flash_fwd_paramsE)
        .other          _ZN5flash16flash_fwd_kernelI23Flash_fwd_kernel_traitsILi128ELi128ELi32ELi4ELb0ELb0EN7cutlass10bfloat16_tE19Flash_kernel_traitsILi128ELi128ELi32ELi4ES3_EELb0ELb1ELb0ELb0ELb0ELb0ELb1ELb0EEEvNS_16Flash_fwd_paramsE,@"STO_CUDA_ENTRY STV_DEFAULT"
_ZN5flash16flash_fwd_kernelI23Flash_fwd_kernel_traitsILi128ELi128ELi32ELi4ELb0ELb0EN7cutlass10bfloat16_tE19Flash_kernel_traitsILi128ELi128ELi32ELi4ES3_EELb0ELb1ELb0ELb0ELb0ELb0ELb1ELb0EEEvNS_16Flash_fwd_paramsE:
.text._ZN5flash16flash_fwd_kernelI23Flash_fwd_kernel_traitsILi128ELi128ELi32ELi4ELb0ELb0EN7cutlass10bfloat16_tE19Flash_kernel_traitsILi128ELi128ELi32ELi4ES3_EELb0ELb1ELb0ELb0ELb0ELb0ELb1ELb0EEEvNS_16Flash_fwd_paramsE:
        /* <DEDUP_REMOVED lines=54> */
.L_x_1439:
[----:B------:R-:W-:-:S05]  /*0360*/  ULDC UR7, c[0x0][0x2c8] ;  /* 0x0000b20000077ab9 */ /* 0x000fca0000000800 */
.L_x_1440:
        /* <DEDUP_REMOVED lines=105> */
.L_x_1442:
        /* <DEDUP_REMOVED lines=9> */
[----:B------:R-:W-:Y:S01]  /*0a90*/  LOP3.LUT R224, R9, R224, RZ, 0x3c, !PT ;  /* 0x000000e009e07212 */ /* 0x000fe200078e3cff */
[----:B------:R-:W-:Y:S01]  /*0aa0*/  USHF.R.S32.HI UR25, URZ, 0x1f, UR24 ;  /* 0x0000001f3f197899 */ /* 0x000fe20008011418 */
[----:B------:R-:W-:Y:S01]  /*0ab0*/  SHF.R.S32.HI R2, RZ, 0x1f, R3 ;  /* 0x0000001fff027819 */ /* 0x000fe20000011403 */
[----:B------:R-:W-:Y:S01]  /*0ac0*/  @UP0 UIADD3 UR13, UR29, UR13, URZ ;  /* 0x0000000d1d0d0290 */ /* 0x000fe2000fffe03f */
[----:B------:R-:W-:Y:S01]  /*0ad0*/  @!P5 VIADD R183, R183, 0x1 ;  /* 0x00000001b7b7d836 */ /* 0x000fe20000000000 */
        /* <DEDUP_REMOVED lines=18> */
.L_x_1443:
[----:B------:R-:W-:Y:S01]  /*0c00*/  IMAD R11, R17, UR8, RZ ;  /* 0x00000008110b7c24 */ /* 0x000fe2000f8e02ff */
[----:B------:R-:W-:Y:S01]  /*0c10*/  LOP3.LUT R8, R9, 0xfffffff8, RZ, 0xc0, !PT ;  /* 0xfffffff809087812 */ /* 0x000fe200078ec0ff */
[C---:B------:R-:W-:Y:S01]  /*0c20*/  IMAD.WIDE.U32 R12, R16.reuse, UR8, R184 ;  /* 0x00000008100c7c25 */ /* 0x040fe2000f8e00b8 */
[----:B------:R-:W-:Y:S01]  /*0c30*/  ULDC.64 UR4, c[0x0][0x258] ;  /* 0x0000960000047ab9 */ /* 0x000fe20000000a00 */
[----:B------:R-:W-:Y:S01]  /*0c40*/  MOV R6, 0x10 ;  /* 0x0000001000067802 */ /* 0x000fe20000000f00 */
[----:B------:R-:W-:Y:S01]  /*0c50*/  UIMAD UR25, UR25, UR4, URZ ;  /* 0x00000004191972a4 */ /* 0x000fe2000f8e023f */
[----:B------:R-:W-:Y:S01]  /*0c60*/  IMAD R2, R16, UR9, R11 ;  /* 0x0000000910027c24 */ /* 0x000fe2000f8e020b */
[----:B------:R-:W-:Y:S01]  /*0c70*/  IADD3 R226, P1, R12, UR30, RZ ;  /* 0x0000001e0ce27c10 */ /* 0x000fe2000ff3e0ff */
[----:B------:R-:W-:Y:S01]  /*0c80*/  @P6 VIADD R183, R183, 0x1 ;  /* 0x00000001b7b76836 */ /* 0x000fe20000000000 */
[C---:B------:R-:W-:Y:S01]  /*0c90*/  ISETP.GE.AND P6, PT, R16.reuse, UR14, PT ;  /* 0x0000000e10007c0c */ /* 0x040fe2000bfc6270 */
[----:B------:R-:W-:Y:S01]  /*0ca0*/  IMAD.IADD R8, R3, 0x1, -R8 ;  /* 0x0000000103087824 */ /* 0x000fe200078e0a08 */
[----:B------:R-:W-:Y:S01]  /*0cb0*/  IADD3.X R227, R13, UR27, R2, P1, !PT ;  /* 0x0000001b0de37c10 */ /* 0x000fe20008ffe402 */
[----:B------:R-:W1:Y:S01]  /*0cc0*/  S2UR UR27, SR_CgaCtaId ;  /* 0x00000000001b79c3 */ /* 0x000e620000008800 */
[----:B------:R-:W-:Y:S01]  /*0cd0*/  IMAD.WIDE.U32 R12, R16, UR6, R184 ;  /* 0x00000006100c7c25 */ /* 0x000fe2000f8e00b8 */
[----:B------:R-:W-:Y:S01]  /*0ce0*/  @!P2 IADD3 R183, -R183, RZ, RZ ;  /* 0x000000ffb7b7a210 */ /* 0x000fe20007ffe1ff */
[----:B------:R-:W-:Y:S01]  /*0cf0*/  UIMAD UR5, UR24, UR5, UR25 ;  /* 0x00000005180572a4 */ /* 0x000fe2000f8e0219 */
[----:B------:R-:W-:Y:S01]  /*0d00*/  @!P5 LOP3.LUT R183, RZ, R0, RZ, 0x33, !PT ;  /* 0x00000000ffb7d212 */ /* 0x000fe200078e33ff */
[----:B------:R-:W-:Y:S01]  /*0d10*/  IMAD R3, R17, UR6, RZ ;  /* 0x0000000611037c24 */ /* 0x000fe2000f8e02ff */
[----:B------:R-:W-:Y:S01]  /*0d20*/  IADD3 R4, P1, R184, UR26, RZ ;  /* 0x0000001ab8047c10 */ /* 0x000fe2000ff3e0ff */
[----:B------:R-:W-:Y:S01]  /*0d30*/  IMAD.SHL.U32 R5, R5, 0x8, RZ ;  /* 0x0000000805057824 */ /* 0x000fe200078e00ff */
[----:B------:R-:W-:Y:S01]  /*0d40*/  IADD3 R180, P2, R12, UR28, RZ ;  /* 0x0000001c0cb47c10 */ /* 0x000fe2000ff5e0ff */
[C---:B------:R-:W-:Y:S01]  /*0d50*/  IMAD R2, R16.reuse, UR7, R3 ;  /* 0x0000000710027c24 */ /* 0x040fe2000f8e0203 */
[----:B------:R-:W-:Y:S01]  /*0d60*/  MOV R12, UR4 ;  /* 0x00000004000c7c02 */ /* 0x000fe20008000f00 */
[----:B------:R-:W-:Y:S01]  /*0d70*/  VIADD R11, R16, 0x10 ;  /* 0x00000010100b7836 */ /* 0x000fe20000000000 */
[----:B------:R-:W-:Y:S01]  /*0d80*/  LOP3.LUT R224, R224, 0xfffffe00, R5, 0xf8, !PT ;  /* 0xfffffe00e0e07812 */ /* 0x000fe200078ef805 */
[----:B------:R-:W-:Y:S01]  /*0d90*/  UMOV UR4, 0x400 ;  /* 0x0000040000047882 */ /* 0x000fe20000000000 */
[----:B------:R-:W-:Y:S01]  /*0da0*/  IADD3.X R5, R185, UR10, RZ, P1, !PT ;  /* 0x0000000ab9057c10 */ /* 0x000fe20008ffe4ff */
[----:B------:R-:W-:Y:S01]  /*0db0*/  ULDC.64 UR10, c[0x0][0x268] ;  /* 0x00009a00000a7ab9 */ /* 0x000fe20000000a00 */
[----:B------:R-:W-:Y:S01]  /*0dc0*/  SHF.R.S32.HI R0, RZ, 0x1f, R183 ;  /* 0x0000001fff007819 */ /* 0x000fe200000114b7 */
[----:B------:R-:W-:Y:S01]  /*0dd0*/  IMAD.MOV.U32 R3, RZ, RZ, 0x20 ;  /* 0x00000020ff037424 */ /* 0x000fe200078e00ff */
[----:B------:R-:W-:Y:S01]  /*0de0*/  IADD3.X R181, R13, UR13, R2, P2, !PT ;  /* 0x0000000d0db57c10 */ /* 0x000fe200097fe402 */
[----:B------:R-:W-:Y:S01]  /*0df0*/  ULDC.64 UR12, c[0x0][0x260] ;  /* 0x00009800000c7ab9 */ /* 0x000fe20000000a00 */
[----:B------:R-:W-:Y:S01]  /*0e00*/  ISETP.GE.AND P5, PT, R11, UR14, PT ;  /* 0x0000000e0b007c0c */ /* 0x000fe2000bfa6270 */
[----:B------:R-:W-:Y:S01]  /*0e10*/  IMAD.WIDE.U32 R12, R12, UR24, R4 ;  /* 0x000000180c0c7c25 */ /* 0x000fe2000f8e0004 */
[----:B------:R-:W-:Y:S01]  /*0e20*/  BSSY B0, `(.L_x_1444) ;  /* 0x000002a000007945 */ /* 0x000fe20003800000 */
[----:B------:R-:W-:Y:S01]  /*0e30*/  IADD3 R22, R16, 0x50, RZ ;  /* 0x0000005010167810 */ /* 0x000fe20007ffe0ff */
[----:B-1----:R-:W-:Y:S01]  /*0e40*/  ULEA UR4, UR27, UR4, 0x18 ;  /* 0x000000041b047291 */ /* 0x002fe2000f8ec03f */
[----:B------:R-:W-:Y:S01]  /*0e50*/  IMAD R2, R0, UR12, RZ ;  /* 0x0000000c00027c24 */ /* 0x000fe2000f8e02ff */
[----:B------:R-:W-:Y:S01]  /*0e60*/  R2P PR, R8, 0x6 ;  /* 0x0000000608007804 */ /* 0x000fe20000000000 */
[----:B------:R-:W-:Y:S01]  /*0e70*/  IMAD R0, R0, UR10, RZ ;  /* 0x0000000a00007c24 */ /* 0x000fe2000f8e02ff */
[----:B------:R-:W-:Y:S01]  /*0e80*/  IADD3 R15, R13, UR5, RZ ;  /* 0x000000050d0f7c10 */ /* 0x000fe2000fffe0ff */
[----:B------:R-:W-:Y:S01]  /*0e90*/  IMAD.WIDE.U32 R226, R183, UR12, R226 ;  /* 0x0000000cb7e27c25 */ /* 0x000fe2000f8e00e2 */
[----:B------:R-:W-:-:S03]  /*0ea0*/  LEA R224, R224, UR4, 0x1 ;  /* 0x00000004e0e07c11 */ /* 0x000fc6000f8e08ff */
[C---:B------:R-:W-:Y:S01]  /*0eb0*/  IMAD R229, R183.reuse, UR13, R2 ;  /* 0x0000000db7e57c24 */ /* 0x040fe2000f8e0202 */
[----:B------:R-:W-:Y:S01]  /*0ec0*/  SEL R2, R6, 0xfffffff0, !P1 ;  /* 0xfffffff006027807 */ /* 0x000fe20004800000 */
[----:B------:R-:W-:-:S04]  /*0ed0*/  IMAD.WIDE.U32 R180, R183, UR10, R180 ;  /* 0x0000000ab7b47c25 */ /* 0x000fc8000f8e00b4 */
[----:B------:R-:W-:Y:S01]  /*0ee0*/  IMAD R183, R183, UR11, R0 ;  /* 0x0000000bb7b77c24 */ /* 0x000fe2000f8e0200 */
[----:B------:R-:W-:Y:S01]  /*0ef0*/  SEL R0, R3, 0xffffffe0, !P2 ;  /* 0xffffffe003007807 */ /* 0x000fe20005000000 */
[----:B------:R-:W-:Y:S01]  /*0f00*/  VIADD R225, R184, 0x40 ;  /* 0x00000040b8e17836 */ /* 0x000fe20000000000 */
        /* <DEDUP_REMOVED lines=27> */
.L_x_1445:
[----:B------:R-:W-:Y:S05]  /*10c0*/  BSYNC B0 ;  /* 0x0000000000007941 */ /* 0x000fea0003800000 */
.L_x_1444:
        /* <DEDUP_REMOVED lines=33> */
.L_x_1447:
[----:B------:R-:W-:Y:S05]  /*12e0*/  BSYNC B0 ;  /* 0x0000000000007941 */ /* 0x000fea0003800000 */
.L_x_1446:
        /* <DEDUP_REMOVED lines=34> */
.L_x_1449:
[----:B------:R-:W-:Y:S05]  /*1510*/  BSYNC B0 ;  /* 0x0000000000007941 */ /* 0x000fea0003800000 */
.L_x_1448:
        /* <DEDUP_REMOVED lines=33> */
.L_x_1451:
[----:B------:R-:W-:Y:S05]  /*1730*/  BSYNC B0 ;  /* 0x0000000000007941 */ /* 0x000fea0003800000 */
.L_x_1450:
        /* <DEDUP_REMOVED lines=32> */
.L_x_1453:
[----:B------:R-:W-:Y:S05]  /*1940*/  BSYNC B0 ;  /* 0x0000000000007941 */ /* 0x000fea0003800000 */
.L_x_1452:
[----:B------:R-:W-:Y:S01]  /*1950*/  ISETP.GE.AND P0, PT, R11, UR5, PT ;  /* 0x000000050b007c0c */ /* 0x000fe2000bf06270 */
[----:B------:R-:W-:Y:S01]  /*1960*/  BSSY B0, `(.L_x_1454) ;  /* 0x0000021000007945 */ /* 0x000fe20003800000 */
[----:B------:R-:W-:-:S04]  /*1970*/  LEA.HI R11, R21, R116, RZ, 0x5 ;  /* 0x00000074150b7211 */ /* 0x000fc800078f28ff */
[----:B------:R-:W-:Y:S01]  /*1980*/  LOP3.LUT R21, R11, 0xffffffe0, RZ, 0xc0, !PT ;  /* 0xffffffe00b157812 */ /* 0x000fe200078ec0ff */
        /* <DEDUP_REMOVED lines=30> */
.L_x_1455:
[----:B------:R-:W-:Y:S05]  /*1b70*/  BSYNC B0 ;  /* 0x0000000000007941 */ /* 0x000fea0003800000 */
.L_x_1454:
        /* <DEDUP_REMOVED lines=31> */
.L_x_1457:
[----:B------:R-:W-:Y:S05]  /*1d70*/  BSYNC B0 ;  /* 0x0000000000007941 */ /* 0x000fea0003800000 */
.L_x_1456:
        /* <DEDUP_REMOVED lines=31> */
.L_x_1459:
[----:B------:R-:W-:Y:S05]  /*1f70*/  BSYNC B0 ;  /* 0x0000000000007941 */ /* 0x000fea0003800000 */
.L_x_1458:
[----:B------:R-:W-:Y:S01]  /*1f80*/  USHF.L.U32 UR26, UR8, 0x5, URZ ;  /* 0x00000005081a7899 */ /* 0x000fe2000800063f */
[----:B------:R-:W-:Y:S01]  /*1f90*/  ISETP.GE.AND P1, PT, R16, UR5, PT ;  /* 0x0000000510007c0c */ /* 0x000fe2000bf26270 */
[----:B------:R-:W-:Y:S01]  /*1fa0*/  USHF.L.U64.HI UR25, UR8, 0x5, UR9 ;  /* 0x0000000508197899 */ /* 0x000fe20008010209 */
[----:B------:R-:W-:Y:S01]  /*1fb0*/  IMAD.SHL.U32 R218, R7, 0x40, RZ ;  /* 0x0000004007da7824 */ /* 0x000fe200078e00ff */
[----:B------:R-:W-:Y:S01]  /*1fc0*/  USHF.R.S32.HI UR27, URZ, 0x1f, UR12 ;  /* 0x0000001f3f1b7899 */ /* 0x000fe2000801140c */
[----:B------:R-:W-:Y:S01]  /*1fd0*/  SHF.R.S32.HI R13, RZ, 0x4, R10 ;  /* 0x00000004ff0d7819 */ /* 0x000fe2000001140a */
[----:B------:R-:W-:Y:S01]  /*1fe0*/  UIMAD UR10, UR25, UR12, URZ ;  /* 0x0000000c190a72a4 */ /* 0x000fe2000f8e023f */
[----:B------:R-:W-:Y:S01]  /*1ff0*/  IMAD.IADD R229, R227, 0x1, R229 ;  /* 0x00000001e3e57824 */ /* 0x000fe200078e02e5 */
[----:B------:R-:W-:Y:S01]  /*2000*/  LOP3.LUT R218, R218, 0x1c0, RZ, 0xc0, !PT ;  /* 0x000001c0dada7812 */ /* 0x000fe200078ec0ff */
[----:B------:R-:W-:Y:S01]  /*2010*/  IMAD.U32 R113, RZ, RZ, UR26 ;  /* 0x0000001aff717e24 */ /* 0x000fe2000f8e00ff */
[----:B-1234-:R-:W-:Y:S01]  /*2020*/  LEA.HI R4, R10, R13, RZ, 0x1 ;  /* 0x0000000d0a047211 */ /* 0x01efe200078f08ff */
[----:B------:R-:W-:Y:S01]  /*2030*/  IMAD.MOV.U32 R228, RZ, RZ, R226 ;  /* 0x000000ffffe47224 */ /* 0x000fe200078e00e2 */
[----:B------:R-:W-:Y:S01]  /*2040*/  UIMAD UR10, UR27, UR26, UR10 ;  /* 0x0000001a1b0a72a4 */ /* 0x000fe2000f8e020a */
[C---:B------:R-:W-:Y:S01]  /*2050*/  IMAD.SHL.U32 R5, R16.reuse, 0x8, RZ ;  /* 0x0000000810057824 */ /* 0x040fe200078e00ff */
[----:B------:R-:W-:Y:S01]  /*2060*/  ISETP.GE.AND P5, PT, R16, UR5, PT ;  /* 0x0000000510007c0c */ /* 0x000fe2000bfa6270 */
[----:B------:R-:W-:Y:S01]  /*2070*/  IMAD.IADD R21, R116, 0x1, -R21 ;  /* 0x0000000174157824 */ /* 0x000fe200078e0a15 */
[----:B------:R-:W-:Y:S01]  /*2080*/  LOP3.LUT R4, R4, 0xfffffffe, RZ, 0xc0, !PT ;  /* 0xfffffffe04047812 */ /* 0x000fe200078ec0ff */
[----:B------:R-:W-:Y:S01]  /*2090*/  IMAD.WIDE.U32 R16, R113, UR12, R228 ;  /* 0x0000000c71107c25 */ /* 0x000fe2000f8e00e4 */
[----:B------:R-:W-:Y:S01]  /*20a0*/  LOP3.LUT R5, R218, 0x8, R5, 0xf8, !PT ;  /* 0x00000008da057812 */ /* 0x000fe200078ef805 */
[----:B------:R-:W-:Y:S01]  /*20b0*/  BSSY B0, `(.L_x_1460) ;  /* 0x000001c000007945 */ /* 0x000fe20003800000 */
[----:B------:R-:W-:Y:S01]  /*20c0*/  SHF.R.S32.HI R12, RZ, 0x1f, R21 ;  /* 0x0000001fff0c7819 */ /* 0x000fe20000011415 */
[----:B------:R-:W-:Y:S01]  /*20d0*/  VIADD R10, R17, UR10 ;  /* 0x0000000a110a7c36 */ /* 0x000fe20008000000 */
[----:B------:R-:W-:Y:S01]  /*20e0*/  SHF.R.U32.HI R218, RZ, 0x3, R218 ;  /* 0x00000003ffda7819 */ /* 0x000fe200000116da */
[----:B------:R-:W-:Y:S01]  /*20f0*/  IMAD.IADD R13, R13, 0x1, -R4 ;  /* 0x000000010d0d7824 */ /* 0x000fe200078e0a04 */
[----:B------:R-:W-:-:S02]  /*2100*/  LEA.HI R12, R12, R21, RZ, 0x2 ;  /* 0x000000150c0c7211 */ /* 0x000fc400078f10ff */
[----:B------:R-:W-:Y:S01]  /*2110*/  LOP3.LUT R218, R5, R218, RZ, 0x3c, !PT ;  /* 0x000000da05da7212 */ /* 0x000fe200078e3cff */
        /* <DEDUP_REMOVED lines=21> */
.L_x_1461:
[----:B------:R-:W-:Y:S05]  /*2270*/  BSYNC B0 ;  /* 0x0000000000007941 */ /* 0x000fea0003800000 */
.L_x_1460:
        /* <DEDUP_REMOVED lines=27> */
.L_x_1463:
[----:B------:R-:W-:Y:S05]  /*2430*/  BSYNC B0 ;  /* 0x0000000000007941 */ /* 0x000fea0003800000 */
.L_x_1462:
[----:B------:R-:W0:Y:S01]  /*2440*/  LDGDEPBAR ;  /* 0x00000000000079af */ /* 0x000e220000000000 */
[----:B------:R-:W-:Y:S01]  /*2450*/  IMAD.SHL.U32 R112, R8, 0x40, RZ ;  /* 0x0000004008707824 */ /* 0x000fe200078e00ff */
[----:B-1234-:R-:W-:Y:S01]  /*2460*/  LEA R4, R14, UR19, 0x4 ;  /* 0x000000130e047c11 */ /* 0x01efe2000f8e20ff */
[----:B------:R-:W-:Y:S01]  /*2470*/  IMAD.SHL.U32 R11, R13, 0x8, RZ ;  /* 0x000000080d0b7824 */ /* 0x000fe200078e00ff */
[----:B------:R-:W-:Y:S01]  /*2480*/  SHF.R.S32.HI R5, RZ, 0x2, R12 ;  /* 0x00000002ff057819 */ /* 0x000fe2000001140c */
[----:B------:R-:W-:Y:S01]  /*2490*/  USHF.L.U64.HI UR19, UR6, 0x5, UR7 ;  /* 0x0000000506137899 */ /* 0x000fe20008010207 */
[----:B------:R-:W-:Y:S01]  /*24a0*/  LOP3.LUT R112, R112, 0x1c0, RZ, 0xc0, !PT ;  /* 0x000001c070707812 */ /* 0x000fe200078ec0ff */
[----:B------:R-:W-:Y:S01]  /*24b0*/  IMAD.SHL.U32 R115, R9, 0x40, RZ ;  /* 0x0000004009737824 */ /* 0x000fe200078e00ff */
[----:B------:R-:W-:Y:S01]  /*24c0*/  IADD3 R4, R4, 0x1, R5 ;  /* 0x0000000104047810 */ /* 0x000fe20007ffe005 */
[----:B------:R-:W-:Y:S01]  /*24d0*/  IMAD.U32 R5, RZ, RZ, UR23 ;  /* 0x00000017ff057e24 */ /* 0x000fe2000f8e00ff */
[----:B------:R-:W-:Y:S01]  /*24e0*/  LOP3.LUT R9, R112, 0x8, R11, 0xf8, !PT ;  /* 0x0000000870097812 */ /* 0x000fe200078ef80b */
[----:B------:R-:W-:Y:S01]  /*24f0*/  USHF.L.U32 UR23, UR6, 0x5, URZ ;  /* 0x0000000506177899 */ /* 0x000fe2000800063f */
[----:B------:R-:W-:Y:S01]  /*2500*/  MOV R11, UR12 ;  /* 0x0000000c000b7c02 */ /* 0x000fe20008000f00 */
[----:B------:R-:W-:Y:S01]  /*2510*/  UIMAD UR10, UR19, UR12, URZ ;  /* 0x0000000c130a72a4 */ /* 0x000fe2000f8e023f */
[----:B------:R-:W-:Y:S01]  /*2520*/  MOV R182, R180 ;  /* 0x000000b400b67202 */ /* 0x000fe20000000f00 */
[----:B------:R-:W-:Y:S01]  /*2530*/  IMAD.IADD R183, R181, 0x1, R183 ;  /* 0x00000001b5b77824 */ /* 0x000fe200078e02b7 */
[----:B------:R-:W-:Y:S01]  /*2540*/  SHF.R.U32.HI R112, RZ, 0x3, R112 ;  /* 0x00000003ff707819 */ /* 0x000fe20000011670 */
[----:B------:R-:W-:Y:S01]  /*2550*/  UIMAD UR10, UR27, UR23, UR10 ;  /* 0x000000171b0a72a4 */ /* 0x000fe2000f8e020a */
[----:B------:R-:W-:Y:S01]  /*2560*/  LOP3.LUT R115, R115, 0xfffffe00, RZ, 0xc0, !PT ;  /* 0xfffffe0073737812 */ /* 0x000fe200078ec0ff */
[----:B------:R-:W-:Y:S01]  /*2570*/  IMAD.WIDE.U32 R10, R11, UR23, R182 ;  /* 0x000000170b0a7c25 */ /* 0x000fe2000f8e00b6 */
[----:B------:R-:W-:Y:S01]  /*2580*/  IADD3 R4, R4, UR22, -R5 ;  /* 0x0000001604047c10 */ /* 0x000fe2000fffe805 */
[----:B------:R-:W-:Y:S01]  /*2590*/  BSSY B0, `(.L_x_1464) ;  /* 0x0000020000007945 */ /* 0x000fe20003800000 */
[----:B------:R-:W-:Y:S01]  /*25a0*/  LOP3.LUT R112, R9, R112, RZ, 0x3c, !PT ;  /* 0x0000007009707212 */ /* 0x000fe200078e3cff */
[----:B------:R-:W-:Y:S01]  /*25b0*/  IMAD R219, R14, 0x400, R115 ;  /* 0x000004000edb7824 */ /* 0x000fe200078e0273 */
[----:B------:R-:W-:-:S04]  /*25c0*/  DEPBAR.LE SB0, 0x0 ;  /* 0x000080000000791a */ /* 0x000fc80000000000 */
[----:B------:R-:W-:Y:S01]  /*25d0*/  BAR.SYNC.DEFER_BLOCKING 0x0 ;  /* 0x0000000000007b1d */ /* 0x000fe20000010000 */
[----:B------:R-:W-:Y:S01]  /*25e0*/  VIADD R8, R11, UR10 ;  /* 0x0000000a0b087c36 */ /* 0x000fe20008000000 */
[----:B------:R-:W-:Y:S01]  /*25f0*/  LEA R218, R13, R218, 0x9 ;  /* 0x000000da0dda7211 */ /* 0x000fe200078e48ff */
[----:B------:R-:W-:Y:S02]  /*2600*/  VIADD R114, R4, UR18 ;  /* 0x0000001204727c36 */ /* 0x000fe40008000000 */
        /* <DEDUP_REMOVED lines=24> */
.L_x_1465:
[----:B------:R-:W-:Y:S05]  /*2790*/  BSYNC B0 ;  /* 0x0000000000007941 */ /* 0x000fea0003800000 */
.L_x_1464:
[----:B------:R4:W-:Y:S01]  /*27a0*/  @P0 STS.128 [R224+0xa800], RZ ;  /* 0x00a800ffe0000388 */ /* 0x0009e20000000c00 */
[----:B------:R-:W-:Y:S01]  /*27b0*/  R2P PR, R7, 0x6 ;  /* 0x0000000607007804 */ /* 0x000fe20000000000 */
[----:B------:R-:W-:Y:S01]  /*27c0*/  USHF.L.U64.HI UR18, UR6, 0x4, UR7 ;  /* 0x0000000406127899 */ /* 0x000fe20008010207 */
[----:B------:R-:W-:Y:S01]  /*27d0*/  BSSY B0, `(.L_x_1466) ;  /* 0x000001e000007945 */ /* 0x000fe20003800000 */
[----:B------:R4:W-:Y:S01]  /*27e0*/  @P0 STS.128 [R224+0xb800], RZ ;  /* 0x00b800ffe0000388 */ /* 0x0009e20000000c00 */
[----:B------:R-:W-:Y:S01]  /*27f0*/  USHF.L.U32 UR27, UR6, 0x4, URZ ;  /* 0x00000004061b7899 */ /* 0x000fe2000800063f */
[----:B------:R-:W-:Y:S02]  /*2800*/  LEA R219, R219, UR4, 0x1 ;  /* 0x00000004dbdb7c11 */ /* 0x000fe4000f8e08ff */
[----:B------:R-:W-:Y:S02]  /*2810*/  LEA R218, R218, UR4, 0x1 ;  /* 0x00000004dada7c11 */ /* 0x000fe4000f8e08ff */
[----:B------:R-:W-:-:S02]  /*2820*/  SEL R3, R3, 0xffffffe0, !P2 ;  /* 0xffffffe003037807 */ /* 0x000fc40005000000 */
[----:B--23--:R-:W-:Y:S01]  /*2830*/  SEL R5, R6, 0xfffffff0, !P1 ;  /* 0xfffffff006057807 */ /* 0x00cfe20004800000 */
[----:B------:R-:W-:Y:S06]  /*2840*/  @P0 BRA `(.L_x_1467) ;  /* 0x0000000000580947 */ /* 0x000fec0003800000 */
[----:B------:R-:W-:Y:S01]  /*2850*/  ULDC UR5, c[0x0][0x2d0] ;  /* 0x0000b40000057ab9 */ /* 0x000fe20000000800 */
[----:B------:R-:W-:Y:S02]  /*2860*/  IADD3 R10, P2, R10, UR27, RZ ;  /* 0x0000001b0a0a7c10 */ /* 0x000fe4000ff5e0ff */
[----:B------:R-:W-:Y:S02]  /*2870*/  ISETP.GE.AND P1, PT, R184, UR5, PT ;  /* 0x00000005b8007c0c */ /* 0x000fe4000bf26270 */
[----:B------:R-:W-:Y:S02]  /*2880*/  ISETP.GE.AND P0, PT, R225, UR5, PT ;  /* 0x00000005e1007c0c */ /* 0x000fe4000bf06270 */
[----:B------:R-:W-:-:S09]  /*2890*/  IADD3.X R9, R8, UR18, RZ, P2, !PT ;  /* 0x0000001208097c10 */ /* 0x000fd200097fe4ff */
        /* <DEDUP_REMOVED lines=17> */
.L_x_1467:
[----:B------:R-:W-:Y:S05]  /*29b0*/  BSYNC B0 ;  /* 0x0000000000007941 */ /* 0x000fea0003800000 */
.L_x_1466:
[----:B------:R-:W-:Y:S01]  /*29c0*/  LDSM.16.M88.4 R36, [R219] ;  /* 0x00000000db24783b */ /* 0x000fe20000000200 */
[----:B------:R-:W-:Y:S01]  /*29d0*/  VIADD R4, R218, 0x8000 ;  /* 0x00008000da047836 */ /* 0x000fe20000000000 */
[----:B------:R-:W-:Y:S01]  /*29e0*/  ULDC UR28, c[0x0][0x39c] ;  /* 0x0000e700001c7ab9 */ /* 0x000fe20000000800 */
[C---:B------:R-:W-:Y:S01]  /*29f0*/  IMAD R117, R5.reuse, 0x2, R218 ;  /* 0x0000000205757824 */ /* 0x040fe200078e02da */
[----:B------:R-:W5:Y:S01]  /*2a00*/  LDSM.16.M88.4 R56, [R218+0x8000] ;  /* 0x00800000da38783b */ /* 0x000f620000000200 */
[----:B------:R-:W-:Y:S01]  /*2a10*/  IMAD R216, R5, 0x2, R4 ;  /* 0x0000000205d87824 */ /* 0x000fe200078e0204 */
[----:B------:R-:W-:Y:S01]  /*2a20*/  VIMNMX R171, R114, UR22, PT ;  /* 0x0000001672ab7c48 */ /* 0x000fe2000bfe0100 */
[--C-:B------:R-:W-:Y:S01]  /*2a30*/  IMAD R217, R2, 0x2, R219.reuse ;  /* 0x0000000202d97824 */ /* 0x100fe200078e02db */
[----:B------:R-:W1:Y:S01]  /*2a40*/  LDSM.16.M88.4 R8, [R219+0x2000] ;  /* 0x00200000db08783b */ /* 0x000e620000000200 */
[C---:B------:R-:W-:Y:S01]  /*2a50*/  IMAD R211, R3.reuse, 0x2, R218 ;  /* 0x0000000203d37824 */ /* 0x040fe200078e02da */
[----:B------:R-:W-:Y:S01]  /*2a60*/  UISETP.GE.AND UP0, UPT, UR17, 0x2, UPT ;  /* 0x000000021100788c */ /* 0x000fe2000bf06270 */
[----:B------:R-:W-:Y:S01]  /*2a70*/  IMAD R215, R0, 0x2, R219 ;  /* 0x0000000200d77824 */ /* 0x000fe200078e02db */
[----:B--23--:R-:W2:Y:S01]  /*2a80*/  LDSM.16.M88.4 R4, [R218+0x8800] ;  /* 0x00880000da04783b */ /* 0x00cea20000000200 */
[----:B------:R-:W-:Y:S01]  /*2a90*/  IMAD R213, R3, 0x2, R216 ;  /* 0x0000000203d57824 */ /* 0x000fe200078e02d8 */
[----:B------:R-:W-:Y:S01]  /*2aa0*/  LOP3.LUT R212, R112, R115, RZ, 0xfc, !PT ;  /* 0x0000007370d47212 */ /* 0x000fe200078efcff */
[----:B------:R-:W-:Y:S01]  /*2ab0*/  IMAD R214, R0, 0x2, R217 ;  /* 0x0000000200d67824 */ /* 0x000fe200078e02d9 */
[----:B------:R-:W-:Y:S01]  /*2ac0*/  LDSM.16.M88.4 R88, [R217] ;  /* 0x00000000d958783b */ /* 0x000fe20000000200 */
[----:B------:R-:W-:-:S02]  /*2ad0*/  IMAD.SHL.U32 R164, R116, 0x2, RZ ;  /* 0x0000000274a47824 */ /* 0x000fc400078e00ff */
[----:B------:R-:W-:Y:S01]  /*2ae0*/  IMAD.U32 R3, RZ, RZ, UR12 ;  /* 0x0000000cff037e24 */ /* 0x000fe2000f8e00ff */
[----:B------:R-:W3:Y:S02]  /*2af0*/  LDSM.16.M88.4 R40, [R117+0x8000] ;  /* 0x008000007528783b */ /* 0x000ee40000000200 */
[----:B------:R-:W-:Y:S02]  /*2b00*/  LOP3.LUT R164, R164, 0x6, RZ, 0xc0, !PT ;  /* 0x00000006a4a47812 */ /* 0x000fe400078ec0ff */
[----:B------:R-:W4:Y:S04]  /*2b10*/  LDSM.16.M88.4 R92, [R217+0x2000] ;  /* 0x00200000d95c783b */ /* 0x000f280000000200 */
[----:B------:R-:W4:Y:S04]  /*2b20*/  LDSM.16.M88.4 R20, [R117+0x8800] ;  /* 0x008800007514783b */ /* 0x000f280000000200 */
[----:B------:R-:W-:Y:S04]  /*2b30*/  LDSM.16.M88.4 R28, [R211+0x8000] ;  /* 0x00800000d31c783b */ /* 0x000fe80000000200 */
[----:B------:R-:W4:Y:S04]  /*2b40*/  LDSM.16.M88.4 R16, [R215] ;  /* 0x00000000d710783b */ /* 0x000f280000000200 */
[----:B------:R-:W4:Y:S01]  /*2b50*/  LDSM.16.M88.4 R12, [R215+0x2000] ;  /* 0x00200000d70c783b */ /* 0x000f220000000200 */
[-C--:B-----5:R-:W-:Y:S03]  /*2b60*/  HMMA.16816.F32.BF16 R24, R36, R56.reuse, RZ ;  /* 0x000000382418723c */ /* 0x0a0fe600000418ff */
[----:B------:R-:W5:Y:S04]  /*2b70*/  LDSM.16.M88.4 R100, [R211+0x8800] ;  /* 0x00880000d364783b */ /* 0x000f680000000200 */
[----:B------:R-:W-:Y:S01]  /*2b80*/  LDSM.16.M88.4 R60, [R213] ;  /* 0x00000000d53c783b */ /* 0x000fe20000000200 */
[----:B-1----:R-:W-:Y:S03]  /*2b90*/  HMMA.16816.F32.BF16 R32, R8, R56, RZ ;  /* 0x000000380820723c */ /* 0x002fe600000418ff */
[----:B------:R-:W1:Y:S03]  /*2ba0*/  LDSM.16.M88.4 R84, [R214] ;  /* 0x00000000d654783b */ /* 0x000e660000000200 */
[-C--:B------:R-:W-:Y:S01]  /*2bb0*/  HMMA.16816.F32.BF16 R44, R36, R58.reuse, RZ ;  /* 0x0000003a242c723c */ /* 0x080fe200000418ff */
[----:B------:R-:W1:Y:S04]  /*2bc0*/  LDSM.16.M88.4 R80, [R214+0x2000] ;  /* 0x00200000d650783b */ /* 0x000e680000000200 */
[----:B------:R-:W1:Y:S01]  /*2bd0*/  LDSM.16.M88.4 R76, [R213+0x800] ;  /* 0x00080000d54c783b */ /* 0x000e620000000200 */
[C---:B------:R-:W-:Y:S03]  /*2be0*/  HMMA.16816.F32.BF16 R56, R8.reuse, R58, RZ ;  /* 0x0000003a0838723c */ /* 0x040fe600000418ff */
[----:B------:R-:W-:Y:S03]  /*2bf0*/  LDSM.16.M88.4 R108, [R218+0x9000] ;  /* 0x00900000da6c783b */ /* 0x000fe60000000200 */
[-C--:B--2---:R-:W-:Y:S01]  /*2c00*/  HMMA.16816.F32.BF16 R96, R8, R4.reuse, RZ ;  /* 0x000000040860723c */ /* 0x084fe200000418ff */
[----:B------:R-:W2:Y:S04]  /*2c10*/  LDSM.16.M88.4 R68, [R219+0x4000] ;  /* 0x00400000db44783b */ /* 0x000ea80000000200 */
[----:B------:R-:W2:Y:S01]  /*2c20*/  LDSM.16.M88.4 R64, [R219+0x6000] ;  /* 0x00600000db40783b */ /* 0x000ea20000000200 */
[----:B------:R-:W-:Y:S03]  /*2c30*/  HMMA.16816.F32.BF16 R72, R36, R4, RZ ;  /* 0x000000042448723c */ /* 0x000fe600000418ff */
[----:B------:R-:W-:Y:S03]  /*2c40*/  LDSM.16.M88.4 R104, [R117+0x9000] ;  /* 0x009000007568783b */ /* 0x000fe60000000200 */
[-C--:B---3--:R-:W-:Y:S01]  /*2c50*/  HMMA.16816.F32.BF16 R24, R88, R40.reuse, R24 ;  /* 0x000000285818723c */ /* 0x088fe20000041818 */
[----:B------:R-:W-:Y:S04]  /*2c60*/  LDSM.16.M88.4 R52, [R217+0x4000] ;  /* 0x00400000d934783b */ /* 0x000fe80000000200 */
[----:B------:R-:W-:Y:S01]  /*2c70*/  LDSM.16.M88.4 R48, [R217+0x6000] ;  /* 0x00600000d930783b */ /* 0x000fe20000000200 */
[----:B----4-:R-:W-:Y:S03]  /*2c80*/  HMMA.16816.F32.BF16 R32, R92, R40, R32 ;  /* 0x000000285c20723c */ /* 0x010fe60000041820 */
[----:B------:R-:W0:Y:S03]  /*2c90*/  LDGDEPBAR ;  /* 0x00000000000079af */ /* 0x000e260000000000 */
[-C--:B------:R-:W-:Y:S06]  /*2ca0*/  HMMA.16816.F32.BF16 R44, R88, R42.reuse, R44 ;  /* 0x0000002a582c723c */ /* 0x080fec000004182c */
[----:B------:R-:W-:Y:S01]  /*2cb0*/  HMMA.16816.F32.BF16 R56, R92, R42, R56 ;  /* 0x0000002a5c38723c */ /* 0x000fe20000041838 */
[----:B------:R-:W-:Y:S05]  /*2cc0*/  LDSM.16.M88.4 R40, [R215+0x4000] ;  /* 0x00400000d728783b */ /* 0x000fea0000000200 */
[-C--:B------:R-:W-:Y:S06]  /*2cd0*/  HMMA.16816.F32.BF16 R8, R8, R6.reuse, RZ ;  /* 0x000000060808723c */ /* 0x080fec00000418ff */
[----:B------:R-:W-:Y:S01]  /*2ce0*/  HMMA.16816.F32.BF16 R4, R36, R6, RZ ;  /* 0x000000062404723c */ /* 0x000fe200000418ff */
[----:B------:R-:W-:Y:S05]  /*2cf0*/  LDSM.16.M88.4 R36, [R211+0x9000] ;  /* 0x00900000d324783b */ /* 0x000fea0000000200 */
[-C--:B------:R-:W-:Y:S06]  /*2d00*/  HMMA.16816.F32.BF16 R96, R92, R20.reuse, R96 ;  /* 0x000000145c60723c */ /* 0x080fec0000041860 */
[----:B------:R-:W-:Y:S06]  /*2d10*/  HMMA.16816.F32.BF16 R72, R88, R20, R72 ;  /* 0x000000145848723c */ /* 0x000fec0000041848 */
[-C--:B------:R-:W-:Y:S06]  /*2d20*/  HMMA.16816.F32.BF16 R24, R16, R28.reuse, R24 ;  /* 0x0000001c1018723c */ /* 0x080fec0000041818 */
[----:B------:R-:W-:Y:S06]  /*2d30*/  HMMA.16816.F32.BF16 R32, R12, R28, R32 ;  /* 0x0000001c0c20723c */ /* 0x000fec0000041820 */
[-C--:B------:R-:W-:Y:S06]  /*2d40*/  HMMA.16816.F32.BF16 R44, R16, R30.reuse, R44 ;  /* 0x0000001e102c723c */ /* 0x080fec000004182c */
[----:B------:R-:W-:Y:S01]  /*2d50*/  HMMA.16816.F32.BF16 R56, R12, R30, R56 ;  /* 0x0000001e0c38723c */ /* 0x000fe20000041838 */
[----:B------:R-:W-:Y:S05]  /*2d60*/  LDSM.16.M88.4 R28, [R213+0x1000] ;  /* 0x00100000d51c783b */ /* 0x000fea0000000200 */
[-C--:B------:R-:W-:Y:S01]  /*2d70*/  HMMA.16816.F32.BF16 R88, R88, R22.reuse, R4 ;  /* 0x000000165858723c */ /* 0x080fe20000041804 */
[----:B------:R-:W-:Y:S05]  /*2d80*/  LDSM.16.M88.4 R4, [R214+0x6000] ;  /* 0x00600000d604783b */ /* 0x000fea0000000200 */
[----:B------:R-:W-:Y:S01]  /*2d90*/  HMMA.16816.F32.BF16 R92, R92, R22, R8 ;  /* 0x000000165c5c723c */ /* 0x000fe20000041808 */
[----:B------:R-:W-:Y:S04]  /*2da0*/  LDSM.16.M88.4 R8, [R215+0x6000] ;  /* 0x00600000d708783b */ /* 0x000fe80000000200 */
[----:B------:R-:W-:Y:S01]  /*2db0*/  LDSM.16.M88.4 R20, [R214+0x4000] ;  /* 0x00400000d614783b */ /* 0x000fe20000000200 */
[-C--:B-----5:R-:W-:Y:S06]  /*2dc0*/  HMMA.16816.F32.BF16 R72, R16, R100.reuse, R72 ;  /* 0x000000641048723c */ /* 0x0a0fec0000041848 */
[----:B------:R-:W-:Y:S06]  /*2dd0*/  HMMA.16816.F32.BF16 R96, R12, R100, R96 ;  /* 0x000000640c60723c */ /* 0x000fec0000041860 */
[-C--:B-1----:R-:W-:Y:S06]  /*2de0*/  HMMA.16816.F32.BF16 R24, R84, R60.reuse, R24 ;  /* 0x0000003c5418723c */ /* 0x082fec0000041818 */
[----:B------:R-:W-:Y:S06]  /*2df0*/  HMMA.16816.F32.BF16 R32, R80, R60, R32 ;  /* 0x0000003c5020723c */ /* 0x000fec0000041820 */
[-C--:B------:R-:W-:Y:S06]  /*2e00*/  HMMA.16816.F32.BF16 R44, R84, R62.reuse, R44 ;  /* 0x0000003e542c723c */ /* 0x080fec000004182c */
[----:B------:R-:W-:Y:S01]  /*2e10*/  HMMA.16816.F32.BF16 R56, R80, R62, R56 ;  /* 0x0000003e5038723c */ /* 0x000fe20000041838 */
[----:B------:R-:W1:Y:S05]  /*2e20*/  LDSM.16.M88.4 R60, [R218+0x9800] ;  /* 0x00980000da3c783b */ /* 0x000e6a0000000200 */
[-C--:B------:R-:W-:Y:S01]  /*2e30*/  HMMA.16816.F32.BF16 R88, R16, R102.reuse, R88 ;  /* 0x000000661058723c */ /* 0x080fe20000041858 */
[----:B------:R-:W3:Y:S05]  /*2e40*/  LDSM.16.M88.4 R16, [R117+0x9800] ;  /* 0x009800007510783b */ /* 0x000eea0000000200 */
[----:B------:R-:W-:Y:S01]  /*2e50*/  HMMA.16816.F32.BF16 R92, R12, R102, R92 ;  /* 0x000000660c5c723c */ /* 0x000fe2000004185c */
[----:B------:R-:W-:Y:S05]  /*2e60*/  LDSM.16.M88.4 R12, [R213+0x1800] ;  /* 0x00180000d50c783b */ /* 0x000fea0000000200 */
[-C--:B------:R-:W-:Y:S06]  /*2e70*/  HMMA.16816.F32.BF16 R72, R84, R76.reuse, R72 ;  /* 0x0000004c5448723c */ /* 0x080fec0000041848 */
[----:B------:R-:W-:Y:S06]  /*2e80*/  HMMA.16816.F32.BF16 R96, R80, R76, R96 ;  /* 0x0000004c5060723c */ /* 0x000fec0000041860 */
[-C--:B--2---:R-:W-:Y:S06]  /*2e90*/  HMMA.16816.F32.BF16 R24, R68, R108.reuse, R24 ;  /* 0x0000006c4418723c */ /* 0x084fec0000041818 */
[----:B------:R-:W-:Y:S06]  /*2ea0*/  HMMA.16816.F32.BF16 R32, R64, R108, R32 ;  /* 0x0000006c4020723c */ /* 0x000fec0000041820 */
[----:B------:R-:W-:Y:S06]  /*2eb0*/  HMMA.16816.F32.BF16 R44, R68, R110, R44 ;  /* 0x0000006e442c723c */ /* 0x000fec000004182c */
[----:B------:R-:W-:Y:S01]  /*2ec0*/  HMMA.16816.F32.BF16 R88, R84, R78, R88 ;  /* 0x0000004e5458723c */ /* 0x000fe20000041858 */
[----:B------:R-:W2:Y:S01]  /*2ed0*/  LDSM.16.M88.4 R84, [R211+0x9800] ;  /* 0x00980000d354783b */ /* 0x000ea20000000200 */
[----:B------:R-:W-:-:S04]  /*2ee0*/  DEPBAR.LE SB0, 0x0 ;  /* 0x000080000000791a */ /* 0x000fc80000000000 */
[----:B------:R-:W-:Y:S06]  /*2ef0*/  HMMA.16816.F32.BF16 R56, R64, R110, R56 ;  /* 0x0000006e4038723c */ /* 0x000fec0000041838 */
[----:B------:R-:W-:Y:S06]  /*2f00*/  HMMA.16816.F32.BF16 R92, R80, R78, R92 ;  /* 0x0000004e505c723c */ /* 0x000fec000004185c */
[-C--:B-1----:R-:W-:Y:S06]  /*2f10*/  HMMA.16816.F32.BF16 R72, R68, R60.reuse, R72 ;  /* 0x0000003c4448723c */ /* 0x082fec0000041848 */
[----:B------:R-:W-:Y:S06]  /*2f20*/  HMMA.16816.F32.BF16 R96, R64, R60, R96 ;  /* 0x0000003c4060723c */ /* 0x000fec0000041860 */
[-C--:B------:R-:W-:Y:S06]  /*2f30*/  HMMA.16816.F32.BF16 R24, R52, R104.reuse, R24 ;  /* 0x000000683418723c */ /* 0x080fec0000041818 */
[----:B------:R-:W-:Y:S06]  /*2f40*/  HMMA.16816.F32.BF16 R32, R48, R104, R32 ;  /* 0x000000683020723c */ /* 0x000fec0000041820 */
[----:B------:R-:W-:Y:S06]  /*2f50*/  HMMA.16816.F32.BF16 R44, R52, R106, R44 ;  /* 0x0000006a342c723c */ /* 0x000fec000004182c */
[----:B------:R-:W-:Y:S06]  /*2f60*/  HMMA.16816.F32.BF16 R88, R68, R62, R88 ;  /* 0x0000003e4458723c */ /* 0x000fec0000041858 */
[----:B------:R-:W-:Y:S06]  /*2f70*/  HMMA.16816.F32.BF16 R56, R48, R106, R56 ;  /* 0x0000006a3038723c */ /* 0x000fec0000041838 */
[----:B------:R-:W-:Y:S06]  /*2f80*/  HMMA.16816.F32.BF16 R92, R64, R62, R92 ;  /* 0x0000003e405c723c */ /* 0x000fec000004185c */
[-C--:B---3--:R-:W-:Y:S06]  /*2f90*/  HMMA.16816.F32.BF16 R72, R52, R16.reuse, R72 ;  /* 0x000000103448723c */ /* 0x088fec0000041848 */
[----:B------:R-:W-:Y:S06]  /*2fa0*/  HMMA.16816.F32.BF16 R96, R48, R16, R96 ;  /* 0x000000103060723c */ /* 0x000fec0000041860 */
[-C--:B------:R-:W-:Y:S06]  /*2fb0*/  HMMA.16816.F32.BF16 R24, R40, R36.reuse, R24 ;  /* 0x000000242818723c */ /* 0x080fec0000041818 */
[----:B------:R-:W-:Y:S06]  /*2fc0*/  HMMA.16816.F32.BF16 R32, R8, R36, R32 ;  /* 0x000000240820723c */ /* 0x000fec0000041820 */
[----:B------:R-:W-:Y:S06]  /*2fd0*/  HMMA.16816.F32.BF16 R44, R40, R38, R44 ;  /* 0x00000026282c723c */ /* 0x000fec000004182c */
[----:B------:R-:W-:Y:S06]  /*2fe0*/  HMMA.16816.F32.BF16 R88, R52, R18, R88 ;  /* 0x000000123458723c */ /* 0x000fec0000041858 */
[----:B------:R-:W-:Y:S06]  /*2ff0*/  HMMA.16816.F32.BF16 R56, R8, R38, R56 ;  /* 0x000000260838723c */ /* 0x000fec0000041838 */
[----:B------:R-:W-:Y:S06]  /*3000*/  HMMA.16816.F32.BF16 R92, R48, R18, R92 ;  /* 0x00000012305c723c */ /* 0x000fec000004185c */
[-C--:B--2---:R-:W-:Y:S06]  /*3010*/  HMMA.16816.F32.BF16 R72, R40, R84.reuse, R72 ;  /* 0x000000542848723c */ /* 0x084fec0000041848 */
[----:B------:R-:W-:Y:S06]  /*3020*/  HMMA.16816.F32.BF16 R96, R8, R84, R96 ;  /* 0x000000540860723c */ /* 0x000fec0000041860 */
[-C--:B------:R-:W-:Y:S06]  /*3030*/  HMMA.16816.F32.BF16 R24, R20, R28.reuse, R24 ;  /* 0x0000001c1418723c */ /* 0x080fec0000041818 */
[----:B------:R-:W-:Y:S06]  /*3040*/  HMMA.16816.F32.BF16 R32, R4, R28, R32 ;  /* 0x0000001c0420723c */ /* 0x000fec0000041820 */
[----:B------:R-:W-:Y:S06]  /*3050*/  HMMA.16816.F32.BF16 R44, R20, R30, R44 ;  /* 0x0000001e142c723c */ /* 0x000fec000004182c */
[----:B------:R-:W-:Y:S06]  /*3060*/  HMMA.16816.F32.BF16 R88, R40, R86, R88 ;  /* 0x000000562858723c */ /* 0x000fec0000041858 */
[----:B------:R-:W-:Y:S01]  /*3070*/  HMMA.16816.F32.BF16 R56, R4, R30, R56 ;  /* 0x0000001e0438723c */ /* 0x000fe20000041838 */
[----:B------:R-:W-:Y:S01]  /*3080*/  FMUL.FTZ R28, R25, UR28 ;  /* 0x0000001c191c7c20 */ /* 0x000fe20008410000 */
[----:B------:R-:W-:Y:S01]  /*3090*/  FMUL.FTZ R27, R27, UR28 ;  /* 0x0000001c1b1b7c20 */ /* 0x000fe20008410000 */
[----:B------:R-:W-:Y:S01]  /*30a0*/  FMUL.FTZ R25, R26, UR28 ;  /* 0x0000001c1a197c20 */ /* 0x000fe20008410000 */
[----:B------:R-:W-:-:S02]  /*30b0*/  IMAD R40, R3, 0x20, R164 ;  /* 0x0000002003287824 */ /* 0x000fc400078e02a4 */
[----:B------:R-:W-:Y:S01]  /*30c0*/  FMUL.FTZ R24, R24, UR28 ;  /* 0x0000001c18187c20 */ /* 0x000fe20008410000 */
[----:B------:R-:W-:Y:S01]  /*30d0*/  HMMA.16816.F32.BF16 R92, R8, R86, R92 ;  /* 0x00000056085c723c */ /* 0x000fe2000004185c */
[----:B------:R-:W-:Y:S01]  /*30e0*/  FMUL.FTZ R29, R33, UR28 ;  /* 0x0000001c211d7c20 */ /* 0x000fe20008410000 */
[----:B------:R-:W-:Y:S01]  /*30f0*/  FMUL.FTZ R16, R35, UR28 ;  /* 0x0000001c23107c20 */ /* 0x000fe20008410000 */
[----:B------:R-:W1:Y:S01]  /*3100*/  MUFU.TANH R28, R28 ;  /* 0x0000001c001c7308 */ /* 0x000e620000002400 */
[----:B------:R-:W-:Y:S01]  /*3110*/  FMUL.FTZ R26, R32, UR28 ;  /* 0x0000001c201a7c20 */ /* 0x000fe20008410000 */
[----:B------:R-:W-:Y:S01]  /*3120*/  IMAD.U32 R3, RZ, RZ, UR22 ;  /* 0x00000016ff037e24 */ /* 0x000fe2000f8e00ff */
[-C--:B------:R-:W-:Y:S01]  /*3130*/  HMMA.16816.F32.BF16 R72, R20, R12.reuse, R72 ;  /* 0x0000000c1448723c */ /* 0x080fe20000041848 */
[----:B------:R-:W-:Y:S01]  /*3140*/  FMUL.FTZ R31, R44, UR28 ;  /* 0x0000001c2c1f7c20 */ /* 0x000fe20008410000 */
[----:B------:R-:W-:Y:S01]  /*3150*/  FMUL.FTZ R30, R45, UR28 ;  /* 0x0000001c2d1e7c20 */ /* 0x000fe20008410000 */
[----:B------:R-:W-:Y:S01]  /*3160*/  FMUL.FTZ R33, R47, UR28 ;  /* 0x0000001c2f217c20 */ /* 0x000fe20008410000 */
[----:B------:R-:W-:Y:S01]  /*3170*/  FMUL.FTZ R32, R46, UR28 ;  /* 0x0000001c2e207c20 */ /* 0x000fe20008410000 */
[----:B------:R-:W2:Y:S01]  /*3180*/  MUFU.TANH R27, R27 ;  /* 0x0000001b001b7308 */ /* 0x000ea20000002400 */
[----:B------:R-:W-:Y:S01]  /*3190*/  HMMA.16816.F32.BF16 R96, R4, R12, R96 ;  /* 0x0000000c0460723c */ /* 0x000fe20000041860 */
[--C-:B------:R-:W-:Y:S01]  /*31a0*/  VIADDMNMX R170, R114, 0x8, R3.reuse, PT ;  /* 0x0000000872aa7846 */ /* 0x100fe20003800103 */
[----:B------:R-:W-:Y:S01]  /*31b0*/  VIADD R8, R40, 0x8 ;  /* 0x0000000828087836 */ /* 0x000fe20000000000 */
[--C-:B------:R-:W-:Y:S01]  /*31c0*/  VIADDMNMX R169, R114, 0x40, R3.reuse, PT ;  /* 0x0000004072a97846 */ /* 0x100fe20003800103 */
[----:B------:R-:W-:Y:S01]  /*31d0*/  FMUL.FTZ R17, R34, UR28 ;  /* 0x0000001c22117c20 */ /* 0x000fe20008410000 */
[----:B------:R-:W-:Y:S01]  /*31e0*/  VIADDMNMX R3, R114, 0x48, R3, PT ;  /* 0x0000004872037846 */ /* 0x000fe20003800103 */
[-C--:B------:R-:W-:Y:S01]  /*31f0*/  HMMA.16816.F32.BF16 R88, R20, R14.reuse, R88 ;  /* 0x0000000e1458723c */ /* 0x080fe20000041858 */
[----:B------:R-:W3:Y:S01]  /*3200*/  MUFU.TANH R29, R29 ;  /* 0x0000001d001d7308 */ /* 0x000ee20000002400 */
[----:B------:R-:W-:Y:S01]  /*3210*/  FMUL.FTZ R35, R56, UR28 ;  /* 0x0000001c38237c20 */ /* 0x000fe20008410000 */
[----:B------:R-:W-:Y:S01]  /*3220*/  FMUL.FTZ R36, R58, UR28 ;  /* 0x0000001c3a247c20 */ /* 0x000fe20008410000 */
[----:B------:R-:W-:Y:S01]  /*3230*/  FMUL.FTZ R12, R59, UR28 ;  /* 0x0000001c3b0c7c20 */ /* 0x000fe20008410000 */
[----:B------:R-:W-:Y:S01]  /*3240*/  FMUL.FTZ R34, R57, UR28 ;  /* 0x0000001c39227c20 */ /* 0x000fe20008410000 */
[----:B------:R-:W-:Y:S01]  /*3250*/  HMMA.16816.F32.BF16 R92, R4, R14, R92 ;  /* 0x0000000e045c723c */ /* 0x000fe2000004185c */
[----:B------:R-:W-:Y:S01]  /*3260*/  VIADD R22, R40, 0x1 ;  /* 0x0000000128167836 */ /* 0x000fe20000000000 */
[----:B------:R-:W-:Y:S01]  /*3270*/  ISETP.GE.AND P0, PT, R8, R171, PT ;  /* 0x000000ab0800720c */ /* 0x000fe20003f06270 */
[----:B------:R-:W4:Y:S01]  /*3280*/  MUFU.TANH R16, R16 ;  /* 0x0000001000107308 */ /* 0x000f220000002400 */
[----:B------:R-:W-:Y:S01]  /*3290*/  VIADD R10, R40, 0x9 ;  /* 0x00000009280a7836 */ /* 0x000fe20000000000 */
[----:B------:R-:W-:Y:S01]  /*32a0*/  ISETP.GE.AND P2, PT, R8, R169, PT ;  /* 0x000000a90800720c */ /* 0x000fe20003f46270 */
[----:B------:R-:W-:Y:S01]  /*32b0*/  FMUL.FTZ R13, R73, UR28 ;  /* 0x0000001c490d7c20 */ /* 0x000fe20008410000 */
[----:B------:R-:W-:Y:S01]  /*32c0*/  FMUL.FTZ R74, R74, UR28 ;  /* 0x0000001c4a4a7c20 */ /* 0x000fe20008410000 */
[----:B------:R-:W-:Y:S01]  /*32d0*/  FMUL.FTZ R37, R72, UR28 ;  /* 0x0000001c48257c20 */ /* 0x000fe20008410000 */
[----:B------:R-:W-:Y:S01]  /*32e0*/  ISETP.GE.AND P6, PT, R22, R171, PT ;  /* 0x000000ab1600720c */ /* 0x000fe20003fc6270 */
[----:B------:R-:W-:Y:S01]  /*32f0*/  VIADD R6, R40, 0x11 ;  /* 0x0000001128067836 */ /* 0x000fe20000000000 */
[----:B------:R-:W5:Y:S01]  /*3300*/  MUFU.TANH R31, R31 ;  /* 0x0000001f001f7308 */ /* 0x000f620000002400 */
[----:B------:R-:W-:Y:S01]  /*3310*/  FMUL.FTZ R9, R98, UR28 ;  /* 0x0000001c62097c20 */ /* 0x000fe20008410000 */
[----:B------:R-:W-:Y:S01]  /*3320*/  FMUL.FTZ R96, R96, UR28 ;  /* 0x0000001c60607c20 */ /* 0x000fe20008410000 */
[----:B------:R-:W-:Y:S01]  /*3330*/  FMUL.FTZ R18, R97, UR28 ;  /* 0x0000001c61127c20 */ /* 0x000fe20008410000 */
[CC--:B------:R-:W-:Y:S01]  /*3340*/  ISETP.GE.AND P5, PT, R22.reuse, R170.reuse, PT ;  /* 0x000000aa1600720c */ /* 0x0c0fe20003fa6270 */
[----:B------:R-:W-:Y:S01]  /*3350*/  FMUL.FTZ R99, R99, UR28 ;  /* 0x0000001c63637c20 */ /* 0x000fe20008410000 */
[----:B------:R-:W-:Y:S01]  /*3360*/  ISETP.GE.AND P3, PT, R22, R169, PT ;  /* 0x000000a91600720c */ /* 0x000fe20003f66270 */
[----:B------:R-:W-:Y:S01]  /*3370*/  FMUL.FTZ R11, R88, UR28 ;  /* 0x0000001c580b7c20 */ /* 0x000fe20008410000 */
[----:B------:R-:W5:Y:S01]  /*3380*/  MUFU.TANH R30, R30 ;  /* 0x0000001e001e7308 */ /* 0x000f620000002400 */
[----:B------:R-:W-:Y:S01]  /*3390*/  ISETP.GE.AND P1, PT, R22, R3, PT ;  /* 0x000000031600720c */ /* 0x000fe20003f26270 */
[----:B------:R-:W-:Y:S01]  /*33a0*/  FMUL.FTZ R75, R75, UR28 ;  /* 0x0000001c4b4b7c20 */ /* 0x000fe20008410000 */
[----:B-1----:R-:W-:Y:S01]  /*33b0*/  FSEL R38, R28, -INF , !P6 ;  /* 0xff8000001c267808 */ /* 0x002fe20007000000 */
[----:B------:R-:W-:Y:S01]  /*33c0*/  VIADD R4, R40, 0x18 ;  /* 0x0000001828047836 */ /* 0x000fe20000000000 */
[----:B--2---:R-:W-:Y:S01]  /*33d0*/  FSEL R27, R27, -INF , !P5 ;  /* 0xff8000001b1b7808 */ /* 0x004fe20006800000 */
[----:B------:R-:W-:Y:S01]  /*33e0*/  FMUL.FTZ R90, R90, UR28 ;  /* 0x0000001c5a5a7c20 */ /* 0x000fe20008410000 */
[----:B---3--:R-:W-:Y:S01]  /*33f0*/  FSEL R42, R29, -INF , !P3 ;  /* 0xff8000001d2a7808 */ /* 0x008fe20005800000 */
[----:B------:R-:W1:Y:S01]  /*3400*/  MUFU.TANH R33, R33 ;  /* 0x0000002100217308 */ /* 0x000e620000002400 */
[----:B----4-:R-:W-:Y:S01]  /*3410*/  FSEL R23, R16, -INF , !P1 ;  /* 0xff80000010177808 */ /* 0x010fe20004800000 */
[----:B------:R-:W-:Y:S01]  /*3420*/  FMUL.FTZ R16, R92, UR28 ;  /* 0x0000001c5c107c20 */ /* 0x000fe20008410000 */
[----:B-----5:R-:W-:Y:S01]  /*3430*/  FSEL R28, R31, -INF , !P0 ;  /* 0xff8000001f1c7808 */ /* 0x020fe20004000000 */
[----:B------:R-:W-:Y:S01]  /*3440*/  FMUL.FTZ R94, R94, UR28 ;  /* 0x0000001c5e5e7c20 */ /* 0x000fe20008410000 */
[C---:B------:R-:W-:Y:S01]  /*3450*/  ISETP.GE.AND P5, PT, R10.reuse, R171, PT ;  /* 0x000000ab0a00720c */ /* 0x040fe20003fa6270 */
[----:B------:R-:W-:Y:S01]  /*3460*/  FMUL.FTZ R14, R93, UR28 ;  /* 0x0000001c5d0e7c20 */ /* 0x000fe20008410000 */
[CC--:B------:R-:W-:Y:S01]  /*3470*/  ISETP.GE.AND P3, PT, R10.reuse, R170.reuse, PT ;  /* 0x000000aa0a00720c */ /* 0x0c0fe20003f66270 */
[----:B------:R-:W2:Y:S01]  /*3480*/  MUFU.TANH R35, R35 ;  /* 0x0000002300237308 */ /* 0x000ea20000002400 */
[C---:B------:R-:W-:Y:S01]  /*3490*/  ISETP.GE.AND P1, PT, R10.reuse, R169, PT ;  /* 0x000000a90a00720c */ /* 0x040fe20003f26270 */
[----:B------:R-:W-:Y:S01]  /*34a0*/  FMUL.FTZ R89, R89, UR28 ;  /* 0x0000001c59597c20 */ /* 0x000fe20008410000 */
[-C--:B------:R-:W-:Y:S01]  /*34b0*/  ISETP.GE.AND P0, PT, R10, R3.reuse, PT ;  /* 0x000000030a00720c */ /* 0x080fe20003f06270 */
[----:B------:R-:W-:Y:S01]  /*34c0*/  VIADD R10, R40, 0x10 ;  /* 0x00000010280a7836 */ /* 0x000fe20000000000 */
[C---:B------:R-:W-:Y:S01]  /*34d0*/  ISETP.GE.AND P6, PT, R8.reuse, R3, PT ;  /* 0x000000030800720c */ /* 0x040fe20003fc6270 */
[----:B------:R-:W-:Y:S01]  /*34e0*/  FMUL.FTZ R91, R91, UR28 ;  /* 0x0000001c5b5b7c20 */ /* 0x000fe20008410000 */
[----:B------:R-:W-:Y:S01]  /*34f0*/  ISETP.GE.AND P4, PT, R8, R170, PT ;  /* 0x000000aa0800720c */ /* 0x000fe20003f86270 */
[----:B------:R-:W3:Y:S01]  /*3500*/  MUFU.TANH R36, R36 ;  /* 0x0000002400247308 */ /* 0x000ee20000002400 */
[----:B------:R-:W-:-:S02]  /*3510*/  FSEL R30, R30, -INF , !P5 ;  /* 0xff8000001e1e7808 */ /* 0x000fc40006800000 */
[----:B-1----:R-:W-:Y:S02]  /*3520*/  FSEL R19, R33, -INF , !P3 ;  /* 0xff80000021137808 */ /* 0x002fe40005800000 */
[----:B------:R-:W-:Y:S02]  /*3530*/  ISETP.GE.AND P5, PT, R10, R3, PT ;  /* 0x000000030a00720c */ /* 0x000fe40003fa6270 */
[----:B------:R-:W-:Y:S01]  /*3540*/  ISETP.GE.AND P3, PT, R6, R171, PT ;  /* 0x000000ab0600720c */ /* 0x000fe20003f66270 */
[----:B------:R-:W1:Y:S01]  /*3550*/  MUFU.TANH R32, R32 ;  /* 0x0000002000207308 */ /* 0x000e620000002400 */
[----:B--2---:R-:W-:Y:S02]  /*3560*/  FSEL R44, R35, -INF , !P2 ;  /* 0xff800000232c7808 */ /* 0x004fe40005000000 */
[----:B------:R-:W-:-:S05]  /*3570*/  ISETP.GE.AND P2, PT, R10, R170, PT ;  /* 0x000000aa0a00720c */ /* 0x000fca0003f46270 */
[----:B------:R-:W2:Y:S01]  /*3580*/  MUFU.TANH R12, R12 ;  /* 0x0000000c000c7308 */ /* 0x000ea20000002400 */
[----:B---3--:R-:W-:Y:S02]  /*3590*/  FSEL R29, R36, -INF , !P6 ;  /* 0xff800000241d7808 */ /* 0x008fe40007000000 */
[----:B------:R-:W-:-:S05]  /*35a0*/  ISETP.GE.AND P6, PT, R10, R169, PT ;  /* 0x000000a90a00720c */ /* 0x000fca0003fc6270 */
[----:B------:R-:W3:Y:S01]  /*35b0*/  MUFU.TANH R13, R13 ;  /* 0x0000000d000d7308 */ /* 0x000ee20000002400 */
[----:B-1----:R-:W-:Y:S02]  /*35c0*/  FSEL R21, R32, -INF , !P4 ;  /* 0xff80000020157808 */ /* 0x002fe40006000000 */
[----:B------:R-:W-:-:S05]  /*35d0*/  ISETP.GE.AND P4, PT, R10, R171, PT ;  /* 0x000000ab0a00720c */ /* 0x000fca0003f86270 */
        /* <DEDUP_REMOVED lines=13> */
[----:B---3--:R-:W-:Y:S01]  /*36b0*/  FSEL R15, R9, -INF , !P5 ;  /* 0xff800000090f7808 */ /* 0x008fe20006800000 */
[----:B------:R-:W-:Y:S01]  /*36c0*/  FMUL.FTZ R9, R95, UR28 ;  /* 0x0000001c5f097c20 */ /* 0x000fe20008410000 */
        /* <DEDUP_REMOVED lines=9> */
[----:B------:R-:W-:-:S05]  /*3760*/  PLOP3.LUT P0, PT, PT, PT, UP0, 0x80, 0x0 ;  /* 0x000000000000781c */ /* 0x000fca0003f0f008 */
        /* <DEDUP_REMOVED lines=11> */
[C---:B------:R-:W-:Y:S01]  /*3820*/  ISETP.GE.AND P2, PT, R40.reuse, R3, PT ;  /* 0x000000032800720c */ /* 0x040fe20003f46270 */
[----:B------:R-:W-:-:S04]  /*3830*/  VIADD R40, R40, 0x19 ;  /* 0x0000001928287836 */ /* 0x000fc80000000000 */
        /* <DEDUP_REMOVED lines=10> */
[----:B--2---:R-:W-:Y:S01]  /*38e0*/  FSEL R11, R4, -INF , !P3 ;  /* 0xff800000040b7808 */ /* 0x004fe20005800000 */
[----:B------:R-:W-:Y:S01]  /*38f0*/  BAR.SYNC.DEFER_BLOCKING 0x0 ;  /* 0x0000000000007b1d */ /* 0x000fe20000010000 */
[----:B------:R-:W-:-:S05]  /*3900*/  ISETP.GE.AND P3, PT, R40, R169, PT ;  /* 0x000000a92800720c */ /* 0x000fca0003f66270 */
[----:B------:R-:W2:Y:S01]  /*3910*/  MUFU.TANH R222, R89 ;  /* 0x0000005900de7308 */ /* 0x000ea20000002400 */
[----:B---3--:R-:W-:-:S07]  /*3920*/  FSEL R26, R26, -INF , !P4 ;  /* 0xff8000001a1a7808 */ /* 0x008fce0006000000 */
[----:B------:R-:W3:Y:S01]  /*3930*/  MUFU.TANH R230, R91 ;  /* 0x0000005b00e67308 */ /* 0x000ee20000002400 */
[----:B-1----:R-:W-:-:S07]  /*3940*/  FSEL R35, R17, -INF , !P2 ;  /* 0xff80000011237808 */ /* 0x002fce0005000000 */
[----:B------:R-:W1:Y:S01]  /*3950*/  MUFU.TANH R14, R14 ;  /* 0x0000000e000e7308 */ /* 0x000e620000002400 */
[----:B--2---:R-:W-:-:S07]  /*3960*/  FSEL R222, R222, -INF , !P6 ;  /* 0xff800000dede7808 */ /* 0x004fce0007000000 */
[----:B------:R-:W2:Y:S01]  /*3970*/  MUFU.TANH R9, R9 ;  /* 0x0000000900097308 */ /* 0x000ea20000002400 */
[----:B---3--:R-:W-:Y:S02]  /*3980*/  FSEL R230, R230, -INF , !P5 ;  /* 0xff800000e6e67808 */ /* 0x008fe40006800000 */
[----:B-1----:R-:W-:Y:S02]  /*3990*/  FSEL R14, R14, -INF , !P3 ;  /* 0xff8000000e0e7808 */ /* 0x002fe40005800000 */
[----:B--2---:R-:W-:Y:S01]  /*39a0*/  FSEL R9, R9, -INF , !P1 ;  /* 0xff80000009097808 */ /* 0x004fe20004800000 */
        /* <DEDUP_REMOVED lines=46> */
.L_x_1470:
[----:B------:R-:W-:Y:S05]  /*3c90*/  BSYNC B0 ;  /* 0x0000000000007941 */ /* 0x000fea0003800000 */
.L_x_1469:
[----:B------:R-:W0:Y:S02]  /*3ca0*/  LDGDEPBAR ;  /* 0x00000000000079af */ /* 0x000e240000000000 */
.L_x_1468:
        /* <DEDUP_REMOVED lines=22> */
[----:B------:R-:W-:Y:S01]  /*3e10*/  LEA R212, R212, UR4, 0x1 ;  /* 0x00000004d4d47c11 */ /* 0x000fe2000f8e08ff */
[----:B------:R-:W2:Y:S01]  /*3e20*/  SHFL.BFLY PT, R6, R17, 0x2, 0x1f ;  /* 0x0c401f0011067f89 */ /* 0x000ea200000e0000 */
[----:B------:R-:W-:Y:S02]  /*3e30*/  FMNMX.FTZ R12, R222, R7, !PT ;  /* 0x00000007de0c7209 */ /* 0x000fe40007810000 */
[-C--:B------:R-:W-:Y:S01]  /*3e40*/  LEA R210, R2, R212.reuse, 0x1 ;  /* 0x000000d402d27211 */ /* 0x080fe200078e08ff */
[----:B------:R-:W-:Y:S01]  /*3e50*/  LDSM.16.MT88.4 R148, [R212+0xa000] ;  /* 0x00a00000d494783b */ /* 0x000fe20000004200 */
[----:B------:R-:W-:-:S02]  /*3e60*/  LEA R209, R0, R212, 0x1 ;  /* 0x000000d400d17211 */ /* 0x000fc400078e08ff */
[----:B------:R-:W-:Y:S01]  /*3e70*/  LEA R208, R0, R210, 0x1 ;  /* 0x000000d200d07211 */ /* 0x000fe200078e08ff */
[----:B------:R-:W3:Y:S01]  /*3e80*/  SHFL.BFLY PT, R7, R12, 0x2, 0x1f ;  /* 0x0c401f000c077f89 */ /* 0x000ee200000e0000 */
[----:B-1----:R-:W-:-:S03]  /*3e90*/  FMNMX.FTZ R5, R4, R5, !PT ;  /* 0x0000000504057209 */ /* 0x002fc60007810000 */
[----:B------:R-:W-:Y:S01]  /*3ea0*/  LDSM.16.MT88.4 R132, [R210+0xa000] ;  /* 0x00a00000d284783b */ /* 0x000fe20000004200 */
[----:B------:R-:W-:-:S03]  /*3eb0*/  FMNMX.FTZ R4, R25, R27, !PT ;  /* 0x0000001b19047209 */ /* 0x000fc60007810000 */
[----:B------:R-:W1:Y:S01]  /*3ec0*/  SHFL.BFLY PT, R166, R5, 0x1, 0x1f ;  /* 0x0c201f0005a67f89 */ /* 0x000e6200000e0000 */
[----:B------:R-:W-:-:S03]  /*3ed0*/  FMNMX.FTZ R4, R21, R4, !PT ;  /* 0x0000000415047209 */ /* 0x000fc60007810000 */
[----:B------:R-:W-:Y:S01]  /*3ee0*/  LDSM.16.MT88.4 R48, [R209+0xa000] ;  /* 0x00a00000d130783b */ /* 0x000fe20000004200 */
[----:B------:R-:W-:Y:S02]  /*3ef0*/  FMNMX.FTZ R4, R19, R4, !PT ;  /* 0x0000000413047209 */ /* 0x000fe40007810000 */
[----:B--2---:R-:W-:Y:S01]  /*3f00*/  FMNMX.FTZ R6, R17, R6, !PT ;  /* 0x0000000611067209 */ /* 0x004fe20007810000 */
[----:B------:R-:W-:Y:S01]  /*3f10*/  LDSM.16.MT88.4 R64, [R208+0xa000] ;  /* 0x00a00000d040783b */ /* 0x000fe20000004200 */
[----:B------:R-:W-:-:S03]  /*3f20*/  FMNMX.FTZ R4, R221, R4, !PT ;  /* 0x00000004dd047209 */ /* 0x000fc60007810000 */
[----:B------:R-:W2:Y:S01]  /*3f30*/  SHFL.BFLY PT, R165, R6, 0x1, 0x1f ;  /* 0x0c201f0006a57f89 */ /* 0x000ea200000e0000 */
[----:B------:R-:W-:Y:S02]  /*3f40*/  FMNMX.FTZ R4, R237, R4, !PT ;  /* 0x00000004ed047209 */ /* 0x000fe40007810000 */
[----:B---3--:R-:W-:Y:S01]  /*3f50*/  FMNMX.FTZ R7, R12, R7, !PT ;  /* 0x000000070c077209 */ /* 0x008fe20007810000 */
[----:B------:R-:W-:Y:S01]  /*3f60*/  LDSM.16.MT88.4 R80, [R212+0xb000] ;  /* 0x00b00000d450783b */ /* 0x000fe20000004200 */
[----:B------:R-:W-:-:S03]  /*3f70*/  FMNMX.FTZ R167, R223, R4, !PT ;  /* 0x00000004dfa77209 */ /* 0x000fc60007810000 */
[----:B------:R-:W3:Y:S01]  /*3f80*/  SHFL.BFLY PT, R168, R7, 0x1, 0x1f ;  /* 0x0c201f0007a87f89 */ /* 0x000ee200000e0000 */
[----:B------:R-:W-:Y:S02]  /*3f90*/  FMNMX.FTZ R167, R230, R167, !PT ;  /* 0x000000a7e6a77209 */ /* 0x000fe40007810000 */
[----:B-1----:R-:W-:Y:S01]  /*3fa0*/  FMNMX.FTZ R166, R5, R166, !PT ;  /* 0x000000a605a67209 */ /* 0x002fe20007810000 */
[----:B------:R-:W-:Y:S03]  /*3fb0*/  LDSM.16.MT88.4 R96, [R210+0xb000] ;  /* 0x00b00000d260783b */ /* 0x000fe60000004200 */
[C---:B------:R-:W-:Y:S01]  /*3fc0*/  FSETP.NEU.FTZ.AND P1, PT, R166.reuse, -INF , PT ;  /* 0xff800000a600780b */ /* 0x040fe20003f3d000 */
[----:B------:R-:W1:Y:S01]  /*3fd0*/  SHFL.BFLY PT, R4, R167, 0x2, 0x1f ;  /* 0x0c401f00a7047f89 */ /* 0x000e6200000e0000 */
[----:B------:R-:W-:-:S03]  /*3fe0*/  FMUL.FTZ R17, R166, UR10 ;  /* 0x0000000aa6117c20 */ /* 0x000fc60008410000 */
[----:B------:R-:W-:Y:S02]  /*3ff0*/  LDSM.16.MT88.4 R112, [R209+0xb000] ;  /* 0x00b00000d170783b */ /* 0x000fe40000004200 */
[----:B------:R-:W-:Y:S02]  /*4000*/  FSEL R17, R17, RZ, P1 ;  /* 0x000000ff11117208 */ /* 0x000fe40000800000 */
[----:B--2---:R-:W-:Y:S01]  /*4010*/  FMNMX.FTZ R165, R6, R165, !PT ;  /* 0x000000a506a57209 */ /* 0x004fe20007810000 */
[----:B------:R-:W-:Y:S02]  /*4020*/  LDSM.16.MT88.4 R172, [R212+0xa800] ;  /* 0x00a80000d4ac783b */ /* 0x000fe40000004200 */
[--C-:B------:R-:W-:Y:S01]  /*4030*/  FFMA.FTZ R197, R26, UR10, -R17.reuse ;  /* 0x0000000a1ac57c23 */ /* 0x100fe20008010811 */
[C---:B------:R-:W-:Y:S01]  /*4040*/  FSETP.NEU.FTZ.AND P1, PT, R165.reuse, -INF , PT ;  /* 0xff800000a500780b */ /* 0x040fe20003f3d000 */
[----:B------:R-:W-:Y:S01]  /*4050*/  FMUL.FTZ R12, R165, UR10 ;  /* 0x0000000aa50c7c20 */ /* 0x000fe20008410000 */
[--C-:B------:R-:W-:Y:S01]  /*4060*/  FFMA.FTZ R192, R42, UR10, -R17.reuse ;  /* 0x0000000a2ac07c23 */ /* 0x100fe20008010811 */
[----:B---3--:R-:W-:Y:S01]  /*4070*/  FMNMX.FTZ R168, R7, R168, !PT ;  /* 0x000000a807a87209 */ /* 0x008fe20007810000 */
[--C-:B------:R-:W-:Y:S01]  /*4080*/  FFMA.FTZ R189, R44, UR10, -R17.reuse ;  /* 0x0000000a2cbd7c23 */ /* 0x100fe20008010811 */
[--C-:B------:R-:W-:Y:S01]  /*4090*/  FFMA.FTZ R186, R34, UR10, -R17.reuse ;  /* 0x0000000a22ba7c23 */ /* 0x100fe20008010811 */
[----:B------:R-:W-:Y:S01]  /*40a0*/  FSEL R12, R12, RZ, P1 ;  /* 0x000000ff0c0c7208 */ /* 0x000fe20000800000 */
[----:B------:R-:W-:Y:S01]  /*40b0*/  MUFU.EX2 R197, R197 ;  /* 0x000000c500c57308 */ /* 0x000fe20000000800 */
[C---:B------:R-:W-:Y:S01]  /*40c0*/  FMUL.FTZ R235, R168.reuse, UR10 ;  /* 0x0000000aa8eb7c20 */ /* 0x040fe20008410000 */
[----:B------:R-:W-:Y:S01]  /*40d0*/  FSETP.NEU.FTZ.AND P2, PT, R168, -INF , PT ;  /* 0xff800000a800780b */ /* 0x000fe20003f5d000 */
[----:B------:R-:W-:Y:S01]  /*40e0*/  FFMA.FTZ R200, R20, UR10, -R17 ;  /* 0x0000000a14c87c23 */ /* 0x000fe20008010811 */
[--C-:B------:R-:W-:Y:S01]  /*40f0*/  FFMA.FTZ R188, R35, UR10, -R12.reuse ;  /* 0x0000000a23bc7c23 */ /* 0x100fe2000801080c */
[----:B-1----:R-:W-:Y:S01]  /*4100*/  FMNMX.FTZ R167, R167, R4, !PT ;  /* 0x00000004a7a77209 */ /* 0x002fe20007810000 */
[--C-:B------:R-:W-:Y:S01]  /*4110*/  FFMA.FTZ R193, R23, UR10, -R12.reuse ;  /* 0x0000000a17c17c23 */ /* 0x100fe2000801080c */
[----:B------:R-:W-:Y:S01]  /*4120*/  FSEL R235, R235, RZ, P2 ;  /* 0x000000ffebeb7208 */ /* 0x000fe20001000000 */
[--C-:B------:R-:W-:Y:S01]  /*4130*/  FFMA.FTZ R191, R29, UR10, -R12.reuse ;  /* 0x0000000a1dbf7c23 */ /* 0x100fe2000801080c */
[--C-:B------:R-:W-:Y:S01]  /*4140*/  FFMA.FTZ R31, R31, UR10, -R12.reuse ;  /* 0x0000000a1f1f7c23 */ /* 0x100fe2000801080c */
[----:B------:R-:W1:Y:S01]  /*4150*/  SHFL.BFLY PT, R4, R167, 0x1, 0x1f ;  /* 0x0c201f00a7047f89 */ /* 0x000e6200000e0000 */
        /* <DEDUP_REMOVED lines=9> */
[----:B------:R-:W-:Y:S01]  /*41f0*/  FFMA.FTZ R233, R14, UR10, -R17 ;  /* 0x0000000a0ee97c23 */ /* 0x000fe20008010811 */
[--C-:B------:R-:W-:Y:S01]  /*4200*/  FFMA.FTZ R204, R15, UR10, -R12.reuse ;  /* 0x0000000a0fcc7c23 */ /* 0x100fe2000801080c */
[--C-:B------:R-:W-:Y:S01]  /*4210*/  FFMA.FTZ R205, R13, UR10, -R12.reuse ;  /* 0x0000000a0dcd7c23 */ /* 0x100fe2000801080c */
[--C-:B------:R-:W-:Y:S01]  /*4220*/  FFMA.FTZ R206, R11, UR10, -R12.reuse ;  /* 0x0000000a0bce7c23 */ /* 0x100fe2000801080c */
[----:B------:R-:W-:Y:S01]  /*4230*/  FFMA.FTZ R231, R9, UR10, -R12 ;  /* 0x0000000a09e77c23 */ /* 0x000fe2000801080c */
[--C-:B------:R-:W-:Y:S01]  /*4240*/  FFMA.FTZ R207, R10, UR10, -R235.reuse ;  /* 0x0000000a0acf7c23 */ /* 0x100fe200080108eb */
[--C-:B------:R-:W-:Y:S01]  /*4250*/  FFMA.FTZ R220, R8, UR10, -R235.reuse ;  /* 0x0000000a08dc7c23 */ /* 0x100fe200080108eb */
[----:B------:R-:W-:Y:S01]  /*4260*/  MUFU.EX2 R189, R189 ;  /* 0x000000bd00bd7308 */ /* 0x000fe20000000800 */
[----:B------:R-:W-:Y:S01]  /*4270*/  LDSM.16.MT88.4 R32, [R210+0xa800] ;  /* 0x00a80000d220783b */ /* 0x000fe20000004200 */
[----:B------:R-:W-:Y:S01]  /*4280*/  FFMA.FTZ R235, R222, UR10, -R235 ;  /* 0x0000000adeeb7c23 */ /* 0x000fe200080108eb */
[----:B--2---:R-:W-:Y:S01]  /*4290*/  F2FP.BF16.F32.PACK_AB R124, R192, R197 ;  /* 0x000000c5c07c723e */ /* 0x004fe200000010ff */
[----:B------:R-:W-:Y:S01]  /*42a0*/  FADD.FTZ R192, R197, R192 ;  /* 0x000000c0c5c07221 */ /* 0x000fe20000010000 */
[----:B------:R-:W-:Y:S01]  /*42b0*/  LDSM.16.MT88.4 R12, [R209+0xb800] ;  /* 0x00b80000d10c783b */ /* 0x000fe20000004200 */
[----:B-1----:R-:W-:-:S02]  /*42c0*/  FMNMX.FTZ R167, R167, R4, !PT ;  /* 0x00000004a7a77209 */ /* 0x002fc40007810000 */
[----:B------:R-:W1:Y:S01]  /*42d0*/  MUFU.EX2 R186, R186 ;  /* 0x000000ba00ba7308 */ /* 0x000e620000000800 */
[----:B------:R-:W2:Y:S01]  /*42e0*/  LDSM.16.MT88.4 R4, [R208+0xb000] ;  /* 0x00b00000d004783b */ /* 0x000ea20000004200 */
[C---:B------:R-:W-:Y:S01]  /*42f0*/  FSETP.NEU.FTZ.AND P1, PT, R167.reuse, -INF , PT ;  /* 0xff800000a700780b */ /* 0x040fe20003f3d000 */
[----:B------:R-:W-:Y:S02]  /*4300*/  FMUL.FTZ R232, R167, UR10 ;  /* 0x0000000aa7e87c20 */ /* 0x000fe40008410000 */
[----:B------:R-:W-:Y:S03]  /*4310*/  LDSM.16.MT88.4 R8, [R208+0xb800] ;  /* 0x00b80000d008783b */ /* 0x000fe60000004200 */
[----:B------:R-:W-:Y:S01]  /*4320*/  MUFU.EX2 R188, R188 ;  /* 0x000000bc00bc7308 */ /* 0x000fe20000000800 */
[----:B------:R-:W-:-:S05]  /*4330*/  FSEL R232, R232, RZ, P1 ;  /* 0x000000ffe8e87208 */ /* 0x000fca0000800000 */
[--C-:B------:R-:W-:Y:S01]  /*4340*/  FFMA.FTZ R199, R25, UR10, -R232.reuse ;  /* 0x0000000a19c77c23 */ /* 0x100fe200080108e8 */
[--C-:B------:R-:W-:Y:S01]  /*4350*/  FFMA.FTZ R196, R27, UR10, -R232.reuse ;  /* 0x0000000a1bc47c23 */ /* 0x100fe200080108e8 */
[--C-:B------:R-:W-:Y:S01]  /*4360*/  FFMA.FTZ R195, R21, UR10, -R232.reuse ;  /* 0x0000000a15c37c23 */ /* 0x100fe200080108e8 */
[--C-:B------:R-:W-:Y:S01]  /*4370*/  FFMA.FTZ R2, R19, UR10, -R232.reuse ;  /* 0x0000000a13027c23 */ /* 0x100fe200080108e8 */
[----:B------:R-:W3:Y:S01]  /*4380*/  MUFU.EX2 R193, R193 ;  /* 0x000000c100c17308 */ /* 0x000ee20000000800 */
[----:B------:R-:W-:Y:S01]  /*4390*/  LDSM.16.MT88.4 R24, [R208+0xa800] ;  /* 0x00a80000d018783b */ /* 0x000fe20000004200 */
[----:B-1----:R-:W-:Y:S01]  /*43a0*/  F2FP.BF16.F32.PACK_AB R126, R186, R189 ;  /* 0x000000bdba7e723e */ /* 0x002fe200000010ff */
[--C-:B------:R-:W-:Y:S01]  /*43b0*/  FFMA.FTZ R221, R221, UR10, -R232.reuse ;  /* 0x0000000adddd7c23 */ /* 0x100fe200080108e8 */
[--C-:B------:R-:W-:Y:S01]  /*43c0*/  FFMA.FTZ R222, R237, UR10, -R232.reuse ;  /* 0x0000000aedde7c23 */ /* 0x100fe200080108e8 */
[----:B------:R-:W-:Y:S01]  /*43d0*/  LDSM.16.MT88.4 R20, [R212+0xb800] ;  /* 0x00b80000d414783b */ /* 0x000fe20000004200 */
[--C-:B------:R-:W-:Y:S01]  /*43e0*/  FFMA.FTZ R223, R223, UR10, -R232.reuse ;  /* 0x0000000adfdf7c23 */ /* 0x100fe200080108e8 */
[----:B------:R-:W-:Y:S01]  /*43f0*/  FFMA.FTZ R230, R230, UR10, -R232 ;  /* 0x0000000ae6e67c23 */ /* 0x000fe200080108e8 */
[----:B------:R-:W-:Y:S01]  /*4400*/  MUFU.EX2 R191, R191 ;  /* 0x000000bf00bf7308 */ /* 0x000fe20000000800 */
[----:B------:R-:W-:Y:S01]  /*4410*/  LDSM.16.MT88.4 R16, [R210+0xb800] ;  /* 0x00b80000d210783b */ /* 0x000fe20000004200 */
[----:B------:R-:W-:-:S04]  /*4420*/  FADD.FTZ R189, R189, R192 ;  /* 0x000000c0bdbd7221 */ /* 0x000fc80000010000 */
[----:B------:R-:W-:Y:S02]  /*4430*/  FADD.FTZ R189, R186, R189 ;  /* 0x000000bdbabd7221 */ /* 0x000fe40000010000 */
[----:B------:R1:W4:Y:S01]  /*4440*/  MUFU.EX2 R0, R31 ;  /* 0x0000001f00007308 */ /* 0x0003220000000800 */
[----:B---3--:R-:W-:Y:S01]  /*4450*/  F2FP.BF16.F32.PACK_AB R125, R193, R188 ;  /* 0x000000bcc17d723e */ /* 0x008fe200000010ff */
[----:B------:R-:W-:-:S06]  /*4460*/  FADD.FTZ R188, R188, R193 ;  /* 0x000000c1bcbc7221 */ /* 0x000fcc0000010000 */
[----:B------:R-:W3:Y:S08]  /*4470*/  MUFU.EX2 R201, R201 ;  /* 0x000000c900c97308 */ /* 0x000ef00000000800 */
[----:B------:R-:W-:Y:S01]  /*4480*/  MUFU.EX2 R190, R190 ;  /* 0x000000be00be7308 */ /* 0x000fe20000000800 */
[----:B-1----:R-:W1:Y:S01]  /*4490*/  LDSM.16.MT88.4 R28, [R209+0xa800] ;  /* 0x00a80000d11c783b */ /* 0x002e620000004200 */
[----:B----4-:R-:W-:Y:S01]  /*44a0*/  F2FP.BF16.F32.PACK_AB R127, R0, R191 ;  /* 0x000000bf007f723e */ /* 0x010fe200000010ff */
[----:B------:R-:W-:-:S04]  /*44b0*/  FADD.FTZ R191, R191, R188 ;  /* 0x000000bcbfbf7221 */ /* 0x000fc80000010000 */
[----:B------:R-:W-:Y:S01]  /*44c0*/  FADD.FTZ R191, R0, R191 ;  /* 0x000000bf00bf7221 */ /* 0x000fe20000010000 */
[----:B------:R-:W4:Y:S01]  /*44d0*/  MUFU.EX2 R187, R187 ;  /* 0x000000bb00bb7308 */ /* 0x000f220000000800 */
[----:B---3--:R-:W-:Y:S01]  /*44e0*/  F2FP.BF16.F32.PACK_AB R128, R201, R194 ;  /* 0x000000c2c980723e */ /* 0x008fe200000010ff */
[----:B------:R-:W-:Y:S01]  /*44f0*/  HMMA.16816.F32.BF16 R156, R124, R148, RZ ;  /* 0x000000947c9c723c */ /* 0x000fe200000418ff */
[----:B------:R-:W-:-:S05]  /*4500*/  FADD.FTZ R201, R194, R201 ;  /* 0x000000c9c2c97221 */ /* 0x000fca0000010000 */
[----:B------:R-:W-:Y:S01]  /*4510*/  MUFU.EX2 R199, R199 ;  /* 0x000000c700c77308 */ /* 0x000fe20000000800 */
[C---:B------:R-:W-:Y:S06]  /*4520*/  HMMA.16816.F32.BF16 R140, R124.reuse, R132, RZ ;  /* 0x000000847c8c723c */ /* 0x040fec00000418ff */
[----:B------:R-:W-:Y:S01]  /*4530*/  HMMA.16816.F32.BF16 R40, R124, R48, RZ ;  /* 0x000000307c28723c */ /* 0x000fe200000418ff */
[----:B------:R-:W3:Y:S01]  /*4540*/  MUFU.EX2 R196, R196 ;  /* 0x000000c400c47308 */ /* 0x000ee20000000800 */
[----:B----4-:R-:W-:Y:S01]  /*4550*/  F2FP.BF16.F32.PACK_AB R130, R187, R190 ;  /* 0x000000bebb82723e */ /* 0x010fe200000010ff */
[----:B------:R-:W-:-:S03]  /*4560*/  FADD.FTZ R190, R190, R201 ;  /* 0x000000c9bebe7221 */ /* 0x000fc60000010000 */
[C---:B------:R-:W-:Y:S01]  /*4570*/  HMMA.16816.F32.BF16 R56, R124.reuse, R64, RZ ;  /* 0x000000407c38723c */ /* 0x040fe200000418ff */
[----:B------:R-:W-:Y:S02]  /*4580*/  FADD.FTZ R187, R187, R190 ;  /* 0x000000bebbbb7221 */ /* 0x000fe40000010000 */
[----:B------:R-:W-:Y:S03]  /*4590*/  MUFU.EX2 R195, R195 ;  /* 0x000000c300c37308 */ /* 0x000fe60000000800 */
[C---:B------:R-:W-:Y:S05]  /*45a0*/  HMMA.16816.F32.BF16 R72, R124.reuse, R80, RZ ;  /* 0x000000507c48723c */ /* 0x040fea00000418ff */
[----:B------:R-:W4:Y:S01]  /*45b0*/  MUFU.EX2 R2, R2 ;  /* 0x0000000200027308 */ /* 0x000f220000000800 */
[----:B---3--:R-:W-:Y:S01]  /*45c0*/  F2FP.BF16.F32.PACK_AB R129, R196, R199 ;  /* 0x000000c7c481723e */ /* 0x008fe200000010ff */
[----:B------:R-:W-:Y:S01]  /*45d0*/  HMMA.16816.F32.BF16 R88, R124, R96, RZ ;  /* 0x000000607c58723c */ /* 0x000fe200000418ff */
[----:B------:R-:W-:-:S05]  /*45e0*/  FADD.FTZ R196, R199, R196 ;  /* 0x000000c4c7c47221 */ /* 0x000fca0000010000 */
[----:B------:R-:W-:Y:S01]  /*45f0*/  MUFU.EX2 R198, R198 ;  /* 0x000000c600c67308 */ /* 0x000fe20000000800 */
[C---:B------:R-:W-:Y:S06]  /*4600*/  HMMA.16816.F32.BF16 R104, R124.reuse, R112, RZ ;  /* 0x000000707c68723c */ /* 0x040fec00000418ff */
[----:B------:R-:W-:Y:S01]  /*4610*/  HMMA.16816.F32.BF16 R152, R124, R150, RZ ;  /* 0x000000967c98723c */ /* 0x000fe200000418ff */
[----:B------:R-:W-:Y:S01]  /*4620*/  MUFU.EX2 R200, R200 ;  /* 0x000000c800c87308 */ /* 0x000fe20000000800 */
[----:B----4-:R-:W-:Y:S01]  /*4630*/  F2FP.BF16.F32.PACK_AB R131, R2, R195 ;  /* 0x000000c30283723e */ /* 0x010fe200000010ff */
[----:B------:R-:W-:-:S03]  /*4640*/  FADD.FTZ R195, R195, R196 ;  /* 0x000000c4c3c37221 */ /* 0x000fc60000010000 */
[C---:B------:R-:W-:Y:S01]  /*4650*/  HMMA.16816.F32.BF16 R136, R124.reuse, R134, RZ ;  /* 0x000000867c88723c */ /* 0x040fe200000418ff */
[----:B------:R-:W-:Y:S02]  /*4660*/  FADD.FTZ R2, R2, R195 ;  /* 0x000000c302027221 */ /* 0x000fe40000010000 */
[----:B------:R-:W3:Y:S03]  /*4670*/  MUFU.EX2 R203, R203 ;  /* 0x000000cb00cb7308 */ /* 0x000ee60000000800 */
[C---:B------:R-:W-:Y:S05]  /*4680*/  HMMA.16816.F32.BF16 R44, R124.reuse, R50, RZ ;  /* 0x000000327c2c723c */ /* 0x040fea00000418ff */
[----:B------:R-:W-:Y:S01]  /*4690*/  MUFU.EX2 R204, R204 ;  /* 0x000000cc00cc7308 */ /* 0x000fe20000000800 */
[C---:B------:R-:W-:Y:S06]  /*46a0*/  HMMA.16816.F32.BF16 R60, R124.reuse, R66, RZ ;  /* 0x000000427c3c723c */ /* 0x040fec00000418ff */
[----:B------:R-:W-:Y:S01]  /*46b0*/  HMMA.16816.F32.BF16 R76, R124, R82, RZ ;  /* 0x000000527c4c723c */ /* 0x000fe200000418ff */
[----:B------:R-:W4:Y:S01]  /*46c0*/  MUFU.EX2 R205, R205 ;  /* 0x000000cd00cd7308 */ /* 0x000f220000000800 */
[----:B---3--:R-:W-:Y:S01]  /*46d0*/  F2FP.BF16.F32.PACK_AB R176, R203, R200 ;  /* 0x000000c8cbb0723e */ /* 0x008fe200000010ff */
[----:B------:R-:W-:-:S03]  /*46e0*/  FADD.FTZ R200, R200, R189 ;  /* 0x000000bdc8c87221 */ /* 0x000fc60000010000 */
[C---:B------:R-:W-:Y:S01]  /*46f0*/  HMMA.16816.F32.BF16 R92, R124.reuse, R98, RZ ;  /* 0x000000627c5c723c */ /* 0x040fe200000418ff */
[----:B------:R-:W-:Y:S02]  /*4700*/  FADD.FTZ R203, R203, R200 ;  /* 0x000000c8cbcb7221 */ /* 0x000fe40000010000 */
[----:B------:R-:W-:Y:S03]  /*4710*/  MUFU.EX2 R207, R207 ;  /* 0x000000cf00cf7308 */ /* 0x000fe60000000800 */
[----:B------:R-:W-:Y:S05]  /*4720*/  HMMA.16816.F32.BF16 R108, R124, R114, RZ ;  /* 0x000000727c6c723c */ /* 0x000fea00000418ff */
[----:B------:R-:W-:Y:S01]  /*4730*/  MUFU.EX2 R221, R221 ;  /* 0x000000dd00dd7308 */ /* 0x000fe20000000800 */
[----:B------:R-:W-:Y:S01]  /*4740*/  HMMA.16816.F32.BF16 R160, R128, R148, RZ ;  /* 0x0000009480a0723c */ /* 0x000fe200000418ff */
[----:B----4-:R-:W-:Y:S01]  /*4750*/  F2FP.BF16.F32.PACK_AB R177, R205, R204 ;  /* 0x000000cccdb1723e */ /* 0x010fe200000010ff */
[----:B------:R-:W-:-:S04]  /*4760*/  FADD.FTZ R204, R204, R191 ;  /* 0x000000bfcccc7221 */ /* 0x000fc80000010000 */
[----:B------:R-:W-:Y:S01]  /*4770*/  HMMA.16816.F32.BF16 R144, R128, R132, RZ ;  /* 0x000000848090723c */ /* 0x000fe200000418ff */
[----:B------:R-:W-:Y:S01]  /*4780*/  MUFU.EX2 R222, R222 ;  /* 0x000000de00de7308 */ /* 0x000fe20000000800 */
[----:B------:R-:W-:-:S04]  /*4790*/  FADD.FTZ R205, R205, R204 ;  /* 0x000000cccdcd7221 */ /* 0x000fc80000010000 */
[C---:B------:R-:W-:Y:S03]  /*47a0*/  HMMA.16816.F32.BF16 R36, R128.reuse, R48, RZ ;  /* 0x000000308024723c */ /* 0x040fe600000418ff */
[----:B------:R-:W-:Y:S03]  /*47b0*/  MUFU.EX2 R202, R202 ;  /* 0x000000ca00ca7308 */ /* 0x000fe60000000800 */
[C---:B------:R-:W-:Y:S05]  /*47c0*/  HMMA.16816.F32.BF16 R52, R128.reuse, R64, RZ ;  /* 0x000000408034723c */ /* 0x040fea00000418ff */
[----:B------:R-:W3:Y:S01]  /*47d0*/  MUFU.EX2 R233, R233 ;  /* 0x000000e900e97308 */ /* 0x000ee20000000800 */
[C---:B------:R-:W-:Y:S06]  /*47e0*/  HMMA.16816.F32.BF16 R68, R128.reuse, R80, RZ ;  /* 0x000000508044723c */ /* 0x040fec00000418ff */
[C---:B------:R-:W-:Y:S01]  /*47f0*/  HMMA.16816.F32.BF16 R84, R128.reuse, R96, RZ ;  /* 0x000000608054723c */ /* 0x040fe200000418ff */
[----:B------:R-:W-:Y:S05]  /*4800*/  MUFU.EX2 R206, R206 ;  /* 0x000000ce00ce7308 */ /* 0x000fea0000000800 */
[----:B------:R-:W-:Y:S03]  /*4810*/  HMMA.16816.F32.BF16 R100, R128, R112, RZ ;  /* 0x000000708064723c */ /* 0x000fe600000418ff */
[----:B------:R-:W4:Y:S01]  /*4820*/  MUFU.EX2 R231, R231 ;  /* 0x000000e700e77308 */ /* 0x000f220000000800 */
[C---:B---3--:R-:W-:Y:S01]  /*4830*/  F2FP.BF16.F32.PACK_AB R178, R233.reuse, R202 ;  /* 0x000000cae9b2723e */ /* 0x048fe200000010ff */
[----:B------:R-:W-:Y:S01]  /*4840*/  FADD.FTZ R202, R202, R203 ;  /* 0x000000cbcaca7221 */ /* 0x000fe20000010000 */
[----:B--2---:R-:W-:Y:S03]  /*4850*/  HMMA.16816.F32.BF16 R120, R124, R4, RZ ;  /* 0x000000047c78723c */ /* 0x004fe600000418ff */
[----:B------:R-:W-:-:S02]  /*4860*/  FADD.FTZ R233, R233, R202 ;  /* 0x000000cae9e97221 */ /* 0x000fc40000010000 */
[----:B------:R-:W-:Y:S01]  /*4870*/  MUFU.EX2 R220, R220 ;  /* 0x000000dc00dc7308 */ /* 0x000fe20000000800 */
[C---:B------:R-:W-:Y:S06]  /*4880*/  HMMA.16816.F32.BF16 R148, R128.reuse, R150, RZ ;  /* 0x000000968094723c */ /* 0x040fec00000418ff */
[----:B------:R-:W-:Y:S01]  /*4890*/  HMMA.16816.F32.BF16 R132, R128, R134, RZ ;  /* 0x000000868084723c */ /* 0x000fe200000418ff */
[----:B------:R-:W2:Y:S01]  /*48a0*/  MUFU.EX2 R235, R235 ;  /* 0x000000eb00eb7308 */ /* 0x000ea20000000800 */
[----:B----4-:R-:W-:Y:S01]  /*48b0*/  F2FP.BF16.F32.PACK_AB R179, R231, R206 ;  /* 0x000000cee7b3723e */ /* 0x010fe200000010ff */
[----:B------:R-:W-:-:S03]  /*48c0*/  FADD.FTZ R206, R206, R205 ;  /* 0x000000cdcece7221 */ /* 0x000fc60000010000 */
[C---:B------:R-:W-:Y:S01]  /*48d0*/  HMMA.16816.F32.BF16 R48, R128.reuse, R50, RZ ;  /* 0x000000328030723c */ /* 0x040fe200000418ff */
[----:B------:R-:W-:Y:S02]  /*48e0*/  FADD.FTZ R231, R231, R206 ;  /* 0x000000cee7e77221 */ /* 0x000fe40000010000 */
[----:B------:R-:W-:Y:S03]  /*48f0*/  MUFU.EX2 R223, R223 ;  /* 0x000000df00df7308 */ /* 0x000fe60000000800 */
[C---:B------:R-:W-:Y:S05]  /*4900*/  HMMA.16816.F32.BF16 R64, R128.reuse, R66, RZ ;  /* 0x000000428040723c */ /* 0x040fea00000418ff */
[----:B------:R-:W3:Y:S01]  /*4910*/  MUFU.EX2 R230, R230 ;  /* 0x000000e600e67308 */ /* 0x000ee20000000800 */
        /* <DEDUP_REMOVED lines=12> */
[C---:B------:R-:W-:Y:S01]  /*49e0*/  HMMA.16816.F32.BF16 R156, R176.reuse, R172, R156 ;  /* 0x000000acb09c723c */ /* 0x040fe2000004189c */
[----:B--2---:R-:W-:Y:S01]  /*49f0*/  F2FP.BF16.F32.PACK_AB R6, R235, R220 ;  /* 0x000000dceb06723e */ /* 0x004fe200000010ff */
[----:B------:R-:W-:Y:S01]  /*4a00*/  FADD.FTZ R220, R220, R207 ;  /* 0x000000cfdcdc7221 */ /* 0x000fe20000010000 */
[C---:B---3--:R-:W-:Y:S01]  /*4a10*/  F2FP.BF16.F32.PACK_AB R7, R230.reuse, R223 ;  /* 0x000000dfe607723e */ /* 0x048fe200000010ff */
[----:B------:R-:W-:Y:S02]  /*4a20*/  FADD.FTZ R223, R223, R222 ;  /* 0x000000dedfdf7221 */ /* 0x000fe40000010000 */
[----:B------:R-:W-:Y:S01]  /*4a30*/  HMMA.16816.F32.BF16 R140, R176, R32, R140 ;  /* 0x00000020b08c723c */ /* 0x000fe2000004188c */
[----:B------:R-:W-:Y:S01]  /*4a40*/  FADD.FTZ R235, R235, R220 ;  /* 0x000000dcebeb7221 */ /* 0x000fe20000010000 */
[----:B------:R-:W-:-:S04]  /*4a50*/  FADD.FTZ R230, R230, R223 ;  /* 0x000000dfe6e67221 */ /* 0x000fc80000010000 */
        /* <DEDUP_REMOVED lines=32> */
[----:B------:R-:W-:Y:S01]  /*4c60*/  ULDC UR4, c[0x0][0x2d0] ;  /* 0x0000b40000047ab9 */ /* 0x000fe20000000800 */
[----:B------:R-:W-:-:S04]  /*4c70*/  DEPBAR.LE SB0, 0x0 ;  /* 0x000080000000791a */ /* 0x000fc80000000000 */
[----:B------:R-:W-:Y:S01]  /*4c80*/  BAR.SYNC.DEFER_BLOCKING 0x0 ;  /* 0x0000000000007b1d */ /* 0x000fe20000010000 */
[----:B------:R-:W-:Y:S01]  /*4c90*/  ISETP.GE.AND P3, PT, R184, UR4, PT ;  /* 0x00000004b8007c0c */ /* 0x000fe2000bf66270 */
[----:B------:R-:W-:Y:S01]  /*4ca0*/  UIADD3 UR12, UR17, -0x2, URZ ;  /* 0xfffffffe110c7890 */ /* 0x000fe2000fffe03f */
[----:B------:R-:W-:Y:S01]  /*4cb0*/  ISETP.GE.AND P2, PT, R225, UR4, PT ;  /* 0x00000004e1007c0c */ /* 0x000fe2000bf46270 */
[----:B------:R-:W-:Y:S02]  /*4cc0*/  UISETP.GE.AND UP0, UPT, UR17, 0x3, UPT ;  /* 0x000000031100788c */ /* 0x000fe4000bf06270 */
[----:B------:R-:W-:Y:S02]  /*4cd0*/  USHF.R.S32.HI UR5, URZ, 0x1f, UR12 ;  /* 0x0000001f3f057899 */ /* 0x000fe4000801140c */
[----:B------:R-:W-:Y:S01]  /*4ce0*/  UIMAD UR4, UR19, UR12, URZ ;  /* 0x0000000c130472a4 */ /* 0x000fe2000f8e023f */
[----:B------:R-:W-:-:S03]  /*4cf0*/  IMAD.U32 R13, RZ, RZ, UR12 ;  /* 0x0000000cff0d7e24 */ /* 0x000fc6000f8e00ff */
[----:B------:R-:W-:Y:S01]  /*4d00*/  UIMAD UR4, UR5, UR23, UR4 ;  /* 0x00000017050472a4 */ /* 0x000fe2000f8e0204 */
[----:B------:R-:W-:Y:S01]  /*4d10*/  IMAD.WIDE.U32 R12, R13, UR23, R182 ;  /* 0x000000170d0c7c25 */ /* 0x000fe2000f8e00b6 */
[----:B------:R-:W1:Y:S04]  /*4d20*/  @!P3 LDC.64 R10, c[0x0][0x220] ;  /* 0x00008800ff0abb82 */ /* 0x000e680000000a00 */
[----:B------:R-:W-:Y:S01]  /*4d30*/  VIADD R2, R13, UR4 ;  /* 0x000000040d027c36 */ /* 0x000fe20008000000 */
[----:B------:R-:W-:-:S03]  /*4d40*/  IADD3 R0, P0, R12, UR27, RZ ;  /* 0x0000001b0c007c10 */ /* 0x000fc6000ff1e0ff */
[----:B------:R-:W2:Y:S01]  /*4d50*/  @!P2 LDC.64 R8, c[0x0][0x220] ;  /* 0x00008800ff08ab82 */ /* 0x000ea20000000a00 */
[----:B------:R-:W-:Y:S07]  /*4d60*/  @P3 STS.128 [R224+0xa000], RZ ;  /* 0x00a000ffe0003388 */ /* 0x000fee0000000c00 */
[----:B------:R-:W3:Y:S08]  /*4d70*/  @!P3 LDC.64 R6, c[0x0][0x220] ;  /* 0x00008800ff06bb82 */ /* 0x000ef00000000a00 */
[----:B------:R-:W4:Y:S01]  /*4d80*/  @!P2 LDC.64 R4, c[0x0][0x220] ;  /* 0x00008800ff04ab82 */ /* 0x000f220000000a00 */
[----:B-1----:R-:W-:-:S04]  /*4d90*/  @!P3 LEA R10, P5, R12, R10, 0x1 ;  /* 0x0000000a0c0ab211 */ /* 0x002fc800078a08ff */
[C-C-:B------:R-:W-:Y:S02]  /*4da0*/  @!P3 LEA.HI.X R11, R12.reuse, R11, R2.reuse, 0x1, P5 ;  /* 0x0000000b0c0bb211 */ /* 0x140fe400028f0c02 */
[----:B--2---:R-:W-:Y:S02]  /*4db0*/  @!P2 LEA R14, P1, R12, R8, 0x1 ;  /* 0x000000080c0ea211 */ /* 0x004fe400078208ff */
[----:B------:R-:W-:Y:S01]  /*4dc0*/  IADD3.X R8, R2, UR18, RZ, P0, !PT ;  /* 0x0000001202087c10 */ /* 0x000fe200087fe4ff */
[----:B------:R-:W-:Y:S01]  /*4dd0*/  @!PT LDS RZ, [RZ] ;  /* 0x00000000fffff984 */ /* 0x000fe20000000800 */
[----:B------:R-:W-:Y:S01]  /*4de0*/  @!PT LDS RZ, [RZ] ;  /* 0x00000000fffff984 */ /* 0x000fe20000000800 */
[----:B------:R-:W-:Y:S01]  /*4df0*/  @!PT LDS RZ, [RZ] ;  /* 0x00000000fffff984 */ /* 0x000fe20000000800 */
[----:B------:R1:W-:Y:S01]  /*4e00*/  @!P3 LDGSTS.E.BYPASS.LTC128B.128 [R224+0xa000], desc[UR20][R10.64] ;  /* 0x0a0000000ae0bfae */ /* 0x0003e2000b901d54 */
[----:B------:R-:W-:-:S03]  /*4e10*/  @!P2 LEA.HI.X R15, R12, R9, R2, 0x1, P1 ;  /* 0x000000090c0fa211 */ /* 0x000fc600008f0c02 */
[----:B------:R-:W-:Y:S01]  /*4e20*/  @P2 STS.128 [R224+0xb000], RZ ;  /* 0x00b000ffe0002388 */ /* 0x000fe20000000c00 */
[----:B---3--:R-:W-:-:S03]  /*4e30*/  @!P3 LEA R16, P4, R0, R6, 0x1 ;  /* 0x000000060010b211 */ /* 0x008fc600078808ff */
[----:B------:R-:W-:Y:S01]  /*4e40*/  @!PT LDS RZ, [RZ] ;  /* 0x00000000fffff984 */ /* 0x000fe20000000800 */
[----:B------:R-:W-:Y:S01]  /*4e50*/  @!PT LDS RZ, [RZ] ;  /* 0x00000000fffff984 */ /* 0x000fe20000000800 */
[----:B------:R-:W-:Y:S01]  /*4e60*/  @!PT LDS RZ, [RZ] ;  /* 0x00000000fffff984 */ /* 0x000fe20000000800 */
[----:B------:R-:W-:Y:S01]  /*4e70*/  @!P2 LDGSTS.E.BYPASS.LTC128B.128 [R224+0xb000], desc[UR20][R14.64+0x80] ;  /* 0x0b0000800ee0afae */ /* 0x000fe2000b901d54 */
[----:B------:R-:W-:-:S03]  /*4e80*/  @!P3 LEA.HI.X R17, R0, R7, R8, 0x1, P4 ;  /* 0x000000070011b211 */ /* 0x000fc600020f0c08 */
[----:B------:R-:W-:Y:S01]  /*4e90*/  @P3 STS.128 [R224+0xa800], RZ ;  /* 0x00a800ffe0003388 */ /* 0x000fe20000000c00 */
[----:B----4-:R-:W-:-:S03]  /*4ea0*/  @!P2 LEA R24, P0, R0, R4, 0x1 ;  /* 0x000000040018a211 */ /* 0x010fc600078008ff */
        /* <DEDUP_REMOVED lines=10> */
[----:B------:R-:W-:Y:S04]  /*4f50*/  LDSM.16.M88.4 R192, [R219] ;  /* 0x00000000dbc0783b */ /* 0x000fe80000000200 */
[----:B------:R-:W2:Y:S04]  /*4f60*/  LDSM.16.M88.4 R172, [R218+0x8000] ;  /* 0x00800000daac783b */ /* 0x000ea80000000200 */
[----:B------:R-:W4:Y:S04]  /*4f70*/  LDSM.16.M88.4 R196, [R219+0x2000] ;  /* 0x00200000dbc4783b */ /* 0x000f280000000200 */
[----:B------:R-:W5:Y:S04]  /*4f80*/  LDSM.16.M88.4 R20, [R218+0x8800] ;  /* 0x00880000da14783b */ /* 0x000f680000000200 */
[----:B-1----:R-:W-:Y:S04]  /*4f90*/  LDSM.16.M88.4 R8, [R217] ;  /* 0x00000000d908783b */ /* 0x002fe80000000200 */
[----:B------:R-:W1:Y:S04]  /*4fa0*/  LDSM.16.M88.4 R236, [R216] ;  /* 0x00000000d8ec783b */ /* 0x000e680000000200 */
[----:B------:R-:W1:Y:S04]  /*4fb0*/  LDSM.16.M88.4 R4, [R217+0x2000] ;  /* 0x00200000d904783b */ /* 0x000e680000000200 */
[----:B------:R-:W1:Y:S04]  /*4fc0*/  LDSM.16.M88.4 R220, [R216+0x800] ;  /* 0x00080000d8dc783b */ /* 0x000e680000000200 */
[----:B------:R-:W-:Y:S04]  /*4fd0*/  LDSM.16.M88.4 R204, [R215+0x2000] ;  /* 0x00200000d7cc783b */ /* 0x000fe80000000200 */
[----:B------:R-:W1:Y:S04]  /*4fe0*/  LDSM.16.M88.4 R240, [R211+0x8000] ;  /* 0x00800000d3f0783b */ /* 0x000e680000000200 */
[----:B------:R-:W1:Y:S01]  /*4ff0*/  LDSM.16.M88.4 R184, [R215] ;  /* 0x00000000d7b8783b */ /* 0x000e620000000200 */
[-C--:B--2---:R-:W-:Y:S03]  /*5000*/  HMMA.16816.F32.BF16 R16, R192, R172.reuse, RZ ;  /* 0x000000acc010723c */ /* 0x084fe600000418ff */
[----:B------:R-:W-:Y:S04]  /*5010*/  LDSM.16.M88.4 R28, [R213] ;  /* 0x00000000d51c783b */ /* 0x000fe80000000200 */
[----:B------:R-:W-:Y:S01]  /*5020*/  LDSM.16.M88.4 R188, [R211+0x8800] ;  /* 0x00880000d3bc783b */ /* 0x000fe20000000200 */
[C---:B----4-:R-:W-:Y:S03]  /*5030*/  HMMA.16816.F32.BF16 R12, R196.reuse, R172, RZ ;  /* 0x000000acc40c723c */ /* 0x050fe600000418ff */
[----:B---3--:R-:W-:Y:S03]  /*5040*/  LDSM.16.M88.4 R24, [R213+0x800] ;  /* 0x00080000d518783b */ /* 0x008fe60000000200 */
[-C--:B------:R-:W-:Y:S01]  /*5050*/  HMMA.16816.F32.BF16 R176, R196, R174.reuse, RZ ;  /* 0x000000aec4b0723c */ /* 0x080fe200000418ff */
[----:B------:R-:W0:Y:S05]  /*5060*/  LDGDEPBAR ;  /* 0x00000000000079af */ /* 0x000e2a0000000000 */
[----:B------:R-:W-:Y:S06]  /*5070*/  HMMA.16816.F32.BF16 R172, R192, R174, RZ ;  /* 0x000000aec0ac723c */ /* 0x000fec00000418ff */
[C---:B-----5:R-:W-:Y:S06]  /*5080*/  HMMA.16816.F32.BF16 R200, R196.reuse, R20, RZ ;  /* 0x00000014c4c8723c */ /* 0x060fec00000418ff */
[----:B------:R-:W-:Y:S06]  /*5090*/  HMMA.16816.F32.BF16 R196, R196, R22, RZ ;  /* 0x00000016c4c4723c */ /* 0x000fec00000418ff */
[----:B------:R-:W-:Y:S06]  /*50a0*/  HMMA.16816.F32.BF16 R32, R192, R20, RZ ;  /* 0x00000014c020723c */ /* 0x000fec00000418ff */
[-C--:B-1----:R-:W-:Y:S06]  /*50b0*/  HMMA.16816.F32.BF16 R16, R8, R236.reuse, R16 ;  /* 0x000000ec0810723c */ /* 0x082fec0000041810 */
[C---:B------:R-:W-:Y:S06]  /*50c0*/  HMMA.16816.F32.BF16 R12, R4.reuse, R236, R12 ;  /* 0x000000ec040c723c */ /* 0x040fec000004180c */
[----:B------:R-:W-:Y:S06]  /*50d0*/  HMMA.16816.F32.BF16 R176, R4, R238, R176 ;  /* 0x000000ee04b0723c */ /* 0x000fec00000418b0 */
[----:B------:R-:W-:Y:S01]  /*50e0*/  HMMA.16816.F32.BF16 R192, R192, R22, RZ ;  /* 0x00000016c0c0723c */ /* 0x000fe200000418ff */
[----:B------:R-:W1:Y:S05]  /*50f0*/  LDSM.16.M88.4 R20, [R214+0x2000] ;  /* 0x00200000d614783b */ /* 0x000e6a0000000200 */
[----:B------:R-:W-:Y:S01]  /*5100*/  HMMA.16816.F32.BF16 R172, R8, R238, R172 ;  /* 0x000000ee08ac723c */ /* 0x000fe200000418ac */
[----:B------:R-:W-:Y:S05]  /*5110*/  LDSM.16.M88.4 R236, [R219+0x4000] ;  /* 0x00400000dbec783b */ /* 0x000fea0000000200 */
[C---:B------:R-:W-:Y:S06]  /*5120*/  HMMA.16816.F32.BF16 R200, R4.reuse, R220, R200 ;  /* 0x000000dc04c8723c */ /* 0x040fec00000418c8 */
[----:B------:R-:W-:Y:S01]  /*5130*/  HMMA.16816.F32.BF16 R196, R4, R222, R196 ;  /* 0x000000de04c4723c */ /* 0x000fe200000418c4 */
[----:B------:R-:W2:Y:S05]  /*5140*/  LDSM.16.M88.4 R4, [R214] ;  /* 0x00000000d604783b */ /* 0x000eaa0000000200 */
[-C--:B------:R-:W-:Y:S06]  /*5150*/  HMMA.16816.F32.BF16 R12, R204, R240.reuse, R12 ;  /* 0x000000f0cc0c723c */ /* 0x080fec000004180c */
[----:B------:R-:W-:Y:S06]  /*5160*/  HMMA.16816.F32.BF16 R16, R184, R240, R16 ;  /* 0x000000f0b810723c */ /* 0x000fec0000041810 */
[----:B------:R-:W-:Y:S06]  /*5170*/  HMMA.16816.F32.BF16 R176, R204, R242, R176 ;  /* 0x000000f2ccb0723c */ /* 0x000fec00000418b0 */
[C---:B------:R-:W-:Y:S06]  /*5180*/  HMMA.16816.F32.BF16 R32, R8.reuse, R220, R32 ;  /* 0x000000dc0820723c */ /* 0x040fec0000041820 */
[----:B------:R-:W-:Y:S01]  /*5190*/  HMMA.16816.F32.BF16 R192, R8, R222, R192 ;  /* 0x000000de08c0723c */ /* 0x000fe200000418c0 */
[----:B------:R-:W3:Y:S04]  /*51a0*/  LDSM.16.M88.4 R8, [R218+0x9000] ;  /* 0x00900000da08783b */ /* 0x000ee80000000200 */
[----:B------:R-:W4:Y:S01]  /*51b0*/  LDSM.16.M88.4 R220, [R219+0x6000] ;  /* 0x00600000dbdc783b */ /* 0x000f220000000200 */
[----:B------:R-:W-:Y:S03]  /*51c0*/  HMMA.16816.F32.BF16 R172, R184, R242, R172 ;  /* 0x000000f2b8ac723c */ /* 0x000fe600000418ac */
[----:B------:R-:W-:Y:S03]  /*51d0*/  LDSM.16.M88.4 R240, [R216+0x1000] ;  /* 0x00100000d8f0783b */ /* 0x000fe60000000200 */
[-C--:B-1----:R-:W-:Y:S06]  /*51e0*/  HMMA.16816.F32.BF16 R12, R20, R28.reuse, R12 ;  /* 0x0000001c140c723c */ /* 0x082fec000004180c */
[----:B--2---:R-:W-:Y:S06]  /*51f0*/  HMMA.16816.F32.BF16 R16, R4, R28, R16 ;  /* 0x0000001c0410723c */ /* 0x004fec0000041810 */
[----:B------:R-:W-:Y:S06]  /*5200*/  HMMA.16816.F32.BF16 R176, R20, R30, R176 ;  /* 0x0000001e14b0723c */ /* 0x000fec00000418b0 */
[C---:B------:R-:W-:Y:S06]  /*5210*/  HMMA.16816.F32.BF16 R32, R184.reuse, R188, R32 ;  /* 0x000000bcb820723c */ /* 0x040fec0000041820 */
[----:B------:R-:W-:Y:S01]  /*5220*/  HMMA.16816.F32.BF16 R192, R184, R190, R192 ;  /* 0x000000beb8c0723c */ /* 0x000fe200000418c0 */
[----:B------:R-:W-:Y:S05]  /*5230*/  LDSM.16.M88.4 R184, [R217+0x6000] ;  /* 0x00600000d9b8783b */ /* 0x000fea0000000200 */
[----:B------:R-:W-:Y:S01]  /*5240*/  HMMA.16816.F32.BF16 R172, R4, R30, R172 ;  /* 0x0000001e04ac723c */ /* 0x000fe200000418ac */
[----:B------:R-:W-:Y:S05]  /*5250*/  LDSM.16.M88.4 R28, [R215+0x4000] ;  /* 0x00400000d71c783b */ /* 0x000fea0000000200 */
[C---:B------:R-:W-:Y:S06]  /*5260*/  HMMA.16816.F32.BF16 R200, R204.reuse, R188, R200 ;  /* 0x000000bcccc8723c */ /* 0x040fec00000418c8 */
[----:B------:R-:W-:Y:S01]  /*5270*/  HMMA.16816.F32.BF16 R196, R204, R190, R196 ;  /* 0x000000beccc4723c */ /* 0x000fe200000418c4 */
[----:B------:R-:W1:Y:S04]  /*5280*/  LDSM.16.M88.4 R188, [R217+0x4000] ;  /* 0x00400000d9bc783b */ /* 0x000e680000000200 */
[----:B------:R-:W2:Y:S01]  /*5290*/  LDSM.16.M88.4 R204, [R218+0x9800] ;  /* 0x00980000dacc783b */ /* 0x000ea20000000200 */
[-C--:B---3--:R-:W-:Y:S06]  /*52a0*/  HMMA.16816.F32.BF16 R16, R236, R8.reuse, R16 ;  /* 0x00000008ec10723c */ /* 0x088fec0000041810 */
[C---:B----4-:R-:W-:Y:S06]  /*52b0*/  HMMA.16816.F32.BF16 R12, R220.reuse, R8, R12 ;  /* 0x00000008dc0c723c */ /* 0x050fec000004180c */
        /* <DEDUP_REMOVED lines=8> */
[----:B------:R-:W3:Y:S04]  /*5340*/  LDSM.16.M88.4 R20, [R211+0x9000] ;  /* 0x00900000d314783b */ /* 0x000ee80000000200 */
[----:B------:R-:W4:Y:S01]  /*5350*/  LDSM.16.M88.4 R24, [R215+0x6000] ;  /* 0x00600000d718783b */ /* 0x000f220000000200 */
[-C--:B-1----:R-:W-:Y:S06]  /*5360*/  HMMA.16816.F32.BF16 R16, R188, R240.reuse, R16 ;  /* 0x000000f0bc10723c */ /* 0x082fec0000041810 */
[C---:B------:R-:W-:Y:S06]  /*5370*/  HMMA.16816.F32.BF16 R12, R184.reuse, R240, R12 ;  /* 0x000000f0b80c723c */ /* 0x040fec000004180c */
[----:B------:R-:W-:Y:S06]  /*5380*/  HMMA.16816.F32.BF16 R176, R184, R242, R176 ;  /* 0x000000f2b8b0723c */ /* 0x000fec00000418b0 */
[C---:B--2---:R-:W-:Y:S06]  /*5390*/  HMMA.16816.F32.BF16 R32, R236.reuse, R204, R32 ;  /* 0x000000ccec20723c */ /* 0x044fec0000041820 */
[----:B------:R-:W-:Y:S01]  /*53a0*/  HMMA.16816.F32.BF16 R192, R236, R206, R192 ;  /* 0x000000ceecc0723c */ /* 0x000fe200000418c0 */
[----:B------:R-:W1:Y:S05]  /*53b0*/  LDSM.16.M88.4 R236, [R216+0x1800] ;  /* 0x00180000d8ec783b */ /* 0x000e6a0000000200 */
[----:B------:R-:W-:Y:S01]  /*53c0*/  HMMA.16816.F32.BF16 R240, R188, R242, R172 ;  /* 0x000000f2bcf0723c */ /* 0x000fe200000418ac */
[----:B------:R-:W2:Y:S05]  /*53d0*/  LDSM.16.M88.4 R172, [R214+0x6000] ;  /* 0x00600000d6ac783b */ /* 0x000eaa0000000200 */
[-C--:B---3--:R-:W-:Y:S06]  /*53e0*/  HMMA.16816.F32.BF16 R16, R28, R20.reuse, R16 ;  /* 0x000000141c10723c */ /* 0x088fec0000041810 */
[C---:B----4-:R-:W-:Y:S06]  /*53f0*/  HMMA.16816.F32.BF16 R12, R24.reuse, R20, R12 ;  /* 0x00000014180c723c */ /* 0x050fec000004180c */
[-C--:B------:R-:W-:Y:S06]  /*5400*/  HMMA.16816.F32.BF16 R176, R24, R22.reuse, R176 ;  /* 0x0000001618b0723c */ /* 0x080fec00000418b0 */
[----:B------:R-:W-:Y:S01]  /*5410*/  HMMA.16816.F32.BF16 R240, R28, R22, R240 ;  /* 0x000000161cf0723c */ /* 0x000fe200000418f0 */
[----:B------:R-:W3:Y:S05]  /*5420*/  LDSM.16.M88.4 R20, [R211+0x9800] ;  /* 0x00980000d314783b */ /* 0x000eea0000000200 */
[C---:B------:R-:W-:Y:S06]  /*5430*/  HMMA.16816.F32.BF16 R196, R220.reuse, R206, R196 ;  /* 0x000000cedcc4723c */ /* 0x040fec00000418c4 */
[----:B------:R-:W-:Y:S06]  /*5440*/  HMMA.16816.F32.BF16 R200, R220, R204, R200 ;  /* 0x000000ccdcc8723c */ /* 0x000fec00000418c8 */
[----:B-1----:R-:W-:Y:S06]  /*5450*/  HMMA.16816.F32.BF16 R32, R188, R236, R32 ;  /* 0x000000ecbc20723c */ /* 0x002fec0000041820 */
[-C--:B------:R-:W-:Y:S06]  /*5460*/  HMMA.16816.F32.BF16 R16, R8, R4.reuse, R16 ;  /* 0x000000040810723c */ /* 0x080fec0000041810 */
[----:B--2---:R-:W-:Y:S06]  /*5470*/  HMMA.16816.F32.BF16 R12, R172, R4, R12 ;  /* 0x00000004ac0c723c */ /* 0x004fec000004180c */
[-C--:B------:R-:W-:Y:S06]  /*5480*/  HMMA.16816.F32.BF16 R240, R8, R6.reuse, R240 ;  /* 0x0000000608f0723c */ /* 0x080fec00000418f0 */
[----:B------:R-:W-:Y:S01]  /*5490*/  HMMA.16816.F32.BF16 R176, R172, R6, R176 ;  /* 0x00000006acb0723c */ /* 0x000fe200000418b0 */
[----:B------:R-:W1:Y:S01]  /*54a0*/  LDSM.16.M88.4 R4, [R213+0x1800] ;  /* 0x00180000d504783b */ /* 0x000e620000000200 */
[----:B------:R-:W-:-:S04]  /*54b0*/  DEPBAR.LE SB0, 0x0 ;  /* 0x000080000000791a */ /* 0x000fc80000000000 */
[C---:B------:R-:W-:Y:S01]  /*54c0*/  HMMA.16816.F32.BF16 R196, R184.reuse, R238, R196 ;  /* 0x000000eeb8c4723c */ /* 0x040fe200000418c4 */
[----:B------:R-:W-:Y:S01]  /*54d0*/  FMUL.FTZ R0, R16, UR28 ;  /* 0x0000001c10007c20 */ /* 0x000fe20008410000 */
[----:B------:R-:W-:Y:S01]  /*54e0*/  FMUL.FTZ R16, R17, UR28 ;  /* 0x0000001c11107c20 */ /* 0x000fe20008410000 */
[----:B------:R-:W-:Y:S01]  /*54f0*/  FMUL.FTZ R17, R19, UR28 ;  /* 0x0000001c13117c20 */ /* 0x000fe20008410000 */
[----:B------:R-:W-:Y:S02]  /*5500*/  FMUL.FTZ R2, R18, UR28 ;  /* 0x0000001c12027c20 */ /* 0x000fe40008410000 */
[----:B------:R-:W-:Y:S01]  /*5510*/  HMMA.16816.F32.BF16 R200, R184, R236, R200 ;  /* 0x000000ecb8c8723c */ /* 0x000fe200000418c8 */
        /* <DEDUP_REMOVED lines=9> */
[----:B------:R-:W4:Y:S01]  /*55b0*/  MUFU.TANH R17, R17 ;  /* 0x0000001100117308 */ /* 0x000f220000002400 */
[----:B------:R-:W-:Y:S01]  /*55c0*/  FMUL.FTZ R15, R243, UR28 ;  /* 0x0000001cf30f7c20 */ /* 0x000fe20008410000 */
[----:B---3--:R-:W-:Y:S01]  /*55d0*/  HMMA.16816.F32.BF16 R32, R28, R20, R32 ;  /* 0x000000141c20723c */ /* 0x008fe20000041820 */
[----:B------:R-:W-:-:S05]  /*55e0*/  FMUL.FTZ R176, R176, UR28 ;  /* 0x0000001cb0b07c20 */ /* 0x000fca0008410000 */
[C---:B------:R-:W-:Y:S01]  /*55f0*/  HMMA.16816.F32.BF16 R196, R24.reuse, R22, R196 ;  /* 0x0000001618c4723c */ /* 0x040fe200000418c4 */
[----:B------:R-:W3:Y:S05]  /*5600*/  MUFU.TANH R18, R18 ;  /* 0x0000001200127308 */ /* 0x000eea0000002400 */
[----:B------:R-:W-:Y:S03]  /*5610*/  HMMA.16816.F32.BF16 R200, R24, R20, R200 ;  /* 0x0000001418c8723c */ /* 0x000fe600000418c8 */
[----:B------:R-:W5:Y:S03]  /*5620*/  MUFU.TANH R19, R19 ;  /* 0x0000001300137308 */ /* 0x000f660000002400 */
[----:B------:R-:W-:Y:S01]  /*5630*/  HMMA.16816.F32.BF16 R192, R28, R22, R192 ;  /* 0x000000161cc0723c */ /* 0x000fe200000418c0 */
[----:B------:R-:W-:Y:S01]  /*5640*/  FMUL.FTZ R21, R178, UR28 ;  /* 0x0000001cb2157c20 */ /* 0x000fe20008410000 */
[----:B------:R-:W-:Y:S01]  /*5650*/  FMUL.FTZ R20, R177, UR28 ;  /* 0x0000001cb1147c20 */ /* 0x000fe20008410000 */
[----:B------:R-:W-:-:S02]  /*5660*/  FMUL.FTZ R177, R179, UR28 ;  /* 0x0000001cb3b17c20 */ /* 0x000fc40008410000 */
[----:B------:R-:W5:Y:S01]  /*5670*/  MUFU.TANH R204, R204 ;  /* 0x000000cc00cc7308 */ /* 0x000f620000002400 */
[----:B-1----:R-:W-:Y:S01]  /*5680*/  HMMA.16816.F32.BF16 R32, R8, R4, R32 ;  /* 0x000000040820723c */ /* 0x002fe20000041820 */
[----:B------:R-:W-:-:S04]  /*5690*/  IMAD.U32 R29, RZ, RZ, UR12 ;  /* 0x0000000cff1d7e24 */ /* 0x000fc8000f8e00ff */
[----:B------:R-:W-:Y:S01]  /*56a0*/  IMAD R164, R29, 0x20, R164 ;  /* 0x000000201da47824 */ /* 0x000fe200078e02a4 */
[----:B------:R-:W-:Y:S01]  /*56b0*/  HMMA.16816.F32.BF16 R196, R172, R6, R196 ;  /* 0x00000006acc4723c */ /* 0x000fe200000418c4 */
[----:B------:R-:W1:Y:S02]  /*56c0*/  MUFU.TANH R205, R205 ;  /* 0x000000cd00cd7308 */ /* 0x000e640000002400 */
[----:B------:R-:W-:-:S03]  /*56d0*/  VIADD R28, R164, 0x1 ;  /* 0x00000001a41c7836 */ /* 0x000fc60000000000 */
[----:B------:R-:W-:Y:S02]  /*56e0*/  HMMA.16816.F32.BF16 R200, R172, R4, R200 ;  /* 0x00000004acc8723c */ /* 0x000fe400000418c8 */
[C---:B------:R-:W-:Y:S01]  /*56f0*/  ISETP.GE.AND P4, PT, R28.reuse, R171, PT ;  /* 0x000000ab1c00720c */ /* 0x040fe20003f86270 */
[----:B------:R-:W1:Y:S01]  /*5700*/  MUFU.TANH R176, R176 ;  /* 0x000000b000b07308 */ /* 0x000e620000002400 */
[C---:B------:R-:W-:Y:S02]  /*5710*/  ISETP.GE.AND P1, PT, R28.reuse, R170, PT ;  /* 0x000000aa1c00720c */ /* 0x040fe40003f26270 */
[----:B------:R-:W-:Y:S01]  /*5720*/  HMMA.16816.F32.BF16 R192, R8, R6, R192 ;  /* 0x0000000608c0723c */ /* 0x000fe200000418c0 */
[----:B------:R-:W-:Y:S02]  /*5730*/  ISETP.GE.AND P0, PT, R28, R169, PT ;  /* 0x000000a91c00720c */ /* 0x000fe40003f06270 */
[----:B--2---:R-:W-:Y:S02]  /*5740*/  FSEL R24, R16, -INF , !P4 ;  /* 0xff80000010187808 */ /* 0x004fe40006000000 */
[----:B------:R-:W2:Y:S01]  /*5750*/  MUFU.TANH R21, R21 ;  /* 0x0000001500157308 */ /* 0x000ea20000002400 */
[----:B------:R-:W-:Y:S01]  /*5760*/  FMUL.FTZ R32, R32, UR28 ;  /* 0x0000001c20207c20 */ /* 0x000fe20008410000 */
[----:B------:R-:W-:-:S02]  /*5770*/  VIADD R10, R164, 0x8 ;  /* 0x00000008a40a7836 */ /* 0x000fc40000000000 */
[----:B------:R-:W-:Y:S01]  /*5780*/  FMUL.FTZ R35, R35, UR28 ;  /* 0x0000001c23237c20 */ /* 0x000fe20008410000 */
[----:B----4-:R-:W-:Y:S01]  /*5790*/  FSEL R16, R17, -INF , !P1 ;  /* 0xff80000011107808 */ /* 0x010fe20004800000 */
[----:B------:R-:W-:Y:S01]  /*57a0*/  VIADD R8, R164, 0x9 ;  /* 0x00000009a4087836 */ /* 0x000fe20000000000 */
[----:B------:R-:W-:Y:S01]  /*57b0*/  ISETP.GE.AND P6, PT, R28, R3, PT ;  /* 0x000000031c00720c */ /* 0x000fe20003fc6270 */
[----:B------:R-:W-:Y:S01]  /*57c0*/  FMUL.FTZ R196, R196, UR28 ;  /* 0x0000001cc4c47c20 */ /* 0x000fe20008410000 */
[----:B------:R-:W4:Y:S01]  /*57d0*/  MUFU.TANH R14, R14 ;  /* 0x0000000e000e7308 */ /* 0x000f220000002400 */
[C---:B------:R-:W-:Y:S01]  /*57e0*/  ISETP.GE.AND P5, PT, R10.reuse, R171, PT ;  /* 0x000000ab0a00720c */ /* 0x040fe20003fa6270 */
[----:B------:R-:W-:Y:S01]  /*57f0*/  FMUL.FTZ R4, R33, UR28 ;  /* 0x0000001c21047c20 */ /* 0x000fe20008410000 */
[-C--:B------:R-:W-:Y:S01]  /*5800*/  ISETP.GE.AND P4, PT, R10, R170.reuse, PT ;  /* 0x000000aa0a00720c */ /* 0x080fe20003f86270 */
[----:B------:R-:W-:Y:S01]  /*5810*/  FMUL.FTZ R5, R34, UR28 ;  /* 0x0000001c22057c20 */ /* 0x000fe20008410000 */
[----:B------:R-:W-:Y:S01]  /*5820*/  ISETP.GE.AND P1, PT, R10, R169, PT ;  /* 0x000000a90a00720c */ /* 0x000fe20003f26270 */
[----:B------:R-:W-:Y:S01]  /*5830*/  FMUL.FTZ R200, R200, UR28 ;  /* 0x0000001cc8c87c20 */ /* 0x000fe20008410000 */
[----:B---3--:R-:W-:Y:S01]  /*5840*/  FSEL R22, R18, -INF , !P0 ;  /* 0xff80000012167808 */ /* 0x008fe20004000000 */
[----:B------:R-:W3:Y:S01]  /*5850*/  MUFU.TANH R15, R15 ;  /* 0x0000000f000f7308 */ /* 0x000ee20000002400 */
[----:B------:R-:W-:Y:S01]  /*5860*/  ISETP.GE.AND P0, PT, R10, R3, PT ;  /* 0x000000030a00720c */ /* 0x000fe20003f06270 */
[----:B------:R-:W-:Y:S01]  /*5870*/  FMUL.FTZ R202, R202, UR28 ;  /* 0x0000001ccaca7c20 */ /* 0x000fe20008410000 */
[----:B-----5:R-:W-:Y:S01]  /*5880*/  FSEL R19, R19, -INF , !P6 ;  /* 0xff80000013137808 */ /* 0x020fe20007000000 */
[----:B------:R-:W-:Y:S01]  /*5890*/  VIADD R28, R164, 0x11 ;  /* 0x00000011a41c7836 */ /* 0x000fe20000000000 */
[----:B------:R-:W-:Y:S01]  /*58a0*/  FSEL R26, R204, -INF , !P5 ;  /* 0xff800000cc1a7808 */ /* 0x000fe20006800000 */
[----:B------:R-:W-:Y:S01]  /*58b0*/  FMUL.FTZ R194, R194, UR28 ;  /* 0x0000001cc2c27c20 */ /* 0x000fe20008410000 */
[----:B-1----:R-:W-:Y:S01]  /*58c0*/  FSEL R10, R205, -INF , !P4 ;  /* 0xff800000cd0a7808 */ /* 0x002fe20006000000 */
[----:B------:R-:W1:Y:S01]  /*58d0*/  MUFU.TANH R20, R20 ;  /* 0x0000001400147308 */ /* 0x000e620000002400 */
[----:B------:R-:W-:Y:S01]  /*58e0*/  FSEL R176, R176, -INF , !P1 ;  /* 0xff800000b0b07808 */ /* 0x000fe20004800000 */
[----:B------:R-:W-:Y:S01]  /*58f0*/  FMUL.FTZ R203, R203, UR28 ;  /* 0x0000001ccbcb7c20 */ /* 0x000fe20008410000 */
[----:B------:R-:W-:Y:S01]  /*5900*/  ISETP.GE.AND P6, PT, R8, R171, PT ;  /* 0x000000ab0800720c */ /* 0x000fe20003fc6270 */
[----:B------:R-:W-:Y:S01]  /*5910*/  FMUL.FTZ R192, R192, UR28 ;  /* 0x0000001cc0c07c20 */ /* 0x000fe20008410000 */
[CC--:B------:R-:W-:Y:S01]  /*5920*/  ISETP.GE.AND P5, PT, R8.reuse, R170.reuse, PT ;  /* 0x000000aa0800720c */ /* 0x0c0fe20003fa6270 */
[----:B------:R-:W-:Y:S01]  /*5930*/  FMUL.FTZ R201, R201, UR28 ;  /* 0x0000001cc9c97c20 */ /* 0x000fe20008410000 */
[C---:B------:R-:W-:Y:S01]  /*5940*/  ISETP.GE.AND P4, PT, R8.reuse, R169, PT ;  /* 0x000000a90800720c */ /* 0x040fe20003f86270 */
[----:B------:R-:W5:Y:S01]  /*5950*/  MUFU.TANH R206, R32 ;  /* 0x0000002000ce7308 */ /* 0x000f620000002400 */
[----:B------:R-:W-:Y:S01]  /*5960*/  ISETP.GE.AND P1, PT, R8, R3, PT ;  /* 0x000000030800720c */ /* 0x000fe20003f26270 */
[----:B------:R-:W-:Y:S01]  /*5970*/  VIADD R8, R164, 0x10 ;  /* 0x00000010a4087836 */ /* 0x000fe20000000000 */
[----:B--2---:R-:W-:Y:S01]  /*5980*/  FSEL R21, R21, -INF , !P0 ;  /* 0xff80000015157808 */ /* 0x004fe20004000000 */
[----:B------:R-:W-:Y:S01]  /*5990*/  FMUL.FTZ R198, R198, UR28 ;  /* 0x0000001cc6c67c20 */ /* 0x000fe20008410000 */
[----:B----4-:R-:W-:Y:S01]  /*59a0*/  FSEL R14, R14, -INF , !P6 ;  /* 0xff8000000e0e7808 */ /* 0x010fe20007000000 */
[----:B------:R-:W-:Y:S01]  /*59b0*/  FMUL.FTZ R193, R193, UR28 ;  /* 0x0000001cc1c17c20 */ /* 0x000fe20008410000 */
[----:B------:R-:W-:Y:S01]  /*59c0*/  ISETP.GE.AND P0, PT, R8, R171, PT ;  /* 0x000000ab0800720c */ /* 0x000fe20003f06270 */
[----:B------:R-:W2:Y:S01]  /*59d0*/  MUFU.TANH R189, R35 ;  /* 0x0000002300bd7308 */ /* 0x000ea20000002400 */
[----:B---3--:R-:W-:Y:S01]  /*59e0*/  FSEL R18, R15, -INF , !P5 ;  /* 0xff8000000f127808 */ /* 0x008fe20006800000 */
[----:B------:R-:W-:Y:S01]  /*59f0*/  FMUL.FTZ R195, R195, UR28 ;  /* 0x0000001cc3c37c20 */ /* 0x000fe20008410000 */
[----:B-1----:R-:W-:Y:S01]  /*5a00*/  FSEL R20, R20, -INF , !P4 ;  /* 0xff80000014147808 */ /* 0x002fe20006000000 */
[----:B------:R-:W-:Y:S01]  /*5a10*/  FMUL.FTZ R197, R197, UR28 ;  /* 0x0000001cc5c57c20 */ /* 0x000fe20008410000 */
[C---:B------:R-:W-:Y:S01]  /*5a20*/  ISETP.GE.AND P6, PT, R8.reuse, R170, PT ;  /* 0x000000aa0800720c */ /* 0x040fe20003fc6270 */
[----:B------:R-:W-:Y:S01]  /*5a30*/  FMUL.FTZ R199, R199, UR28 ;  /* 0x0000001cc7c77c20 */ /* 0x000fe20008410000 */
[C---:B------:R-:W-:Y:S01]  /*5a40*/  ISETP.GE.AND P5, PT, R8.reuse, R169, PT ;  /* 0x000000a90800720c */ /* 0x040fe20003fa6270 */
[----:B------:R-:W1:Y:S01]  /*5a50*/  MUFU.TANH R177, R177 ;  /* 0x000000b100b17308 */ /* 0x000e620000002400 */
[----:B------:R-:W-:Y:S01]  /*5a60*/  ISETP.GE.AND P4, PT, R8, R3, PT ;  /* 0x000000030800720c */ /* 0x000fe20003f86270 */
[----:B------:R-:W-:Y:S01]  /*5a70*/  VIADD R8, R164, 0x18 ;  /* 0x00000018a4087836 */ /* 0x000fe20000000000 */
[----:B-----5:R-:W-:-:S02]  /*5a80*/  FSEL R206, R206, -INF , !P0 ;  /* 0xff800000cece7808 */ /* 0x020fc40004000000 */
[----:B------:R-:W-:-:S03]  /*5a90*/  ISETP.GE.AND P0, PT, R28, R170, PT ;  /* 0x000000aa1c00720c */ /* 0x000fc60003f06270 */
[----:B------:R-:W3:Y:S01]  /*5aa0*/  MUFU.TANH R236, R196 ;  /* 0x000000c400ec7308 */ /* 0x000ee20000002400 */
[----:B--2---:R-:W-:Y:S02]  /*5ab0*/  FSEL R189, R189, -INF , !P0 ;  /* 0xff800000bdbd7808 */ /* 0x004fe40004000000 */
[----:B------:R-:W-:-:S05]  /*5ac0*/  ISETP.GE.AND P0, PT, R8, R169, PT ;  /* 0x000000a90800720c */ /* 0x000fca0003f06270 */
[----:B------:R-:W2:Y:S01]  /*5ad0*/  MUFU.TANH R13, R13 ;  /* 0x0000000d000d7308 */ /* 0x000ea20000002400 */
[----:B-1----:R-:W-:Y:S02]  /*5ae0*/  FSEL R11, R177, -INF , !P1 ;  /* 0xff800000b10b7808 */ /* 0x002fe40004800000 */
[----:B------:R-:W-:-:S05]  /*5af0*/  ISETP.GE.AND P1, PT, R28, R171, PT ;  /* 0x000000ab1c00720c */ /* 0x000fca0003f26270 */
[----:B------:R-:W-:Y:S01]  /*5b00*/  MUFU.TANH R4, R4 ;  /* 0x0000000400047308 */ /* 0x000fe20000002400 */
[----:B---3--:R-:W-:Y:S02]  /*5b10*/  FSEL R236, R236, -INF , !P0 ;  /* 0xff800000ecec7808 */ /* 0x008fe40004000000 */
[----:B------:R-:W-:-:S05]  /*5b20*/  ISETP.GE.AND P0, PT, R164, R3, PT ;  /* 0x00000003a400720c */ /* 0x000fca0003f06270 */
[----:B------:R-:W1:Y:S01]  /*5b30*/  MUFU.TANH R240, R200 ;  /* 0x000000c800f07308 */ /* 0x000e620000002400 */
[----:B--2---:R-:W-:Y:S02]  /*5b40*/  FSEL R13, R13, -INF , !P0 ;  /* 0xff8000000d0d7808 */ /* 0x004fe40004000000 */
[----:B------:R-:W-:-:S05]  /*5b50*/  PLOP3.LUT P0, PT, PT, PT, UP0, 0x80, 0x0 ;  /* 0x000000000000781c */ /* 0x000fca0003f0f008 */
[----:B------:R-:W2:Y:S08]  /*5b60*/  MUFU.TANH R207, R202 ;  /* 0x000000ca00cf7308 */ /* 0x000eb00000002400 */
[----:B------:R-:W3:Y:S01]  /*5b70*/  MUFU.TANH R5, R5 ;  /* 0x0000000500057308 */ /* 0x000ee20000002400 */
[----:B-1----:R-:W-:Y:S02]  /*5b80*/  FSEL R240, R240, -INF , !P5 ;  /* 0xff800000f0f07808 */ /* 0x002fe40006800000 */
[----:B------:R-:W-:-:S05]  /*5b90*/  ISETP.GE.AND P5, PT, R28, R3, PT ;  /* 0x000000031c00720c */ /* 0x000fca0003fa6270 */
[----:B------:R-:W1:Y:S01]  /*5ba0*/  MUFU.TANH R221, R203 ;  /* 0x000000cb00dd7308 */ /* 0x000e620000002400 */
[----:B--2---:R-:W-:Y:S02]  /*5bb0*/  FSEL R207, R207, -INF , !P4 ;  /* 0xff800000cfcf7808 */ /* 0x004fe40006000000 */
[----:B------:R-:W-:Y:S02]  /*5bc0*/  FSEL R202, R4, -INF , !P1 ;  /* 0xff80000004ca7808 */ /* 0x000fe40004800000 */
[C---:B------:R-:W-:Y:S02]  /*5bd0*/  ISETP.GE.AND P4, PT, R8.reuse, R171, PT ;  /* 0x000000ab0800720c */ /* 0x040fe40003f86270 */
[----:B------:R-:W-:Y:S01]  /*5be0*/  ISETP.GE.AND P1, PT, R8, R170, PT ;  /* 0x000000aa0800720c */ /* 0x000fe20003f26270 */
        /* <DEDUP_REMOVED lines=11> */
[C---:B------:R-:W-:Y:S01]  /*5ca0*/  ISETP.GE.AND P1, PT, R164.reuse, R169, PT ;  /* 0x000000a9a400720c */ /* 0x040fe20003f26270 */
[----:B------:R-:W-:-:S04]  /*5cb0*/  VIADD R164, R164, 0x19 ;  /* 0x00000019a4a47836 */ /* 0x000fc80000000000 */
        /* <DEDUP_REMOVED lines=23> */
[----:B------:R-:W-:Y:S01]  /*5e30*/  UIADD3 UR5, UR17, -0x3, URZ ;  /* 0xfffffffd11057890 */ /* 0x000fe2000fffe03f */
[----:B------:R-:W1:Y:S01]  /*5e40*/  @!P3 LDC.64 R8, c[0x0][0x218] ;  /* 0x00008600ff08bb82 */ /* 0x000e620000000a00 */
[----:B------:R2:W-:Y:S01]  /*5e50*/  @P3 STS.128 [R224+0x8000], RZ ;  /* 0x008000ffe0003388 */ /* 0x0005e20000000c00 */
[----:B------:R-:W-:Y:S01]  /*5e60*/  BSSY B0, `(.L_x_1473) ;  /* 0x000002c000007945 */ /* 0x000fe20003800000 */
[----:B------:R-:W-:Y:S02]  /*5e70*/  USHF.R.S32.HI UR4, URZ, 0x1f, UR5 ;  /* 0x0000001f3f047899 */ /* 0x000fe40008011405 */
[----:B------:R-:W-:Y:S02]  /*5e80*/  UIMAD.WIDE.U32 UR30, UR5, UR8, URZ ;  /* 0x00000008051e72a5 */ /* 0x000fe4000f8e003f */
[----:B------:R-:W-:Y:S01]  /*5e90*/  UIMAD UR4, UR4, UR8, URZ ;  /* 0x00000008040472a4 */ /* 0x000fe2000f8e023f */
[----:B------:R-:W3:Y:S03]  /*5ea0*/  @!P2 LDC.64 R6, c[0x0][0x218] ;  /* 0x00008600ff06ab82 */ /* 0x000ee60000000a00 */
[----:B------:R-:W-:Y:S01]  /*5eb0*/  UIMAD UR4, UR5, UR9, UR4 ;  /* 0x00000009050472a4 */ /* 0x000fe2000f8e0204 */
[----:B------:R-:W-:-:S02]  /*5ec0*/  IMAD.U32 R23, RZ, RZ, UR30 ;  /* 0x0000001eff177e24 */ /* 0x000fc4000f8e00ff */
[----:B------:R-:W-:Y:S01]  /*5ed0*/  IMAD.U32 R2, RZ, RZ, UR30 ;  /* 0x0000001eff027e24 */ /* 0x000fe2000f8e00ff */
[----:B------:R-:W-:Y:S01]  /*5ee0*/  UIADD3 UR4, UR31, UR4, URZ ;  /* 0x000000041f047290 */ /* 0x000fe2000fffe03f */
[----:B------:R-:W4:Y:S01]  /*5ef0*/  @!P3 LDC.64 R4, c[0x0][0x218] ;  /* 0x00008600ff04bb82 */ /* 0x000f220000000a00 */
[----:B------:R-:W-:-:S04]  /*5f00*/  LEA R23, P1, R23, R226, 0x5 ;  /* 0x000000e217177211 */ /* 0x000fc800078228ff */
[----:B------:R-:W-:Y:S01]  /*5f10*/  IMAD.U32 R15, RZ, RZ, UR4 ;  /* 0x00000004ff0f7e24 */ /* 0x000fe2000f8e00ff */
[C---:B------:R-:W-:Y:S02]  /*5f20*/  IADD3 R17, P5, R23.reuse, UR24, RZ ;  /* 0x0000001817117c10 */ /* 0x040fe4000ffbe0ff */
[----:B-1----:R-:W-:Y:S02]  /*5f30*/  @!P3 LEA R8, P6, R23, R8, 0x1 ;  /* 0x000000081708b211 */ /* 0x002fe400078c08ff */
[----:B------:R-:W-:-:S04]  /*5f40*/  LEA.HI.X R2, R2, R229, R15, 0x5, P1 ;  /* 0x000000e502027211 */ /* 0x000fc800008f2c0f */
        /* <DEDUP_REMOVED lines=8> */
[C---:B----4-:R-:W-:Y:S02]  /*5fd0*/  @!P3 LEA R30, P4, R17.reuse, R4, 0x1 ;  /* 0x00000004111eb211 */ /* 0x050fe400078808ff */
        /* <DEDUP_REMOVED lines=20> */
.L_x_1474:
[----:B------:R-:W-:Y:S05]  /*6120*/  BSYNC B0 ;  /* 0x0000000000007941 */ /* 0x000fea0003800000 */
.L_x_1473:
[----:B------:R-:W0:Y:S02]  /*6130*/  LDGDEPBAR ;  /* 0x00000000000079af */ /* 0x000e240000000000 */
.L_x_1472:
[----:B--2---:R-:W-:Y:S01]  /*6140*/  FMNMX.FTZ R9, R168, R0, !PT ;  /* 0x00000000a8097209 */ /* 0x004fe20007810000 */
[----:B------:R-:W-:Y:S01]  /*6150*/  LDSM.16.MT88.4 R32, [R212+0xa000] ;  /* 0x00a00000d420783b */ /* 0x000fe20000004200 */
[----:B-1----:R-:W-:Y:S02]  /*6160*/  FMNMX.FTZ R6, R165, R13, !PT ;  /* 0x0000000da5067209 */ /* 0x002fe40007810000 */
        /* <DEDUP_REMOVED lines=30> */
[----:B------:R-:W2:Y:S01]  /*6350*/  SHFL.BFLY PT, R5, R6, 0x2, 0x1f ;  /* 0x0c401f0006057f89 */ /* 0x000ea200000e0000 */
[----:B------:R-:W-:-:S03]  /*6360*/  FMNMX.FTZ R4, R193, R4, !PT ;  /* 0x00000004c1047209 */ /* 0x000fc60007810000 */
[----:B------:R-:W3:Y:S01]  /*6370*/  SHFL.BFLY PT, R7, R8, 0x2, 0x1f ;  /* 0x0c401f0008077f89 */ /* 0x000ee200000e0000 */
[----:B-1----:R-:W-:-:S03]  /*6380*/  FMNMX.FTZ R15, R2, R15, !PT ;  /* 0x0000000f020f7209 */ /* 0x002fc60007810000 */
[----:B------:R-:W1:Y:S04]  /*6390*/  SHFL.BFLY PT, R9, R4, 0x2, 0x1f ;  /* 0x0c401f0004097f89 */ /* 0x000e6800000e0000 */
[----:B------:R-:W4:Y:S01]  /*63a0*/  SHFL.BFLY PT, R2, R15, 0x1, 0x1f ;  /* 0x0c201f000f027f89 */ /* 0x000f2200000e0000 */
[----:B--2---:R-:W-:Y:S02]  /*63b0*/  FMNMX.FTZ R5, R6, R5, !PT ;  /* 0x0000000506057209 */ /* 0x004fe40007810000 */
[----:B---3--:R-:W-:-:S03]  /*63c0*/  FMNMX.FTZ R7, R8, R7, !PT ;  /* 0x0000000708077209 */ /* 0x008fc60007810000 */
[----:B------:R-:W2:Y:S01]  /*63d0*/  SHFL.BFLY PT, R232, R5, 0x1, 0x1f ;  /* 0x0c201f0005e87f89 */ /* 0x000ea200000e0000 */
[----:B-1----:R-:W-:-:S03]  /*63e0*/  FMNMX.FTZ R9, R4, R9, !PT ;  /* 0x0000000904097209 */ /* 0x002fc60007810000 */
[----:B------:R-:W1:Y:S01]  /*63f0*/  SHFL.BFLY PT, R234, R7, 0x1, 0x1f ;  /* 0x0c201f0007ea7f89 */ /* 0x000e6200000e0000 */
[----:B----4-:R-:W-:-:S03]  /*6400*/  FMNMX.FTZ R2, R15, R2, !PT ;  /* 0x000000020f027209 */ /* 0x010fc60007810000 */
[----:B------:R-:W3:Y:S01]  /*6410*/  SHFL.BFLY PT, R4, R9, 0x1, 0x1f ;  /* 0x0c201f0009047f89 */ /* 0x000ee200000e0000 */
[C---:B------:R-:W-:Y:S01]  /*6420*/  FSETP.NEU.FTZ.AND P6, PT, R2.reuse, -INF , PT ;  /* 0xff8000000200780b */ /* 0x040fe20003fdd000 */
[----:B------:R-:W-:-:S03]  /*6430*/  FMUL.FTZ R199, R2, UR10 ;  /* 0x0000000a02c77c20 */ /* 0x000fc60008410000 */
[----:B------:R-:W-:Y:S02]  /*6440*/  FSEL R17, R2, RZ, P6 ;  /* 0x000000ff02117208 */ /* 0x000fe40003000000 */
[----:B------:R-:W-:-:S03]  /*6450*/  FSEL R199, R199, RZ, P6 ;  /* 0x000000ffc7c77208 */ /* 0x000fc60003000000 */
[----:B------:R-:W-:Y:S02]  /*6460*/  FADD.FTZ R17, R168, -R17 ;  /* 0x80000011a8117221 */ /* 0x000fe40000010000 */
[--C-:B------:R-:W-:Y:S01]  /*6470*/  FFMA.FTZ R188, R0, UR10, -R199.reuse ;  /* 0x0000000a00bc7c23 */ /* 0x100fe200080108c7 */
[--C-:B------:R-:W-:Y:S01]  /*6480*/  FFMA.FTZ R187, R24, UR10, -R199.reuse ;  /* 0x0000000a18bb7c23 */ /* 0x100fe200080108c7 */
[----:B--2---:R-:W-:Y:S01]  /*6490*/  FMNMX.FTZ R232, R5, R232, !PT ;  /* 0x000000e805e87209 */ /* 0x004fe20007810000 */
[----:B------:R-:W-:Y:S01]  /*64a0*/  FMUL.FTZ R17, R17, UR10 ;  /* 0x0000000a11117c20 */ /* 0x000fe20008410000 */
[--C-:B------:R-:W-:Y:S01]  /*64b0*/  FFMA.FTZ R186, R26, UR10, -R199.reuse ;  /* 0x0000000a1aba7c23 */ /* 0x100fe200080108c7 */
[----:B------:R-:W-:Y:S01]  /*64c0*/  FFMA.FTZ R185, R14, UR10, -R199 ;  /* 0x0000000a0eb97c23 */ /* 0x000fe200080108c7 */
[C---:B------:R-:W-:Y:S01]  /*64d0*/  FSETP.NEU.FTZ.AND P1, PT, R232.reuse, -INF , PT ;  /* 0xff800000e800780b */ /* 0x040fe20003f3d000 */
[C---:B------:R-:W-:Y:S01]  /*64e0*/  FMUL.FTZ R220, R232.reuse, UR10 ;  /* 0x0000000ae8dc7c20 */ /* 0x040fe20008410000 */
[----:B-1----:R-:W-:Y:S01]  /*64f0*/  FMNMX.FTZ R234, R7, R234, !PT ;  /* 0x000000ea07ea7209 */ /* 0x002fe20007810000 */
[----:B------:R-:W1:Y:S01]  /*6500*/  MUFU.EX2 R200, R17 ;  /* 0x0000001100c87308 */ /* 0x000e620000000800 */
[----:B---3--:R-:W-:Y:S01]  /*6510*/  FMNMX.FTZ R0, R9, R4, !PT ;  /* 0x0000000409007209 */ /* 0x008fe20007810000 */
[----:B------:R-:W-:Y:S01]  /*6520*/  LDSM.16.MT88.4 R24, [R209+0xa000] ;  /* 0x00a00000d118783b */ /* 0x000fe20000004200 */
[----:B------:R-:W-:Y:S01]  /*6530*/  FSEL R4, R232, RZ, P1 ;  /* 0x000000ffe8047208 */ /* 0x000fe20000800000 */
[C---:B------:R-:W-:Y:S01]  /*6540*/  FMUL.FTZ R223, R234.reuse, UR10 ;  /* 0x0000000aeadf7c20 */ /* 0x040fe20008410000 */
[----:B------:R-:W-:Y:S01]  /*6550*/  FSETP.NEU.FTZ.AND P4, PT, R234, -INF , PT ;  /* 0xff800000ea00780b */ /* 0x000fe20003f9d000 */
[C---:B------:R-:W-:Y:S01]  /*6560*/  FMUL.FTZ R197, R0.reuse, UR10 ;  /* 0x0000000a00c57c20 */ /* 0x040fe20008410000 */
[----:B------:R-:W-:Y:S01]  /*6570*/  FSETP.NEU.FTZ.AND P5, PT, R0, -INF , PT ;  /* 0xff8000000000780b */ /* 0x000fe20003fbd000 */
[----:B------:R-:W-:Y:S01]  /*6580*/  FADD.FTZ R4, R165, -R4 ;  /* 0x80000004a5047221 */ /* 0x000fe20000010000 */
[----:B------:R-:W-:Y:S01]  /*6590*/  FSEL R5, R234, RZ, P4 ;  /* 0x000000ffea057208 */ /* 0x000fe20002000000 */
[----:B------:R-:W-:Y:S01]  /*65a0*/  MUFU.EX2 R188, R188 ;  /* 0x000000bc00bc7308 */ /* 0x000fe20000000800 */
[----:B------:R-:W-:Y:S01]  /*65b0*/  FSEL R197, R197, RZ, P5 ;  /* 0x000000ffc5c57208 */ /* 0x000fe20002800000 */
[----:B------:R-:W-:Y:S01]  /*65c0*/  FMUL.FTZ R191, R4, UR10 ;  /* 0x0000000a04bf7c20 */ /* 0x000fe20008410000 */
[----:B------:R-:W-:Y:S01]  /*65d0*/  FSEL R4, R0, RZ, P5 ;  /* 0x000000ff00047208 */ /* 0x000fe20002800000 */
[----:B------:R-:W-:Y:S01]  /*65e0*/  FADD.FTZ R192, R166, -R5 ;  /* 0x80000005a6c07221 */ /* 0x000fe20000010000 */
[----:B------:R-:W-:Y:S01]  /*65f0*/  FSEL R223, R223, RZ, P4 ;  /* 0x000000ffdfdf7208 */ /* 0x000fe20002000000 */
[--C-:B------:R-:W-:Y:S01]  /*6600*/  FFMA.FTZ R5, R16, UR10, -R197.reuse ;  /* 0x0000000a10057c23 */ /* 0x100fe200080108c5 */
[----:B------:R-:W-:Y:S01]  /*6610*/  FSEL R220, R220, RZ, P1 ;  /* 0x000000ffdcdc7208 */ /* 0x000fe20000800000 */
[----:B------:R-:W-:Y:S01]  /*6620*/  FADD.FTZ R16, R167, -R4 ;  /* 0x80000004a7107221 */ /* 0x000fe20000010000 */
[----:B------:R-:W-:Y:S01]  /*6630*/  FFMA.FTZ R179, R28, UR10, -R197 ;  /* 0x0000000a1cb37c23 */ /* 0x000fe200080108c5 */
[--C-:B------:R-:W-:Y:S01]  /*6640*/  FFMA.FTZ R178, R176, UR10, -R223.reuse ;  /* 0x0000000ab0b27c23 */ /* 0x100fe200080108df */
[--C-:B------:R-:W-:Y:S01]  /*6650*/  FFMA.FTZ R184, R12, UR10, -R223.reuse ;  /* 0x0000000a0cb87c23 */ /* 0x100fe200080108df */
[----:B------:R-:W-:Y:S01]  /*6660*/  FMUL.FTZ R16, R16, UR10 ;  /* 0x0000000a10107c20 */ /* 0x000fe20008410000 */
[--C-:B------:R-:W-:Y:S01]  /*6670*/  FFMA.FTZ R177, R22, UR10, -R223.reuse ;  /* 0x0000000a16b17c23 */ /* 0x100fe200080108df */
[----:B------:R-:W-:Y:S01]  /*6680*/  FFMA.FTZ R175, R20, UR10, -R223 ;  /* 0x0000000a14af7c23 */ /* 0x000fe200080108df */
[--C-:B------:R-:W-:Y:S01]  /*6690*/  FFMA.FTZ R176, R13, UR10, -R220.reuse ;  /* 0x0000000a0db07c23 */ /* 0x100fe200080108dc */
[--C-:B------:R-:W-:Y:S01]  /*66a0*/  FFMA.FTZ R174, R19, UR10, -R220.reuse ;  /* 0x0000000a13ae7c23 */ /* 0x100fe200080108dc */
[--C-:B------:R-:W-:Y:S01]  /*66b0*/  FFMA.FTZ R173, R21, UR10, -R220.reuse ;  /* 0x0000000a15ad7c23 */ /* 0x100fe200080108dc */
[--C-:B------:R-:W-:Y:S01]  /*66c0*/  FFMA.FTZ R190, R11, UR10, -R220.reuse ;  /* 0x0000000a0bbe7c23 */ /* 0x100fe200080108dc */
[----:B------:R2:W-:Y:S01]  /*66d0*/  MUFU.EX2 R168, R5 ;  /* 0x0000000500a87308 */ /* 0x0005e20000000800 */
[--C-:B------:R-:W-:Y:S01]  /*66e0*/  FFMA.FTZ R196, R10, UR10, -R197.reuse ;  /* 0x0000000a0ac47c23 */ /* 0x100fe200080108c5 */
[----:B------:R-:W-:Y:S01]  /*66f0*/  FFMA.FTZ R195, R18, UR10, -R197 ;  /* 0x0000000a12c37c23 */ /* 0x000fe200080108c5 */
[----:B------:R-:W3:Y:S01]  /*6700*/  LDSM.16.MT88.4 R28, [R210+0xa000] ;  /* 0x00a00000d21c783b */ /* 0x000ee20000004200 */
[----:B------:R-:W-:Y:S01]  /*6710*/  FMUL.FTZ R192, R192, UR10 ;  /* 0x0000000ac0c07c20 */ /* 0x000fe20008410000 */
[-C--:B-1----:R-:W-:Y:S01]  /*6720*/  FMUL.FTZ R160, R160, R200.reuse ;  /* 0x000000c8a0a07220 */ /* 0x082fe20000410000 */
[-C--:B------:R-:W-:Y:S01]  /*6730*/  FMUL.FTZ R161, R161, R200.reuse ;  /* 0x000000c8a1a17220 */ /* 0x080fe20000410000 */
[----:B------:R-:W1:Y:S01]  /*6740*/  LDSM.16.MT88.4 R20, [R208+0xa000] ;  /* 0x00a00000d014783b */ /* 0x000e620000004200 */
[----:B------:R4:W5:Y:S01]  /*6750*/  MUFU.EX2 R201, R16 ;  /* 0x0000001000c97308 */ /* 0x0009620000000800 */
[-C--:B------:R-:W-:Y:S01]  /*6760*/  FMUL.FTZ R148, R148, R200.reuse ;  /* 0x000000c894947220 */ /* 0x080fe20000410000 */
[-C--:B------:R-:W-:Y:S01]  /*6770*/  FMUL.FTZ R149, R149, R200.reuse ;  /* 0x000000c895957220 */ /* 0x080fe20000410000 */
[----:B------:R-:W1:Y:S01]  /*6780*/  LDSM.16.MT88.4 R12, [R212+0xb000] ;  /* 0x00b00000d40c783b */ /* 0x000e620000004200 */
[-C--:B------:R-:W-:Y:S01]  /*6790*/  FMUL.FTZ R144, R144, R200.reuse ;  /* 0x000000c890907220 */ /* 0x080fe20000410000 */
[-C--:B------:R-:W-:Y:S01]  /*67a0*/  FMUL.FTZ R145, R145, R200.reuse ;  /* 0x000000c891917220 */ /* 0x080fe20000410000 */
[-C--:B------:R-:W-:Y:S01]  /*67b0*/  FMUL.FTZ R132, R132, R200.reuse ;  /* 0x000000c884847220 */ /* 0x080fe20000410000 */
[----:B------:R-:W1:Y:S01]  /*67c0*/  LDSM.16.MT88.4 R8, [R210+0xb000] ;  /* 0x00b00000d208783b */ /* 0x000e620000004200 */
[----:B------:R-:W-:Y:S01]  /*67d0*/  MUFU.EX2 R184, R184 ;  /* 0x000000b800b87308 */ /* 0x000fe20000000800 */
[-C--:B------:R-:W-:Y:S01]  /*67e0*/  FMUL.FTZ R133, R133, R200.reuse ;  /* 0x000000c885857220 */ /* 0x080fe20000410000 */
[-C--:B------:R-:W-:Y:S01]  /*67f0*/  FMUL.FTZ R36, R36, R200.reuse ;  /* 0x000000c824247220 */ /* 0x080fe20000410000 */
[----:B--2---:R-:W2:Y:S01]  /*6800*/  LDSM.16.MT88.4 R4, [R209+0xb000] ;  /* 0x00b00000d104783b */ /* 0x004ea20000004200 */
[-C--:B------:R-:W-:Y:S01]  /*6810*/  FMUL.FTZ R37, R37, R200.reuse ;  /* 0x000000c825257220 */ /* 0x080fe20000410000 */
[-C--:B------:R-:W-:Y:S01]  /*6820*/  FMUL.FTZ R48, R48, R200.reuse ;  /* 0x000000c830307220 */ /* 0x080fe20000410000 */
[-C--:B------:R-:W-:Y:S01]  /*6830*/  FMUL.FTZ R49, R49, R200.reuse ;  /* 0x000000c831317220 */ /* 0x080fe20000410000 */
[-C--:B------:R-:W-:Y:S01]  /*6840*/  FMUL.FTZ R52, R52, R200.reuse ;  /* 0x000000c834347220 */ /* 0x080fe20000410000 */
[----:B------:R-:W3:Y:S01]  /*6850*/  MUFU.EX2 R177, R177 ;  /* 0x000000b100b17308 */ /* 0x000ee20000000800 */
[----:B----4-:R-:W4:Y:S01]  /*6860*/  LDSM.16.MT88.4 R16, [R208+0xb000] ;  /* 0x00b00000d010783b */ /* 0x010f220000004200 */
[-C--:B-----5:R-:W-:Y:S01]  /*6870*/  FMUL.FTZ R162, R162, R201.reuse ;  /* 0x000000c9a2a27220 */ /* 0x0a0fe20000410000 */
        /* <DEDUP_REMOVED lines=27> */
[----:B------:R-:W-:Y:S01]  /*6a30*/  FMUL.FTZ R81, R81, R200 ;  /* 0x000000c851517220 */ /* 0x000fe20000410000 */
        /* <DEDUP_REMOVED lines=14> */
[----:B------:R-:W-:Y:S01]  /*6b20*/  FMUL.FTZ R101, R101, R200 ;  /* 0x000000c865657220 */ /* 0x000fe20000410000 */
[-C--:B------:R-:W-:Y:S01]  /*6b30*/  FMUL.FTZ R102, R102, R201.reuse ;  /* 0x000000c966667220 */ /* 0x080fe20000410000 */
[-C--:B------:R-:W-:Y:S01]  /*6b40*/  FMUL.FTZ R103, R103, R201.reuse ;  /* 0x000000c967677220 */ /* 0x080fe20000410000 */
        /* <DEDUP_REMOVED lines=12> */
[----:B------:R-:W-:Y:S01]  /*6c10*/  FMUL.FTZ R129, R129, R200 ;  /* 0x000000c881817220 */ /* 0x000fe20000410000 */
[-C--:B------:R-:W-:Y:S01]  /*6c20*/  FMUL.FTZ R130, R130, R201.reuse ;  /* 0x000000c982827220 */ /* 0x080fe20000410000 */
[----:B------:R-:W-:Y:S01]  /*6c30*/  FMUL.FTZ R131, R131, R201 ;  /* 0x000000c983837220 */ /* 0x000fe20000410000 */
[--C-:B------:R-:W-:Y:S01]  /*6c40*/  FFMA.FTZ R237, R240, UR10, -R223.reuse ;  /* 0x0000000af0ed7c23 */ /* 0x100fe200080108df */
[----:B------:R-:W1:Y:S01]  /*6c50*/  MUFU.EX2 R191, R191 ;  /* 0x000000bf00bf7308 */ /* 0x000e620000000800 */
[----:B-----5:R-:W-:Y:S01]  /*6c60*/  F2FP.BF16.F32.PACK_AB R167, R190, R173 ;  /* 0x000000adbea7723e */ /* 0x020fe200000010ff */
[--C-:B------:R-:W-:Y:S01]  /*6c70*/  FFMA.FTZ R238, R238, UR10, -R223.reuse ;  /* 0x0000000aeeee7c23 */ /* 0x100fe200080108df */
[--C-:B------:R-:W-:Y:S01]  /*6c80*/  FFMA.FTZ R236, R236, UR10, -R223.reuse ;  /* 0x0000000aecec7c23 */ /* 0x100fe200080108df */
[----:B------:R-:W-:Y:S01]  /*6c90*/  FFMA.FTZ R223, R222, UR10, -R223 ;  /* 0x0000000adedf7c23 */ /* 0x000fe200080108df */
[--C-:B------:R-:W-:Y:S01]  /*6ca0*/  FFMA.FTZ R207, R207, UR10, -R220.reuse ;  /* 0x0000000acfcf7c23 */ /* 0x100fe200080108dc */
[--C-:B------:R-:W-:Y:S01]  /*6cb0*/  FFMA.FTZ R222, R221, UR10, -R220.reuse ;  /* 0x0000000addde7c23 */ /* 0x100fe200080108dc */
[--C-:B------:R-:W-:Y:S01]  /*6cc0*/  FFMA.FTZ R205, R205, UR10, -R220.reuse ;  /* 0x0000000acdcd7c23 */ /* 0x100fe200080108dc */
[----:B------:R-:W5:Y:S01]  /*6cd0*/  MUFU.EX2 R187, R187 ;  /* 0x000000bb00bb7308 */ /* 0x000f620000000800 */
        /* <DEDUP_REMOVED lines=70> */
[----:B------:R-:W-:Y:S01]  /*7140*/  FFMA.FTZ R220, R203, UR10, -R220 ;  /* 0x0000000acbdc7c23 */ /* 0x000fe200080108dc */
[----:B------:R-:W-:Y:S01]  /*7150*/  MUFU.EX2 R237, R237 ;  /* 0x000000ed00ed7308 */ /* 0x000fe20000000800 */
[--C-:B------:R-:W-:Y:S01]  /*7160*/  FFMA.FTZ R203, R206, UR10, -R199.reuse ;  /* 0x0000000acecb7c23 */ /* 0x100fe200080108c7 */
[----:B------:R-:W-:Y:S01]  /*7170*/  FFMA.FTZ R202, R202, UR10, -R199 ;  /* 0x0000000acaca7c23 */ /* 0x000fe200080108c7 */
[--C-:B------:R-:W-:Y:S01]  /*7180*/  FFMA.FTZ R172, R172, UR10, -R197.reuse ;  /* 0x0000000aacac7c23 */ /* 0x100fe200080108c5 */
[C---:B------:R-:W-:Y:S01]  /*7190*/  HMMA.16816.F32.BF16 R152, R164.reuse, R34, R152 ;  /* 0x00000022a498723c */ /* 0x040fe20000041898 */
[----:B------:R-:W-:Y:S01]  /*71a0*/  FFMA.FTZ R189, R189, UR10, -R197 ;  /* 0x0000000abdbd7c23 */ /* 0x000fe200080108c5 */
[--C-:B------:R-:W-:Y:S01]  /*71b0*/  FFMA.FTZ R204, R204, UR10, -R199.reuse ;  /* 0x0000000acccc7c23 */ /* 0x100fe200080108c7 */
[----:B------:R-:W-:Y:S01]  /*71c0*/  FFMA.FTZ R199, R198, UR10, -R199 ;  /* 0x0000000ac6c77c23 */ /* 0x000fe200080108c7 */
[----:B------:R-:W3:Y:S01]  /*71d0*/  MUFU.EX2 R238, R238 ;  /* 0x000000ee00ee7308 */ /* 0x000ee20000000800 */
[--C-:B------:R-:W-:Y:S01]  /*71e0*/  FFMA.FTZ R194, R194, UR10, -R197.reuse ;  /* 0x0000000ac2c27c23 */ /* 0x100fe200080108c5 */
[----:B------:R-:W-:Y:S01]  /*71f0*/  HMMA.16816.F32.BF16 R140, R164, R28, R140 ;  /* 0x0000001ca48c723c */ /* 0x000fe2000004188c */
[----:B------:R-:W-:Y:S01]  /*7200*/  FFMA.FTZ R193, R193, UR10, -R197 ;  /* 0x0000000ac1c17c23 */ /* 0x000fe200080108c5 */
[----:B------:R-:W-:Y:S01]  /*7210*/  FFMA.FTZ R184, R233, R192, R184 ;  /* 0x000000c0e9b87223 */ /* 0x000fe200000100b8 */
[----:B------:R-:W-:-:S03]  /*7220*/  FFMA.FTZ R191, R231, R191, R176 ;  /* 0x000000bfe7bf7223 */ /* 0x000fc600000100b0 */
        /* <DEDUP_REMOVED lines=10> */
[----:B------:R-:W-:-:S04]  /*72d0*/  FADD.FTZ R190, R190, R173 ;  /* 0x000000adbebe7221 */ /* 0x000fc80000010000 */
[----:B------:R-:W-:Y:S01]  /*72e0*/  MUFU.EX2 R207, R207 ;  /* 0x000000cf00cf7308 */ /* 0x000fe20000000800 */
[C---:B------:R-:W-:Y:S06]  /*72f0*/  HMMA.16816.F32.BF16 R56, R164.reuse, R20, R56 ;  /* 0x00000014a438723c */ /* 0x040fec0000041838 */
[C---:B------:R-:W-:Y:S01]  /*7300*/  HMMA.16816.F32.BF16 R60, R164.reuse, R22, R60 ;  /* 0x00000016a43c723c */ /* 0x040fe2000004183c */
[----:B------:R-:W3:Y:S05]  /*7310*/  MUFU.EX2 R222, R222 ;  /* 0x000000de00de7308 */ /* 0x000eea0000000800 */
[C---:B------:R-:W-:Y:S03]  /*7320*/  HMMA.16816.F32.BF16 R72, R164.reuse, R12, R72 ;  /* 0x0000000ca448723c */ /* 0x040fe60000041848 */
[----:B------:R-:W-:Y:S03]  /*7330*/  MUFU.EX2 R205, R205 ;  /* 0x000000cd00cd7308 */ /* 0x000fe60000000800 */
[C---:B------:R-:W-:Y:S05]  /*7340*/  HMMA.16816.F32.BF16 R76, R164.reuse, R14, R76 ;  /* 0x0000000ea44c723c */ /* 0x040fea000004184c */
[----:B------:R-:W3:Y:S01]  /*7350*/  MUFU.EX2 R220, R220 ;  /* 0x000000dc00dc7308 */ /* 0x000ee20000000800 */
[C---:B------:R-:W-:Y:S06]  /*7360*/  HMMA.16816.F32.BF16 R88, R164.reuse, R8, R88 ;  /* 0x00000008a458723c */ /* 0x040fec0000041858 */
[C---:B------:R-:W-:Y:S01]  /*7370*/  HMMA.16816.F32.BF16 R92, R164.reuse, R10, R92 ;  /* 0x0000000aa45c723c */ /* 0x040fe2000004185c */
[----:B------:R-:W-:Y:S05]  /*7380*/  MUFU.EX2 R203, R203 ;  /* 0x000000cb00cb7308 */ /* 0x000fea0000000800 */
[C---:B--2---:R-:W-:Y:S03]  /*7390*/  HMMA.16816.F32.BF16 R104, R164.reuse, R4, R104 ;  /* 0x00000004a468723c */ /* 0x044fe60000041868 */
[----:B------:R-:W2:Y:S03]  /*73a0*/  MUFU.EX2 R202, R202 ;  /* 0x000000ca00ca7308 */ /* 0x000ea60000000800 */
[C---:B------:R-:W-:Y:S05]  /*73b0*/  HMMA.16816.F32.BF16 R108, R164.reuse, R6, R108 ;  /* 0x00000006a46c723c */ /* 0x040fea000004186c */
[----:B------:R-:W-:Y:S01]  /*73c0*/  MUFU.EX2 R172, R172 ;  /* 0x000000ac00ac7308 */ /* 0x000fe20000000800 */
[C---:B----4-:R-:W-:Y:S06]  /*73d0*/  HMMA.16816.F32.BF16 R120, R164.reuse, R16, R120 ;  /* 0x00000010a478723c */ /* 0x050fec0000041878 */
[----:B------:R-:W-:Y:S01]  /*73e0*/  HMMA.16816.F32.BF16 R124, R164, R18, R124 ;  /* 0x00000012a47c723c */ /* 0x000fe2000004187c */
[----:B------:R-:W4:Y:S06]  /*73f0*/  MUFU.EX2 R189, R189 ;  /* 0x000000bd00bd7308 */ /* 0x000f2c0000000800 */
[----:B-----5:R-:W-:Y:S01]  /*7400*/  F2FP.BF16.F32.PACK_AB R164, R187, R188 ;  /* 0x000000bcbba4723e */ /* 0x020fe200000010ff */
[----:B------:R-:W-:Y:S01]  /*7410*/  FFMA.FTZ R188, R235, R200, R188 ;  /* 0x000000c8ebbc7223 */ /* 0x000fe200000100bc */
[----:B-1----:R-:W-:Y:S01]  /*7420*/  F2FP.BF16.F32.PACK_AB R165, R168, R179 ;  /* 0x000000b3a8a5723e */ /* 0x002fe200000010ff */
[----:B------:R-:W-:Y:S01]  /*7430*/  FFMA.FTZ R179, R230, R201, R179 ;  /* 0x000000c9e6b37223 */ /* 0x000fe200000100b3 */
[----:B------:R-:W-:Y:S01]  /*7440*/  F2FP.BF16.F32.PACK_AB R166, R185, R186 ;  /* 0x000000bab9a6723e */ /* 0x000fe200000010ff */
[----:B------:R-:W-:Y:S01]  /*7450*/  MUFU.EX2 R204, R204 ;  /* 0x000000cc00cc7308 */ /* 0x000fe20000000800 */
[----:B---3--:R-:W-:Y:S01]  /*7460*/  F2FP.BF16.F32.PACK_AB R167, R195, R196 ;  /* 0x000000c4c3a7723e */ /* 0x008fe200000010ff */
[----:B------:R-:W-:Y:S01]  /*7470*/  FADD.FTZ R187, R187, R188 ;  /* 0x000000bcbbbb7221 */ /* 0x000fe20000010000 */
[----:B------:R-:W-:Y:S01]  /*7480*/  FADD.FTZ R179, R168, R179 ;  /* 0x000000b3a8b37221 */ /* 0x000fe20000010000 */
[----:B------:R-:W-:-:S02]  /*7490*/  MOV R168, R2 ;  /* 0x0000000200a87202 */ /* 0x000fc40000000f00 */
[----:B------:R-:W-:Y:S01]  /*74a0*/  FADD.FTZ R186, R186, R187 ;  /* 0x000000bbbaba7221 */ /* 0x000fe20000010000 */
[----:B------:R-:W-:Y:S01]  /*74b0*/  FADD.FTZ R196, R196, R179 ;  /* 0x000000b3c4c47221 */ /* 0x000fe20000010000 */
[----:B------:R-:W-:Y:S01]  /*74c0*/  HMMA.16816.F32.BF16 R160, R164, R32, R160 ;  /* 0x00000020a4a0723c */ /* 0x000fe200000418a0 */
[----:B------:R-:W1:Y:S01]  /*74d0*/  MUFU.EX2 R199, R199 ;  /* 0x000000c700c77308 */ /* 0x000e620000000800 */
        /* <DEDUP_REMOVED lines=11> */
[----:B------:R-:W5:Y:S05]  /*7590*/  LDSM.16.MT88.4 R24, [R212+0xa800] ;  /* 0x00a80000d418783b */ /* 0x000f6a0000004200 */
[C---:B------:R-:W-:Y:S06]  /*75a0*/  HMMA.16816.F32.BF16 R52, R164.reuse, R20, R52 ;  /* 0x00000014a434723c */ /* 0x040fec0000041834 */
[C---:B------:R-:W-:Y:S01]  /*75b0*/  HMMA.16816.F32.BF16 R64, R164.reuse, R22, R64 ;  /* 0x00000016a440723c */ /* 0x040fe20000041840 */
[----:B------:R-:W2:Y:S05]  /*75c0*/  LDSM.16.MT88.4 R20, [R208+0xa800] ;  /* 0x00a80000d014783b */ /* 0x000eaa0000004200 */
        /* <DEDUP_REMOVED lines=11> */
[----:B------:R-:W4:Y:S06]  /*7680*/  LDSM.16.MT88.4 R16, [R212+0xb800] ;  /* 0x00b80000d410783b */ /* 0x000f2c0000004200 */
        /* <DEDUP_REMOVED lines=10> */
[----:B-----5:R-:W-:Y:S01]  /*7730*/  HMMA.16816.F32.BF16 R156, R164, R24, R156 ;  /* 0x00000018a49c723c */ /* 0x020fe2000004189c */
[----:B------:R-:W-:Y:S01]  /*7740*/  FADD.FTZ R233, R223, R236 ;  /* 0x000000ecdfe97221 */ /* 0x000fe20000010000 */
[----:B------:R-:W-:-:S04]  /*7750*/  FADD.FTZ R231, R220, R205 ;  /* 0x000000cddce77221 */ /* 0x000fc80000010000 */
[C---:B------:R-:W-:Y:S06]  /*7760*/  HMMA.16816.F32.BF16 R152, R164.reuse, R26, R152 ;  /* 0x0000001aa498723c */ /* 0x040fec0000041898 */
[C---:B------:R-:W-:Y:S06]  /*7770*/  HMMA.16816.F32.BF16 R140, R164.reuse, R32, R140 ;  /* 0x00000020a48c723c */ /* 0x040fec000004188c */
[C---:B------:R-:W-:Y:S06]  /*7780*/  HMMA.16816.F32.BF16 R136, R164.reuse, R34, R136 ;  /* 0x00000022a488723c */ /* 0x040fec0000041888 */
[C---:B------:R-:W-:Y:S06]  /*7790*/  HMMA.16816.F32.BF16 R40, R164.reuse, R28, R40 ;  /* 0x0000001ca428723c */ /* 0x040fec0000041828 */
[C---:B------:R-:W-:Y:S06]  /*77a0*/  HMMA.16816.F32.BF16 R44, R164.reuse, R30, R44 ;  /* 0x0000001ea42c723c */ /* 0x040fec000004182c */
[C---:B--2---:R-:W-:Y:S06]  /*77b0*/  HMMA.16816.F32.BF16 R56, R164.reuse, R20, R56 ;  /* 0x00000014a438723c */ /* 0x044fec0000041838 */
        /* <DEDUP_REMOVED lines=13> */
[----:B-1----:R-:W-:Y:S01]  /*7890*/  F2FP.BF16.F32.PACK_AB R166, R199, R204 ;  /* 0x000000ccc7a6723e */ /* 0x002fe200000010ff */
        /* <DEDUP_REMOVED lines=37> */
[----:B------:R-:W-:Y:S02]  /*7af0*/  MOV R15, UR30 ;  /* 0x0000001e000f7c02 */ /* 0x000fe40008000f00 */
[----:B------:R-:W-:Y:S01]  /*7b00*/  MOV R12, UR30 ;  /* 0x0000001e000c7c02 */ /* 0x000fe20008000f00 */
[----:B------:R-:W-:Y:S01]  /*7b10*/  UIADD3 UR4, UR31, UR4, URZ ;  /* 0x000000041f047290 */ /* 0x000fe2000fffe03f */
[----:B------:R-:W-:Y:S02]  /*7b20*/  LEA R15, P1, R15, R180, 0x5 ;  /* 0x000000b40f0f7211 */ /* 0x000fe400078228ff */
[----:B------:R-:W3:Y:S02]  /*7b30*/  @!P3 LDC.64 R6, c[0x0][0x220] ;  /* 0x00008800ff06bb82 */ /* 0x000ee40000000a00 */
[----:B------:R-:W-:-:S02]  /*7b40*/  IADD3 R14, P0, R15, UR27, RZ ;  /* 0x0000001b0f0e7c10 */ /* 0x000fc4000ff1e0ff */
[----:B------:R-:W-:Y:S02]  /*7b50*/  MOV R13, UR4 ;  /* 0x00000004000d7c02 */ /* 0x000fe40008000f00 */
[C---:B-1----:R-:W-:Y:S02]  /*7b60*/  @!P3 LEA R10, P5, R15.reuse, R10, 0x1 ;  /* 0x0000000a0f0ab211 */ /* 0x042fe400078a08ff */
[----:B------:R-:W1:Y:S01]  /*7b70*/  @!P2 LDC.64 R4, c[0x0][0x220] ;  /* 0x00008800ff04ab82 */ /* 0x000e620000000a00 */
[----:B------:R-:W-:Y:S01]  /*7b80*/  LEA.HI.X R12, R12, R183, R13, 0x5, P1 ;  /* 0x000000b70c0c7211 */ /* 0x000fe200008f2c0d */
[----:B------:R-:W-:Y:S03]  /*7b90*/  @P3 STS.128 [R224+0xa000], RZ ;  /* 0x00a000ffe0003388 */ /* 0x000fe60000000c00 */
[C---:B------:R-:W-:Y:S02]  /*7ba0*/  @!P3 LEA.HI.X R11, R15.reuse, R11, R12, 0x1, P5 ;  /* 0x0000000b0f0bb211 */ /* 0x040fe400028f0c0c */
[----:B--2---:R-:W-:-:S03]  /*7bb0*/  @!P2 LEA R8, P1, R15, R8, 0x1 ;  /* 0x000000080f08a211 */ /* 0x004fc600078208ff */
[----:B------:R-:W-:Y:S01]  /*7bc0*/  @!PT LDS RZ, [RZ] ;  /* 0x00000000fffff984 */ /* 0x000fe20000000800 */
[----:B------:R-:W-:Y:S01]  /*7bd0*/  @!PT LDS RZ, [RZ] ;  /* 0x00000000fffff984 */ /* 0x000fe20000000800 */
[----:B------:R-:W-:Y:S01]  /*7be0*/  @!PT LDS RZ, [RZ] ;  /* 0x00000000fffff984 */ /* 0x000fe20000000800 */
[----:B------:R-:W-:Y:S01]  /*7bf0*/  @!P3 LDGSTS.E.BYPASS.LTC128B.128 [R224+0xa000], desc[UR20][R10.64] ;  /* 0x0a0000000ae0bfae */ /* 0x000fe2000b901d54 */
[----:B------:R-:W-:-:S03]  /*7c00*/  @!P2 LEA.HI.X R9, R15, R9, R12, 0x1, P1 ;  /* 0x000000090f09a211 */ /* 0x000fc600008f0c0c */
[----:B------:R-:W-:Y:S01]  /*7c10*/  @P2 STS.128 [R224+0xb000], RZ ;  /* 0x00b000ffe0002388 */ /* 0x000fe20000000c00 */
[----:B---3--:R-:W-:Y:S02]  /*7c20*/  @!P3 LEA R20, P4, R14, R6, 0x1 ;  /* 0x000000060e14b211 */ /* 0x008fe400078808ff */
[----:B------:R-:W-:Y:S01]  /*7c30*/  IADD3.X R6, R12, UR18, RZ, P0, !PT ;  /* 0x000000120c067c10 */ /* 0x000fe200087fe4ff */
[----:B------:R-:W-:Y:S01]  /*7c40*/  @!PT LDS RZ, [RZ] ;  /* 0x00000000fffff984 */ /* 0x000fe20000000800 */
[----:B------:R-:W-:Y:S01]  /*7c50*/  @!PT LDS RZ, [RZ] ;  /* 0x00000000fffff984 */ /* 0x000fe20000000800 */
[----:B------:R-:W-:Y:S01]  /*7c60*/  @!PT LDS RZ, [RZ] ;  /* 0x00000000fffff984 */ /* 0x000fe20000000800 */
[----:B------:R-:W-:Y:S03]  /*7c70*/  @!P2 LDGSTS.E.BYPASS.LTC128B.128 [R224+0xb000], desc[UR20][R8.64+0x80] ;  /* 0x0b00008008e0afae */ /* 0x000fe6000b901d54 */
[C---:B------:R-:W-:Y:S01]  /*7c80*/  @!P3 LEA.HI.X R21, R14.reuse, R7, R6, 0x1, P4 ;  /* 0x000000070e15b211 */ /* 0x040fe200020f0c06 */
[----:B------:R-:W-:Y:S01]  /*7c90*/  @P3 STS.128 [R224+0xa800], RZ ;  /* 0x00a800ffe0003388 */ /* 0x000fe20000000c00 */
[----:B-1----:R-:W-:-:S03]  /*7ca0*/  @!P2 LEA R28, P0, R14, R4, 0x1 ;  /* 0x000000040e1ca211 */ /* 0x002fc600078008ff */
[----:B------:R-:W-:Y:S01]  /*7cb0*/  @!PT LDS RZ, [RZ] ;  /* 0x00000000fffff984 */ /* 0x000fe20000000800 */
[----:B------:R-:W-:Y:S01]  /*7cc0*/  @!PT LDS RZ, [RZ] ;  /* 0x00000000fffff984 */ /* 0x000fe20000000800 */
[----:B------:R-:W-:Y:S01]  /*7cd0*/  @!PT LDS RZ, [RZ] ;  /* 0x00000000fffff984 */ /* 0x000fe20000000800 */
[----:B------:R1:W-:Y:S01]  /*7ce0*/  @!P3 LDGSTS.E.BYPASS.LTC128B.128 [R224+0xa800], desc[UR20][R20.64] ;  /* 0x0a80000014e0bfae */ /* 0x0003e2000b901d54 */
[----:B------:R-:W-:Y:S02]  /*7cf0*/  @!P2 LEA.HI.X R29, R14, R5, R6, 0x1, P0 ;  /* 0x000000050e1da211 */ /* 0x000fe400000f0c06 */
[----:B------:R-:W-:Y:S01]  /*7d00*/  PLOP3.LUT P0, PT, PT, PT, UP0, 0x80, 0x0 ;  /* 0x000000000000781c */ /* 0x000fe20003f0f008 */
[----:B------:R-:W-:Y:S04]  /*7d10*/  @P2 STS.128 [R224+0xb800], RZ ;  /* 0x00b800ffe0002388 */ /* 0x000fe80000000c00 */
[----:B------:R-:W-:Y:S01]  /*7d20*/  @!PT LDS RZ, [RZ] ;  /* 0x00000000fffff984 */ /* 0x000fe20000000800 */
[----:B------:R-:W-:Y:S01]  /*7d30*/  @!PT LDS RZ, [RZ] ;  /* 0x00000000fffff984 */ /* 0x000fe20000000800 */
[----:B------:R-:W-:Y:S01]  /*7d40*/  @!PT LDS RZ, [RZ] ;  /* 0x00000000fffff984 */ /* 0x000fe20000000800 */
[----:B------:R2:W-:Y:S04]  /*7d50*/  @!P2 LDGSTS.E.BYPASS.LTC128B.128 [R224+0xb800], desc[UR20][R28.64+0x80] ;  /* 0x0b8000801ce0afae */ /* 0x0005e8000b901d54 */
[----:B------:R-:W-:Y:S04]  /*7d60*/  LDSM.16.M88.4 R192, [R219] ;  /* 0x00000000dbc0783b */ /* 0x000fe80000000200 */
[----:B------:R-:W3:Y:S04]  /*7d70*/  LDSM.16.M88.4 R24, [R218+0x8000] ;  /* 0x00800000da18783b */ /* 0x000ee80000000200 */
[----:B------:R-:W-:Y:S04]  /*7d80*/  LDSM.16.M88.4 R16, [R217] ;  /* 0x00000000d910783b */ /* 0x000fe80000000200 */
[----:B------:R-:W-:Y:S04]  /*7d90*/  LDSM.16.M88.4 R220, [R216] ;  /* 0x00000000d8dc783b */ /* 0x000fe80000000200 */
[----:B------:R-:W4:Y:S04]  /*7da0*/  LDSM.16.M88.4 R196, [R219+0x2000] ;  /* 0x00200000dbc4783b */ /* 0x000f280000000200 */
[----:B------:R-:W5:Y:S04]  /*7db0*/  LDSM.16.M88.4 R12, [R218+0x8800] ;  /* 0x00880000da0c783b */ /* 0x000f680000000200 */
[----:B------:R-:W-:Y:S04]  /*7dc0*/  LDSM.16.M88.4 R188, [R211+0x8000] ;  /* 0x00800000d3bc783b */ /* 0x000fe80000000200 */
[----:B------:R-:W5:Y:S04]  /*7dd0*/  LDSM.16.M88.4 R184, [R215] ;  /* 0x00000000d7b8783b */ /* 0x000f680000000200 */
[----:B------:R-:W5:Y:S04]  /*7de0*/  LDSM.16.M88.4 R164, [R217+0x2000] ;  /* 0x00200000d9a4783b */ /* 0x000f680000000200 */
[----:B-1----:R-:W1:Y:S04]  /*7df0*/  LDSM.16.M88.4 R20, [R216+0x800] ;  /* 0x00080000d814783b */ /* 0x002e680000000200 */
[----:B------:R-:W-:Y:S01]  /*7e00*/  LDSM.16.M88.4 R32, [R213] ;  /* 0x00000000d520783b */ /* 0x000fe20000000200 */
[-C--:B---3--:R-:W-:Y:S03]  /*7e10*/  HMMA.16816.F32.BF16 R4, R192, R24.reuse, RZ ;  /* 0x00000018c004723c */ /* 0x088fe600000418ff */
[----:B------:R-:W-:Y:S04]  /*7e20*/  LDSM.16.M88.4 R176, [R215+0x2000] ;  /* 0x00200000d7b0783b */ /* 0x000fe80000000200 */
[----:B------:R-:W-:Y:S04]  /*7e30*/  LDSM.16.M88.4 R204, [R211+0x8800] ;  /* 0x00880000d3cc783b */ /* 0x000fe80000000200 */
[----:B------:R-:W-:Y:S01]  /*7e40*/  LDSM.16.M88.4 R236, [R219+0x4000] ;  /* 0x00400000dbec783b */ /* 0x000fe20000000200 */
[C---:B----4-:R-:W-:Y:S03]  /*7e50*/  HMMA.16816.F32.BF16 R8, R196.reuse, R24, RZ ;  /* 0x00000018c408723c */ /* 0x050fe600000418ff */
[----:B------:R-:W-:Y:S04]  /*7e60*/  LDSM.16.M88.4 R240, [R211+0x9000] ;  /* 0x00900000d3f0783b */ /* 0x000fe80000000200 */
[----:B------:R-:W0:Y:S01]  /*7e70*/  LDGDEPBAR ;  /* 0x00000000000079af */ /* 0x000e220000000000 */
[----:B--2---:R-:W-:Y:S06]  /*7e80*/  HMMA.16816.F32.BF16 R28, R196, R26, RZ ;  /* 0x0000001ac41c723c */ /* 0x004fec00000418ff */
[----:B------:R-:W-:Y:S06]  /*7e90*/  HMMA.16816.F32.BF16 R4, R16, R220, R4 ;  /* 0x000000dc1004723c */ /* 0x000fec0000041804 */
[----:B------:R-:W-:Y:S06]  /*7ea0*/  HMMA.16816.F32.BF16 R24, R192, R26, RZ ;  /* 0x0000001ac018723c */ /* 0x000fec00000418ff */
[-C--:B-----5:R-:W-:Y:S06]  /*7eb0*/  HMMA.16816.F32.BF16 R200, R196, R12.reuse, RZ ;  /* 0x0000000cc4c8723c */ /* 0x0a0fec00000418ff */
[----:B------:R-:W-:Y:S06]  /*7ec0*/  HMMA.16816.F32.BF16 R172, R192, R12, RZ ;  /* 0x0000000cc0ac723c */ /* 0x000fec00000418ff */
[-C--:B------:R-:W-:Y:S06]  /*7ed0*/  HMMA.16816.F32.BF16 R196, R196, R14.reuse, RZ ;  /* 0x0000000ec4c4723c */ /* 0x080fec00000418ff */
[----:B------:R-:W-:Y:S01]  /*7ee0*/  HMMA.16816.F32.BF16 R192, R192, R14, RZ ;  /* 0x0000000ec0c0723c */ /* 0x000fe200000418ff */
[----:B------:R-:W2:Y:S05]  /*7ef0*/  LDSM.16.M88.4 R12, [R214] ;  /* 0x00000000d60c783b */ /* 0x000eaa0000000200 */
[----:B------:R-:W-:Y:S06]  /*7f00*/  HMMA.16816.F32.BF16 R4, R184, R188, R4 ;  /* 0x000000bcb804723c */ /* 0x000fec0000041804 */
[C---:B------:R-:W-:Y:S06]  /*7f10*/  HMMA.16816.F32.BF16 R8, R164.reuse, R220, R8 ;  /* 0x000000dca408723c */ /* 0x040fec0000041808 */
[-C--:B------:R-:W-:Y:S06]  /*7f20*/  HMMA.16816.F32.BF16 R28, R164, R222.reuse, R28 ;  /* 0x000000dea41c723c */ /* 0x080fec000004181c */
[----:B------:R-:W-:Y:S01]  /*7f30*/  HMMA.16816.F32.BF16 R24, R16, R222, R24 ;  /* 0x000000de1018723c */ /* 0x000fe20000041818 */
[----:B------:R-:W-:Y:S05]  /*7f40*/  LDSM.16.M88.4 R220, [R219+0x6000] ;  /* 0x00600000dbdc783b */ /* 0x000fea0000000200 */
[C---:B-1----:R-:W-:Y:S06]  /*7f50*/  HMMA.16816.F32.BF16 R200, R164.reuse, R20, R200 ;  /* 0x00000014a4c8723c */ /* 0x042fec00000418c8 */
[----:B------:R-:W-:Y:S01]  /*7f60*/  HMMA.16816.F32.BF16 R196, R164, R22, R196 ;  /* 0x00000016a4c4723c */ /* 0x000fe200000418c4 */
[----:B------:R-:W-:Y:S05]  /*7f70*/  LDSM.16.M88.4 R164, [R214+0x2000] ;  /* 0x00200000d6a4783b */ /* 0x000fea0000000200 */
[C---:B------:R-:W-:Y:S06]  /*7f80*/  HMMA.16816.F32.BF16 R172, R16.reuse, R20, R172 ;  /* 0x0000001410ac723c */ /* 0x040fec00000418ac */
[----:B------:R-:W-:Y:S01]  /*7f90*/  HMMA.16816.F32.BF16 R192, R16, R22, R192 ;  /* 0x0000001610c0723c */ /* 0x000fe200000418c0 */
[----:B------:R-:W1:Y:S04]  /*7fa0*/  LDSM.16.M88.4 R16, [R218+0x9000] ;  /* 0x00900000da10783b */ /* 0x000e680000000200 */
[----:B------:R-:W3:Y:S01]  /*7fb0*/  LDSM.16.M88.4 R20, [R213+0x800] ;  /* 0x00080000d514783b */ /* 0x000ee20000000200 */
[----:B--2---:R-:W-:Y:S06]  /*7fc0*/  HMMA.16816.F32.BF16 R4, R12, R32, R4 ;  /* 0x000000200c04723c */ /* 0x004fec0000041804 */
[C---:B------:R-:W-:Y:S06]  /*7fd0*/  HMMA.16816.F32.BF16 R8, R176.reuse, R188, R8 ;  /* 0x000000bcb008723c */ /* 0x040fec0000041808 */
[-C--:B------:R-:W-:Y:S06]  /*7fe0*/  HMMA.16816.F32.BF16 R28, R176, R190.reuse, R28 ;  /* 0x000000beb01c723c */ /* 0x080fec000004181c */
[----:B------:R-:W-:Y:S01]  /*7ff0*/  HMMA.16816.F32.BF16 R24, R184, R190, R24 ;  /* 0x000000beb818723c */ /* 0x000fe20000041818 */
[----:B------:R-:W-:Y:S05]  /*8000*/  LDSM.16.M88.4 R188, [R217+0x4000] ;  /* 0x00400000d9bc783b */ /* 0x000fea0000000200 */
[C---:B------:R-:W-:Y:S06]  /*8010*/  HMMA.16816.F32.BF16 R200, R176.reuse, R204, R200 ;  /* 0x000000ccb0c8723c */ /* 0x040fec00000418c8 */
[----:B------:R-:W-:Y:S01]  /*8020*/  HMMA.16816.F32.BF16 R196, R176, R206, R196 ;  /* 0x000000ceb0c4723c */ /* 0x000fe200000418c4 */
[----:B------:R-:W2:Y:S05]  /*8030*/  LDSM.16.M88.4 R176, [R216+0x1000] ;  /* 0x00100000d8b0783b */ /* 0x000eaa0000000200 */
[----:B-1----:R-:W-:Y:S06]  /*8040*/  HMMA.16816.F32.BF16 R4, R236, R16, R4 ;  /* 0x00000010ec04723c */ /* 0x002fec0000041804 */
[C---:B------:R-:W-:Y:S06]  /*8050*/  HMMA.16816.F32.BF16 R8, R164.reuse, R32, R8 ;  /* 0x00000020a408723c */ /* 0x040fec0000041808 */
[-C--:B------:R-:W-:Y:S06]  /*8060*/  HMMA.16816.F32.BF16 R28, R164, R34.reuse, R28 ;  /* 0x00000022a41c723c */ /* 0x080fec000004181c */
[----:B------:R-:W-:Y:S01]  /*8070*/  HMMA.16816.F32.BF16 R24, R12, R34, R24 ;  /* 0x000000220c18723c */ /* 0x000fe20000041818 */
[----:B------:R-:W-:Y:S05]  /*8080*/  LDSM.16.M88.4 R32, [R215+0x6000] ;  /* 0x00600000d720783b */ /* 0x000fea0000000200 */
[C---:B------:R-:W-:Y:S06]  /*8090*/  HMMA.16816.F32.BF16 R172, R184.reuse, R204, R172 ;  /* 0x000000ccb8ac723c */ /* 0x040fec00000418ac */
[----:B------:R-:W-:Y:S01]  /*80a0*/  HMMA.16816.F32.BF16 R192, R184, R206, R192 ;  /* 0x000000ceb8c0723c */ /* 0x000fe200000418c0 */
[----:B------:R-:W-:Y:S04]  /*80b0*/  LDSM.16.M88.4 R184, [R217+0x6000] ;  /* 0x00600000d9b8783b */ /* 0x000fe80000000200 */
[----:B------:R-:W-:Y:S01]  /*80c0*/  LDSM.16.M88.4 R204, [R218+0x9800] ;  /* 0x00980000dacc783b */ /* 0x000fe20000000200 */
[C---:B---3--:R-:W-:Y:S06]  /*80d0*/  HMMA.16816.F32.BF16 R200, R164.reuse, R20, R200 ;  /* 0x00000014a4c8723c */ /* 0x048fec00000418c8 */
[----:B------:R-:W-:Y:S01]  /*80e0*/  HMMA.16816.F32.BF16 R196, R164, R22, R196 ;  /* 0x00000016a4c4723c */ /* 0x000fe200000418c4 */
[----:B------:R-:W1:Y:S05]  /*80f0*/  LDSM.16.M88.4 R164, [R215+0x4000] ;  /* 0x00400000d7a4783b */ /* 0x000e6a0000000200 */
[----:B--2---:R-:W-:Y:S06]  /*8100*/  HMMA.16816.F32.BF16 R4, R188, R176, R4 ;  /* 0x000000b0bc04723c */ /* 0x004fec0000041804 */
[C---:B------:R-:W-:Y:S06]  /*8110*/  HMMA.16816.F32.BF16 R8, R220.reuse, R16, R8 ;  /* 0x00000010dc08723c */ /* 0x040fec0000041808 */
[-C--:B------:R-:W-:Y:S06]  /*8120*/  HMMA.16816.F32.BF16 R28, R220, R18.reuse, R28 ;  /* 0x00000012dc1c723c */ /* 0x080fec000004181c */
[----:B------:R-:W-:Y:S01]  /*8130*/  HMMA.16816.F32.BF16 R24, R236, R18, R24 ;  /* 0x00000012ec18723c */ /* 0x000fe20000041818 */
[----:B------:R-:W-:Y:S05]  /*8140*/  LDSM.16.M88.4 R16, [R214+0x6000] ;  /* 0x00600000d610783b */ /* 0x000fea0000000200 */
[C---:B------:R-:W-:Y:S06]  /*8150*/  HMMA.16816.F32.BF16 R172, R12.reuse, R20, R172 ;  /* 0x000000140cac723c */ /* 0x040fec00000418ac */
[----:B------:R-:W-:Y:S01]  /*8160*/  HMMA.16816.F32.BF16 R192, R12, R22, R192 ;  /* 0x000000160cc0723c */ /* 0x000fe200000418c0 */
[----:B------:R-:W-:Y:S04]  /*8170*/  LDSM.16.M88.4 R12, [R213+0x1000] ;  /* 0x00100000d50c783b */ /* 0x000fe80000000200 */
[----:B------:R-:W2:Y:S01]  /*8180*/  LDSM.16.M88.4 R20, [R214+0x4000] ;  /* 0x00400000d614783b */ /* 0x000ea20000000200 */
[----:B-1----:R-:W-:Y:S06]  /*8190*/  HMMA.16816.F32.BF16 R4, R164, R240, R4 ;  /* 0x000000f0a404723c */ /* 0x002fec0000041804 */
[C---:B------:R-:W-:Y:S06]  /*81a0*/  HMMA.16816.F32.BF16 R8, R184.reuse, R176, R8 ;  /* 0x000000b0b808723c */ /* 0x040fec0000041808 */
[-C--:B------:R-:W-:Y:S06]  /*81b0*/  HMMA.16816.F32.BF16 R28, R184, R178.reuse, R28 ;  /* 0x000000b2b81c723c */ /* 0x080fec000004181c */
[----:B------:R-:W-:Y:S01]  /*81c0*/  HMMA.16816.F32.BF16 R24, R188, R178, R24 ;  /* 0x000000b2bc18723c */ /* 0x000fe20000041818 */
[----:B------:R-:W1:Y:S05]  /*81d0*/  LDSM.16.M88.4 R176, [R216+0x1800] ;  /* 0x00180000d8b0783b */ /* 0x000e6a0000000200 */
[C---:B------:R-:W-:Y:S06]  /*81e0*/  HMMA.16816.F32.BF16 R172, R236.reuse, R204, R172 ;  /* 0x000000ccecac723c */ /* 0x040fec00000418ac */
[----:B------:R-:W-:Y:S01]  /*81f0*/  HMMA.16816.F32.BF16 R192, R236, R206, R192 ;  /* 0x000000ceecc0723c */ /* 0x000fe200000418c0 */
[----:B------:R-:W3:Y:S05]  /*8200*/  LDSM.16.M88.4 R236, [R211+0x9800] ;  /* 0x00980000d3ec783b */ /* 0x000eea0000000200 */
[----:B------:R-:W-:Y:S06]  /*8210*/  HMMA.16816.F32.BF16 R200, R220, R204, R200 ;  /* 0x000000ccdcc8723c */ /* 0x000fec00000418c8 */
[----:B--2---:R-:W-:Y:S06]  /*8220*/  HMMA.16816.F32.BF16 R4, R20, R12, R4 ;  /* 0x0000000c1404723c */ /* 0x004fec0000041804 */
[----:B------:R-:W-:Y:S06]  /*8230*/  HMMA.16816.F32.BF16 R196, R220, R206, R196 ;  /* 0x000000cedcc4723c */ /* 0x000fec00000418c4 */
[----:B------:R-:W-:Y:S06]  /*8240*/  HMMA.16816.F32.BF16 R8, R32, R240, R8 ;  /* 0x000000f02008723c */ /* 0x000fec0000041808 */
[C---:B-1----:R-:W-:Y:S06]  /*8250*/  HMMA.16816.F32.BF16 R172, R188.reuse, R176, R172 ;  /* 0x000000b0bcac723c */ /* 0x042fec00000418ac */
[----:B------:R-:W-:Y:S01]  /*8260*/  HMMA.16816.F32.BF16 R192, R188, R178, R192 ;  /* 0x000000b2bcc0723c */ /* 0x000fe200000418c0 */
[----:B------:R-:W-:Y:S01]  /*8270*/  FMUL.FTZ R4, R4, UR28 ;  /* 0x0000001c04047c20 */ /* 0x000fe20008410000 */
[----:B------:R-:W-:Y:S01]  /*8280*/  FMUL.FTZ R5, R5, UR28 ;  /* 0x0000001c05057c20 */ /* 0x000fe20008410000 */
[----:B------:R-:W-:Y:S01]  /*8290*/  FMUL.FTZ R168, R6, UR28 ;  /* 0x0000001c06a87c20 */ /* 0x000fe20008410000 */
[----:B------:R-:W-:-:S02]  /*82a0*/  FMUL.FTZ R204, R7, UR28 ;  /* 0x0000001c07cc7c20 */ /* 0x000fc40008410000 */
[C---:B------:R-:W-:Y:S03]  /*82b0*/  HMMA.16816.F32.BF16 R200, R184.reuse, R176, R200 ;  /* 0x000000b0b8c8723c */ /* 0x040fe600000418c8 */
[----:B------:R-:W1:Y:S03]  /*82c0*/  MUFU.TANH R168, R168 ;  /* 0x000000a800a87308 */ /* 0x000e660000002400 */
[----:B------:R-:W-:Y:S05]  /*82d0*/  HMMA.16816.F32.BF16 R196, R184, R178, R196 ;  /* 0x000000b2b8c4723c */ /* 0x000fea00000418c4 */
[----:B------:R-:W2:Y:S01]  /*82e0*/  MUFU.TANH R204, R204 ;  /* 0x000000cc00cc7308 */ /* 0x000ea20000002400 */
[----:B------:R-:W-:Y:S06]  /*82f0*/  HMMA.16816.F32.BF16 R8, R16, R12, R8 ;  /* 0x0000000c1008723c */ /* 0x000fec0000041808 */
[-C--:B------:R-:W-:Y:S01]  /*8300*/  HMMA.16816.F32.BF16 R24, R164, R242.reuse, R24 ;  /* 0x000000f2a418723c */ /* 0x080fe20000041818 */
[----:B------:R-:W4:Y:S05]  /*8310*/  MUFU.TANH R12, R4 ;  /* 0x00000004000c7308 */ /* 0x000f2a0000002400 */
[----:B------:R-:W-:Y:S03]  /*8320*/  HMMA.16816.F32.BF16 R28, R32, R242, R28 ;  /* 0x000000f2201c723c */ /* 0x000fe6000004181c */
[----:B------:R5:W1:Y:S03]  /*8330*/  MUFU.TANH R13, R5 ;  /* 0x00000005000d7308 */ /* 0x000a660000002400 */
[C---:B---3--:R-:W-:Y:S06]  /*8340*/  HMMA.16816.F32.BF16 R172, R164.reuse, R236, R172 ;  /* 0x000000eca4ac723c */ /* 0x048fec00000418ac */
[----:B------:R-:W-:Y:S01]  /*8350*/  HMMA.16816.F32.BF16 R192, R164, R238, R192 ;  /* 0x000000eea4c0723c */ /* 0x000fe200000418c0 */
[----:B------:R-:W-:Y:S01]  /*8360*/  FMUL.FTZ R10, R10, UR28 ;  /* 0x0000001c0a0a7c20 */ /* 0x000fe20008410000 */
[----:B------:R-:W-:Y:S01]  /*8370*/  FMUL.FTZ R11, R11, UR28 ;  /* 0x0000001c0b0b7c20 */ /* 0x000fe20008410000 */
[----:B------:R-:W-:Y:S01]  /*8380*/  FMUL.FTZ R8, R8, UR28 ;  /* 0x0000001c08087c20 */ /* 0x000fe20008410000 */
[----:B------:R-:W-:-:S02]  /*8390*/  FMUL.FTZ R9, R9, UR28 ;  /* 0x0000001c09097c20 */ /* 0x000fc40008410000 */
[----:B------:R-:W-:Y:S01]  /*83a0*/  HMMA.16816.F32.BF16 R200, R32, R236, R200 ;  /* 0x000000ec20c8723c */ /* 0x000fe200000418c8 */
[----:B------:R3:W1:Y:S01]  /*83b0*/  MUFU.TANH R240, R8 ;  /* 0x0000000800f07308 */ /* 0x0006620000002400 */
[----:B-----5:R-:W5:Y:S01]  /*83c0*/  LDSM.16.M88.4 R4, [R213+0x1800] ;  /* 0x00180000d504783b */ /* 0x020f620000000200 */
[----:B------:R-:W-:-:S04]  /*83d0*/  DEPBAR.LE SB0, 0x0 ;  /* 0x000080000000791a */ /* 0x000fc80000000000 */
[----:B------:R-:W-:Y:S02]  /*83e0*/  HMMA.16816.F32.BF16 R196, R32, R238, R196 ;  /* 0x000000ee20c4723c */ /* 0x000fe400000418c4 */
[----:B------:R3:W1:Y:S04]  /*83f0*/  MUFU.TANH R176, R9 ;  /* 0x0000000900b07308 */ /* 0x0006680000002400 */
[-C--:B------:R-:W-:Y:S04]  /*8400*/  HMMA.16816.F32.BF16 R24, R20, R14.reuse, R24 ;  /* 0x0000000e1418723c */ /* 0x080fe80000041818 */
[----:B------:R-:W1:Y:S02]  /*8410*/  MUFU.TANH R10, R10 ;  /* 0x0000000a000a7308 */ /* 0x000e640000002400 */
[----:B------:R-:W-:Y:S06]  /*8420*/  HMMA.16816.F32.BF16 R28, R16, R14, R28 ;  /* 0x0000000e101c723c */ /* 0x000fec000004181c */
[----:B------:R-:W1:-:S12]  /*8430*/  MUFU.TANH R11, R11 ;  /* 0x0000000b000b7308 */ /* 0x000e580000002400 */
[----:B------:R-:W-:Y:S01]  /*8440*/  FMUL.FTZ R14, R24, UR28 ;  /* 0x0000001c180e7c20 */ /* 0x000fe20008410000 */
[----:B------:R-:W-:Y:S01]  /*8450*/  FMUL.FTZ R15, R25, UR28 ;  /* 0x0000001c190f7c20 */ /* 0x000fe20008410000 */
[----:B------:R-:W-:Y:S01]  /*8460*/  FMUL.FTZ R24, R26, UR28 ;  /* 0x0000001c1a187c20 */ /* 0x000fe20008410000 */
[----:B------:R-:W-:Y:S01]  /*8470*/  FMUL.FTZ R25, R27, UR28 ;  /* 0x0000001c1b197c20 */ /* 0x000fe20008410000 */
[C---:B-----5:R-:W-:Y:S02]  /*8480*/  HMMA.16816.F32.BF16 R172, R20.reuse, R4, R172 ;  /* 0x0000000414ac723c */ /* 0x060fe400000418ac */
[----:B------:R-:W-:Y:S01]  /*8490*/  FMUL.FTZ R26, R28, UR28 ;  /* 0x0000001c1c1a7c20 */ /* 0x000fe20008410000 */
[----:B------:R-:W-:Y:S01]  /*84a0*/  FMUL.FTZ R27, R29, UR28 ;  /* 0x0000001c1d1b7c20 */ /* 0x000fe20008410000 */
[----:B------:R-:W-:Y:S01]  /*84b0*/  FMUL.FTZ R28, R30, UR28 ;  /* 0x0000001c1e1c7c20 */ /* 0x000fe20008410000 */
[----:B------:R-:W-:Y:S01]  /*84c0*/  FMUL.FTZ R29, R31, UR28 ;  /* 0x0000001c1f1d7c20 */ /* 0x000fe20008410000 */
[----:B------:R-:W1:Y:S01]  /*84d0*/  MUFU.TANH R14, R14 ;  /* 0x0000000e000e7308 */ /* 0x000e620000002400 */
[----:B------:R-:W-:Y:S06]  /*84e0*/  HMMA.16816.F32.BF16 R192, R20, R6, R192 ;  /* 0x0000000614c0723c */ /* 0x000fec00000418c0 */
[C---:B------:R-:W-:Y:S01]  /*84f0*/  HMMA.16816.F32.BF16 R200, R16.reuse, R4, R200 ;  /* 0x0000000410c8723c */ /* 0x040fe200000418c8 */
[----:B------:R-:W1:Y:S05]  /*8500*/  MUFU.TANH R15, R15 ;  /* 0x0000000f000f7308 */ /* 0x000e6a0000002400 */
[----:B------:R-:W-:Y:S03]  /*8510*/  HMMA.16816.F32.BF16 R196, R16, R6, R196 ;  /* 0x0000000610c4723c */ /* 0x000fe600000418c4 */
[----:B------:R-:W1:Y:S02]  /*8520*/  MUFU.TANH R24, R24 ;  /* 0x0000001800187308 */ /* 0x000e640000002400 */
[----:B------:R-:W-:Y:S01]  /*8530*/  FMUL.FTZ R30, R174, UR28 ;  /* 0x0000001cae1e7c20 */ /* 0x000fe20008410000 */
[----:B------:R-:W-:Y:S01]  /*8540*/  FMUL.FTZ R31, R175, UR28 ;  /* 0x0000001caf1f7c20 */ /* 0x000fe20008410000 */
[----:B------:R-:W-:Y:S01]  /*8550*/  FMUL.FTZ R172, R172, UR28 ;  /* 0x0000001cacac7c20 */ /* 0x000fe20008410000 */
[----:B------:R-:W-:-:S03]  /*8560*/  FMUL.FTZ R173, R173, UR28 ;  /* 0x0000001cadad7c20 */ /* 0x000fc60008410000 */
[----:B------:R-:W1:Y:S01]  /*8570*/  MUFU.TANH R25, R25 ;  /* 0x0000001900197308 */ /* 0x000e620000002400 */
[----:B------:R-:W-:Y:S01]  /*8580*/  FMUL.FTZ R18, R194, UR28 ;  /* 0x0000001cc2127c20 */ /* 0x000fe20008410000 */
[----:B------:R-:W-:Y:S01]  /*8590*/  FMUL.FTZ R16, R195, UR28 ;  /* 0x0000001cc3107c20 */ /* 0x000fe20008410000 */
[----:B------:R-:W-:Y:S01]  /*85a0*/  FMUL.FTZ R192, R192, UR28 ;  /* 0x0000001cc0c07c20 */ /* 0x000fe20008410000 */
[----:B------:R-:W-:-:S03]  /*85b0*/  FMUL.FTZ R193, R193, UR28 ;  /* 0x0000001cc1c17c20 */ /* 0x000fc60008410000 */
[----:B------:R-:W-:Y:S01]  /*85c0*/  FMUL.FTZ R200, R200, UR28 ;  /* 0x0000001cc8c87c20 */ /* 0x000fe20008410000 */
[----:B------:R-:W-:Y:S01]  /*85d0*/  FMUL.FTZ R201, R201, UR28 ;  /* 0x0000001cc9c97c20 */ /* 0x000fe20008410000 */
[----:B------:R-:W-:Y:S01]  /*85e0*/  FMUL.FTZ R202, R202, UR28 ;  /* 0x0000001ccaca7c20 */ /* 0x000fe20008410000 */
[----:B------:R-:W-:Y:S01]  /*85f0*/  FMUL.FTZ R203, R203, UR28 ;  /* 0x0000001ccbcb7c20 */ /* 0x000fe20008410000 */
[----:B------:R-:W1:Y:S02]  /*8600*/  MUFU.TANH R26, R26 ;  /* 0x0000001a001a7308 */ /* 0x000e640000002400 */
[----:B------:R-:W-:Y:S01]  /*8610*/  FMUL.FTZ R196, R196, UR28 ;  /* 0x0000001cc4c47c20 */ /* 0x000fe20008410000 */
[----:B------:R-:W-:Y:S01]  /*8620*/  FMUL.FTZ R197, R197, UR28 ;  /* 0x0000001cc5c57c20 */ /* 0x000fe20008410000 */
[----:B------:R-:W-:Y:S01]  /*8630*/  FMUL.FTZ R198, R198, UR28 ;  /* 0x0000001cc6c67c20 */ /* 0x000fe20008410000 */
[----:B------:R-:W-:-:S03]  /*8640*/  FMUL.FTZ R199, R199, UR28 ;  /* 0x0000001cc7c77c20 */ /* 0x000fc60008410000 */
[----:B------:R-:W1:Y:S08]  /*8650*/  MUFU.TANH R27, R27 ;  /* 0x0000001b001b7308 */ /* 0x000e700000002400 */
[----:B------:R-:W1:Y:S08]  /*8660*/  MUFU.TANH R28, R28 ;  /* 0x0000001c001c7308 */ /* 0x000e700000002400 */
[----:B------:R-:W1:Y:S08]  /*8670*/  MUFU.TANH R29, R29 ;  /* 0x0000001d001d7308 */ /* 0x000e700000002400 */
[----:B------:R3:W1:Y:S08]  /*8680*/  MUFU.TANH R223, R172 ;  /* 0x000000ac00df7308 */ /* 0x0006700000002400 */
[----:B------:R3:W1:Y:S08]  /*8690*/  MUFU.TANH R221, R173 ;  /* 0x000000ad00dd7308 */ /* 0x0006700000002400 */
[----:B------:R-:W1:Y:S08]  /*86a0*/  MUFU.TANH R30, R30 ;  /* 0x0000001e001e7308 */ /* 0x000e700000002400 */
[----:B------:R-:W1:Y:S08]  /*86b0*/  MUFU.TANH R31, R31 ;  /* 0x0000001f001f7308 */ /* 0x000e700000002400 */
[----:B------:R3:W1:Y:S08]  /*86c0*/  MUFU.TANH R251, R200 ;  /* 0x000000c800fb7308 */ /* 0x0006700000002400 */
[----:B------:R3:W1:Y:S08]  /*86d0*/  MUFU.TANH R249, R201 ;  /* 0x000000c900f97308 */ /* 0x0006700000002400 */
[----:B------:R3:W1:Y:S08]  /*86e0*/  MUFU.TANH R243, R202 ;  /* 0x000000ca00f37308 */ /* 0x0006700000002400 */
[----:B------:R3:W1:Y:S08]  /*86f0*/  MUFU.TANH R241, R203 ;  /* 0x000000cb00f17308 */ /* 0x0006700000002400 */
[----:B------:R3:W1:Y:S08]  /*8700*/  MUFU.TANH R207, R192 ;  /* 0x000000c000cf7308 */ /* 0x0006700000002400 */
[----:B------:R3:W1:Y:S08]  /*8710*/  MUFU.TANH R205, R193 ;  /* 0x000000c100cd7308 */ /* 0x0006700000002400 */
[----:B------:R-:W1:Y:S08]  /*8720*/  MUFU.TANH R18, R18 ;  /* 0x0000001200127308 */ /* 0x000e700000002400 */
[----:B------:R-:W1:Y:S08]  /*8730*/  MUFU.TANH R16, R16 ;  /* 0x0000001000107308 */ /* 0x000e700000002400 */
[----:B------:R3:W1:Y:S08]  /*8740*/  MUFU.TANH R247, R196 ;  /* 0x000000c400f77308 */ /* 0x0006700000002400 */
[----:B------:R3:W1:Y:S08]  /*8750*/  MUFU.TANH R245, R197 ;  /* 0x000000c500f57308 */ /* 0x0006700000002400 */
[----:B------:R3:W1:Y:S08]  /*8760*/  MUFU.TANH R239, R198 ;  /* 0x000000c600ef7308 */ /* 0x0006700000002400 */
[----:B------:R3:W1:Y:S01]  /*8770*/  MUFU.TANH R237, R199 ;  /* 0x000000c700ed7308 */ /* 0x0006620000002400 */
[----:B------:R-:W-:Y:S06]  /*8780*/  BAR.SYNC.DEFER_BLOCKING 0x0 ;  /* 0x0000000000007b1d */ /* 0x000fec0000010000 */
[----:B--2-4-:R-:W-:Y:S05]  /*8790*/  @!P0 BRA `(.L_x_1475) ;  /* 0x0000000000c48947 */ /* 0x014fea0003800000 */
[----:B------:R-:W-:Y:S01]  /*87a0*/  UIADD3 UR5, UR17, -0x4, URZ ;  /* 0xfffffffc11057890 */ /* 0x000fe2000fffe03f */
[----:B---3--:R-:W2:Y:S01]  /*87b0*/  @!P3 LDC.64 R8, c[0x0][0x218] ;  /* 0x00008600ff08bb82 */ /* 0x008ea20000000a00 */
[----:B------:R3:W-:Y:S01]  /*87c0*/  @P3 STS.128 [R224+0x8000], RZ ;  /* 0x008000ffe0003388 */ /* 0x0007e20000000c00 */
[----:B------:R-:W-:Y:S01]  /*87d0*/  BSSY B0, `(.L_x_1476) ;  /* 0x000002c000007945 */ /* 0x000fe20003800000 */
[----:B------:R-:W-:Y:S02]  /*87e0*/  USHF.R.S32.HI UR4, URZ, 0x1f, UR5 ;  /* 0x0000001f3f047899 */ /* 0x000fe40008011405 */
[----:B------:R-:W-:Y:S02]  /*87f0*/  UIMAD.WIDE.U32 UR30, UR5, UR8, URZ ;  /* 0x00000008051e72a5 */ /* 0x000fe4000f8e003f */
[----:B------:R-:W-:Y:S01]  /*8800*/  UIMAD UR4, UR4, UR8, URZ ;  /* 0x00000008040472a4 */ /* 0x000fe2000f8e023f */
[----:B------:R-:W4:Y:S03]  /*8810*/  @!P2 LDC.64 R6, c[0x0][0x218] ;  /* 0x00008600ff06ab82 */ /* 0x000f260000000a00 */
[----:B------:R-:W-:Y:S01]  /*8820*/  UIMAD UR4, UR5, UR9, UR4 ;  /* 0x00000009050472a4 */ /* 0x000fe2000f8e0204 */
[----:B------:R-:W-:-:S02]  /*8830*/  IMAD.U32 R21, RZ, RZ, UR30 ;  /* 0x0000001eff157e24 */ /* 0x000fc4000f8e00ff */
[----:B------:R-:W-:Y:S01]  /*8840*/  IMAD.U32 R19, RZ, RZ, UR30 ;  /* 0x0000001eff137e24 */ /* 0x000fe2000f8e00ff */
[----:B------:R-:W-:Y:S01]  /*8850*/  UIADD3 UR4, UR31, UR4, URZ ;  /* 0x000000041f047290 */ /* 0x000fe2000fffe03f */
[----:B------:R-:W5:Y:S01]  /*8860*/  @!P3 LDC.64 R4, c[0x0][0x218] ;  /* 0x00008600ff04bb82 */ /* 0x000f620000000a00 */
[----:B------:R-:W-:-:S04]  /*8870*/  LEA R21, P1, R21, R226, 0x5 ;  /* 0x000000e215157211 */ /* 0x000fc800078228ff */
[----:B------:R-:W-:Y:S01]  /*8880*/  IMAD.U32 R17, RZ, RZ, UR4 ;  /* 0x00000004ff117e24 */ /* 0x000fe2000f8e00ff */
[C---:B------:R-:W-:Y:S02]  /*8890*/  IADD3 R20, P5, R21.reuse, UR24, RZ ;  /* 0x0000001815147c10 */ /* 0x040fe4000ffbe0ff */
[----:B--2---:R-:W-:Y:S02]  /*88a0*/  @!P3 LEA R8, P6, R21, R8, 0x1 ;  /* 0x000000081508b211 */ /* 0x004fe400078c08ff */
[----:B------:R-:W-:-:S04]  /*88b0*/  LEA.HI.X R22, R19, R229, R17, 0x5, P1 ;  /* 0x000000e513167211 */ /* 0x000fc800008f2c11 */
[----:B------:R-:W-:Y:S02]  /*88c0*/  IADD3.X R17, R22, UR13, RZ, P5, !PT ;  /* 0x0000000d16117c10 */ /* 0x000fe4000affe4ff */
[C---:B----4-:R-:W-:Y:S02]  /*88d0*/  @!P2 LEA R6, P1, R21.reuse, R6, 0x1 ;  /* 0x000000061506a211 */ /* 0x050fe400078208ff */
[C-C-:B------:R-:W-:Y:S02]  /*88e0*/  @!P3 LEA.HI.X R9, R21.reuse, R9, R22.reuse, 0x1, P6 ;  /* 0x000000091509b211 */ /* 0x140fe400030f0c16 */
[----:B------:R-:W-:-:S03]  /*88f0*/  @!P2 LEA.HI.X R7, R21, R7, R22, 0x1, P1 ;  /* 0x000000071507a211 */ /* 0x000fc600008f0c16 */
        /* <DEDUP_REMOVED lines=25> */
.L_x_1477:
[----:B------:R-:W-:Y:S05]  /*8a90*/  BSYNC B0 ;  /* 0x0000000000007941 */ /* 0x000fea0003800000 */
.L_x_1476:
[----:B------:R-:W0:Y:S02]  /*8aa0*/  LDGDEPBAR ;  /* 0x00000000000079af */ /* 0x000e240000000000 */
.L_x_1475:
[----:B--23--:R-:W2:Y:S01]  /*8ab0*/  S2R R5, SR_TID.X ;  /* 0x0000000000057919 */ /* 0x00cea20000002100 */
[----:B------:R-:W-:Y:S02]  /*8ac0*/  MOV R164, UR12 ;  /* 0x0000000c00a47c02 */ /* 0x000fe40008000f00 */
[----:B--2---:R-:W-:-:S04]  /*8ad0*/  SHF.L.U32 R5, R5, 0x1, RZ ;  /* 0x0000000105057819 */ /* 0x004fc800000006ff */
[----:B------:R-:W-:-:S04]  /*8ae0*/  LOP3.LUT R5, R5, 0x6, RZ, 0xc0, !PT ;  /* 0x0000000605057812 */ /* 0x000fc800078ec0ff */
[----:B------:R-:W-:-:S04]  /*8af0*/  LEA R164, R164, R5, 0x5 ;  /* 0x00000005a4a47211 */ /* 0x000fc800078e28ff */
[C---:B------:R-:W-:Y:S02]  /*8b00*/  IADD3 R34, R164.reuse, 0x1, RZ ;  /* 0x00000001a4227810 */ /* 0x040fe40007ffe0ff */
[----:B------:R-:W-:Y:S02]  /*8b10*/  IADD3 R22, R164, 0x9, RZ ;  /* 0x00000009a4167810 */ /* 0x000fe40007ffe0ff */
[-C--:B------:R-:W-:Y:S02]  /*8b20*/  ISETP.GE.AND P4, PT, R34, R171.reuse, PT ;  /* 0x000000ab2200720c */ /* 0x080fe40003f86270 */
[-C--:B------:R-:W-:Y:S02]  /*8b30*/  ISETP.GE.AND P6, PT, R164, R171.reuse, PT ;  /* 0x000000aba400720c */ /* 0x080fe40003fc6270 */
[----:B-1----:R-:W-:Y:S02]  /*8b40*/  FSEL R23, R13, -INF , !P4 ;  /* 0xff8000000d177808 */ /* 0x002fe40006000000 */
[----:B------:R-:W-:-:S02]  /*8b50*/  ISETP.GE.AND P4, PT, R22, R171, PT ;  /* 0x000000ab1600720c */ /* 0x000fc40003f86270 */
[C---:B------:R-:W-:Y:S02]  /*8b60*/  IADD3 R8, R164.reuse, 0x11, RZ ;  /* 0x00000011a4087810 */ /* 0x040fe40007ffe0ff */
[----:B------:R-:W-:Y:S02]  /*8b70*/  FSEL R17, R15, -INF , !P4 ;  /* 0xff8000000f117808 */ /* 0x000fe40006000000 */
[----:B------:R-:W-:Y:S02]  /*8b80*/  IADD3 R32, R164, 0x8, RZ ;  /* 0x00000008a4207810 */ /* 0x000fe40007ffe0ff */
[----:B------:R-:W-:Y:S02]  /*8b90*/  FSEL R33, R12, -INF , !P6 ;  /* 0xff8000000c217808 */ /* 0x000fe40007000000 */
[----:B------:R-:W-:Y:S02]  /*8ba0*/  ISETP.GE.AND P4, PT, R8, R171, PT ;  /* 0x000000ab0800720c */ /* 0x000fe40003f86270 */
[----:B------:R-:W-:-:S02]  /*8bb0*/  IADD3 R6, R164, 0x19, RZ ;  /* 0x00000019a4067810 */ /* 0x000fc40007ffe0ff */
[----:B------:R-:W-:Y:S02]  /*8bc0*/  ISETP.GE.AND P6, PT, R32, R171, PT ;  /* 0x000000ab2000720c */ /* 0x000fe40003fc6270 */
[----:B------:R-:W-:Y:S02]  /*8bd0*/  FSEL R221, R221, -INF , !P4 ;  /* 0xff800000dddd7808 */ /* 0x000fe40006000000 */
[----:B------:R-:W-:Y:S02]  /*8be0*/  FMNMX.FTZ R12, R2, R33, !PT ;  /* 0x00000021020c7209 */ /* 0x000fe40007810000 */
[----:B------:R-:W-:Y:S02]  /*8bf0*/  ISETP.GE.AND P4, PT, R6, R171, PT ;  /* 0x000000ab0600720c */ /* 0x000fe40003f86270 */
[----:B------:R-:W-:Y:S02]  /*8c00*/  IADD3 R20, R164, 0x10, RZ ;  /* 0x00000010a4147810 */ /* 0x000fe40007ffe0ff */
[----:B------:R-:W-:-:S02]  /*8c10*/  FSEL R19, R14, -INF , !P6 ;  /* 0xff8000000e137808 */ /* 0x000fc40007000000 */
[----:B------:R-:W-:Y:S02]  /*8c20*/  FMNMX.FTZ R12, R23, R12, !PT ;  /* 0x0000000c170c7209 */ /* 0x000fe40007810000 */
[----:B------:R-:W-:Y:S02]  /*8c30*/  FSEL R205, R205, -INF , !P4 ;  /* 0xff800000cdcd7808 */ /* 0x000fe40006000000 */
[----:B------:R-:W-:Y:S02]  /*8c40*/  ISETP.GE.AND P4, PT, R32, R170, PT ;  /* 0x000000aa2000720c */ /* 0x000fe40003f86270 */
[----:B------:R-:W-:Y:S02]  /*8c50*/  ISETP.GE.AND P6, PT, R20, R171, PT ;  /* 0x000000ab1400720c */ /* 0x000fe40003fc6270 */
[----:B------:R-:W-:Y:S02]  /*8c60*/  FMNMX.FTZ R12, R19, R12, !PT ;  /* 0x0000000c130c7209 */ /* 0x000fe40007810000 */
[----:B------:R-:W-:-:S02]  /*8c70*/  IADD3 R4, R164, 0x18, RZ ;  /* 0x00000018a4047810 */ /* 0x000fc40007ffe0ff */
[----:B------:R-:W-:Y:S02]  /*8c80*/  FSEL R7, R24, -INF , !P4 ;  /* 0xff80000018077808 */ /* 0x000fe40006000000 */
[----:B------:R-:W-:Y:S02]  /*8c90*/  ISETP.GE.AND P4, PT, R164, R3, PT ;  /* 0x00000003a400720c */ /* 0x000fe40003f86270 */
[----:B------:R-:W-:Y:S02]  /*8ca0*/  FSEL R223, R223, -INF , !P6 ;  /* 0xff800000dfdf7808 */ /* 0x000fe40007000000 */
[----:B------:R-:W-:Y:S02]  /*8cb0*/  FMNMX.FTZ R12, R17, R12, !PT ;  /* 0x0000000c110c7209 */ /* 0x000fe40007810000 */
[----:B------:R-:W-:Y:S02]  /*8cc0*/  ISETP.GE.AND P6, PT, R4, R171, PT ;  /* 0x000000ab0400720c */ /* 0x000fe40003fc6270 */
[----:B------:R-:W-:-:S02]  /*8cd0*/  FSEL R13, R10, -INF , !P4 ;  /* 0xff8000000a0d7808 */ /* 0x000fc40006000000 */
[----:B------:R-:W-:Y:S02]  /*8ce0*/  ISETP.GE.AND P5, PT, R164, R170, PT ;  /* 0x000000aaa400720c */ /* 0x000fe40003fa6270 */
[----:B------:R-:W-:Y:S02]  /*8cf0*/  FMNMX.FTZ R10, R223, R12, !PT ;  /* 0x0000000cdf0a7209 */ /* 0x000fe40007810000 */
[----:B------:R-:W-:Y:S02]  /*8d00*/  FSEL R207, R207, -INF , !P6 ;  /* 0xff800000cfcf7808 */ /* 0x000fe40007000000 */
[----:B------:R-:W-:Y:S02]  /*8d10*/  ISETP.GE.AND P6, PT, R22, R170, PT ;  /* 0x000000aa1600720c */ /* 0x000fe40003fc6270 */
[----:B------:R-:W-:Y:S02]  /*8d20*/  FSEL R15, R168, -INF , !P5 ;  /* 0xff800000a80f7808 */ /* 0x000fe40006800000 */
[----:B------:R-:W-:-:S02]  /*8d30*/  FMNMX.FTZ R10, R221, R10, !PT ;  /* 0x0000000add0a7209 */ /* 0x000fc40007810000 */
[-C--:B------:R-:W-:Y:S02]  /*8d40*/  ISETP.GE.AND P5, PT, R34, R170.reuse, PT ;  /* 0x000000aa2200720c */ /* 0x080fe40003fa6270 */
[----:B------:R-:W-:Y:S02]  /*8d50*/  FSEL R5, R25, -INF , !P6 ;  /* 0xff80000019057808 */ /* 0x000fe40007000000 */
[----:B------:R-:W-:Y:S02]  /*8d60*/  ISETP.GE.AND P6, PT, R8, R170, PT ;  /* 0x000000aa0800720c */ /* 0x000fe40003fc6270 */
[----:B------:R-:W-:Y:S02]  /*8d70*/  ISETP.GE.AND P1, PT, R164, R169, PT ;  /* 0x000000a9a400720c */ /* 0x000fe40003f26270 */
[----:B------:R-:W-:Y:S02]  /*8d80*/  FMNMX.FTZ R10, R207, R10, !PT ;  /* 0x0000000acf0a7209 */ /* 0x000fe40007810000 */
[----:B------:R-:W-:-:S02]  /*8d90*/  FSEL R9, R204, -INF , !P5 ;  /* 0xff800000cc097808 */ /* 0x000fc40006800000 */
[----:B------:R-:W-:Y:S02]  /*8da0*/  FMNMX.FTZ R14, R0, R15, !PT ;  /* 0x0000000f000e7209 */ /* 0x000fe40007810000 */
[----:B------:R-:W-:Y:S02]  /*8db0*/  FSEL R201, R31, -INF , !P6 ;  /* 0xff8000001fc97808 */ /* 0x000fe40007000000 */
[----:B------:R-:W-:Y:S02]  /*8dc0*/  FSEL R31, R240, -INF , !P1 ;  /* 0xff800000f01f7808 */ /* 0x000fe40004800000 */
[----:B------:R-:W-:Y:S02]  /*8dd0*/  FMNMX.FTZ R10, R205, R10, !PT ;  /* 0x0000000acd0a7209 */ /* 0x000fe40007810000 */
[----:B------:R-:W-:Y:S02]  /*8de0*/  ISETP.GE.AND P1, PT, R34, R169, PT ;  /* 0x000000a92200720c */ /* 0x000fe40003f26270 */
[----:B------:R-:W-:Y:S01]  /*8df0*/  FMNMX.FTZ R14, R9, R14, !PT ;  /* 0x0000000e090e7209 */ /* 0x000fe20007810000 */
[----:B------:R-:W1:Y:S01]  /*8e00*/  SHFL.BFLY PT, R165, R10, 0x2, 0x1f ;  /* 0x0c401f000aa57f89 */ /* 0x000e6200000e0000 */
[----:B------:R-:W-:-:S02]  /*8e10*/  ISETP.GE.AND P5, PT, R20, R170, PT ;  /* 0x000000aa1400720c */ /* 0x000fc40003fa6270 */
[----:B------:R-:W-:Y:S02]  /*8e20*/  FSEL R25, R176, -INF , !P1 ;  /* 0xff800000b0197808 */ /* 0x000fe40004800000 */
[----:B------:R-:W-:Y:S02]  /*8e30*/  FMNMX.FTZ R14, R7, R14, !PT ;  /* 0x0000000e070e7209 */ /* 0x000fe40007810000 */
[----:B------:R-:W-:Y:S02]  /*8e40*/  ISETP.GE.AND P1, PT, R22, R169, PT ;  /* 0x000000a91600720c */ /* 0x000fe40003f26270 */
[----:B------:R-:W-:Y:S02]  /*8e50*/  FSEL R203, R30, -INF , !P5 ;  /* 0xff8000001ecb7808 */ /* 0x000fe40006800000 */
[----:B------:R-:W-:Y:S02]  /*8e60*/  FMNMX.FTZ R14, R5, R14, !PT ;  /* 0x0000000e050e7209 */ /* 0x000fe40007810000 */
[----:B------:R-:W-:-:S02]  /*8e70*/  FSEL R27, R27, -INF , !P1 ;  /* 0xff8000001b1b7808 */ /* 0x000fc40004800000 */
[----:B------:R-:W-:Y:S02]  /*8e80*/  ISETP.GE.AND P1, PT, R8, R169, PT ;  /* 0x000000a90800720c */ /* 0x000fe40003f26270 */
[----:B------:R-:W-:Y:S02]  /*8e90*/  ISETP.GE.AND P5, PT, R4, R170, PT ;  /* 0x000000aa0400720c */ /* 0x000fe40003fa6270 */
[----:B------:R-:W-:Y:S02]  /*8ea0*/  FMNMX.FTZ R14, R203, R14, !PT ;  /* 0x0000000ecb0e7209 */ /* 0x000fe40007810000 */
[----:B------:R-:W-:Y:S02]  /*8eb0*/  FSEL R249, R249, -INF , !P1 ;  /* 0xff800000f9f97808 */ /* 0x000fe40004800000 */
[----:B------:R-:W-:Y:S02]  /*8ec0*/  ISETP.GE.AND P1, PT, R8, R3, PT ;  /* 0x000000030800720c */ /* 0x000fe40003f26270 */
        /* <DEDUP_REMOVED lines=16> */
[----:B------:R-:W-:Y:S02]  /*8fd0*/  FMNMX.FTZ R12, R25, R12, !PT ;  /* 0x0000000c190c7209 */ /* 0x000fe40007810000 */
[----:B-1----:R-:W-:Y:S02]  /*8fe0*/  FMNMX.FTZ R10, R10, R165, !PT ;  /* 0x000000a50a0a7209 */ /* 0x002fe40007810000 */
[----:B------:R-:W-:Y:S01]  /*8ff0*/  ISETP.GE.AND P4, PT, R20, R3, PT ;  /* 0x000000031400720c */ /* 0x000fe20003f86270 */
[----:B------:R-:W1:Y:S01]  /*9000*/  SHFL.BFLY PT, R165, R8, 0x2, 0x1f ;  /* 0x0c401f0008a57f89 */ /* 0x000e6200000e0000 */
[----:B------:R-:W-:-:S02]  /*9010*/  FSEL R29, R29, -INF , !P5 ;  /* 0xff8000001d1d7808 */ /* 0x000fc40006800000 */
[----:B------:R-:W-:Y:S01]  /*9020*/  FMNMX.FTZ R14, R21, R14, !PT ;  /* 0x0000000e150e7209 */ /* 0x000fe20007810000 */
[----:B------:R-:W2:Y:S01]  /*9030*/  SHFL.BFLY PT, R173, R10, 0x1, 0x1f ;  /* 0x0c201f000aad7f89 */ /* 0x000ea200000e0000 */
[----:B------:R-:W-:Y:S02]  /*9040*/  ISETP.GE.AND P6, PT, R20, R169, PT ;  /* 0x000000a91400720c */ /* 0x000fe40003fc6270 */
[----:B------:R-:W-:Y:S02]  /*9050*/  FMNMX.FTZ R12, R35, R12, !PT ;  /* 0x0000000c230c7209 */ /* 0x000fe40007810000 */
[----:B------:R-:W-:Y:S02]  /*9060*/  FSEL R243, R243, -INF , !P4 ;  /* 0xff800000f3f37808 */ /* 0x000fe40006000000 */
[----:B------:R-:W-:Y:S02]  /*9070*/  FMNMX.FTZ R14, R29, R14, !PT ;  /* 0x0000000e1d0e7209 */ /* 0x000fe40007810000 */
[----:B------:R-:W-:-:S02]  /*9080*/  FSEL R251, R251, -INF , !P6 ;  /* 0xff800000fbfb7808 */ /* 0x000fc40007000000 */
[----:B------:R-:W-:Y:S02]  /*9090*/  FMNMX.FTZ R12, R27, R12, !PT ;  /* 0x0000000c1b0c7209 */ /* 0x000fe40007810000 */
[C---:B------:R-:W-:Y:S02]  /*90a0*/  ISETP.GE.AND P4, PT, R4.reuse, R3, PT ;  /* 0x000000030400720c */ /* 0x040fe40003f86270 */
[----:B------:R-:W-:Y:S02]  /*90b0*/  FSEL R241, R241, -INF , !P1 ;  /* 0xff800000f1f17808 */ /* 0x000fe40004800000 */
[----:B------:R-:W-:Y:S02]  /*90c0*/  FMNMX.FTZ R14, R243, R14, !PT ;  /* 0x0000000ef30e7209 */ /* 0x000fe40007810000 */
[----:B------:R-:W-:Y:S02]  /*90d0*/  ISETP.GE.AND P6, PT, R4, R169, PT ;  /* 0x000000a90400720c */ /* 0x000fe40003fc6270 */
[----:B------:R-:W-:-:S02]  /*90e0*/  FMNMX.FTZ R12, R251, R12, !PT ;  /* 0x0000000cfb0c7209 */ /* 0x000fc40007810000 */
[C---:B------:R-:W-:Y:S02]  /*90f0*/  ISETP.GE.AND P1, PT, R6.reuse, R3, PT ;  /* 0x000000030600720c */ /* 0x040fe40003f26270 */
[----:B------:R-:W-:Y:S02]  /*9100*/  FSEL R239, R239, -INF , !P4 ;  /* 0xff800000efef7808 */ /* 0x000fe40006000000 */
[----:B------:R-:W-:Y:S02]  /*9110*/  FMNMX.FTZ R14, R241, R14, !PT ;  /* 0x0000000ef10e7209 */ /* 0x000fe40007810000 */
[----:B------:R-:W-:Y:S02]  /*9120*/  FSEL R247, R247, -INF , !P6 ;  /* 0xff800000f7f77808 */ /* 0x000fe40007000000 */
[----:B------:R-:W-:Y:S02]  /*9130*/  ISETP.GE.AND P6, PT, R6, R169, PT ;  /* 0x000000a90600720c */ /* 0x000fe40003fc6270 */
[----:B------:R-:W-:-:S02]  /*9140*/  FMNMX.FTZ R12, R249, R12, !PT ;  /* 0x0000000cf90c7209 */ /* 0x000fc40007810000 */
[----:B------:R-:W-:Y:S02]  /*9150*/  FSEL R237, R237, -INF , !P1 ;  /* 0xff800000eded7808 */ /* 0x000fe40004800000 */
[----:B------:R-:W-:Y:S02]  /*9160*/  FMNMX.FTZ R4, R239, R14, !PT ;  /* 0x0000000eef047209 */ /* 0x000fe40007810000 */
[----:B------:R-:W-:Y:S02]  /*9170*/  FSEL R245, R245, -INF , !P6 ;  /* 0xff800000f5f57808 */ /* 0x000fe40007000000 */
[----:B------:R-:W-:Y:S02]  /*9180*/  FMNMX.FTZ R12, R247, R12, !PT ;  /* 0x0000000cf70c7209 */ /* 0x000fe40007810000 */
[----:B------:R-:W-:Y:S02]  /*9190*/  FMNMX.FTZ R4, R237, R4, !PT ;  /* 0x00000004ed047209 */ /* 0x000fe40007810000 */
[----:B------:R-:W-:-:S02]  /*91a0*/  FMNMX.FTZ R12, R245, R12, !PT ;  /* 0x0000000cf50c7209 */ /* 0x000fc40007810000 */
[----:B-1----:R-:W-:Y:S01]  /*91b0*/  FMNMX.FTZ R165, R8, R165, !PT ;  /* 0x000000a508a57209 */ /* 0x002fe20007810000 */
[----:B------:R-:W1:Y:S01]  /*91c0*/  SHFL.BFLY PT, R175, R4, 0x2, 0x1f ;  /* 0x0c401f0004af7f89 */ /* 0x000e6200000e0000 */
[----:B--2---:R-:W-:-:S03]  /*91d0*/  FMNMX.FTZ R168, R10, R173, !PT ;  /* 0x000000ad0aa87209 */ /* 0x004fc60007810000 */
[----:B------:R-:W2:Y:S01]  /*91e0*/  SHFL.BFLY PT, R167, R12, 0x2, 0x1f ;  /* 0x0c401f000ca77f89 */ /* 0x000ea200000e0000 */
[C---:B------:R-:W-:Y:S01]  /*91f0*/  FSETP.NEU.FTZ.AND P6, PT, R168.reuse, -INF , PT ;  /* 0xff800000a800780b */ /* 0x040fe20003fdd000 */
[----:B------:R-:W-:Y:S02]  /*9200*/  FMUL.FTZ R196, R168, UR10 ;  /* 0x0000000aa8c47c20 */ /* 0x000fe40008410000 */
[----:B------:R-:W3:Y:S03]  /*9210*/  SHFL.BFLY PT, R6, R165, 0x1, 0x1f ;  /* 0x0c201f00a5067f89 */ /* 0x000ee600000e0000 */
[----:B------:R-:W-:-:S05]  /*9220*/  FSEL R196, R196, RZ, P6 ;  /* 0x000000ffc4c47208 */ /* 0x000fca0003000000 */
[--C-:B------:R-:W-:Y:S01]  /*9230*/  FFMA.FTZ R187, R17, UR10, -R196.reuse ;  /* 0x0000000a11bb7c23 */ /* 0x100fe200080108c4 */
[----:B------:R-:W-:Y:S01]  /*9240*/  FSEL R17, R168, RZ, P6 ;  /* 0x000000ffa8117208 */ /* 0x000fe20003000000 */
[--C-:B------:R-:W-:Y:S01]  /*9250*/  FFMA.FTZ R190, R33, UR10, -R196.reuse ;  /* 0x0000000a21be7c23 */ /* 0x100fe200080108c4 */
[--C-:B------:R-:W-:Y:S01]  /*9260*/  FFMA.FTZ R189, R23, UR10, -R196.reuse ;  /* 0x0000000a17bd7c23 */ /* 0x100fe200080108c4 */
[--C-:B------:R-:W-:Y:S01]  /*9270*/  FFMA.FTZ R188, R19, UR10, -R196.reuse ;  /* 0x0000000a13bc7c23 */ /* 0x100fe200080108c4 */
[--C-:B------:R-:W-:Y:S01]  /*9280*/  FFMA.FTZ R221, R221, UR10, -R196.reuse ;  /* 0x0000000adddd7c23 */ /* 0x100fe200080108c4 */
[----:B------:R-:W-:Y:S01]  /*9290*/  FADD.FTZ R17, R2, -R17 ;  /* 0x8000001102117221 */ /* 0x000fe20000010000 */
[----:B------:R-:W-:Y:S01]  /*92a0*/  MUFU.EX2 R187, R187 ;  /* 0x000000bb00bb7308 */ /* 0x000fe20000000800 */
[----:B-1----:R-:W-:Y:S01]  /*92b0*/  FMNMX.FTZ R4, R4, R175, !PT ;  /* 0x000000af04047209 */ /* 0x002fe20007810000 */
[----:B------:R-:W-:Y:S01]  /*92c0*/  FFMA.FTZ R207, R207, UR10, -R196 ;  /* 0x0000000acfcf7c23 */ /* 0x000fe200080108c4 */
[----:B------:R-:W-:Y:S01]  /*92d0*/  FMUL.FTZ R17, R17, UR10 ;  /* 0x0000000a11117c20 */ /* 0x000fe20008410000 */
[----:B--2---:R-:W-:-:S04]  /*92e0*/  FMNMX.FTZ R12, R12, R167, !PT ;  /* 0x000000a70c0c7209 */ /* 0x004fc80007810000 */
[----:B------:R-:W1:Y:S01]  /*92f0*/  MUFU.EX2 R198, R17 ;  /* 0x0000001100c67308 */ /* 0x000e620000000800 */
[----:B---3--:R-:W-:Y:S01]  /*9300*/  FMNMX.FTZ R167, R165, R6, !PT ;  /* 0x00000006a5a77209 */ /* 0x008fe20007810000 */
[----:B------:R-:W2:Y:S03]  /*9310*/  SHFL.BFLY PT, R173, R12, 0x1, 0x1f ;  /* 0x0c201f000cad7f89 */ /* 0x000ea600000e0000 */
[C---:B------:R-:W-:Y:S01]  /*9320*/  FSETP.NEU.FTZ.AND P5, PT, R167.reuse, -INF , PT ;  /* 0xff800000a700780b */ /* 0x040fe20003fbd000 */
[----:B------:R-:W3:Y:S01]  /*9330*/  SHFL.BFLY PT, R165, R4, 0x1, 0x1f ;  /* 0x0c201f0004a57f89 */ /* 0x000ee200000e0000 */
[----:B------:R-:W-:Y:S01]  /*9340*/  FMUL.FTZ R194, R167, UR10 ;  /* 0x0000000aa7c27c20 */ /* 0x000fe20008410000 */
[----:B------:R-:W-:Y:S04]  /*9350*/  MUFU.EX2 R190, R190 ;  /* 0x000000be00be7308 */ /* 0x000fe80000000800 */
[----:B------:R-:W-:-:S04]  /*9360*/  FSEL R194, R194, RZ, P5 ;  /* 0x000000ffc2c27208 */ /* 0x000fc80002800000 */
[----:B------:R-:W-:Y:S01]  /*9370*/  MUFU.EX2 R189, R189 ;  /* 0x000000bd00bd7308 */ /* 0x000fe20000000800 */
[--C-:B------:R-:W-:Y:S01]  /*9380*/  FFMA.FTZ R185, R15, UR10, -R194.reuse ;  /* 0x0000000a0fb97c23 */ /* 0x100fe200080108c2 */
[----:B------:R-:W-:Y:S01]  /*9390*/  FFMA.FTZ R195, R7, UR10, -R194 ;  /* 0x0000000a07c37c23 */ /* 0x000fe200080108c2 */
[-C--:B-1----:R-:W-:Y:S01]  /*93a0*/  FMUL.FTZ R160, R160, R198.reuse ;  /* 0x000000c6a0a07220 */ /* 0x082fe20000410000 */
[-C--:B------:R-:W-:Y:S01]  /*93b0*/  FMUL.FTZ R161, R161, R198.reuse ;  /* 0x000000c6a1a17220 */ /* 0x080fe20000410000 */
[-C--:B------:R-:W-:Y:S01]  /*93c0*/  FMUL.FTZ R148, R148, R198.reuse ;  /* 0x000000c694947220 */ /* 0x080fe20000410000 */
[-C--:B------:R-:W-:Y:S01]  /*93d0*/  FMUL.FTZ R149, R149, R198.reuse ;  /* 0x000000c695957220 */ /* 0x080fe20000410000 */
[-C--:B------:R-:W-:Y:S01]  /*93e0*/  FMUL.FTZ R144, R144, R198.reuse ;  /* 0x000000c690907220 */ /* 0x080fe20000410000 */
[----:B------:R-:W-:Y:S01]  /*93f0*/  MUFU.EX2 R188, R188 ;  /* 0x000000bc00bc7308 */ /* 0x000fe20000000800 */
[-C--:B------:R-:W-:Y:S01]  /*9400*/  FMUL.FTZ R145, R145, R198.reuse ;  /* 0x000000c691917220 */ /* 0x080fe20000410000 */
[----:B--2---:R-:W-:Y:S01]  /*9410*/  FMNMX.FTZ R166, R12, R173, !PT ;  /* 0x000000ad0ca67209 */ /* 0x004fe20007810000 */
[-C--:B------:R-:W-:Y:S01]  /*9420*/  FMUL.FTZ R132, R132, R198.reuse ;  /* 0x000000c684847220 */ /* 0x080fe20000410000 */
[-C--:B------:R-:W-:Y:S01]  /*9430*/  FMUL.FTZ R133, R133, R198.reuse ;  /* 0x000000c685857220 */ /* 0x080fe20000410000 */
[-C--:B------:R-:W-:Y:S01]  /*9440*/  FMUL.FTZ R36, R36, R198.reuse ;  /* 0x000000c624247220 */ /* 0x080fe20000410000 */
[----:B---3--:R-:W-:Y:S01]  /*9450*/  FMNMX.FTZ R165, R4, R165, !PT ;  /* 0x000000a504a57209 */ /* 0x008fe20007810000 */
[C---:B------:R-:W-:Y:S01]  /*9460*/  FMUL.FTZ R204, R166.reuse, UR10 ;  /* 0x0000000aa6cc7c20 */ /* 0x040fe20008410000 */
[----:B------:R-:W-:Y:S01]  /*9470*/  FSETP.NEU.FTZ.AND P4, PT, R166, -INF , PT ;  /* 0xff800000a600780b */ /* 0x000fe20003f9d000 */
[----:B------:R-:W-:Y:S01]  /*9480*/  MUFU.EX2 R185, R185 ;  /* 0x000000b900b97308 */ /* 0x000fe20000000800 */
[C---:B------:R-:W-:Y:S01]  /*9490*/  FSETP.NEU.FTZ.AND P1, PT, R165.reuse, -INF , PT ;  /* 0xff800000a500780b */ /* 0x040fe20003f3d000 */
[----:B------:R-:W-:Y:S01]  /*94a0*/  FMUL.FTZ R202, R165, UR10 ;  /* 0x0000000aa5ca7c20 */ /* 0x000fe20008410000 */
[----:B------:R-:W-:Y:S01]  /*94b0*/  FSEL R204, R204, RZ, P4 ;  /* 0x000000ffcccc7208 */ /* 0x000fe20002000000 */
[-C--:B------:R-:W-:Y:S01]  /*94c0*/  FMUL.FTZ R37, R37, R198.reuse ;  /* 0x000000c625257220 */ /* 0x080fe20000410000 */
[----:B------:R-:W-:Y:S01]  /*94d0*/  FSEL R193, R166, RZ, P4 ;  /* 0x000000ffa6c17208 */ /* 0x000fe20002000000 */
[-C--:B------:R-:W-:Y:S01]  /*94e0*/  FMUL.FTZ R48, R48, R198.reuse ;  /* 0x000000c630307220 */ /* 0x080fe20000410000 */
[----:B------:R-:W-:Y:S01]  /*94f0*/  FSEL R202, R202, RZ, P1 ;  /* 0x000000ffcaca7208 */ /* 0x000fe20000800000 */
[--C-:B------:R-:W-:Y:S01]  /*9500*/  FFMA.FTZ R186, R31, UR10, -R204.reuse ;  /* 0x0000000a1fba7c23 */ /* 0x100fe200080108cc */
[--C-:B------:R-:W-:Y:S01]  /*9510*/  FFMA.FTZ R179, R25, UR10, -R204.reuse ;  /* 0x0000000a19b37c23 */ /* 0x100fe200080108cc */
[--C-:B------:R-:W-:Y:S01]  /*9520*/  FFMA.FTZ R184, R35, UR10, -R204.reuse ;  /* 0x0000000a23b87c23 */ /* 0x100fe200080108cc */
[----:B------:R-:W-:Y:S01]  /*9530*/  FFMA.FTZ R177, R27, UR10, -R204 ;  /* 0x0000000a1bb17c23 */ /* 0x000fe200080108cc */
[--C-:B------:R-:W-:Y:S01]  /*9540*/  FFMA.FTZ R176, R11, UR10, -R202.reuse ;  /* 0x0000000a0bb07c23 */ /* 0x100fe200080108ca */
[----:B------:R-:W-:Y:S01]  /*9550*/  FSEL R11, R165, RZ, P1 ;  /* 0x000000ffa50b7208 */ /* 0x000fe20000800000 */
[--C-:B------:R-:W-:Y:S01]  /*9560*/  FFMA.FTZ R178, R13, UR10, -R202.reuse ;  /* 0x0000000a0db27c23 */ /* 0x100fe200080108ca */
[--C-:B------:R-:W-:Y:S01]  /*9570*/  FFMA.FTZ R164, R21, UR10, -R202.reuse ;  /* 0x0000000a15a47c23 */ /* 0x100fe200080108ca */
[----:B------:R-:W-:Y:S01]  /*9580*/  FFMA.FTZ R191, R29, UR10, -R202 ;  /* 0x0000000a1dbf7c23 */ /* 0x000fe200080108ca */
[----:B------:R-:W1:Y:S01]  /*9590*/  LDSM.16.MT88.4 R32, [R212+0xa000] ;  /* 0x00a00000d420783b */ /* 0x000e620000004200 */
[----:B------:R-:W-:Y:S01]  /*95a0*/  FADD.FTZ R4, R232, -R11 ;  /* 0x8000000be8047221 */ /* 0x000fe20000010000 */
[----:B------:R-:W-:Y:S01]  /*95b0*/  FSEL R11, R167, RZ, P5 ;  /* 0x000000ffa70b7208 */ /* 0x000fe20002800000 */
[----:B------:R-:W-:Y:S01]  /*95c0*/  FADD.FTZ R193, R234, -R193 ;  /* 0x800000c1eac17221 */ /* 0x000fe20000010000 */
[----:B------:R-:W2:Y:S01]  /*95d0*/  LDSM.16.MT88.4 R28, [R210+0xa000] ;  /* 0x00a00000d21c783b */ /* 0x000ea20000004200 */
[----:B------:R-:W-:Y:S01]  /*95e0*/  FMUL.FTZ R192, R4, UR10 ;  /* 0x0000000a04c07c20 */ /* 0x000fe20008410000 */
[--C-:B------:R-:W-:Y:S01]  /*95f0*/  FFMA.FTZ R4, R9, UR10, -R194.reuse ;  /* 0x0000000a09047c23 */ /* 0x100fe200080108c2 */
[----:B------:R-:W-:Y:S01]  /*9600*/  FADD.FTZ R16, R0, -R11 ;  /* 0x8000000b00107221 */ /* 0x000fe20000010000 */
[----:B------:R-:W-:Y:S01]  /*9610*/  FFMA.FTZ R0, R5, UR10, -R194 ;  /* 0x0000000a05007c23 */ /* 0x000fe200080108c2 */
[----:B------:R-:W3:Y:S01]  /*9620*/  LDSM.16.MT88.4 R24, [R209+0xa000] ;  /* 0x00a00000d118783b */ /* 0x000ee20000004200 */
[----:B------:R4:W-:Y:S01]  /*9630*/  MUFU.EX2 R2, R4 ;  /* 0x0000000400027308 */ /* 0x0009e20000000800 */
[----:B------:R-:W-:Y:S01]  /*9640*/  FMUL.FTZ R16, R16, UR10 ;  /* 0x0000000a10107c20 */ /* 0x000fe20008410000 */
[----:B------:R-:W-:Y:S01]  /*9650*/  FMUL.FTZ R193, R193, UR10 ;  /* 0x0000000ac1c17c20 */ /* 0x000fe20008410000 */
[----:B------:R-:W5:Y:S01]  /*9660*/  LDSM.16.MT88.4 R20, [R208+0xa000] ;  /* 0x00a00000d014783b */ /* 0x000f620000004200 */
[-C--:B------:R-:W-:Y:S01]  /*9670*/  FMUL.FTZ R49, R49, R198.reuse ;  /* 0x000000c631317220 */ /* 0x080fe20000410000 */
[-C--:B------:R-:W-:Y:S01]  /*9680*/  FMUL.FTZ R52, R52, R198.reuse ;  /* 0x000000c634347220 */ /* 0x080fe20000410000 */
[-C--:B------:R-:W-:Y:S01]  /*9690*/  FMUL.FTZ R53, R53, R198.reuse ;  /* 0x000000c635357220 */ /* 0x080fe20000410000 */
[----:B------:R-:W5:Y:S01]  /*96a0*/  LDSM.16.MT88.4 R12, [R212+0xb000] ;  /* 0x00b00000d40c783b */ /* 0x000f620000004200 */
[----:B------:R1:W1:Y:S01]  /*96b0*/  MUFU.EX2 R200, R16 ;  /* 0x0000001000c87308 */ /* 0x0002620000000800 */
[-C--:B------:R-:W-:Y:S01]  /*96c0*/  FMUL.FTZ R64, R64, R198.reuse ;  /* 0x000000c640407220 */ /* 0x080fe20000410000 */
[-C--:B------:R-:W-:Y:S01]  /*96d0*/  FMUL.FTZ R65, R65, R198.reuse ;  /* 0x000000c641417220 */ /* 0x080fe20000410000 */
[----:B------:R-:W5:Y:S01]  /*96e0*/  LDSM.16.MT88.4 R8, [R210+0xb000] ;  /* 0x00b00000d208783b */ /* 0x000f620000004200 */
[-C--:B------:R-:W-:Y:S01]  /*96f0*/  FMUL.FTZ R68, R68, R198.reuse ;  /* 0x000000c644447220 */ /* 0x080fe20000410000 */
[-C--:B------:R-:W-:Y:S01]  /*9700*/  FMUL.FTZ R69, R69, R198.reuse ;  /* 0x000000c645457220 */ /* 0x080fe20000410000 */
[-C--:B------:R-:W-:Y:S01]  /*9710*/  FMUL.FTZ R80, R80, R198.reuse ;  /* 0x000000c650507220 */ /* 0x080fe20000410000 */
[-C--:B------:R-:W-:Y:S01]  /*9720*/  FMUL.FTZ R81, R81, R198.reuse ;  /* 0x000000c651517220 */ /* 0x080fe20000410000 */
[----:B------:R-:W-:Y:S01]  /*9730*/  MUFU.EX2 R186, R186 ;  /* 0x000000ba00ba7308 */ /* 0x000fe20000000800 */
[----:B----4-:R-:W4:Y:S01]  /*9740*/  LDSM.16.MT88.4 R4, [R209+0xb000] ;  /* 0x00b00000d104783b */ /* 0x010f220000004200 */
[-C--:B------:R-:W-:Y:S01]  /*9750*/  FMUL.FTZ R84, R84, R198.reuse ;  /* 0x000000c654547220 */ /* 0x080fe20000410000 */
[-C--:B------:R-:W-:Y:S01]  /*9760*/  FMUL.FTZ R85, R85, R198.reuse ;  /* 0x000000c655557220 */ /* 0x080fe20000410000 */
[-C--:B------:R-:W-:Y:S01]  /*9770*/  FMUL.FTZ R96, R96, R198.reuse ;  /* 0x000000c660607220 */ /* 0x080fe20000410000 */
[-C--:B------:R-:W-:Y:S01]  /*9780*/  FMUL.FTZ R97, R97, R198.reuse ;  /* 0x000000c661617220 */ /* 0x080fe20000410000 */
[-C--:B------:R-:W-:Y:S01]  /*9790*/  FMUL.FTZ R100, R100, R198.reuse ;  /* 0x000000c664647220 */ /* 0x080fe20000410000 */
[----:B------:R-:W-:Y:S01]  /*97a0*/  FMUL.FTZ R101, R101, R198 ;  /* 0x000000c665657220 */ /* 0x000fe20000410000 */
[----:B------:R-:W2:Y:S01]  /*97b0*/  MUFU.EX2 R179, R179 ;  /* 0x000000b300b37308 */ /* 0x000ea20000000800 */
[----:B-1----:R-:W1:Y:S01]  /*97c0*/  LDSM.16.MT88.4 R16, [R208+0xb000] ;  /* 0x00b00000d010783b */ /* 0x002e620000004200 */
        /* <DEDUP_REMOVED lines=14> */
[----:B------:R-:W3:Y:S01]  /*98b0*/  MUFU.EX2 R177, R177 ;  /* 0x000000b100b17308 */ /* 0x000ee20000000800 */
[----:B--2---:R-:W-:Y:S01]  /*98c0*/  F2FP.BF16.F32.PACK_AB R172, R179, R186 ;  /* 0x000000bab3ac723e */ /* 0x004fe200000010ff */
        /* <DEDUP_REMOVED lines=14> */
[----:B------:R-:W2:Y:S01]  /*99b0*/  MUFU.EX2 R176, R176 ;  /* 0x000000b000b07308 */ /* 0x000ea20000000800 */
[----:B---3--:R-:W-:Y:S01]  /*99c0*/  F2FP.BF16.F32.PACK_AB R174, R177, R184 ;  /* 0x000000b8b1ae723e */ /* 0x008fe200000010ff */
        /* <DEDUP_REMOVED lines=13> */
[--C-:B------:R-:W-:Y:S01]  /*9aa0*/  FFMA.FTZ R206, R251, UR10, -R204.reuse ;  /* 0x0000000afbce7c23 */ /* 0x100fe200080108cc */
[----:B------:R-:W3:Y:S01]  /*9ab0*/  MUFU.EX2 R191, R191 ;  /* 0x000000bf00bf7308 */ /* 0x000ee20000000800 */
[----:B--2---:R-:W-:Y:S01]  /*9ac0*/  F2FP.BF16.F32.PACK_AB R173, R176, R178 ;  /* 0x000000b2b0ad723e */ /* 0x004fe200000010ff */
[--C-:B------:R-:W-:Y:S01]  /*9ad0*/  FFMA.FTZ R249, R249, UR10, -R204.reuse ;  /* 0x0000000af9f97c23 */ /* 0x100fe200080108cc */
[--C-:B------:R-:W-:Y:S01]  /*9ae0*/  FFMA.FTZ R220, R247, UR10, -R204.reuse ;  /* 0x0000000af7dc7c23 */ /* 0x100fe200080108cc */
[----:B------:R-:W-:Y:S01]  /*9af0*/  FFMA.FTZ R245, R245, UR10, -R204 ;  /* 0x0000000af5f57c23 */ /* 0x000fe200080108cc */
[--C-:B------:R-:W-:Y:S01]  /*9b00*/  FFMA.FTZ R204, R243, UR10, -R202.reuse ;  /* 0x0000000af3cc7c23 */ /* 0x100fe200080108ca */
[--C-:B------:R-:W-:Y:S01]  /*9b10*/  FFMA.FTZ R222, R239, UR10, -R202.reuse ;  /* 0x0000000aefde7c23 */ /* 0x100fe200080108ca */
[--C-:B------:R-:W-:Y:S01]  /*9b20*/  FFMA.FTZ R237, R237, UR10, -R202.reuse ;  /* 0x0000000aeded7c23 */ /* 0x100fe200080108ca */
[----:B------:R-:W2:Y:S01]  /*9b30*/  MUFU.EX2 R193, R193 ;  /* 0x000000c100c17308 */ /* 0x000ea20000000800 */
[----:B------:R-:W-:Y:S01]  /*9b40*/  FFMA.FTZ R241, R241, UR10, -R202 ;  /* 0x0000000af1f17c23 */ /* 0x000fe200080108ca */
[----:B------:R-:W-:Y:S01]  /*9b50*/  FFMA.FTZ R202, R223, UR10, -R196 ;  /* 0x0000000adfca7c23 */ /* 0x000fe200080108c4 */
[--C-:B------:R-:W-:Y:S01]  /*9b60*/  FFMA.FTZ R203, R203, UR10, -R194.reuse ;  /* 0x0000000acbcb7c23 */ /* 0x100fe200080108c2 */
[--C-:B------:R-:W-:Y:S01]  /*9b70*/  FFMA.FTZ R232, R201, UR10, -R194.reuse ;  /* 0x0000000ac9e87c23 */ /* 0x100fe200080108c2 */
[----:B------:R-:W-:Y:S01]  /*9b80*/  FFMA.FTZ R199, R199, UR10, -R194 ;  /* 0x0000000ac7c77c23 */ /* 0x000fe200080108c2 */
[----:B------:R-:W-:Y:S01]  /*9b90*/  FFMA.FTZ R196, R205, UR10, -R196 ;  /* 0x0000000acdc47c23 */ /* 0x000fe200080108c4 */
[----:B------:R-:W-:Y:S01]  /*9ba0*/  FFMA.FTZ R194, R197, UR10, -R194 ;  /* 0x0000000ac5c27c23 */ /* 0x000fe200080108c2 */
[----:B------:R-:W5:Y:S01]  /*9bb0*/  MUFU.EX2 R192, R192 ;  /* 0x000000c000c07308 */ /* 0x000f620000000800 */
[----:B---3--:R-:W-:-:S07]  /*9bc0*/  F2FP.BF16.F32.PACK_AB R175, R191, R164 ;  /* 0x000000a4bfaf723e */ /* 0x008fce00000010ff */
        /* <DEDUP_REMOVED lines=8> */
[----:B------:R-:W2:Y:S01]  /*9c50*/  MUFU.EX2 R0, R0 ;  /* 0x0000000000007308 */ /* 0x000ea20000000800 */
[-C--:B-----5:R-:W-:Y:S01]  /*9c60*/  FMUL.FTZ R158, R158, R192.reuse ;  /* 0x000000c09e9e7220 */ /* 0x0a0fe20000410000 */
        /* <DEDUP_REMOVED lines=56> */
[----:B------:R-:W-:Y:S01]  /*9ff0*/  HMMA.16816.F32.BF16 R156, R172, R32, R156 ;  /* 0x00000020ac9c723c */ /* 0x000fe2000004189c */
[----:B------:R-:W-:Y:S01]  /*a000*/  MUFU.EX2 R206, R206 ;  /* 0x000000ce00ce7308 */ /* 0x000fe20000000800 */
[----:B------:R-:W-:Y:S01]  /*a010*/  FFMA.FTZ R186, R233, R193, R186 ;  /* 0x000000c1e9ba7223 */ /* 0x000fe200000100ba */
[----:B------:R-:W-:-:S03]  /*a020*/  FFMA.FTZ R231, R231, R192, R178 ;  /* 0x000000c0e7e77223 */ /* 0x000fc600000100b2 */
[C---:B------:R-:W-:Y:S01]  /*a030*/  HMMA.16816.F32.BF16 R152, R172.reuse, R34, R152 ;  /* 0x00000022ac98723c */ /* 0x040fe20000041898 */
[----:B------:R-:W-:Y:S01]  /*a040*/  FADD.FTZ R179, R179, R186 ;  /* 0x000000bab3b37221 */ /* 0x000fe20000010000 */
[----:B------:R-:W-:Y:S01]  /*a050*/  FADD.FTZ R231, R176, R231 ;  /* 0x000000e7b0e77221 */ /* 0x000fe20000010000 */
[----:B------:R-:W3:Y:S02]  /*a060*/  MUFU.EX2 R249, R249 ;  /* 0x000000f900f97308 */ /* 0x000ee40000000800 */
[----:B------:R-:W-:Y:S01]  /*a070*/  FADD.FTZ R184, R184, R179 ;  /* 0x000000b3b8b87221 */ /* 0x000fe20000010000 */
[C---:B------:R-:W-:Y:S01]  /*a080*/  HMMA.16816.F32.BF16 R140, R172.reuse, R28, R140 ;  /* 0x0000001cac8c723c */ /* 0x040fe2000004188c */
[----:B------:R-:W-:Y:S02]  /*a090*/  FADD.FTZ R164, R164, R231 ;  /* 0x000000e7a4a47221 */ /* 0x000fe40000010000 */
[----:B------:R-:W-:Y:S02]  /*a0a0*/  FADD.FTZ R177, R177, R184 ;  /* 0x000000b8b1b17221 */ /* 0x000fe40000010000 */
[----:B------:R-:W-:Y:S01]  /*a0b0*/  MUFU.EX2 R220, R220 ;  /* 0x000000dc00dc7308 */ /* 0x000fe20000000800 */
[----:B------:R-:W-:Y:S01]  /*a0c0*/  HMMA.16816.F32.BF16 R136, R172, R30, R136 ;  /* 0x0000001eac88723c */ /* 0x000fe20000041888 */
[----:B------:R-:W-:-:S05]  /*a0d0*/  FADD.FTZ R191, R191, R164 ;  /* 0x000000a4bfbf7221 */ /* 0x000fca0000010000 */
        /* <DEDUP_REMOVED lines=9> */
[C---:B------:R-:W-:Y:S03]  /*a170*/  HMMA.16816.F32.BF16 R76, R172.reuse, R14, R76 ;  /* 0x0000000eac4c723c */ /* 0x040fe6000004184c */
[----:B------:R-:W5:Y:S03]  /*a180*/  MUFU.EX2 R237, R237 ;  /* 0x000000ed00ed7308 */ /* 0x000f660000000800 */
[C---:B------:R-:W-:Y:S05]  /*a190*/  HMMA.16816.F32.BF16 R88, R172.reuse, R8, R88 ;  /* 0x00000008ac58723c */ /* 0x040fea0000041858 */
[----:B------:R-:W-:Y:S01]  /*a1a0*/  MUFU.EX2 R202, R202 ;  /* 0x000000ca00ca7308 */ /* 0x000fe20000000800 */
[C---:B------:R-:W-:Y:S06]  /*a1b0*/  HMMA.16816.F32.BF16 R92, R172.reuse, R10, R92 ;  /* 0x0000000aac5c723c */ /* 0x040fec000004185c */
[C---:B----4-:R-:W-:Y:S01]  /*a1c0*/  HMMA.16816.F32.BF16 R104, R172.reuse, R4, R104 ;  /* 0x00000004ac68723c */ /* 0x050fe20000041868 */
[----:B------:R-:W4:Y:S05]  /*a1d0*/  MUFU.EX2 R221, R221 ;  /* 0x000000dd00dd7308 */ /* 0x000f2a0000000800 */
[C---:B------:R-:W-:Y:S03]  /*a1e0*/  HMMA.16816.F32.BF16 R108, R172.reuse, R6, R108 ;  /* 0x00000006ac6c723c */ /* 0x040fe6000004186c */
[----:B------:R-:W-:Y:S03]  /*a1f0*/  MUFU.EX2 R203, R203 ;  /* 0x000000cb00cb7308 */ /* 0x000fe60000000800 */
[C---:B-1----:R-:W-:Y:S05]  /*a200*/  HMMA.16816.F32.BF16 R120, R172.reuse, R16, R120 ;  /* 0x00000010ac78723c */ /* 0x042fea0000041878 */
[----:B------:R-:W1:Y:S01]  /*a210*/  MUFU.EX2 R232, R232 ;  /* 0x000000e800e87308 */ /* 0x000e620000000800 */
[----:B------:R-:W-:Y:S07]  /*a220*/  HMMA.16816.F32.BF16 R124, R172, R18, R124 ;  /* 0x00000012ac7c723c */ /* 0x000fee000004187c */
[----:B------:R-:W-:Y:S01]  /*a230*/  F2FP.BF16.F32.PACK_AB R172, R189, R190 ;  /* 0x000000bebdac723e */ /* 0x000fe200000010ff */
[----:B------:R-:W-:Y:S01]  /*a240*/  FFMA.FTZ R190, R235, R198, R190 ;  /* 0x000000c6ebbe7223 */ /* 0x000fe200000100be */
[----:B------:R-:W-:Y:S01]  /*a250*/  F2FP.BF16.F32.PACK_AB R173, R2, R185 ;  /* 0x000000b902ad723e */ /* 0x000fe200000010ff */
[----:B------:R-:W-:Y:S01]  /*a260*/  FFMA.FTZ R185, R230, R200, R185 ;  /* 0x000000c8e6b97223 */ /* 0x000fe200000100b9 */
[----:B------:R-:W-:Y:S01]  /*a270*/  F2FP.BF16.F32.PACK_AB R174, R187, R188 ;  /* 0x000000bcbbae723e */ /* 0x000fe200000010ff */
[----:B------:R-:W-:Y:S01]  /*a280*/  MUFU.EX2 R207, R207 ;  /* 0x000000cf00cf7308 */ /* 0x000fe20000000800 */
[----:B--2---:R-:W-:Y:S01]  /*a290*/  F2FP.BF16.F32.PACK_AB R175, R0, R195 ;  /* 0x000000c300af723e */ /* 0x004fe200000010ff */
        /* <DEDUP_REMOVED lines=12> */
[----:B------:R-:W2:Y:S01]  /*a360*/  MUFU.EX2 R194, R194 ;  /* 0x000000c200c27308 */ /* 0x000ea20000000800 */
[C---:B------:R-:W-:Y:S01]  /*a370*/  HMMA.16816.F32.BF16 R132, R172.reuse, R30, R132 ;  /* 0x0000001eac84723c */ /* 0x040fe20000041884 */
[----:B------:R-:W-:Y:S05]  /*a380*/  LDSM.16.MT88.4 R28, [R209+0xa800] ;  /* 0x00a80000d11c783b */ /* 0x000fea0000004200 */
[C---:B------:R-:W-:Y:S06]  /*a390*/  HMMA.16816.F32.BF16 R36, R172.reuse, R24, R36 ;  /* 0x00000018ac24723c */ /* 0x040fec0000041824 */
[C---:B------:R-:W-:Y:S01]  /*a3a0*/  HMMA.16816.F32.BF16 R48, R172.reuse, R26, R48 ;  /* 0x0000001aac30723c */ /* 0x040fe20000041830 */
[----:B------:R-:W4:Y:S05]  /*a3b0*/  LDSM.16.MT88.4 R24, [R212+0xa800] ;  /* 0x00a80000d418783b */ /* 0x000f2a0000004200 */
[C---:B------:R-:W-:Y:S06]  /*a3c0*/  HMMA.16816.F32.BF16 R52, R172.reuse, R20, R52 ;  /* 0x00000014ac34723c */ /* 0x040fec0000041834 */
[C---:B------:R-:W-:Y:S01]  /*a3d0*/  HMMA.16816.F32.BF16 R64, R172.reuse, R22, R64 ;  /* 0x00000016ac40723c */ /* 0x040fe20000041840 */
[----:B------:R-:W1:Y:S05]  /*a3e0*/  LDSM.16.MT88.4 R20, [R208+0xa800] ;  /* 0x00a80000d014783b */ /* 0x000e6a0000004200 */
        /* <DEDUP_REMOVED lines=12> */
[----:B---3--:R-:W-:Y:S01]  /*a4b0*/  F2FP.BF16.F32.PACK_AB R172, R249, R206 ;  /* 0x000000cef9ac723e */ /* 0x008fe200000010ff */
[----:B------:R-:W-:Y:S01]  /*a4c0*/  FADD.FTZ R206, R206, R177 ;  /* 0x000000b1cece7221 */ /* 0x000fe20000010000 */
[----:B-----5:R-:W-:-:S02]  /*a4d0*/  F2FP.BF16.F32.PACK_AB R174, R245, R220 ;  /* 0x000000dcf5ae723e */ /* 0x020fc400000010ff */
[----:B------:R-:W-:Y:S01]  /*a4e0*/  F2FP.BF16.F32.PACK_AB R173, R239, R204 ;  /* 0x000000ccefad723e */ /* 0x000fe200000010ff */
[----:B------:R-:W-:Y:S01]  /*a4f0*/  FADD.FTZ R204, R204, R191 ;  /* 0x000000bfcccc7221 */ /* 0x000fe20000010000 */
[----:B------:R-:W-:Y:S01]  /*a500*/  F2FP.BF16.F32.PACK_AB R175, R237, R222 ;  /* 0x000000deedaf723e */ /* 0x000fe200000010ff */
[----:B------:R-:W-:Y:S02]  /*a510*/  FADD.FTZ R249, R249, R206 ;  /* 0x000000cef9f97221 */ /* 0x000fe40000010000 */
[----:B------:R-:W-:Y:S02]  /*a520*/  FADD.FTZ R239, R239, R204 ;  /* 0x000000ccefef7221 */ /* 0x000fe40000010000 */
[----:B------:R-:W-:Y:S02]  /*a530*/  FADD.FTZ R220, R220, R249 ;  /* 0x000000f9dcdc7221 */ /* 0x000fe40000010000 */
[----:B----4-:R-:W-:Y:S01]  /*a540*/  HMMA.16816.F32.BF16 R156, R172, R24, R156 ;  /* 0x00000018ac9c723c */ /* 0x010fe2000004189c */
        /* <DEDUP_REMOVED lines=8> */
[C---:B-1----:R-:W-:Y:S06]  /*a5d0*/  HMMA.16816.F32.BF16 R56, R172.reuse, R20, R56 ;  /* 0x00000014ac38723c */ /* 0x042fec0000041838 */
        /* <DEDUP_REMOVED lines=56> */
[----:B-1----:R-:W-:Y:S02]  /*a960*/  @!P3 LEA R10, P5, R12, R10, 0x1 ;  /* 0x0000000a0c0ab211 */ /* 0x002fe400078a08ff */
        /* <DEDUP_REMOVED lines=33> */
[----:B------:R-:W4:Y:S04]  /*ab80*/  LDSM.16.M88.4 R200, [R219+0x2000] ;  /* 0x00200000dbc8783b */ /* 0x000f280000000200 */
[----:B------:R-:W-:Y:S04]  /*ab90*/  LDSM.16.M88.4 R16, [R217] ;  /* 0x00000000d910783b */ /* 0x000fe80000000200 */
[----:B------:R-:W5:Y:S04]  /*aba0*/  LDSM.16.M88.4 R236, [R216] ;  /* 0x00000000d8ec783b */ /* 0x000f680000000200 */
[----:B------:R-:W5:Y:S04]  /*abb0*/  LDSM.16.M88.4 R12, [R218+0x8800] ;  /* 0x00880000da0c783b */ /* 0x000f680000000200 */
[----:B------:R-:W5:Y:S04]  /*abc0*/  LDSM.16.M88.4 R172, [R217+0x2000] ;  /* 0x00200000d9ac783b */ /* 0x000f680000000200 */
[----:B------:R-:W-:Y:S04]  /*abd0*/  LDSM.16.M88.4 R192, [R211+0x8000] ;  /* 0x00800000d3c0783b */ /* 0x000fe80000000200 */
[----:B------:R-:W5:Y:S04]  /*abe0*/  LDSM.16.M88.4 R188, [R215] ;  /* 0x00000000d7bc783b */ /* 0x000f680000000200 */
[----:B-1----:R-:W1:Y:S04]  /*abf0*/  LDSM.16.M88.4 R20, [R216+0x800] ;  /* 0x00080000d814783b */ /* 0x002e680000000200 */
[----:B------:R-:W1:Y:S01]  /*ac00*/  LDSM.16.M88.4 R184, [R215+0x2000] ;  /* 0x00200000d7b8783b */ /* 0x000e620000000200 */
[-C--:B---3--:R-:W-:Y:S03]  /*ac10*/  HMMA.16816.F32.BF16 R4, R196, R24.reuse, RZ ;  /* 0x00000018c404723c */ /* 0x088fe600000418ff */
[----:B------:R-:W-:Y:S04]  /*ac20*/  LDSM.16.M88.4 R32, [R213] ;  /* 0x00000000d520783b */ /* 0x000fe80000000200 */
[----:B------:R-:W-:Y:S01]  /*ac30*/  LDSM.16.M88.4 R220, [R211+0x8800] ;  /* 0x00880000d3dc783b */ /* 0x000fe20000000200 */
[C---:B----4-:R-:W-:Y:S03]  /*ac40*/  HMMA.16816.F32.BF16 R8, R200.reuse, R24, RZ ;  /* 0x00000018c808723c */ /* 0x050fe600000418ff */
[----:B------:R-:W-:Y:S03]  /*ac50*/  LDSM.16.M88.4 R240, [R219+0x4000] ;  /* 0x00400000dbf0783b */ /* 0x000fe60000000200 */
[-C--:B--2---:R-:W-:Y:S01]  /*ac60*/  HMMA.16816.F32.BF16 R28, R200, R26.reuse, RZ ;  /* 0x0000001ac81c723c */ /* 0x084fe200000418ff */
[----:B------:R-:W-:Y:S04]  /*ac70*/  LDSM.16.M88.4 R244, [R211+0x9000] ;  /* 0x00900000d3f4783b */ /* 0x000fe80000000200 */
[----:B------:R-:W0:Y:S01]  /*ac80*/  LDGDEPBAR ;  /* 0x00000000000079af */ /* 0x000e220000000000 */
[----:B------:R-:W-:Y:S06]  /*ac90*/  HMMA.16816.F32.BF16 R24, R196, R26, RZ ;  /* 0x0000001ac418723c */ /* 0x000fec00000418ff */
[----:B-----5:R-:W-:Y:S06]  /*aca0*/  HMMA.16816.F32.BF16 R4, R16, R236, R4 ;  /* 0x000000ec1004723c */ /* 0x020fec0000041804 */
[C---:B------:R-:W-:Y:S06]  /*acb0*/  HMMA.16816.F32.BF16 R204, R200.reuse, R12, RZ ;  /* 0x0000000cc8cc723c */ /* 0x040fec00000418ff */
[----:B------:R-:W-:Y:S06]  /*acc0*/  HMMA.16816.F32.BF16 R200, R200, R14, RZ ;  /* 0x0000000ec8c8723c */ /* 0x000fec00000418ff */
[C---:B------:R-:W-:Y:S06]  /*acd0*/  HMMA.16816.F32.BF16 R176, R196.reuse, R12, RZ ;  /* 0x0000000cc4b0723c */ /* 0x040fec00000418ff */
[----:B------:R-:W-:Y:S01]  /*ace0*/  HMMA.16816.F32.BF16 R196, R196, R14, RZ ;  /* 0x0000000ec4c4723c */ /* 0x000fe200000418ff */
[----:B------:R-:W2:Y:S05]  /*acf0*/  LDSM.16.M88.4 R12, [R214] ;  /* 0x00000000d60c783b */ /* 0x000eaa0000000200 */
[C---:B------:R-:W-:Y:S06]  /*ad00*/  HMMA.16816.F32.BF16 R8, R172.reuse, R236, R8 ;  /* 0x000000ecac08723c */ /* 0x040fec0000041808 */
[-C--:B------:R-:W-:Y:S06]  /*ad10*/  HMMA.16816.F32.BF16 R28, R172, R238.reuse, R28 ;  /* 0x000000eeac1c723c */ /* 0x080fec000004181c */
[----:B------:R-:W-:Y:S01]  /*ad20*/  HMMA.16816.F32.BF16 R24, R16, R238, R24 ;  /* 0x000000ee1018723c */ /* 0x000fe20000041818 */
[----:B------:R-:W-:Y:S05]  /*ad30*/  LDSM.16.M88.4 R236, [R219+0x6000] ;  /* 0x00600000dbec783b */ /* 0x000fea0000000200 */
[----:B------:R-:W-:Y:S06]  /*ad40*/  HMMA.16816.F32.BF16 R4, R188, R192, R4 ;  /* 0x000000c0bc04723c */ /* 0x000fec0000041804 */
[C---:B-1----:R-:W-:Y:S06]  /*ad50*/  HMMA.16816.F32.BF16 R204, R172.reuse, R20, R204 ;  /* 0x00000014accc723c */ /* 0x042fec00000418cc */
[----:B------:R-:W-:Y:S01]  /*ad60*/  HMMA.16816.F32.BF16 R200, R172, R22, R200 ;  /* 0x00000016acc8723c */ /* 0x000fe200000418c8 */
[----:B------:R-:W1:Y:S05]  /*ad70*/  LDSM.16.M88.4 R172, [R214+0x2000] ;  /* 0x00200000d6ac783b */ /* 0x000e6a0000000200 */
[C---:B------:R-:W-:Y:S06]  /*ad80*/  HMMA.16816.F32.BF16 R176, R16.reuse, R20, R176 ;  /* 0x0000001410b0723c */ /* 0x040fec00000418b0 */
[----:B------:R-:W-:Y:S01]  /*ad90*/  HMMA.16816.F32.BF16 R196, R16, R22, R196 ;  /* 0x0000001610c4723c */ /* 0x000fe200000418c4 */
[----:B------:R-:W3:Y:S04]  /*ada0*/  LDSM.16.M88.4 R16, [R218+0x9000] ;  /* 0x00900000da10783b */ /* 0x000ee80000000200 */
[----:B------:R-:W4:Y:S01]  /*adb0*/  LDSM.16.M88.4 R20, [R213+0x800] ;  /* 0x00080000d514783b */ /* 0x000f220000000200 */
[C---:B------:R-:W-:Y:S06]  /*adc0*/  HMMA.16816.F32.BF16 R8, R184.reuse, R192, R8 ;  /* 0x000000c0b808723c */ /* 0x040fec0000041808 */
[----:B------:R-:W-:Y:S06]  /*add0*/  HMMA.16816.F32.BF16 R28, R184, R194, R28 ;  /* 0x000000c2b81c723c */ /* 0x000fec000004181c */
[----:B--2---:R-:W-:Y:S06]  /*ade0*/  HMMA.16816.F32.BF16 R4, R12, R32, R4 ;  /* 0x000000200c04723c */ /* 0x004fec0000041804 */
[----:B------:R-:W-:Y:S01]  /*adf0*/  HMMA.16816.F32.BF16 R24, R188, R194, R24 ;  /* 0x000000c2bc18723c */ /* 0x000fe20000041818 */
[----:B------:R-:W-:Y:S05]  /*ae00*/  LDSM.16.M88.4 R192, [R217+0x4000] ;  /* 0x00400000d9c0783b */ /* 0x000fea0000000200 */
[C---:B------:R-:W-:Y:S06]  /*ae10*/  HMMA.16816.F32.BF16 R204, R184.reuse, R220, R204 ;  /* 0x000000dcb8cc723c */ /* 0x040fec00000418cc */
[----:B------:R-:W-:Y:S01]  /*ae20*/  HMMA.16816.F32.BF16 R200, R184, R222, R200 ;  /* 0x000000deb8c8723c */ /* 0x000fe200000418c8 */
[----:B------:R-:W2:Y:S05]  /*ae30*/  LDSM.16.M88.4 R184, [R216+0x1000] ;  /* 0x00100000d8b8783b */ /* 0x000eaa0000000200 */
[C---:B-1----:R-:W-:Y:S06]  /*ae40*/  HMMA.16816.F32.BF16 R8, R172.reuse, R32, R8 ;  /* 0x00000020ac08723c */ /* 0x042fec0000041808 */
[----:B------:R-:W-:Y:S06]  /*ae50*/  HMMA.16816.F32.BF16 R28, R172, R34, R28 ;  /* 0x00000022ac1c723c */ /* 0x000fec000004181c */
[----:B---3--:R-:W-:Y:S06]  /*ae60*/  HMMA.16816.F32.BF16 R4, R240, R16, R4 ;  /* 0x00000010f004723c */ /* 0x008fec0000041804 */
[----:B------:R-:W-:Y:S01]  /*ae70*/  HMMA.16816.F32.BF16 R24, R12, R34, R24 ;  /* 0x000000220c18723c */ /* 0x000fe20000041818 */
[----:B------:R-:W-:Y:S05]  /*ae80*/  LDSM.16.M88.4 R32, [R215+0x6000] ;  /* 0x00600000d720783b */ /* 0x000fea0000000200 */
[C---:B------:R-:W-:Y:S06]  /*ae90*/  HMMA.16816.F32.BF16 R176, R188.reuse, R220, R176 ;  /* 0x000000dcbcb0723c */ /* 0x040fec00000418b0 */
[----:B------:R-:W-:Y:S01]  /*aea0*/  HMMA.16816.F32.BF16 R196, R188, R222, R196 ;  /* 0x000000debcc4723c */ /* 0x000fe200000418c4 */
[----:B------:R-:W1:Y:S04]  /*aeb0*/  LDSM.16.M88.4 R188, [R217+0x6000] ;  /* 0x00600000d9bc783b */ /* 0x000e680000000200 */
[----:B------:R-:W-:Y:S01]  /*aec0*/  LDSM.16.M88.4 R220, [R218+0x9800] ;  /* 0x00980000dadc783b */ /* 0x000fe20000000200 */
[C---:B----4-:R-:W-:Y:S06]  /*aed0*/  HMMA.16816.F32.BF16 R204, R172.reuse, R20, R204 ;  /* 0x00000014accc723c */ /* 0x050fec00000418cc */
[----:B------:R-:W-:Y:S01]  /*aee0*/  HMMA.16816.F32.BF16 R200, R172, R22, R200 ;  /* 0x00000016acc8723c */ /* 0x000fe200000418c8 */
[----:B------:R-:W3:Y:S05]  /*aef0*/  LDSM.16.M88.4 R172, [R215+0x4000] ;  /* 0x00400000d7ac783b */ /* 0x000eea0000000200 */
[----:B------:R-:W-:Y:S06]  /*af00*/  HMMA.16816.F32.BF16 R8, R236, R16, R8 ;  /* 0x00000010ec08723c */ /* 0x000fec0000041808 */
[----:B--2---:R-:W-:Y:S06]  /*af10*/  HMMA.16816.F32.BF16 R4, R192, R184, R4 ;  /* 0x000000b8c004723c */ /* 0x004fec0000041804 */
        /* <DEDUP_REMOVED lines=8> */
[----:B---3--:R-:W-:Y:S06]  /*afa0*/  HMMA.16816.F32.BF16 R4, R172, R244, R4 ;  /* 0x000000f4ac04723c */ /* 0x008fec0000041804 */
[-C--:B------:R-:W-:Y:S06]  /*afb0*/  HMMA.16816.F32.BF16 R28, R188, R186.reuse, R28 ;  /* 0x000000babc1c723c */ /* 0x080fec000004181c */
[----:B------:R-:W-:Y:S01]  /*afc0*/  HMMA.16816.F32.BF16 R24, R192, R186, R24 ;  /* 0x000000bac018723c */ /* 0x000fe20000041818 */
[----:B------:R-:W1:Y:S05]  /*afd0*/  LDSM.16.M88.4 R184, [R216+0x1800] ;  /* 0x00180000d8b8783b */ /* 0x000e6a0000000200 */
[----:B------:R-:W-:Y:S06]  /*afe0*/  HMMA.16816.F32.BF16 R204, R236, R220, R204 ;  /* 0x000000dceccc723c */ /* 0x000fec00000418cc */
[C---:B------:R-:W-:Y:S06]  /*aff0*/  HMMA.16816.F32.BF16 R196, R240.reuse, R222, R196 ;  /* 0x000000def0c4723c */ /* 0x040fec00000418c4 */
[----:B------:R-:W-:Y:S01]  /*b000*/  HMMA.16816.F32.BF16 R176, R240, R220, R176 ;  /* 0x000000dcf0b0723c */ /* 0x000fe200000418b0 */
[----:B------:R-:W3:Y:S05]  /*b010*/  LDSM.16.M88.4 R240, [R211+0x9800] ;  /* 0x00980000d3f0783b */ /* 0x000eea0000000200 */
[----:B------:R-:W-:Y:S06]  /*b020*/  HMMA.16816.F32.BF16 R200, R236, R222, R200 ;  /* 0x000000deecc8723c */ /* 0x000fec00000418c8 */
[----:B------:R-:W-:Y:S06]  /*b030*/  HMMA.16816.F32.BF16 R8, R32, R244, R8 ;  /* 0x000000f42008723c */ /* 0x000fec0000041808 */
[----:B--2---:R-:W-:Y:S06]  /*b040*/  HMMA.16816.F32.BF16 R4, R20, R12, R4 ;  /* 0x0000000c1404723c */ /* 0x004fec0000041804 */
[----:B-1----:R-:W-:Y:S06]  /*b050*/  HMMA.16816.F32.BF16 R204, R188, R184, R204 ;  /* 0x000000b8bccc723c */ /* 0x002fec00000418cc */
[C---:B------:R-:W-:Y:S06]  /*b060*/  HMMA.16816.F32.BF16 R196, R192.reuse, R186, R196 ;  /* 0x000000bac0c4723c */ /* 0x040fec00000418c4 */
[----:B------:R-:W-:Y:S06]  /*b070*/  HMMA.16816.F32.BF16 R176, R192, R184, R176 ;  /* 0x000000b8c0b0723c */ /* 0x000fec00000418b0 */
[----:B------:R-:W-:Y:S01]  /*b080*/  HMMA.16816.F32.BF16 R200, R188, R186, R200 ;  /* 0x000000babcc8723c */ /* 0x000fe200000418c8 */
[----:B------:R-:W-:Y:S01]  /*b090*/  FMUL.FTZ R0, R4, UR28 ;  /* 0x0000001c04007c20 */ /* 0x000fe20008410000 */
[----:B------:R-:W-:-:S04]  /*b0a0*/  FMUL.FTZ R2, R5, UR28 ;  /* 0x0000001c05027c20 */ /* 0x000fc80008410000 */
[----:B------:R-:W-:Y:S01]  /*b0b0*/  HMMA.16816.F32.BF16 R8, R16, R12, R8 ;  /* 0x0000000c1008723c */ /* 0x000fe20000041808 */
[----:B------:R-:W1:Y:S05]  /*b0c0*/  MUFU.TANH R0, R0 ;  /* 0x0000000000007308 */ /* 0x000e6a0000002400 */
[----:B------:R-:W-:Y:S01]  /*b0d0*/  HMMA.16816.F32.BF16 R24, R172, R246, R24 ;  /* 0x000000f6ac18723c */ /* 0x000fe20000041818 */
[----:B------:R-:W-:Y:S01]  /*b0e0*/  FMUL.FTZ R12, R6, UR28 ;  /* 0x0000001c060c7c20 */ /* 0x000fe20008410000 */
[----:B------:R-:W-:Y:S01]  /*b0f0*/  FMUL.FTZ R13, R7, UR28 ;  /* 0x0000001c070d7c20 */ /* 0x000fe20008410000 */
[----:B------:R-:W2:Y:S01]  /*b100*/  MUFU.TANH R2, R2 ;  /* 0x0000000200027308 */ /* 0x000ea20000002400 */
[----:B------:R-:W4:Y:S01]  /*b110*/  LDSM.16.M88.4 R4, [R213+0x1800] ;  /* 0x00180000d504783b */ /* 0x000f220000000200 */
[----:B------:R-:W-:-:S04]  /*b120*/  DEPBAR.LE SB0, 0x0 ;  /* 0x000080000000791a */ /* 0x000fc80000000000 */
[C---:B------:R-:W-:Y:S02]  /*b130*/  HMMA.16816.F32.BF16 R28, R32.reuse, R246, R28 ;  /* 0x000000f6201c723c */ /* 0x040fe4000004181c */
[----:B------:R-:W1:Y:S04]  /*b140*/  MUFU.TANH R12, R12 ;  /* 0x0000000c000c7308 */ /* 0x000e680000002400 */
[----:B---3--:R-:W-:Y:S03]  /*b150*/  HMMA.16816.F32.BF16 R204, R32, R240, R204 ;  /* 0x000000f020cc723c */ /* 0x008fe600000418cc */
[----:B------:R-:W-:Y:S01]  /*b160*/  FMUL.FTZ R10, R10, UR28 ;  /* 0x0000001c0a0a7c20 */ /* 0x000fe20008410000 */
[----:B------:R-:W-:Y:S01]  /*b170*/  FMUL.FTZ R11, R11, UR28 ;  /* 0x0000001c0b0b7c20 */ /* 0x000fe20008410000 */
[----:B------:R-:W-:Y:S01]  /*b180*/  FMUL.FTZ R8, R8, UR28 ;  /* 0x0000001c08087c20 */ /* 0x000fe20008410000 */
[C---:B------:R-:W-:Y:S01]  /*b190*/  HMMA.16816.F32.BF16 R196, R172.reuse, R242, R196 ;  /* 0x000000f2acc4723c */ /* 0x040fe200000418c4 */
[----:B------:R-:W-:Y:S01]  /*b1a0*/  FMUL.FTZ R9, R9, UR28 ;  /* 0x0000001c09097c20 */ /* 0x000fe20008410000 */
[----:B------:R-:W3:Y:S04]  /*b1b0*/  MUFU.TANH R13, R13 ;  /* 0x0000000d000d7308 */ /* 0x000ee80000002400 */
[----:B------:R-:W-:Y:S04]  /*b1c0*/  HMMA.16816.F32.BF16 R176, R172, R240, R176 ;  /* 0x000000f0acb0723c */ /* 0x000fe800000418b0 */
[----:B------:R1:W1:Y:S02]  /*b1d0*/  MUFU.TANH R164, R8 ;  /* 0x0000000800a47308 */ /* 0x0002640000002400 */
[----:B------:R-:W-:Y:S06]  /*b1e0*/  HMMA.16816.F32.BF16 R200, R32, R242, R200 ;  /* 0x000000f220c8723c */ /* 0x000fec00000418c8 */
[-C--:B------:R-:W-:Y:S01]  /*b1f0*/  HMMA.16816.F32.BF16 R24, R20, R14.reuse, R24 ;  /* 0x0000000e1418723c */ /* 0x080fe20000041818 */
[----:B------:R1:W1:Y:S05]  /*b200*/  MUFU.TANH R184, R9 ;  /* 0x0000000900b87308 */ /* 0x00026a0000002400 */
[C---:B------:R-:W-:Y:S03]  /*b210*/  HMMA.16816.F32.BF16 R28, R16.reuse, R14, R28 ;  /* 0x0000000e101c723c */ /* 0x040fe6000004181c */
[----:B------:R-:W1:Y:S03]  /*b220*/  MUFU.TANH R10, R10 ;  /* 0x0000000a000a7308 */ /* 0x000e660000002400 */
[----:B----4-:R-:W-:Y:S05]  /*b230*/  HMMA.16816.F32.BF16 R204, R16, R4, R204 ;  /* 0x0000000410cc723c */ /* 0x010fea00000418cc */
[----:B------:R-:W4:Y:S01]  /*b240*/  MUFU.TANH R11, R11 ;  /* 0x0000000b000b7308 */ /* 0x000f220000002400 */
[C---:B------:R-:W-:Y:S06]  /*b250*/  HMMA.16816.F32.BF16 R196, R20.reuse, R6, R196 ;  /* 0x0000000614c4723c */ /* 0x040fec00000418c4 */
[----:B------:R-:W-:Y:S01]  /*b260*/  HMMA.16816.F32.BF16 R176, R20, R4, R176 ;  /* 0x0000000414b0723c */ /* 0x000fe200000418b0 */
[----:B------:R-:W-:Y:S01]  /*b270*/  FMUL.FTZ R14, R24, UR28 ;  /* 0x0000001c180e7c20 */ /* 0x000fe20008410000 */
[----:B------:R-:W-:Y:S01]  /*b280*/  FMUL.FTZ R15, R25, UR28 ;  /* 0x0000001c190f7c20 */ /* 0x000fe20008410000 */
[----:B------:R-:W-:Y:S01]  /*b290*/  FMUL.FTZ R24, R26, UR28 ;  /* 0x0000001c1a187c20 */ /* 0x000fe20008410000 */
[----:B------:R-:W-:-:S02]  /*b2a0*/  FMUL.FTZ R25, R27, UR28 ;  /* 0x0000001c1b197c20 */ /* 0x000fc40008410000 */
        /* <DEDUP_REMOVED lines=27> */
[----:B------:R-:W1:Y:S08]  /*b460*/  MUFU.TANH R28, R28 ;  /* 0x0000001c001c7308 */ /* 0x000e700000002400 */
[----:B------:R-:W1:Y:S08]  /*b470*/  MUFU.TANH R29, R29 ;  /* 0x0000001d001d7308 */ /* 0x000e700000002400 */
[----:B------:R1:W1:Y:S08]  /*b480*/  MUFU.TANH R220, R176 ;  /* 0x000000b000dc7308 */ /* 0x0002700000002400 */
[----:B------:R-:W1:Y:S08]  /*b490*/  MUFU.TANH R31, R31 ;  /* 0x0000001f001f7308 */ /* 0x000e700000002400 */
[----:B------:R-:W1:Y:S08]  /*b4a0*/  MUFU.TANH R30, R30 ;  /* 0x0000001e001e7308 */ /* 0x000e700000002400 */
[----:B------:R-:W1:Y:S08]  /*b4b0*/  MUFU.TANH R32, R32 ;  /* 0x0000002000207308 */ /* 0x000e700000002400 */
[----:B------:R-:W1:Y:S08]  /*b4c0*/  MUFU.TANH R248, R248 ;  /* 0x000000f800f87308 */ /* 0x000e700000002400 */
[----:B------:R1:W1:Y:S08]  /*b4d0*/  MUFU.TANH R246, R205 ;  /* 0x000000cd00f67308 */ /* 0x0002700000002400 */
[----:B------:R1:W1:Y:S08]  /*b4e0*/  MUFU.TANH R240, R206 ;  /* 0x000000ce00f07308 */ /* 0x0002700000002400 */
        /* <DEDUP_REMOVED lines=8> */
[----:B------:R1:W1:Y:S01]  /*b570*/  MUFU.TANH R222, R203 ;  /* 0x000000cb00de7308 */ /* 0x0002620000002400 */
[----:B------:R-:W-:Y:S06]  /*b580*/  BAR.SYNC.DEFER_BLOCKING 0x0 ;  /* 0x0000000000007b1d */ /* 0x000fec0000010000 */
[----:B--234-:R-:W-:Y:S05]  /*b590*/  @!P0 BRA `(.L_x_1478) ;  /* 0x0000000000c48947 */ /* 0x01cfea0003800000 */
[----:B------:R-:W-:Y:S01]  /*b5a0*/  UIADD3 UR5, UR17, -0x5, URZ ;  /* 0xfffffffb11057890 */ /* 0x000fe2000fffe03f */
[----:B-1----:R-:W1:Y:S01]  /*b5b0*/  @!P3 LDC.64 R8, c[0x0][0x218] ;  /* 0x00008600ff08bb82 */ /* 0x002e620000000a00 */
        /* <DEDUP_REMOVED lines=24> */
[----:B----4-:R-:W-:Y:S02]  /*b740*/  @!P3 LEA R22, P4, R19, R4, 0x1 ;  /* 0x000000041316b211 */ /* 0x010fe400078808ff */
        /* <DEDUP_REMOVED lines=20> */
.L_x_1480:
[----:B------:R-:W-:Y:S05]  /*b890*/  BSYNC B0 ;  /* 0x0000000000007941 */ /* 0x000fea0003800000 */
.L_x_1479:
[----:B------:R-:W0:Y:S02]  /*b8a0*/  LDGDEPBAR ;  /* 0x00000000000079af */ /* 0x000e240000000000 */
.L_x_1478:
[----:B------:R-:W3:Y:S01]  /*b8b0*/  S2R R5, SR_TID.X ;  /* 0x0000000000057919 */ /* 0x000ee20000002100 */
[----:B------:R-:W-:Y:S02]  /*b8c0*/  MOV R4, UR12 ;  /* 0x0000000c00047c02 */ /* 0x000fe40008000f00 */
[----:B---3--:R-:W-:-:S04]  /*b8d0*/  SHF.L.U32 R5, R5, 0x1, RZ ;  /* 0x0000000105057819 */ /* 0x008fc800000006ff */
[----:B------:R-:W-:-:S04]  /*b8e0*/  LOP3.LUT R5, R5, 0x6, RZ, 0xc0, !PT ;  /* 0x0000000605057812 */ /* 0x000fc800078ec0ff */
[----:B------:R-:W-:-:S04]  /*b8f0*/  LEA R4, R4, R5, 0x5 ;  /* 0x0000000504047211 */ /* 0x000fc800078e28ff */
[C---:B------:R-:W-:Y:S02]  /*b900*/  IADD3 R178, R4.reuse, 0x1, RZ ;  /* 0x0000000104b27810 */ /* 0x040fe40007ffe0ff */
[CC--:B------:R-:W-:Y:S02]  /*b910*/  ISETP.GE.AND P6, PT, R4.reuse, R171.reuse, PT ;  /* 0x000000ab0400720c */ /* 0x0c0fe40003fc6270 */
[----:B--2---:R-:W-:Y:S02]  /*b920*/  IADD3 R22, R4, 0x8, RZ ;  /* 0x0000000804167810 */ /* 0x004fe40007ffe0ff */
[----:B------:R-:W-:Y:S02]  /*b930*/  ISETP.GE.AND P4, PT, R178, R171, PT ;  /* 0x000000abb200720c */ /* 0x000fe40003f86270 */
[----:B-1----:R-:W-:Y:S02]  /*b940*/  IADD3 R176, R4, 0x9, RZ ;  /* 0x0000000904b07810 */ /* 0x002fe40007ffe0ff */
[----:B------:R-:W-:-:S02]  /*b950*/  FSEL R20, R0, -INF , !P6 ;  /* 0xff80000000147808 */ /* 0x000fc40007000000 */
[-C--:B------:R-:W-:Y:S02]  /*b960*/  ISETP.GE.AND P6, PT, R22, R171.reuse, PT ;  /* 0x000000ab1600720c */ /* 0x080fe40003fc6270 */
[----:B------:R-:W-:Y:S02]  /*b970*/  FSEL R0, R2, -INF , !P4 ;  /* 0xff80000002007808 */ /* 0x000fe40006000000 */
[----:B------:R-:W-:Y:S02]  /*b980*/  ISETP.GE.AND P4, PT, R176, R171, PT ;  /* 0x000000abb000720c */ /* 0x000fe40003f86270 */
[----:B------:R-:W-:Y:S02]  /*b990*/  IADD3 R172, R4, 0x11, RZ ;  /* 0x0000001104ac7810 */ /* 0x000fe40007ffe0ff */
[----:B------:R-:W-:Y:S02]  /*b9a0*/  FMNMX.FTZ R5, R168, R20, !PT ;  /* 0x00000014a8057209 */ /* 0x000fe40007810000 */
[----:B------:R-:W-:-:S02]  /*b9b0*/  IADD3 R174, R4, 0x10, RZ ;  /* 0x0000001004ae7810 */ /* 0x000fc40007ffe0ff */
[----:B------:R-:W-:Y:S02]  /*b9c0*/  FSEL R18, R14, -INF , !P6 ;  /* 0xff8000000e127808 */ /* 0x000fe40007000000 */
[----:B------:R-:W-:Y:S02]  /*b9d0*/  FSEL R14, R15, -INF , !P4 ;  /* 0xff8000000f0e7808 */ /* 0x000fe40006000000 */
[----:B------:R-:W-:Y:S02]  /*b9e0*/  ISETP.GE.AND P4, PT, R172, R171, PT ;  /* 0x000000abac00720c */ /* 0x000fe40003f86270 */
[----:B------:R-:W-:Y:S02]  /*b9f0*/  IADD3 R34, R4, 0x19, RZ ;  /* 0x0000001904227810 */ /* 0x000fe40007ffe0ff */
[----:B------:R-:W-:Y:S02]  /*ba00*/  FMNMX.FTZ R5, R0, R5, !PT ;  /* 0x0000000500057209 */ /* 0x000fe40007810000 */
[----:B------:R-:W-:-:S02]  /*ba10*/  ISETP.GE.AND P5, PT, R4, R170, PT ;  /* 0x000000aa0400720c */ /* 0x000fc40003fa6270 */
[-C--:B------:R-:W-:Y:S02]  /*ba20*/  ISETP.GE.AND P6, PT, R174, R171.reuse, PT ;  /* 0x000000abae00720c */ /* 0x080fe40003fc6270 */
[----:B------:R-:W-:Y:S02]  /*ba30*/  IADD3 R2, R4, 0x18, RZ ;  /* 0x0000001804027810 */ /* 0x000fe40007ffe0ff */
[----:B------:R-:W-:Y:S02]  /*ba40*/  FSEL R206, R31, -INF , !P4 ;  /* 0xff8000001fce7808 */ /* 0x000fe40006000000 */
[----:B------:R-:W-:Y:S02]  /*ba50*/  ISETP.GE.AND P4, PT, R34, R171, PT ;  /* 0x000000ab2200720c */ /* 0x000fe40003f86270 */
[----:B------:R-:W-:Y:S02]  /*ba60*/  FMNMX.FTZ R5, R18, R5, !PT ;  /* 0x0000000512057209 */ /* 0x000fe40007810000 */
[----:B------:R-:W-:-:S02]  /*ba70*/  FSEL R220, R220, -INF , !P6 ;  /* 0xff800000dcdc7808 */ /* 0x000fc40007000000 */
[----:B------:R-:W-:Y:S02]  /*ba80*/  FSEL R12, R12, -INF , !P5 ;  /* 0xff8000000c0c7808 */ /* 0x000fe40006800000 */
[----:B------:R-:W-:Y:S02]  /*ba90*/  ISETP.GE.AND P6, PT, R2, R171, PT ;  /* 0x000000ab0200720c */ /* 0x000fe40003fc6270 */
[-C--:B------:R-:W-:Y:S02]  /*baa0*/  ISETP.GE.AND P5, PT, R178, R170.reuse, PT ;  /* 0x000000aab200720c */ /* 0x080fe40003fa6270 */
[----:B------:R-:W-:Y:S02]  /*bab0*/  FSEL R202, R16, -INF , !P4 ;  /* 0xff80000010ca7808 */ /* 0x000fe40006000000 */
[----:B------:R-:W-:Y:S02]  /*bac0*/  FMNMX.FTZ R5, R14, R5, !PT ;  /* 0x000000050e057209 */ /* 0x000fe40007810000 */
[----:B------:R-:W-:-:S02]  /*bad0*/  ISETP.GE.AND P4, PT, R22, R170, PT ;  /* 0x000000aa1600720c */ /* 0x000fc40003f86270 */
[----:B------:R-:W-:Y:S02]  /*bae0*/  FSEL R204, R204, -INF , !P6 ;  /* 0xff800000cccc7808 */ /* 0x000fe40007000000 */
[----:B------:R-:W-:Y:S02]  /*baf0*/  FSEL R8, R13, -INF , !P5 ;  /* 0xff8000000d087808 */ /* 0x000fe40006800000 */
[-C--:B------:R-:W-:Y:S02]  /*bb00*/  ISETP.GE.AND P6, PT, R176, R170.reuse, PT ;  /* 0x000000aab000720c */ /* 0x080fe40003fc6270 */
[----:B------:R-:W-:Y:S02]  /*bb10*/  ISETP.GE.AND P5, PT, R174, R170, PT ;  /* 0x000000aaae00720c */ /* 0x000fe40003fa6270 */
[----:B------:R-:W-:Y:S02]  /*bb20*/  FMNMX.FTZ R5, R220, R5, !PT ;  /* 0x00000005dc057209 */ /* 0x000fe40007810000 */
[----:B------:R-:W-:-:S02]  /*bb30*/  FSEL R6, R24, -INF , !P4 ;  /* 0xff80000018067808 */ /* 0x000fc40006000000 */
[C---:B------:R-:W-:Y:S02]  /*bb40*/  ISETP.GE.AND P1, PT, R4.reuse, R169, PT ;  /* 0x000000a90400720c */ /* 0x040fe40003f26270 */
[----:B------:R-:W-:Y:S02]  /*bb50*/  ISETP.GE.AND P4, PT, R4, R3, PT ;  /* 0x000000030400720c */ /* 0x000fe40003f86270 */
[----:B------:R-:W-:Y:S02]  /*bb60*/  FSEL R4, R25, -INF , !P6 ;  /* 0xff80000019047808 */ /* 0x000fe40007000000 */
[----:B------:R-:W-:Y:S02]  /*bb70*/  FSEL R200, R30, -INF , !P5 ;  /* 0xff8000001ec87808 */ /* 0x000fe40006800000 */
[-C--:B------:R-:W-:Y:S02]  /*bb80*/  ISETP.GE.AND P6, PT, R172, R170.reuse, PT ;  /* 0x000000aaac00720c */ /* 0x080fe40003fc6270 */
[----:B------:R-:W-:-:S02]  /*bb90*/  ISETP.GE.AND P5, PT, R2, R170, PT ;  /* 0x000000aa0200720c */ /* 0x000fc40003fa6270 */
[----:B------:R-:W-:Y:S02]  /*bba0*/  FMNMX.FTZ R5, R206, R5, !PT ;  /* 0x00000005ce057209 */ /* 0x000fe40007810000 */
[----:B------:R-:W-:Y:S02]  /*bbb0*/  FSEL R198, R32, -INF , !P6 ;  /* 0xff80000020c67808 */ /* 0x000fe40007000000 */
[----:B------:R-:W-:Y:S02]  /*bbc0*/  FSEL R196, R196, -INF , !P5 ;  /* 0xff800000c4c47808 */ /* 0x000fe40006800000 */
[----:B------:R-:W-:Y:S02]  /*bbd0*/  FMNMX.FTZ R5, R204, R5, !PT ;  /* 0x00000005cc057209 */ /* 0x000fe40007810000 */
[----:B------:R-:W-:Y:S02]  /*bbe0*/  ISETP.GE.AND P6, PT, R34, R170, PT ;  /* 0x000000aa2200720c */ /* 0x000fe40003fc6270 */
[----:B------:R-:W-:-:S02]  /*bbf0*/  ISETP.GE.AND P5, PT, R178, R3, PT ;  /* 0x00000003b200720c */ /* 0x000fc40003fa6270 */
[----:B------:R-:W-:Y:S02]  /*bc00*/  FSEL R164, R164, -INF , !P1 ;  /* 0xff800000a4a47808 */ /* 0x000fe40004800000 */
[----:B------:R-:W-:Y:S02]  /*bc10*/  FSEL R10, R10, -INF , !P4 ;  /* 0xff8000000a0a7808 */ /* 0x000fe40006000000 */
[----:B------:R-:W-:Y:S02]  /*bc20*/  ISETP.GE.AND P1, PT, R178, R169, PT ;  /* 0x000000a9b200720c */ /* 0x000fe40003f26270 */
[----:B------:R-:W-:Y:S02]  /*bc30*/  FMNMX.FTZ R5, R202, R5, !PT ;  /* 0x00000005ca057209 */ /* 0x000fe40007810000 */
[----:B------:R-:W-:Y:S02]  /*bc40*/  FSEL R194, R194, -INF , !P6 ;  /* 0xff800000c2c27808 */ /* 0x000fe40007000000 */
[----:B------:R-:W-:Y:S01]  /*bc50*/  FSEL R16, R11, -INF , !P5 ;  /* 0xff8000000b107808 */ /* 0x000fe20006800000 */
[----:B------:R-:W1:Y:S01]  /*bc60*/  SHFL.BFLY PT, R32, R5, 0x2, 0x1f ;  /* 0x0c401f0005207f89 */ /* 0x000e6200000e0000 */
[----:B------:R-:W-:-:S02]  /*bc70*/  ISETP.GE.AND P6, PT, R22, R169, PT ;  /* 0x000000a91600720c */ /* 0x000fc40003fc6270 */
[----:B------:R-:W-:Y:S02]  /*bc80*/  ISETP.GE.AND P4, PT, R22, R3, PT ;  /* 0x000000031600720c */ /* 0x000fe40003f86270 */
[----:B------:R-:W-:Y:S02]  /*bc90*/  FMNMX.FTZ R11, R165, R10, !PT ;  /* 0x0000000aa50b7209 */ /* 0x000fe40007810000 */
[----:B------:R-:W-:Y:S02]  /*bca0*/  FSEL R22, R184, -INF , !P1 ;  /* 0xff800000b8167808 */ /* 0x000fe40004800000 */
[C---:B------:R-:W-:Y:S02]  /*bcb0*/  ISETP.GE.AND P1, PT, R176.reuse, R169, PT ;  /* 0x000000a9b000720c */ /* 0x040fe40003f26270 */
[----:B------:R-:W-:Y:S02]  /*bcc0*/  ISETP.GE.AND P5, PT, R176, R3, PT ;  /* 0x00000003b000720c */ /* 0x000fe40003fa6270 */
[----:B------:R-:W-:-:S02]  /*bcd0*/  FSEL R28, R28, -INF , !P4 ;  /* 0xff8000001c1c7808 */ /* 0x000fc40006000000 */
[----:B------:R-:W-:Y:S02]  /*bce0*/  FMNMX.FTZ R11, R16, R11, !PT ;  /* 0x0000000b100b7209 */ /* 0x000fe40007810000 */
[----:B------:R-:W-:Y:S02]  /*bcf0*/  FMNMX.FTZ R9, R167, R12, !PT ;  /* 0x0000000ca7097209 */ /* 0x000fe40007810000 */
[----:B------:R-:W-:Y:S02]  /*bd00*/  FSEL R24, R27, -INF , !P1 ;  /* 0xff8000001b187808 */ /* 0x000fe40004800000 */
[----:B------:R-:W-:Y:S02]  /*bd10*/  FMNMX.FTZ R7, R166, R164, !PT ;  /* 0x000000a4a6077209 */ /* 0x000fe40007810000 */
[----:B------:R-:W-:Y:S02]  /*bd20*/  ISETP.GE.AND P1, PT, R172, R169, PT ;  /* 0x000000a9ac00720c */ /* 0x000fe40003f26270 */
[----:B------:R-:W-:-:S02]  /*bd30*/  ISETP.GE.AND P4, PT, R174, R3, PT ;  /* 0x00000003ae00720c */ /* 0x000fc40003f86270 */
[----:B------:R-:W-:Y:S02]  /*bd40*/  FSEL R30, R29, -INF , !P5 ;  /* 0xff8000001d1e7808 */ /* 0x000fe40006800000 */
[----:B------:R-:W-:Y:S02]  /*bd50*/  FMNMX.FTZ R11, R28, R11, !PT ;  /* 0x0000000b1c0b7209 */ /* 0x000fe40007810000 */
[----:B------:R-:W-:Y:S02]  /*bd60*/  FMNMX.FTZ R9, R8, R9, !PT ;  /* 0x0000000908097209 */ /* 0x000fe40007810000 */
[----:B------:R-:W-:Y:S02]  /*bd70*/  FSEL R26, R26, -INF , !P6 ;  /* 0xff8000001a1a7808 */ /* 0x000fe40007000000 */
[----:B------:R-:W-:Y:S02]  /*bd80*/  FMNMX.FTZ R7, R22, R7, !PT ;  /* 0x0000000716077209 */ /* 0x000fe40007810000 */
[----:B------:R-:W-:-:S02]  /*bd90*/  FSEL R246, R246, -INF , !P1 ;  /* 0xff800000f6f67808 */ /* 0x000fc40004800000 */
[----:B------:R-:W-:Y:S02]  /*bda0*/  ISETP.GE.AND P1, PT, R172, R3, PT ;  /* 0x00000003ac00720c */ /* 0x000fe40003f26270 */
[----:B------:R-:W-:Y:S02]  /*bdb0*/  FSEL R240, R240, -INF , !P4 ;  /* 0xff800000f0f07808 */ /* 0x000fe40006000000 */
[----:B------:R-:W-:Y:S02]  /*bdc0*/  FMNMX.FTZ R11, R30, R11, !PT ;  /* 0x0000000b1e0b7209 */ /* 0x000fe40007810000 */
[----:B------:R-:W-:Y:S02]  /*bdd0*/  FMNMX.FTZ R9, R6, R9, !PT ;  /* 0x0000000906097209 */ /* 0x000fe40007810000 */
[----:B------:R-:W-:Y:S02]  /*bde0*/  ISETP.GE.AND P6, PT, R174, R169, PT ;  /* 0x000000a9ae00720c */ /* 0x000fe40003fc6270 */
[----:B------:R-:W-:-:S02]  /*bdf0*/  FMNMX.FTZ R7, R26, R7, !PT ;  /* 0x000000071a077209 */ /* 0x000fc40007810000 */
[----:B------:R-:W-:Y:S02]  /*be00*/  ISETP.GE.AND P4, PT, R2, R3, PT ;  /* 0x000000030200720c */ /* 0x000fe40003f86270 */
[----:B------:R-:W-:Y:S02]  /*be10*/  FSEL R238, R238, -INF , !P1 ;  /* 0xff800000eeee7808 */ /* 0x000fe40004800000 */
[----:B------:R-:W-:Y:S02]  /*be20*/  FMNMX.FTZ R11, R240, R11, !PT ;  /* 0x0000000bf00b7209 */ /* 0x000fe40007810000 */
[----:B------:R-:W-:Y:S02]  /*be30*/  FMNMX.FTZ R9, R4, R9, !PT ;  /* 0x0000000904097209 */ /* 0x000fe40007810000 */
[----:B------:R-:W-:Y:S02]  /*be40*/  FSEL R248, R248, -INF , !P6 ;  /* 0xff800000f8f87808 */ /* 0x000fe40007000000 */
[----:B------:R-:W-:-:S02]  /*be50*/  FMNMX.FTZ R7, R24, R7, !PT ;  /* 0x0000000718077209 */ /* 0x000fc40007810000 */
[----:B------:R-:W-:Y:S02]  /*be60*/  ISETP.GE.AND P1, PT, R34, R3, PT ;  /* 0x000000032200720c */ /* 0x000fe40003f26270 */
[----:B------:R-:W-:Y:S02]  /*be70*/  FSEL R236, R236, -INF , !P4 ;  /* 0xff800000ecec7808 */ /* 0x000fe40006000000 */
[----:B------:R-:W-:Y:S02]  /*be80*/  FMNMX.FTZ R11, R238, R11, !PT ;  /* 0x0000000bee0b7209 */ /* 0x000fe40007810000 */
[----:B------:R-:W-:Y:S02]  /*be90*/  ISETP.GE.AND P6, PT, R2, R169, PT ;  /* 0x000000a90200720c */ /* 0x000fe40003fc6270 */
[----:B------:R-:W-:Y:S02]  /*bea0*/  FMNMX.FTZ R9, R200, R9, !PT ;  /* 0x00000009c8097209 */ /* 0x000fe40007810000 */
[----:B------:R-:W-:-:S02]  /*beb0*/  FMNMX.FTZ R7, R248, R7, !PT ;  /* 0x00000007f8077209 */ /* 0x000fc40007810000 */
[----:B------:R-:W-:Y:S02]  /*bec0*/  FSEL R222, R222, -INF , !P1 ;  /* 0xff800000dede7808 */ /* 0x000fe40004800000 */
[----:B------:R-:W-:Y:S02]  /*bed0*/  FMNMX.FTZ R11, R236, R11, !PT ;  /* 0x0000000bec0b7209 */ /* 0x000fe40007810000 */
[----:B------:R-:W-:Y:S02]  /*bee0*/  FSEL R244, R244, -INF , !P6 ;  /* 0xff800000f4f47808 */ /* 0x000fe40007000000 */
[----:B------:R-:W-:Y:S02]  /*bef0*/  FMNMX.FTZ R13, R198, R9, !PT ;  /* 0x00000009c60d7209 */ /* 0x000fe40007810000 */
[----:B------:R-:W-:Y:S02]  /*bf00*/  ISETP.GE.AND P6, PT, R34, R169, PT ;  /* 0x000000a92200720c */ /* 0x000fe40003fc6270 */
[----:B------:R-:W-:-:S02]  /*bf10*/  FMNMX.FTZ R9, R246, R7, !PT ;  /* 0x00000007f6097209 */ /* 0x000fc40007810000 */
[----:B-1----:R-:W-:Y:S02]  /*bf20*/  FMNMX.FTZ R5, R5, R32, !PT ;  /* 0x0000002005057209 */ /* 0x002fe40007810000 */
[----:B------:R-:W-:Y:S02]  /*bf30*/  FMNMX.FTZ R11, R222, R11, !PT ;  /* 0x0000000bde0b7209 */ /* 0x000fe40007810000 */
[----:B------:R-:W-:Y:S01]  /*bf40*/  FSEL R242, R242, -INF , !P6 ;  /* 0xff800000f2f27808 */ /* 0x000fe20007000000 */
[----:B------:R-:W1:Y:S01]  /*bf50*/  SHFL.BFLY PT, R174, R5, 0x1, 0x1f ;  /* 0x0c201f0005ae7f89 */ /* 0x000e6200000e0000 */
[----:B------:R-:W-:Y:S02]  /*bf60*/  FMNMX.FTZ R9, R244, R9, !PT ;  /* 0x00000009f4097209 */ /* 0x000fe40007810000 */
[----:B------:R-:W-:Y:S01]  /*bf70*/  FMNMX.FTZ R7, R196, R13, !PT ;  /* 0x0000000dc4077209 */ /* 0x000fe20007810000 */
[----:B------:R-:W2:Y:S01]  /*bf80*/  SHFL.BFLY PT, R34, R11, 0x2, 0x1f ;  /* 0x0c401f000b227f89 */ /* 0x000ea200000e0000 */
[----:B------:R-:W-:-:S02]  /*bf90*/  FMNMX.FTZ R9, R242, R9, !PT ;  /* 0x00000009f2097209 */ /* 0x000fc40007810000 */
[----:B------:R-:W-:-:S03]  /*bfa0*/  FMNMX.FTZ R7, R194, R7, !PT ;  /* 0x00000007c2077209 */ /* 0x000fc60007810000 */
[----:B------:R-:W3:Y:S04]  /*bfb0*/  SHFL.BFLY PT, R172, R9, 0x2, 0x1f ;  /* 0x0c401f0009ac7f89 */ /* 0x000ee800000e0000 */
[----:B------:R-:W4:Y:S01]  /*bfc0*/  SHFL.BFLY PT, R32, R7, 0x2, 0x1f ;  /* 0x0c401f0007207f89 */ /* 0x000f2200000e0000 */
[----:B-1----:R-:W-:Y:S02]  /*bfd0*/  FMNMX.FTZ R2, R5, R174, !PT ;  /* 0x000000ae05027209 */ /* 0x002fe40007810000 */
[----:B--2---:R-:W-:-:S03]  /*bfe0*/  FMNMX.FTZ R5, R11, R34, !PT ;  /* 0x000000220b057209 */ /* 0x004fc60007810000 */
[C---:B------:R-:W-:Y:S01]  /*bff0*/  FMUL.FTZ R195, R2.reuse, UR10 ;  /* 0x0000000a02c37c20 */ /* 0x040fe20008410000 */
[----:B------:R-:W-:Y:S01]  /*c000*/  FSETP.NEU.FTZ.AND P6, PT, R2, -INF , PT ;  /* 0xff8000000200780b */ /* 0x000fe20003fdd000 */
[----:B------:R-:W1:Y:S01]  /*c010*/  SHFL.BFLY PT, R232, R5, 0x1, 0x1f ;  /* 0x0c201f0005e87f89 */ /* 0x000e6200000e0000 */
[----:B---3--:R-:W-:Y:S02]  /*c020*/  FMNMX.FTZ R172, R9, R172, !PT ;  /* 0x000000ac09ac7209 */ /* 0x008fe40007810000 */
[----:B------:R-:W-:Y:S02]  /*c030*/  FSEL R195, R195, RZ, P6 ;  /* 0x000000ffc3c37208 */ /* 0x000fe40003000000 */
[----:B----4-:R-:W-:Y:S02]  /*c040*/  FMNMX.FTZ R32, R7, R32, !PT ;  /* 0x0000002007207209 */ /* 0x010fe40007810000 */
[----:B------:R-:W2:Y:S01]  /*c050*/  SHFL.BFLY PT, R7, R172, 0x1, 0x1f ;  /* 0x0c201f00ac077f89 */ /* 0x000ea200000e0000 */
[--C-:B------:R-:W-:Y:S01]  /*c060*/  FFMA.FTZ R186, R0, UR10, -R195.reuse ;  /* 0x0000000a00ba7c23 */ /* 0x100fe200080108c3 */
[----:B------:R-:W-:Y:S01]  /*c070*/  FSEL R17, R2, RZ, P6 ;  /* 0x000000ff02117208 */ /* 0x000fe20003000000 */
[--C-:B------:R-:W-:Y:S01]  /*c080*/  FFMA.FTZ R188, R20, UR10, -R195.reuse ;  /* 0x0000000a14bc7c23 */ /* 0x100fe200080108c3 */
[----:B------:R-:W3:Y:S01]  /*c090*/  SHFL.BFLY PT, R9, R32, 0x1, 0x1f ;  /* 0x0c201f0020097f89 */ /* 0x000ee200000e0000 */
[--C-:B------:R-:W-:Y:S01]  /*c0a0*/  FFMA.FTZ R185, R18, UR10, -R195.reuse ;  /* 0x0000000a12b97c23 */ /* 0x100fe200080108c3 */
[----:B------:R-:W-:Y:S01]  /*c0b0*/  FFMA.FTZ R184, R14, UR10, -R195 ;  /* 0x0000000a0eb87c23 */ /* 0x000fe200080108c3 */
[----:B------:R-:W-:Y:S01]  /*c0c0*/  FADD.FTZ R17, R168, -R17 ;  /* 0x80000011a8117221 */ /* 0x000fe20000010000 */
[----:B------:R-:W-:Y:S01]  /*c0d0*/  MUFU.EX2 R186, R186 ;  /* 0x000000ba00ba7308 */ /* 0x000fe20000000800 */
[--C-:B------:R-:W-:Y:S01]  /*c0e0*/  FFMA.FTZ R206, R206, UR10, -R195.reuse ;  /* 0x0000000acece7c23 */ /* 0x100fe200080108c3 */
[----:B------:R-:W-:Y:S01]  /*c0f0*/  FFMA.FTZ R204, R204, UR10, -R195 ;  /* 0x0000000acccc7c23 */ /* 0x000fe200080108c3 */
[----:B------:R-:W-:-:S05]  /*c100*/  FMUL.FTZ R17, R17, UR10 ;  /* 0x0000000a11117c20 */ /* 0x000fca0008410000 */
[----:B------:R-:W4:Y:S01]  /*c110*/  MUFU.EX2 R197, R17 ;  /* 0x0000001100c57308 */ /* 0x000f220000000800 */
[----:B-1----:R-:W-:-:S04]  /*c120*/  FMNMX.FTZ R232, R5, R232, !PT ;  /* 0x000000e805e87209 */ /* 0x002fc80007810000 */
[C---:B------:R-:W-:Y:S01]  /*c130*/  FSETP.NEU.FTZ.AND P1, PT, R232.reuse, -INF , PT ;  /* 0xff800000e800780b */ /* 0x040fe20003f3d000 */
[----:B------:R-:W-:Y:S01]  /*c140*/  FMUL.FTZ R201, R232, UR10 ;  /* 0x0000000ae8c97c20 */ /* 0x000fe20008410000 */
[----:B--2---:R-:W-:Y:S01]  /*c150*/  FMNMX.FTZ R234, R172, R7, !PT ;  /* 0x00000007acea7209 */ /* 0x004fe20007810000 */
[----:B------:R-:W-:Y:S03]  /*c160*/  MUFU.EX2 R188, R188 ;  /* 0x000000bc00bc7308 */ /* 0x000fe60000000800 */
        /* <DEDUP_REMOVED lines=12> */
[----:B------:R-:W-:Y:S01]  /*c230*/  FADD.FTZ R190, R166, -R5 ;  /* 0x80000005a6be7221 */ /* 0x000fe20000010000 */
[----:B------:R-:W-:Y:S01]  /*c240*/  FSEL R193, R193, RZ, P5 ;  /* 0x000000ffc1c17208 */ /* 0x000fe20002800000 */
[----:B------:R-:W-:Y:S01]  /*c250*/  FADD.FTZ R5, R165, -R10 ;  /* 0x8000000aa5057221 */ /* 0x000fe20000010000 */
[----:B------:R-:W-:Y:S01]  /*c260*/  FSEL R203, R203, RZ, P4 ;  /* 0x000000ffcbcb7208 */ /* 0x000fe20002000000 */
[----:B------:R-:W-:Y:S01]  /*c270*/  FADD.FTZ R16, R167, -R16 ;  /* 0x80000010a7107221 */ /* 0x000fe20000010000 */
[----:B------:R-:W-:Y:S01]  /*c280*/  FFMA.FTZ R187, R30, UR10, -R201 ;  /* 0x0000000a1ebb7c23 */ /* 0x000fe200080108c9 */
[----:B------:R-:W-:Y:S01]  /*c290*/  FMUL.FTZ R189, R5, UR10 ;  /* 0x0000000a05bd7c20 */ /* 0x000fe20008410000 */
[--C-:B------:R-:W-:Y:S01]  /*c2a0*/  FFMA.FTZ R5, R8, UR10, -R193.reuse ;  /* 0x0000000a08057c23 */ /* 0x100fe200080108c1 */
[----:B------:R-:W-:Y:S01]  /*c2b0*/  FMUL.FTZ R16, R16, UR10 ;  /* 0x0000000a10107c20 */ /* 0x000fe20008410000 */
[----:B------:R-:W-:Y:S01]  /*c2c0*/  FFMA.FTZ R179, R12, UR10, -R193 ;  /* 0x0000000a0cb37c23 */ /* 0x000fe200080108c1 */
[--C-:B------:R-:W-:Y:S01]  /*c2d0*/  FFMA.FTZ R177, R22, UR10, -R203.reuse ;  /* 0x0000000a16b17c23 */ /* 0x100fe200080108cb */
[--C-:B------:R-:W-:Y:S01]  /*c2e0*/  FFMA.FTZ R176, R26, UR10, -R203.reuse ;  /* 0x0000000a1ab07c23 */ /* 0x100fe200080108cb */
[----:B------:R-:W-:Y:S01]  /*c2f0*/  FFMA.FTZ R175, R24, UR10, -R203 ;  /* 0x0000000a18af7c23 */ /* 0x000fe200080108cb */
[----:B------:R-:W-:Y:S01]  /*c300*/  MUFU.EX2 R168, R5 ;  /* 0x0000000500a87308 */ /* 0x000fe20000000800 */
[--C-:B------:R-:W-:Y:S01]  /*c310*/  FFMA.FTZ R192, R6, UR10, -R193.reuse ;  /* 0x0000000a06c07c23 */ /* 0x100fe200080108c1 */
[----:B------:R-:W-:Y:S01]  /*c320*/  FFMA.FTZ R191, R4, UR10, -R193 ;  /* 0x0000000a04bf7c23 */ /* 0x000fe200080108c1 */
[----:B------:R-:W1:Y:S01]  /*c330*/  LDSM.16.MT88.4 R32, [R212+0xa000] ;  /* 0x00a00000d420783b */ /* 0x000e620000004200 */
[--C-:B------:R-:W-:Y:S01]  /*c340*/  FFMA.FTZ R178, R164, UR10, -R203.reuse ;  /* 0x0000000aa4b27c23 */ /* 0x100fe200080108cb */
[----:B------:R-:W-:Y:S01]  /*c350*/  FMUL.FTZ R190, R190, UR10 ;  /* 0x0000000abebe7c20 */ /* 0x000fe20008410000 */
[-C--:B----4-:R-:W-:Y:S01]  /*c360*/  FMUL.FTZ R160, R160, R197.reuse ;  /* 0x000000c5a0a07220 */ /* 0x090fe20000410000 */
[----:B------:R-:W2:Y:S01]  /*c370*/  LDSM.16.MT88.4 R28, [R210+0xa000] ;  /* 0x00a00000d21c783b */ /* 0x000ea20000004200 */
[----:B------:R-:W3:Y:S01]  /*c380*/  MUFU.EX2 R199, R16 ;  /* 0x0000001000c77308 */ /* 0x000ee20000000800 */
[-C--:B------:R-:W-:Y:S01]  /*c390*/  FMUL.FTZ R161, R161, R197.reuse ;  /* 0x000000c5a1a17220 */ /* 0x080fe20000410000 */
[-C--:B------:R-:W-:Y:S01]  /*c3a0*/  FMUL.FTZ R148, R148, R197.reuse ;  /* 0x000000c594947220 */ /* 0x080fe20000410000 */
[----:B------:R-:W4:Y:S01]  /*c3b0*/  LDSM.16.MT88.4 R24, [R209+0xa000] ;  /* 0x00a00000d118783b */ /* 0x000f220000004200 */
[-C--:B------:R-:W-:Y:S01]  /*c3c0*/  FMUL.FTZ R149, R149, R197.reuse ;  /* 0x000000c595957220 */ /* 0x080fe20000410000 */
[-C--:B------:R-:W-:Y:S01]  /*c3d0*/  FMUL.FTZ R144, R144, R197.reuse ;  /* 0x000000c590907220 */ /* 0x080fe20000410000 */
[-C--:B------:R-:W-:Y:S01]  /*c3e0*/  FMUL.FTZ R145, R145, R197.reuse ;  /* 0x000000c591917220 */ /* 0x080fe20000410000 */
[----:B------:R-:W5:Y:S01]  /*c3f0*/  LDSM.16.MT88.4 R20, [R208+0xa000] ;  /* 0x00a00000d014783b */ /* 0x000f620000004200 */
[----:B------:R-:W-:Y:S01]  /*c400*/  MUFU.EX2 R178, R178 ;  /* 0x000000b200b27308 */ /* 0x000fe20000000800 */
[-C--:B------:R-:W-:Y:S01]  /*c410*/  FMUL.FTZ R132, R132, R197.reuse ;  /* 0x000000c584847220 */ /* 0x080fe20000410000 */
[-C--:B------:R-:W-:Y:S01]  /*c420*/  FMUL.FTZ R133, R133, R197.reuse ;  /* 0x000000c585857220 */ /* 0x080fe20000410000 */
[----:B------:R-:W5:Y:S01]  /*c430*/  LDSM.16.MT88.4 R12, [R212+0xb000] ;  /* 0x00b00000d40c783b */ /* 0x000f620000004200 */
[-C--:B------:R-:W-:Y:S01]  /*c440*/  FMUL.FTZ R36, R36, R197.reuse ;  /* 0x000000c524247220 */ /* 0x080fe20000410000 */
[-C--:B------:R-:W-:Y:S01]  /*c450*/  FMUL.FTZ R37, R37, R197.reuse ;  /* 0x000000c525257220 */ /* 0x080fe20000410000 */
[----:B------:R-:W-:Y:S01]  /*c460*/  FMUL.FTZ R48, R48, R197 ;  /* 0x000000c530307220 */ /* 0x000fe20000410000 */
[----:B------:R-:W5:Y:S01]  /*c470*/  LDSM.16.MT88.4 R8, [R210+0xb000] ;  /* 0x00b00000d208783b */ /* 0x000f620000004200 */
[----:B------:R-:W1:Y:S01]  /*c480*/  MUFU.EX2 R177, R177 ;  /* 0x000000b100b17308 */ /* 0x000e620000000800 */
[-C--:B---3--:R-:W-:Y:S01]  /*c490*/  FMUL.FTZ R162, R162, R199.reuse ;  /* 0x000000c7a2a27220 */ /* 0x088fe20000410000 */
[-C--:B------:R-:W-:Y:S01]  /*c4a0*/  FMUL.FTZ R163, R163, R199.reuse ;  /* 0x000000c7a3a37220 */ /* 0x080fe20000410000 */
[----:B------:R-:W3:Y:S01]  /*c4b0*/  LDSM.16.MT88.4 R4, [R209+0xb000] ;  /* 0x00b00000d104783b */ /* 0x000ee20000004200 */
[-C--:B------:R-:W-:Y:S01]  /*c4c0*/  FMUL.FTZ R150, R150, R199.reuse ;  /* 0x000000c796967220 */ /* 0x080fe20000410000 */
[-C--:B------:R-:W-:Y:S01]  /*c4d0*/  FMUL.FTZ R151, R151, R199.reuse ;  /* 0x000000c797977220 */ /* 0x080fe20000410000 */
[-C--:B------:R-:W-:Y:S01]  /*c4e0*/  FMUL.FTZ R146, R146, R199.reuse ;  /* 0x000000c792927220 */ /* 0x080fe20000410000 */
[----:B------:R-:W3:Y:S01]  /*c4f0*/  LDSM.16.MT88.4 R16, [R208+0xb000] ;  /* 0x00b00000d010783b */ /* 0x000ee20000004200 */
[----:B------:R-:W-:Y:S01]  /*c500*/  MUFU.EX2 R176, R176 ;  /* 0x000000b000b07308 */ /* 0x000fe20000000800 */
[-C--:B------:R-:W-:Y:S01]  /*c510*/  FMUL.FTZ R147, R147, R199.reuse ;  /* 0x000000c793937220 */ /* 0x080fe20000410000 */
[-C--:B------:R-:W-:Y:S01]  /*c520*/  FMUL.FTZ R134, R134, R199.reuse ;  /* 0x000000c786867220 */ /* 0x080fe20000410000 */
[-C--:B------:R-:W-:Y:S01]  /*c530*/  FMUL.FTZ R135, R135, R199.reuse ;  /* 0x000000c787877220 */ /* 0x080fe20000410000 */
[-C--:B------:R-:W-:Y:S01]  /*c540*/  FMUL.FTZ R38, R38, R199.reuse ;  /* 0x000000c726267220 */ /* 0x080fe20000410000 */
[----:B------:R-:W-:Y:S01]  /*c550*/  FMUL.FTZ R39, R39, R199 ;  /* 0x000000c727277220 */ /* 0x000fe20000410000 */
[----:B------:R-:W-:Y:S01]  /*c560*/  FMUL.FTZ R49, R49, R197 ;  /* 0x000000c531317220 */ /* 0x000fe20000410000 */
[-C--:B------:R-:W-:Y:S01]  /*c570*/  FMUL.FTZ R50, R50, R199.reuse ;  /* 0x000000c732327220 */ /* 0x080fe20000410000 */
[----:B------:R-:W2:Y:S01]  /*c580*/  MUFU.EX2 R175, R175 ;  /* 0x000000af00af7308 */ /* 0x000ea20000000800 */
[----:B-1----:R-:W-:Y:S01]  /*c590*/  F2FP.BF16.F32.PACK_AB R164, R177, R178 ;  /* 0x000000b2b1a4723e */ /* 0x002fe200000010ff */
        /* <DEDUP_REMOVED lines=14> */
[----:B------:R-:W1:Y:S01]  /*c680*/  MUFU.EX2 R173, R173 ;  /* 0x000000ad00ad7308 */ /* 0x000e620000000800 */
        /* <DEDUP_REMOVED lines=23> */
[----:B------:R-:W1:Y:S01]  /*c800*/  MUFU.EX2 R190, R190 ;  /* 0x000000be00be7308 */ /* 0x000e620000000800 */
        /* <DEDUP_REMOVED lines=11> */
[--C-:B------:R-:W-:Y:S01]  /*c8c0*/  FFMA.FTZ R205, R248, UR10, -R203.reuse ;  /* 0x0000000af8cd7c23 */ /* 0x100fe200080108cb */
[--C-:B------:R-:W-:Y:S01]  /*c8d0*/  FFMA.FTZ R246, R246, UR10, -R203.reuse ;  /* 0x0000000af6f67c23 */ /* 0x100fe200080108cb */
[--C-:B------:R-:W-:Y:S01]  /*c8e0*/  FFMA.FTZ R207, R244, UR10, -R203.reuse ;  /* 0x0000000af4cf7c23 */ /* 0x100fe200080108cb */
[----:B------:R-:W-:Y:S01]  /*c8f0*/  FFMA.FTZ R242, R242, UR10, -R203 ;  /* 0x0000000af2f27c23 */ /* 0x000fe200080108cb */
        /* <DEDUP_REMOVED lines=70> */
[--C-:B------:R-:W-:Y:S01]  /*cd60*/  FFMA.FTZ R203, R240, UR10, -R201.reuse ;  /* 0x0000000af0cb7c23 */ /* 0x100fe200080108c9 */
[--C-:B------:R-:W-:Y:S01]  /*cd70*/  FFMA.FTZ R221, R236, UR10, -R201.reuse ;  /* 0x0000000aecdd7c23 */ /* 0x100fe200080108c9 */
[--C-:B------:R-:W-:Y:S01]  /*cd80*/  FFMA.FTZ R222, R222, UR10, -R201.reuse ;  /* 0x0000000adede7c23 */ /* 0x100fe200080108c9 */
[----:B------:R-:W-:Y:S01]  /*cd90*/  FFMA.FTZ R238, R238, UR10, -R201 ;  /* 0x0000000aeeee7c23 */ /* 0x000fe200080108c9 */
[----:B------:R-:W-:Y:S01]  /*cda0*/  MUFU.EX2 R205, R205 ;  /* 0x000000cd00cd7308 */ /* 0x000fe20000000800 */
[C---:B------:R-:W-:Y:S01]  /*cdb0*/  HMMA.16816.F32.BF16 R152, R164.reuse, R34, R152 ;  /* 0x00000022a498723c */ /* 0x040fe20000041898 */
[----:B------:R-:W-:Y:S01]  /*cdc0*/  FFMA.FTZ R201, R220, UR10, -R195 ;  /* 0x0000000adcc97c23 */ /* 0x000fe200080108c3 */
[--C-:B------:R-:W-:Y:S01]  /*cdd0*/  FFMA.FTZ R200, R200, UR10, -R193.reuse ;  /* 0x0000000ac8c87c23 */ /* 0x100fe200080108c1 */
[--C-:B------:R-:W-:Y:S01]  /*cde0*/  FFMA.FTZ R223, R198, UR10, -R193.reuse ;  /* 0x0000000ac6df7c23 */ /* 0x100fe200080108c1 */
[----:B------:R-:W-:Y:S01]  /*cdf0*/  FFMA.FTZ R196, R196, UR10, -R193 ;  /* 0x0000000ac4c47c23 */ /* 0x000fe200080108c1 */
[----:B------:R-:W-:Y:S01]  /*ce00*/  FFMA.FTZ R195, R202, UR10, -R195 ;  /* 0x0000000acac37c23 */ /* 0x000fe200080108c3 */
[C---:B------:R-:W-:Y:S01]  /*ce10*/  HMMA.16816.F32.BF16 R140, R164.reuse, R28, R140 ;  /* 0x0000001ca48c723c */ /* 0x040fe2000004188c */
[----:B------:R-:W4:Y:S01]  /*ce20*/  MUFU.EX2 R246, R246 ;  /* 0x000000f600f67308 */ /* 0x000f220000000800 */
[----:B------:R-:W-:Y:S01]  /*ce30*/  FFMA.FTZ R193, R194, UR10, -R193 ;  /* 0x0000000ac2c17c23 */ /* 0x000fe200080108c1 */
[----:B------:R-:W-:Y:S01]  /*ce40*/  FFMA.FTZ R197, R235, R197, R188 ;  /* 0x000000c5ebc57223 */ /* 0x000fe200000100bc */
[----:B------:R-:W-:Y:S01]  /*ce50*/  FFMA.FTZ R178, R233, R190, R178 ;  /* 0x000000bee9b27223 */ /* 0x000fe200000100b2 */
[----:B------:R-:W-:Y:S01]  /*ce60*/  FFMA.FTZ R174, R231, R189, R174 ;  /* 0x000000bde7ae7223 */ /* 0x000fe200000100ae */
[----:B------:R-:W-:Y:S02]  /*ce70*/  HMMA.16816.F32.BF16 R136, R164, R30, R136 ;  /* 0x0000001ea488723c */ /* 0x000fe40000041888 */
[----:B------:R-:W-:Y:S01]  /*ce80*/  FADD.FTZ R177, R177, R178 ;  /* 0x000000b2b1b17221 */ /* 0x000fe20000010000 */
[----:B------:R-:W-:Y:S01]  /*ce90*/  MUFU.EX2 R207, R207 ;  /* 0x000000cf00cf7308 */ /* 0x000fe20000000800 */
[----:B------:R-:W-:-:S02]  /*cea0*/  FADD.FTZ R173, R173, R174 ;  /* 0x000000aeadad7221 */ /* 0x000fc40000010000 */
[----:B------:R-:W-:Y:S01]  /*ceb0*/  HMMA.16816.F32.BF16 R40, R164, R24, R40 ;  /* 0x00000018a428723c */ /* 0x000fe20000041828 */
[----:B------:R-:W-:Y:S01]  /*cec0*/  FADD.FTZ R176, R176, R177 ;  /* 0x000000b1b0b07221 */ /* 0x000fe20000010000 */
[----:B------:R-:W-:-:S03]  /*ced0*/  FADD.FTZ R172, R172, R173 ;  /* 0x000000adacac7221 */ /* 0x000fc60000010000 */
[----:B------:R-:W4:Y:S01]  /*cee0*/  MUFU.EX2 R242, R242 ;  /* 0x000000f200f27308 */ /* 0x000f220000000800 */
[----:B------:R-:W-:Y:S01]  /*cef0*/  HMMA.16816.F32.BF16 R44, R164, R26, R44 ;  /* 0x0000001aa42c723c */ /* 0x000fe2000004182c */
[----:B------:R-:W-:Y:S01]  /*cf00*/  FADD.FTZ R176, R175, R176 ;  /* 0x000000b0afb07221 */ /* 0x000fe20000010000 */
[----:B------:R-:W-:-:S04]  /*cf10*/  FADD.FTZ R172, R187, R172 ;  /* 0x000000acbbac7221 */ /* 0x000fc80000010000 */
[C---:B-----5:R-:W-:Y:S01]  /*cf20*/  HMMA.16816.F32.BF16 R56, R164.reuse, R20, R56 ;  /* 0x00000014a438723c */ /* 0x060fe20000041838 */
[----:B------:R-:W-:Y:S05]  /*cf30*/  MUFU.EX2 R203, R203 ;  /* 0x000000cb00cb7308 */ /* 0x000fea0000000800 */
[C---:B------:R-:W-:Y:S03]  /*cf40*/  HMMA.16816.F32.BF16 R60, R164.reuse, R22, R60 ;  /* 0x00000016a43c723c */ /* 0x040fe6000004183c */
[----:B------:R-:W5:Y:S03]  /*cf50*/  MUFU.EX2 R236, R238 ;  /* 0x000000ee00ec7308 */ /* 0x000f660000000800 */
[C---:B------:R-:W-:Y:S05]  /*cf60*/  HMMA.16816.F32.BF16 R72, R164.reuse, R12, R72 ;  /* 0x0000000ca448723c */ /* 0x040fea0000041848 */
[----:B------:R-:W-:Y:S01]  /*cf70*/  MUFU.EX2 R221, R221 ;  /* 0x000000dd00dd7308 */ /* 0x000fe20000000800 */
[C---:B------:R-:W-:Y:S06]  /*cf80*/  HMMA.16816.F32.BF16 R76, R164.reuse, R14, R76 ;  /* 0x0000000ea44c723c */ /* 0x040fec000004184c */
[C---:B------:R-:W-:Y:S01]  /*cf90*/  HMMA.16816.F32.BF16 R88, R164.reuse, R8, R88 ;  /* 0x00000008a458723c */ /* 0x040fe20000041858 */
[----:B------:R-:W5:Y:S05]  /*cfa0*/  MUFU.EX2 R222, R222 ;  /* 0x000000de00de7308 */ /* 0x000f6a0000000800 */
[C---:B------:R-:W-:Y:S03]  /*cfb0*/  HMMA.16816.F32.BF16 R92, R164.reuse, R10, R92 ;  /* 0x0000000aa45c723c */ /* 0x040fe6000004185c */
[----:B------:R-:W-:Y:S03]  /*cfc0*/  MUFU.EX2 R201, R201 ;  /* 0x000000c900c97308 */ /* 0x000fe60000000800 */
[C---:B---3--:R-:W-:Y:S05]  /*cfd0*/  HMMA.16816.F32.BF16 R104, R164.reuse, R4, R104 ;  /* 0x00000004a468723c */ /* 0x048fea0000041868 */
[----:B------:R-:W3:Y:S01]  /*cfe0*/  MUFU.EX2 R206, R206 ;  /* 0x000000ce00ce7308 */ /* 0x000ee20000000800 */
[C---:B------:R-:W-:Y:S06]  /*cff0*/  HMMA.16816.F32.BF16 R108, R164.reuse, R6, R108 ;  /* 0x00000006a46c723c */ /* 0x040fec000004186c */
[C---:B------:R-:W-:Y:S01]  /*d000*/  HMMA.16816.F32.BF16 R120, R164.reuse, R16, R120 ;  /* 0x00000010a478723c */ /* 0x040fe20000041878 */
[----:B------:R-:W-:Y:S05]  /*d010*/  MUFU.EX2 R200, R200 ;  /* 0x000000c800c87308 */ /* 0x000fea0000000800 */
[----:B------:R-:W-:Y:S03]  /*d020*/  HMMA.16816.F32.BF16 R124, R164, R18, R124 ;  /* 0x00000012a47c723c */ /* 0x000fe6000004187c */
[----:B------:R-:W3:Y:S04]  /*d030*/  MUFU.EX2 R223, R223 ;  /* 0x000000df00df7308 */ /* 0x000ee80000000800 */
[C---:B------:R-:W-:Y:S01]  /*d040*/  F2FP.BF16.F32.PACK_AB R164, R186.reuse, R188 ;  /* 0x000000bcbaa4723e */ /* 0x040fe200000010ff */
[----:B------:R-:W-:Y:S01]  /*d050*/  FADD.FTZ R186, R186, R197 ;  /* 0x000000c5baba7221 */ /* 0x000fe20000010000 */
[----:B-1----:R-:W-:Y:S01]  /*d060*/  F2FP.BF16.F32.PACK_AB R165, R168, R179 ;  /* 0x000000b3a8a5723e */ /* 0x002fe200000010ff */
[----:B------:R-:W-:Y:S01]  /*d070*/  FFMA.FTZ R179, R230, R199, R179 ;  /* 0x000000c7e6b37223 */ /* 0x000fe200000100b3 */
[----:B------:R-:W-:Y:S01]  /*d080*/  F2FP.BF16.F32.PACK_AB R166, R184, R185 ;  /* 0x000000b9b8a6723e */ /* 0x000fe200000010ff */
[----:B------:R-:W-:Y:S01]  /*d090*/  MUFU.EX2 R204, R204 ;  /* 0x000000cc00cc7308 */ /* 0x000fe20000000800 */
[----:B--2---:R-:W-:Y:S01]  /*d0a0*/  F2FP.BF16.F32.PACK_AB R167, R191, R192 ;  /* 0x000000c0bfa7723e */ /* 0x004fe200000010ff */
[----:B------:R-:W-:Y:S01]  /*d0b0*/  FADD.FTZ R179, R168, R179 ;  /* 0x000000b3a8b37221 */ /* 0x000fe20000010000 */
[----:B------:R-:W-:Y:S01]  /*d0c0*/  FADD.FTZ R185, R185, R186 ;  /* 0x000000bab9b97221 */ /* 0x000fe20000010000 */
[----:B------:R-:W-:-:S02]  /*d0d0*/  MOV R168, R2 ;  /* 0x0000000200a87202 */ /* 0x000fc40000000f00 */
[----:B------:R-:W-:Y:S01]  /*d0e0*/  FADD.FTZ R192, R192, R179 ;  /* 0x000000b3c0c07221 */ /* 0x000fe20000010000 */
[----:B------:R-:W-:Y:S01]  /*d0f0*/  FADD.FTZ R184, R184, R185 ;  /* 0x000000b9b8b87221 */ /* 0x000fe20000010000 */
[----:B------:R-:W-:Y:S01]  /*d100*/  HMMA.16816.F32.BF16 R160, R164, R32, R160 ;  /* 0x00000020a4a0723c */ /* 0x000fe200000418a0 */
[----:B------:R-:W1:Y:S01]  /*d110*/  MUFU.EX2 R195, R195 ;  /* 0x000000c300c37308 */ /* 0x000e620000000800 */
[----:B------:R-:W-:-:S04]  /*d120*/  FADD.FTZ R191, R191, R192 ;  /* 0x000000c0bfbf7221 */ /* 0x000fc80000010000 */
        /* <DEDUP_REMOVED lines=9> */
[----:B------:R-:W3:Y:S05]  /*d1c0*/  LDSM.16.MT88.4 R24, [R212+0xa800] ;  /* 0x00a80000d418783b */ /* 0x000eea0000004200 */
        /* <DEDUP_REMOVED lines=15> */
[----:B----4-:R-:W-:Y:S01]  /*d2c0*/  F2FP.BF16.F32.PACK_AB R164, R246, R205 ;  /* 0x000000cdf6a4723e */ /* 0x010fe200000010ff */
[----:B------:R-:W-:Y:S01]  /*d2d0*/  FADD.FTZ R205, R205, R176 ;  /* 0x000000b0cdcd7221 */ /* 0x000fe20000010000 */
[----:B------:R-:W-:-:S02]  /*d2e0*/  F2FP.BF16.F32.PACK_AB R166, R242, R207 ;  /* 0x000000cff2a6723e */ /* 0x000fc400000010ff */
[----:B-----5:R-:W-:Y:S01]  /*d2f0*/  F2FP.BF16.F32.PACK_AB R165, R236, R203 ;  /* 0x000000cbeca5723e */ /* 0x020fe200000010ff */
[----:B------:R-:W-:Y:S01]  /*d300*/  FADD.FTZ R203, R203, R172 ;  /* 0x000000accbcb7221 */ /* 0x000fe20000010000 */
[----:B------:R-:W-:Y:S01]  /*d310*/  F2FP.BF16.F32.PACK_AB R167, R222, R221 ;  /* 0x000000dddea7723e */ /* 0x000fe200000010ff */
        /* <DEDUP_REMOVED lines=64> */
[----:B------:R-:W-:Y:S02]  /*d720*/  IMAD.U32 R16, RZ, RZ, UR30 ;  /* 0x0000001eff107e24 */ /* 0x000fe4000f8e00ff */
[----:B------:R-:W-:Y:S01]  /*d730*/  IMAD.U32 R17, RZ, RZ, UR31 ;  /* 0x0000001fff117e24 */ /* 0x000fe2000f8e00ff */
[----:B------:R-:W-:Y:S02]  /*d740*/  UIADD3 UR4, UR31, UR4, URZ ;  /* 0x000000041f047290 */ /* 0x000fe4000fffe03f */
[----:B------:R-:W-:Y:S01]  /*d750*/  LEA R14, P1, R16, R180, 0x5 ;  /* 0x000000b4100e7211 */ /* 0x000fe200078228ff */
[----:B------:R-:W3:Y:S03]  /*d760*/  @!P3 LDC.64 R6, c[0x0][0x220] ;  /* 0x00008800ff06bb82 */ /* 0x000ee60000000a00 */
[----:B------:R-:W-:Y:S01]  /*d770*/  IMAD.U32 R13, RZ, RZ, UR4 ;  /* 0x00000004ff0d7e24 */ /* 0x000fe2000f8e00ff */
[----:B------:R-:W-:-:S02]  /*d780*/  IADD3 R12, P0, R14, UR27, RZ ;  /* 0x0000001b0e0c7c10 */ /* 0x000fc4000ff1e0ff */
        /* <DEDUP_REMOVED lines=12> */
[C---:B---3--:R-:W-:Y:S02]  /*d850*/  @!P3 LEA R20, P4, R12.reuse, R6, 0x1 ;  /* 0x000000060c14b211 */ /* 0x048fe400078808ff */
        /* <DEDUP_REMOVED lines=95> */
[C---:B------:R-:W-:Y:S06]  /*de50*/  HMMA.16816.F32.BF16 R200, R220.reuse, R204, R200 ;  /* 0x000000ccdcc8723c */ /* 0x040fec00000418c8 */
[----:B------:R-:W-:Y:S06]  /*de60*/  HMMA.16816.F32.BF16 R196, R220, R206, R196 ;  /* 0x000000cedcc4723c */ /* 0x000fec00000418c4 */
[C---:B-1----:R-:W-:Y:S06]  /*de70*/  HMMA.16816.F32.BF16 R172, R188.reuse, R176, R172 ;  /* 0x000000b0bcac723c */ /* 0x042fec00000418ac */
[----:B------:R-:W-:Y:S01]  /*de80*/  HMMA.16816.F32.BF16 R192, R188, R178, R192 ;  /* 0x000000b2bcc0723c */ /* 0x000fe200000418c0 */
[----:B------:R-:W-:Y:S01]  /*de90*/  FMUL.FTZ R4, R4, UR28 ;  /* 0x0000001c04047c20 */ /* 0x000fe20008410000 */
[----:B------:R-:W-:Y:S01]  /*dea0*/  FMUL.FTZ R5, R5, UR28 ;  /* 0x0000001c05057c20 */ /* 0x000fe20008410000 */
[----:B------:R-:W-:Y:S01]  /*deb0*/  FMUL.FTZ R168, R6, UR28 ;  /* 0x0000001c06a87c20 */ /* 0x000fe20008410000 */
[----:B------:R-:W-:-:S02]  /*dec0*/  FMUL.FTZ R240, R7, UR28 ;  /* 0x0000001c07f07c20 */ /* 0x000fc40008410000 */
[----:B------:R-:W-:Y:S01]  /*ded0*/  HMMA.16816.F32.BF16 R8, R16, R12, R8 ;  /* 0x0000000c1008723c */ /* 0x000fe20000041808 */
[----:B------:R-:W-:Y:S05]  /*dee0*/  MUFU.TANH R12, R4 ;  /* 0x00000004000c7308 */ /* 0x000fea0000002400 */
[C---:B------:R-:W-:Y:S03]  /*def0*/  HMMA.16816.F32.BF16 R24, R164.reuse, R242, R24 ;  /* 0x000000f2a418723c */ /* 0x040fe60000041818 */
[----:B------:R1:W-:Y:S03]  /*df00*/  MUFU.TANH R13, R5 ;  /* 0x00000005000d7308 */ /* 0x0003e60000002400 */
[C---:B---3--:R-:W-:Y:S05]  /*df10*/  HMMA.16816.F32.BF16 R172, R164.reuse, R236, R172 ;  /* 0x000000eca4ac723c */ /* 0x048fea00000418ac */
[----:B------:R-:W-:Y:S01]  /*df20*/  MUFU.TANH R168, R168 ;  /* 0x000000a800a87308 */ /* 0x000fe20000002400 */
[----:B------:R-:W-:Y:S06]  /*df30*/  HMMA.16816.F32.BF16 R192, R164, R238, R192 ;  /* 0x000000eea4c0723c */ /* 0x000fec00000418c0 */
[----:B------:R-:W-:Y:S01]  /*df40*/  HMMA.16816.F32.BF16 R200, R184, R176, R200 ;  /* 0x000000b0b8c8723c */ /* 0x000fe200000418c8 */
[----:B------:R-:W-:Y:S01]  /*df50*/  FMUL.FTZ R8, R8, UR28 ;  /* 0x0000001c08087c20 */ /* 0x000fe20008410000 */
[----:B-1----:R-:W1:Y:S01]  /*df60*/  LDSM.16.M88.4 R4, [R213+0x1800] ;  /* 0x00180000d504783b */ /* 0x002e620000000200 */
[----:B------:R-:W-:Y:S01]  /*df70*/  FMUL.FTZ R10, R10, UR28 ;  /* 0x0000001c0a0a7c20 */ /* 0x000fe20008410000 */
[----:B------:R-:W-:Y:S01]  /*df80*/  FMUL.FTZ R11, R11, UR28 ;  /* 0x0000001c0b0b7c20 */ /* 0x000fe20008410000 */
[----:B------:R-:W-:Y:S01]  /*df90*/  FMUL.FTZ R9, R9, UR28 ;  /* 0x0000001c09097c20 */ /* 0x000fe20008410000 */
[----:B------:R-:W-:Y:S01]  /*dfa0*/  HMMA.16816.F32.BF16 R28, R32, R242, R28 ;  /* 0x000000f2201c723c */ /* 0x000fe2000004181c */
[----:B------:R-:W2:Y:S01]  /*dfb0*/  MUFU.TANH R8, R8 ;  /* 0x0000000800087308 */ /* 0x000ea20000002400 */
[----:B------:R-:W-:-:S04]  /*dfc0*/  DEPBAR.LE SB0, 0x0 ;  /* 0x000080000000791a */ /* 0x000fc80000000000 */
[----:B------:R-:W-:Y:S03]  /*dfd0*/  HMMA.16816.F32.BF16 R196, R184, R178, R196 ;  /* 0x000000b2b8c4723c */ /* 0x000fe600000418c4 */
[----:B------:R-:W3:Y:S03]  /*dfe0*/  MUFU.TANH R10, R10 ;  /* 0x0000000a000a7308 */ /* 0x000ee60000002400 */
[----:B------:R-:W-:Y:S05]  /*dff0*/  HMMA.16816.F32.BF16 R24, R20, R14, R24 ;  /* 0x0000000e1418723c */ /* 0x000fea0000041818 */
[----:B------:R-:W4:Y:S01]  /*e000*/  MUFU.TANH R240, R240 ;  /* 0x000000f000f07308 */ /* 0x000f220000002400 */
[----:B------:R-:W-:Y:S06]  /*e010*/  HMMA.16816.F32.BF16 R200, R32, R236, R200 ;  /* 0x000000ec20c8723c */ /* 0x000fec00000418c8 */
[----:B------:R-:W-:Y:S01]  /*e020*/  HMMA.16816.F32.BF16 R28, R16, R14, R28 ;  /* 0x0000000e101c723c */ /* 0x000fe2000004181c */
[----:B------:R-:W5:Y:S05]  /*e030*/  MUFU.TANH R11, R11 ;  /* 0x0000000b000b7308 */ /* 0x000f6a0000002400 */
[----:B------:R-:W-:Y:S03]  /*e040*/  HMMA.16816.F32.BF16 R196, R32, R238, R196 ;  /* 0x000000ee20c4723c */ /* 0x000fe600000418c4 */
[----:B------:R-:W-:Y:S03]  /*e050*/  MUFU.TANH R9, R9 ;  /* 0x0000000900097308 */ /* 0x000fe60000002400 */
[----:B-1----:R-:W-:Y:S01]  /*e060*/  HMMA.16816.F32.BF16 R172, R20, R4, R172 ;  /* 0x0000000414ac723c */ /* 0x002fe200000418ac */
[----:B------:R-:W-:Y:S01]  /*e070*/  FMUL.FTZ R14, R24, UR28 ;  /* 0x0000001c180e7c20 */ /* 0x000fe20008410000 */
[----:B------:R-:W-:Y:S01]  /*e080*/  FMUL.FTZ R15, R25, UR28 ;  /* 0x0000001c190f7c20 */ /* 0x000fe20008410000 */
[----:B------:R-:W-:Y:S01]  /*e090*/  FMUL.FTZ R24, R26, UR28 ;  /* 0x0000001c1a187c20 */ /* 0x000fe20008410000 */
[----:B------:R-:W-:-:S02]  /*e0a0*/  FMUL.FTZ R27, R27, UR28 ;  /* 0x0000001c1b1b7c20 */ /* 0x000fc40008410000 */
[----:B------:R-:W-:Y:S01]  /*e0b0*/  HMMA.16816.F32.BF16 R192, R20, R6, R192 ;  /* 0x0000000614c0723c */ /* 0x000fe200000418c0 */
[----:B------:R-:W1:Y:S01]  /*e0c0*/  S2R R22, SR_TID.X ;  /* 0x0000000000167919 */ /* 0x000e620000002100 */
[----:B------:R-:W5:Y:S04]  /*e0d0*/  MUFU.TANH R14, R14 ;  /* 0x0000000e000e7308 */ /* 0x000f680000002400 */
[C---:B------:R-:W-:Y:S01]  /*e0e0*/  HMMA.16816.F32.BF16 R200, R16.reuse, R4, R200 ;  /* 0x0000000410c8723c */ /* 0x040fe200000418c8 */
[----:B------:R-:W-:Y:S01]  /*e0f0*/  FMUL.FTZ R21, R30, UR28 ;  /* 0x0000001c1e157c20 */ /* 0x000fe20008410000 */
[----:B------:R-:W-:Y:S02]  /*e100*/  IMAD.U32 R30, RZ, RZ, UR12 ;  /* 0x0000000cff1e7e24 */ /* 0x000fe4000f8e00ff */
[----:B------:R-:W-:Y:S01]  /*e110*/  FMUL.FTZ R25, R28, UR28 ;  /* 0x0000001c1c197c20 */ /* 0x000fe20008410000 */
[----:B------:R-:W5:Y:S01]  /*e120*/  MUFU.TANH R24, R24 ;  /* 0x0000001800187308 */ /* 0x000f620000002400 */
[----:B------:R-:W-:Y:S01]  /*e130*/  FMUL.FTZ R26, R29, UR28 ;  /* 0x0000001c1d1a7c20 */ /* 0x000fe20008410000 */
[----:B------:R-:W-:Y:S01]  /*e140*/  HMMA.16816.F32.BF16 R196, R16, R6, R196 ;  /* 0x0000000610c4723c */ /* 0x000fe200000418c4 */
[----:B------:R-:W-:-:S05]  /*e150*/  FMUL.FTZ R20, R31, UR28 ;  /* 0x0000001c1f147c20 */ /* 0x000fca0008410000 */
[----:B------:R-:W5:Y:S01]  /*e160*/  MUFU.TANH R25, R25 ;  /* 0x0000001900197308 */ /* 0x000f620000002400 */
[----:B------:R-:W-:Y:S01]  /*e170*/  FMUL.FTZ R172, R172, UR28 ;  /* 0x0000001cacac7c20 */ /* 0x000fe20008410000 */
[----:B------:R-:W-:Y:S01]  /*e180*/  FMUL.FTZ R175, R175, UR28 ;  /* 0x0000001cafaf7c20 */ /* 0x000fe20008410000 */
[----:B------:R-:W-:Y:S02]  /*e190*/  FMUL.FTZ R174, R174, UR28 ;  /* 0x0000001caeae7c20 */ /* 0x000fe40008410000 */
[----:B------:R-:W-:Y:S01]  /*e1a0*/  FMUL.FTZ R176, R193, UR28 ;  /* 0x0000001cc1b07c20 */ /* 0x000fe20008410000 */
[----:B------:R-:W-:Y:S02]  /*e1b0*/  FMUL.FTZ R178, R192, UR28 ;  /* 0x0000001cc0b27c20 */ /* 0x000fe40008410000 */
[----:B------:R-:W5:Y:S01]  /*e1c0*/  MUFU.TANH R26, R26 ;  /* 0x0000001a001a7308 */ /* 0x000f620000002400 */
[----:B------:R-:W-:Y:S01]  /*e1d0*/  FMUL.FTZ R193, R195, UR28 ;  /* 0x0000001cc3c17c20 */ /* 0x000fe20008410000 */
[----:B------:R-:W-:Y:S01]  /*e1e0*/  FMUL.FTZ R191, R194, UR28 ;  /* 0x0000001cc2bf7c20 */ /* 0x000fe20008410000 */
[----:B------:R-:W-:Y:S01]  /*e1f0*/  FMUL.FTZ R200, R200, UR28 ;  /* 0x0000001cc8c87c20 */ /* 0x000fe20008410000 */
[----:B------:R-:W-:Y:S01]  /*e200*/  FMUL.FTZ R201, R201, UR28 ;  /* 0x0000001cc9c97c20 */ /* 0x000fe20008410000 */
[----:B------:R-:W-:Y:S01]  /*e210*/  FMUL.FTZ R205, R203, UR28 ;  /* 0x0000001ccbcd7c20 */ /* 0x000fe20008410000 */
[----:B-1----:R-:W-:-:S02]  /*e220*/  IMAD.SHL.U32 R22, R22, 0x2, RZ ;  /* 0x0000000216167824 */ /* 0x002fc400078e00ff */
[----:B------:R-:W-:Y:S01]  /*e230*/  MUFU.TANH R176, R176 ;  /* 0x000000b000b07308 */ /* 0x000fe20000002400 */
[----:B------:R-:W-:Y:S01]  /*e240*/  FMUL.FTZ R202, R202, UR28 ;  /* 0x0000001ccaca7c20 */ /* 0x000fe20008410000 */
[----:B------:R-:W-:Y:S01]  /*e250*/  FMUL.FTZ R197, R197, UR28 ;  /* 0x0000001cc5c57c20 */ /* 0x000fe20008410000 */
[----:B------:R-:W-:Y:S01]  /*e260*/  FMUL.FTZ R196, R196, UR28 ;  /* 0x0000001cc4c47c20 */ /* 0x000fe20008410000 */
[----:B------:R-:W-:Y:S01]  /*e270*/  LOP3.LUT R23, R22, 0x6, RZ, 0xc0, !PT ;  /* 0x0000000616177812 */ /* 0x000fe200078ec0ff */
[----:B------:R-:W-:Y:S01]  /*e280*/  FMUL.FTZ R179, R199, UR28 ;  /* 0x0000001cc7b37c20 */ /* 0x000fe20008410000 */
[----:B------:R-:W-:Y:S02]  /*e290*/  FMUL.FTZ R198, R198, UR28 ;  /* 0x0000001cc6c67c20 */ /* 0x000fe40008410000 */
[----:B------:R-:W-:Y:S01]  /*e2a0*/  MUFU.TANH R220, R200 ;  /* 0x000000c800dc7308 */ /* 0x000fe20000002400 */
[----:B------:R-:W-:-:S04]  /*e2b0*/  IMAD R30, R30, 0x20, R23 ;  /* 0x000000201e1e7824 */ /* 0x000fc800078e0217 */
[C---:B------:R-:W-:Y:S01]  /*e2c0*/  VIADD R4, R30.reuse, 0x1 ;  /* 0x000000011e047836 */ /* 0x040fe20000000000 */
[C---:B------:R-:W-:Y:S01]  /*e2d0*/  ISETP.GE.AND P1, PT, R30.reuse, R169, PT ;  /* 0x000000a91e00720c */ /* 0x040fe20003f26270 */
[C---:B------:R-:W-:Y:S01]  /*e2e0*/  VIADD R6, R30.reuse, 0x8 ;  /* 0x000000081e067836 */ /* 0x040fe20000000000 */
[-C--:B------:R-:W-:Y:S01]  /*e2f0*/  ISETP.GE.AND P4, PT, R30, R171.reuse, PT ;  /* 0x000000ab1e00720c */ /* 0x080fe20003f86270 */
[----:B------:R1:W-:Y:S01]  /*e300*/  MUFU.TANH R223, R27 ;  /* 0x0000001b00df7308 */ /* 0x0003e20000002400 */
[----:B--2---:R-:W-:Y:S01]  /*e310*/  FSEL R16, R8, -INF , !P1 ;  /* 0xff80000008107808 */ /* 0x004fe20004800000 */
[C---:B------:R-:W-:Y:S01]  /*e320*/  VIADD R8, R30.reuse, 0x10 ;  /* 0x000000101e087836 */ /* 0x040fe20000000000 */
[-C--:B------:R-:W-:Y:S02]  /*e330*/  ISETP.GE.AND P5, PT, R30, R170.reuse, PT ;  /* 0x000000aa1e00720c */ /* 0x080fe40003fa6270 */
[----:B------:R-:W-:Y:S02]  /*e340*/  ISETP.GE.AND P0, PT, R4, R171, PT ;  /* 0x000000ab0400720c */ /* 0x000fe40003f06270 */
[----:B------:R-:W-:Y:S01]  /*e350*/  ISETP.GE.AND P1, PT, R30, R3, PT ;  /* 0x000000031e00720c */ /* 0x000fe20003f26270 */
[----:B------:R-:W2:Y:S01]  /*e360*/  MUFU.TANH R21, R21 ;  /* 0x0000001500157308 */ /* 0x000ea20000002400 */
[----:B------:R-:W-:-:S02]  /*e370*/  ISETP.GE.AND P6, PT, R4, R170, PT ;  /* 0x000000aa0400720c */ /* 0x000fc40003fc6270 */
[----:B------:R-:W-:Y:S02]  /*e380*/  FSEL R12, R12, -INF , !P4 ;  /* 0xff8000000c0c7808 */ /* 0x000fe40006000000 */
[----:B------:R-:W-:Y:S02]  /*e390*/  FSEL R23, R168, -INF , !P5 ;  /* 0xff800000a8177808 */ /* 0x000fe40006800000 */
[----:B---3--:R-:W-:Y:S01]  /*e3a0*/  FSEL R17, R10, -INF , !P1 ;  /* 0xff8000000a117808 */ /* 0x008fe20004800000 */
[----:B------:R-:W-:Y:S01]  /*e3b0*/  MUFU.TANH R206, R197 ;  /* 0x000000c500ce7308 */ /* 0x000fe20000002400 */
[----:B------:R-:W-:Y:S01]  /*e3c0*/  FSEL R18, R13, -INF , !P0 ;  /* 0xff8000000d127808 */ /* 0x000fe20004000000 */
[----:B-1----:R-:W-:Y:S01]  /*e3d0*/  FMUL.FTZ R27, R173, UR28 ;  /* 0x0000001cad1b7c20 */ /* 0x002fe20008410000 */
[C---:B------:R-:W-:Y:S02]  /*e3e0*/  ISETP.GE.AND P4, PT, R4.reuse, R169, PT ;  /* 0x000000a90400720c */ /* 0x040fe40003f86270 */
[----:B------:R-:W-:Y:S01]  /*e3f0*/  ISETP.GE.AND P5, PT, R4, R3, PT ;  /* 0x000000030400720c */ /* 0x000fe20003fa6270 */
[----:B------:R-:W-:Y:S01]  /*e400*/  VIADD R4, R30, 0x9 ;  /* 0x000000091e047836 */ /* 0x000fe20000000000 */
[----:B------:R-:W-:Y:S01]  /*e410*/  ISETP.GE.AND P1, PT, R6, R171, PT ;  /* 0x000000ab0600720c */ /* 0x000fe20003f26270 */
[----:B------:R-:W1:Y:S01]  /*e420*/  MUFU.TANH R15, R15 ;  /* 0x0000000f000f7308 */ /* 0x000e620000002400 */
[----:B----4-:R-:W-:-:S02]  /*e430*/  FSEL R13, R240, -INF , !P6 ;  /* 0xff800000f00d7808 */ /* 0x010fc40007000000 */
[C---:B------:R-:W-:Y:S02]  /*e440*/  ISETP.GE.AND P0, PT, R6.reuse, R170, PT ;  /* 0x000000aa0600720c */ /* 0x040fe40003f06270 */
[----:B------:R-:W-:Y:S02]  /*e450*/  ISETP.GE.AND P6, PT, R6, R169, PT ;  /* 0x000000a90600720c */ /* 0x000fe40003fc6270 */
[----:B-----5:R-:W-:Y:S01]  /*e460*/  FSEL R19, R11, -INF , !P5 ;  /* 0xff8000000b137808 */ /* 0x020fe20006800000 */
[----:B------:R-:W3:Y:S01]  /*e470*/  MUFU.TANH R204, R172 ;  /* 0x000000ac00cc7308 */ /* 0x000ee20000002400 */
[----:B------:R-:W-:Y:S02]  /*e480*/  FSEL R28, R14, -INF , !P1 ;  /* 0xff8000000e1c7808 */ /* 0x000fe40004800000 */
[----:B------:R-:W-:Y:S02]  /*e490*/  FSEL R10, R9, -INF , !P4 ;  /* 0xff800000090a7808 */ /* 0x000fe40006000000 */
[----:B------:R-:W-:-:S02]  /*e4a0*/  FSEL R11, R24, -INF , !P0 ;  /* 0xff800000180b7808 */ /* 0x000fc40004000000 */
[----:B------:R-:W-:Y:S01]  /*e4b0*/  FSEL R14, R25, -INF , !P6 ;  /* 0xff800000190e7808 */ /* 0x000fe20007000000 */
[----:B------:R-:W4:Y:S01]  /*e4c0*/  MUFU.TANH R178, R178 ;  /* 0x000000b200b27308 */ /* 0x000f220000002400 */
[----:B------:R-:W-:Y:S01]  /*e4d0*/  ISETP.GE.AND P4, PT, R6, R3, PT ;  /* 0x000000030600720c */ /* 0x000fe20003f86270 */
[----:B------:R-:W-:Y:S01]  /*e4e0*/  VIADD R6, R30, 0x11 ;  /* 0x000000111e067836 */ /* 0x000fe20000000000 */
[C---:B------:R-:W-:Y:S02]  /*e4f0*/  ISETP.GE.AND P5, PT, R4.reuse, R171, PT ;  /* 0x000000ab0400720c */ /* 0x040fe40003fa6270 */
[C---:B------:R-:W-:Y:S02]  /*e500*/  ISETP.GE.AND P1, PT, R4.reuse, R170, PT ;  /* 0x000000aa0400720c */ /* 0x040fe40003f26270 */
[C---:B------:R-:W-:Y:S01]  /*e510*/  ISETP.GE.AND P0, PT, R4.reuse, R169, PT ;  /* 0x000000a90400720c */ /* 0x040fe20003f06270 */
[----:B------:R-:W5:Y:S01]  /*e520*/  MUFU.TANH R20, R20 ;  /* 0x0000001400147308 */ /* 0x000f620000002400 */
[----:B------:R-:W-:Y:S01]  /*e530*/  ISETP.GE.AND P6, PT, R4, R3, PT ;  /* 0x000000030400720c */ /* 0x000fe20003fc6270 */
[----:B------:R-:W-:Y:S01]  /*e540*/  VIADD R4, R30, 0x18 ;  /* 0x000000181e047836 */ /* 0x000fe20000000000 */
[----:B------:R-:W-:Y:S01]  /*e550*/  FSEL R26, R26, -INF , !P0 ;  /* 0xff8000001a1a7808 */ /* 0x000fe20004000000 */
[----:B------:R-:W-:Y:S01]  /*e560*/  VIADD R30, R30, 0x19 ;  /* 0x000000191e1e7836 */ /* 0x000fe20000000000 */
[----:B--2---:R-:W-:-:S02]  /*e570*/  FSEL R21, R21, -INF , !P4 ;  /* 0xff80000015157808 */ /* 0x004fc40006000000 */
[----:B------:R-:W-:Y:S01]  /*e580*/  FSEL R223, R223, -INF , !P1 ;  /* 0xff800000dfdf7808 */ /* 0x000fe20004800000 */
[----:B------:R-:W2:Y:S01]  /*e590*/  MUFU.TANH R27, R27 ;  /* 0x0000001b001b7308 */ /* 0x000ea20000002400 */
[-C--:B------:R-:W-:Y:S02]  /*e5a0*/  ISETP.GE.AND P0, PT, R30, R171.reuse, PT ;  /* 0x000000ab1e00720c */ /* 0x080fe40003f06270 */
[----:B------:R-:W-:Y:S02]  /*e5b0*/  ISETP.GE.AND P4, PT, R8, R171, PT ;  /* 0x000000ab0800720c */ /* 0x000fe40003f86270 */
[----:B------:R-:W-:Y:S02]  /*e5c0*/  FSEL R176, R176, -INF , !P0 ;  /* 0xff800000b0b07808 */ /* 0x000fe40004000000 */
[----:B------:R-:W-:Y:S01]  /*e5d0*/  ISETP.GE.AND P0, PT, R8, R169, PT ;  /* 0x000000a90800720c */ /* 0x000fe20003f06270 */
[----:B------:R-:W2:Y:S01]  /*e5e0*/  MUFU.TANH R192, R175 ;  /* 0x000000af00c07308 */ /* 0x000ea20000002400 */
[----:B------:R-:W-:-:S02]  /*e5f0*/  ISETP.GE.AND P1, PT, R4, R171, PT ;  /* 0x000000ab0400720c */ /* 0x000fc40003f26270 */
[----:B------:R-:W-:Y:S02]  /*e600*/  FSEL R220, R220, -INF , !P0 ;  /* 0xff800000dcdc7808 */ /* 0x000fe40004000000 */
[----:B------:R-:W-:Y:S02]  /*e610*/  ISETP.GE.AND P0, PT, R30, R169, PT ;  /* 0x000000a91e00720c */ /* 0x000fe40003f06270 */
[----:B-1----:R-:W-:Y:S01]  /*e620*/  FSEL R24, R15, -INF , !P5 ;  /* 0xff8000000f187808 */ /* 0x002fe20006800000 */
[----:B------:R-:W1:Y:S01]  /*e630*/  MUFU.TANH R193, R193 ;  /* 0x000000c100c17308 */ /* 0x000e620000002400 */
[----:B------:R-:W-:Y:S02]  /*e640*/  FSEL R206, R206, -INF , !P0 ;  /* 0xff800000cece7808 */ /* 0x000fe40004000000 */
[----:B---3--:R-:W-:Y:S02]  /*e650*/  FSEL R204, R204, -INF , !P4 ;  /* 0xff800000cccc7808 */ /* 0x008fe40006000000 */
[----:B----4-:R-:W-:-:S02]  /*e660*/  FSEL R178, R178, -INF , !P1 ;  /* 0xff800000b2b27808 */ /* 0x010fc40004800000 */
[----:B------:R-:W-:Y:S01]  /*e670*/  PLOP3.LUT P0, PT, PT, PT, UP0, 0x80, 0x0 ;  /* 0x000000000000781c */ /* 0x000fe20003f0f008 */
[----:B------:R-:W3:Y:S01]  /*e680*/  MUFU.TANH R22, R174 ;  /* 0x000000ae00167308 */ /* 0x000ee20000002400 */
[C---:B------:R-:W-:Y:S02]  /*e690*/  ISETP.GE.AND P5, PT, R6.reuse, R171, PT ;  /* 0x000000ab0600720c */ /* 0x040fe40003fa6270 */
[-C--:B------:R-:W-:Y:S02]  /*e6a0*/  ISETP.GE.AND P4, PT, R6, R170.reuse, PT ;  /* 0x000000aa0600720c */ /* 0x080fe40003f86270 */
[----:B------:R-:W-:Y:S02]  /*e6b0*/  ISETP.GE.AND P1, PT, R30, R170, PT ;  /* 0x000000aa1e00720c */ /* 0x000fe40003f26270 */
[----:B-----5:R-:W-:Y:S01]  /*e6c0*/  FSEL R15, R20, -INF , !P6 ;  /* 0xff800000140f7808 */ /* 0x020fe20007000000 */
[----:B------:R-:W4:Y:S01]  /*e6d0*/  MUFU.TANH R191, R191 ;  /* 0x000000bf00bf7308 */ /* 0x000f220000002400 */
[----:B--2---:R-:W-:-:S02]  /*e6e0*/  FSEL R238, R27, -INF , !P5 ;  /* 0xff8000001bee7808 */ /* 0x004fc40006800000 */
[----:B------:R-:W-:Y:S02]  /*e6f0*/  FSEL R192, R192, -INF , !P4 ;  /* 0xff800000c0c07808 */ /* 0x000fe40006000000 */
[----:B-1----:R-:W-:Y:S02]  /*e700*/  FSEL R193, R193, -INF , !P1 ;  /* 0xff800000c1c17808 */ /* 0x002fe40004800000 */
[-C--:B------:R-:W-:Y:S01]  /*e710*/  ISETP.GE.AND P6, PT, R8, R170.reuse, PT ;  /* 0x000000aa0800720c */ /* 0x080fe20003fc6270 */
[----:B------:R-:W1:Y:S01]  /*e720*/  MUFU.TANH R236, R201 ;  /* 0x000000c900ec7308 */ /* 0x000e620000002400 */
[----:B------:R-:W-:Y:S02]  /*e730*/  ISETP.GE.AND P5, PT, R4, R170, PT ;  /* 0x000000aa0400720c */ /* 0x000fe40003fa6270 */
[-C--:B------:R-:W-:Y:S02]  /*e740*/  ISETP.GE.AND P4, PT, R6, R169.reuse, PT ;  /* 0x000000a90600720c */ /* 0x080fe40003f86270 */
[----:B------:R-:W-:-:S02]  /*e750*/  ISETP.GE.AND P1, PT, R4, R169, PT ;  /* 0x000000a90400720c */ /* 0x000fc40003f26270 */
[----:B---3--:R-:W-:Y:S01]  /*e760*/  FSEL R197, R22, -INF , !P6 ;  /* 0xff80000016c57808 */ /* 0x008fe20007000000 */
[----:B------:R-:W2:Y:S01]  /*e770*/  MUFU.TANH R222, R196 ;  /* 0x000000c400de7308 */ /* 0x000ea20000002400 */
[----:B----4-:R-:W-:Y:S02]  /*e780*/  FSEL R191, R191, -INF , !P5 ;  /* 0xff800000bfbf7808 */ /* 0x010fe40006800000 */
[-C--:B------:R-:W-:Y:S01]  /*e790*/  ISETP.GE.AND P6, PT, R8, R3.reuse, PT ;  /* 0x000000030800720c */ /* 0x080fe20003fc6270 */
[----:B------:R-:W-:Y:S01]  /*e7a0*/  BAR.SYNC.DEFER_BLOCKING 0x0 ;  /* 0x0000000000007b1d */ /* 0x000fe20000010000 */
[----:B------:R-:W-:Y:S02]  /*e7b0*/  ISETP.GE.AND P5, PT, R6, R3, PT ;  /* 0x000000030600720c */ /* 0x000fe40003fa6270 */
[----:B-1----:R-:W-:-:S03]  /*e7c0*/  FSEL R236, R236, -INF , !P4 ;  /* 0xff800000ecec7808 */ /* 0x002fc60006000000 */
[----:B------:R-:W1:Y:S01]  /*e7d0*/  MUFU.TANH R207, R202 ;  /* 0x000000ca00cf7308 */ /* 0x000e620000002400 */
[----:B------:R-:W-:Y:S02]  /*e7e0*/  ISETP.GE.AND P4, PT, R4, R3, PT ;  /* 0x000000030400720c */ /* 0x000fe40003f86270 */
[----:B--2---:R-:W-:-:S05]  /*e7f0*/  FSEL R222, R222, -INF , !P1 ;  /* 0xff800000dede7808 */ /* 0x004fca0004800000 */
[----:B------:R-:W2:Y:S01]  /*e800*/  MUFU.TANH R205, R205 ;  /* 0x000000cd00cd7308 */ /* 0x000ea20000002400 */
[----:B------:R-:W-:-:S07]  /*e810*/  ISETP.GE.AND P1, PT, R30, R3, PT ;  /* 0x000000031e00720c */ /* 0x000fce0003f26270 */
[----:B------:R-:W3:Y:S01]  /*e820*/  MUFU.TANH R203, R198 ;  /* 0x000000c600cb7308 */ /* 0x000ee20000002400 */
[----:B-1----:R-:W-:-:S07]  /*e830*/  FSEL R207, R207, -INF , !P6 ;  /* 0xff800000cfcf7808 */ /* 0x002fce0007000000 */
[----:B------:R-:W1:Y:S01]  /*e840*/  MUFU.TANH R179, R179 ;  /* 0x000000b300b37308 */ /* 0x000e620000002400 */
[----:B--2---:R-:W-:Y:S02]  /*e850*/  FSEL R205, R205, -INF , !P5 ;  /* 0xff800000cdcd7808 */ /* 0x004fe40006800000 */
[----:B---3--:R-:W-:Y:S02]  /*e860*/  FSEL R203, R203, -INF , !P4 ;  /* 0xff800000cbcb7808 */ /* 0x008fe40006000000 */
[----:B-1----:R-:W-:Y:S01]  /*e870*/  FSEL R179, R179, -INF , !P1 ;  /* 0xff800000b3b37808 */ /* 0x002fe20004800000 */
        /* <DEDUP_REMOVED lines=19> */
[----:B------:R-:W-:Y:S02]  /*e9b0*/  IADD3.X R3, R20, UR13, RZ, P5, !PT ;  /* 0x0000000d14037c10 */ /* 0x000fe4000affe4ff */
[C---:B---3--:R-:W-:Y:S02]  /*e9c0*/  @!P2 LEA R6, P1, R25.reuse, R6, 0x1 ;  /* 0x000000061906a211 */ /* 0x048fe400078208ff */
[C-C-:B------:R-:W-:Y:S02]  /*e9d0*/  @!P3 LEA.HI.X R9, R25.reuse, R9, R20.reuse, 0x1, P6 ;  /* 0x000000091909b211 */ /* 0x140fe400030f0c14 */
        /* <DEDUP_REMOVED lines=26> */
.L_x_1483:
[----:B------:R-:W-:Y:S05]  /*eb80*/  BSYNC B0 ;  /* 0x0000000000007941 */ /* 0x000fea0003800000 */
.L_x_1482:
[----:B------:R-:W0:Y:S02]  /*eb90*/  LDGDEPBAR ;  /* 0x00000000000079af */ /* 0x000e240000000000 */
.L_x_1481:
[----:B-12---:R-:W-:Y:S01]  /*eba0*/  FMNMX.FTZ R5, R2, R12, !PT ;  /* 0x0000000c02057209 */ /* 0x006fe20007810000 */
[----:B------:R-:W-:Y:S01]  /*ebb0*/  LDSM.16.MT88.4 R32, [R212+0xa000] ;  /* 0x00a00000d420783b */ /* 0x000fe20000004200 */
[----:B------:R-:W-:Y:S01]  /*ebc0*/  FMNMX.FTZ R4, R0, R23, !PT ;  /* 0x0000001700047209 */ /* 0x000fe20007810000 */
[----:B------:R-:W-:Y:S01]  /*ebd0*/  @UP0 UIADD3 UR17, UR17, -0x6, URZ ;  /* 0xfffffffa11110890 */ /* 0x000fe2000fffe03f */
        /* <DEDUP_REMOVED lines=30> */
[----:B-1----:R-:W-:Y:S01]  /*edc0*/  FMNMX.FTZ R7, R6, R7, !PT ;  /* 0x0000000706077209 */ /* 0x002fe20007810000 */
[----:B------:R-:W1:Y:S01]  /*edd0*/  SHFL.BFLY PT, R3, R8, 0x2, 0x1f ;  /* 0x0c401f0008037f89 */ /* 0x000e6200000e0000 */
[----:B------:R-:W-:-:S03]  /*ede0*/  FMNMX.FTZ R5, R179, R4, !PT ;  /* 0x00000004b3057209 */ /* 0x000fc60007810000 */
[----:B------:R-:W2:Y:S04]  /*edf0*/  SHFL.BFLY PT, R6, R9, 0x2, 0x1f ;  /* 0x0c401f0009067f89 */ /* 0x000ea800000e0000 */
[----:B------:R-:W3:Y:S04]  /*ee00*/  SHFL.BFLY PT, R4, R5, 0x2, 0x1f ;  /* 0x0c401f0005047f89 */ /* 0x000ee800000e0000 */
[----:B------:R-:W4:Y:S01]  /*ee10*/  SHFL.BFLY PT, R168, R7, 0x1, 0x1f ;  /* 0x0c201f0007a87f89 */ /* 0x000f2200000e0000 */
[----:B-1----:R-:W-:Y:S02]  /*ee20*/  FMNMX.FTZ R3, R8, R3, !PT ;  /* 0x0000000308037209 */ /* 0x002fe40007810000 */
[----:B--2---:R-:W-:-:S03]  /*ee30*/  FMNMX.FTZ R6, R9, R6, !PT ;  /* 0x0000000609067209 */ /* 0x004fc60007810000 */
[----:B------:R-:W1:Y:S01]  /*ee40*/  SHFL.BFLY PT, R166, R3, 0x1, 0x1f ;  /* 0x0c201f0003a67f89 */ /* 0x000e6200000e0000 */
[----:B---3--:R-:W-:-:S03]  /*ee50*/  FMNMX.FTZ R4, R5, R4, !PT ;  /* 0x0000000405047209 */ /* 0x008fc60007810000 */
[----:B------:R-:W2:Y:S01]  /*ee60*/  SHFL.BFLY PT, R167, R6, 0x1, 0x1f ;  /* 0x0c201f0006a77f89 */ /* 0x000ea200000e0000 */
[----:B----4-:R-:W-:-:S03]  /*ee70*/  FMNMX.FTZ R168, R7, R168, !PT ;  /* 0x000000a807a87209 */ /* 0x010fc60007810000 */
[----:B------:R-:W3:Y:S01]  /*ee80*/  SHFL.BFLY PT, R165, R4, 0x1, 0x1f ;  /* 0x0c201f0004a57f89 */ /* 0x000ee200000e0000 */
[C---:B------:R-:W-:Y:S01]  /*ee90*/  FSETP.NEU.FTZ.AND P4, PT, R168.reuse, -INF , PT ;  /* 0xff800000a800780b */ /* 0x040fe20003f9d000 */
[----:B------:R-:W-:-:S05]  /*eea0*/  FMUL.FTZ R177, R168, UR10 ;  /* 0x0000000aa8b17c20 */ /* 0x000fca0008410000 */
[----:B------:R-:W-:-:S05]  /*eeb0*/  FSEL R177, R177, RZ, P4 ;  /* 0x000000ffb1b17208 */ /* 0x000fca0002000000 */
[--C-:B------:R-:W-:Y:S01]  /*eec0*/  FFMA.FTZ R190, R12, UR10, -R177.reuse ;  /* 0x0000000a0cbe7c23 */ /* 0x100fe200080108b1 */
[--C-:B------:R-:W-:Y:S01]  /*eed0*/  FFMA.FTZ R189, R18, UR10, -R177.reuse ;  /* 0x0000000a12bd7c23 */ /* 0x100fe200080108b1 */
[----:B-1----:R-:W-:Y:S01]  /*eee0*/  FMNMX.FTZ R166, R3, R166, !PT ;  /* 0x000000a603a67209 */ /* 0x002fe20007810000 */
[--C-:B------:R-:W-:Y:S01]  /*eef0*/  FFMA.FTZ R188, R28, UR10, -R177.reuse ;  /* 0x0000000a1cbc7c23 */ /* 0x100fe200080108b1 */
[--C-:B------:R-:W-:Y:S01]  /*ef00*/  FFMA.FTZ R187, R24, UR10, -R177.reuse ;  /* 0x0000000a18bb7c23 */ /* 0x100fe200080108b1 */
[----:B------:R-:W1:Y:S01]  /*ef10*/  LDSM.16.MT88.4 R28, [R210+0xa000] ;  /* 0x00a00000d21c783b */ /* 0x000e620000004200 */
[C---:B------:R-:W-:Y:S01]  /*ef20*/  FSETP.NEU.FTZ.AND P2, PT, R166.reuse, -INF , PT ;  /* 0xff800000a600780b */ /* 0x040fe20003f5d000 */
[----:B------:R-:W-:Y:S01]  /*ef30*/  FMUL.FTZ R221, R166, UR10 ;  /* 0x0000000aa6dd7c20 */ /* 0x000fe20008410000 */
[----:B--2---:R-:W-:Y:S01]  /*ef40*/  FMNMX.FTZ R167, R6, R167, !PT ;  /* 0x000000a706a77209 */ /* 0x004fe20007810000 */
[----:B------:R-:W-:Y:S01]  /*ef50*/  MUFU.EX2 R190, R190 ;  /* 0x000000be00be7308 */ /* 0x000fe20000000800 */
[----:B---3--:R-:W-:Y:S01]  /*ef60*/  FMNMX.FTZ R165, R4, R165, !PT ;  /* 0x000000a504a57209 */ /* 0x008fe20007810000 */
[----:B------:R-:W-:Y:S01]  /*ef70*/  FFMA.FTZ R204, R204, UR10, -R177 ;  /* 0x0000000acccc7c23 */ /* 0x000fe200080108b1 */
[----:B------:R-:W-:Y:S01]  /*ef80*/  FSEL R5, R166, RZ, P2 ;  /* 0x000000ffa6057208 */ /* 0x000fe20001000000 */
[----:B------:R-:W-:Y:S01]  /*ef90*/  FMUL.FTZ R198, R167, UR10 ;  /* 0x0000000aa7c67c20 */ /* 0x000fe20008410000 */
[C---:B------:R-:W-:Y:S01]  /*efa0*/  FSETP.NEU.FTZ.AND P1, PT, R165.reuse, -INF , PT ;  /* 0xff800000a500780b */ /* 0x040fe20003f3d000 */
[----:B------:R-:W-:Y:S01]  /*efb0*/  FMUL.FTZ R202, R165, UR10 ;  /* 0x0000000aa5ca7c20 */ /* 0x000fe20008410000 */
        /* <DEDUP_REMOVED lines=11> */
[----:B------:R-:W-:Y:S01]  /*f070*/  FMUL.FTZ R195, R4, UR10 ;  /* 0x0000000a04c37c20 */ /* 0x000fe20008410000 */
[----:B------:R-:W-:Y:S01]  /*f080*/  FSEL R202, R202, RZ, P1 ;  /* 0x000000ffcaca7208 */ /* 0x000fe20000800000 */
[----:B------:R-:W-:Y:S01]  /*f090*/  FFMA.FTZ R4, R13, UR10, -R198 ;  /* 0x0000000a0d047c23 */ /* 0x000fe200080108c6 */
[----:B------:R-:W-:Y:S01]  /*f0a0*/  FADD.FTZ R200, R2, -R5 ;  /* 0x8000000502c87221 */ /* 0x000fe20000010000 */
[----:B------:R-:W-:Y:S01]  /*f0b0*/  FADD.FTZ R201, R0, -R201 ;  /* 0x800000c900c97221 */ /* 0x000fe20000010000 */
        /* <DEDUP_REMOVED lines=8> */
[----:B------:R2:W-:Y:S01]  /*f140*/  MUFU.EX2 R2, R4 ;  /* 0x0000000400027308 */ /* 0x0005e20000000800 */
[--C-:B------:R-:W-:Y:S01]  /*f150*/  FFMA.FTZ R0, R11, UR10, -R198.reuse ;  /* 0x0000000a0b007c23 */ /* 0x100fe200080108c6 */
[----:B------:R-:W3:Y:S01]  /*f160*/  LDSM.16.MT88.4 R24, [R209+0xa000] ;  /* 0x00a00000d118783b */ /* 0x000ee20000004200 */
[----:B------:R-:W-:Y:S01]  /*f170*/  FFMA.FTZ R199, R223, UR10, -R198 ;  /* 0x0000000adfc77c23 */ /* 0x000fe200080108c6 */
[----:B------:R-:W-:Y:S01]  /*f180*/  FMUL.FTZ R200, R200, UR10 ;  /* 0x0000000ac8c87c20 */ /* 0x000fe20008410000 */
[----:B------:R-:W-:Y:S01]  /*f190*/  FMUL.FTZ R201, R201, UR10 ;  /* 0x0000000ac9c97c20 */ /* 0x000fe20008410000 */
[----:B------:R-:W4:Y:S01]  /*f1a0*/  LDSM.16.MT88.4 R20, [R208+0xa000] ;  /* 0x00a00000d014783b */ /* 0x000f220000004200 */
[--C-:B------:R-:W-:Y:S01]  /*f1b0*/  FFMA.FTZ R220, R220, UR10, -R221.reuse ;  /* 0x0000000adcdc7c23 */ /* 0x100fe200080108dd */
[----:B------:R-:W-:Y:S01]  /*f1c0*/  MUFU.EX2 R186, R186 ;  /* 0x000000ba00ba7308 */ /* 0x000fe20000000800 */
[--C-:B------:R-:W-:Y:S01]  /*f1d0*/  FFMA.FTZ R237, R236, UR10, -R221.reuse ;  /* 0x0000000aeced7c23 */ /* 0x100fe200080108dd */
[----:B------:R-:W5:Y:S01]  /*f1e0*/  LDSM.16.MT88.4 R16, [R212+0xb000] ;  /* 0x00b00000d410783b */ /* 0x000f620000004200 */
[--C-:B------:R-:W-:Y:S01]  /*f1f0*/  FFMA.FTZ R222, R222, UR10, -R221.reuse ;  /* 0x0000000adede7c23 */ /* 0x100fe200080108dd */
[----:B------:R-:W-:Y:S01]  /*f200*/  FFMA.FTZ R221, R206, UR10, -R221 ;  /* 0x0000000acedd7c23 */ /* 0x000fe200080108dd */
[--C-:B------:R-:W-:Y:S01]  /*f210*/  FFMA.FTZ R223, R238, UR10, -R177.reuse ;  /* 0x0000000aeedf7c23 */ /* 0x100fe200080108b1 */
[----:B------:R-:W5:Y:S01]  /*f220*/  LDSM.16.MT88.4 R12, [R210+0xb000] ;  /* 0x00b00000d20c783b */ /* 0x000f620000004200 */
[----:B------:R-:W-:Y:S01]  /*f230*/  FFMA.FTZ R206, R207, UR10, -R202 ;  /* 0x0000000acfce7c23 */ /* 0x000fe200080108ca */
[----:B------:R-:W1:Y:S01]  /*f240*/  MUFU.EX2 R171, R171 ;  /* 0x000000ab00ab7308 */ /* 0x000e620000000800 */
[--C-:B------:R-:W-:Y:S01]  /*f250*/  FFMA.FTZ R197, R197, UR10, -R198.reuse ;  /* 0x0000000ac5c57c23 */ /* 0x100fe200080108c6 */
[----:B------:R-:W5:Y:S01]  /*f260*/  LDSM.16.MT88.4 R8, [R209+0xb000] ;  /* 0x00b00000d108783b */ /* 0x000f620000004200 */
[--C-:B------:R-:W-:Y:S01]  /*f270*/  FFMA.FTZ R192, R192, UR10, -R198.reuse ;  /* 0x0000000ac0c07c23 */ /* 0x100fe200080108c6 */
[--C-:B------:R-:W-:Y:S01]  /*f280*/  FFMA.FTZ R191, R191, UR10, -R198.reuse ;  /* 0x0000000abfbf7c23 */ /* 0x100fe200080108c6 */
[----:B------:R-:W-:Y:S01]  /*f290*/  FFMA.FTZ R232, R176, UR10, -R177 ;  /* 0x0000000ab0e87c23 */ /* 0x000fe200080108b1 */
[----:B--2---:R-:W2:Y:S01]  /*f2a0*/  LDSM.16.MT88.4 R4, [R208+0xb000] ;  /* 0x00b00000d004783b */ /* 0x004ea20000004200 */
[----:B------:R-:W-:Y:S01]  /*f2b0*/  FFMA.FTZ R198, R193, UR10, -R198 ;  /* 0x0000000ac1c67c23 */ /* 0x000fe200080108c6 */
[----:B------:R-:W-:Y:S08]  /*f2c0*/  MUFU.EX2 R184, R184 ;  /* 0x000000b800b87308 */ /* 0x000ff00000000800 */
[----:B------:R-:W3:Y:S01]  /*f2d0*/  MUFU.EX2 R169, R169 ;  /* 0x000000a900a97308 */ /* 0x000ee20000000800 */
[----:B-1----:R-:W-:-:S07]  /*f2e0*/  F2FP.BF16.F32.PACK_AB R172, R171, R186 ;  /* 0x000000baabac723e */ /* 0x002fce00000010ff */
[----:B------:R-:W-:Y:S08]  /*f2f0*/  MUFU.EX2 R170, R170 ;  /* 0x000000aa00aa7308 */ /* 0x000ff00000000800 */
[----:B------:R-:W1:Y:S01]  /*f300*/  MUFU.EX2 R164, R164 ;  /* 0x000000a400a47308 */ /* 0x000e620000000800 */
[----:B---3--:R-:W-:-:S07]  /*f310*/  F2FP.BF16.F32.PACK_AB R174, R169, R184 ;  /* 0x000000b8a9ae723e */ /* 0x008fce00000010ff */
[----:B------:R-:W-:Y:S08]  /*f320*/  MUFU.EX2 R3, R3 ;  /* 0x0000000300037308 */ /* 0x000ff00000000800 */
[----:B------:R-:W3:Y:S01]  /*f330*/  MUFU.EX2 R194, R194 ;  /* 0x000000c200c27308 */ /* 0x000ee20000000800 */
[----:B-1----:R-:W-:-:S07]  /*f340*/  F2FP.BF16.F32.PACK_AB R173, R164, R170 ;  /* 0x000000aaa4ad723e */ /* 0x002fce00000010ff */
[----:B------:R-:W1:Y:S08]  /*f350*/  MUFU.EX2 R196, R196 ;  /* 0x000000c400c47308 */ /* 0x000e700000000800 */
        /* <DEDUP_REMOVED lines=76> */
[-C--:B---3--:R-:W-:Y:S01]  /*f820*/  FMUL.FTZ R70, R70, R201.reuse ;  /* 0x000000c946467220 */ /* 0x088fe20000410000 */
        /* <DEDUP_REMOVED lines=73> */
[----:B------:R1:W-:Y:S01]  /*fcc0*/  MUFU.EX2 R207, R221 ;  /* 0x000000dd00cf7308 */ /* 0x0003e20000000800 */
[----:B------:R-:W-:Y:S01]  /*fcd0*/  HMMA.16816.F32.BF16 R108, R172, R10, R108 ;  /* 0x0000000aac6c723c */ /* 0x000fe2000004186c */
[----:B------:R-:W-:Y:S01]  /*fce0*/  FFMA.FTZ R186, R233, R196, R186 ;  /* 0x000000c4e9ba7223 */ /* 0x000fe200000100ba */
[----:B------:R-:W-:-:S03]  /*fcf0*/  FFMA.FTZ R195, R231, R195, R170 ;  /* 0x000000c3e7c37223 */ /* 0x000fc600000100aa */
[----:B------:R-:W-:Y:S01]  /*fd00*/  FADD.FTZ R171, R171, R186 ;  /* 0x000000baabab7221 */ /* 0x000fe20000010000 */
[----:B--2---:R-:W-:Y:S01]  /*fd10*/  HMMA.16816.F32.BF16 R120, R172, R4, R120 ;  /* 0x00000004ac78723c */ /* 0x004fe20000041878 */
[----:B------:R-:W-:Y:S01]  /*fd20*/  MUFU.EX2 R204, R204 ;  /* 0x000000cc00cc7308 */ /* 0x000fe20000000800 */
[----:B------:R-:W-:Y:S01]  /*fd30*/  FADD.FTZ R164, R164, R195 ;  /* 0x000000c3a4a47221 */ /* 0x000fe20000010000 */
[----:B------:R-:W-:-:S03]  /*fd40*/  FADD.FTZ R184, R184, R171 ;  /* 0x000000abb8b87221 */ /* 0x000fc60000010000 */
[----:B------:R-:W-:Y:S01]  /*fd50*/  HMMA.16816.F32.BF16 R124, R172, R6, R124 ;  /* 0x00000006ac7c723c */ /* 0x000fe2000004187c */
[----:B------:R-:W-:Y:S01]  /*fd60*/  FADD.FTZ R3, R3, R164 ;  /* 0x000000a403037221 */ /* 0x000fe20000010000 */
[----:B------:R-:W-:Y:S01]  /*fd70*/  FADD.FTZ R169, R169, R184 ;  /* 0x000000b8a9a97221 */ /* 0x000fe20000010000 */
[----:B------:R-:W-:Y:S01]  /*fd80*/  MUFU.EX2 R223, R223 ;  /* 0x000000df00df7308 */ /* 0x000fe20000000800 */
[----:B-1----:R-:W-:Y:S01]  /*fd90*/  FFMA.FTZ R221, R178, UR10, -R177 ;  /* 0x0000000ab2dd7c23 */ /* 0x002fe200080108b1 */
[----:B------:R-:W-:Y:S02]  /*fda0*/  FADD.FTZ R3, R194, R3 ;  /* 0x00000003c2037221 */ /* 0x000fe40000010000 */
[----:B------:R-:W-:Y:S01]  /*fdb0*/  F2FP.BF16.F32.PACK_AB R172, R189, R190 ;  /* 0x000000bebdac723e */ /* 0x000fe200000010ff */
[----:B------:R-:W-:Y:S01]  /*fdc0*/  FFMA.FTZ R190, R235, R200, R190 ;  /* 0x000000c8ebbe7223 */ /* 0x000fe200000100be */
[----:B------:R-:W-:Y:S01]  /*fdd0*/  F2FP.BF16.F32.PACK_AB R173, R2, R185 ;  /* 0x000000b902ad723e */ /* 0x000fe200000010ff */
[----:B------:R-:W-:Y:S01]  /*fde0*/  FFMA.FTZ R185, R230, R201, R185 ;  /* 0x000000c9e6b97223 */ /* 0x000fe200000100b9 */
        /* <DEDUP_REMOVED lines=8> */
[----:B------:R-:W1:Y:S01]  /*fe70*/  MUFU.EX2 R237, R237 ;  /* 0x000000ed00ed7308 */ /* 0x000e620000000800 */
[----:B------:R-:W-:Y:S01]  /*fe80*/  FADD.FTZ R187, R187, R188 ;  /* 0x000000bcbbbb7221 */ /* 0x000fe20000010000 */
[----:B------:R-:W-:-:S03]  /*fe90*/  FADD.FTZ R0, R199, R0 ;  /* 0x00000000c7007221 */ /* 0x000fc60000010000 */
[C---:B------:R-:W-:Y:S01]  /*fea0*/  HMMA.16816.F32.BF16 R160, R172.reuse, R32, R160 ;  /* 0x00000020aca0723c */ /* 0x040fe200000418a0 */
[--C-:B------:R-:W-:Y:S01]  /*feb0*/  FFMA.FTZ R16, R205, UR10, -R202.reuse ;  /* 0x0000000acd107c23 */ /* 0x100fe200080108ca */
[--C-:B------:R-:W-:Y:S01]  /*fec0*/  FFMA.FTZ R205, R203, UR10, -R202.reuse ;  /* 0x0000000acbcd7c23 */ /* 0x100fe200080108ca */
[----:B------:R-:W-:Y:S01]  /*fed0*/  FFMA.FTZ R202, R179, UR10, -R202 ;  /* 0x0000000ab3ca7c23 */ /* 0x000fe200080108ca */
[----:B------:R-:W-:Y:S02]  /*fee0*/  MUFU.EX2 R206, R206 ;  /* 0x000000ce00ce7308 */ /* 0x000fe40000000800 */
[C---:B------:R-:W-:Y:S01]  /*fef0*/  HMMA.16816.F32.BF16 R148, R172.reuse, R34, R148 ;  /* 0x00000022ac94723c */ /* 0x040fe20000041894 */
[----:B------:R-:W2:Y:S05]  /*ff00*/  LDSM.16.MT88.4 R32, [R212+0xa800] ;  /* 0x00a80000d420783b */ /* 0x000eaa0000004200 */
[----:B------:R-:W-:Y:S01]  /*ff10*/  HMMA.16816.F32.BF16 R144, R172, R28, R144 ;  /* 0x0000001cac90723c */ /* 0x000fe20000041890 */
[----:B------:R-:W3:Y:S01]  /*ff20*/  MUFU.EX2 R203, R16 ;  /* 0x0000001000cb7308 */ /* 0x000ee20000000800 */
[----:B-1----:R-:W-:Y:S01]  /*ff30*/  F2FP.BF16.F32.PACK_AB R176, R237, R220 ;  /* 0x000000dcedb0723e */ /* 0x002fe200000010ff */
[----:B------:R-:W-:-:S03]  /*ff40*/  FADD.FTZ R220, R220, R169 ;  /* 0x000000a9dcdc7221 */ /* 0x000fc60000010000 */
[C---:B------:R-:W-:Y:S01]  /*ff50*/  HMMA.16816.F32.BF16 R132, R172.reuse, R30, R132 ;  /* 0x0000001eac84723c */ /* 0x040fe20000041884 */
[----:B------:R-:W-:Y:S01]  /*ff60*/  LDSM.16.MT88.4 R28, [R209+0xa800] ;  /* 0x00a80000d11c783b */ /* 0x000fe20000004200 */
[----:B------:R-:W-:Y:S01]  /*ff70*/  FADD.FTZ R237, R237, R220 ;  /* 0x000000dceded7221 */ /* 0x000fe20000010000 */
[----:B------:R-:W-:Y:S03]  /*ff80*/  MUFU.EX2 R197, R197 ;  /* 0x000000c500c57308 */ /* 0x000fe60000000800 */
[C---:B------:R-:W-:Y:S05]  /*ff90*/  HMMA.16816.F32.BF16 R36, R172.reuse, R24, R36 ;  /* 0x00000018ac24723c */ /* 0x040fea0000041824 */
[----:B------:R-:W-:Y:S01]  /*ffa0*/  MUFU.EX2 R192, R192 ;  /* 0x000000c000c07308 */ /* 0x000fe20000000800 */
[----:B------:R-:W-:Y:S01]  /*ffb0*/  HMMA.16816.F32.BF16 R48, R172, R26, R48 ;  /* 0x0000001aac30723c */ /* 0x000fe20000041830 */
[----:B------:R-:W1:Y:S01]  /*ffc0*/  LDSM.16.MT88.4 R24, [R210+0xa800] ;  /* 0x00a80000d218783b */ /* 0x000e620000004200 */
[----:B---3--:R-:W-:Y:S01]  /*ffd0*/  F2FP.BF16.F32.PACK_AB R177, R203, R206 ;  /* 0x000000cecbb1723e */ /* 0x008fe200000010ff */
[----:B------:R-:W-:-:S03]  /*ffe0*/  FADD.FTZ R206, R206, R3 ;  /* 0x00000003cece7221 */ /* 0x000fc60000010000 */
[----:B------:R-:W-:Y:S01]  /*fff0*/  HMMA.16816.F32.BF16 R52, R172, R20, R52 ;  /* 0x00000014ac34723c */ /* 0x000fe20000041834 */
[----:B------:R-:W3:Y:S01]  /*10000*/  MUFU.EX2 R222, R222 ;  /* 0x000000de00de7308 */ /* 0x000ee20000000800 */
[----:B------:R-:W-:-:S04]  /*10010*/  FADD.FTZ R206, R203, R206 ;  /* 0x000000cecbce7221 */ /* 0x000fc80000010000 */
[C---:B------:R-:W-:Y:S01]  /*10020*/  HMMA.16816.F32.BF16 R64, R172.reuse, R22, R64 ;  /* 0x00000016ac40723c */ /* 0x040fe20000041840 */
[----:B------:R-:W4:Y:S02]  /*10030*/  LDSM.16.MT88.4 R20, [R208+0xa800] ;  /* 0x00a80000d014783b */ /* 0x000f240000004200 */
[----:B------:R-:W-:Y:S03]  /*10040*/  MUFU.EX2 R205, R205 ;  /* 0x000000cd00cd7308 */ /* 0x000fe60000000800 */
[C---:B------:R-:W-:Y:S01]  /*10050*/  HMMA.16816.F32.BF16 R80, R172.reuse, R18, R80 ;  /* 0x00000012ac50723c */ /* 0x040fe20000041850 */
[----:B------:R-:W5:Y:S04]  /*10060*/  LDSM.16.MT88.4 R16, [R212+0xb800] ;  /* 0x00b80000d410783b */ /* 0x000f680000004200 */
[----:B------:R-:W2:Y:S01]  /*10070*/  MUFU.EX2 R202, R202 ;  /* 0x000000ca00ca7308 */ /* 0x000ea20000000800 */
[----:B------:R-:W-:Y:S01]  /*10080*/  HMMA.16816.F32.BF16 R84, R172, R12, R84 ;  /* 0x0000000cac54723c */ /* 0x000fe20000041854 */
[----:B---3--:R-:W-:Y:S01]  /*10090*/  F2FP.BF16.F32.PACK_AB R178, R207, R222 ;  /* 0x000000decfb2723e */ /* 0x008fe200000010ff */
[----:B------:R-:W-:-:S04]  /*100a0*/  FADD.FTZ R222, R222, R237 ;  /* 0x000000eddede7221 */ /* 0x000fc80000010000 */
[----:B------:R-:W-:Y:S01]  /*100b0*/  HMMA.16816.F32.BF16 R96, R172, R14, R96 ;  /* 0x0000000eac60723c */ /* 0x000fe20000041860 */
[----:B------:R-:W3:Y:S01]  /*100c0*/  LDSM.16.MT88.4 R12, [R210+0xb800] ;  /* 0x00b80000d20c783b */ /* 0x000ee20000004200 */
[----:B------:R-:W-:Y:S01]  /*100d0*/  MUFU.EX2 R221, R221 ;  /* 0x000000dd00dd7308 */ /* 0x000fe20000000800 */
[----:B------:R-:W-:-:S03]  /*100e0*/  FADD.FTZ R233, R207, R222 ;  /* 0x000000decfe97221 */ /* 0x000fc60000010000 */
[C---:B------:R-:W-:Y:S04]  /*100f0*/  HMMA.16816.F32.BF16 R100, R172.reuse, R8, R100 ;  /* 0x00000008ac64723c */ /* 0x040fe80000041864 */
[----:B------:R-:W1:Y:S01]  /*10100*/  MUFU.EX2 R232, R232 ;  /* 0x000000e800e87308 */ /* 0x000e620000000800 */
[----:B--2---:R-:W-:Y:S01]  /*10110*/  F2FP.BF16.F32.PACK_AB R179, R202, R205 ;  /* 0x000000cdcab3723e */ /* 0x004fe200000010ff */
[----:B------:R-:W-:Y:S01]  /*10120*/  HMMA.16816.F32.BF16 R112, R172, R10, R112 ;  /* 0x0000000aac70723c */ /* 0x000fe20000041870 */
[----:B------:R-:W2:Y:S01]  /*10130*/  LDSM.16.MT88.4 R8, [R209+0xb800] ;  /* 0x00b80000d108783b */ /* 0x000ea20000004200 */
[----:B------:R-:W-:-:S04]  /*10140*/  FADD.FTZ R205, R205, R206 ;  /* 0x000000cecdcd7221 */ /* 0x000fc80000010000 */
[----:B------:R-:W-:Y:S01]  /*10150*/  HMMA.16816.F32.BF16 R116, R172, R4, R116 ;  /* 0x00000004ac74723c */ /* 0x000fe20000041874 */
[----:B------:R-:W-:Y:S01]  /*10160*/  MUFU.EX2 R191, R191 ;  /* 0x000000bf00bf7308 */ /* 0x000fe20000000800 */
[----:B------:R-:W-:-:S04]  /*10170*/  FADD.FTZ R231, R202, R205 ;  /* 0x000000cdcae77221 */ /* 0x000fc80000010000 */
[----:B------:R-:W-:Y:S01]  /*10180*/  HMMA.16816.F32.BF16 R128, R172, R6, R128 ;  /* 0x00000006ac80723c */ /* 0x000fe20000041880 */
[----:B------:R-:W2:Y:S02]  /*10190*/  LDSM.16.MT88.4 R4, [R208+0xb800] ;  /* 0x00b80000d004783b */ /* 0x000ea40000004200 */
[----:B------:R-:W4:Y:S03]  /*101a0*/  MUFU.EX2 R198, R198 ;  /* 0x000000c600c67308 */ /* 0x000f260000000800 */
[C---:B------:R-:W-:Y:S01]  /*101b0*/  HMMA.16816.F32.BF16 R156, R176.reuse, R32, R156 ;  /* 0x00000020b09c723c */ /* 0x040fe2000004189c */
[----:B------:R-:W-:Y:S01]  /*101c0*/  F2FP.BF16.F32.PACK_AB R172, R223, R204 ;  /* 0x000000ccdfac723e */ /* 0x000fe200000010ff */
[----:B------:R-:W-:Y:S01]  /*101d0*/  FADD.FTZ R204, R204, R187 ;  /* 0x000000bbcccc7221 */ /* 0x000fe20000010000 */
[----:B------:R-:W-:Y:S01]  /*101e0*/  F2FP.BF16.F32.PACK_AB R173, R192, R197 ;  /* 0x000000c5c0ad723e */ /* 0x000fe200000010ff */
[----:B------:R-:W-:Y:S01]  /*101f0*/  FADD.FTZ R197, R197, R0 ;  /* 0x00000000c5c57221 */ /* 0x000fe20000010000 */
[----:B-1----:R-:W-:Y:S01]  /*10200*/  F2FP.BF16.F32.PACK_AB R174, R232, R221 ;  /* 0x000000dde8ae723e */ /* 0x002fe200000010ff */
[----:B------:R-:W-:Y:S01]  /*10210*/  FADD.FTZ R204, R223, R204 ;  /* 0x000000ccdfcc7221 */ /* 0x000fe20000010000 */
[----:B------:R-:W-:Y:S01]  /*10220*/  HMMA.16816.F32.BF16 R152, R176, R34, R152 ;  /* 0x00000022b098723c */ /* 0x000fe20000041898 */
[----:B------:R-:W-:-:S02]  /*10230*/  FADD.FTZ R192, R192, R197 ;  /* 0x000000c5c0c07221 */ /* 0x000fc40000010000 */
[----:B------:R-:W-:-:S03]  /*10240*/  FADD.FTZ R221, R221, R204 ;  /* 0x000000ccdddd7221 */ /* 0x000fc60000010000 */
[----:B------:R-:W-:Y:S01]  /*10250*/  HMMA.16816.F32.BF16 R140, R176, R24, R140 ;  /* 0x00000018b08c723c */ /* 0x000fe2000004188c */
[----:B----4-:R-:W-:Y:S01]  /*10260*/  F2FP.BF16.F32.PACK_AB R175, R198, R191 ;  /* 0x000000bfc6af723e */ /* 0x010fe200000010ff */
[----:B------:R-:W-:Y:S01]  /*10270*/  FADD.FTZ R191, R191, R192 ;  /* 0x000000c0bfbf7221 */ /* 0x000fe20000010000 */
[----:B------:R-:W-:-:S03]  /*10280*/  FADD.FTZ R235, R232, R221 ;  /* 0x000000dde8eb7221 */ /* 0x000fc60000010000 */
[----:B------:R-:W-:Y:S01]  /*10290*/  HMMA.16816.F32.BF16 R136, R176, R26, R136 ;  /* 0x0000001ab088723c */ /* 0x000fe20000041888 */
[----:B------:R-:W-:-:S05]  /*102a0*/  FADD.FTZ R230, R198, R191 ;  /* 0x000000bfc6e67221 */ /* 0x000fca0000010000 */
[C---:B------:R-:W-:Y:S06]  /*102b0*/  HMMA.16816.F32.BF16 R40, R176.reuse, R28, R40 ;  /* 0x0000001cb028723c */ /* 0x040fec0000041828 */
[C---:B------:R-:W-:Y:S06]  /*102c0*/  HMMA.16816.F32.BF16 R44, R176.reuse, R30, R44 ;  /* 0x0000001eb02c723c */ /* 0x040fec000004182c */
[C---:B------:R-:W-:Y:S06]  /*102d0*/  HMMA.16816.F32.BF16 R56, R176.reuse, R20, R56 ;  /* 0x00000014b038723c */ /* 0x040fec0000041838 */
[C---:B------:R-:W-:Y:S06]  /*102e0*/  HMMA.16816.F32.BF16 R60, R176.reuse, R22, R60 ;  /* 0x00000016b03c723c */ /* 0x040fec000004183c */
[C---:B-----5:R-:W-:Y:S06]  /*102f0*/  HMMA.16816.F32.BF16 R72, R176.reuse, R16, R72 ;  /* 0x00000010b048723c */ /* 0x060fec0000041848 */
[C---:B------:R-:W-:Y:S06]  /*10300*/  HMMA.16816.F32.BF16 R76, R176.reuse, R18, R76 ;  /* 0x00000012b04c723c */ /* 0x040fec000004184c */
[C---:B---3--:R-:W-:Y:S06]  /*10310*/  HMMA.16816.F32.BF16 R88, R176.reuse, R12, R88 ;  /* 0x0000000cb058723c */ /* 0x048fec0000041858 */
[C---:B------:R-:W-:Y:S06]  /*10320*/  HMMA.16816.F32.BF16 R92, R176.reuse, R14, R92 ;  /* 0x0000000eb05c723c */ /* 0x040fec000004185c */
[C---:B--2---:R-:W-:Y:S06]  /*10330*/  HMMA.16816.F32.BF16 R104, R176.reuse, R8, R104 ;  /* 0x00000008b068723c */ /* 0x044fec0000041868 */
        /* <DEDUP_REMOVED lines=21> */
.L_x_1471:
[----:B------:R-:W-:-:S12]  /*10490*/  UIADD3 UR17, UR12, -0x1, URZ ;  /* 0xffffffff0c117890 */ /* 0x000fd8000fffe03f */
.L_x_1484:
[----:B------:R-:W-:-:S13]  /*104a0*/  ISETP.LE.AND P0, PT, RZ, UR17, PT ;  /* 0x00000011ff007c0c */ /* 0x000fda000bf03270 */
[----:B------:R-:W-:Y:S05]  /*104b0*/  @!P0 BRA `(.L_x_1485) ;  /* 0x0000002800a88947 */ /* 0x000fea0003800000 */
[----:B------:R-:W1:Y:S01]  /*104c0*/  S2R R3, SR_TID.X ;  /* 0x0000000000037919 */ /* 0x000e620000002100 */
[----:B------:R-:W-:Y:S01]  /*104d0*/  ULDC UR4, c[0x0][0x2d0] ;  /* 0x0000b40000047ab9 */ /* 0x000fe20000000800 */
[----:B------:R-:W-:Y:S01]  /*104e0*/  MOV R2, R167 ;  /* 0x000000a700027202 */ /* 0x000fe20000000f00 */
        /* <DEDUP_REMOVED lines=9> */
[----:B------:R-:W-:Y:S01]  /*10580*/  IMAD.IADD R0, R3, 0x1, -R0 ;  /* 0x0000000103007824 */ /* 0x000fe200078e0a00 */
[----:B------:R-:W-:-:S03]  /*10590*/  MOV R3, R166 ;  /* 0x000000a600037202 */ /* 0x000fc60000000f00 */
[----:B------:R-:W-:-:S05]  /*105a0*/  IMAD.SHL.U32 R0, R0, 0x8, RZ ;  /* 0x0000000800007824 */ /* 0x000fca00078e00ff */
[----:B------:R-:W-:Y:S01]  /*105b0*/  ISETP.GE.AND P3, PT, R0, UR4, PT ;  /* 0x0000000400007c0c */ /* 0x000fe2000bf66270 */
[----:B------:R-:W-:Y:S01]  /*105c0*/  IMAD.MOV.U32 R0, RZ, RZ, R165 ;  /* 0x000000ffff007224 */ /* 0x000fe200078e00a5 */
[----:B------:R-:W-:-:S11]  /*105d0*/  ULDC UR4, c[0x0][0x2ec] ;  /* 0x0000bb0000047ab9 */ /* 0x000fd60000000800 */
[----:B------:R-:W1:Y:S08]  /*105e0*/  @!P3 LDC.64 R222, c[0x0][0x220] ;  /* 0x00008800ffdebb82 */ /* 0x000e700000000a00 */
[----:B------:R-:W2:Y:S01]  /*105f0*/  @!P3 LDC.64 R220, c[0x0][0x220] ;  /* 0x00008800ffdcbb82 */ /* 0x000ea20000000a00 */
[----:B------:R-:W-:Y:S05]  /*10600*/  BRA `(.L_x_1486) ;  /* 0x0000000000bc7947 */ /* 0x000fea0003800000 */
.L_x_1488:
[----:B------:R1:W-:Y:S01]  /*10610*/  @P3 STS.128 [R224+0x8000], RZ ;  /* 0x008000ffe0003388 */ /* 0x0003e20000000c00 */
[----:B------:R-:W3:Y:S01]  /*10620*/  @!P3 LDC.64 R10, c[0x0][0x218] ;  /* 0x00008600ff0abb82 */ /* 0x000ee20000000a00 */
[----:B------:R-:W-:Y:S04]  /*10630*/  UIADD3 UR10, UR17, -0x1, URZ ;  /* 0xffffffff110a7890 */ /* 0x000fe8000fffe03f */
[----:B------:R-:W-:Y:S02]  /*10640*/  USHF.R.S32.HI UR9, URZ, 0x1f, UR10 ;  /* 0x0000001f3f097899 */ /* 0x000fe4000801140a */
[----:B------:R-:W-:Y:S01]  /*10650*/  UIMAD.WIDE.U32 UR28, UR10, UR6, URZ ;  /* 0x000000060a1c72a5 */ /* 0x000fe2000f8e003f */
[----:B------:R-:W4:Y:S01]  /*10660*/  @!P2 LDC.64 R8, c[0x0][0x218] ;  /* 0x00008600ff08ab82 */ /* 0x000f220000000a00 */
[----:B------:R-:W-:Y:S04]  /*10670*/  UIMAD UR9, UR9, UR6, URZ ;  /* 0x00000006090972a4 */ /* 0x000fe8000f8e023f */
[----:B------:R-:W-:Y:S01]  /*10680*/  UIMAD UR9, UR10, UR7, UR9 ;  /* 0x000000070a0972a4 */ /* 0x000fe2000f8e0209 */
[----:B------:R-:W-:Y:S02]  /*10690*/  IMAD.U32 R17, RZ, RZ, UR28 ;  /* 0x0000001cff117e24 */ /* 0x000fe4000f8e00ff */
[----:B------:R-:W5:Y:S01]  /*106a0*/  @!P3 LDC.64 R6, c[0x0][0x218] ;  /* 0x00008600ff06bb82 */ /* 0x000f620000000a00 */
[----:B------:R-:W-:Y:S01]  /*106b0*/  UIADD3 UR9, UR29, UR9, URZ ;  /* 0x000000091d097290 */ /* 0x000fe2000fffe03f */
[----:B------:R-:W-:Y:S01]  /*106c0*/  IMAD.U32 R12, RZ, RZ, UR28 ;  /* 0x0000001cff0c7e24 */ /* 0x000fe2000f8e00ff */
[----:B------:R-:W-:Y:S04]  /*106d0*/  LEA R18, P1, R17, R226, 0x5 ;  /* 0x000000e211127211 */ /* 0x000fe800078228ff */
[----:B------:R-:W-:Y:S01]  /*106e0*/  IMAD.U32 R17, RZ, RZ, UR9 ;  /* 0x00000009ff117e24 */ /* 0x000fe2000f8e00ff */
[----:B------:R-:W2:Y:S01]  /*106f0*/  @!P2 LDC.64 R4, c[0x0][0x218] ;  /* 0x00008600ff04ab82 */ /* 0x000ea20000000a00 */
[----:B------:R-:W-:Y:S03]  /*10700*/  IADD3 R16, P0, R18, UR24, RZ ;  /* 0x0000001812107c10 */ /* 0x000fe6000ff1e0ff */
[----:B------:R-:W-:Y:S02]  /*10710*/  LEA.HI.X R12, R12, R229, R17, 0x5, P1 ;  /* 0x000000e50c0c7211 */ /* 0x000fe400008f2c11 */
[C---:B---3--:R-:W-:Y:S02]  /*10720*/  @!P3 LEA R10, P6, R18.reuse, R10, 0x1 ;  /* 0x0000000a120ab211 */ /* 0x048fe400078c08ff */
[C---:B----4-:R-:W-:Y:S02]  /*10730*/  @!P2 LEA R8, P1, R18.reuse, R8, 0x1 ;  /* 0x000000081208a211 */ /* 0x050fe400078208ff */
[C-C-:B------:R-:W-:Y:S02]  /*10740*/  @!P3 LEA.HI.X R11, R18.reuse, R11, R12.reuse, 0x1, P6 ;  /* 0x0000000b120bb211 */ /* 0x140fe400030f0c0c */
[----:B------:R-:W-:Y:S03]  /*10750*/  @!P2 LEA.HI.X R9, R18, R9, R12, 0x1, P1 ;  /* 0x000000091209a211 */ /* 0x000fe600008f0c0c */
[----:B------:R-:W-:Y:S01]  /*10760*/  @!PT LDS RZ, [RZ] ;  /* 0x00000000fffff984 */ /* 0x000fe20000000800 */
[----:B------:R-:W-:Y:S01]  /*10770*/  @!PT LDS RZ, [RZ] ;  /* 0x00000000fffff984 */ /* 0x000fe20000000800 */
[----:B------:R-:W-:Y:S01]  /*10780*/  @!PT LDS RZ, [RZ] ;  /* 0x00000000fffff984 */ /* 0x000fe20000000800 */
[----:B------:R1:W-:Y:S01]  /*10790*/  @!P3 LDGSTS.E.BYPASS.LTC128B.128 [R224+0x8000], desc[UR20][R10.64] ;  /* 0x080000000ae0bfae */ /* 0x0003e2000b901d54 */
[----:B-----5:R-:W-:Y:S02]  /*107a0*/  @!P3 LEA R20, P5, R16, R6, 0x1 ;  /* 0x000000061014b211 */ /* 0x020fe400078a08ff */
[----:B------:R-:W-:Y:S01]  /*107b0*/  IADD3.X R6, R12, UR13, RZ, P0, !PT ;  /* 0x0000000d0c067c10 */ /* 0x000fe200087fe4ff */
[----:B------:R1:W-:Y:S03]  /*107c0*/  @P2 STS.128 [R224+0x9000], RZ ;  /* 0x009000ffe0002388 */ /* 0x0003e60000000c00 */
[C-C-:B------:R-:W-:Y:S01]  /*107d0*/  @!P3 LEA.HI.X R21, R16.reuse, R7, R6.reuse, 0x1, P5 ;  /* 0x000000071015b211 */ /* 0x140fe200028f0c06 */
[----:B------:R-:W-:Y:S01]  /*107e0*/  @!PT LDS RZ, [RZ] ;  /* 0x00000000fffff984 */ /* 0x000fe20000000800 */
[----:B------:R-:W-:Y:S01]  /*107f0*/  @!PT LDS RZ, [RZ] ;  /* 0x00000000fffff984 */ /* 0x000fe20000000800 */
[----:B------:R-:W-:Y:S01]  /*10800*/  @!PT LDS RZ, [RZ] ;  /* 0x00000000fffff984 */ /* 0x000fe20000000800 */
[----:B------:R1:W-:Y:S01]  /*10810*/  @!P2 LDGSTS.E.BYPASS.LTC128B.128 [R224+0x9000], desc[UR20][R8.64+0x80] ;  /* 0x0900008008e0afae */ /* 0x0003e2000b901d54 */
[C---:B--2---:R-:W-:Y:S03]  /*10820*/  @!P2 LEA R4, P0, R16.reuse, R4, 0x1 ;  /* 0x000000041004a211 */ /* 0x044fe600078008ff */
[----:B------:R1:W-:Y:S01]  /*10830*/  @P3 STS.128 [R224+0x8800], RZ ;  /* 0x008800ffe0003388 */ /* 0x0003e20000000c00 */
[----:B------:R-:W-:Y:S03]  /*10840*/  @!P2 LEA.HI.X R5, R16, R5, R6, 0x1, P0 ;  /* 0x000000051005a211 */ /* 0x000fe600000f0c06 */
        /* <DEDUP_REMOVED lines=11> */
.L_x_1486:
[----:B------:R-:W-:Y:S01]  /*10900*/  ISETP.GE.AND P2, PT, R225, UR8, PT ;  /* 0x00000008e1007c0c */ /* 0x000fe2000bf46270 */
[----:B------:R-:W-:Y:S04]  /*10910*/  DEPBAR.LE SB0, 0x0 ;  /* 0x000080000000791a */ /* 0x000fe80000000000 */
[----:B------:R-:W-:Y:S01]  /*10920*/  BAR.SYNC.DEFER_BLOCKING 0x0 ;  /* 0x0000000000007b1d */ /* 0x000fe20000010000 */
[----:B------:R-:W-:Y:S01]  /*10930*/  USHF.R.S32.HI UR10, URZ, 0x1f, UR17 ;  /* 0x0000001f3f0a7899 */ /* 0x000fe20008011411 */
[----:B------:R-:W-:Y:S01]  /*10940*/  IMAD.U32 R241, RZ, RZ, UR17 ;  /* 0x00000011fff17e24 */ /* 0x000fe2000f8e00ff */
[----:B------:R-:W-:Y:S03]  /*10950*/  UIMAD UR9, UR19, UR17, URZ ;  /* 0x00000011130972a4 */ /* 0x000fe6000f8e023f */
[----:B------:R-:W-:Y:S01]  /*10960*/  IMAD.WIDE.U32 R240, R241, UR23, R236 ;  /* 0x00000017f1f07c25 */ /* 0x000fe2000f8e00ec */
[----:B------:R-:W-:Y:S02]  /*10970*/  UIMAD UR9, UR10, UR23, UR9 ;  /* 0x000000170a0972a4 */ /* 0x000fe4000f8e0209 */
[C---:B-1----:R-:W-:Y:S04]  /*10980*/  @!P3 LEA R242, P5, R240.reuse, R222, 0x1 ;  /* 0x000000def0f2b211 */ /* 0x042fe800078a08ff */
[----:B------:R-:W-:Y:S01]  /*10990*/  VIADD R232, R241, UR9 ;  /* 0x00000009f1e87c36 */ /* 0x000fe20008000000 */
[C---:B------:R-:W-:Y:S04]  /*109a0*/  IADD3 R170, P0, R240.reuse, UR27, RZ ;  /* 0x0000001bf0aa7c10 */ /* 0x040fe8000ff1e0ff */
[----:B------:R-:W-:Y:S02]  /*109b0*/  @!P3 LEA.HI.X R243, R240, R223, R232, 0x1, P5 ;  /* 0x000000dff0f3b211 */ /* 0x000fe400028f0ce8 */
[----:B--2---:R-:W-:Y:S02]  /*109c0*/  @!P3 LEA R244, P4, R170, R220, 0x1 ;  /* 0x000000dcaaf4b211 */ /* 0x004fe400078808ff */
[----:B------:R-:W-:Y:S01]  /*109d0*/  IADD3.X R234, R232, UR18, RZ, P0, !PT ;  /* 0x00000012e8ea7c10 */ /* 0x000fe200087fe4ff */
[----:B------:R-:W-:Y:S01]  /*109e0*/  @P3 STS.128 [R224+0xa000], RZ ;  /* 0x00a000ffe0003388 */ /* 0x000fe20000000c00 */
[----:B------:R-:W1:Y:S02]  /*109f0*/  @!P2 LDC.64 R238, c[0x0][0x220] ;  /* 0x00008800ffeeab82 */ /* 0x000e640000000a00 */
[C-C-:B------:R-:W-:Y:S03]  /*10a00*/  @!P3 LEA.HI.X R245, R170.reuse, R221, R234.reuse, 0x1, P4 ;  /* 0x000000ddaaf5b211 */ /* 0x140fe600020f0cea */
[----:B------:R-:W-:Y:S01]  /*10a10*/  @!PT LDS RZ, [RZ] ;  /* 0x00000000fffff984 */ /* 0x000fe20000000800 */
[----:B------:R-:W-:Y:S01]  /*10a20*/  @!PT LDS RZ, [RZ] ;  /* 0x00000000fffff984 */ /* 0x000fe20000000800 */
[----:B------:R-:W-:Y:S01]  /*10a30*/  @!PT LDS RZ, [RZ] ;  /* 0x00000000fffff984 */ /* 0x000fe20000000800 */
[----:B------:R-:W-:Y:S01]  /*10a40*/  @!P3 LDGSTS.E.BYPASS.LTC128B.128 [R224+0xa000], desc[UR20][R242.64] ;  /* 0x0a000000f2e0bfae */ /* 0x000fe2000b901d54 */
[----:B------:R-:W-:Y:S05]  /*10a50*/  ISETP.LT.AND P4, PT, RZ, UR17, PT ;  /* 0x00000011ff007c0c */ /* 0x000fea000bf81270 */
[----:B------:R-:W-:Y:S01]  /*10a60*/  @P2 STS.128 [R224+0xb000], RZ ;  /* 0x00b000ffe0002388 */ /* 0x000fe20000000c00 */
[----:B------:R-:W2:Y:S02]  /*10a70*/  @!P2 LDC.64 R168, c[0x0][0x220] ;  /* 0x00008800ffa8ab82 */ /* 0x000ea40000000a00 */
[----:B--2---:R-:W-:Y:S02]  /*10a80*/  @!P2 LEA R168, P0, R170, R168, 0x1 ;  /* 0x000000a8aaa8a211 */ /* 0x004fe400078008ff */
[----:B-1----:R-:W-:Y:S02]  /*10a90*/  @!P2 LEA R238, P1, R240, R238, 0x1 ;  /* 0x000000eef0eea211 */ /* 0x002fe400078208ff */
[----:B------:R-:W-:Y:S02]  /*10aa0*/  @!P2 LEA.HI.X R169, R170, R169, R234, 0x1, P0 ;  /* 0x000000a9aaa9a211 */ /* 0x000fe400000f0cea */
[----:B------:R-:W-:Y:S05]  /*10ab0*/  @!P2 LEA.HI.X R239, R240, R239, R232, 0x1, P1 ;  /* 0x000000eff0efa211 */ /* 0x000fea00008f0ce8 */
        /* <DEDUP_REMOVED lines=8> */
[----:B------:R1:W-:Y:S06]  /*10b40*/  @!P3 LDGSTS.E.BYPASS.LTC128B.128 [R224+0xa800], desc[UR20][R244.64] ;  /* 0x0a800000f4e0bfae */ /* 0x0003ec000b901d54 */
[----:B------:R-:W-:Y:S06]  /*10b50*/  @P2 STS.128 [R224+0xb800], RZ ;  /* 0x00b800ffe0002388 */ /* 0x000fec0000000c00 */
[----:B------:R-:W-:Y:S01]  /*10b60*/  @!PT LDS RZ, [RZ] ;  /* 0x00000000fffff984 */ /* 0x000fe20000000800 */
[----:B------:R-:W-:Y:S01]  /*10b70*/  @!PT LDS RZ, [RZ] ;  /* 0x00000000fffff984 */ /* 0x000fe20000000800 */
[----:B------:R-:W-:Y:S01]  /*10b80*/  @!PT LDS RZ, [RZ] ;  /* 0x00000000fffff984 */ /* 0x000fe20000000800 */
[----:B------:R2:W-:Y:S06]  /*10b90*/  @!P2 LDGSTS.E.BYPASS.LTC128B.128 [R224+0xb800], desc[UR20][R168.64+0x80] ;  /* 0x0b800080a8e0afae */ /* 0x0005ec000b901d54 */
[----:B------:R-:W-:Y:S06]  /*10ba0*/  LDSM.16.M88.4 R164, [R219] ;  /* 0x00000000dba4783b */ /* 0x000fec0000000200 */
[----:B------:R-:W3:Y:S06]  /*10bb0*/  LDSM.16.M88.4 R172, [R218+0x8000] ;  /* 0x00800000daac783b */ /* 0x000eec0000000200 */
[----:B------:R-:W4:Y:S06]  /*10bc0*/  LDSM.16.M88.4 R176, [R219+0x2000] ;  /* 0x00200000dbb0783b */ /* 0x000f2c0000000200 */
[----:B------:R-:W5:Y:S06]  /*10bd0*/  LDSM.16.M88.4 R180, [R218+0x8800] ;  /* 0x00880000dab4783b */ /* 0x000f6c0000000200 */
[----:B------:R-:W0:Y:S06]  /*10be0*/  LDGDEPBAR ;  /* 0x00000000000079af */ /* 0x000e2c0000000000 */
[----:B------:R-:W-:Y:S06]  /*10bf0*/  LDSM.16.M88.4 R184, [R217] ;  /* 0x00000000d9b8783b */ /* 0x000fec0000000200 */
[----:B------:R-:W1:Y:S06]  /*10c00*/  LDSM.16.M88.4 R188, [R216] ;  /* 0x00000000d8bc783b */ /* 0x000e6c0000000200 */
[----:B------:R-:W2:Y:S01]  /*10c10*/  LDSM.16.M88.4 R192, [R217+0x2000] ;  /* 0x00200000d9c0783b */ /* 0x000ea20000000200 */
[-C--:B---3--:R-:W-:Y:S05]  /*10c20*/  HMMA.16816.F32.BF16 R4, R164, R172.reuse, RZ ;  /* 0x000000aca404723c */ /* 0x088fea00000418ff */
[----:B------:R-:W3:Y:S01]  /*10c30*/  LDSM.16.M88.4 R196, [R216+0x800] ;  /* 0x00080000d8c4783b */ /* 0x000ee20000000200 */
[C---:B----4-:R-:W-:Y:S05]  /*10c40*/  HMMA.16816.F32.BF16 R8, R176.reuse, R172, RZ ;  /* 0x000000acb008723c */ /* 0x050fea00000418ff */
[----:B------:R-:W-:Y:S01]  /*10c50*/  LDSM.16.M88.4 R200, [R215] ;  /* 0x00000000d7c8783b */ /* 0x000fe20000000200 */
[-C--:B------:R-:W-:Y:S05]  /*10c60*/  HMMA.16816.F32.BF16 R12, R176, R174.reuse, RZ ;  /* 0x000000aeb00c723c */ /* 0x080fea00000418ff */
[----:B------:R-:W4:Y:S01]  /*10c70*/  LDSM.16.M88.4 R204, [R211+0x8000] ;  /* 0x00800000d3cc783b */ /* 0x000f220000000200 */
[C---:B------:R-:W-:Y:S05]  /*10c80*/  HMMA.16816.F32.BF16 R16, R164.reuse, R174, RZ ;  /* 0x000000aea410723c */ /* 0x040fea00000418ff */
[----:B------:R-:W-:Y:S01]  /*10c90*/  LDSM.16.M88.4 R172, [R211+0x8800] ;  /* 0x00880000d3ac783b */ /* 0x000fe20000000200 */
[-C--:B-----5:R-:W-:Y:S06]  /*10ca0*/  HMMA.16816.F32.BF16 R20, R164, R180.reuse, RZ ;  /* 0x000000b4a414723c */ /* 0x0a0fec00000418ff */
[C---:B------:R-:W-:Y:S06]  /*10cb0*/  HMMA.16816.F32.BF16 R24, R176.reuse, R180, RZ ;  /* 0x000000b4b018723c */ /* 0x040fec00000418ff */
[-C--:B------:R-:W-:Y:S01]  /*10cc0*/  HMMA.16816.F32.BF16 R28, R176, R182.reuse, RZ ;  /* 0x000000b6b01c723c */ /* 0x080fe200000418ff */
[----:B------:R-:W-:Y:S05]  /*10cd0*/  LDSM.16.M88.4 R176, [R214] ;  /* 0x00000000d6b0783b */ /* 0x000fea0000000200 */
[----:B------:R-:W-:Y:S01]  /*10ce0*/  HMMA.16816.F32.BF16 R32, R164, R182, RZ ;  /* 0x000000b6a420723c */ /* 0x000fe200000418ff */
[----:B------:R-:W5:Y:S05]  /*10cf0*/  LDSM.16.M88.4 R164, [R215+0x2000] ;  /* 0x00200000d7a4783b */ /* 0x000f6a0000000200 */
[-C--:B-1----:R-:W-:Y:S01]  /*10d00*/  HMMA.16816.F32.BF16 R4, R184, R188.reuse, R4 ;  /* 0x000000bcb804723c */ /* 0x082fe20000041804 */
[----:B------:R-:W1:Y:S05]  /*10d10*/  LDSM.16.M88.4 R180, [R213] ;  /* 0x00000000d5b4783b */ /* 0x000e6a0000000200 */
[C---:B--2---:R-:W-:Y:S06]  /*10d20*/  HMMA.16816.F32.BF16 R8, R192.reuse, R188, R8 ;  /* 0x000000bcc008723c */ /* 0x044fec0000041808 */
[-C--:B------:R-:W-:Y:S06]  /*10d30*/  HMMA.16816.F32.BF16 R12, R192, R190.reuse, R12 ;  /* 0x000000bec00c723c */ /* 0x080fec000004180c */
[C---:B------:R-:W-:Y:S01]  /*10d40*/  HMMA.16816.F32.BF16 R16, R184.reuse, R190, R16 ;  /* 0x000000beb810723c */ /* 0x040fe20000041810 */
[----:B------:R-:W-:Y:S05]  /*10d50*/  LDSM.16.M88.4 R188, [R213+0x800] ;  /* 0x00080000d5bc783b */ /* 0x000fea0000000200 */
[-C--:B---3--:R-:W-:Y:S06]  /*10d60*/  HMMA.16816.F32.BF16 R20, R184, R196.reuse, R20 ;  /* 0x000000c4b814723c */ /* 0x088fec0000041814 */
[C---:B------:R-:W-:Y:S06]  /*10d70*/  HMMA.16816.F32.BF16 R24, R192.reuse, R196, R24 ;  /* 0x000000c4c018723c */ /* 0x040fec0000041818 */
[-C--:B------:R-:W-:Y:S01]  /*10d80*/  HMMA.16816.F32.BF16 R28, R192, R198.reuse, R28 ;  /* 0x000000c6c01c723c */ /* 0x080fe2000004181c */
[----:B------:R-:W-:Y:S05]  /*10d90*/  LDSM.16.M88.4 R192, [R219+0x4000] ;  /* 0x00400000dbc0783b */ /* 0x000fea0000000200 */
[----:B------:R-:W-:Y:S01]  /*10da0*/  HMMA.16816.F32.BF16 R32, R184, R198, R32 ;  /* 0x000000c6b820723c */ /* 0x000fe20000041820 */
[----:B------:R-:W2:Y:S05]  /*10db0*/  LDSM.16.M88.4 R184, [R214+0x2000] ;  /* 0x00200000d6b8783b */ /* 0x000eaa0000000200 */
[-C--:B----4-:R-:W-:Y:S01]  /*10dc0*/  HMMA.16816.F32.BF16 R4, R200, R204.reuse, R4 ;  /* 0x000000ccc804723c */ /* 0x090fe20000041804 */
[----:B------:R-:W3:Y:S05]  /*10dd0*/  LDSM.16.M88.4 R196, [R218+0x9000] ;  /* 0x00900000dac4783b */ /* 0x000eea0000000200 */
[C---:B-----5:R-:W-:Y:S06]  /*10de0*/  HMMA.16816.F32.BF16 R8, R164.reuse, R204, R8 ;  /* 0x000000cca408723c */ /* 0x060fec0000041808 */
[-C--:B------:R-:W-:Y:S06]  /*10df0*/  HMMA.16816.F32.BF16 R12, R164, R206.reuse, R12 ;  /* 0x000000cea40c723c */ /* 0x080fec000004180c */
[C---:B------:R-:W-:Y:S01]  /*10e00*/  HMMA.16816.F32.BF16 R16, R200.reuse, R206, R16 ;  /* 0x000000cec810723c */ /* 0x040fe20000041810 */
[----:B------:R-:W-:Y:S05]  /*10e10*/  LDSM.16.M88.4 R204, [R216+0x1000] ;  /* 0x00100000d8cc783b */ /* 0x000fea0000000200 */
[-C--:B------:R-:W-:Y:S06]  /*10e20*/  HMMA.16816.F32.BF16 R20, R200, R172.reuse, R20 ;  /* 0x000000acc814723c */ /* 0x080fec0000041814 */
[C---:B------:R-:W-:Y:S06]  /*10e30*/  HMMA.16816.F32.BF16 R24, R164.reuse, R172, R24 ;  /* 0x000000aca418723c */ /* 0x040fec0000041818 */
[-C--:B------:R-:W-:Y:S01]  /*10e40*/  HMMA.16816.F32.BF16 R28, R164, R174.reuse, R28 ;  /* 0x000000aea41c723c */ /* 0x080fe2000004181c */
[----:B------:R-:W4:Y:S05]  /*10e50*/  LDSM.16.M88.4 R164, [R219+0x6000] ;  /* 0x00600000dba4783b */ /* 0x000f2a0000000200 */
[----:B------:R-:W-:Y:S01]  /*10e60*/  HMMA.16816.F32.BF16 R32, R200, R174, R32 ;  /* 0x000000aec820723c */ /* 0x000fe20000041820 */
[----:B------:R-:W5:Y:S05]  /*10e70*/  LDSM.16.M88.4 R172, [R218+0x9800] ;  /* 0x00980000daac783b */ /* 0x000f6a0000000200 */
[-C--:B-1----:R-:W-:Y:S01]  /*10e80*/  HMMA.16816.F32.BF16 R4, R176, R180.reuse, R4 ;  /* 0x000000b4b004723c */ /* 0x082fe20000041804 */
[----:B------:R-:W1:Y:S05]  /*10e90*/  LDSM.16.M88.4 R200, [R217+0x4000] ;  /* 0x00400000d9c8783b */ /* 0x000e6a0000000200 */
[C---:B--2---:R-:W-:Y:S06]  /*10ea0*/  HMMA.16816.F32.BF16 R8, R184.reuse, R180, R8 ;  /* 0x000000b4b808723c */ /* 0x044fec0000041808 */
[-C--:B------:R-:W-:Y:S06]  /*10eb0*/  HMMA.16816.F32.BF16 R12, R184, R182.reuse, R12 ;  /* 0x000000b6b80c723c */ /* 0x080fec000004180c */
[C---:B------:R-:W-:Y:S01]  /*10ec0*/  HMMA.16816.F32.BF16 R16, R176.reuse, R182, R16 ;  /* 0x000000b6b010723c */ /* 0x040fe20000041810 */
[----:B------:R-:W-:Y:S05]  /*10ed0*/  LDSM.16.M88.4 R180, [R216+0x1800] ;  /* 0x00180000d8b4783b */ /* 0x000fea0000000200 */
[-C--:B------:R-:W-:Y:S06]  /*10ee0*/  HMMA.16816.F32.BF16 R20, R176, R188.reuse, R20 ;  /* 0x000000bcb014723c */ /* 0x080fec0000041814 */
[C---:B------:R-:W-:Y:S06]  /*10ef0*/  HMMA.16816.F32.BF16 R24, R184.reuse, R188, R24 ;  /* 0x000000bcb818723c */ /* 0x040fec0000041818 */
[-C--:B------:R-:W-:Y:S01]  /*10f00*/  HMMA.16816.F32.BF16 R28, R184, R190.reuse, R28 ;  /* 0x000000beb81c723c */ /* 0x080fe2000004181c */
[----:B------:R-:W-:Y:S05]  /*10f10*/  LDSM.16.M88.4 R184, [R215+0x4000] ;  /* 0x00400000d7b8783b */ /* 0x000fea0000000200 */
[----:B------:R-:W-:Y:S01]  /*10f20*/  HMMA.16816.F32.BF16 R32, R176, R190, R32 ;  /* 0x000000beb020723c */ /* 0x000fe20000041820 */
[----:B------:R-:W2:Y:S05]  /*10f30*/  LDSM.16.M88.4 R176, [R217+0x6000] ;  /* 0x00600000d9b0783b */ /* 0x000eaa0000000200 */
[-C--:B---3--:R-:W-:Y:S01]  /*10f40*/  HMMA.16816.F32.BF16 R4, R192, R196.reuse, R4 ;  /* 0x000000c4c004723c */ /* 0x088fe20000041804 */
[----:B------:R-:W3:Y:S05]  /*10f50*/  LDSM.16.M88.4 R188, [R211+0x9000] ;  /* 0x00900000d3bc783b */ /* 0x000eea0000000200 */
[C---:B----4-:R-:W-:Y:S06]  /*10f60*/  HMMA.16816.F32.BF16 R8, R164.reuse, R196, R8 ;  /* 0x000000c4a408723c */ /* 0x050fec0000041808 */
[-C--:B------:R-:W-:Y:S06]  /*10f70*/  HMMA.16816.F32.BF16 R12, R164, R198.reuse, R12 ;  /* 0x000000c6a40c723c */ /* 0x080fec000004180c */
[C---:B------:R-:W-:Y:S01]  /*10f80*/  HMMA.16816.F32.BF16 R16, R192.reuse, R198, R16 ;  /* 0x000000c6c010723c */ /* 0x040fe20000041810 */
[----:B------:R-:W-:Y:S05]  /*10f90*/  LDSM.16.M88.4 R196, [R213+0x1000] ;  /* 0x00100000d5c4783b */ /* 0x000fea0000000200 */
[-C--:B-----5:R-:W-:Y:S06]  /*10fa0*/  HMMA.16816.F32.BF16 R20, R192, R172.reuse, R20 ;  /* 0x000000acc014723c */ /* 0x0a0fec0000041814 */
        /* <DEDUP_REMOVED lines=9> */
[C---:B------:R-:W-:Y:S06]  /*11040*/  HMMA.16816.F32.BF16 R16, R200.reuse, R206, R16 ;  /* 0x000000cec810723c */ /* 0x040fec0000041810 */
[-C--:B------:R-:W-:Y:S06]  /*11050*/  HMMA.16816.F32.BF16 R20, R200, R180.reuse, R20 ;  /* 0x000000b4c814723c */ /* 0x080fec0000041814 */
[C---:B------:R-:W-:Y:S06]  /*11060*/  HMMA.16816.F32.BF16 R24, R176.reuse, R180, R24 ;  /* 0x000000b4b018723c */ /* 0x040fec0000041818 */
[-C--:B------:R-:W-:Y:S01]  /*11070*/  HMMA.16816.F32.BF16 R28, R176, R182.reuse, R28 ;  /* 0x000000b6b01c723c */ /* 0x080fe2000004181c */
[----:B------:R-:W2:Y:S05]  /*11080*/  LDSM.16.M88.4 R176, [R214+0x6000] ;  /* 0x00600000d6b0783b */ /* 0x000eaa0000000200 */
[----:B------:R-:W-:Y:S06]  /*11090*/  HMMA.16816.F32.BF16 R32, R200, R182, R32 ;  /* 0x000000b6c820723c */ /* 0x000fec0000041820 */
[-C--:B---3--:R-:W-:Y:S06]  /*110a0*/  HMMA.16816.F32.BF16 R4, R184, R188.reuse, R4 ;  /* 0x000000bcb804723c */ /* 0x088fec0000041804 */
[C---:B----4-:R-:W-:Y:S06]  /*110b0*/  HMMA.16816.F32.BF16 R8, R164.reuse, R188, R8 ;  /* 0x000000bca408723c */ /* 0x050fec0000041808 */
[-C--:B------:R-:W-:Y:S06]  /*110c0*/  HMMA.16816.F32.BF16 R12, R164, R190.reuse, R12 ;  /* 0x000000bea40c723c */ /* 0x080fec000004180c */
[C---:B------:R-:W-:Y:S06]  /*110d0*/  HMMA.16816.F32.BF16 R16, R184.reuse, R190, R16 ;  /* 0x000000beb810723c */ /* 0x040fec0000041810 */
[-C--:B-----5:R-:W-:Y:S06]  /*110e0*/  HMMA.16816.F32.BF16 R20, R184, R172.reuse, R20 ;  /* 0x000000acb814723c */ /* 0x0a0fec0000041814 */
[C---:B------:R-:W-:Y:S06]  /*110f0*/  HMMA.16816.F32.BF16 R24, R164.reuse, R172, R24 ;  /* 0x000000aca418723c */ /* 0x040fec0000041818 */
[-C--:B------:R-:W-:Y:S01]  /*11100*/  HMMA.16816.F32.BF16 R28, R164, R174.reuse, R28 ;  /* 0x000000aea41c723c */ /* 0x080fe2000004181c */
[----:B------:R-:W3:Y:S01]  /*11110*/  LDSM.16.M88.4 R164, [R213+0x1800] ;  /* 0x00180000d5a4783b */ /* 0x000ee20000000200 */
[----:B------:R-:W-:Y:S04]  /*11120*/  DEPBAR.LE SB0, 0x0 ;  /* 0x000080000000791a */ /* 0x000fe80000000000 */
[----:B------:R-:W-:Y:S01]  /*11130*/  HMMA.16816.F32.BF16 R32, R184, R174, R32 ;  /* 0x000000aeb820723c */ /* 0x000fe20000041820 */
[----:B------:R-:W-:Y:S05]  /*11140*/  BAR.SYNC.DEFER_BLOCKING 0x0 ;  /* 0x0000000000007b1d */ /* 0x000fea0000010000 */
[-C--:B-1----:R-:W-:Y:S06]  /*11150*/  HMMA.16816.F32.BF16 R4, R192, R196.reuse, R4 ;  /* 0x000000c4c004723c */ /* 0x082fec0000041804 */
[C---:B--2---:R-:W-:Y:S06]  /*11160*/  HMMA.16816.F32.BF16 R8, R176.reuse, R196, R8 ;  /* 0x000000c4b008723c */ /* 0x044fec0000041808 */
[-C--:B------:R-:W-:Y:S06]  /*11170*/  HMMA.16816.F32.BF16 R12, R176, R198.reuse, R12 ;  /* 0x000000c6b00c723c */ /* 0x080fec000004180c */
[C---:B------:R-:W-:Y:S06]  /*11180*/  HMMA.16816.F32.BF16 R16, R192.reuse, R198, R16 ;  /* 0x000000c6c010723c */ /* 0x040fec0000041810 */
[----:B------:R-:W-:Y:S01]  /*11190*/  FMUL.FTZ R245, R4, UR5 ;  /* 0x0000000504f57c20 */ /* 0x000fe20008410000 */
[----:B------:R-:W-:Y:S01]  /*111a0*/  FMUL.FTZ R234, R6, UR5 ;  /* 0x0000000506ea7c20 */ /* 0x000fe20008410000 */
[----:B------:R-:W-:Y:S01]  /*111b0*/  FMUL.FTZ R243, R5, UR5 ;  /* 0x0000000505f37c20 */ /* 0x000fe20008410000 */
[-C--:B---3--:R-:W-:Y:S03]  /*111c0*/  HMMA.16816.F32.BF16 R20, R192, R164.reuse, R20 ;  /* 0x000000a4c014723c */ /* 0x088fe60000041814 */
        /* <DEDUP_REMOVED lines=89> */
.L_x_1487:
        /* <DEDUP_REMOVED lines=63> */
[----:B------:R-:W-:Y:S01]  /*11b50*/  FFMA.FTZ R204, R14, UR4, -R177 ;  /* 0x000000040ecc7c23 */ /* 0x000fe200080108b1 */
[--C-:B------:R-:W-:Y:S03]  /*11b60*/  FFMA.FTZ R241, R241, UR4, -R176.reuse ;  /* 0x00000004f1f17c23 */ /* 0x100fe600080108b0 */
[----:B------:R-:W2:Y:S01]  /*11b70*/  MUFU.EX2 R2, R4 ;  /* 0x0000000400027308 */ /* 0x000ea20000000800 */
[----:B------:R-:W-:Y:S01]  /*11b80*/  FFMA.FTZ R232, R232, UR4, -R176 ;  /* 0x00000004e8e87c23 */ /* 0x000fe200080108b0 */
[----:B------:R-:W-:Y:S01]  /*11b90*/  LDSM.16.MT88.4 R200, [R208+0xb800] ;  /* 0x00b80000d0c8783b */ /* 0x000fe20000004200 */
        /* <DEDUP_REMOVED lines=11> */
[--C-:B------:R-:W-:Y:S01]  /*11c50*/  FFMA.FTZ R183, R183, UR4, -R179.reuse ;  /* 0x00000004b7b77c23 */ /* 0x100fe200080108b3 */
        /* <DEDUP_REMOVED lines=28> */
[----:B------:R-:W-:Y:S01]  /*11e20*/  FMUL.FTZ R33, R164, R133 ;  /* 0x00000085a4217220 */ /* 0x000fe20000410000 */
[----:B------:R-:W-:Y:S01]  /*11e30*/  FFMA.FTZ R179, R182, UR4, -R179 ;  /* 0x00000004b6b37c23 */ /* 0x000fe200080108b3 */
[----:B------:R-:W1:Y:S01]  /*11e40*/  LDSM.16.MT88.4 R148, [R209+0xa000] ;  /* 0x00a00000d194783b */ /* 0x000e620000004200 */
[C---:B------:R-:W-:Y:S01]  /*11e50*/  FMUL.FTZ R36, R164.reuse, R36 ;  /* 0x00000024a4247220 */ /* 0x040fe20000410000 */
[----:B------:R-:W-:Y:S03]  /*11e60*/  FMUL.FTZ R37, R164, R37 ;  /* 0x00000025a4257220 */ /* 0x000fe60000410000 */
[----:B------:R-:W3:Y:S01]  /*11e70*/  MUFU.EX2 R238, R238 ;  /* 0x000000ee00ee7308 */ /* 0x000ee20000000800 */
[----:B--2---:R-:W-:Y:S01]  /*11e80*/  F2FP.BF16.F32.PACK_AB R156, R244, R247 ;  /* 0x000000f7f49c723e */ /* 0x004fe200000010ff */
[C---:B------:R-:W-:Y:S01]  /*11e90*/  FMUL.FTZ R38, R3.reuse, R38 ;  /* 0x0000002603267220 */ /* 0x040fe20000410000 */
[C---:B------:R-:W-:Y:S01]  /*11ea0*/  FMUL.FTZ R39, R3.reuse, R39 ;  /* 0x0000002703277220 */ /* 0x040fe20000410000 */
[C---:B------:R-:W-:Y:S01]  /*11eb0*/  FMUL.FTZ R40, R2.reuse, R40 ;  /* 0x0000002802287220 */ /* 0x040fe20000410000 */
[----:B------:R-:W2:Y:S01]  /*11ec0*/  LDSM.16.MT88.4 R132, [R208+0xa000] ;  /* 0x00a00000d084783b */ /* 0x000ea20000004200 */
[----:B------:R-:W-:Y:S01]  /*11ed0*/  FMUL.FTZ R41, R2, R41 ;  /* 0x0000002902297220 */ /* 0x000fe20000410000 */
[C---:B------:R-:W-:Y:S03]  /*11ee0*/  FMUL.FTZ R42, R0.reuse, R42 ;  /* 0x0000002a002a7220 */ /* 0x040fe60000410000 */
[----:B------:R-:W-:Y:S01]  /*11ef0*/  MUFU.EX2 R245, R245 ;  /* 0x000000f500f57308 */ /* 0x000fe20000000800 */
[----:B------:R-:W-:Y:S01]  /*11f00*/  FMUL.FTZ R43, R0, R43 ;  /* 0x0000002b002b7220 */ /* 0x000fe20000410000 */
[C---:B------:R-:W-:Y:S01]  /*11f10*/  FMUL.FTZ R44, R2.reuse, R44 ;  /* 0x0000002c022c7220 */ /* 0x040fe20000410000 */
[----:B------:R-:W-:Y:S01]  /*11f20*/  FMUL.FTZ R45, R2, R45 ;  /* 0x0000002d022d7220 */ /* 0x000fe20000410000 */
[C---:B------:R-:W-:Y:S01]  /*11f30*/  FMUL.FTZ R46, R0.reuse, R46 ;  /* 0x0000002e002e7220 */ /* 0x040fe20000410000 */
[----:B------:R-:W4:Y:S01]  /*11f40*/  LDSM.16.MT88.4 R136, [R212+0xb000] ;  /* 0x00b00000d488783b */ /* 0x000f220000004200 */
[----:B------:R-:W-:Y:S01]  /*11f50*/  FMUL.FTZ R47, R0, R47 ;  /* 0x0000002f002f7220 */ /* 0x000fe20000410000 */
[----:B------:R-:W-:Y:S03]  /*11f60*/  FMUL.FTZ R48, R164, R48 ;  /* 0x00000030a4307220 */ /* 0x000fe60000410000 */
[----:B------:R-:W5:Y:S01]  /*11f70*/  MUFU.EX2 R242, R242 ;  /* 0x000000f200f27308 */ /* 0x000f620000000800 */
        /* <DEDUP_REMOVED lines=15> */
[----:B------:R-:W3:Y:S01]  /*12070*/  MUFU.EX2 R234, R234 ;  /* 0x000000ea00ea7308 */ /* 0x000ee20000000800 */
[----:B-----5:R-:W-:Y:S01]  /*12080*/  F2FP.BF16.F32.PACK_AB R158, R242, R245 ;  /* 0x000000f5f29e723e */ /* 0x020fe200000010ff */
        /* <DEDUP_REMOVED lines=10> */
[C---:B------:R-:W-:Y:S01]  /*12130*/  FMUL.FTZ R71, R3.reuse, R71 ;  /* 0x0000004703477220 */ /* 0x040fe20000410000 */
[C---:B------:R-:W-:Y:S01]  /*12140*/  FMUL.FTZ R72, R2.reuse, R72 ;  /* 0x0000004802487220 */ /* 0x040fe20000410000 */
[----:B------:R-:W-:Y:S01]  /*12150*/  FMUL.FTZ R73, R2, R73 ;  /* 0x0000004902497220 */ /* 0x000fe20000410000 */
[----:B------:R-:W-:Y:S03]  /*12160*/  FMUL.FTZ R74, R0, R74 ;  /* 0x0000004a004a7220 */ /* 0x000fe60000410000 */
[----:B------:R-:W5:Y:S01]  /*12170*/  MUFU.EX2 R232, R232 ;  /* 0x000000e800e87308 */ /* 0x000f620000000800 */
[----:B---3--:R-:W-:Y:S01]  /*12180*/  F2FP.BF16.F32.PACK_AB R159, R234, R243 ;  /* 0x000000f3ea9f723e */ /* 0x008fe200000010ff */
[----:B------:R-:W-:Y:S01]  /*12190*/  FMUL.FTZ R75, R0, R75 ;  /* 0x0000004b004b7220 */ /* 0x000fe20000410000 */
[C---:B------:R-:W-:Y:S01]  /*121a0*/  FMUL.FTZ R76, R2.reuse, R76 ;  /* 0x0000004c024c7220 */ /* 0x040fe20000410000 */
[----:B------:R-:W-:Y:S01]  /*121b0*/  FMUL.FTZ R77, R2, R77 ;  /* 0x0000004d024d7220 */ /* 0x000fe20000410000 */
[C---:B------:R-:W-:Y:S01]  /*121c0*/  FMUL.FTZ R78, R0.reuse, R78 ;  /* 0x0000004e004e7220 */ /* 0x040fe20000410000 */
[----:B------:R-:W-:Y:S01]  /*121d0*/  FMUL.FTZ R79, R0, R79 ;  /* 0x0000004f004f7220 */ /* 0x000fe20000410000 */
        /* <DEDUP_REMOVED lines=56> */
[----:B------:R-:W-:Y:S01]  /*12560*/  FMUL.FTZ R123, R0, R123 ;  /* 0x0000007b007b7220 */ /* 0x000fe20000410000 */
[--C-:B------:R-:W-:Y:S01]  /*12570*/  FFMA.FTZ R251, R251, UR4, -R176.reuse ;  /* 0x00000004fbfb7c23 */ /* 0x100fe200080108b0 */
[--C-:B------:R-:W-:Y:S01]  /*12580*/  FFMA.FTZ R250, R250, UR4, -R176.reuse ;  /* 0x00000004fafa7c23 */ /* 0x100fe200080108b0 */
[--C-:B------:R-:W-:Y:S01]  /*12590*/  FFMA.FTZ R252, R252, UR4, -R177.reuse ;  /* 0x00000004fcfc7c23 */ /* 0x100fe200080108b1 */
[--C-:B------:R-:W-:Y:S01]  /*125a0*/  FFMA.FTZ R246, R246, UR4, -R177.reuse ;  /* 0x00000004f6f67c23 */ /* 0x100fe200080108b1 */
[--C-:B------:R-:W-:Y:S01]  /*125b0*/  FFMA.FTZ R249, R249, UR4, -R176.reuse ;  /* 0x00000004f9f97c23 */ /* 0x100fe200080108b0 */
[C---:B------:R-:W-:Y:S02]  /*125c0*/  HMMA.16816.F32.BF16 R8, R160.reuse, R20, R8 ;  /* 0x00000014a008723c */ /* 0x040fe40000041808 */
[----:B------:R-:W-:Y:S02]  /*125d0*/  MUFU.EX2 R153, R198 ;  /* 0x000000c600997308 */ /* 0x000fe40000000800 */
[--C-:B------:R-:W-:Y:S01]  /*125e0*/  FFMA.FTZ R170, R170, UR4, -R177.reuse ;  /* 0x00000004aaaa7c23 */ /* 0x100fe200080108b1 */
        /* <DEDUP_REMOVED lines=8> */
[----:B------:R-:W-:Y:S01]  /*12670*/  FMUL.FTZ R23, R3, R147 ;  /* 0x0000009303177220 */ /* 0x000fe20000410000 */
[----:B------:R-:W-:Y:S01]  /*12680*/  FFMA.FTZ R177, R169, UR4, -R177 ;  /* 0x00000004a9b17c23 */ /* 0x000fe200080108b1 */
[C---:B------:R-:W-:Y:S01]  /*12690*/  FMUL.FTZ R124, R2.reuse, R124 ;  /* 0x0000007c027c7220 */ /* 0x040fe20000410000 */
[----:B------:R-:W-:Y:S01]  /*126a0*/  FMUL.FTZ R125, R2, R125 ;  /* 0x0000007d027d7220 */ /* 0x000fe20000410000 */
[----:B---3--:R-:W-:Y:S03]  /*126b0*/  LDSM.16.MT88.4 R188, [R212+0xb800] ;  /* 0x00b80000d4bc783b */ /* 0x008fe60000004200 */
[-C--:B------:R-:W-:Y:S01]  /*126c0*/  HMMA.16816.F32.BF16 R20, R156, R172.reuse, R20 ;  /* 0x000000ac9c14723c */ /* 0x080fe20000041814 */
[----:B------:R3:W-:Y:S02]  /*126d0*/  MUFU.EX2 R145, R183 ;  /* 0x000000b700917308 */ /* 0x0007e40000000800 */
[C---:B------:R-:W-:Y:S01]  /*126e0*/  FMUL.FTZ R126, R0.reuse, R126 ;  /* 0x0000007e007e7220 */ /* 0x040fe20000410000 */
[----:B------:R-:W-:Y:S01]  /*126f0*/  FMUL.FTZ R127, R0, R127 ;  /* 0x0000007f007f7220 */ /* 0x000fe20000410000 */
[C---:B------:R-:W-:Y:S01]  /*12700*/  FMUL.FTZ R128, R164.reuse, R128 ;  /* 0x00000080a4807220 */ /* 0x040fe20000410000 */
[C---:B------:R-:W-:Y:S01]  /*12710*/  HMMA.16816.F32.BF16 R24, R160.reuse, R172, R24 ;  /* 0x000000aca018723c */ /* 0x040fe20000041818 */
[----:B-1----:R-:W-:Y:S04]  /*12720*/  LDSM.16.MT88.4 R196, [R209+0xb800] ;  /* 0x00b80000d1c4783b */ /* 0x002fe80000004200 */
[----:B------:R-:W1:Y:S01]  /*12730*/  MUFU.EX2 R146, R178 ;  /* 0x000000b200927308 */ /* 0x000e620000000800 */
[----:B------:R-:W-:Y:S01]  /*12740*/  FMUL.FTZ R129, R164, R129 ;  /* 0x00000081a4817220 */ /* 0x000fe20000410000 */
[-C--:B------:R-:W-:Y:S04]  /*12750*/  HMMA.16816.F32.BF16 R28, R160, R174.reuse, R28 ;  /* 0x000000aea01c723c */ /* 0x080fe8000004181c */
[----:B-----5:R-:W-:Y:S02]  /*12760*/  F2FP.BF16.F32.PACK_AB R172, R154, R152 ;  /* 0x000000989aac723e */ /* 0x020fe400000010ff */
[C---:B------:R-:W-:Y:S01]  /*12770*/  HMMA.16816.F32.BF16 R32, R156.reuse, R174, R32 ;  /* 0x000000ae9c20723c */ /* 0x040fe20000041820 */
[----:B---3--:R-:W-:Y:S01]  /*12780*/  LDSM.16.MT88.4 R180, [R209+0xa800] ;  /* 0x00a80000d1b4783b */ /* 0x008fe20000004200 */
[----:B------:R-:W3:Y:S03]  /*12790*/  MUFU.EX2 R147, R179 ;  /* 0x000000b300937308 */ /* 0x000ee60000000800 */
[C---:B------:R-:W-:Y:S01]  /*127a0*/  FMUL.FTZ R130, R3.reuse, R130 ;  /* 0x0000008203827220 */ /* 0x040fe20000410000 */
[-C--:B------:R-:W-:Y:S06]  /*127b0*/  HMMA.16816.F32.BF16 R36, R156, R148.reuse, R36 ;  /* 0x000000949c24723c */ /* 0x080fec0000041824 */
[----:B------:R-:W-:Y:S01]  /*127c0*/  MUFU.EX2 R251, R251 ;  /* 0x000000fb00fb7308 */ /* 0x000fe20000000800 */
[----:B------:R-:W-:Y:S01]  /*127d0*/  FMUL.FTZ R131, R3, R131 ;  /* 0x0000008303837220 */ /* 0x000fe20000410000 */
[C---:B------:R-:W-:Y:S04]  /*127e0*/  HMMA.16816.F32.BF16 R40, R160.reuse, R148, R40 ;  /* 0x00000094a028723c */ /* 0x040fe80000041828 */
[----:B--2---:R-:W-:Y:S02]  /*127f0*/  F2FP.BF16.F32.PACK_AB R173, R155, R153 ;  /* 0x000000999bad723e */ /* 0x004fe400000010ff */
[-C--:B------:R-:W-:Y:S02]  /*12800*/  HMMA.16816.F32.BF16 R44, R160, R150.reuse, R44 ;  /* 0x00000096a02c723c */ /* 0x080fe4000004182c */
[----:B------:R-:W2:Y:S03]  /*12810*/  MUFU.EX2 R250, R250 ;  /* 0x000000fa00fa7308 */ /* 0x000ea60000000800 */
[----:B-1----:R-:W-:Y:S01]  /*12820*/  F2FP.BF16.F32.PACK_AB R174, R146, R144 ;  /* 0x0000009092ae723e */ /* 0x002fe200000010ff */
[C---:B------:R-:W-:Y:S01]  /*12830*/  HMMA.16816.F32.BF16 R48, R156.reuse, R150, R48 ;  /* 0x000000969c30723c */ /* 0x040fe20000041830 */
[----:B------:R-:W-:Y:S05]  /*12840*/  LDSM.16.MT88.4 R148, [R212+0xa800] ;  /* 0x00a80000d494783b */ /* 0x000fea0000004200 */
[----:B------:R-:W-:Y:S01]  /*12850*/  MUFU.EX2 R252, R252 ;  /* 0x000000fc00fc7308 */ /* 0x000fe20000000800 */
[----:B---3--:R-:W-:Y:S01]  /*12860*/  F2FP.BF16.F32.PACK_AB R175, R147, R145 ;  /* 0x0000009193af723e */ /* 0x008fe200000010ff */
        /* <DEDUP_REMOVED lines=8> */
[----:B------:R-:W1:Y:S06]  /*128f0*/  LDSM.16.MT88.4 R132, [R209+0xb000] ;  /* 0x00b00000d184783b */ /* 0x000e6c0000004200 */
[----:B------:R2:W3:Y:S01]  /*12900*/  MUFU.EX2 R248, R176 ;  /* 0x000000b000f87308 */ /* 0x0004e20000000800 */
[----:B------:R-:W-:Y:S01]  /*12910*/  FFMA.FTZ R241, R2, R233, R241 ;  /* 0x000000e902f17223 */ /* 0x000fe200000100f1 */
[-C--:B----4-:R-:W-:Y:S08]  /*12920*/  HMMA.16816.F32.BF16 R68, R156, R136.reuse, R68 ;  /* 0x000000889c44723c */ /* 0x090ff00000041844 */
[----:B------:R-:W-:Y:S01]  /*12930*/  MUFU.EX2 R170, R170 ;  /* 0x000000aa00aa7308 */ /* 0x000fe20000000800 */
[C---:B------:R-:W-:Y:S04]  /*12940*/  HMMA.16816.F32.BF16 R72, R160.reuse, R136, R72 ;  /* 0x00000088a048723c */ /* 0x040fe80000041848 */
[----:B------:R-:W-:Y:S02]  /*12950*/  FFMA.FTZ R207, R0, R231, R207 ;  /* 0x000000e700cf7223 */ /* 0x000fe400000100cf */
[-C--:B------:R-:W-:Y:S03]  /*12960*/  HMMA.16816.F32.BF16 R76, R160, R138.reuse, R76 ;  /* 0x0000008aa04c723c */ /* 0x080fe6000004184c */
[----:B------:R4:W5:Y:S02]  /*12970*/  MUFU.EX2 R169, R177 ;  /* 0x000000b100a97308 */ /* 0x0009640000000800 */
[----:B--2---:R-:W-:Y:S01]  /*12980*/  F2FP.BF16.F32.PACK_AB R176, R250, R251 ;  /* 0x000000fbfab0723e */ /* 0x004fe200000010ff */
[C---:B------:R-:W-:Y:S01]  /*12990*/  HMMA.16816.F32.BF16 R80, R156.reuse, R138, R80 ;  /* 0x0000008a9c50723c */ /* 0x040fe20000041850 */
[----:B------:R-:W2:Y:S04]  /*129a0*/  LDSM.16.MT88.4 R136, [R208+0xb000] ;  /* 0x00b00000d088783b */ /* 0x000ea80000004200 */
        /* <DEDUP_REMOVED lines=18> */
[-C--:B--2---:R-:W-:Y:S05]  /*12ad0*/  HMMA.16816.F32.BF16 R116, R156, R136.reuse, R116 ;  /* 0x000000889c74723c */ /* 0x084fea0000041874 */
        /* <DEDUP_REMOVED lines=27> */
[-C--:B-1----:R-:W-:Y:S04]  /*12c90*/  HMMA.16816.F32.BF16 R144, R172, R132.reuse, R20 ;  /* 0x00000084ac90723c */ /* 0x082fe80000041814 */
        /* <DEDUP_REMOVED lines=44> */
.L_x_1485:
[----:B------:R-:W1:Y:S01]  /*12f60*/  SHFL.BFLY PT, R0, R235, 0x2, 0x1f ;  /* 0x0c401f00eb007f89 */ /* 0x000e6200000e0000 */
[----:B------:R-:W2:Y:S01]  /*12f70*/  S2UR UR6, SR_CgaCtaId ;  /* 0x00000000000679c3 */ /* 0x000ea20000008800 */
[----:B------:R-:W-:Y:S01]  /*12f80*/  UISETP.NE.AND UP0, UPT, UR15, -0x1, UPT ;  /* 0xffffffff0f00788c */ /* 0x000fe2000bf05270 */
[----:B------:R-:W-:Y:S01]  /*12f90*/  MOV R11, 0x3f800000 ;  /* 0x3f800000000b7802 */ /* 0x000fe20000000f00 */
[----:B------:R-:W3:Y:S04]  /*12fa0*/  SHFL.BFLY PT, R14, R231, 0x2, 0x1f ;  /* 0x0c401f00e70e7f89 */ /* 0x000ee800000e0000 */
[----:B------:R-:W4:Y:S04]  /*12fb0*/  SHFL.BFLY PT, R5, R230, 0x2, 0x1f ;  /* 0x0c401f00e6057f89 */ /* 0x000f2800000e0000 */
[----:B------:R-:W5:Y:S01]  /*12fc0*/  SHFL.BFLY PT, R6, R233, 0x2, 0x1f ;  /* 0x0c401f00e9067f89 */ /* 0x000f6200000e0000 */
[----:B------:R-:W-:-:S02]  /*12fd0*/  @UP0 ULDC.64 UR4, c[0x0][0x298] ;  /* 0x0000a60000040ab9 */ /* 0x000fc40000000a00 */
[----:B------:R-:W-:Y:S01]  /*12fe0*/  @UP0 UIMAD.WIDE.U32 UR8, UR15, UR4, URZ ;  /* 0x000000040f0802a5 */ /* 0x000fe2000f8e003f */
[----:B------:R-:W5:Y:S02]  /*12ff0*/  S2R R2, SR_TID.X ;  /* 0x0000000000027919 */ /* 0x000f640000002100 */
[----:B------:R-:W-:Y:S01]  /*13000*/  UMOV UR4, 0x400 ;  /* 0x0000040000047882 */ /* 0x000fe20000000000 */
[----:B-1----:R-:W-:Y:S01]  /*13010*/  FADD.FTZ R3, R0, R235 ;  /* 0x000000eb00037221 */ /* 0x002fe20000010000 */
[----:B--2---:R-:W-:Y:S01]  /*13020*/  ULEA UR4, UR6, UR4, 0x18 ;  /* 0x0000000406047291 */ /* 0x004fe2000f8ec03f */
[----:B------:R-:W1:Y:S01]  /*13030*/  S2R R0, SR_TID.X ;  /* 0x0000000000007919 */ /* 0x000e620000002100 */
[----:B------:R-:W-:Y:S01]  /*13040*/  @UP0 UIMAD UR6, UR15, UR5, UR9 ;  /* 0x000000050f0602a4 */ /* 0x000fe2000f8e0209 */
[----:B---3--:R-:W-:Y:S01]  /*13050*/  FADD.FTZ R14, R14, R231 ;  /* 0x000000e70e0e7221 */ /* 0x008fe20000010000 */
[----:B------:R-:W2:Y:S01]  /*13060*/  SHFL.BFLY PT, R8, R3, 0x1, 0x1f ;  /* 0x0c201f0003087f89 */ /* 0x000ea200000e0000 */
[----:B----4-:R-:W-:-:S03]  /*13070*/  FADD.FTZ R4, R5, R230 ;  /* 0x000000e605047221 */ /* 0x010fc60000010000 */
[----:B------:R-:W3:Y:S01]  /*13080*/  SHFL.BFLY PT, R5, R14, 0x1, 0x1f ;  /* 0x0c201f000e057f89 */ /* 0x000ee200000e0000 */
[----:B-----5:R-:W-:-:S03]  /*13090*/  FADD.FTZ R13, R6, R233 ;  /* 0x000000e9060d7221 */ /* 0x020fc60000010000 */
[----:B------:R-:W4:Y:S04]  /*130a0*/  SHFL.BFLY PT, R7, R4, 0x1, 0x1f ;  /* 0x0c201f0004077f89 */ /* 0x000f2800000e0000 */
[----:B------:R-:W5:Y:S01]  /*130b0*/  SHFL.BFLY PT, R6, R13, 0x1, 0x1f ;  /* 0x0c201f000d067f89 */ /* 0x000f6200000e0000 */
[----:B------:R-:W-:-:S04]  /*130c0*/  SHF.R.S32.HI R9, RZ, 0x1f, R2 ;  /* 0x0000001fff097819 */ /* 0x000fc80000011402 */
[----:B------:R-:W-:Y:S01]  /*130d0*/  LEA.HI R10, R9, R2, RZ, 0x2 ;  /* 0x00000002090a7211 */ /* 0x000fe200078f10ff */
[----:B--2---:R-:W-:-:S03]  /*130e0*/  FADD.FTZ R8, R3, R8 ;  /* 0x0000000803087221 */ /* 0x004fc60000010000 */
[--C-:B------:R-:W-:Y:S01]  /*130f0*/  SHF.R.S32.HI R15, RZ, 0x1f, R10.reuse ;  /* 0x0000001fff0f7819 */ /* 0x100fe2000001140a */
[----:B---3--:R-:W-:Y:S01]  /*13100*/  FADD.FTZ R5, R14, R5 ;  /* 0x000000050e057221 */ /* 0x008fe20000010000 */
[----:B------:R-:W-:Y:S02]  /*13110*/  SHF.R.S32.HI R14, RZ, 0x2, R10 ;  /* 0x00000002ff0e7819 */ /* 0x000fe4000001140a */
[----:B-1----:R-:W-:Y:S01]  /*13120*/  SHF.R.S32.HI R3, RZ, 0x1f, R0 ;  /* 0x0000001fff037819 */ /* 0x002fe20000011400 */
[----:B----4-:R-:W-:Y:S01]  /*13130*/  FADD.FTZ R7, R4, R7 ;  /* 0x0000000704077221 */ /* 0x010fe20000010000 */
[----:B------:R-:W-:Y:S02]  /*13140*/  LEA.HI R4, R9, R2, RZ, 0x5 ;  /* 0x0000000209047211 */ /* 0x000fe400078f28ff */
[----:B------:R-:W-:Y:S01]  /*13150*/  FSETP.NE.FTZ.AND P5, PT, R8, RZ, PT ;  /* 0x000000ff0800720b */ /* 0x000fe20003fb5000 */
[----:B-----5:R-:W-:Y:S01]  /*13160*/  FADD.FTZ R6, R13, R6 ;  /* 0x000000060d067221 */ /* 0x020fe20000010000 */
[----:B------:R-:W-:-:S02]  /*13170*/  LEA.HI R15, R15, R14, RZ, 0x3 ;  /* 0x0000000e0f0f7211 */ /* 0x000fc400078f18ff */
[----:B------:R-:W-:Y:S02]  /*13180*/  LOP3.LUT R9, R10, 0x3ffffffc, RZ, 0xc0, !PT ;  /* 0x3ffffffc0a097812 */ /* 0x000fe400078ec0ff */
[----:B------:R-:W-:Y:S02]  /*13190*/  FSETP.NE.FTZ.AND P0, PT, R7, RZ, PT ;  /* 0x000000ff0700720b */ /* 0x000fe40003f15000 */
[----:B------:R-:W-:Y:S02]  /*131a0*/  LOP3.LUT R13, R4, 0xffffffe0, RZ, 0xc0, !PT ;  /* 0xffffffe0040d7812 */ /* 0x000fe400078ec0ff */
[----:B------:R-:W-:Y:S02]  /*131b0*/  LEA.HI R3, R3, R0, RZ, 0x3 ;  /* 0x0000000003037211 */ /* 0x000fe400078f18ff */
[----:B------:R-:W-:Y:S01]  /*131c0*/  LOP3.LUT R15, R15, 0xfffffff8, RZ, 0xc0, !PT ;  /* 0xfffffff80f0f7812 */ /* 0x000fe200078ec0ff */
[----:B------:R-:W1:Y:S01]  /*131d0*/  @P5 MUFU.RCP R11, R8 ;  /* 0x00000008000b5308 */ /* 0x000e620000001000 */
[----:B------:R-:W-:-:S02]  /*131e0*/  IADD3 R9, -R9, R2, RZ ;  /* 0x0000000209097210 */ /* 0x000fc40007ffe1ff */
[----:B------:R-:W-:Y:S02]  /*131f0*/  IADD3 R2, -R13, R2, RZ ;  /* 0x000000020d027210 */ /* 0x000fe40007ffe1ff */
[----:B------:R-:W-:Y:S02]  /*13200*/  LOP3.LUT R13, R3, 0xfffffff8, RZ, 0xc0, !PT ;  /* 0xfffffff8030d7812 */ /* 0x000fe400078ec0ff */
[----:B------:R-:W-:Y:S02]  /*13210*/  MOV R10, 0x3f800000 ;  /* 0x3f800000000a7802 */ /* 0x000fe40000000f00 */
[----:B------:R-:W-:Y:S02]  /*13220*/  IADD3 R15, R14, -R15, RZ ;  /* 0x8000000f0e0f7210 */ /* 0x000fe40007ffe0ff */
[----:B------:R-:W-:Y:S02]  /*13230*/  SHF.R.S32.HI R4, RZ, 0x5, R4 ;  /* 0x00000005ff047819 */ /* 0x000fe40000011404 */
[----:B------:R-:W-:Y:S01]  /*13240*/  LOP3.LUT P4, RZ, R2, 0x3, RZ, 0xc0, !PT ;  /* 0x0000000302ff7812 */ /* 0x000fe2000788c0ff */
[----:B------:R-:W2:Y:S01]  /*13250*/  @P0 MUFU.RCP R10, R7 ;  /* 0x00000007000a0308 */ /* 0x000ea20000001000 */
[----:B------:R-:W-:-:S02]  /*13260*/  IADD3 R0, -R13, R0, RZ ;  /* 0x000000000d007210 */ /* 0x000fc40007ffe1ff */
[----:B------:R-:W-:Y:S01]  /*13270*/  SHF.L.U32 R13, R15, 0x6, RZ ;  /* 0x000000060f0d7819 */ /* 0x000fe200000006ff */
[C---:B-1----:R-:W-:Y:S01]  /*13280*/  FMUL.FTZ R160, R11.reuse, R160 ;  /* 0x000000a00ba07220 */ /* 0x042fe20000410000 */
[----:B------:R-:W-:Y:S01]  /*13290*/  LEA R4, R4, R9, 0x9 ;  /* 0x0000000904047211 */ /* 0x000fe200078e48ff */
[----:B------:R-:W-:Y:S01]  /*132a0*/  FMUL.FTZ R161, R11, R161 ;  /* 0x000000a10ba17220 */ /* 0x000fe20000410000 */
[C---:B------:R-:W-:Y:S01]  /*132b0*/  LOP3.LUT R2, R15.reuse, 0x1, RZ, 0xc0, !PT ;  /* 0x000000010f027812 */ /* 0x040fe200078ec0ff */
[----:B------:R-:W1:Y:S01]  /*132c0*/  @P5 LDC R9, c[0x0][0x2e8] ;  /* 0x0000ba00ff095b82 */ /* 0x000e620000000800 */
[----:B------:R-:W-:Y:S01]  /*132d0*/  R2P PR, R15, 0x6 ;  /* 0x000000060f007804 */ /* 0x000fe20000000000 */
[----:B------:R-:W-:Y:S01]  /*132e0*/  FMUL.FTZ R148, R11, R148 ;  /* 0x000000940b947220 */ /* 0x000fe20000410000 */
[----:B------:R-:W-:Y:S01]  /*132f0*/  P2R R12, PR, RZ, 0x20 ;  /* 0x00000020ff0c7803 */ /* 0x000fe20000000000 */
[----:B------:R3:W4:Y:S01]  /*13300*/  @P5 MUFU.LG2 R15, R8 ;  /* 0x00000008000f5308 */ /* 0x0007220000000c00 */
[----:B------:R-:W-:Y:S01]  /*13310*/  LOP3.LUT R13, R13, 0x1c0, RZ, 0xc0, !PT ;  /* 0x000001c00d0d7812 */ /* 0x000fe200078ec0ff */
[C---:B------:R-:W-:Y:S01]  /*13320*/  FMUL.FTZ R149, R11.reuse, R149 ;  /* 0x000000950b957220 */ /* 0x040fe20000410000 */
[----:B------:R-:W-:Y:S01]  /*13330*/  PLOP3.LUT P5, PT, PT, PT, UP0, 0x80, 0x0 ;  /* 0x000000000000781c */ /* 0x000fe20003faf008 */
[----:B------:R-:W-:Y:S01]  /*13340*/  FMUL.FTZ R144, R11, R144 ;  /* 0x000000900b907220 */ /* 0x000fe20000410000 */
[----:B------:R-:W-:Y:S01]  /*13350*/  LEA.HI R13, R13, R13, RZ, 0x1d ;  /* 0x0000000d0d0d7211 */ /* 0x000fe200078fe8ff */
[C---:B------:R-:W-:Y:S01]  /*13360*/  FMUL.FTZ R145, R11.reuse, R145 ;  /* 0x000000910b917220 */ /* 0x040fe20000410000 */
[----:B------:R-:W-:Y:S01]  /*13370*/  ISETP.NE.U32.AND P3, PT, R2, 0x1, PT ;  /* 0x000000010200780c */ /* 0x000fe20003f65070 */
[C---:B------:R-:W-:Y:S01]  /*13380*/  FMUL.FTZ R132, R11.reuse, R132 ;  /* 0x000000840b847220 */ /* 0x040fe20000410000 */
        /* <DEDUP_REMOVED lines=39> */
[----:B-1-34-:R-:W-:Y:S06]  /*13600*/  @P5 BRA `(.L_x_1489) ;  /* 0x00000000001c5947 */ /* 0x01afec0003800000 */
[----:B------:R-:W1:Y:S01]  /*13610*/  S2UR UR7, SR_CTAID.Y ;  /* 0x00000000000779c3 */ /* 0x000e620000002600 */
[----:B------:R-:W-:Y:S01]  /*13620*/  ULDC.64 UR4, c[0x0][0x290] ;  /* 0x0000a40000047ab9 */ /* 0x000fe20000000a00 */
[----:B-1----:R-:W-:Y:S02]  /*13630*/  USHF.R.S32.HI UR6, URZ, 0x1f, UR7 ;  /* 0x0000001f3f067899 */ /* 0x002fe40008011407 */
[----:B------:R-:W-:Y:S02]  /*13640*/  UIMAD.WIDE.U32 UR8, UR7, UR4, URZ ;  /* 0x00000004070872a5 */ /* 0x000fe4000f8e003f */
[----:B------:R-:W-:-:S04]  /*13650*/  UIMAD UR6, UR6, UR4, URZ ;  /* 0x00000004060672a4 */ /* 0x000fc8000f8e023f */
[----:B------:R-:W-:-:S04]  /*13660*/  UIMAD UR6, UR7, UR5, UR6 ;  /* 0x00000005070672a4 */ /* 0x000fc8000f8e0206 */
[----:B------:R-:W-:-:S12]  /*13670*/  UIADD3 UR6, UR9, UR6, URZ ;  /* 0x0000000609067290 */ /* 0x000fd8000fffe03f */
.L_x_1489:
[----:B------:R-:W-:Y:S01]  /*13680*/  ULDC.U8 UR4, c[0x0][0x3d8] ;  /* 0x0000f60000047ab9 */ /* 0x000fe20000000000 */
[----:B------:R-:W-:Y:S01]  /*13690*/  ISETP.NE.AND P2, PT, R12, RZ, PT ;  /* 0x000000ff0c00720c */ /* 0x000fe20003f45270 */
[----:B------:R-:W-:Y:S01]  /*136a0*/  ULDC.U8 UR7, c[0x0][0x3d9] ;  /* 0x0000f64000077ab9 */ /* 0x000fe20000000000 */
[----:B------:R-:W-:Y:S01]  /*136b0*/  ISETP.NE.AND P5, PT, RZ, UR4, PT ;  /* 0x00000004ff007c0c */ /* 0x000fe2000bfa5270 */
[C---:B------:R-:W-:Y:S01]  /*136c0*/  FMUL.FTZ R38, R10.reuse, R38 ;  /* 0x000000260a267220 */ /* 0x040fe20000410000 */
[----:B------:R-:W-:Y:S01]  /*136d0*/  MOV R8, 0x7f800000 ;  /* 0x7f80000000087802 */ /* 0x000fe20000000f00 */
[C---:B------:R-:W-:Y:S01]  /*136e0*/  FMUL.FTZ R39, R10.reuse, R39 ;  /* 0x000000270a277220 */ /* 0x040fe20000410000 */
[----:B------:R-:W-:Y:S01]  /*136f0*/  ISETP.NE.OR P1, PT, RZ, UR7, !P5 ;  /* 0x00000007ff007c0c */ /* 0x000fe2000ef25670 */
[----:B------:R-:W-:Y:S01]  /*13700*/  FMUL.FTZ R50, R10, R50 ;  /* 0x000000320a327220 */ /* 0x000fe20000410000 */
[----:B------:R-:W-:Y:S01]  /*13710*/  FSETP.NE.FTZ.AND P6, PT, R6, RZ, PT ;  /* 0x000000ff0600720b */ /* 0x000fe20003fd5000 */
[C---:B------:R-:W-:Y:S01]  /*13720*/  FMUL.FTZ R51, R10.reuse, R51 ;  /* 0x000000330a337220 */ /* 0x040fe20000410000 */
[----:B------:R-:W-:-:S03]  /*13730*/  FMUL.FTZ R54, R10, R54 ;  /* 0x000000360a367220 */ /* 0x000fc60000410000 */
[----:B------:R-:W-:-:S04]  /*13740*/  @P2 FMUL.FTZ R15, R15, 0.69314718246459960938 ;  /* 0x3f3172180f0f2820 */ /* 0x000fc80000410000 */
[----:B------:R-:W-:Y:S01]  /*13750*/  @P2 FFMA.FTZ R8, R168, R9, R15 ;  /* 0x00000009a8082223 */ /* 0x000fe2000001000f */
[----:B------:R-:W-:Y:S02]  /*13760*/  PLOP3.LUT P2, PT, PT, PT, PT, 0x8, 0x0 ;  /* 0x000000000000781c */ /* 0x000fe40003f4e170 */
[----:B------:R-:W-:Y:S01]  /*13770*/  CS2R R14, SRZ ;  /* 0x00000000000e7805 */ /* 0x000fe2000001ff00 */
[----:B------:R-:W-:Y:S10]  /*13780*/  @P1 BRA `(.L_x_1490) ;  /* 0x0000000000201947 */ /* 0x000ff40003800000 */
        /* <DEDUP_REMOVED lines=8> */
.L_x_1490:
[----:B------:R-:W-:Y:S01]  /*13810*/  ISETP.NE.AND P1, PT, RZ, UR7, PT ;  /* 0x00000007ff007c0c */ /* 0x000fe2000bf25270 */
[C---:B------:R-:W-:Y:S01]  /*13820*/  FMUL.FTZ R55, R10.reuse, R55 ;  /* 0x000000370a377220 */ /* 0x040fe20000410000 */
[C---:B------:R-:W-:Y:S01]  /*13830*/  IADD3 R9, R13.reuse, -0x10, RZ ;  /* 0xfffffff00d097810 */ /* 0x040fe20007ffe0ff */
[C---:B------:R-:W-:Y:S01]  /*13840*/  FMUL.FTZ R66, R10.reuse, R66 ;  /* 0x000000420a427220 */ /* 0x040fe20000410000 */
[C---:B------:R-:W-:Y:S01]  /*13850*/  @P3 IADD3 R9, R13.reuse, 0x10, RZ ;  /* 0x000000100d093810 */ /* 0x040fe20007ffe0ff */
[C---:B------:R-:W-:Y:S01]  /*13860*/  FMUL.FTZ R67, R10.reuse, R67 ;  /* 0x000000430a437220 */ /* 0x040fe20000410000 */
[----:B------:R-:W-:Y:S01]  /*13870*/  PLOP3.LUT P3, PT, PT, PT, PT, 0x8, 0x0 ;  /* 0x000000000000781c */ /* 0x000fe20003f6e170 */
[----:B------:R-:W-:Y:S01]  /*13880*/  IMAD.IADD R21, R13, 0x1, R2 ;  /* 0x000000010d157824 */ /* 0x000fe200078e0202 */
[----:B------:R-:W-:Y:S01]  /*13890*/  MOV R12, 0x3f800000 ;  /* 0x3f800000000c7802 */ /* 0x000fe20000000f00 */
[C---:B------:R-:W-:Y:S01]  /*138a0*/  FMUL.FTZ R70, R10.reuse, R70 ;  /* 0x000000460a467220 */ /* 0x040fe20000410000 */
[----:B------:R-:W-:Y:S01]  /*138b0*/  MOV R16, 0x3f800000 ;  /* 0x3f80000000107802 */ /* 0x000fe20000000f00 */
[C---:B------:R-:W-:Y:S01]  /*138c0*/  FMUL.FTZ R71, R10.reuse, R71 ;  /* 0x000000470a477220 */ /* 0x040fe20000410000 */
[----:B------:R-:W-:Y:S01]  /*138d0*/  F2FP.BF16.F32.PACK_AB R160, R161, R160 ;  /* 0x000000a0a1a0723e */ /* 0x000fe200000010ff */
[C---:B------:R-:W-:Y:S01]  /*138e0*/  FMUL.FTZ R82, R10.reuse, R82 ;  /* 0x000000520a527220 */ /* 0x040fe20000410000 */
        /* <DEDUP_REMOVED lines=43> */
[----:B------:R-:W-:Y:S01]  /*13ba0*/  FMUL.FTZ R42, R16, R42 ;  /* 0x0000002a102a7220 */ /* 0x000fe20000410000 */
[----:B------:R-:W-:Y:S01]  /*13bb0*/  IADD3 R19, R4, R9, RZ ;  /* 0x0000000904137210 */ /* 0x000fe20007ffe0ff */
[----:B------:R-:W-:Y:S01]  /*13bc0*/  FMUL.FTZ R45, R12, R45 ;  /* 0x0000002d0c2d7220 */ /* 0x000fe20000410000 */
[C---:B------:R-:W-:Y:S01]  /*13bd0*/  FMUL.FTZ R47, R16.reuse, R47 ;  /* 0x0000002f102f7220 */ /* 0x040fe20000410000 */
        /* <DEDUP_REMOVED lines=16> */
[----:B------:R-:W-:Y:S01]  /*13ce0*/  FMUL.FTZ R60, R12, R60 ;  /* 0x0000003c0c3c7220 */ /* 0x000fe20000410000 */
[----:B------:R-:W-:Y:S01]  /*13cf0*/  F2FP.BF16.F32.PACK_AB R50, R51, R50 ;  /* 0x000000323332723e */ /* 0x000fe200000010ff */
[----:B------:R-:W-:Y:S01]  /*13d00*/  STS [R17], R144 ;  /* 0x0000009011007388 */ /* 0x000fe20000000800 */
[----:B------:R-:W-:Y:S01]  /*13d10*/  IADD3 R23, R2, R9, RZ ;  /* 0x0000000902177210 */ /* 0x000fe20007ffe0ff */
[----:B------:R-:W-:Y:S01]  /*13d20*/  FMUL.FTZ R61, R12, R61 ;  /* 0x0000003d0c3d7220 */ /* 0x000fe20000410000 */
[C---:B------:R-:W-:Y:S01]  /*13d30*/  FMUL.FTZ R63, R16.reuse, R63 ;  /* 0x0000003f103f7220 */ /* 0x040fe20000410000 */
[----:B------:R-:W-:Y:S01]  /*13d40*/  STS [R17+0x400], R146 ;  /* 0x0004009211007388 */ /* 0x000fe20000000800 */
[----:B------:R-:W-:Y:S01]  /*13d50*/  FMUL.FTZ R62, R16, R62 ;  /* 0x0000003e103e7220 */ /* 0x000fe20000410000 */
        /* <DEDUP_REMOVED lines=17> */
[C---:B------:R-:W-:Y:S01]  /*13e70*/  FMUL.FTZ R76, R12.reuse, R76 ;  /* 0x0000004c0c4c7220 */ /* 0x040fe20000410000 */
[----:B------:R-:W-:Y:S01]  /*13e80*/  IADD3 R27, R19, R2, RZ ;  /* 0x00000002131b7210 */ /* 0x000fe20007ffe0ff */
        /* <DEDUP_REMOVED lines=25> */
[----:B------:R-:W-:Y:S01]  /*14020*/  FMUL.FTZ R93, R12, R93 ;  /* 0x0000005d0c5d7220 */ /* 0x000fe20000410000 */
        /* <DEDUP_REMOVED lines=19> */
[----:B------:R-:W-:Y:S01]  /*14160*/  FMUL.FTZ R105, R12, R105 ;  /* 0x000000690c697220 */ /* 0x000fe20000410000 */
        /* <DEDUP_REMOVED lines=27> */
[C---:B------:R-:W-:Y:S01]  /*14320*/  FMUL.FTZ R123, R16.reuse, R123 ;  /* 0x0000007b107b7220 */ /* 0x040fe20000410000 */
        /* <DEDUP_REMOVED lines=8> */
[----:B------:R-:W-:Y:S01]  /*143b0*/  FMUL.FTZ R16, R16, R126 ;  /* 0x0000007e10107220 */ /* 0x000fe20000410000 */
[----:B------:R-:W-:Y:S01]  /*143c0*/  F2FP.BF16.F32.PACK_AB R104, R105, R104 ;  /* 0x000000686968723e */ /* 0x000fe200000010ff */
[----:B------:R-:W-:Y:S01]  /*143d0*/  STS [R9+0x4400], R82 ;  /* 0x0044005209007388 */ /* 0x000fe20000000800 */
[----:B------:R-:W-:Y:S01]  /*143e0*/  F2FP.BF16.F32.PACK_AB R106, R107, R106 ;  /* 0x0000006a6b6a723e */ /* 0x000fe200000010ff */
[----:B-1----:R-:W1:Y:S01]  /*143f0*/  @P3 LDC R2, c[0x0][0x2e4] ;  /* 0x0000b900ff023b82 */ /* 0x002e620000000800 */
[----:B------:R-:W-:Y:S01]  /*14400*/  F2FP.BF16.F32.PACK_AB R108, R109, R108 ;  /* 0x0000006c6d6c723e */ /* 0x000fe200000010ff */
[----:B------:R-:W-:Y:S01]  /*14410*/  STS [R13+0x6000], R72 ;  /* 0x006000480d007388 */ /* 0x000fe20000000800 */
[----:B------:R-:W-:Y:S01]  /*14420*/  F2FP.BF16.F32.PACK_AB R110, R111, R110 ;  /* 0x0000006e6f6e723e */ /* 0x000fe200000010ff */
[----:B------:R-:W-:Y:S01]  /*14430*/  @P6 MUFU.LG2 R6, R6 ;  /* 0x0000000600066308 */ /* 0x000fe20000000c00 */
[----:B------:R-:W-:Y:S01]  /*14440*/  F2FP.BF16.F32.PACK_AB R116, R117, R116 ;  /* 0x000000747574723e */ /* 0x000fe200000010ff */
[----:B------:R2:W-:Y:S01]  /*14450*/  STS [R13+0x6400], R74 ;  /* 0x0064004a0d007388 */ /* 0x0005e20000000800 */
[----:B------:R-:W-:Y:S01]  /*14460*/  F2FP.BF16.F32.PACK_AB R118, R119, R118 ;  /* 0x000000767776723e */ /* 0x000fe200000010ff */
[----:B------:R-:W3:Y:S01]  /*14470*/  S2UR UR4, SR_CTAID.X ;  /* 0x00000000000479c3 */ /* 0x000ee20000002500 */
[----:B------:R-:W-:Y:S01]  /*14480*/  F2FP.BF16.F32.PACK_AB R11, R11, R128 ;  /* 0x000000800b0b723e */ /* 0x000fe200000010ff */
[----:B------:R-:W-:Y:S01]  /*14490*/  STS [R9+0x6000], R76 ;  /* 0x0060004c09007388 */ /* 0x000fe20000000800 */
[----:B------:R-:W-:Y:S01]  /*144a0*/  F2FP.BF16.F32.PACK_AB R130, R131, R130 ;  /* 0x000000828382723e */ /* 0x000fe200000010ff */
[----:B------:R-:W4:Y:S01]  /*144b0*/  @P0 MUFU.LG2 R7, R7 ;  /* 0x0000000700070308 */ /* 0x000f220000000c00 */
[----:B------:R-:W-:Y:S01]  /*144c0*/  F2FP.BF16.F32.PACK_AB R120, R121, R120 ;  /* 0x000000787978723e */ /* 0x000fe200000010ff */
[----:B------:R5:W-:Y:S01]  /*144d0*/  STS [R9+0x6400], R78 ;  /* 0x0064004e09007388 */ /* 0x000be20000000800 */
[----:B------:R-:W-:Y:S01]  /*144e0*/  F2FP.BF16.F32.PACK_AB R122, R123, R122 ;  /* 0x0000007a7b7a723e */ /* 0x000fe200000010ff */
[----:B------:R-:W3:Y:S01]  /*144f0*/  @P0 LDC R18, c[0x0][0x2e8] ;  /* 0x0000ba00ff120b82 */ /* 0x000ee20000000800 */
[----:B------:R-:W-:Y:S01]  /*14500*/  F2FP.BF16.F32.PACK_AB R124, R125, R124 ;  /* 0x0000007c7d7c723e */ /* 0x000fe200000010ff */
[----:B------:R-:W-:Y:S01]  /*14510*/  STS [R17+0x4000], R84 ;  /* 0x0040005411007388 */ /* 0x000fe20000000800 */
[----:B------:R-:W-:Y:S01]  /*14520*/  F2FP.BF16.F32.PACK_AB R16, R127, R16 ;  /* 0x000000107f10723e */ /* 0x000fe200000010ff */
[----:B------:R-:W-:Y:S01]  /*14530*/  BSSY B0, `(.L_x_1491) ;  /* 0x000007a000007945 */ /* 0x000fe20003800000 */
[----:B------:R-:W-:Y:S01]  /*14540*/  SHF.R.S32.HI R28, RZ, 0x3, R3 ;  /* 0x00000003ff1c7819 */ /* 0x000fe20000011403 */
[----:B------:R-:W-:Y:S01]  /*14550*/  STS [R17+0x4400], R86 ;  /* 0x0044005611007388 */ /* 0x000fe20000000800 */
[----:B------:R-:W-:-:S03]  /*14560*/  SHF.L.U32 R0, R0, 0x3, RZ ;  /* 0x0000000300007819 */ /* 0x000fc600000006ff */
[----:B------:R-:W-:Y:S01]  /*14570*/  STS [R19+0x4000], R96 ;  /* 0x0040006013007388 */ /* 0x000fe20000000800 */
[----:B------:R-:W-:-:S03]  /*14580*/  VIADD R3, R28, 0x10 ;  /* 0x000000101c037836 */ /* 0x000fc60000000000 */
[----:B------:R-:W-:Y:S01]  /*14590*/  STS [R19+0x4400], R98 ;  /* 0x0044006213007388 */ /* 0x000fe20000000800 */
[----:B--2---:R-:W2:Y:S01]  /*145a0*/  @P1 LDC.64 R12, c[0x0][0x2c0] ;  /* 0x0000b000ff0c1b82 */ /* 0x004ea20000000a00 */
[----:B------:R-:W-:Y:S02]  /*145b0*/  ISETP.GE.AND P3, PT, R3, UR14, PT ;  /* 0x0000000e03007c0c */ /* 0x000fe4000bf66270 */
[----:B------:R-:W-:Y:S01]  /*145c0*/  STS [R17+0x6000], R88 ;  /* 0x0060005811007388 */ /* 0x000fe20000000800 */
[----:B------:R4:W3:Y:S03]  /*145d0*/  @P5 MUFU.LG2 R3, R5 ;  /* 0x0000000500035308 */ /* 0x0008e60000000c00 */
[----:B------:R3:W-:Y:S01]  /*145e0*/  STS [R17+0x6400], R90 ;  /* 0x0064005a11007388 */ /* 0x0007e20000000800 */
[----:B-----5:R-:W5:Y:S03]  /*145f0*/  @!P1 LDC R9, c[0x0][0x270] ;  /* 0x00009c00ff099b82 */ /* 0x020f660000000800 */
[----:B------:R-:W-:Y:S04]  /*14600*/  STS [R19+0x6000], R92 ;  /* 0x0060005c13007388 */ /* 0x000fe80000000800 */
[----:B------:R5:W-:Y:S04]  /*14610*/  STS [R19+0x6400], R94 ;  /* 0x0064005e13007388 */ /* 0x000be80000000800 */
[----:B------:R-:W-:Y:S01]  /*14620*/  STS [R21+0x4000], R100 ;  /* 0x0040006415007388 */ /* 0x000fe20000000800 */
[----:B----4-:R-:W-:-:S03]  /*14630*/  MOV R5, 0x7f800000 ;  /* 0x7f80000000057802 */ /* 0x010fc60000000f00 */
[----:B------:R-:W-:Y:S01]  /*14640*/  STS [R21+0x4400], R102 ;  /* 0x0044006615007388 */ /* 0x000fe20000000800 */
[----:B--2---:R-:W-:Y:S01]  /*14650*/  @P1 IMAD R13, R13, R12, RZ ;  /* 0x0000000c0d0d1224 */ /* 0x004fe200078e02ff */
[----:B-1----:R-:W-:Y:S01]  /*14660*/  @!P1 MOV R13, R2 ;  /* 0x00000002000d9202 */ /* 0x002fe20000000f00 */
[----:B------:R-:W1:Y:S01]  /*14670*/  @P5 LDC R12, c[0x0][0x2e8] ;  /* 0x0000ba00ff0c5b82 */ /* 0x000e620000000800 */
[----:B------:R-:W-:Y:S04]  /*14680*/  STS [R23+0x4000], R112 ;  /* 0x0040007017007388 */ /* 0x000fe80000000800 */
[----:B------:R-:W-:Y:S01]  /*14690*/  STS [R23+0x4400], R114 ;  /* 0x0044007217007388 */ /* 0x000fe20000000800 */
[----:B---3--:R-:W-:Y:S01]  /*146a0*/  @P1 MOV R17, 0x1 ;  /* 0x0000000100111802 */ /* 0x008fe20000000f00 */
[----:B-----5:R-:W-:Y:S01]  /*146b0*/  @!P1 IMAD R17, R2, R9, RZ ;  /* 0x0000000902119224 */ /* 0x020fe200078e02ff */
[----:B------:R-:W-:Y:S01]  /*146c0*/  IADD3 R2, R28, 0x30, RZ ;  /* 0x000000301c027810 */ /* 0x000fe20007ffe0ff */
[----:B------:R-:W-:Y:S01]  /*146d0*/  STS [R21+0x6000], R104 ;  /* 0x0060006815007388 */ /* 0x000fe20000000800 */
[----:B------:R-:W2:Y:S03]  /*146e0*/  @P6 LDC R9, c[0x0][0x2e8] ;  /* 0x0000ba00ff096b82 */ /* 0x000ea60000000800 */
[----:B------:R-:W-:Y:S04]  /*146f0*/  STS [R21+0x6400], R106 ;  /* 0x0064006a15007388 */ /* 0x000fe80000000800 */
[----:B------:R-:W-:Y:S01]  /*14700*/  STS [R23+0x6000], R108 ;  /* 0x0060006c17007388 */ /* 0x000fe20000000800 */
[----:B------:R-:W3:Y:S03]  /*14710*/  @P1 LDC R19, c[0x0][0x2c0] ;  /* 0x0000b000ff131b82 */ /* 0x000ee60000000800 */
[----:B------:R-:W-:Y:S04]  /*14720*/  STS [R23+0x6400], R110 ;  /* 0x0064006e17007388 */ /* 0x000fe80000000800 */
[----:B------:R-:W-:Y:S04]  /*14730*/  STS [R25+0x4000], R116 ;  /* 0x0040007419007388 */ /* 0x000fe80000000800 */
[----:B------:R-:W-:Y:S04]  /*14740*/  STS [R25+0x4400], R118 ;  /* 0x0044007619007388 */ /* 0x000fe80000000800 */
[----:B------:R4:W-:Y:S04]  /*14750*/  STS [R27+0x4000], R11 ;  /* 0x0040000b1b007388 */ /* 0x0009e80000000800 */
[----:B------:R-:W-:Y:S04]  /*14760*/  STS [R27+0x4400], R130 ;  /* 0x004400821b007388 */ /* 0x000fe80000000800 */
[----:B------:R-:W-:Y:S01]  /*14770*/  STS [R25+0x6000], R120 ;  /* 0x0060007819007388 */ /* 0x000fe20000000800 */
[----:B------:R-:W-:Y:S01]  /*14780*/  @!P1 IMAD.MOV.U32 R19, RZ, RZ, 0x1 ;  /* 0x00000001ff139424 */ /* 0x000fe200078e00ff */
[----:B------:R-:W-:-:S02]  /*14790*/  ISETP.GE.AND P1, PT, R2, UR14, PT ;  /* 0x0000000e02007c0c */ /* 0x000fc4000bf26270 */
[----:B------:R-:W-:Y:S01]  /*147a0*/  STS [R25+0x6400], R122 ;  /* 0x0064007a19007388 */ /* 0x000fe20000000800 */
[----:B------:R-:W-:-:S03]  /*147b0*/  IADD3 R2, R28, 0x40, RZ ;  /* 0x000000401c027810 */ /* 0x000fc60007ffe0ff */
[----:B------:R-:W-:Y:S04]  /*147c0*/  STS [R27+0x6000], R124 ;  /* 0x0060007c1b007388 */ /* 0x000fe80000000800 */
[----:B------:R5:W-:Y:S01]  /*147d0*/  STS [R27+0x6400], R16 ;  /* 0x006400101b007388 */ /* 0x000be20000000800 */
[----:B------:R-:W-:Y:S01]  /*147e0*/  BAR.SYNC.DEFER_BLOCKING 0x0 ;  /* 0x0000000000007b1d */ /* 0x000fe20000010000 */
[----:B----4-:R-:W-:-:S05]  /*147f0*/  IADD3 R11, R28, 0x20, RZ ;  /* 0x000000201c0b7810 */ /* 0x010fca0007ffe0ff */
[----:B------:R-:W4:Y:S01]  /*14800*/  S2R R4, SR_CTAID.Y ;  /* 0x0000000000047919 */ /* 0x000f220000002600 */
[----:B------:R-:W1:Y:S01]  /*14810*/  S2R R10, SR_CTAID.Z ;  /* 0x00000000000a7919 */ /* 0x000e620000002700 */
[----:B-----5:R-:W-:Y:S01]  /*14820*/  @P0 FMUL.FTZ R16, R7, 0.69314718246459960938 ;  /* 0x3f31721807100820 */ /* 0x020fe20000410000 */
[----:B------:R-:W-:Y:S01]  /*14830*/  MOV R7, 0x7f800000 ;  /* 0x7f80000000077802 */ /* 0x000fe20000000f00 */
[----:B------:R2:W2:Y:S01]  /*14840*/  LDS.128 R20, [R224+0x3800] ;  /* 0x00380000e0147984 */ /* 0x0004a20000000c00 */
[----:B----4-:R-:W-:Y:S01]  /*14850*/  IMAD R17, R4, R17, RZ ;  /* 0x0000001104117224 */ /* 0x010fe200078e02ff */
[----:B------:R-:W-:Y:S01]  /*14860*/  MOV R4, 0x7f800000 ;  /* 0x7f80000000047802 */ /* 0x000fe20000000f00 */
[----:B------:R-:W-:Y:S01]  /*14870*/  @P0 FFMA.FTZ R4, R167, R18, R16 ;  /* 0x00000012a7040223 */ /* 0x000fe20000010010 */
[----:B------:R-:W-:Y:S02]  /*14880*/  ISETP.GE.AND P0, PT, R2, UR14, PT ;  /* 0x0000000e02007c0c */ /* 0x000fe4000bf06270 */
[----:B------:R-:W-:-:S02]  /*14890*/  SEL R17, R17, RZ, !P2 ;  /* 0x000000ff11117207 */ /* 0x000fc40005000000 */
[----:B------:R-:W-:Y:S01]  /*148a0*/  ISETP.GE.AND P2, PT, R11, UR14, PT ;  /* 0x0000000e0b007c0c */ /* 0x000fe2000bf46270 */
[----:B---3--:R-:W-:Y:S02]  /*148b0*/  IMAD R11, R19, UR4, RZ ;  /* 0x00000004130b7c24 */ /* 0x008fe4000f8e02ff */
[----:B-1----:R-:W-:Y:S02]  /*148c0*/  IMAD R13, R10, R13, R17 ;  /* 0x0000000d0a0d7224 */ /* 0x002fe400078e0211 */
[----:B------:R-:W-:Y:S01]  /*148d0*/  @P6 FMUL.FTZ R17, R6, 0.69314718246459960938 ;  /* 0x3f31721806116820 */ /* 0x000fe20000410000 */
[----:B------:R-:W-:Y:S01]  /*148e0*/  @P5 FMUL.FTZ R6, R3, 0.69314718246459960938 ;  /* 0x3f31721803065820 */ /* 0x000fe20000410000 */
[----:B------:R-:W-:Y:S02]  /*148f0*/  SHF.L.U32 R11, R11, 0x7, RZ ;  /* 0x000000070b0b7819 */ /* 0x000fe400000006ff */
[----:B--2---:R-:W-:Y:S01]  /*14900*/  @P6 FFMA.FTZ R5, R166, R9, R17 ;  /* 0x00000009a6056223 */ /* 0x004fe20000010011 */
[----:B------:R-:W-:Y:S01]  /*14910*/  @P5 FFMA.FTZ R7, R165, R12, R6 ;  /* 0x0000000ca5075223 */ /* 0x000fe20000010006 */
[----:B------:R-:W-:-:S02]  /*14920*/  SHF.R.S32.HI R3, RZ, 0x1f, R11 ;  /* 0x0000001fff037819 */ /* 0x000fc4000001140b */
[--C-:B------:R-:W-:Y:S02]  /*14930*/  IADD3 R11, P6, P5, R11, R14, R13.reuse ;  /* 0x0000000e0b0b7210 */ /* 0x100fe40007dde00d */
[----:B------:R-:W-:-:S04]  /*14940*/  SHF.R.S32.HI R14, RZ, 0x1f, R13 ;  /* 0x0000001fff0e7819 */ /* 0x000fc8000001140d */
[----:B------:R-:W-:Y:S01]  /*14950*/  IADD3.X R12, R3, R15, R14, P6, P5 ;  /* 0x0000000f030c7210 */ /* 0x000fe200037ea40e */
[----:B------:R-:W-:Y:S06]  /*14960*/  @P4 BRA `(.L_x_1492) ;  /* 0x0000000000d84947 */ /* 0x000fec0003800000 */
        /* <DEDUP_REMOVED lines=54> */
.L_x_1492:
[----:B------:R-:W-:Y:S05]  /*14cd0*/  BSYNC B0 ;  /* 0x0000000000007941 */ /* 0x000fea0003800000 */
.L_x_1491:
[----:B--2---:R-:W-:Y:S01]  /*14ce0*/  SHF.R.S32.HI R4, RZ, 0x1f, R0 ;  /* 0x0000001fff047819 */ /* 0x004fe20000011400 */
[----:B------:R-:W-:Y:S01]  /*14cf0*/  ULDC.64 UR4, c[0x0][0x2a0] ;  /* 0x0000a80000047ab9 */ /* 0x000fe20000000a00 */
[----:B------:R-:W-:Y:S01]  /*14d00*/  IADD3 R14, P4, R0, UR8, RZ ;  /* 0x00000008000e7c10 */ /* 0x000fe2000ff9e0ff */
[----:B------:R-:W-:Y:S01]  /*14d10*/  VIADD R3, R28, 0x50 ;  /* 0x000000501c037836 */ /* 0x000fe20000000000 */
[----:B------:R-:W-:Y:S01]  /*14d20*/  SHF.R.S32.HI R2, RZ, 0x1f, R10 ;  /* 0x0000001fff027819 */ /* 0x000fe2000001140a */
[----:B------:R-:W-:Y:S01]  /*14d30*/  IMAD.U32 R13, RZ, RZ, UR16 ;  /* 0x00000010ff0d7e24 */ /* 0x000fe2000f8e00ff */
[----:B------:R-:W-:Y:S01]  /*14d40*/  IADD3.X R15, R4, UR6, RZ, P4, !PT ;  /* 0x00000006040f7c10 */ /* 0x000fe2000a7fe4ff */
[----:B------:R-:W-:Y:S01]  /*14d50*/  BSSY B0, `(.L_x_1493) ;  /* 0x000001b000007945 */ /* 0x000fe20003800000 */
[----:B------:R1:W2:Y:S01]  /*14d60*/  LDS.128 R4, [R224+0x4000] ;  /* 0x00400000e0047984 */ /* 0x0002a20000000c00 */
[----:B------:R-:W-:Y:S01]  /*14d70*/  IMAD R17, R2, UR4, RZ ;  /* 0x0000000402117c24 */ /* 0x000fe2000f8e02ff */
[----:B------:R-:W-:Y:S01]  /*14d80*/  ISETP.GE.AND P4, PT, R28, UR14, PT ;  /* 0x0000000e1c007c0c */ /* 0x000fe2000bf86270 */
[----:B------:R-:W-:Y:S01]  /*14d90*/  IMAD.WIDE.U32 R14, R10, UR4, R14 ;  /* 0x000000040a0e7c25 */ /* 0x000fe2000f8e000e */
[----:B------:R-:W-:-:S02]  /*14da0*/  SHF.R.S32.HI R29, RZ, 0x1f, R28 ;  /* 0x0000001fff1d7819 */ /* 0x000fc4000001141c */
[----:B------:R-:W-:Y:S01]  /*14db0*/  ISETP.GE.AND P5, PT, R3, UR14, PT ;  /* 0x0000000e03007c0c */ /* 0x000fe2000bfa6270 */
[----:B------:R-:W-:Y:S01]  /*14dc0*/  IMAD R17, R10, UR5, R17 ;  /* 0x000000050a117c24 */ /* 0x000fe2000f8e0211 */
[----:B------:R-:W-:Y:S01]  /*14dd0*/  IADD3 R2, R28, 0x60, RZ ;  /* 0x000000601c027810 */ /* 0x000fe20007ffe0ff */
[----:B------:R1:W3:Y:S01]  /*14de0*/  LDS.128 R8, [R224] ;  /* 0x00000000e0087984 */ /* 0x0002e20000000c00 */
        /* <DEDUP_REMOVED lines=15> */
[----:B---3--:R4:W-:Y:S04]  /*14ee0*/  @!P6 STG.E.128 desc[UR20][R24.64], R8 ;  /* 0x000000081800e986 */ /* 0x0089e8000c101d14 */
[----:B--2---:R4:W-:Y:S02]  /*14ef0*/  @!P4 STG.E.128 desc[UR20][R24.64+0x80], R4 ;  /* 0x000080041800c986 */ /* 0x0049e4000c101d14 */
.L_x_1494:
[----:B------:R-:W-:Y:S05]  /*14f00*/  BSYNC B0 ;  /* 0x0000000000007941 */ /* 0x000fea0003800000 */
.L_x_1493:
[----:B---34-:R3:W4:Y:S01]  /*14f10*/  LDS.128 R8, [R224+0x800] ;  /* 0x00080000e0087984 */ /* 0x0187220000000c00 */
[----:B------:R-:W-:Y:S01]  /*14f20*/  BSSY B0, `(.L_x_1495) ;  /* 0x0000016000007945 */ /* 0x000fe20003800000 */
[----:B------:R-:W-:Y:S02]  /*14f30*/  ISETP.GE.AND P4, PT, R2, UR14, PT ;  /* 0x0000000e02007c0c */ /* 0x000fe4000bf86270 */
[----:B--2---:R3:W2:Y:S01]  /*14f40*/  LDS.128 R4, [R224+0x4800] ;  /* 0x00480000e0047984 */ /* 0x0046a20000000c00 */
        /* <DEDUP_REMOVED lines=18> */
[----:B--2---:R4:W-:Y:S02]  /*15070*/  @!P3 STG.E.128 desc[UR20][R24.64+0x80], R4 ;  /* 0x000080041800b986 */ /* 0x0049e4000c101d14 */
.L_x_1496:
[----:B------:R-:W-:Y:S05]  /*15080*/  BSYNC B0 ;  /* 0x0000000000007941 */ /* 0x000fea0003800000 */
.L_x_1495:
[----:B----4-:R4:W1:Y:S01]  /*15090*/  LDS.128 R8, [R224+0x1000] ;  /* 0x00100000e0087984 */ /* 0x0108620000000c00 */
[----:B------:R-:W-:Y:S01]  /*150a0*/  BSSY B0, `(.L_x_1497) ;  /* 0x0000015000007945 */ /* 0x000fe20003800000 */
[----:B------:R-:W-:Y:S02]  /*150b0*/  ISETP.GE.AND P3, PT, R28, UR14, PT ;  /* 0x0000000e1c007c0c */ /* 0x000fe4000bf66270 */
        /* <DEDUP_REMOVED lines=17> */
[----:B-1----:R1:W-:Y:S04]  /*151d0*/  @!P6 STG.E.128 desc[UR20][R24.64], R8 ;  /* 0x000000081800e986 */ /* 0x0023e8000c101d14 */
[----:B--2---:R1:W-:Y:S02]  /*151e0*/  @!P2 STG.E.128 desc[UR20][R24.64+0x80], R4 ;  /* 0x000080041800a986 */ /* 0x0043e4000c101d14 */
.L_x_1498:
[----:B------:R-:W-:Y:S05]  /*151f0*/  BSYNC B0 ;  /* 0x0000000000007941 */ /* 0x000fea0003800000 */
.L_x_1497:
[----:B-1----:R1:W1:Y:S01]  /*15200*/  LDS.128 R8, [R224+0x1800] ;  /* 0x00180000e0087984 */ /* 0x0022620000000c00 */
[----:B------:R-:W-:Y:S03]  /*15210*/  BSSY B0, `(.L_x_1499) ;  /* 0x0000014000007945 */ /* 0x000fe60003800000 */
[----:B--2---:R2:W1:Y:S01]  /*15220*/  LDS.128 R4, [R224+0x5800] ;  /* 0x00580000e0047984 */ /* 0x0044620000000c00 */
        /* <DEDUP_REMOVED lines=18> */
.L_x_1500:
[----:B------:R-:W-:Y:S05]  /*15350*/  BSYNC B0 ;  /* 0x0000000000007941 */ /* 0x000fea0003800000 */
.L_x_1499:
        /* <DEDUP_REMOVED lines=21> */
.L_x_1502:
[----:B------:R-:W-:Y:S05]  /*154b0*/  BSYNC B0 ;  /* 0x0000000000007941 */ /* 0x000fea0003800000 */
.L_x_1501:
        /* <DEDUP_REMOVED lines=21> */
.L_x_1504:
[----:B------:R-:W-:Y:S05]  /*15610*/  BSYNC B0 ;  /* 0x0000000000007941 */ /* 0x000fea0003800000 */
.L_x_1503:
        /* <DEDUP_REMOVED lines=21> */
.L_x_1506:
[----:B------:R-:W-:Y:S05]  /*15770*/  BSYNC B0 ;  /* 0x0000000000007941 */ /* 0x000fea0003800000 */
.L_x_1505:
        /* <DEDUP_REMOVED lines=21> */
.L_x_1441:
        /* <DEDUP_REMOVED lines=87> */
.L_x_1508:
[----:B------:R-:W-:Y:S05]  /*15e40*/  BSYNC B0 ;  /* 0x0000000000007941 */ /* 0x000fea0003800000 */
.L_x_1507:
        /* <DEDUP_REMOVED lines=21> */
.L_x_1510:
[----:B------:R-:W-:Y:S05]  /*15fa0*/  BSYNC B0 ;  /* 0x0000000000007941 */ /* 0x000fea0003800000 */
.L_x_1509:
        /* <DEDUP_REMOVED lines=21> */
.L_x_1512:
[----:B------:R-:W-:Y:S05]  /*16100*/  BSYNC B0 ;  /* 0x0000000000007941 */ /* 0x000fea0003800000 */
.L_x_1511:
        /* <DEDUP_REMOVED lines=21> */
.L_x_1514:
[----:B------:R-:W-:Y:S05]  /*16260*/  BSYNC B0 ;  /* 0x0000000000007941 */ /* 0x000fea0003800000 */
.L_x_1513:
        /* <DEDUP_REMOVED lines=20> */
.L_x_1516:
[----:B------:R-:W-:Y:S05]  /*163b0*/  BSYNC B0 ;  /* 0x0000000000007941 */ /* 0x000fea0003800000 */
.L_x_1515:
        /* <DEDUP_REMOVED lines=20> */
.L_x_1518:
[----:B------:R-:W-:Y:S05]  /*16500*/  BSYNC B0 ;  /* 0x0000000000007941 */ /* 0x000fea0003800000 */
.L_x_1517:
        /* <DEDUP_REMOVED lines=20> */
.L_x_1520:
[----:B------:R-:W-:Y:S05]  /*16650*/  BSYNC B0 ;  /* 0x0000000000007941 */ /* 0x000fea0003800000 */
.L_x_1519:
        /* <DEDUP_REMOVED lines=19> */
.L_x_1522:
[----:B------:R-:W-:Y:S05]  /*16790*/  BSYNC B0 ;  /* 0x0000000000007941 */ /* 0x000fea0003800000 */
.L_x_1521:
        /* <DEDUP_REMOVED lines=10> */
.L_x_1524:
[----:B------:R-:W-:Y:S05]  /*16840*/  BSYNC B0 ;  /* 0x0000000000007941 */ /* 0x000fea0003800000 */
.L_x_1523:
        /* <DEDUP_REMOVED lines=15> */
.L_x_1526:
[----:B------:R-:W-:Y:S05]  /*16940*/  BSYNC B0 ;  /* 0x0000000000007941 */ /* 0x000fea0003800000 */
.L_x_1525:
        /* <DEDUP_REMOVED lines=10> */
.L_x_1528:
[----:B------:R-:W-:Y:S05]  /*169f0*/  BSYNC B0 ;  /* 0x0000000000007941 */ /* 0x000fea0003800000 */
.L_x_1527:
        /* <DEDUP_REMOVED lines=10> */
.L_x_1530:
[----:B------:R-:W-:Y:S05]  /*16aa0*/  BSYNC B0 ;  /* 0x0000000000007941 */ /* 0x000fea0003800000 */
.L_x_1529:
        /* <DEDUP_REMOVED lines=10> */
.L_x_1532:
[----:B------:R-:W-:Y:S05]  /*16b50*/  BSYNC B0 ;  /* 0x0000000000007941 */ /* 0x000fea0003800000 */
.L_x_1531:
        /* <DEDUP_REMOVED lines=10> */
.L_x_1534:
[----:B------:R-:W-:Y:S05]  /*16c00*/  BSYNC B0 ;  /* 0x0000000000007941 */ /* 0x000fea0003800000 */
.L_x_1533:
        /* <DEDUP_REMOVED lines=10> */
.L_x_1536:
[----:B------:R-:W-:Y:S05]  /*16cb0*/  BSYNC B0 ;  /* 0x0000000000007941 */ /* 0x000fea0003800000 */
.L_x_1535:
        /* <DEDUP_REMOVED lines=10> */
.L_x_1537:
        /* <DEDUP_REMOVED lines=10> */
.L_x_1760:


//--------------------- .text._ZN5flash16flash_fwd_kernelI23Flash_fwd_kernel_traitsILi128ELi128ELi32ELi4ELb0ELb0EN7cutlass10bfloat16_tE19Flash_kernel_traitsILi128ELi128ELi32ELi4ES3_EELb1ELb1ELb0ELb1ELb0ELb0ELb0ELb1EEEvNS_16Flash_fwd_paramsE --------------------------
	.section	.text._ZN5flash16flash_fwd_kernelI23Flash_fwd_kernel_traitsILi128ELi128ELi32ELi4ELb0ELb0EN7cutlass10bfloat16_tE19Flash_kernel_traitsILi128ELi128ELi32ELi4ES3_EELb1ELb1ELb0ELb1ELb0ELb0ELb0ELb1EEEvNS_16Flash_fwd_paramsE,"ax",@progbits
	.align	128
        .global         _ZN5flash16flash_fwd_kernelI23Flash_fwd_kernel_traitsILi128ELi128ELi32ELi4ELb0ELb0EN7cutlass10bfloat16_tE19Flash_kernel_traitsILi128ELi128ELi32ELi4ES3_EELb1ELb1ELb0ELb1ELb0ELb0ELb0ELb1EEEvNS_16Flash_fwd_paramsE
        .type           _ZN5flash16flash_fwd_kernelI23Flash_fwd_kernel_traitsILi128ELi128ELi32ELi4ELb0ELb0EN7cutlass10bfloat16_tE19Flash_kernel_traitsILi128ELi128ELi32ELi4ES3_EELb1ELb1ELb0ELb1ELb0ELb0ELb0ELb1EEEvNS_16Flash_fwd_paramsE,@function
        .size           _ZN5flash16flash_fwd_kernelI23Flash_fwd_kernel_traitsILi128ELi128ELi32ELi4ELb0ELb0EN7cutlass10bfloat16_tE19Flash_kernel_traitsILi128ELi128ELi32ELi4ES3_EELb1ELb1ELb0ELb1ELb0ELb0ELb0ELb1EEEvNS_16Flash_fwd_paramsE,(.L_x_1761 - _ZN5flash16flash_fwd_kernelI23Flash_fwd_kernel_traitsILi128ELi128ELi32ELi4ELb0ELb0EN7cutlass10bfloat16_tE19Flash_kernel_traitsILi128ELi128ELi32ELi4ES3_EELb1ELb1ELb0ELb1ELb0ELb0ELb0ELb1EEEvNS_16Flash_fwd_paramsE)
        .other          _ZN5flash16flash_fwd_kernelI23Flash_fwd_kernel_traitsILi128ELi128ELi32ELi4ELb0ELb0EN7cutlass10bfloat16_tE19Flash_kernel_traitsILi128ELi128ELi32ELi4ES3_EELb1ELb1ELb0ELb1ELb0ELb0ELb0ELb1EEEvNS_16Flash_fwd_paramsE,@"STO_CUDA_ENTRY STV_DEFAULT"
_ZN5flash16flash_fwd_kernelI23Flash_fwd_kernel_traitsILi128ELi128ELi32ELi4ELb0ELb0EN7cutlass10bfloat16_tE19Flash_kernel_traitsILi128ELi128ELi32ELi4ES3_EELb1ELb1ELb0ELb1ELb0ELb0ELb0ELb1EEEvNS_16Flash_fwd_paramsE:
.text._ZN5flash16flash_fwd_kernelI23Flash_fwd_kernel_traitsILi128ELi128ELi32ELi4ELb0ELb0EN7cutlass10bfloat16_tE19Flash_kernel_traitsILi128ELi128ELi32ELi4ES3_EELb1ELb1ELb0ELb1ELb0ELb0ELb0ELb1EEEvNS_16Flash_fwd_paramsE:
        /* <DEDUP_REMOVED lines=15> */
[----:B------:R-:W1:Y:S08]  /*00f0*/  S2UR UR24, SR_CTAID.Y ;  /* 0x00000000001879c3 */ /* 0x000e700000002600 */
[----:B------:R-:W4:Y:S01]  /*0100*/  S2UR UR22, SR_CTAID.Z ;  /* 0x00000000001679c3 */ /* 0x000f220000002700 */
[----:B------:R-:W-:Y:S01]  /*0110*/  UMOV UR16, 0xffffffff ;  /* 0xffffffff00107882 */ /* 0x000fe20000000000 */
[----:B------:R-:W-:Y:S01]  /*0120*/  UMOV UR11, URZ ;  /* 0x0000003f000b7c82 */ /* 0x000fe20008000000 */
[----:B------:R-:W-:-:S05]  /*0130*/  ULDC.U8 UR15, c[0x0][0x388] ;  /* 0x0000e200000f7ab9 */ /* 0x000fca0000000000 */
[----:B------:R-:W5:Y:S01]  /*0140*/  @P2 LDC R0, c[0x0][0x3b0] ;  /* 0x0000ec00ff002b82 */ /* 0x000f620000000800 */
[----:B--2---:R-:W-:Y:S02]  /*0150*/  @P2 IMAD.MOV.U32 R2, RZ, RZ, R9 ;  /* 0x000000ffff022224 */ /* 0x004fe400078e0009 */
[----:B---3--:R-:W-:-:S06]  /*0160*/  @P2 IMAD.MOV.U32 R3, RZ, RZ, R8 ;  /* 0x000000ffff032224 */ /* 0x008fcc00078e0008 */
[----:B------:R-:W2:Y:S01]  /*0170*/  @P2 LDG.E.64 R2, desc[UR26][R2.64] ;  /* 0x0000001a02022981 */ /* 0x000ea2000c1e1b00 */
[----:B------:R-:W-:Y:S02]  /*0180*/  UISETP.NE.U32.AND UP2, UPT, UR6, URZ, UPT ;  /* 0x0000003f0600728c */ /* 0x000fe4000bf45070 */
[----:B-1----:R-:W-:Y:S02]  /*0190*/  UIMAD.WIDE UR8, UR24, 0x4, UR8 ;  /* 0x00000004180878a5 */ /* 0x002fe4000f8e0208 */
[----:B------:R-:W-:Y:S02]  /*01a0*/  UISETP.NE.AND.EX UP2, UPT, UR7, URZ, UPT, UP2 ;  /* 0x0000003f0700728c */ /* 0x000fe4000bf45320 */
[----:B----4-:R-:W-:Y:S01]  /*01b0*/  ULOP3.LUT UR4, UR22, UR17, UR24, 0xfe, !UPT ;  /* 0x0000001116047292 */ /* 0x010fe2000f8efe18 */
[----:B------:R-:W-:-:S03]  /*01c0*/  ULDC.U8 UR6, c[0x0][0x3c2] ;  /* 0x0000f08000067ab9 */ /* 0x000fc60000000000 */
[----:B------:R-:W-:Y:S01]  /*01d0*/  PLOP3.LUT P0, PT, PT, PT, UP2, 0x80, 0x0 ;  /* 0x000000000000781c */ /* 0x000fe20003f0f028 */
[----:B------:R-:W-:Y:S01]  /*01e0*/  UISETP.NE.AND UP3, UPT, UR6, URZ, UPT ;  /* 0x0000003f0600728c */ /* 0x000fe2000bf65270 */
[----:B------:R-:W-:Y:S01]  /*01f0*/  LOP3.LUT P3, RZ, R99, UR4, RZ, 0xfc, !PT ;  /* 0x0000000463ff7c12 */ /* 0x000fe2000f86fcff */
[----:B------:R-:W-:Y:S01]  /*0200*/  ULDC.64 UR4, c[0x0][0x300] ;  /* 0x0000c00000047ab9 */ /* 0x000fe20000000a00 */
[----:B------:R-:W-:Y:S01]  /*0210*/  ULDC.64 UR6, c[0x0][0x2f8] ;  /* 0x0000be0000067ab9 */ /* 0x000fe20000000a00 */
        /* <DEDUP_REMOVED lines=20> */
[----:B------:R-:W-:-:S05]  /*0360*/  @!P3 IMAD.MOV.U32 R5, RZ, RZ, R8 ;  /* 0x000000ffff05b224 */ /* 0x000fca00078e0008 */
[----:B------:R1:W-:Y:S01]  /*0370*/  @!P3 STG.E.64 desc[UR26][R6.64+0x8], R4 ;  /* 0x000008040600b986 */ /* 0x0003e2000c101b1a */
[----:B------:R-:W-:-:S03]  /*0380*/  PLOP3.LUT P2, PT, PT, PT, UP0, 0x80, 0x0 ;  /* 0x000000000000781c */ /* 0x000fc60003f4f008 */
[----:B-1----:R-:W2:Y:S04]  /*0390*/  @P0 LDG.E R6, desc[UR26][R2.64] ;  /* 0x0000001a02060981 */ /* 0x002ea8000c1e1900 */
[----:B------:R1:W3:Y:S02]  /*03a0*/  @P0 LDG.E R5, desc[UR26][R2.64+0x4] ;  /* 0x0000041a02050981 */ /* 0x0002e4000c1e1900 */
[----:B-1----:R-:W-:Y:S02]  /*03b0*/  IMAD.U32 R2, RZ, RZ, UR8 ;  /* 0x00000008ff027e24 */ /* 0x002fe4000f8e00ff */
        /* <DEDUP_REMOVED lines=26> */
.L_x_1538:
[----:B------:R-:W-:-:S05]  /*0560*/  ULDC UR7, c[0x0][0x2c8] ;  /* 0x0000b20000077ab9 */ /* 0x000fca0000000800 */
.L_x_1539:
        /* <DEDUP_REMOVED lines=38> */
[----:B------:R-:W-:Y:S01]  /*07d0*/  UISETP.NE.AND UP1, UPT, UR16, -0x1, UPT ;  /* 0xffffffff1000788c */ /* 0x000fe2000bf25270 */
[CC--:B------:R-:W-:Y:S01]  /*07e0*/  LEA.HI R10, R13.reuse, R99.reuse, RZ, 0x3 ;  /* 0x000000630d0a7211 */ /* 0x0c0fe200078f18ff */
[----:B------:R-:W-:Y:S01]  /*07f0*/  ULDC UR7, c[0x0][0x270] ;  /* 0x00009c0000077ab9 */ /* 0x000fe20000000800 */
[----:B------:R-:W-:Y:S01]  /*0800*/  UIADD3 UR14, -UR28, UR18, URZ ;  /* 0x000000121c0e7290 */ /* 0x000fe2000fffe13f */
[----:B------:R-:W-:Y:S01]  /*0810*/  LEA.HI R24, R13, R99, RZ, 0x4 ;  /* 0x000000630d187211 */ /* 0x000fe200078f20ff */
[----:B------:R-:W-:Y:S02]  /*0820*/  UIMAD UR7, UR24, UR7, UR22 ;  /* 0x00000007180772a4 */ /* 0x000fe4000f8e0216 */
[----:B------:R-:W-:Y:S02]  /*0830*/  UISETP.NE.AND UP0, UPT, UR6, -0x1, UPT ;  /* 0xffffffff0600788c */ /* 0x000fe4000bf05270 */
[----:B------:R-:W-:-:S02]  /*0840*/  USHF.L.U32 UR8, UR7, 0x5, URZ ;  /* 0x0000000507087899 */ /* 0x000fc4000800063f */
[----:B------:R-:W-:Y:S01]  /*0850*/  @UP1 ULDC.64 UR4, c[0x0][0x240] ;  /* 0x0000900000041ab9 */ /* 0x000fe20000000a00 */
[----:B------:R-:W-:Y:S01]  /*0860*/  ULDC UR20, c[0x0][0x2d8] ;  /* 0x0000b60000147ab9 */ /* 0x000fe20000000800 */
[----:B------:R-:W-:Y:S02]  /*0870*/  @UP1 UIMAD.WIDE.U32 UR12, UR16, UR4, URZ ;  /* 0x00000004100c12a5 */ /* 0x000fe4000f8e003f */
[----:B------:R-:W-:Y:S01]  /*0880*/  USHF.R.S32.HI UR4, URZ, 0x1f, UR8 ;  /* 0x0000001f3f047899 */ /* 0x000fe20008011408 */
[----:B------:R-:W-:Y:S01]  /*0890*/  IADD3 R102, P2, P1, R9, UR8, R92 ;  /* 0x0000000809667c10 */ /* 0x000fe2000f95e05c */
[----:B------:R-:W-:Y:S02]  /*08a0*/  @!UP1 USHF.R.S32.HI UR8, URZ, 0x1f, UR24 ;  /* 0x0000001f3f089899 */ /* 0x000fe40008011418 */
[----:B------:R-:W-:Y:S02]  /*08b0*/  @UP1 UIMAD UR10, UR16, UR5, UR13 ;  /* 0x00000005100a12a4 */ /* 0x000fe4000f8e020d */
[----:B------:R3:W-:Y:S01]  /*08c0*/  STL [R1+0xd8], R102 ;  /* 0x0000d86601007387 */ /* 0x0007e20000100800 */
[----:B-1----:R-:W-:Y:S01]  /*08d0*/  IABS R11, R14 ;  /* 0x0000000e000b7213 */ /* 0x002fe20000000000 */
[----:B------:R-:W-:-:S02]  /*08e0*/  @UP0 UIADD3 UR32, UR11, UR6, URZ ;  /* 0x000000060b200290 */ /* 0x000fc4000fffe03f */
[----:B------:R-:W-:Y:S01]  /*08f0*/  USHF.R.S32.HI UR23, URZ, 0x1f, UR22 ;  /* 0x0000001f3f177899 */ /* 0x000fe20008011416 */
[----:B------:R-:W1:Y:S01]  /*0900*/  I2F.RP R2, R11 ;  /* 0x0000000b00027306 */ /* 0x000e620000209400 */
[----:B--2---:R-:W-:-:S07]  /*0910*/  IABS R6, R6 ;  /* 0x0000000600067213 */ /* 0x004fce0000000000 */
[----:B-1----:R-:W1:Y:S02]  /*0920*/  MUFU.RCP R2, R2 ;  /* 0x0000000200027308 */ /* 0x002e640000001000 */
[----:B-1----:R-:W-:-:S06]  /*0930*/  VIADD R2, R2, 0xffffffe ;  /* 0x0ffffffe02027836 */ /* 0x002fcc0000000000 */
[----:B------:R-:W1:Y:S02]  /*0940*/  F2I.FTZ.U32.TRUNC.NTZ R3, R2 ;  /* 0x0000000200037305 */ /* 0x000e64000021f000 */
[----:B-1----:R-:W-:Y:S02]  /*0950*/  IMAD.MOV R0, RZ, RZ, -R3 ;  /* 0x000000ffff007224 */ /* 0x002fe400078e0a03 */
[----:B------:R-:W-:Y:S02]  /*0960*/  IMAD.MOV.U32 R2, RZ, RZ, RZ ;  /* 0x000000ffff027224 */ /* 0x000fe400078e00ff */
[----:B------:R-:W-:-:S04]  /*0970*/  IMAD R0, R0, R11, RZ ;  /* 0x0000000b00007224 */ /* 0x000fc800078e02ff */
[----:B------:R-:W-:Y:S01]  /*0980*/  IMAD.HI.U32 R0, R3, R0, R2 ;  /* 0x0000000003007227 */ /* 0x000fe200078e0002 */
[----:B------:R-:W-:-:S05]  /*0990*/  SHF.R.S32.HI R2, RZ, 0x3, R10 ;  /* 0x00000003ff027819 */ /* 0x000fca000001140a */
[----:B------:R-:W-:-:S04]  /*09a0*/  IMAD.HI.U32 R0, R0, R6, RZ ;  /* 0x0000000600007227 */ /* 0x000fc800078e00ff */
[----:B------:R-:W-:Y:S02]  /*09b0*/  IMAD.MOV R4, RZ, RZ, -R0 ;  /* 0x000000ffff047224 */ /* 0x000fe400078e0a00 */
[C---:B------:R-:W-:Y:S02]  /*09c0*/  VIADD R5, R2.reuse, 0x20 ;  /* 0x0000002002057836 */ /* 0x040fe40000000000 */
[----:B------:R-:W-:Y:S02]  /*09d0*/  IMAD R4, R11, R4, R6 ;  /* 0x000000040b047224 */ /* 0x000fe400078e0206 */
[----:B------:R-:W-:Y:S01]  /*09e0*/  VIADD R3, R2, 0x30 ;  /* 0x0000003002037836 */ /* 0x000fe20000000000 */
[----:B------:R-:W-:Y:S01]  /*09f0*/  ISETP.GE.AND P4, PT, R5, UR14, PT ;  /* 0x0000000e05007c0c */ /* 0x000fe2000bf86270 */
[----:B------:R-:W-:Y:S01]  /*0a00*/  IMAD.U32 R6, RZ, RZ, UR17 ;  /* 0x00000011ff067e24 */ /* 0x000fe2000f8e00ff */
[----:B------:R-:W-:Y:S02]  /*0a10*/  ISETP.GT.U32.AND P5, PT, R11, R4, PT ;  /* 0x000000040b00720c */ /* 0x000fe40003fa4070 */
[----:B------:R-:W-:-:S02]  /*0a20*/  SHF.R.S32.HI R5, RZ, 0x1f, R92 ;  /* 0x0000001fff057819 */ /* 0x000fc4000001145c */
[----:B------:R-:W-:Y:S01]  /*0a30*/  ISETP.GE.AND P3, PT, R3, UR14, PT ;  /* 0x0000000e03007c0c */ /* 0x000fe2000bf66270 */
[----:B------:R-:W-:Y:S01]  /*0a40*/  VIADD R3, R2, 0x40 ;  /* 0x0000004002037836 */ /* 0x000fe20000000000 */
[----:B------:R-:W-:Y:S01]  /*0a50*/  IADD3.X R100, R8, UR4, R5, P2, P1 ;  /* 0x0000000408647c10 */ /* 0x000fe200097e2405 */
[----:B------:R-:W-:Y:S01]  /*0a60*/  @!UP1 ULDC.64 UR4, c[0x0][0x228] ;  /* 0x00008a0000049ab9 */ /* 0x000fe20000000a00 */
[----:B------:R-:W-:Y:S01]  /*0a70*/  PLOP3.LUT P1, PT, PT, PT, UP0, 0x80, 0x0 ;  /* 0x000000000000781c */ /* 0x000fe20003f2f008 */
[----:B------:R-:W-:Y:S01]  /*0a80*/  @!UP1 UIMAD UR8, UR8, UR4, URZ ;  /* 0x00000004080892a4 */ /* 0x000fe2000f8e023f */
[----:B------:R-:W-:Y:S01]  /*0a90*/  LOP3.LUT R8, R24, 0xfffffff0, RZ, 0xc0, !PT ;  /* 0xfffffff018087812 */ /* 0x000fe200078ec0ff */
[----:B------:R-:W-:Y:S01]  /*0aa0*/  @!UP1 UIMAD.WIDE.U32 UR34, UR24, UR4, URZ ;  /* 0x00000004182292a5 */ /* 0x000fe2000f8e003f */
[----:B------:R-:W-:Y:S01]  /*0ab0*/  ISETP.GE.AND P0, PT, R3, UR14, PT ;  /* 0x0000000e03007c0c */ /* 0x000fe2000bf06270 */
[----:B------:R-:W-:Y:S01]  /*0ac0*/  @!P5 IMAD.IADD R4, R4, 0x1, -R11 ;  /* 0x000000010404d824 */ /* 0x000fe200078e0a0b */
[----:B------:R-:W-:Y:S01]  /*0ad0*/  @!UP1 UIMAD UR5, UR24, UR5, UR8 ;  /* 0x00000005180592a4 */ /* 0x000fe2000f8e0208 */
[----:B------:R-:W-:Y:S01]  /*0ae0*/  SHF.R.S32.HI R3, RZ, 0x1f, R2 ;  /* 0x0000001fff037819 */ /* 0x000fe20000011402 */
[----:B------:R-:W-:Y:S01]  /*0af0*/  ULDC UR4, c[0x0][0x2d4] ;  /* 0x0000b50000047ab9 */ /* 0x000fe20000000800 */
[----:B------:R-:W-:Y:S01]  /*0b00*/  @UP0 ULDC.64 UR8, c[0x0][0x248] ;  /* 0x0000920000080ab9 */ /* 0x000fe20000000a00 */
[----:B------:R-:W-:Y:S01]  /*0b10*/  ISETP.GE.U32.AND P6, PT, R4, R11, PT ;  /* 0x0000000b0400720c */ /* 0x000fe20003fc6070 */
[----:B------:R-:W-:Y:S01]  /*0b20*/  @UP0 UIMAD.WIDE.U32 UR36, UR32, UR8, URZ ;  /* 0x00000008202402a5 */ /* 0x000fe2000f8e003f */
[----:B------:R-:W-:Y:S01]  /*0b30*/  LOP3.LUT R4, R10, 0xfffffff8, RZ, 0xc0, !PT ;  /* 0xfffffff80a047812 */ /* 0x000fe200078ec0ff */
[----:B------:R-:W-:Y:S01]  /*0b40*/  UIMAD UR4, UR7, UR4, UR28 ;  /* 0x00000004070472a4 */ /* 0x000fe2000f8e021c */
[----:B------:R-:W-:Y:S01]  /*0b50*/  LOP3.LUT R5, R14, UR22, RZ, 0x3c, !PT ;  /* 0x000000160e057c12 */ /* 0x000fe2000f8e3cff */
[----:B------:R-:W-:Y:S01]  /*0b60*/  @UP0 UIMAD UR32, UR32, UR9, URZ ;  /* 0x00000009202002a4 */ /* 0x000fe2000f8e023f */
[C---:B------:R-:W-:Y:S01]  /*0b70*/  IMAD.IADD R8, R99.reuse, 0x1, -R8 ;  /* 0x0000000163087824 */ /* 0x040fe200078e0a08 */
[----:B------:R-:W-:Y:S01]  /*0b80*/  UIMAD UR25, UR4, UR20, URZ ;  /* 0x00000014041972a4 */ /* 0x000fe2000f8e023f */
[----:B------:R-:W-:Y:S01]  /*0b90*/  IMAD.IADD R19, R99, 0x1, -R4 ;  /* 0x0000000163137824 */ /* 0x000fe200078e0a04 */
[----:B------:R-:W-:Y:S01]  /*0ba0*/  @UP0 UIADD3 UR32, UR37, UR32, URZ ;  /* 0x0000002025200290 */ /* 0x000fe2000fffe03f */
[----:B------:R-:W-:Y:S01]  /*0bb0*/  IMAD.SHL.U32 R4, R2, 0x40, RZ ;  /* 0x0000004002047824 */ /* 0x000fe200078e00ff */
[----:B------:R-:W-:Y:S01]  /*0bc0*/  @!UP1 UIADD3 UR10, UR35, UR5, URZ ;  /* 0x00000005230a9290 */ /* 0x000fe2000fffe03f */
[----:B------:R-:W-:Y:S01]  /*0bd0*/  IMAD.SHL.U32 R136, R19, 0x8, RZ ;  /* 0x0000000813887824 */ /* 0x000fe200078e00ff */
[----:B------:R-:W-:Y:S01]  /*0be0*/  @!UP1 UMOV UR12, UR34 ;  /* 0x00000022000c9c82 */ /* 0x000fe20008000000 */
[----:B------:R-:W-:Y:S01]  /*0bf0*/  ISETP.GE.AND P2, PT, R5, RZ, PT ;  /* 0x000000ff0500720c */ /* 0x000fe20003f46270 */
[----:B------:R-:W-:Y:S01]  /*0c00*/  @!P5 VIADD R0, R0, 0x1 ;  /* 0x000000010000d836 */ /* 0x000fe20000000000 */
[----:B------:R-:W-:Y:S01]  /*0c10*/  LOP3.LUT R4, R4, 0x1c0, RZ, 0xc0, !PT ;  /* 0x000001c004047812 */ /* 0x000fe200078ec0ff */
[----:B------:R-:W-:Y:S01]  /*0c20*/  IMAD.WIDE R6, R6, 0x80, R2 ;  /* 0x0000008006067825 */ /* 0x000fe200078e0202 */
[----:B------:R-:W-:-:S02]  /*0c30*/  ISETP.NE.AND P5, PT, R14, RZ, PT ;  /* 0x000000ff0e00720c */ /* 0x000fc40003fa5270 */
[----:B------:R-:W-:Y:S02]  /*0c40*/  SHF.R.S32.HI R9, RZ, 0x1f, R8 ;  /* 0x0000001fff097819 */ /* 0x000fe40000011408 */
[----:B------:R-:W-:Y:S01]  /*0c50*/  LOP3.LUT R5, R4, 0x38, R136, 0xf8, !PT ;  /* 0x0000003804057812 */ /* 0x000fe200078ef888 */
[----:B---3--:R-:W-:Y:S08]  /*0c60*/  @P1 BRA `(.L_x_1541) ;  /* 0x0000000000301947 */ /* 0x008ff00003800000 */
        /* <DEDUP_REMOVED lines=12> */
.L_x_1541:
        /* <DEDUP_REMOVED lines=23> */
.L_x_1542:
[----:B------:R-:W-:Y:S01]  /*0ea0*/  IMAD R9, R3, UR8, RZ ;  /* 0x0000000803097c24 */ /* 0x000fe2000f8e02ff */
[----:B------:R-:W-:Y:S01]  /*0eb0*/  LOP3.LUT R11, R21, 0xfffffff8, RZ, 0xc0, !PT ;  /* 0xfffffff8150b7812 */ /* 0x000fe200078ec0ff */
[----:B------:R-:W-:Y:S01]  /*0ec0*/  IMAD.WIDE.U32 R4, R2, UR8, R136 ;  /* 0x0000000802047c25 */ /* 0x000fe2000f8e0088 */
[----:B------:R-:W-:Y:S01]  /*0ed0*/  ULDC.64 UR4, c[0x0][0x258] ;  /* 0x0000960000047ab9 */ /* 0x000fe20000000a00 */
[----:B------:R-:W-:Y:S01]  /*0ee0*/  MOV R25, 0x10 ;  /* 0x0000001000197802 */ /* 0x000fe20000000f00 */
[----:B------:R-:W-:Y:S01]  /*0ef0*/  BSSY B0, `(.L_x_1543) ;  /* 0x000004a000007945 */ /* 0x000fe20003800000 */
[----:B------:R-:W-:Y:S01]  /*0f00*/  IMAD.SHL.U32 R213, R10, 0x8, RZ ;  /* 0x000000080ad57824 */ /* 0x000fe200078e00ff */
[----:B------:R-:W-:Y:S01]  /*0f10*/  IADD3 R10, P1, R4, UR36, RZ ;  /* 0x00000024040a7c10 */ /* 0x000fe2000ff3e0ff */
[C---:B------:R-:W-:Y:S01]  /*0f20*/  IMAD R9, R2.reuse, UR9, R9 ;  /* 0x0000000902097c24 */ /* 0x040fe2000f8e0209 */
[----:B------:R-:W-:Y:S01]  /*0f30*/  IADD3 R16, R2, 0x50, RZ ;  /* 0x0000005002107810 */ /* 0x000fe20007ffe0ff */
        /* <DEDUP_REMOVED lines=12> */
[----:B------:R-:W-:Y:S01]  /*1000*/  IMAD R13, R2, UR7, R9 ;  /* 0x00000007020d7c24 */ /* 0x000fe2000f8e0209 */
[----:B------:R-:W-:Y:S01]  /*1010*/  IADD3.X R9, R137, UR10, RZ, P1, !PT ;  /* 0x0000000a89097c10 */ /* 0x000fe20008ffe4ff */
[----:B------:R-:W-:Y:S01]  /*1020*/  ULDC.64 UR10, c[0x0][0x268] ;  /* 0x00009a00000a7ab9 */ /* 0x000fe20000000a00 */
[----:B------:R-:W-:Y:S01]  /*1030*/  MOV R14, UR4 ;  /* 0x00000004000e7c02 */ /* 0x000fe20008000f00 */
[----:B------:R-:W-:Y:S01]  /*1040*/  UIMAD UR4, UR23, UR4, URZ ;  /* 0x00000004170472a4 */ /* 0x000fe2000f8e023f */
[----:B------:R-:W-:Y:S01]  /*1050*/  IADD3.X R5, R5, UR13, R13, P2, !PT ;  /* 0x0000000d05057c10 */ /* 0x000fe200097fe40d */
[----:B------:R-:W-:Y:S01]  /*1060*/  ULDC.64 UR12, c[0x0][0x260] ;  /* 0x00009800000c7ab9 */ /* 0x000fe20000000a00 */
[----:B------:R-:W-:Y:S01]  /*1070*/  SHF.R.S32.HI R12, RZ, 0x1f, R0 ;  /* 0x0000001fff0c7819 */ /* 0x000fe20000011400 */
[----:B------:R-:W-:Y:S01]  /*1080*/  IMAD.WIDE.U32 R30, R0, UR12, R10 ;  /* 0x0000000c001e7c25 */ /* 0x000fe2000f8e000a */
[----:B------:R-:W-:Y:S01]  /*1090*/  ISETP.GE.AND P6, PT, R2, UR14, PT ;  /* 0x0000000e02007c0c */ /* 0x000fe2000bfc6270 */
[----:B------:R-:W-:-:S02]  /*10a0*/  UIMAD UR5, UR22, UR5, UR4 ;  /* 0x00000005160572a4 */ /* 0x000fc4000f8e0204 */
[----:B------:R-:W-:Y:S01]  /*10b0*/  IMAD.WIDE.U32 R28, R0, UR10, R4 ;  /* 0x0000000a001c7c25 */ /* 0x000fe2000f8e0004 */
[----:B------:R2:W-:Y:S01]  /*10c0*/  STL.64 [R1+0xc0], R30 ;  /* 0x0000c01e01007387 */ /* 0x0005e20000100a00 */
[----:B------:R-:W-:Y:S02]  /*10d0*/  UMOV UR4, 0x400 ;  /* 0x0000040000047882 */ /* 0x000fe40000000000 */
[----:B------:R-:W-:Y:S01]  /*10e0*/  VIADD R18, R2, 0x10 ;  /* 0x0000001002127836 */ /* 0x000fe20000000000 */
[----:B------:R2:W-:Y:S01]  /*10f0*/  STL.64 [R1+0xe8], R28 ;  /* 0x0000e81c01007387 */ /* 0x0005e20000100a00 */
[----:B------:R-:W-:Y:S01]  /*1100*/  IMAD.WIDE.U32 R14, R14, UR22, R8 ;  /* 0x000000160e0e7c25 */ /* 0x000fe2000f8e0008 */
[----:B-1----:R-:W-:Y:S02]  /*1110*/  ULEA UR4, UR32, UR4, 0x18 ;  /* 0x0000000420047291 */ /* 0x002fe4000f8ec03f */
[----:B------:R2:W-:Y:S01]  /*1120*/  STL [R1+0x7c], R103 ;  /* 0x00007c6701007387 */ /* 0x0005e20000100800 */
[----:B------:R-:W-:Y:S01]  /*1130*/  IMAD R8, R12, UR12, RZ ;  /* 0x0000000c0c087c24 */ /* 0x000fe2000f8e02ff */
[----:B------:R-:W-:Y:S01]  /*1140*/  ISETP.GE.AND P5, PT, R18, UR14, PT ;  /* 0x0000000e12007c0c */ /* 0x000fe2000bfa6270 */
[----:B------:R-:W-:Y:S01]  /*1150*/  IMAD.MOV.U32 R26, RZ, RZ, 0x20 ;  /* 0x00000020ff1a7424 */ /* 0x000fe200078e00ff */
[----:B------:R-:W-:Y:S01]  /*1160*/  IADD3 R9, R15, UR5, RZ ;  /* 0x000000050f097c10 */ /* 0x000fe2000fffe0ff */
[----:B------:R-:W-:Y:S01]  /*1170*/  IMAD R22, R0, UR13, R8 ;  /* 0x0000000d00167c24 */ /* 0x000fe2000f8e0208 */
[----:B------:R-:W-:Y:S01]  /*1180*/  R2P PR, R20, 0x6 ;  /* 0x0000000614007804 */ /* 0x000fe20000000000 */
[----:B------:R-:W-:Y:S01]  /*1190*/  IMAD R8, R12, UR10, RZ ;  /* 0x0000000a0c087c24 */ /* 0x000fe2000f8e02ff */
[----:B------:R-:W-:-:S03]  /*11a0*/  LEA R213, R213, UR4, 0x1 ;  /* 0x00000004d5d57c11 */ /* 0x000fc6000f8e08ff */
[----:B------:R-:W-:Y:S01]  /*11b0*/  IMAD R23, R0, UR11, R8 ;  /* 0x0000000b00177c24 */ /* 0x000fe2000f8e0208 */
        /* <DEDUP_REMOVED lines=29> */
.L_x_1544:
[----:B------:R-:W-:Y:S05]  /*1390*/  BSYNC B0 ;  /* 0x0000000000007941 */ /* 0x000fea0003800000 */
.L_x_1543:
        /* <DEDUP_REMOVED lines=13> */
[----:B------:R-:W-:-:S04]  /*1470*/  IMAD.MOV.U32 R10, RZ, RZ, R14 ;  /* 0x000000ffff0a7224 */ /* 0x000fc800078e000e */
[----:B-1-3--:R-:W1:Y:S01]  /*1480*/  @!P2 LDC.64 R12, c[0x0][0x210] ;  /* 0x00008400ff0cab82 */ /* 0x00ae620000000a00 */
[C---:B------:R-:W-:Y:S01]  /*1490*/  IMAD.WIDE.U32 R10, R0.reuse, UR10, R10 ;  /* 0x0000000a000a7c25 */ /* 0x040fe2000f8e000a */
[----:B------:R4:W-:Y:S03]  /*14a0*/  @P2 STS.128 [R213+0x800], RZ ;  /* 0x000800ffd5002388 */ /* 0x0009e60000000c00 */
[----:B------:R-:W-:-:S04]  /*14b0*/  IMAD R0, R0, UR11, R17 ;  /* 0x0000000b00007c24 */ /* 0x000fc8000f8e0211 */
        /* <DEDUP_REMOVED lines=16> */
.L_x_1546:
[----:B------:R-:W-:Y:S05]  /*15c0*/  BSYNC B0 ;  /* 0x0000000000007941 */ /* 0x000fea0003800000 */
.L_x_1545:
[----:B------:R-:W-:Y:S01]  /*15d0*/  USHF.R.S32.HI UR32, URZ, 0x1f, UR33 ;  /* 0x0000001f3f207899 */ /* 0x000fe20008011421 */
        /* <DEDUP_REMOVED lines=13> */
[----:B-1-34-:R-:W1:Y:S01]  /*16b0*/  @!P2 LDC.64 R12, c[0x0][0x210] ;  /* 0x00008400ff0cab82 */ /* 0x01ae620000000a00 */
        /* <DEDUP_REMOVED lines=19> */
.L_x_1548:
[----:B------:R-:W-:Y:S05]  /*17f0*/  BSYNC B0 ;  /* 0x0000000000007941 */ /* 0x000fea0003800000 */
.L_x_1547:
[----:B------:R-:W-:Y:S01]  /*1800*/  UIMAD UR5, UR33, -0x20, UR29 ;  /* 0xffffffe0210578a4 */ /* 0x000fe2000f8e021d */
[----:B------:R-:W-:Y:S01]  /*1810*/  BSSY B0, `(.L_x_1549) ;  /* 0x0000020000007945 */ /* 0x000fe20003800000 */
[----:B------:R-:W-:-:S03]  /*1820*/  ISETP.GE.AND P4, PT, R16, UR14, PT ;  /* 0x0000000e10007c0c */ /* 0x000fc6000bf86270 */
[----:B------:R-:W-:Y:S10]  /*1830*/  @P3 BRA `(.L_x_1550) ;  /* 0x0000000000743947 */ /* 0x000ff40003800000 */
        /* <DEDUP_REMOVED lines=29> */
.L_x_1550:
[----:B------:R-:W-:Y:S05]  /*1a10*/  BSYNC B0 ;  /* 0x0000000000007941 */ /* 0x000fea0003800000 */
.L_x_1549:
        /* <DEDUP_REMOVED lines=31> */
.L_x_1552:
[----:B------:R-:W-:Y:S05]  /*1c10*/  BSYNC B0 ;  /* 0x0000000000007941 */ /* 0x000fea0003800000 */
.L_x_1551:
        /* <DEDUP_REMOVED lines=31> */
.L_x_1554:
[----:B------:R-:W-:Y:S05]  /*1e10*/  BSYNC B0 ;  /* 0x0000000000007941 */ /* 0x000fea0003800000 */
.L_x_1553:
        /* <DEDUP_REMOVED lines=31> */
.L_x_1556:
[----:B------:R-:W-:Y:S05]  /*2010*/  BSYNC B0 ;  /* 0x0000000000007941 */ /* 0x000fea0003800000 */
.L_x_1555:
        /* <DEDUP_REMOVED lines=30> */
.L_x_1558:
[----:B------:R-:W-:Y:S05]  /*2200*/  BSYNC B0 ;  /* 0x0000000000007941 */ /* 0x000fea0003800000 */
.L_x_1557:
[----:B------:R-:W-:Y:S01]  /*2210*/  IMAD.IADD R105, R31, 0x1, R22 ;  /* 0x000000011f697824 */ /* 0x000fe200078e0216 */
[----:B------:R-:W-:Y:S01]  /*2220*/  MOV R104, R30 ;  /* 0x0000001e00687202 */ /* 0x000fe20000000f00 */
[----:B------:R-:W-:Y:S01]  /*2230*/  USHF.L.U64.HI UR34, UR8, 0x5, UR9 ;  /* 0x0000000508227899 */ /* 0x000fe20008010209 */
[----:B------:R-:W-:Y:S01]  /*2240*/  ISETP.GE.AND P0, PT, R2, UR5, PT ;  /* 0x0000000502007c0c */ /* 0x000fe2000bf06270 */
[----:B------:R-:W-:Y:S01]  /*2250*/  USHF.L.U32 UR35, UR8, 0x5, URZ ;  /* 0x0000000508237899 */ /* 0x000fe2000800063f */
[----:B------:R-:W-:Y:S01]  /*2260*/  IMAD.U32 R11, RZ, RZ, UR33 ;  /* 0x00000021ff0b7e24 */ /* 0x000fe2000f8e00ff */
[----:B------:R2:W-:Y:S01]  /*2270*/  STL.64 [R1+0xb8], R104 ;  /* 0x0000b86801007387 */ /* 0x0005e20000100a00 */
[----:B------:R-:W-:Y:S01]  /*2280*/  UIMAD UR10, UR34, UR33, URZ ;  /* 0x00000021220a72a4 */ /* 0x000fe2000f8e023f */
[----:B------:R-:W-:Y:S01]  /*2290*/  BSSY B0, `(.L_x_1559) ;  /* 0x000001a000007945 */ /* 0x000fe20003800000 */
[----:B------:R-:W-:Y:S01]  /*22a0*/  ISETP.GE.AND P3, PT, R18, UR5, PT ;  /* 0x0000000512007c0c */ /* 0x000fe2000bf66270 */
[----:B-1----:R-:W-:Y:S01]  /*22b0*/  IMAD.WIDE.U32 R6, R11, UR35, R104 ;  /* 0x000000230b067c25 */ /* 0x002fe2000f8e0068 */
[----:B------:R-:W-:-:S06]  /*22c0*/  UIMAD UR10, UR32, UR35, UR10 ;  /* 0x00000023200a72a4 */ /* 0x000fcc000f8e020a */
[----:B------:R-:W-:Y:S01]  /*22d0*/  IADD3 R10, R7, UR10, RZ ;  /* 0x0000000a070a7c10 */ /* 0x000fe2000fffe0ff */
[----:B------:R-:W-:Y:S06]  /*22e0*/  @P0 BRA `(.L_x_1560) ;  /* 0x0000000000500947 */ /* 0x000fec0003800000 */
        /* <DEDUP_REMOVED lines=20> */
.L_x_1560:
[----:B------:R-:W-:Y:S05]  /*2430*/  BSYNC B0 ;  /* 0x0000000000007941 */ /* 0x000fea0003800000 */
.L_x_1559:
        /* <DEDUP_REMOVED lines=26> */
.L_x_1562:
[----:B------:R-:W-:Y:S05]  /*25e0*/  BSYNC B0 ;  /* 0x0000000000007941 */ /* 0x000fea0003800000 */
.L_x_1561:
        /* <DEDUP_REMOVED lines=12> */
[----:B------:R-:W-:Y:S01]  /*26b0*/  @UP1 UIADD3 UR11, UR23, UR11, URZ ;  /* 0x0000000b170b1290 */ /* 0x000fe2000fffe03f */
[----:B-1----:R-:W-:Y:S01]  /*26c0*/  SHF.R.S32.HI R8, RZ, 0x4, R24 ;  /* 0x00000004ff087819 */ /* 0x002fe20000011418 */
[----:B------:R-:W-:Y:S02]  /*26d0*/  @UP1 ULDC UR10, c[0x0][0x2e8] ;  /* 0x0000ba00000a1ab9 */ /* 0x000fe40000000800 */
[----:B------:R-:W-:Y:S01]  /*26e0*/  @UP1 ULEA.HI.X UR13, UR22, UR13, UR11, 0x2, UP0 ;  /* 0x0000000d160d1291 */ /* 0x000fe200080f140b */
[----:B------:R-:W-:-:S05]  /*26f0*/  IMAD.U32 R6, RZ, RZ, UR12 ;  /* 0x0000000cff067e24 */ /* 0x000fca000f8e00ff */
[----:B------:R-:W-:-:S06]  /*2700*/  IMAD.U32 R7, RZ, RZ, UR13 ;  /* 0x0000000dff077e24 */ /* 0x000fcc000f8e00ff */
[----:B------:R1:W5:Y:S01]  /*2710*/  @P1 LDG.E R7, desc[UR26][R6.64] ;  /* 0x0000001a06071981 */ /* 0x000362000c1e1900 */
[----:B------:R-:W-:Y:S01]  /*2720*/  IMAD.SHL.U32 R0, R19, 0x40, RZ ;  /* 0x0000004013007824 */ /* 0x000fe200078e00ff */
[----:B------:R-:W-:Y:S01]  /*2730*/  LEA.HI R9, R24, R8, RZ, 0x1 ;  /* 0x0000000818097211 */ /* 0x000fe200078f08ff */
[C---:B------:R-:W-:Y:S01]  /*2740*/  IMAD.SHL.U32 R3, R2.reuse, 0x8, RZ ;  /* 0x0000000802037824 */ /* 0x040fe200078e00ff */
[----:B------:R-:W-:Y:S01]  /*2750*/  ISETP.GE.AND P2, PT, R2, UR5, PT ;  /* 0x0000000502007c0c */ /* 0x000fe2000bf46270 */
[----:B------:R-:W-:Y:S01]  /*2760*/  BAR.SYNC.DEFER_BLOCKING 0x0 ;  /* 0x0000000000007b1d */ /* 0x000fe20000010000 */
[----:B------:R-:W-:Y:S01]  /*2770*/  LOP3.LUT R0, R0, 0x1c0, RZ, 0xc0, !PT ;  /* 0x000001c000007812 */ /* 0x000fe200078ec0ff */
[----:B---34-:R-:W-:Y:S01]  /*2780*/  IMAD.IADD R13, R29, 0x1, R23 ;  /* 0x000000011d0d7824 */ /* 0x018fe200078e0217 */
[----:B------:R-:W-:Y:S01]  /*2790*/  LOP3.LUT R2, R9, 0xfffffffe, RZ, 0xc0, !PT ;  /* 0xfffffffe09027812 */ /* 0x000fe200078ec0ff */
[----:B------:R-:W-:Y:S01]  /*27a0*/  IMAD.MOV.U32 R12, RZ, RZ, R28 ;  /* 0x000000ffff0c7224 */ /* 0x000fe200078e001c */
[----:B------:R-:W-:Y:S01]  /*27b0*/  LOP3.LUT R3, R0, 0x8, R3, 0xf8, !PT ;  /* 0x0000000800037812 */ /* 0x000fe200078ef803 */
[----:B------:R-:W-:Y:S01]  /*27c0*/  USHF.L.U64.HI UR12, UR6, 0x5, UR7 ;  /* 0x00000005060c7899 */ /* 0x000fe20008010207 */
[----:B------:R-:W-:Y:S01]  /*27d0*/  SHF.R.U32.HI R0, RZ, 0x3, R0 ;  /* 0x00000003ff007819 */ /* 0x000fe20000011600 */
[----:B------:R-:W-:Y:S01]  /*27e0*/  IMAD.IADD R2, R8, 0x1, -R2 ;  /* 0x0000000108027824 */ /* 0x000fe200078e0a02 */
[----:B------:R-:W-:Y:S01]  /*27f0*/  SHF.R.S32.HI R8, RZ, 0x1f, R92 ;  /* 0x0000001fff087819 */ /* 0x000fe2000001145c */
[----:B------:R3:W-:Y:S01]  /*2800*/  STL.64 [R1+0xe0], R12 ;  /* 0x0000e00c01007387 */ /* 0x0007e20000100a00 */
[----:B------:R-:W-:Y:S01]  /*2810*/  LOP3.LUT R10, R3, R0, RZ, 0x3c, !PT ;  /* 0x00000000030a7212 */ /* 0x000fe200078e3cff */
[----:B------:R-:W-:Y:S01]  /*2820*/  IMAD.SHL.U32 R0, R20, 0x40, RZ ;  /* 0x0000004014007824 */ /* 0x000fe200078e00ff */
[----:B------:R-:W-:Y:S01]  /*2830*/  SHF.R.S32.HI R98, RZ, 0x5, R97 ;  /* 0x00000005ff627819 */ /* 0x000fe20000011461 */
[----:B------:R-:W-:Y:S01]  /*2840*/  USHF.L.U32 UR13, UR6, 0x5, URZ ;  /* 0x00000005060d7899 */ /* 0x000fe2000800063f */
[----:B------:R-:W-:Y:S01]  /*2850*/  LEA.HI R96, R8, R92, RZ, 0x2 ;  /* 0x0000005c08607211 */ /* 0x000fe200078f10ff */
[----:B------:R-:W-:Y:S01]  /*2860*/  IMAD.SHL.U32 R8, R21, 0x40, RZ ;  /* 0x0000004015087824 */ /* 0x000fe200078e00ff */
[----:B------:R-:W-:Y:S01]  /*2870*/  LEA R3, R98, UR28, 0x4 ;  /* 0x0000001c62037c11 */ /* 0x000fe2000f8e20ff */
[----:B------:R-:W-:Y:S01]  /*2880*/  UIMAD UR11, UR12, UR33, URZ ;  /* 0x000000210c0b72a4 */ /* 0x000fe2000f8e023f */
[----:B------:R-:W-:Y:S01]  /*2890*/  SHF.R.S32.HI R93, RZ, 0x2, R96 ;  /* 0x00000002ff5d7819 */ /* 0x000fe20000011460 */
[----:B-1----:R-:W5:Y:S01]  /*28a0*/  @P1 MUFU.RCP R6, UR10 ;  /* 0x0000000a00061d08 */ /* 0x002f620008001000 */
[----:B------:R-:W-:Y:S01]  /*28b0*/  LOP3.LUT R0, R0, 0x1c0, RZ, 0xc0, !PT ;  /* 0x000001c000007812 */ /* 0x000fe200078ec0ff */
[----:B------:R-:W-:Y:S01]  /*28c0*/  UIMAD UR11, UR32, UR13, UR11 ;  /* 0x0000000d200b72a4 */ /* 0x000fe2000f8e020b */
[----:B------:R-:W-:Y:S01]  /*28d0*/  IADD3 R3, R3, 0x1, R93 ;  /* 0x0000000103037810 */ /* 0x000fe20007ffe05d */
[----:B------:R3:W-:Y:S01]  /*28e0*/  @P2 STS.128 [R213+0xa000], RZ ;  /* 0x00a000ffd5002388 */ /* 0x0007e20000000c00 */
[----:B------:R-:W-:Y:S01]  /*28f0*/  LOP3.LUT R95, R8, 0xfffffe00, RZ, 0xc0, !PT ;  /* 0xfffffe00085f7812 */ /* 0x000fe200078ec0ff */
[----:B------:R-:W-:Y:S01]  /*2900*/  BSSY B0, `(.L_x_1563) ;  /* 0x0000028000007945 */ /* 0x000fe20003800000 */
[----:B------:R-:W-:Y:S01]  /*2910*/  ISETP.GE.AND P0, PT, R18, UR5, PT ;  /* 0x0000000512007c0c */ /* 0x000fe2000bf06270 */
[----:B------:R3:W-:Y:S01]  /*2920*/  @P2 STS.128 [R213+0xb000], RZ ;  /* 0x00b000ffd5002388 */ /* 0x0007e20000000c00 */
[----:B-----5:R-:W-:Y:S01]  /*2930*/  @P1 FMUL.FTZ R9, R7, R6 ;  /* 0x0000000607091220 */ /* 0x020fe20000410000 */
[----:B------:R-:W-:-:S02]  /*2940*/  IMAD.SHL.U32 R6, R2, 0x8, RZ ;  /* 0x0000000802067824 */ /* 0x000fc400078e00ff */
[----:B------:R-:W-:Y:S02]  /*2950*/  IMAD.U32 R7, RZ, RZ, UR29 ;  /* 0x0000001dff077e24 */ /* 0x000fe4000f8e00ff */
[----:B------:R-:W-:Y:S01]  /*2960*/  @P1 R2UR UR10, R9 ;  /* 0x00000000090a12ca */ /* 0x000fe200000e0000 */
[----:B------:R-:W-:Y:S01]  /*2970*/  IMAD R2, R2, 0x200, R10 ;  /* 0x0000020002027824 */ /* 0x000fe200078e020a */
[----:B------:R-:W-:Y:S02]  /*2980*/  LOP3.LUT R6, R0, 0x8, R6, 0xf8, !PT ;  /* 0x0000000800067812 */ /* 0x000fe400078ef806 */
[----:B------:R-:W-:Y:S02]  /*2990*/  SHF.R.U32.HI R0, RZ, 0x3, R0 ;  /* 0x00000003ff007819 */ /* 0x000fe40000011600 */
[----:B------:R-:W-:Y:S02]  /*29a0*/  IADD3 R3, R7, -UR18, R3 ;  /* 0x8000001207037c10 */ /* 0x000fe4000fffe003 */
[----:B------:R-:W-:Y:S01]  /*29b0*/  LOP3.LUT R94, R6, R0, RZ, 0x3c, !PT ;  /* 0x00000000065e7212 */ /* 0x000fe200078e3cff */
[----:B------:R-:W-:-:S04]  /*29c0*/  IMAD.WIDE.U32 R6, R11, UR13, R12 ;  /* 0x0000000d0b067c25 */ /* 0x000fc8000f8e000c */
[----:B------:R-:W-:Y:S01]  /*29d0*/  VIADD R139, R3, UR21 ;  /* 0x00000015038b7c36 */ /* 0x000fe20008000000 */
[----:B------:R-:W-:Y:S01]  /*29e0*/  UMOV UR21, URZ ;  /* 0x0000003f00157c82 */ /* 0x000fe20008000000 */
[----:B------:R-:W-:Y:S01]  /*29f0*/  IMAD R0, R98, 0x400, R95 ;  /* 0x0000040062007824 */ /* 0x000fe200078e025f */
[----:B------:R-:W-:Y:S01]  /*2a00*/  @UP1 UMOV UR21, UR10 ;  /* 0x0000000a00151c82 */ /* 0x000fe20008000000 */
[----:B------:R-:W-:Y:S02]  /*2a10*/  VIADD R3, R7, UR11 ;  /* 0x0000000b07037c36 */ /* 0x000fe40008000000 */
[----:B------:R-:W-:Y:S01]  /*2a20*/  IMAD.IADD R0, R94, 0x1, R0 ;  /* 0x000000015e007824 */ /* 0x000fe200078e0200 */
[----:B---3--:R-:W-:Y:S06]  /*2a30*/  @P2 BRA `(.L_x_1564) ;  /* 0x0000000000502947 */ /* 0x008fec0003800000 */
        /* <DEDUP_REMOVED lines=20> */
.L_x_1564:
[----:B------:R-:W-:Y:S05]  /*2b80*/  BSYNC B0 ;  /* 0x0000000000007941 */ /* 0x000fea0003800000 */
.L_x_1563:
        /* <DEDUP_REMOVED lines=9> */
[----:B------:R-:W-:Y:S01]  /*2c20*/  SEL R0, R26, 0xffffffe0, !P2 ;  /* 0xffffffe01a007807 */ /* 0x000fe20005000000 */
[----:B------:R-:W-:Y:S06]  /*2c30*/  @P0 BRA `(.L_x_1566) ;  /* 0x0000000000580947 */ /* 0x000fec0003800000 */
        /* <DEDUP_REMOVED lines=22> */
.L_x_1566:
[----:B------:R-:W-:Y:S05]  /*2da0*/  BSYNC B0 ;  /* 0x0000000000007941 */ /* 0x000fea0003800000 */
.L_x_1565:
[----:B------:R-:W-:Y:S01]  /*2db0*/  LDSM.16.M88.4 R20, [R200+0x8000] ;  /* 0x00800000c814783b */ /* 0x000fe20000000200 */
[----:B------:R-:W-:Y:S01]  /*2dc0*/  IMAD R6, R2, 0x2, R200 ;  /* 0x0000000202067824 */ /* 0x000fe200078e02c8 */
[----:B------:R-:W-:Y:S01]  /*2dd0*/  VIMNMX R135, R139, UR29, PT ;  /* 0x0000001d8b877c48 */ /* 0x000fe2000bfe0100 */
[--C-:B------:R-:W-:Y:S01]  /*2de0*/  IMAD R204, R5, 0x2, R202.reuse ;  /* 0x0000000205cc7824 */ /* 0x100fe200078e02ca */
[----:B-1-3--:R-:W1:Y:S01]  /*2df0*/  LDSM.16.M88.4 R8, [R202+0x2000] ;  /* 0x00200000ca08783b */ /* 0x00ae620000000200 */
[----:B------:R-:W-:Y:S01]  /*2e00*/  IMAD R210, R4, 0x2, R202 ;  /* 0x0000000204d27824 */ /* 0x000fe200078e02ca */
[----:B------:R-:W-:Y:S01]  /*2e10*/  UISETP.GE.AND UP0, UPT, UR19, 0x2, UPT ;  /* 0x000000021300788c */ /* 0x000fe2000bf06270 */
[----:B------:R-:W-:Y:S01]  /*2e20*/  IMAD R209, R0, 0x2, R200 ;  /* 0x0000000200d17824 */ /* 0x000fe200078e02c8 */
[----:B--2---:R-:W2:Y:S01]  /*2e30*/  LDSM.16.M88.4 R28, [R200+0x8800] ;  /* 0x00880000c81c783b */ /* 0x004ea20000000200 */
[----:B------:R-:W-:Y:S01]  /*2e40*/  VIADD R3, R200, 0x8000 ;  /* 0x00008000c8037836 */ /* 0x000fe20000000000 */
[----:B------:R-:W-:Y:S01]  /*2e50*/  UIADD3 UR28, UR31, 0x646e171e, URZ ;  /* 0x646e171e1f1c7890 */ /* 0x000fe2000fffe03f */
[----:B------:R-:W-:Y:S01]  /*2e60*/  IMAD R208, R4, 0x2, R204 ;  /* 0x0000000204d07824 */ /* 0x000fe200078e02cc */
[----:B------:R-:W3:Y:S01]  /*2e70*/  LDSM.16.M88.4 R12, [R202] ;  /* 0x00000000ca0c783b */ /* 0x000ee20000000200 */
[----:B------:R-:W-:Y:S01]  /*2e80*/  IMAD R211, R2, 0x2, R3 ;  /* 0x0000000202d37824 */ /* 0x000fe200078e0203 */
[----:B------:R-:W-:Y:S01]  /*2e90*/  UIADD3 UR24, UR30, -0x4ab325aa, URZ ;  /* 0xb54cda561e187890 */ /* 0x000fe2000fffe03f */
[----:B------:R-:W-:Y:S01]  /*2ea0*/  IMAD.SHL.U32 R99, R99, 0x2, RZ ;  /* 0x0000000263637824 */ /* 0x000fe200078e00ff */
[----:B------:R-:W-:Y:S01]  /*2eb0*/  LDSM.16.M88.4 R32, [R6+0x8000] ;  /* 0x008000000620783b */ /* 0x000fe20000000200 */
[----:B------:R-:W-:Y:S01]  /*2ec0*/  IMAD R207, R0, 0x2, R211 ;  /* 0x0000000200cf7824 */ /* 0x000fe200078e02d3 */
[----:B------:R-:W-:Y:S01]  /*2ed0*/  SHF.R.S32.HI R0, RZ, 0x1f, R97 ;  /* 0x0000001fff007819 */ /* 0x000fe20000011461 */
[----:B------:R-:W-:Y:S01]  /*2ee0*/  IMAD.U32 R2, RZ, RZ, UR33 ;  /* 0x00000021ff027e24 */ /* 0x000fe2000f8e00ff */
[----:B------:R-:W5:Y:S01]  /*2ef0*/  LDSM.16.M88.4 R16, [R204+0x2000] ;  /* 0x00200000cc10783b */ /* 0x000f620000000200 */
[----:B------:R-:W-:Y:S01]  /*2f00*/  LOP3.LUT R7, R99, 0x6, RZ, 0xc0, !PT ;  /* 0x0000000663077812 */ /* 0x000fe200078ec0ff */
[----:B------:R-:W-:Y:S01]  /*2f10*/  IMAD.U32 R3, RZ, RZ, UR17 ;  /* 0x00000011ff037e24 */ /* 0x000fe2000f8e00ff */
[----:B------:R-:W-:Y:S01]  /*2f20*/  LEA.HI R0, R0, R98, RZ, 0x2 ;  /* 0x0000006200007211 */ /* 0x000fe200078f10ff */
[----:B------:R-:W4:Y:S01]  /*2f30*/  LDSM.16.M88.4 R44, [R6+0x8800] ;  /* 0x00880000062c783b */ /* 0x000f220000000200 */
[----:B------:R-:W-:Y:S01]  /*2f40*/  UMOV UR44, UR33 ;  /* 0x00000021002c7c82 */ /* 0x000fe20008000000 */
[----:B------:R-:W-:Y:S01]  /*2f50*/  IMAD R2, R2, 0x20, R7 ;  /* 0x0000002002027824 */ /* 0x000fe200078e0207 */
[----:B------:R-:W-:Y:S01]  /*2f60*/  LOP3.LUT R0, R0, 0xffffffc, RZ, 0xc0, !PT ;  /* 0x0ffffffc00007812 */ /* 0x000fe200078ec0ff */
[----:B------:R-:W4:Y:S01]  /*2f70*/  LDSM.16.M88.4 R24, [R204] ;  /* 0x00000000cc18783b */ /* 0x000f220000000200 */
[----:B------:R-:W-:-:S02]  /*2f80*/  IMAD R101, R3, 0x8, R98 ;  /* 0x0000000803657824 */ /* 0x000fc400078e0262 */
[----:B------:R-:W-:Y:S01]  /*2f90*/  IMAD.U32 R3, RZ, RZ, UR29 ;  /* 0x0000001dff037e24 */ /* 0x000fe2000f8e00ff */
[----:B------:R-:W-:Y:S01]  /*2fa0*/  LDSM.16.M88.4 R48, [R209+0x8800] ;  /* 0x00880000d130783b */ /* 0x000fe20000000200 */
[----:B------:R-:W-:-:S03]  /*2fb0*/  IMAD.IADD R0, R98, 0x1, -R0 ;  /* 0x0000000162007824 */ /* 0x000fc600078e0a00 */
[C---:B------:R-:W-:Y:S01]  /*2fc0*/  VIADDMNMX R138, R139.reuse, 0x8, R3, PT ;  /* 0x000000088b8a7846 */ /* 0x040fe20003800103 */
[----:B------:R-:W-:Y:S01]  /*2fd0*/  IMAD R234, R0, 0x10, R93 ;  /* 0x0000001000ea7824 */ /* 0x000fe200078e025d */
[C-C-:B------:R-:W-:Y:S01]  /*2fe0*/  VIADDMNMX R172, R139.reuse, 0x40, R3.reuse, PT ;  /* 0x000000408bac7846 */ /* 0x140fe20003800103 */
[C---:B------:R-:W-:Y:S01]  /*2ff0*/  VIADD R0, R2.reuse, 0x1 ;  /* 0x0000000102007836 */ /* 0x040fe20000000000 */
[----:B------:R-:W-:Y:S01]  /*3000*/  VIADDMNMX R139, R139, 0x48, R3, PT ;  /* 0x000000488b8b7846 */ /* 0x000fe20003800103 */
[----:B------:R-:W-:Y:S01]  /*3010*/  VIADD R3, R2, 0x8 ;  /* 0x0000000802037836 */ /* 0x000fe20000000000 */
[----:B------:R-:W0:Y:S01]  /*3020*/  LDGDEPBAR ;  /* 0x00000000000079af */ /* 0x000e220000000000 */
[----:B-1----:R-:W-:Y:S01]  /*3030*/  HMMA.16816.F32.BF16 R56, R8, R22, RZ ;  /* 0x000000160838723c */ /* 0x002fe200000418ff */
[-C--:B------:R-:W-:Y:S02]  /*3040*/  ISETP.GE.AND P6, PT, R0, R135.reuse, PT ;  /* 0x000000870000720c */ /* 0x080fe40003fc6270 */
[----:B------:R-:W-:Y:S01]  /*3050*/  STL [R1+0xc8], R101 ;  /* 0x0000c86501007387 */ /* 0x000fe20000100800 */
[----:B------:R-:W-:-:S02]  /*3060*/  ISETP.GE.AND P0, PT, R3, R135, PT ;  /* 0x000000870300720c */ /* 0x000fc40003f06270 */
[C---:B------:R-:W-:Y:S01]  /*3070*/  ISETP.GE.AND P4, PT, R3.reuse, R138, PT ;  /* 0x0000008a0300720c */ /* 0x040fe20003f86270 */
[C---:B------:R-:W-:Y:S01]  /*3080*/  HMMA.16816.F32.BF16 R36, R8.reuse, R20, RZ ;  /* 0x000000140824723c */ /* 0x040fe200000418ff */
[----:B------:R-:W-:Y:S02]  /*3090*/  ISETP.GE.AND P2, PT, R3, R172, PT ;  /* 0x000000ac0300720c */ /* 0x000fe40003f46270 */
[C---:B------:R-:W-:Y:S02]  /*30a0*/  ISETP.GE.AND P5, PT, R0.reuse, R138, PT ;  /* 0x0000008a0000720c */ /* 0x040fe40003fa6270 */
[C---:B------:R-:W-:Y:S01]  /*30b0*/  ISETP.GE.AND P3, PT, R0.reuse, R172, PT ;  /* 0x000000ac0000720c */ /* 0x040fe20003f66270 */
[----:B--2---:R-:W-:Y:S01]  /*30c0*/  HMMA.16816.F32.BF16 R40, R8, R28, RZ ;  /* 0x0000001c0828723c */ /* 0x004fe200000418ff */
[----:B------:R-:W-:-:S05]  /*30d0*/  ISETP.GE.AND P1, PT, R0, R139, PT ;  /* 0x0000008b0000720c */ /* 0x000fca0003f26270 */
[----:B------:R-:W-:Y:S01]  /*30e0*/  HMMA.16816.F32.BF16 R52, R8, R30, RZ ;  /* 0x0000001e0834723c */ /* 0x000fe200000418ff */
[----:B------:R-:W-:Y:S05]  /*30f0*/  LDSM.16.M88.4 R8, [R210+0x2000] ;  /* 0x00200000d208783b */ /* 0x000fea0000000200 */
[C---:B---3--:R-:W-:Y:S06]  /*3100*/  HMMA.16816.F32.BF16 R60, R12.reuse, R20, RZ ;  /* 0x000000140c3c723c */ /* 0x048fec00000418ff */
[C---:B------:R-:W-:Y:S01]  /*3110*/  HMMA.16816.F32.BF16 R64, R12.reuse, R22, RZ ;  /* 0x000000160c40723c */ /* 0x040fe200000418ff */
[----:B------:R-:W-:Y:S05]  /*3120*/  LDSM.16.M88.4 R20, [R210] ;  /* 0x00000000d214783b */ /* 0x000fea0000000200 */
[C---:B------:R-:W-:Y:S06]  /*3130*/  HMMA.16816.F32.BF16 R72, R12.reuse, R28, RZ ;  /* 0x0000001c0c48723c */ /* 0x040fec00000418ff */
[----:B------:R-:W-:Y:S01]  /*3140*/  HMMA.16816.F32.BF16 R84, R12, R30, RZ ;  /* 0x0000001e0c54723c */ /* 0x000fe200000418ff */
[----:B------:R-:W1:Y:S05]  /*3150*/  LDSM.16.M88.4 R12, [R209+0x8000] ;  /* 0x00800000d10c783b */ /* 0x000e6a0000000200 */
[C---:B-----5:R-:W-:Y:S06]  /*3160*/  HMMA.16816.F32.BF16 R68, R16.reuse, R34, R56 ;  /* 0x000000221044723c */ /* 0x060fec0000041838 */
[C---:B------:R-:W-:Y:S01]  /*3170*/  HMMA.16816.F32.BF16 R76, R16.reuse, R32, R36 ;  /* 0x00000020104c723c */ /* 0x040fe20000041824 */
[----:B------:R-:W-:Y:S05]  /*3180*/  LDSM.16.M88.4 R36, [R207] ;  /* 0x00000000cf24783b */ /* 0x000fea0000000200 */
[C---:B----4-:R-:W-:Y:S06]  /*3190*/  HMMA.16816.F32.BF16 R80, R16.reuse, R44, R40 ;  /* 0x0000002c1050723c */ /* 0x050fec0000041828 */
[----:B------:R-:W-:Y:S01]  /*31a0*/  HMMA.16816.F32.BF16 R56, R16, R46, R52 ;  /* 0x0000002e1038723c */ /* 0x000fe20000041834 */
[----:B------:R-:W2:Y:S04]  /*31b0*/  LDSM.16.M88.4 R16, [R208+0x2000] ;  /* 0x00200000d010783b */ /* 0x000ea80000000200 */
[----:B------:R-:W3:Y:S01]  /*31c0*/  LDSM.16.M88.4 R52, [R207+0x800] ;  /* 0x00080000cf34783b */ /* 0x000ee20000000200 */
[C---:B------:R-:W-:Y:S06]  /*31d0*/  HMMA.16816.F32.BF16 R40, R24.reuse, R32, R60 ;  /* 0x000000201828723c */ /* 0x040fec000004183c */
[C---:B------:R-:W-:Y:S01]  /*31e0*/  HMMA.16816.F32.BF16 R28, R24.reuse, R34, R64 ;  /* 0x00000022181c723c */ /* 0x040fe20000041840 */
[----:B------:R-:W4:Y:S05]  /*31f0*/  LDSM.16.M88.4 R32, [R208] ;  /* 0x00000000d020783b */ /* 0x000f2a0000000200 */
[C---:B------:R-:W-:Y:S06]  /*3200*/  HMMA.16816.F32.BF16 R64, R24.reuse, R44, R72 ;  /* 0x0000002c1840723c */ /* 0x040fec0000041848 */
[----:B------:R-:W-:Y:S01]  /*3210*/  HMMA.16816.F32.BF16 R60, R24, R46, R84 ;  /* 0x0000002e183c723c */ /* 0x000fe20000041854 */
[----:B------:R-:W-:Y:S05]  /*3220*/  LDSM.16.M88.4 R44, [R200+0x9800] ;  /* 0x00980000c82c783b */ /* 0x000fea0000000200 */
[C---:B-1----:R-:W-:Y:S06]  /*3230*/  HMMA.16816.F32.BF16 R76, R8.reuse, R12, R76 ;  /* 0x0000000c084c723c */ /* 0x042fec000004184c */
[C---:B------:R-:W-:Y:S06]  /*3240*/  HMMA.16816.F32.BF16 R80, R8.reuse, R48, R80 ;  /* 0x000000300850723c */ /* 0x040fec0000041850 */
[C---:B------:R-:W-:Y:S06]  /*3250*/  HMMA.16816.F32.BF16 R68, R8.reuse, R14, R68 ;  /* 0x0000000e0844723c */ /* 0x040fec0000041844 */
[----:B------:R-:W-:Y:S06]  /*3260*/  HMMA.16816.F32.BF16 R72, R8, R50, R56 ;  /* 0x000000320848723c */ /* 0x000fec0000041838 */
[C---:B------:R-:W-:Y:S01]  /*3270*/  HMMA.16816.F32.BF16 R24, R20.reuse, R12, R40 ;  /* 0x0000000c1418723c */ /* 0x040fe20000041828 */
[----:B------:R-:W-:Y:S05]  /*3280*/  LDSM.16.M88.4 R40, [R200+0x9000] ;  /* 0x00900000c828783b */ /* 0x000fea0000000200 */
[C---:B------:R-:W-:Y:S01]  /*3290*/  HMMA.16816.F32.BF16 R8, R20.reuse, R14, R28 ;  /* 0x0000000e1408723c */ /* 0x040fe2000004181c */
[----:B------:R-:W1:Y:S04]  /*32a0*/  LDSM.16.M88.4 R12, [R202+0x6000] ;  /* 0x00600000ca0c783b */ /* 0x000e680000000200 */
[----:B------:R-:W5:Y:S01]  /*32b0*/  LDSM.16.M88.4 R28, [R202+0x4000] ;  /* 0x00400000ca1c783b */ /* 0x000f620000000200 */
[C---:B------:R-:W-:Y:S06]  /*32c0*/  HMMA.16816.F32.BF16 R64, R20.reuse, R48, R64 ;  /* 0x000000301440723c */ /* 0x040fec0000041840 */
[----:B------:R-:W-:Y:S01]  /*32d0*/  HMMA.16816.F32.BF16 R60, R20, R50, R60 ;  /* 0x00000032143c723c */ /* 0x000fe2000004183c */
[----:B------:R-:W-:Y:S05]  /*32e0*/  LDSM.16.M88.4 R48, [R6+0x9800] ;  /* 0x009800000630783b */ /* 0x000fea0000000200 */
[C---:B--2---:R-:W-:Y:S06]  /*32f0*/  HMMA.16816.F32.BF16 R56, R16.reuse, R36, R76 ;  /* 0x000000241038723c */ /* 0x044fec000004184c */
[C---:B------:R-:W-:Y:S06]  /*3300*/  HMMA.16816.F32.BF16 R20, R16.reuse, R38, R68 ;  /* 0x000000261014723c */ /* 0x040fec0000041844 */
[C---:B---3--:R-:W-:Y:S06]  /*3310*/  HMMA.16816.F32.BF16 R80, R16.reuse, R52, R80 ;  /* 0x000000341050723c */ /* 0x048fec0000041850 */
[----:B------:R-:W-:Y:S06]  /*3320*/  HMMA.16816.F32.BF16 R72, R16, R54, R72 ;  /* 0x000000361048723c */ /* 0x000fec0000041848 */
[C---:B----4-:R-:W-:Y:S01]  /*3330*/  HMMA.16816.F32.BF16 R16, R32.reuse, R36, R24 ;  /* 0x000000242010723c */ /* 0x050fe20000041818 */
[----:B------:R-:W-:Y:S05]  /*3340*/  LDSM.16.M88.4 R24, [R204+0x4000] ;  /* 0x00400000cc18783b */ /* 0x000fea0000000200 */
[C---:B------:R-:W-:Y:S01]  /*3350*/  HMMA.16816.F32.BF16 R84, R32.reuse, R38, R8 ;  /* 0x000000262054723c */ /* 0x040fe20000041808 */
[----:B------:R2:W3:Y:S04]  /*3360*/  LDSM.16.M88.4 R36, [R6+0x9000] ;  /* 0x009000000624783b */ /* 0x0004e80000000200 */
[----:B------:R-:W4:Y:S01]  /*3370*/  LDSM.16.M88.4 R8, [R204+0x6000] ;  /* 0x00600000cc08783b */ /* 0x000f220000000200 */
[C---:B------:R-:W-:Y:S06]  /*3380*/  HMMA.16816.F32.BF16 R88, R32.reuse, R52, R64 ;  /* 0x000000342058723c */ /* 0x040fec0000041840 */
[----:B------:R-:W-:Y:S01]  /*3390*/  HMMA.16816.F32.BF16 R68, R32, R54, R60 ;  /* 0x000000362044723c */ /* 0x000fe2000004183c */
[----:B------:R-:W-:Y:S05]  /*33a0*/  LDSM.16.M88.4 R52, [R209+0x9800] ;  /* 0x00980000d134783b */ /* 0x000fea0000000200 */
[C---:B-1----:R-:W-:Y:S01]  /*33b0*/  HMMA.16816.F32.BF16 R76, R12.reuse, R40, R56 ;  /* 0x000000280c4c723c */ /* 0x042fe20000041838 */
[----:B------:R-:W-:Y:S05]  /*33c0*/  LDSM.16.M88.4 R56, [R209+0x9000] ;  /* 0x00900000d138783b */ /* 0x000fea0000000200 */
[----:B------:R-:W-:Y:S01]  /*33d0*/  HMMA.16816.F32.BF16 R64, R12, R42, R20 ;  /* 0x0000002a0c40723c */ /* 0x000fe20000041814 */
[----:B------:R-:W1:Y:S01]  /*33e0*/  LDSM.16.M88.4 R20, [R210+0x4000] ;  /* 0x00400000d214783b */ /* 0x000e620000000200 */
[----:B--2---:R-:W-:Y:S01]  /*33f0*/  I2FP.F32.S32 R6, R0 ;  /* 0x0000000000067245 */ /* 0x004fe20000201400 */
[----:B------:R-:W-:-:S03]  /*3400*/  VIADD R0, R2, 0x9 ;  /* 0x0000000902007836 */ /* 0x000fc60000000000 */
[C---:B------:R-:W-:Y:S06]  /*3410*/  HMMA.16816.F32.BF16 R60, R12.reuse, R44, R80 ;  /* 0x0000002c0c3c723c */ /* 0x040fec0000041850 */
[----:B------:R-:W-:Y:S06]  /*3420*/  HMMA.16816.F32.BF16 R32, R12, R46, R72 ;  /* 0x0000002e0c20723c */ /* 0x000fec0000041848 */
[C---:B-----5:R-:W-:Y:S01]  /*3430*/  HMMA.16816.F32.BF16 R12, R28.reuse, R40, R16 ;  /* 0x000000281c0c723c */ /* 0x060fe20000041810 */
[----:B------:R-:W2:Y:S05]  /*3440*/  LDSM.16.M88.4 R16, [R210+0x6000] ;  /* 0x00600000d210783b */ /* 0x000eaa0000000200 */
[C---:B------:R-:W-:Y:S06]  /*3450*/  HMMA.16816.F32.BF16 R40, R28.reuse, R42, R84 ;  /* 0x0000002a1c28723c */ /* 0x040fec0000041854 */
[C---:B------:R-:W-:Y:S06]  /*3460*/  HMMA.16816.F32.BF16 R88, R28.reuse, R44, R88 ;  /* 0x0000002c1c58723c */ /* 0x040fec0000041858 */
[----:B------:R-:W-:Y:S01]  /*3470*/  HMMA.16816.F32.BF16 R44, R28, R46, R68 ;  /* 0x0000002e1c2c723c */ /* 0x000fe20000041844 */
[----:B------:R-:W-:Y:S05]  /*3480*/  LDSM.16.M88.4 R28, [R207+0x1000] ;  /* 0x00100000cf1c783b */ /* 0x000fea0000000200 */
[-C--:B---3--:R-:W-:Y:S01]  /*3490*/  HMMA.16816.F32.BF16 R68, R24, R36.reuse, R12 ;  /* 0x000000241844723c */ /* 0x088fe2000004180c */
[----:B------:R-:W3:Y:S05]  /*34a0*/  LDSM.16.M88.4 R12, [R208+0x4000] ;  /* 0x00400000d00c783b */ /* 0x000eea0000000200 */
[C---:B----4-:R-:W-:Y:S06]  /*34b0*/  HMMA.16816.F32.BF16 R84, R8.reuse, R36, R76 ;  /* 0x000000240854723c */ /* 0x050fec000004184c */
[C---:B------:R-:W-:Y:S06]  /*34c0*/  HMMA.16816.F32.BF16 R80, R8.reuse, R38, R64 ;  /* 0x000000260850723c */ /* 0x040fec0000041840 */
[----:B------:R-:W-:Y:S06]  /*34d0*/  HMMA.16816.F32.BF16 R76, R8, R48, R60 ;  /* 0x00000030084c723c */ /* 0x000fec000004183c */
[----:B------:R-:W-:Y:S06]  /*34e0*/  HMMA.16816.F32.BF16 R60, R24, R38, R40 ;  /* 0x00000026183c723c */ /* 0x000fec0000041828 */
[----:B------:R-:W-:Y:S01]  /*34f0*/  HMMA.16816.F32.BF16 R72, R8, R50, R32 ;  /* 0x000000320848723c */ /* 0x000fe20000041820 */
[----:B------:R-:W4:Y:S04]  /*3500*/  LDSM.16.M88.4 R8, [R208+0x6000] ;  /* 0x00600000d008783b */ /* 0x000f280000000200 */
[----:B------:R-:W5:Y:S01]  /*3510*/  LDSM.16.M88.4 R32, [R207+0x1800] ;  /* 0x00180000cf20783b */ /* 0x000f620000000200 */
[----:B------:R-:W-:Y:S01]  /*3520*/  HMMA.16816.F32.BF16 R64, R24, R48, R88 ;  /* 0x000000301840723c */ /* 0x000fe20000041858 */
[----:B------:R-:W-:-:S05]  /*3530*/  DEPBAR.LE SB0, 0x0 ;  /* 0x000080000000791a */ /* 0x000fca0000000000 */
[----:B------:R-:W-:Y:S06]  /*3540*/  HMMA.16816.F32.BF16 R48, R24, R50, R44 ;  /* 0x000000321830723c */ /* 0x000fec000004182c */
[-C--:B-1----:R-:W-:Y:S06]  /*3550*/  HMMA.16816.F32.BF16 R24, R20, R56.reuse, R68 ;  /* 0x000000381418723c */ /* 0x082fec0000041844 */
[C---:B--2---:R-:W-:Y:S06]  /*3560*/  HMMA.16816.F32.BF16 R44, R16.reuse, R56, R84 ;  /* 0x00000038102c723c */ /* 0x044fec0000041854 */
[-C--:B------:R-:W-:Y:S06]  /*3570*/  HMMA.16816.F32.BF16 R40, R16, R58.reuse, R80 ;  /* 0x0000003a1028723c */ /* 0x080fec0000041850 */
[----:B------:R-:W-:Y:S06]  /*3580*/  HMMA.16816.F32.BF16 R56, R20, R58, R60 ;  /* 0x0000003a1438723c */ /* 0x000fec000004183c */
[----:B---3--:R-:W-:Y:S06]  /*3590*/  HMMA.16816.F32.BF16 R24, R12, R28, R24 ;  /* 0x0000001c0c18723c */ /* 0x008fec0000041818 */
[C---:B------:R-:W-:Y:S06]  /*35a0*/  HMMA.16816.F32.BF16 R36, R16.reuse, R52, R76 ;  /* 0x000000341024723c */ /* 0x040fec000004184c */
[----:B------:R-:W-:Y:S06]  /*35b0*/  HMMA.16816.F32.BF16 R16, R16, R54, R72 ;  /* 0x000000361010723c */ /* 0x000fec0000041848 */
[C---:B------:R-:W-:Y:S06]  /*35c0*/  HMMA.16816.F32.BF16 R60, R20.reuse, R52, R64 ;  /* 0x00000034143c723c */ /* 0x040fec0000041840 */
[----:B------:R-:W-:Y:S01]  /*35d0*/  HMMA.16816.F32.BF16 R48, R20, R54, R48 ;  /* 0x000000361430723c */ /* 0x000fe20000041830 */
[----:B------:R-:W-:-:S05]  /*35e0*/  FFMA.FTZ R7, R6, UR21, R25 ;  /* 0x0000001506077c23 */ /* 0x000fca0008010019 */
[C---:B----4-:R-:W-:Y:S06]  /*35f0*/  HMMA.16816.F32.BF16 R44, R8.reuse, R28, R44 ;  /* 0x0000001c082c723c */ /* 0x050fec000004182c */
[-C--:B------:R-:W-:Y:S06]  /*3600*/  HMMA.16816.F32.BF16 R40, R8, R30.reuse, R40 ;  /* 0x0000001e0828723c */ /* 0x080fec0000041828 */
[----:B------:R-:W-:Y:S06]  /*3610*/  HMMA.16816.F32.BF16 R28, R12, R30, R56 ;  /* 0x0000001e0c1c723c */ /* 0x000fec0000041838 */
[----:B-----5:R-:W-:Y:S06]  /*3620*/  HMMA.16816.F32.BF16 R52, R8, R34, R16 ;  /* 0x000000220834723c */ /* 0x020fec0000041810 */
[C---:B------:R-:W-:Y:S06]  /*3630*/  HMMA.16816.F32.BF16 R16, R12.reuse, R32, R60 ;  /* 0x000000200c10723c */ /* 0x040fec000004183c */
[----:B------:R-:W-:Y:S06]  /*3640*/  HMMA.16816.F32.BF16 R12, R12, R34, R48 ;  /* 0x000000220c0c723c */ /* 0x000fec0000041830 */
[----:B------:R-:W-:Y:S01]  /*3650*/  HMMA.16816.F32.BF16 R36, R8, R32, R36 ;  /* 0x000000200824723c */ /* 0x000fe20000041824 */
[----:B------:R-:W-:Y:S01]  /*3660*/  FSEL R49, R7, -INF , !P6 ;  /* 0xff80000007317808 */ /* 0x000fe20007000000 */
[----:B------:R-:W-:Y:S01]  /*3670*/  BAR.SYNC.DEFER_BLOCKING 0x0 ;  /* 0x0000000000007b1d */ /* 0x000fe20000010000 */
[----:B------:R-:W-:-:S02]  /*3680*/  ISETP.GE.AND P6, PT, R3, R139, PT ;  /* 0x0000008b0300720c */ /* 0x000fc40003fc6270 */
[----:B------:R-:W-:Y:S02]  /*3690*/  I2FP.F32.S32 R3, R3 ;  /* 0x0000000300037245 */ /* 0x000fe40000201400 */
[C---:B------:R-:W-:Y:S01]  /*36a0*/  FFMA.FTZ R9, R6.reuse, UR21, R27 ;  /* 0x0000001506097c23 */ /* 0x040fe2000801001b */
[C---:B------:R-:W-:Y:S01]  /*36b0*/  FFMA.FTZ R8, R6.reuse, UR21, R45 ;  /* 0x0000001506087c23 */ /* 0x040fe2000801002d */
[----:B------:R-:W-:Y:S01]  /*36c0*/  FFMA.FTZ R6, R6, UR21, R47 ;  /* 0x0000001506067c23 */ /* 0x000fe2000801002f */
[C---:B------:R-:W-:Y:S01]  /*36d0*/  FFMA.FTZ R7, R3.reuse, UR21, R28 ;  /* 0x0000001503077c23 */ /* 0x040fe2000801001c */
[----:B------:R-:W-:Y:S01]  /*36e0*/  FFMA.FTZ R10, R3, UR21, R30 ;  /* 0x00000015030a7c23 */ /* 0x000fe2000801001e */
[----:B------:R-:W-:Y:S01]  /*36f0*/  FSEL R23, R9, -INF , !P5 ;  /* 0xff80000009177808 */ /* 0x000fe20006800000 */
[C---:B------:R-:W-:Y:S01]  /*3700*/  FFMA.FTZ R9, R3.reuse, UR21, R40 ;  /* 0x0000001503097c23 */ /* 0x040fe20008010028 */
[----:B------:R-:W-:Y:S02]  /*3710*/  FSEL R32, R8, -INF , !P3 ;  /* 0xff80000008207808 */ /* 0x000fe40005800000 */
[----:B------:R-:W-:Y:S01]  /*3720*/  FSEL R45, R6, -INF , !P1 ;  /* 0xff800000062d7808 */ /* 0x000fe20004800000 */
[----:B------:R-:W-:Y:S01]  /*3730*/  FFMA.FTZ R6, R3, UR21, R42 ;  /* 0x0000001503067c23 */ /* 0x000fe2000801002a */
[----:B------:R-:W-:Y:S01]  /*3740*/  FSEL R48, R7, -INF , !P0 ;  /* 0xff80000007307808 */ /* 0x000fe20004000000 */
[----:B------:R-:W-:Y:S01]  /*3750*/  VIADD R3, R2, 0x11 ;  /* 0x0000001102037836 */ /* 0x000fe20000000000 */
[----:B------:R-:W-:-:S02]  /*3760*/  ISETP.GE.AND P5, PT, R0, R135, PT ;  /* 0x000000870000720c */ /* 0x000fc40003fa6270 */
[C---:B------:R-:W-:Y:S02]  /*3770*/  ISETP.GE.AND P3, PT, R0.reuse, R138, PT ;  /* 0x0000008a0000720c */ /* 0x040fe40003f66270 */
[C---:B------:R-:W-:Y:S02]  /*3780*/  ISETP.GE.AND P1, PT, R0.reuse, R172, PT ;  /* 0x000000ac0000720c */ /* 0x040fe40003f26270 */
[----:B------:R-:W-:Y:S02]  /*3790*/  ISETP.GE.AND P0, PT, R0, R139, PT ;  /* 0x0000008b0000720c */ /* 0x000fe40003f06270 */
[----:B------:R-:W-:Y:S01]  /*37a0*/  I2FP.F32.S32 R7, R0 ;  /* 0x0000000000077245 */ /* 0x000fe20000201400 */
[----:B------:R-:W-:Y:S01]  /*37b0*/  VIADD R0, R2, 0x10 ;  /* 0x0000001002007836 */ /* 0x000fe20000000000 */
[----:B------:R-:W-:Y:S02]  /*37c0*/  FSEL R42, R6, -INF , !P6 ;  /* 0xff800000062a7808 */ /* 0x000fe40007000000 */
[----:B------:R-:W-:Y:S01]  /*37d0*/  FSEL R22, R10, -INF , !P4 ;  /* 0xff8000000a167808 */ /* 0x000fe20006000000 */
[C---:B------:R-:W-:Y:S01]  /*37e0*/  FFMA.FTZ R8, R7.reuse, UR21, R29 ;  /* 0x0000001507087c23 */ /* 0x040fe2000801001d */
[----:B------:R-:W-:Y:S01]  /*37f0*/  I2FP.F32.S32 R6, R0 ;  /* 0x0000000000067245 */ /* 0x000fe20000201400 */
[----:B------:R-:W-:Y:S01]  /*3800*/  FFMA.FTZ R11, R7, UR21, R31 ;  /* 0x00000015070b7c23 */ /* 0x000fe2000801001f */
[----:B------:R-:W-:Y:S01]  /*3810*/  FSEL R29, R9, -INF , !P2 ;  /* 0xff800000091d7808 */ /* 0x000fe20005000000 */
[C---:B------:R-:W-:Y:S01]  /*3820*/  FFMA.FTZ R9, R7.reuse, UR21, R41 ;  /* 0x0000001507097c23 */ /* 0x040fe20008010029 */
[----:B------:R-:W-:Y:S01]  /*3830*/  FSEL R47, R8, -INF , !P5 ;  /* 0xff800000082f7808 */ /* 0x000fe20006800000 */
[----:B------:R-:W-:Y:S01]  /*3840*/  FFMA.FTZ R7, R7, UR21, R43 ;  /* 0x0000001507077c23 */ /* 0x000fe2000801002b */
[----:B------:R-:W-:Y:S01]  /*3850*/  FFMA.FTZ R8, R6, UR21, R16 ;  /* 0x0000001506087c23 */ /* 0x000fe20008010010 */
[----:B------:R-:W-:-:S02]  /*3860*/  ISETP.GE.AND P4, PT, R0, R135, PT ;  /* 0x000000870000720c */ /* 0x000fc40003f86270 */
        /* <DEDUP_REMOVED lines=9> */
[----:B------:R-:W-:Y:S02]  /*3900*/  ISETP.GE.AND P4, PT, R3, R139, PT ;  /* 0x0000008b0300720c */ /* 0x000fe40003f86270 */
[----:B------:R-:W-:Y:S01]  /*3910*/  I2FP.F32.S32 R7, R3 ;  /* 0x0000000300077245 */ /* 0x000fe20000201400 */
[----:B------:R-:W-:Y:S01]  /*3920*/  FFMA.FTZ R3, R6, UR21, R38 ;  /* 0x0000001506037c23 */ /* 0x000fe20008010026 */
[C---:B------:R-:W-:Y:S02]  /*3930*/  ISETP.GE.AND P2, PT, R0.reuse, R138, PT ;  /* 0x0000008a0000720c */ /* 0x040fe40003f46270 */
[C---:B------:R-:W-:Y:S01]  /*3940*/  ISETP.GE.AND P6, PT, R0.reuse, R172, PT ;  /* 0x000000ac0000720c */ /* 0x040fe20003fc6270 */
[C---:B------:R-:W-:Y:S01]  /*3950*/  FFMA.FTZ R6, R7.reuse, UR21, R17 ;  /* 0x0000001507067c23 */ /* 0x040fe20008010011 */
[----:B------:R-:W-:Y:S01]  /*3960*/  ISETP.GE.AND P5, PT, R0, R139, PT ;  /* 0x0000008b0000720c */ /* 0x000fe20003fa6270 */
[----:B------:R-:W-:Y:S01]  /*3970*/  VIADD R0, R2, 0x18 ;  /* 0x0000001802007836 */ /* 0x000fe20000000000 */
[----:B------:R-:W-:Y:S01]  /*3980*/  FSEL R27, R8, -INF , !P6 ;  /* 0xff800000081b7808 */ /* 0x000fe20007000000 */
[----:B------:R-:W-:Y:S01]  /*3990*/  FFMA.FTZ R10, R7, UR21, R19 ;  /* 0x00000015070a7c23 */ /* 0x000fe20008010013 */
[----:B------:R-:W-:-:S02]  /*39a0*/  FSEL R38, R3, -INF , !P5 ;  /* 0xff80000003267808 */ /* 0x000fc40006800000 */
[----:B------:R-:W-:Y:S02]  /*39b0*/  I2FP.F32.S32 R3, R0 ;  /* 0x0000000000037245 */ /* 0x000fe40000201400 */
[----:B------:R-:W-:Y:S02]  /*39c0*/  FSEL R41, R6, -INF , !P3 ;  /* 0xff80000006297808 */ /* 0x000fe40005800000 */
[----:B------:R-:W-:Y:S01]  /*39d0*/  FSEL R20, R9, -INF , !P2 ;  /* 0xff80000009147808 */ /* 0x000fe20005000000 */
[C---:B------:R-:W-:Y:S01]  /*39e0*/  FFMA.FTZ R6, R3.reuse, UR21, R12 ;  /* 0x0000001503067c23 */ /* 0x040fe2000801000c */
[C---:B------:R-:W-:Y:S01]  /*39f0*/  FFMA.FTZ R11, R3.reuse, UR21, R52 ;  /* 0x00000015030b7c23 */ /* 0x040fe20008010034 */
[C---:B------:R-:W-:Y:S01]  /*3a00*/  FFMA.FTZ R12, R3.reuse, UR21, R14 ;  /* 0x00000015030c7c23 */ /* 0x040fe2000801000e */
[----:B------:R-:W-:Y:S01]  /*3a10*/  FFMA.FTZ R8, R3, UR21, R54 ;  /* 0x0000001503087c23 */ /* 0x000fe20008010036 */
[C---:B------:R-:W-:Y:S01]  /*3a20*/  FFMA.FTZ R9, R7.reuse, UR21, R37 ;  /* 0x0000001507097c23 */ /* 0x040fe20008010025 */
[----:B------:R-:W-:Y:S01]  /*3a30*/  I2FP.F32.S32 R3, R2 ;  /* 0x0000000200037245 */ /* 0x000fe20000201400 */
[----:B------:R-:W-:Y:S01]  /*3a40*/  FFMA.FTZ R7, R7, UR21, R39 ;  /* 0x0000001507077c23 */ /* 0x000fe20008010027 */
[----:B------:R-:W-:-:S02]  /*3a50*/  ISETP.GE.AND P2, PT, R0, R135, PT ;  /* 0x000000870000720c */ /* 0x000fc40003f46270 */
[----:B------:R-:W-:Y:S01]  /*3a60*/  FSEL R16, R10, -INF , !P1 ;  /* 0xff8000000a107808 */ /* 0x000fe20004800000 */
[----:B------:R-:W-:Y:S01]  /*3a70*/  FFMA.FTZ R10, R3, UR21, R26 ;  /* 0x00000015030a7c23 */ /* 0x000fe2000801001a */
[----:B------:R-:W-:Y:S01]  /*3a80*/  FSEL R25, R9, -INF , !P0 ;  /* 0xff80000009197808 */ /* 0x000fe20004000000 */
[----:B------:R-:W-:Y:S01]  /*3a90*/  FFMA.FTZ R9, R3, UR21, R44 ;  /* 0x0000001503097c23 */ /* 0x000fe2000801002c */
[----:B------:R-:W-:Y:S02]  /*3aa0*/  ISETP.GE.AND P0, PT, R2, R138, PT ;  /* 0x0000008a0200720c */ /* 0x000fe40003f06270 */
[----:B------:R-:W-:Y:S02]  /*3ab0*/  FSEL R36, R7, -INF , !P4 ;  /* 0xff80000007247808 */ /* 0x000fe40006000000 */
[----:B------:R-:W-:Y:S01]  /*3ac0*/  FSEL R37, R6, -INF , !P2 ;  /* 0xff80000006257808 */ /* 0x000fe20005000000 */
[C---:B------:R-:W-:Y:S01]  /*3ad0*/  FFMA.FTZ R6, R3.reuse, UR21, R24 ;  /* 0x0000001503067c23 */ /* 0x040fe20008010018 */
[C---:B------:R-:W-:Y:S01]  /*3ae0*/  ISETP.GE.AND P1, PT, R2.reuse, R135, PT ;  /* 0x000000870200720c */ /* 0x040fe20003f26270 */
[----:B------:R-:W-:Y:S01]  /*3af0*/  FFMA.FTZ R3, R3, UR21, R46 ;  /* 0x0000001503037c23 */ /* 0x000fe2000801002e */
[----:B------:R-:W-:-:S02]  /*3b00*/  ISETP.GE.AND P4, PT, R2, R172, PT ;  /* 0x000000ac0200720c */ /* 0x000fc40003f86270 */
[CC--:B------:R-:W-:Y:S01]  /*3b10*/  ISETP.GE.AND P2, PT, R2.reuse, R139.reuse, PT ;  /* 0x0000008b0200720c */ /* 0x0c0fe20003f46270 */
[----:B------:R-:W-:Y:S01]  /*3b20*/  VIADD R2, R2, 0x19 ;  /* 0x0000001902027836 */ /* 0x000fe20000000000 */
[C---:B------:R-:W-:Y:S02]  /*3b30*/  ISETP.GE.AND P6, PT, R0.reuse, R138, PT ;  /* 0x0000008a0000720c */ /* 0x040fe40003fc6270 */
[C---:B------:R-:W-:Y:S02]  /*3b40*/  ISETP.GE.AND P5, PT, R0.reuse, R172, PT ;  /* 0x000000ac0000720c */ /* 0x040fe40003fa6270 */
[----:B------:R-:W-:Y:S02]  /*3b50*/  ISETP.GE.AND P3, PT, R0, R139, PT ;  /* 0x0000008b0000720c */ /* 0x000fe40003f66270 */
[----:B------:R-:W-:Y:S02]  /*3b60*/  FSEL R14, R10, -INF , !P0 ;  /* 0xff8000000a0e7808 */ /* 0x000fe40004000000 */
[----:B------:R-:W-:-:S02]  /*3b70*/  PLOP3.LUT P0, PT, PT, PT, UP0, 0x80, 0x0 ;  /* 0x000000000000781c */ /* 0x000fc40003f0f008 */
[----:B------:R-:W-:Y:S02]  /*3b80*/  FSEL R17, R12, -INF , !P6 ;  /* 0xff8000000c117808 */ /* 0x000fe40007000000 */
        /* <DEDUP_REMOVED lines=8> */
[----:B------:R-:W-:Y:S02]  /*3c10*/  LOP3.LUT R0, R94, R95, RZ, 0xfc, !PT ;  /* 0x0000005f5e007212 */ /* 0x000fe400078efcff */
[----:B------:R-:W-:Y:S01]  /*3c20*/  FSEL R18, R9, -INF , !P4 ;  /* 0xff80000009127808 */ /* 0x000fe20006000000 */
        /* <DEDUP_REMOVED lines=56> */
.L_x_1569:
[----:B------:R-:W-:Y:S05]  /*3fb0*/  BSYNC B0 ;  /* 0x0000000000007941 */ /* 0x000fea0003800000 */
.L_x_1568:
[----:B------:R-:W0:Y:S02]  /*3fc0*/  LDGDEPBAR ;  /* 0x00000000000079af */ /* 0x000e240000000000 */
.L_x_1567:
[----:B------:R-:W-:Y:S01]  /*3fd0*/  FMNMX.FTZ R133, R14, R23, !PT ;  /* 0x000000170e857209 */ /* 0x000fe20007810000 */
[----:B------:R-:W-:Y:S01]  /*3fe0*/  ULDC UR42, c[0x0][0x2ec] ;  /* 0x0000bb00002a7ab9 */ /* 0x000fe20000000800 */
[----:B------:R-:W-:Y:S01]  /*3ff0*/  FMNMX.FTZ R132, R18, R32, !PT ;  /* 0x0000002012847209 */ /* 0x000fe20007810000 */
[----:B------:R-:W-:Y:S01]  /*4000*/  ULOP3.LUT UR5, UR44, UR31, URZ, 0x3c, !UPT ;  /* 0x0000001f2c057292 */ /* 0x000fe2000f8e3c3f */
[----:B------:R-:W-:Y:S01]  /*4010*/  FMNMX.FTZ R133, R22, R133, !PT ;  /* 0x0000008516857209 */ /* 0x000fe20007810000 */
[----:B------:R-:W-:Y:S01]  /*4020*/  IMAD.WIDE.U32 R50, R102, -0x2daee0ad, RZ ;  /* 0xd2511f5366327825 */ /* 0x000fe200078e00ff */
[----:B------:R-:W-:Y:S01]  /*4030*/  FMNMX.FTZ R132, R29, R132, !PT ;  /* 0x000000841d847209 */ /* 0x000fe20007810000 */
[----:B------:R-:W-:Y:S01]  /*4040*/  UIADD3 UR41, UR30, -0x61c88647, URZ ;  /* 0x9e3779b91e297890 */ /* 0x000fe2000fffe03f */
[----:B------:R-:W-:Y:S01]  /*4050*/  FMNMX.FTZ R133, R21, R133, !PT ;  /* 0x0000008515857209 */ /* 0x000fe20007810000 */
[----:B------:R-:W-:Y:S01]  /*4060*/  VIADD R33, R101, 0x4 ;  /* 0x0000000465217836 */ /* 0x000fe20000000000 */
[----:B------:R-:W-:Y:S01]  /*4070*/  FMNMX.FTZ R132, R28, R132, !PT ;  /* 0x000000841c847209 */ /* 0x000fe20007810000 */
[----:B------:R-:W-:Y:S01]  /*4080*/  UIADD3 UR39, UR31, 0x76cf5d0a, URZ ;  /* 0x76cf5d0a1f277890 */ /* 0x000fe2000fffe03f */
[----:B------:R-:W-:Y:S01]  /*4090*/  FMNMX.FTZ R133, R20, R133, !PT ;  /* 0x0000008514857209 */ /* 0x000fe20007810000 */
[----:B--2---:R-:W-:Y:S01]  /*40a0*/  IMAD.WIDE.U32 R12, R33, -0x326172a9, RZ ;  /* 0xcd9e8d57210c7825 */ /* 0x004fe200078e00ff */
[----:B------:R-:W-:Y:S01]  /*40b0*/  FMNMX.FTZ R132, R27, R132, !PT ;  /* 0x000000841b847209 */ /* 0x000fe20007810000 */
[----:B------:R-:W-:Y:S01]  /*40c0*/  UIADD3 UR43, UR31, -0x4498517b, URZ ;  /* 0xbb67ae851f2b7890 */ /* 0x000fe2000fffe03f */
[----:B------:R-:W-:Y:S01]  /*40d0*/  FMNMX.FTZ R133, R16, R133, !PT ;  /* 0x0000008510857209 */ /* 0x000fe20007810000 */
[----:B------:R-:W-:Y:S01]  /*40e0*/  UIADD3 UR40, UR30, 0x3c6ef372, URZ ;  /* 0x3c6ef3721e287890 */ /* 0x000fe2000fffe03f */
[----:B------:R-:W-:Y:S01]  /*40f0*/  FMNMX.FTZ R132, R25, R132, !PT ;  /* 0x0000008419847209 */ /* 0x000fe20007810000 */
[----:B------:R-:W-:Y:S01]  /*4100*/  UIADD3 UR38, UR30, -0x255992d5, URZ ;  /* 0xdaa66d2b1e267890 */ /* 0x000fe2000fffe03f */
[----:B------:R-:W-:Y:S01]  /*4110*/  FMNMX.FTZ R133, R17, R133, !PT ;  /* 0x0000008511857209 */ /* 0x000fe20007810000 */
[----:B------:R-:W-:Y:S01]  /*4120*/  STL.64 [R1+0x60], R50 ;  /* 0x0000603201007387 */ /* 0x000fe20000100a00 */
[----:B------:R-:W-:Y:S01]  /*4130*/  FMNMX.FTZ R132, R24, R132, !PT ;  /* 0x0000008418847209 */ /* 0x000fe20007810000 */
[----:B------:R-:W-:Y:S01]  /*4140*/  UIADD3 UR33, UR31, 0x32370b8f, URZ ;  /* 0x32370b8f1f217890 */ /* 0x000fe2000fffe03f */
[----:B------:R-:W-:Y:S01]  /*4150*/  FMNMX.FTZ R133, R15, R133, !PT ;  /* 0x000000850f857209 */ /* 0x000fe20007810000 */
[----:B------:R-:W-:Y:S01]  /*4160*/  UIADD3 UR32, UR30, 0x78dde6e4, URZ ;  /* 0x78dde6e41e207890 */ /* 0x000fe2000fffe03f */
[----:B------:R-:W-:Y:S01]  /*4170*/  FMNMX.FTZ R132, R19, R132, !PT ;  /* 0x0000008413847209 */ /* 0x000fe20007810000 */
[----:B------:R-:W-:Y:S01]  /*4180*/  UIADD3 UR29, UR31, -0x126145ec, URZ ;  /* 0xed9eba141f1d7890 */ /* 0x000fe2000fffe03f */
[----:B------:R-:W-:Y:S01]  /*4190*/  FMNMX.FTZ R6, R26, R45, !PT ;  /* 0x0000002d1a067209 */ /* 0x000fe20007810000 */
[----:B-1----:R-:W1:Y:S01]  /*41a0*/  SHFL.BFLY PT, R2, R133, 0x2, 0x1f ;  /* 0x0c401f0085027f89 */ /* 0x002e6200000e0000 */
[----:B------:R-:W-:Y:S01]  /*41b0*/  FMNMX.FTZ R8, R34, R49, !PT ;  /* 0x0000003122087209 */ /* 0x000fe20007810000 */
[----:B------:R-:W-:Y:S01]  /*41c0*/  UIADD3 UR10, UR31, -0x56f99767, URZ ;  /* 0xa90668991f0a7890 */ /* 0x000fe2000fffe03f */
[----:B------:R-:W-:Y:S01]  /*41d0*/  LOP3.LUT R10, R96, 0x7ffffffc, RZ, 0xc0, !PT ;  /* 0x7ffffffc600a7812 */ /* 0x000fe200078ec0ff */
[----:B------:R-:W2:Y:S01]  /*41e0*/  SHFL.BFLY PT, R7, R132, 0x2, 0x1f ;  /* 0x0c401f0084077f89 */ /* 0x000ea200000e0000 */
[----:B------:R-:W-:Y:S01]  /*41f0*/  UIADD3 UR11, UR30, 0x1715609d, URZ ;  /* 0x1715609d1e0b7890 */ /* 0x000fe2000fffe03f */
[----:B------:R-:W-:Y:S01]  /*4200*/  LEA R201, R0, UR4, 0x1 ;  /* 0x0000000400c97c11 */ /* 0x000fe2000f8e08ff */
[----:B------:R-:W-:Y:S01]  /*4210*/  ULEA UR4, UR19, UR25, 0x5 ;  /* 0x0000001913047291 */ /* 0x000fe2000f8e283f */
[----:B------:R-:W-:-:S03]  /*4220*/  IMAD.IADD R92, R92, 0x1, -R10 ;  /* 0x000000015c5c7824 */ /* 0x000fc600078e0a0a */
[----:B------:R-:W-:Y:S01]  /*4230*/  LDSM.16.MT88.4 R148, [R201+0xa000] ;  /* 0x00a00000c994783b */ /* 0x000fe20000004200 */
[C-C-:B------:R-:W-:Y:S01]  /*4240*/  IMAD R206, R4.reuse, 0x2, R201.reuse ;  /* 0x0000000204ce7824 */ /* 0x140fe200078e02c9 */
[----:B------:R-:W-:Y:S01]  /*4250*/  UIADD3 UR4, UR4, -0x20, URZ ;  /* 0xffffffe004047890 */ /* 0x000fe2000fffe03f */
[----:B------:R-:W-:Y:S01]  /*4260*/  IMAD R203, R5, 0x2, R201 ;  /* 0x0000000205cb7824 */ /* 0x000fe200078e02c9 */
[----:B------:R-:W-:Y:S02]  /*4270*/  LDSM.16.MT88.4 R80, [R201+0xb800] ;  /* 0x00b80000c950783b */ /* 0x000fe40000004200 */
[----:B------:R-:W-:Y:S01]  /*4280*/  USHF.R.S32.HI UR25, URZ, 0x1f, UR4 ;  /* 0x0000001f3f197899 */ /* 0x000fe20008011404 */
[----:B------:R-:W-:Y:S01]  /*4290*/  IMAD R205, R4, 0x2, R203 ;  /* 0x0000000204cd7824 */ /* 0x000fe200078e02cb */
[----:B------:R-:W-:Y:S04]  /*42a0*/  LDSM.16.MT88.4 R184, [R206+0xa000] ;  /* 0x00a00000ceb8783b */ /* 0x000fe80000004200 */
[----:B------:R-:W-:Y:S01]  /*42b0*/  LDSM.16.MT88.4 R180, [R206+0xa800] ;  /* 0x00a80000ceb4783b */ /* 0x000fe20000004200 */
[----:B-1----:R-:W-:-:S03]  /*42c0*/  FMNMX.FTZ R133, R133, R2, !PT ;  /* 0x0000000285857209 */ /* 0x002fc60007810000 */
[----:B------:R-:W-:Y:S01]  /*42d0*/  LDSM.16.MT88.4 R140, [R203+0xa000] ;  /* 0x00a00000cb8c783b */ /* 0x000fe20000004200 */
[----:B--2---:R-:W-:-:S03]  /*42e0*/  FMNMX.FTZ R132, R132, R7, !PT ;  /* 0x0000000784847209 */ /* 0x004fc60007810000 */
[----:B------:R-:W1:Y:S04]  /*42f0*/  SHFL.BFLY PT, R2, R133, 0x1, 0x1f ;  /* 0x0c201f0085027f89 */ /* 0x000e6800000e0000 */
[----:B------:R-:W2:Y:S04]  /*4300*/  SHFL.BFLY PT, R9, R132, 0x1, 0x1f ;  /* 0x0c201f0084097f89 */ /* 0x000ea800000e0000 */
[----:B------:R-:W-:Y:S04]  /*4310*/  LDSM.16.MT88.4 R112, [R206+0xb800] ;  /* 0x00b80000ce70783b */ /* 0x000fe80000004200 */
[----:B------:R-:W-:Y:S04]  /*4320*/  LDSM.16.MT88.4 R96, [R203+0xb800] ;  /* 0x00b80000cb60783b */ /* 0x000fe80000004200 */
[----:B------:R-:W-:Y:S04]  /*4330*/  LDSM.16.MT88.4 R188, [R203+0xa800] ;  /* 0x00a80000cbbc783b */ /* 0x000fe80000004200 */
[----:B------:R-:W-:Y:S01]  /*4340*/  LDSM.16.MT88.4 R176, [R205+0xa000] ;  /* 0x00a00000cdb0783b */ /* 0x000fe20000004200 */
[----:B-1----:R-:W-:-:S04]  /*4350*/  FMNMX.FTZ R133, R133, R2, !PT ;  /* 0x0000000285857209 */ /* 0x002fc80007810000 */
[C---:B------:R-:W-:Y:S01]  /*4360*/  FSETP.NEU.FTZ.AND P1, PT, R133.reuse, -INF , PT ;  /* 0xff8000008500780b */ /* 0x040fe20003f3d000 */
[----:B------:R-:W-:Y:S01]  /*4370*/  FMUL.FTZ R2, R133, UR42 ;  /* 0x0000002a85027c20 */ /* 0x000fe20008410000 */
[----:B--2---:R-:W-:-:S04]  /*4380*/  FMNMX.FTZ R132, R132, R9, !PT ;  /* 0x0000000984847209 */ /* 0x004fc80007810000 */
[----:B------:R-:W-:Y:S02]  /*4390*/  FSEL R2, R2, RZ, P1 ;  /* 0x000000ff02027208 */ /* 0x000fe40000800000 */
[----:B------:R-:W-:-:S03]  /*43a0*/  FSETP.NEU.FTZ.AND P1, PT, R132, -INF , PT ;  /* 0xff8000008400780b */ /* 0x000fc60003f3d000 */
[--C-:B------:R-:W-:Y:S01]  /*43b0*/  FFMA.FTZ R3, R14, UR42, -R2.reuse ;  /* 0x0000002a0e037c23 */ /* 0x100fe20008010802 */
[--C-:B------:R-:W-:Y:S01]  /*43c0*/  FFMA.FTZ R7, R16, UR42, -R2.reuse ;  /* 0x0000002a10077c23 */ /* 0x100fe20008010802 */
[----:B------:R-:W-:Y:S02]  /*43d0*/  LOP3.LUT R14, R100, UR30, RZ, 0x3c, !PT ;  /* 0x0000001e640e7c12 */ /* 0x000fe4000f8e3cff */
[----:B------:R1:W-:Y:S02]  /*43e0*/  MUFU.EX2 R107, R3 ;  /* 0x00000003006b7308 */ /* 0x0003e40000000800 */
[----:B------:R-:W-:Y:S01]  /*43f0*/  LOP3.LUT R9, R13, R14, RZ, 0x3c, !PT ;  /* 0x0000000e0d097212 */ /* 0x000fe200078e3cff */
[----:B------:R-:W-:Y:S04]  /*4400*/  STL [R1+0xd4], R14 ;  /* 0x0000d40e01007387 */ /* 0x000fe80000100800 */
[----:B------:R-:W-:Y:S01]  /*4410*/  STL [R1+0xcc], R33 ;  /* 0x0000cc2101007387 */ /* 0x000fe20000100800 */
[----:B------:R2:W-:Y:S01]  /*4420*/  MUFU.EX2 R68, R7 ;  /* 0x0000000700447308 */ /* 0x0005e20000000800 */
[----:B-1----:R-:W-:Y:S01]  /*4430*/  FMNMX.FTZ R3, R42, R6, !PT ;  /* 0x000000062a037209 */ /* 0x002fe20007810000 */
[----:B------:R-:W-:-:S03]  /*4440*/  FFMA.FTZ R6, R23, UR42, -R2 ;  /* 0x0000002a17067c23 */ /* 0x000fc60008010802 */
[----:B------:R-:W-:-:S03]  /*4450*/  FMNMX.FTZ R3, R40, R3, !PT ;  /* 0x0000000328037209 */ /* 0x000fc60007810000 */
[----:B------:R1:W-:Y:S01]  /*4460*/  MUFU.EX2 R103, R6 ;  /* 0x0000000600677308 */ /* 0x0003e20000000800 */
[----:B--2---:R-:W-:Y:S01]  /*4470*/  FMNMX.FTZ R7, R48, R8, !PT ;  /* 0x0000000830077209 */ /* 0x004fe20007810000 */
[----:B------:R-:W-:-:S06]  /*4480*/  FFMA.FTZ R8, R15, UR42, -R2 ;  /* 0x0000002a0f087c23 */ /* 0x000fcc0008010802 */
[----:B------:R2:W-:Y:S01]  /*4490*/  MUFU.EX2 R46, R8 ;  /* 0x00000008002e7308 */ /* 0x0005e20000000800 */
[----:B-1----:R-:W-:Y:S01]  /*44a0*/  FMNMX.FTZ R6, R38, R3, !PT ;  /* 0x0000000326067209 */ /* 0x002fe20007810000 */
[----:B------:R-:W-:Y:S01]  /*44b0*/  FFMA.FTZ R3, R22, UR42, -R2 ;  /* 0x0000002a16037c23 */ /* 0x000fe20008010802 */
[----:B------:R-:W-:Y:S02]  /*44c0*/  IMAD.WIDE.U32 R22, R101, -0x326172a9, RZ ;  /* 0xcd9e8d5765167825 */ /* 0x000fe400078e00ff */
[----:B------:R-:W-:-:S03]  /*44d0*/  FMNMX.FTZ R6, R36, R6, !PT ;  /* 0x0000000624067209 */ /* 0x000fc60007810000 */
[----:B------:R1:W-:Y:S01]  /*44e0*/  MUFU.EX2 R122, R3 ;  /* 0x00000003007a7308 */ /* 0x0003e20000000800 */
[----:B------:R-:W-:Y:S01]  /*44f0*/  STL.64 [R1+0xf0], R22 ;  /* 0x0000f01601007387 */ /* 0x000fe20000100a00 */
[----:B--2---:R-:W-:-:S05]  /*4500*/  LOP3.LUT R8, R23, R14, RZ, 0x3c, !PT ;  /* 0x0000000e17087212 */ /* 0x004fca00078e3cff */
[----:B------:R-:W-:-:S05]  /*4510*/  IMAD.WIDE.U32 R72, R8, -0x2daee0ad, RZ ;  /* 0xd2511f5308487825 */ /* 0x000fca00078e00ff */
[----:B------:R-:W-:Y:S01]  /*4520*/  STL.64 [R1+0x68], R72 ;  /* 0x0000684801007387 */ /* 0x000fe20000100a00 */
[----:B-1----:R-:W-:Y:S01]  /*4530*/  FMNMX.FTZ R3, R35, R6, !PT ;  /* 0x0000000623037209 */ /* 0x002fe20007810000 */
[----:B------:R-:W-:-:S03]  /*4540*/  FFMA.FTZ R6, R21, UR42, -R2 ;  /* 0x0000002a15067c23 */ /* 0x000fc60008010802 */
[----:B------:R-:W-:Y:S01]  /*4550*/  FMNMX.FTZ R3, R30, R3, !PT ;  /* 0x000000031e037209 */ /* 0x000fe20007810000 */
[----:B------:R1:W-:Y:S04]  /*4560*/  MUFU.EX2 R166, R6 ;  /* 0x0000000600a67308 */ /* 0x0003e80000000800 */
[----:B------:R-:W2:Y:S01]  /*4570*/  SHFL.BFLY PT, R11, R3, 0x2, 0x1f ;  /* 0x0c401f00030b7f89 */ /* 0x000ea200000e0000 */
[----:B-1----:R-:W-:-:S04]  /*4580*/  FFMA.FTZ R6, R20, UR42, -R2 ;  /* 0x0000002a14067c23 */ /* 0x002fc80008010802 */
[----:B------:R1:W-:Y:S01]  /*4590*/  MUFU.EX2 R250, R6 ;  /* 0x0000000600fa7308 */ /* 0x0003e20000000800 */
[----:B--2---:R-:W-:-:S05]  /*45a0*/  FMNMX.FTZ R11, R3, R11, !PT ;  /* 0x0000000b030b7209 */ /* 0x004fca0007810000 */
[----:B------:R-:W-:Y:S01]  /*45b0*/  SHFL.BFLY PT, R13, R11, 0x1, 0x1f ;  /* 0x0c201f000b0d7f89 */ /* 0x000fe200000e0000 */
[----:B-1----:R-:W-:-:S05]  /*45c0*/  LOP3.LUT R6, R51, UR5, RZ, 0x3c, !PT ;  /* 0x0000000533067c12 */ /* 0x002fca000f8e3cff */
[----:B------:R-:W-:-:S04]  /*45d0*/  IMAD.WIDE.U32 R20, R6, -0x326172a9, RZ ;  /* 0xcd9e8d5706147825 */ /* 0x000fc800078e00ff */
[----:B------:R-:W-:Y:S01]  /*45e0*/  FFMA.FTZ R6, R17, UR42, -R2 ;  /* 0x0000002a11067c23 */ /* 0x000fe20008010802 */
[----:B------:R-:W-:-:S03]  /*45f0*/  IMAD.WIDE.U32 R16, R33, -0x326172a9, RZ ;  /* 0xcd9e8d5721107825 */ /* 0x000fc600078e00ff */
[----:B------:R1:W-:Y:S01]  /*4600*/  MUFU.EX2 R64, R6 ;  /* 0x0000000600407308 */ /* 0x0003e20000000800 */
[C---:B------:R-:W-:Y:S01]  /*4610*/  LOP3.LUT R12, R21.reuse, UR41, R12, 0x96, !PT ;  /* 0x00000029150c7c12 */ /* 0x040fe2000f8e960c */
[----:B------:R-:W-:Y:S04]  /*4620*/  STL.64 [R1+0xb0], R16 ;  /* 0x0000b01001007387 */ /* 0x000fe80000100a00 */
[----:B------:R-:W-:Y:S01]  /*4630*/  IMAD.WIDE.U32 R58, R12, -0x2daee0ad, RZ ;  /* 0xd2511f530c3a7825 */ /* 0x000fe200078e00ff */
[----:B------:R-:W-:-:S05]  /*4640*/  LOP3.LUT R12, R21, UR41, R22, 0x96, !PT ;  /* 0x00000029150c7c12 */ /* 0x000fca000f8e9616 */
[----:B------:R-:W-:Y:S01]  /*4650*/  IMAD.WIDE.U32 R52, R12, -0x2daee0ad, RZ ;  /* 0xd2511f530c347825 */ /* 0x000fe200078e00ff */
[----:B-1----:R-:W-:-:S03]  /*4660*/  FMNMX.FTZ R6, R47, R7, !PT ;  /* 0x000000072f067209 */ /* 0x002fc60007810000 */
[----:B------:R-:W-:Y:S01]  /*4670*/  FMUL.FTZ R7, R132, UR42 ;  /* 0x0000002a84077c20 */ /* 0x000fe20008410000 */
[----:B------:R-:W-:-:S04]  /*4680*/  FMNMX.FTZ R6, R43, R6, !PT ;  /* 0x000000062b067209 */ /* 0x000fc80007810000 */
[----:B------:R-:W-:Y:S02]  /*4690*/  FSEL R2, R7, RZ, P1 ;  /* 0x000000ff07027208 */ /* 0x000fe40000800000 */
[----:B------:R-:W-:-:S03]  /*46a0*/  FMNMX.FTZ R3, R41, R6, !PT ;  /* 0x0000000629037209 */ /* 0x000fc60007810000 */
[--C-:B------:R-:W-:Y:S01]  /*46b0*/  FFMA.FTZ R6, R18, UR42, -R2.reuse ;  /* 0x0000002a12067c23 */ /* 0x100fe20008010802 */
[----:B------:R-:W-:Y:S01]  /*46c0*/  FMNMX.FTZ R3, R37, R3, !PT ;  /* 0x0000000325037209 */ /* 0x000fe20007810000 */
[----:B------:R-:W-:Y:S02]  /*46d0*/  FFMA.FTZ R8, R28, UR42, -R2 ;  /* 0x0000002a1c087c23 */ /* 0x000fe40008010802 */
[----:B------:R1:W-:Y:S01]  /*46e0*/  MUFU.EX2 R102, R6 ;  /* 0x0000000600667308 */ /* 0x0003e20000000800 */
[----:B------:R-:W-:-:S05]  /*46f0*/  FMNMX.FTZ R3, R31, R3, !PT ;  /* 0x000000031f037209 */ /* 0x000fca0007810000 */
[----:B------:R-:W2:Y:S02]  /*4700*/  SHFL.BFLY PT, R134, R3, 0x2, 0x1f ;  /* 0x0c401f0003867f89 */ /* 0x000ea400000e0000 */
[----:B------:R3:W-:Y:S01]  /*4710*/  MUFU.EX2 R165, R8 ;  /* 0x0000000800a57308 */ /* 0x0007e20000000800 */
[----:B-1----:R-:W-:-:S04]  /*4720*/  IMAD.WIDE.U32 R6, R9, -0x2daee0ad, RZ ;  /* 0xd2511f5309067825 */ /* 0x002fc800078e00ff */
[----:B------:R-:W-:-:S04]  /*4730*/  FFMA.FTZ R9, R32, UR42, -R2 ;  /* 0x0000002a20097c23 */ /* 0x000fc80008010802 */
[----:B------:R1:W-:Y:S01]  /*4740*/  MUFU.EX2 R101, R9 ;  /* 0x0000000900657308 */ /* 0x0003e20000000800 */
[----:B------:R-:W-:Y:S01]  /*4750*/  LOP3.LUT R10, R7, UR43, R50, 0x96, !PT ;  /* 0x0000002b070a7c12 */ /* 0x000fe2000f8e9632 */
[--C-:B------:R-:W-:Y:S01]  /*4760*/  FFMA.FTZ R7, R29, UR42, -R2.reuse ;  /* 0x0000002a1d077c23 */ /* 0x100fe20008010802 */
[----:B---3--:R-:W-:-:S05]  /*4770*/  FFMA.FTZ R8, R24, UR42, -R2 ;  /* 0x0000002a18087c23 */ /* 0x008fca0008010802 */
[----:B------:R3:W-:Y:S01]  /*4780*/  MUFU.EX2 R121, R7 ;  /* 0x0000000700797308 */ /* 0x0007e20000000800 */
[----:B--2---:R-:W-:Y:S02]  /*4790*/  FMNMX.FTZ R134, R3, R134, !PT ;  /* 0x0000008603867209 */ /* 0x004fe40007810000 */
[----:B------:R-:W-:-:S03]  /*47a0*/  FMNMX.FTZ R3, R11, R13, !PT ;  /* 0x0000000d0b037209 */ /* 0x000fc60007810000 */
[----:B------:R-:W2:Y:S01]  /*47b0*/  SHFL.BFLY PT, R18, R134, 0x1, 0x1f ;  /* 0x0c201f0086127f89 */ /* 0x000ea200000e0000 */
[----:B------:R-:W-:Y:S01]  /*47c0*/  FSETP.NEU.FTZ.AND P1, PT, R3, -INF , PT ;  /* 0xff8000000300780b */ /* 0x000fe20003f3d000 */
[----:B------:R-:W-:Y:S01]  /*47d0*/  MUFU.EX2 R65, R8 ;  /* 0x0000000800417308 */ /* 0x000fe20000000800 */
[----:B-1----:R-:W-:Y:S02]  /*47e0*/  LOP3.LUT R9, R59, UR39, R6, 0x96, !PT ;  /* 0x000000273b097c12 */ /* 0x002fe4000f8e9606 */
[----:B------:R-:W-:-:S03]  /*47f0*/  LOP3.LUT R6, R73, UR43, R50, 0x96, !PT ;  /* 0x0000002b49067c12 */ /* 0x000fc6000f8e9632 */
[----:B------:R-:W-:Y:S01]  /*4800*/  IMAD.WIDE.U32 R54, R9, -0x326172a9, RZ ;  /* 0xcd9e8d5709367825 */ /* 0x000fe200078e00ff */
[----:B------:R-:W-:-:S03]  /*4810*/  LOP3.LUT R9, R21, UR41, R16, 0x96, !PT ;  /* 0x0000002915097c12 */ /* 0x000fc6000f8e9610 */
[----:B------:R-:W-:-:S04]  /*4820*/  IMAD.WIDE.U32 R236, R6, -0x326172a9, RZ ;  /* 0xcd9e8d5706ec7825 */ /* 0x000fc800078e00ff */
[----:B---3--:R-:W-:Y:S01]  /*4830*/  IMAD.WIDE.U32 R6, R10, -0x326172a9, RZ ;  /* 0xcd9e8d570a067825 */ /* 0x008fe200078e00ff */
[----:B------:R-:W-:Y:S02]  /*4840*/  LOP3.LUT R10, R237, UR40, R20, 0x96, !PT ;  /* 0x00000028ed0a7c12 */ /* 0x000fe4000f8e9614 */
[----:B------:R-:W-:-:S03]  /*4850*/  LOP3.LUT R39, R55, UR38, R6, 0x96, !PT ;  /* 0x0000002637277c12 */ /* 0x000fc6000f8e9606 */
[----:B------:R-:W-:Y:S01]  /*4860*/  IMAD.WIDE.U32 R56, R10, -0x2daee0ad, RZ ;  /* 0xd2511f530a387825 */ /* 0x000fe200078e00ff */
[----:B------:R-:W-:-:S03]  /*4870*/  LOP3.LUT R15, R7, UR40, R20, 0x96, !PT ;  /* 0x00000028070f7c12 */ /* 0x000fc6000f8e9614 */
[--C-:B------:R-:W-:Y:S01]  /*4880*/  FFMA.FTZ R7, R27, UR42, -R2.reuse ;  /* 0x0000002a1b077c23 */ /* 0x100fe20008010802 */
[----:B------:R-:W-:Y:S01]  /*4890*/  LOP3.LUT R6, R17, R14, RZ, 0x3c, !PT ;  /* 0x0000000e11067212 */ /* 0x000fe200078e3cff */
[----:B------:R-:W-:Y:S01]  /*48a0*/  FFMA.FTZ R14, R19, UR42, -R2 ;  /* 0x0000002a130e7c23 */ /* 0x000fe20008010802 */
[----:B------:R-:W-:Y:S01]  /*48b0*/  IMAD.WIDE.U32 R16, R9, -0x2daee0ad, RZ ;  /* 0xd2511f5309107825 */ /* 0x000fe200078e00ff */
[----:B------:R1:W-:Y:S01]  /*48c0*/  MUFU.EX2 R69, R7 ;  /* 0x0000000700457308 */ /* 0x0003e20000000800 */
[----:B------:R-:W-:Y:S02]  /*48d0*/  LOP3.LUT R12, R57, UR33, R52, 0x96, !PT ;  /* 0x00000021390c7c12 */ /* 0x000fe4000f8e9634 */
[----:B------:R-:W-:Y:S01]  /*48e0*/  IMAD.WIDE.U32 R20, R6, -0x2daee0ad, RZ ;  /* 0xd2511f5306147825 */ /* 0x000fe200078e00ff */
[----:B------:R-:W-:Y:S02]  /*48f0*/  LOP3.LUT R6, R53, UR39, R72, 0x96, !PT ;  /* 0x0000002735067c12 */ /* 0x000fe4000f8e9648 */
[----:B--2---:R-:W-:Y:S01]  /*4900*/  FMNMX.FTZ R134, R134, R18, !PT ;  /* 0x0000001286867209 */ /* 0x004fe20007810000 */
[----:B------:R-:W-:Y:S01]  /*4910*/  IMAD.WIDE.U32 R32, R15, -0x2daee0ad, RZ ;  /* 0xd2511f530f207825 */ /* 0x000fe200078e00ff */
[----:B------:R-:W-:Y:S01]  /*4920*/  LOP3.LUT R11, R21, UR43, R50, 0x96, !PT ;  /* 0x0000002b150b7c12 */ /* 0x000fe2000f8e9632 */
[----:B------:R2:W-:Y:S01]  /*4930*/  STL.64 [R1+0xa8], R20 ;  /* 0x0000a81401007387 */ /* 0x0005e20000100a00 */
[----:B------:R-:W-:Y:S01]  /*4940*/  LOP3.LUT R9, R17, UR39, R20, 0x96, !PT ;  /* 0x0000002711097c12 */ /* 0x000fe2000f8e9614 */
[----:B------:R-:W-:Y:S01]  /*4950*/  IMAD.WIDE.U32 R12, R12, -0x326172a9, RZ ;  /* 0xcd9e8d570c0c7825 */ /* 0x000fe200078e00ff */
[----:B------:R-:W-:Y:S01]  /*4960*/  LOP3.LUT R15, R33, UR33, R16, 0x96, !PT ;  /* 0x00000021210f7c12 */ /* 0x000fe2000f8e9610 */
[----:B------:R-:W-:Y:S02]  /*4970*/  MUFU.EX2 R66, R14 ;  /* 0x0000000e00427308 */ /* 0x000fe40000000800 */
[----:B------:R-:W-:-:S04]  /*4980*/  IMAD.WIDE.U32 R22, R11, -0x326172a9, RZ ;  /* 0xcd9e8d570b167825 */ /* 0x000fc800078e00ff */
[----:B-1----:R-:W-:Y:S01]  /*4990*/  FFMA.FTZ R7, R25, UR42, -R2 ;  /* 0x0000002a19077c23 */ /* 0x002fe20008010802 */
[----:B------:R-:W-:Y:S01]  /*49a0*/  FMUL.FTZ R2, R3, UR42 ;  /* 0x0000002a03027c20 */ /* 0x000fe20008410000 */
[----:B------:R1:W-:Y:S02]  /*49b0*/  STL.64 [R1+0xa0], R22 ;  /* 0x0000a01601007387 */ /* 0x0003e40000100a00 */
[----:B------:R3:W-:Y:S02]  /*49c0*/  MUFU.EX2 R44, R7 ;  /* 0x00000007002c7308 */ /* 0x0007e40000000800 */
[----:B------:R-:W-:Y:S02]  /*49d0*/  FSEL R2, R2, RZ, P1 ;  /* 0x000000ff02027208 */ /* 0x000fe40000800000 */
[----:B------:R-:W-:Y:S01]  /*49e0*/  FSETP.NEU.FTZ.AND P1, PT, R134, -INF , PT ;  /* 0xff8000008600780b */ /* 0x000fe20003f3d000 */
[----:B--2---:R-:W-:-:S04]  /*49f0*/  IMAD.WIDE.U32 R20, R9, -0x326172a9, RZ ;  /* 0xcd9e8d5709147825 */ /* 0x004fc800078e00ff */
[----:B---3--:R-:W-:Y:S01]  /*4a00*/  IMAD.WIDE.U32 R6, R6, -0x326172a9, RZ ;  /* 0xcd9e8d5706067825 */ /* 0x008fe200078e00ff */
[----:B------:R-:W-:Y:S02]  /*4a10*/  LOP3.LUT R8, R21, UR38, R22, 0x96, !PT ;  /* 0x0000002615087c12 */ /* 0x000fe4000f8e9616 */
[----:B------:R-:W-:Y:S01]  /*4a20*/  LOP3.LUT R16, R13, UR32, R6, 0x96, !PT ;  /* 0x000000200d107c12 */ /* 0x000fe2000f8e9606 */
[----:B------:R-:W-:Y:S01]  /*4a30*/  FFMA.FTZ R6, R26, UR42, -R2 ;  /* 0x0000002a1a067c23 */ /* 0x000fe20008010802 */
[----:B------:R-:W-:Y:S01]  /*4a40*/  LOP3.LUT R10, R7, UR38, R236, 0x96, !PT ;  /* 0x00000026070a7c12 */ /* 0x000fe2000f8e96ec */
[----:B------:R-:W-:-:S04]  /*4a50*/  IMAD.WIDE.U32 R8, R8, -0x2daee0ad, RZ ;  /* 0xd2511f5308087825 */ /* 0x000fc800078e00ff */
[----:B------:R-:W-:Y:S01]  /*4a60*/  FFMA.FTZ R13, R35, UR42, -R2 ;  /* 0x0000002a230d7c23 */ /* 0x000fe20008010802 */
[----:B------:R2:W-:Y:S01]  /*4a70*/  MUFU.EX2 R106, R6 ;  /* 0x00000006006a7308 */ /* 0x0005e20000000800 */
[----:B------:R-:W-:Y:S01]  /*4a80*/  IMAD.WIDE.U32 R10, R10, -0x2daee0ad, RZ ;  /* 0xd2511f530a0a7825 */ /* 0x000fe200078e00ff */
[----:B------:R-:W-:-:S03]  /*4a90*/  LOP3.LUT R18, R9, UR29, R32, 0x96, !PT ;  /* 0x0000001d09127c12 */ /* 0x000fc6000f8e9620 */
[----:B------:R-:W-:Y:S01]  /*4aa0*/  IMAD.WIDE.U32 R16, R16, -0x2daee0ad, RZ ;  /* 0xd2511f5310107825 */ /* 0x000fe200078e00ff */
[----:B------:R-:W-:-:S03]  /*4ab0*/  LOP3.LUT R14, R11, UR29, R56, 0x96, !PT ;  /* 0x0000001d0b0e7c12 */ /* 0x000fc6000f8e9638 */
[----:B------:R-:W-:Y:S01]  /*4ac0*/  FFMA.FTZ R11, R42, UR42, -R2 ;  /* 0x0000002a2a0b7c23 */ /* 0x000fe20008010802 */
[----:B------:R-:W-:Y:S01]  /*4ad0*/  MUFU.EX2 R252, R13 ;  /* 0x0000000d00fc7308 */ /* 0x000fe20000000800 */
[----:B------:R-:W-:Y:S01]  /*4ae0*/  IMAD.WIDE.U32 R18, R18, -0x326172a9, RZ ;  /* 0xcd9e8d5712127825 */ /* 0x000fe200078e00ff */
[----:B------:R-:W-:-:S03]  /*4af0*/  LOP3.LUT R17, R17, UR10, R10, 0x96, !PT ;  /* 0x0000000a11117c12 */ /* 0x000fc6000f8e960a */
[----:B--2---:R-:W-:-:S03]  /*4b00*/  FFMA.FTZ R6, R45, UR42, -R2 ;  /* 0x0000002a2d067c23 */ /* 0x004fc60008010802 */
[----:B------:R-:W-:Y:S08]  /*4b10*/  MUFU.EX2 R119, R11 ;  /* 0x0000000b00777308 */ /* 0x000ff00000000800 */
[----:B------:R2:W3:Y:S02]  /*4b20*/  MUFU.EX2 R105, R6 ;  /* 0x0000000600697308 */ /* 0x0004e40000000800 */
[----:B--2---:R-:W-:-:S04]  /*4b30*/  IMAD.WIDE.U32 R6, R15, -0x326172a9, RZ ;  /* 0xcd9e8d570f067825 */ /* 0x004fc800078e00ff */
[----:B------:R-:W-:Y:S01]  /*4b40*/  IMAD.WIDE.U32 R14, R14, -0x326172a9, RZ ;  /* 0xcd9e8d570e0e7825 */ /* 0x000fe200078e00ff */
[----:B------:R-:W-:-:S03]  /*4b50*/  LOP3.LUT R9, R7, UR32, R20, 0x96, !PT ;  /* 0x0000002007097c12 */ /* 0x000fc6000f8e9614 */
[----:B------:R-:W-:Y:S01]  /*4b60*/  FFMA.FTZ R7, R40, UR42, -R2 ;  /* 0x0000002a28077c23 */ /* 0x000fe20008010802 */
[----:B------:R-:W-:Y:S01]  /*4b70*/  LOP3.LUT R20, R15, UR11, R12, 0x96, !PT ;  /* 0x0000000b0f147c12 */ /* 0x000fe2000f8e960c */
[----:B------:R-:W-:-:S04]  /*4b80*/  IMAD.WIDE.U32 R10, R9, -0x2daee0ad, RZ ;  /* 0xd2511f53090a7825 */ /* 0x000fc800078e00ff */
[----:B------:R-:W-:Y:S01]  /*4b90*/  FMUL.FTZ R9, R134, UR42 ;  /* 0x0000002a86097c20 */ /* 0x000fe20008410000 */
[----:B------:R-:W-:Y:S01]  /*4ba0*/  LOP3.LUT R15, R19, UR11, R6, 0x96, !PT ;  /* 0x0000000b130f7c12 */ /* 0x000fe2000f8e9606 */
[----:B------:R2:W-:Y:S01]  /*4bb0*/  MUFU.EX2 R164, R7 ;  /* 0x0000000700a47308 */ /* 0x0005e20000000800 */
[----:B------:R-:W-:Y:S01]  /*4bc0*/  LOP3.LUT R19, R11, UR10, R8, 0x96, !PT ;  /* 0x0000000a0b137c12 */ /* 0x000fe2000f8e9608 */
[----:B------:R-:W-:Y:S01]  /*4bd0*/  FFMA.FTZ R11, R36, UR42, -R2 ;  /* 0x0000002a240b7c23 */ /* 0x000fe20008010802 */
[----:B------:R-:W-:Y:S01]  /*4be0*/  FSEL R6, R9, RZ, P1 ;  /* 0x000000ff09067208 */ /* 0x000fe20000800000 */
[----:B------:R-:W-:-:S04]  /*4bf0*/  IMAD.WIDE.U32 R8, R17, -0x326172a9, RZ ;  /* 0xcd9e8d5711087825 */ /* 0x000fc800078e00ff */
        /* <DEDUP_REMOVED lines=8> */
[----:B------:R-:W-:Y:S01]  /*4c80*/  LOP3.LUT R12, R9, UR24, R14, 0x96, !PT ;  /* 0x00000018090c7c12 */ /* 0x000fe2000f8e960e */
[----:B--2---:R-:W-:Y:S01]  /*4c90*/  FFMA.FTZ R7, R38, UR42, -R2 ;  /* 0x0000002a26077c23 */ /* 0x004fe20008010802 */
[----:B------:R-:W-:Y:S01]  /*4ca0*/  FFMA.FTZ R38, R31, UR42, -R6 ;  /* 0x0000002a1f267c23 */ /* 0x000fe20008010806 */
[----:B------:R-:W-:Y:S01]  /*4cb0*/  LOP3.LUT R21, R8, 0xffff, RZ, 0xc0, !PT ;  /* 0x0000ffff08157812 */ /* 0x000fe200078ec0ff */
[----:B------:R-:W-:Y:S01]  /*4cc0*/  FFMA.FTZ R2, R30, UR42, -R2 ;  /* 0x0000002a1e027c23 */ /* 0x000fe20008010802 */
[----:B------:R2:W-:Y:S01]  /*4cd0*/  MUFU.EX2 R167, R7 ;  /* 0x0000000700a77308 */ /* 0x0005e20000000800 */
[----:B------:R-:W-:Y:S01]  /*4ce0*/  LOP3.LUT R24, R8, 0xff, RZ, 0xc0, !PT ;  /* 0x000000ff08187812 */ /* 0x000fe200078ec0ff */
[----:B------:R-:W4:Y:S01]  /*4cf0*/  LDSM.16.MT88.4 R48, [R201+0xa800] ;  /* 0x00a80000c930783b */ /* 0x000f220000004200 */
[----:B-1----:R-:W-:-:S05]  /*4d00*/  SHF.R.U32.HI R22, RZ, 0x10, R8 ;  /* 0x00000010ff167819 */ /* 0x002fca0000011608 */
[----:B------:R1:W-:Y:S08]  /*4d10*/  MUFU.EX2 R251, R2 ;  /* 0x0000000200fb7308 */ /* 0x0003f00000000800 */
[----:B------:R5:W-:Y:S01]  /*4d20*/  MUFU.EX2 R118, R25 ;  /* 0x0000001900767308 */ /* 0x000be20000000800 */
[----:B--2---:R-:W-:Y:S01]  /*4d30*/  IMAD.WIDE.U32 R6, R20, -0x2daee0ad, RZ ;  /* 0xd2511f5314067825 */ /* 0x004fe200078e00ff */
[----:B------:R-:W-:-:S03]  /*4d40*/  SHF.R.U32.HI R20, RZ, 0x18, R8 ;  /* 0x00000018ff147819 */ /* 0x000fc60000011608 */
[----:B------:R-:W-:Y:S01]  /*4d50*/  IMAD.WIDE.U32 R8, R15, -0x2daee0ad, RZ ;  /* 0xd2511f530f087825 */ /* 0x000fe200078e00ff */
[----:B------:R-:W-:Y:S02]  /*4d60*/  LOP3.LUT R11, R7, UR28, R16, 0x96, !PT ;  /* 0x0000001c070b7c12 */ /* 0x000fe4000f8e9610 */
[C---:B------:R-:W-:Y:S01]  /*4d70*/  LOP3.LUT R13, R6.reuse, 0xffff, RZ, 0xc0, !PT ;  /* 0x0000ffff060d7812 */ /* 0x040fe200078ec0ff */
[----:B------:R2:W-:Y:S01]  /*4d80*/  MUFU.EX2 R116, R27 ;  /* 0x0000001b00747308 */ /* 0x0005e20000000800 */
[----:B------:R-:W-:Y:S02]  /*4d90*/  LOP3.LUT R26, R6, 0xff, RZ, 0xc0, !PT ;  /* 0x000000ff061a7812 */ /* 0x000fe400078ec0ff */
[--C-:B------:R-:W-:Y:S02]  /*4da0*/  SHF.R.U32.HI R17, RZ, 0x10, R6.reuse ;  /* 0x00000010ff117819 */ /* 0x100fe40000011606 */
[----:B------:R-:W-:Y:S01]  /*4db0*/  SHF.R.U32.HI R23, RZ, 0x18, R6 ;  /* 0x00000018ff177819 */ /* 0x000fe20000011606 */
[----:B------:R-:W-:Y:S01]  /*4dc0*/  IMAD.WIDE.U32 R6, R19, -0x326172a9, RZ ;  /* 0xcd9e8d5713067825 */ /* 0x000fe200078e00ff */
[----:B------:R-:W-:Y:S01]  /*4dd0*/  LOP3.LUT R10, R9, UR28, R10, 0x96, !PT ;  /* 0x0000001c090a7c12 */ /* 0x000fe2000f8e960a */
[----:B------:R-:W-:Y:S01]  /*4de0*/  MUFU.EX2 R117, R28 ;  /* 0x0000001c00757308 */ /* 0x000fe20000000800 */
[----:B------:R-:W-:-:S02]  /*4df0*/  LOP3.LUT R14, R8, 0xffff, RZ, 0xc0, !PT ;  /* 0x0000ffff080e7812 */ /* 0x000fc400078ec0ff */
[----:B------:R-:W-:Y:S02]  /*4e00*/  LOP3.LUT R19, R8, 0xff, RZ, 0xc0, !PT ;  /* 0x000000ff08137812 */ /* 0x000fe400078ec0ff */
[--C-:B------:R-:W-:Y:S02]  /*4e10*/  SHF.R.U32.HI R15, RZ, 0x10, R8.reuse ;  /* 0x00000010ff0f7819 */ /* 0x100fe40000011608 */
[----:B------:R-:W-:Y:S01]  /*4e20*/  SHF.R.U32.HI R16, RZ, 0x18, R8 ;  /* 0x00000018ff107819 */ /* 0x000fe20000011608 */
[----:B------:R-:W4:Y:S01]  /*4e30*/  MUFU.EX2 R159, R34 ;  /* 0x00000022009f7308 */ /* 0x000f220000000800 */
[----:B-1----:R-:W-:Y:S02]  /*4e40*/  LOP3.LUT R2, R7, UR24, R18, 0x96, !PT ;  /* 0x0000001807027c12 */ /* 0x002fe4000f8e9612 */
[----:B------:R-:W-:Y:S02]  /*4e50*/  SHF.R.U32.HI R9, RZ, 0x8, R21 ;  /* 0x00000008ff097819 */ /* 0x000fe40000011615 */
[----:B------:R-:W-:-:S02]  /*4e60*/  LOP3.LUT R8, R22, 0xff, RZ, 0xc0, !PT ;  /* 0x000000ff16087812 */ /* 0x000fc400078ec0ff */
[C---:B------:R-:W-:Y:S01]  /*4e70*/  LOP3.LUT R18, R6.reuse, 0xffff, RZ, 0xc0, !PT ;  /* 0x0000ffff06127812 */ /* 0x040fe200078ec0ff */
[----:B------:R-:W-:Y:S01]  /*4e80*/  MUFU.EX2 R249, R35 ;  /* 0x0000002300f97308 */ /* 0x000fe20000000800 */
[----:B-----5:R-:W-:Y:S02]  /*4e90*/  LOP3.LUT R25, R6, 0xff, RZ, 0xc0, !PT ;  /* 0x000000ff06197812 */ /* 0x020fe400078ec0ff */
[--C-:B------:R-:W-:Y:S02]  /*4ea0*/  SHF.R.U32.HI R21, RZ, 0x10, R6.reuse ;  /* 0x00000010ff157819 */ /* 0x100fe40000011606 */
[----:B------:R-:W-:Y:S02]  /*4eb0*/  SHF.R.U32.HI R22, RZ, 0x18, R6 ;  /* 0x00000018ff167819 */ /* 0x000fe40000011606 */
[----:B------:R-:W-:Y:S01]  /*4ec0*/  LOP3.LUT R6, R12, 0xffff, RZ, 0xc0, !PT ;  /* 0x0000ffff0c067812 */ /* 0x000fe200078ec0ff */
[----:B------:R-:W1:Y:S01]  /*4ed0*/  MUFU.EX2 R248, R36 ;  /* 0x0000002400f87308 */ /* 0x000e620000000800 */
[----:B------:R-:W-:-:S02]  /*4ee0*/  PRMT R31, R24, 0x5410, R9 ;  /* 0x00005410181f7816 */ /* 0x000fc40000000009 */
[----:B------:R-:W-:Y:S02]  /*4ef0*/  PRMT R30, R8, 0x5410, R20 ;  /* 0x00005410081e7816 */ /* 0x000fe40000000014 */
[----:B------:R-:W-:Y:S02]  /*4f00*/  LOP3.LUT R9, R17, 0xff, RZ, 0xc0, !PT ;  /* 0x000000ff11097812 */ /* 0x000fe400078ec0ff */
[----:B------:R-:W-:Y:S01]  /*4f10*/  SHF.R.U32.HI R8, RZ, 0x8, R14 ;  /* 0x00000008ff087819 */ /* 0x000fe2000001160e */
[----:B------:R-:W-:Y:S01]  /*4f20*/  MUFU.EX2 R247, R37 ;  /* 0x0000002500f77308 */ /* 0x000fe20000000800 */
[----:B------:R-:W-:Y:S02]  /*4f30*/  LOP3.LUT R14, R12, 0xff, RZ, 0xc0, !PT ;  /* 0x000000ff0c0e7812 */ /* 0x000fe400078ec0ff */
[----:B------:R-:W-:Y:S02]  /*4f40*/  SHF.R.U32.HI R6, RZ, 0x8, R6 ;  /* 0x00000008ff067819 */ /* 0x000fe40000011606 */
[----:B--2---:R-:W-:-:S02]  /*4f50*/  PRMT R27, R9, 0x5410, R23 ;  /* 0x00005410091b7816 */ /* 0x004fc40000000017 */
[----:B------:R-:W-:Y:S01]  /*4f60*/  SHF.R.U32.HI R13, RZ, 0x8, R13 ;  /* 0x00000008ff0d7819 */ /* 0x000fe2000001160d */
[----:B------:R-:W2:Y:S01]  /*4f70*/  MUFU.EX2 R246, R38 ;  /* 0x0000002600f67308 */ /* 0x000ea20000000800 */
[----:B------:R-:W-:Y:S02]  /*4f80*/  PRMT R23, R14, 0x5410, R6 ;  /* 0x000054100e177816 */ /* 0x000fe40000000006 */
[----:B------:R-:W-:Y:S02]  /*4f90*/  LOP3.LUT R7, R15, 0xff, RZ, 0xc0, !PT ;  /* 0x000000ff0f077812 */ /* 0x000fe400078ec0ff */
[----:B------:R-:W-:Y:S02]  /*4fa0*/  LOP3.LUT R6, R11, 0xffff, RZ, 0xc0, !PT ;  /* 0x0000ffff0b067812 */ /* 0x000fe400078ec0ff */
[----:B------:R-:W-:Y:S02]  /*4fb0*/  PRMT R29, R26, 0x5410, R13 ;  /* 0x000054101a1d7816 */ /* 0x000fe4000000000d */
[----:B------:R-:W-:-:S02]  /*4fc0*/  PRMT R26, R19, 0x5410, R8 ;  /* 0x00005410131a7816 */ /* 0x000fc40000000008 */
[----:B------:R-:W-:Y:S01]  /*4fd0*/  PRMT R24, R7, 0x5410, R16 ;  /* 0x0000541007187816 */ /* 0x000fe20000000010 */
[----:B------:R-:W-:Y:S01]  /*4fe0*/  IMAD.U32 R16, RZ, RZ, UR15 ;  /* 0x0000000fff107e24 */ /* 0x000fe2000f8e00ff */
[----:B------:R-:W-:Y:S02]  /*4ff0*/  SHF.R.U32.HI R9, RZ, 0x8, R6 ;  /* 0x00000008ff097819 */ /* 0x000fe40000011606 */
[--C-:B------:R-:W-:Y:S02]  /*5000*/  SHF.R.U32.HI R7, RZ, 0x10, R12.reuse ;  /* 0x00000010ff077819 */ /* 0x100fe4000001160c */
[----:B------:R-:W-:Y:S02]  /*5010*/  SHF.R.U32.HI R8, RZ, 0x10, R11 ;  /* 0x00000010ff087819 */ /* 0x000fe4000001160b */
[----:B------:R-:W-:Y:S02]  /*5020*/  LOP3.LUT R6, R21, 0xff, RZ, 0xc0, !PT ;  /* 0x000000ff15067812 */ /* 0x000fe400078ec0ff */
[----:B------:R-:W-:-:S02]  /*5030*/  SHF.R.U32.HI R14, RZ, 0x18, R12 ;  /* 0x00000018ff0e7819 */ /* 0x000fc4000001160c */
[----:B------:R-:W-:Y:S02]  /*5040*/  LOP3.LUT R13, R11, 0xff, RZ, 0xc0, !PT ;  /* 0x000000ff0b0d7812 */ /* 0x000fe400078ec0ff */
[----:B------:R-:W-:Y:S02]  /*5050*/  SHF.R.U32.HI R12, RZ, 0x18, R11 ;  /* 0x00000018ff0c7819 */ /* 0x000fe4000001160b */
[----:B------:R-:W-:Y:S02]  /*5060*/  LOP3.LUT R11, R7, 0xff, RZ, 0xc0, !PT ;  /* 0x000000ff070b7812 */ /* 0x000fe400078ec0ff */
[----:B------:R-:W-:Y:S02]  /*5070*/  LOP3.LUT R8, R8, 0xff, RZ, 0xc0, !PT ;  /* 0x000000ff08087812 */ /* 0x000fe400078ec0ff */
[----:B------:R-:W-:Y:S02]  /*5080*/  PRMT R15, R6, 0x5410, R22 ;  /* 0x00005410060f7816 */ /* 0x000fe40000000016 */
[----:B------:R-:W-:-:S02]  /*5090*/  SHF.R.U32.HI R7, RZ, 0x8, R18 ;  /* 0x00000008ff077819 */ /* 0x000fc40000011612 */
[----:B------:R-:W-:Y:S02]  /*50a0*/  LOP3.LUT R6, R10, 0xffff, RZ, 0xc0, !PT ;  /* 0x0000ffff0a067812 */ /* 0x000fe400078ec0ff */
[----:B------:R-:W-:Y:S02]  /*50b0*/  PRMT R18, R8, 0x5410, R12 ;  /* 0x0000541008127816 */ /* 0x000fe4000000000c */
[----:B------:R-:W-:Y:S02]  /*50c0*/  PRMT R17, R25, 0x5410, R7 ;  /* 0x0000541019117816 */ /* 0x000fe40000000007 */
[----:B------:R-:W-:Y:S02]  /*50d0*/  SHF.R.U32.HI R12, RZ, 0x8, R6 ;  /* 0x00000008ff0c7819 */ /* 0x000fe40000011606 */
[----:B------:R-:W-:Y:S02]  /*50e0*/  SHF.R.U32.HI R7, RZ, 0x10, R10 ;  /* 0x00000010ff077819 */ /* 0x000fe4000001160a */
[----:B------:R-:W-:-:S02]  /*50f0*/  LOP3.LUT R6, R2, 0xffff, RZ, 0xc0, !PT ;  /* 0x0000ffff02067812 */ /* 0x000fc400078ec0ff */
[----:B------:R-:W-:Y:S02]  /*5100*/  SHF.R.U32.HI R8, RZ, 0x10, R2 ;  /* 0x00000010ff087819 */ /* 0x000fe40000011602 */
[----:B------:R-:W-:Y:S02]  /*5110*/  PRMT R20, R11, 0x5410, R14 ;  /* 0x000054100b147816 */ /* 0x000fe4000000000e */
[----:B------:R-:W-:Y:S02]  /*5120*/  PRMT R19, R13, 0x5410, R9 ;  /* 0x000054100d137816 */ /* 0x000fe40000000009 */
[----:B------:R-:W-:Y:S02]  /*5130*/  LOP3.LUT R14, R10, 0xff, RZ, 0xc0, !PT ;  /* 0x000000ff0a0e7812 */ /* 0x000fe400078ec0ff */
[----:B------:R-:W-:Y:S02]  /*5140*/  SHF.R.U32.HI R13, RZ, 0x18, R10 ;  /* 0x00000018ff0d7819 */ /* 0x000fe4000001160a */
[----:B------:R-:W-:-:S02]  /*5150*/  LOP3.LUT R10, R7, 0xff, RZ, 0xc0, !PT ;  /* 0x000000ff070a7812 */ /* 0x000fc400078ec0ff */
[----:B------:R-:W-:Y:S02]  /*5160*/  LOP3.LUT R11, R2, 0xff, RZ, 0xc0, !PT ;  /* 0x000000ff020b7812 */ /* 0x000fe400078ec0ff */
[----:B------:R-:W-:Y:S02]  /*5170*/  SHF.R.U32.HI R9, RZ, 0x8, R6 ;  /* 0x00000008ff097819 */ /* 0x000fe40000011606 */
[----:B------:R-:W-:Y:S02]  /*5180*/  SHF.R.U32.HI R7, RZ, 0x18, R2 ;  /* 0x00000018ff077819 */ /* 0x000fe40000011602 */
[----:B------:R-:W-:Y:S02]  /*5190*/  LOP3.LUT R6, R8, 0xff, RZ, 0xc0, !PT ;  /* 0x000000ff08067812 */ /* 0x000fe400078ec0ff */
[----:B------:R-:W-:Y:S02]  /*51a0*/  LEA R2, R16, UR15, 0x10 ;  /* 0x0000000f10027c11 */ /* 0x000fe4000f8e80ff */
[----:B------:R-:W-:-:S02]  /*51b0*/  PRMT R9, R11, 0x5410, R9 ;  /* 0x000054100b097816 */ /* 0x000fc40000000009 */
[----:B------:R-:W-:Y:S02]  /*51c0*/  PRMT R12, R14, 0x5410, R12 ;  /* 0x000054100e0c7816 */ /* 0x000fe4000000000c */
[----:B------:R-:W-:Y:S02]  /*51d0*/  PRMT R10, R10, 0x5410, R13 ;  /* 0x000054100a0a7816 */ /* 0x000fe4000000000d */
[----:B------:R-:W-:Y:S02]  /*51e0*/  PRMT R8, R6, 0x5410, R7 ;  /* 0x0000541006087816 */ /* 0x000fe40000000007 */
[--C-:B------:R-:W-:Y:S02]  /*51f0*/  HSET2.LE.AND R13, R20, R2.reuse, PT ;  /* 0x00000002140d7233 */ /* 0x100fe40003803000 */
[--C-:B------:R-:W-:Y:S02]  /*5200*/  HSET2.LE.AND R20, R19, R2.reuse, PT ;  /* 0x0000000213147233 */ /* 0x100fe40003803000 */
[----:B------:R-:W-:-:S02]  /*5210*/  HSET2.LE.AND R11, R23, R2, PT ;  /* 0x00000002170b7233 */ /* 0x000fc40003803000 */
[--C-:B------:R-:W-:Y:S02]  /*5220*/  HSET2.LE.AND R21, R18, R2.reuse, PT ;  /* 0x0000000212157233 */ /* 0x100fe40003803000 */
[--C-:B------:R-:W-:Y:S02]  /*5230*/  HSET2.LE.AND R19, R9, R2.reuse, PT ;  /* 0x0000000209137233 */ /* 0x100fe40003803000 */
[--C-:B------:R-:W-:Y:S02]  /*5240*/  HSET2.LE.AND R14, R31, R2.reuse, PT ;  /* 0x000000021f0e7233 */ /* 0x100fe40003803000 */
        /* <DEDUP_REMOVED lines=9> */
[----:B------:R-:W-:Y:S02]  /*52e0*/  HSET2.LE.AND R9, R8, R2, PT ;  /* 0x0000000208097233 */ /* 0x000fe40003803000 */
[----:B---3--:R-:W-:Y:S02]  /*52f0*/  F2FP.BF16.F32.PACK_AB R6, R105, R106 ;  /* 0x0000006a6906723e */ /* 0x008fe400000010ff */
[----:B------:R-:W-:Y:S02]  /*5300*/  F2FP.BF16.F32.PACK_AB R2, R44, R69 ;  /* 0x000000452c02723e */ /* 0x000fe400000010ff */
[----:B----4-:R-:W-:Y:S02]  /*5310*/  F2FP.BF16.F32.PACK_AB R0, R159, R117 ;  /* 0x000000759f00723e */ /* 0x010fe400000010ff */
[C---:B------:R-:W-:Y:S02]  /*5320*/  PRMT R233, R6.reuse, 0x7632, R233 ;  /* 0x0000763206e97816 */ /* 0x040fe400000000e9 */
[----:B------:R-:W-:-:S02]  /*5330*/  PRMT R232, R6, 0x7610, R232 ;  /* 0x0000761006e87816 */ /* 0x000fc400000000e8 */
[C---:B------:R-:W-:Y:S02]  /*5340*/  PRMT R225, R2.reuse, 0x7610, R225 ;  /* 0x0000761002e17816 */ /* 0x040fe400000000e1 */
[----:B------:R-:W-:Y:S02]  /*5350*/  PRMT R224, R2, 0x7632, R224 ;  /* 0x0000763202e07816 */ /* 0x000fe400000000e0 */
[----:B------:R-:W-:Y:S02]  /*5360*/  F2FP.BF16.F32.PACK_AB R6, R164, R119 ;  /* 0x00000077a406723e */ /* 0x000fe400000010ff */
[----:B------:R-:W-:Y:S02]  /*5370*/  F2FP.BF16.F32.PACK_AB R2, R251, R252 ;  /* 0x000000fcfb02723e */ /* 0x000fe400000010ff */
[C---:B------:R-:W-:Y:S02]  /*5380*/  PRMT R217, R0.reuse, 0x7610, R217 ;  /* 0x0000761000d97816 */ /* 0x040fe400000000d9 */
[----:B------:R-:W-:-:S02]  /*5390*/  PRMT R216, R0, 0x7632, R216 ;  /* 0x0000763200d87816 */ /* 0x000fc400000000d8 */
[----:B-1----:R-:W-:Y:S02]  /*53a0*/  F2FP.BF16.F32.PACK_AB R0, R248, R249 ;  /* 0x000000f9f800723e */ /* 0x002fe400000010ff */
[C---:B------:R-:W-:Y:S02]  /*53b0*/  PRMT R227, R6.reuse, 0x7632, R227 ;  /* 0x0000763206e37816 */ /* 0x040fe400000000e3 */
[----:B------:R-:W-:Y:S02]  /*53c0*/  PRMT R226, R6, 0x7610, R226 ;  /* 0x0000761006e27816 */ /* 0x000fe400000000e2 */
[C---:B------:R-:W-:Y:S02]  /*53d0*/  PRMT R219, R2.reuse, 0x7610, R219 ;  /* 0x0000761002db7816 */ /* 0x040fe400000000db */
[----:B------:R-:W-:Y:S02]  /*53e0*/  PRMT R218, R2, 0x7632, R218 ;  /* 0x0000763202da7816 */ /* 0x000fe400000000da */
[----:B------:R-:W-:-:S02]  /*53f0*/  F2FP.BF16.F32.PACK_AB R6, R66, R65 ;  /* 0x000000414206723e */ /* 0x000fc400000010ff */
[----:B------:R-:W-:Y:S02]  /*5400*/  F2FP.BF16.F32.PACK_AB R2, R116, R118 ;  /* 0x000000767402723e */ /* 0x000fe400000010ff */
[C---:B------:R-:W-:Y:S02]  /*5410*/  PRMT R199, R0.reuse, 0x7610, R199 ;  /* 0x0000761000c77816 */ /* 0x040fe400000000c7 */
[----:B------:R-:W-:Y:S02]  /*5420*/  PRMT R196, R0, 0x7632, R196 ;  /* 0x0000763200c47816 */ /* 0x000fe400000000c4 */
[----:B------:R-:W-:Y:S02]  /*5430*/  F2FP.BF16.F32.PACK_AB R0, R46, R64 ;  /* 0x000000402e00723e */ /* 0x000fe400000010ff */
[C---:B------:R-:W-:Y:S02]  /*5440*/  PRMT R221, R6.reuse, 0x7610, R221 ;  /* 0x0000761006dd7816 */ /* 0x040fe400000000dd */
[----:B------:R-:W-:-:S02]  /*5450*/  PRMT R220, R6, 0x7632, R220 ;  /* 0x0000763206dc7816 */ /* 0x000fc400000000dc */
[C---:B------:R-:W-:Y:S02]  /*5460*/  PRMT R197, R2.reuse, 0x7610, R197 ;  /* 0x0000761002c57816 */ /* 0x040fe400000000c5 */
[----:B------:R-:W-:Y:S02]  /*5470*/  PRMT R195, R2, 0x7632, R195 ;  /* 0x0000763202c37816 */ /* 0x000fe400000000c3 */
[----:B------:R-:W-:Y:S02]  /*5480*/  F2FP.BF16.F32.PACK_AB R6, R103, R107 ;  /* 0x0000006b6706723e */ /* 0x000fe400000010ff */
[C---:B------:R-:W-:Y:S02]  /*5490*/  PRMT R174, R0.reuse, 0x7610, R174 ;  /* 0x0000761000ae7816 */ /* 0x040fe400000000ae */
[----:B------:R-:W-:Y:S02]  /*54a0*/  PRMT R173, R0, 0x7632, R173 ;  /* 0x0000763200ad7816 */ /* 0x000fe400000000ad */
[----:B------:R-:W-:-:S02]  /*54b0*/  PRMT R0, R197, 0x5410, R195 ;  /* 0x00005410c5007816 */ /* 0x000fc400000000c3 */
[C---:B------:R-:W-:Y:S02]  /*54c0*/  PRMT R212, R6.reuse, 0x7610, R212 ;  /* 0x0000761006d47816 */ /* 0x040fe400000000d4 */
[----:B------:R-:W-:Y:S02]  /*54d0*/  PRMT R198, R6, 0x7632, R198 ;  /* 0x0000763206c67816 */ /* 0x000fe400000000c6 */
[----:B------:R-:W-:Y:S02]  /*54e0*/  LOP3.LUT R12, R11, R0, RZ, 0xc0, !PT ;  /* 0x000000000b0c7212 */ /* 0x000fe400078ec0ff */
[----:B------:R-:W-:Y:S02]  /*54f0*/  PRMT R0, R212, 0x5410, R198 ;  /* 0x00005410d4007816 */ /* 0x000fe400000000c6 */
[----:B------:R-:W-:Y:S02]  /*5500*/  F2FP.BF16.F32.PACK_AB R7, R101, R102 ;  /* 0x000000666507723e */ /* 0x000fe400000010ff */
[----:B------:R-:W-:-:S02]  /*5510*/  F2FP.BF16.F32.PACK_AB R2, R166, R122 ;  /* 0x0000007aa602723e */ /* 0x000fc400000010ff */
[----:B------:R-:W-:Y:S02]  /*5520*/  LOP3.LUT R13, R13, R0, RZ, 0xc0, !PT ;  /* 0x000000000d0d7212 */ /* 0x000fe400078ec0ff */
[----:B------:R-:W-:Y:S02]  /*5530*/  PRMT R0, R217, 0x5410, R216 ;  /* 0x00005410d9007816 */ /* 0x000fe400000000d8 */
[C---:B------:R-:W-:Y:S02]  /*5540*/  PRMT R231, R7.reuse, 0x7610, R231 ;  /* 0x0000761007e77816 */ /* 0x040fe400000000e7 */
[----:B------:R-:W-:Y:S02]  /*5550*/  PRMT R230, R7, 0x7632, R230 ;  /* 0x0000763207e67816 */ /* 0x000fe400000000e6 */
[C---:B------:R-:W-:Y:S02]  /*5560*/  PRMT R215, R2.reuse, 0x7610, R215 ;  /* 0x0000761002d77816 */ /* 0x040fe400000000d7 */
[----:B------:R-:W-:-:S02]  /*5570*/  PRMT R214, R2, 0x7632, R214 ;  /* 0x0000763202d67816 */ /* 0x000fc400000000d6 */
[----:B------:R-:W-:Y:S02]  /*5580*/  F2FP.BF16.F32.PACK_AB R7, R165, R121 ;  /* 0x00000079a507723e */ /* 0x000fe400000010ff */
[----:B------:R-:W-:Y:S02]  /*5590*/  LOP3.LUT R14, R14, R0, RZ, 0xc0, !PT ;  /* 0x000000000e0e7212 */ /* 0x000fe400078ec0ff */
[----:B------:R-:W-:Y:S02]  /*55a0*/  PRMT R0, R215, 0x5410, R214 ;  /* 0x00005410d7007816 */ /* 0x000fe400000000d6 */
[C---:B------:R-:W-:Y:S02]  /*55b0*/  PRMT R229, R7.reuse, 0x7610, R229 ;  /* 0x0000761007e57816 */ /* 0x040fe400000000e5 */
[----:B------:R-:W-:Y:S02]  /*55c0*/  PRMT R228, R7, 0x7632, R228 ;  /* 0x0000763207e47816 */ /* 0x000fe400000000e4 */
[----:B------:R-:W-:-:S02]  /*55d0*/  LOP3.LUT R15, R16, R0, RZ, 0xc0, !PT ;  /* 0x00000000100f7212 */ /* 0x000fc400078ec0ff */
[----:B------:R-:W-:Y:S02]  /*55e0*/  PRMT R0, R229, 0x5410, R228 ;  /* 0x00005410e5007816 */ /* 0x000fe400000000e4 */
[----:B------:R-:W-:Y:S02]  /*55f0*/  F2FP.BF16.F32.PACK_AB R6, R68, R250 ;  /* 0x000000fa4406723e */ /* 0x000fe400000010ff */
[----:B------:R-:W-:Y:S01]  /*5600*/  LOP3.LUT R10, R17, R0, RZ, 0xc0, !PT ;  /* 0x00000000110a7212 */ /* 0x000fe200078ec0ff */
[C---:B------:R-:W-:Y:S01]  /*5610*/  HMMA.16816.F32.BF16 R152, R12.reuse, R148, RZ ;  /* 0x000000940c98723c */ /* 0x040fe200000418ff */
[----:B------:R-:W-:Y:S02]  /*5620*/  PRMT R0, R226, 0x5410, R227 ;  /* 0x00005410e2007816 */ /* 0x000fe400000000e3 */
[----:B------:R-:W-:Y:S02]  /*5630*/  PRMT R194, R6, 0x7610, R194 ;  /* 0x0000761006c27816 */ /* 0x000fe400000000c2 */
[----:B------:R-:W-:Y:S01]  /*5640*/  LOP3.LUT R11, R18, R0, RZ, 0xc0, !PT ;  /* 0x00000000120b7212 */ /* 0x000fe200078ec0ff */
[----:B------:R-:W-:Y:S01]  /*5650*/  HMMA.16816.F32.BF16 R144, R12, R140, RZ ;  /* 0x0000008c0c90723c */ /* 0x000fe200000418ff */
[----:B------:R-:W-:-:S02]  /*5660*/  PRMT R0, R231, 0x5410, R230 ;  /* 0x00005410e7007816 */ /* 0x000fc400000000e6 */
[----:B------:R-:W-:Y:S02]  /*5670*/  PRMT R193, R6, 0x7632, R193 ;  /* 0x0000763206c17816 */ /* 0x000fe400000000c1 */
[----:B------:R-:W-:Y:S02]  /*5680*/  LOP3.LUT R8, R19, R0, RZ, 0xc0, !PT ;  /* 0x0000000013087212 */ /* 0x000fe400078ec0ff */
[----:B------:R-:W-:Y:S02]  /*5690*/  PRMT R0, R232, 0x5410, R233 ;  /* 0x00005410e8007816 */ /* 0x000fe400000000e9 */
[----:B--2---:R-:W-:Y:S02]  /*56a0*/  F2FP.BF16.F32.PACK_AB R2, R246, R247 ;  /* 0x000000f7f602723e */ /* 0x004fe400000010ff */
[----:B------:R-:W-:Y:S02]  /*56b0*/  LOP3.LUT R9, R9, R0, RZ, 0xc0, !PT ;  /* 0x0000000009097212 */ /* 0x000fe400078ec0ff */
[----:B------:R-:W-:-:S02]  /*56c0*/  PRMT R0, R199, 0x5410, R196 ;  /* 0x00005410c7007816 */ /* 0x000fc400000000c4 */
[----:B------:R-:W-:Y:S02]  /*56d0*/  PRMT R192, R2, 0x7610, R192 ;  /* 0x0000761002c07816 */ /* 0x000fe400000000c0 */
[----:B------:R-:W-:Y:S01]  /*56e0*/  LOP3.LUT R128, R20, R0, RZ, 0xc0, !PT ;  /* 0x0000000014807212 */ /* 0x000fe200078ec0ff */
[C---:B------:R-:W-:Y:S01]  /*56f0*/  HMMA.16816.F32.BF16 R168, R8.reuse, R148, RZ ;  /* 0x0000009408a8723c */ /* 0x040fe200000418ff */
[----:B------:R-:W-:Y:S02]  /*5700*/  PRMT R0, R194, 0x5410, R193 ;  /* 0x00005410c2007816 */ /* 0x000fe400000000c1 */
[----:B------:R-:W-:Y:S02]  /*5710*/  PRMT R175, R2, 0x7632, R175 ;  /* 0x0000763202af7816 */ /* 0x000fe400000000af */
[----:B------:R-:W-:Y:S01]  /*5720*/  LOP3.LUT R129, R21, R0, RZ, 0xc0, !PT ;  /* 0x0000000015817212 */ /* 0x000fe200078ec0ff */
[C---:B------:R-:W-:Y:S01]  /*5730*/  HMMA.16816.F32.BF16 R40, R8.reuse, R184, RZ ;  /* 0x000000b80828723c */ /* 0x040fe200000418ff */
[----:B------:R-:W-:Y:S01]  /*5740*/  PRMT R0, R192, 0x5410, R175 ;  /* 0x00005410c0007816 */ /* 0x000fe200000000af */
[----:B------:R-:W-:Y:S01]  /*5750*/  IMAD.MOV.U32 R149, RZ, RZ, R69 ;  /* 0x000000ffff957224 */ /* 0x000fe200078e0045 */
[----:B------:R-:W-:Y:S01]  /*5760*/  F2FP.BF16.F32.PACK_AB R7, R70, R167 ;  /* 0x000000a74607723e */ /* 0x000fe200000010ff */
[----:B------:R-:W-:Y:S01]  /*5770*/  IMAD.MOV.U32 R148, RZ, RZ, R68 ;  /* 0x000000ffff947224 */ /* 0x000fe200078e0044 */
[----:B------:R-:W-:Y:S01]  /*5780*/  LOP3.LUT R130, R25, R0, RZ, 0xc0, !PT ;  /* 0x0000000019827212 */ /* 0x000fe200078ec0ff */
[----:B------:R-:W-:Y:S01]  /*5790*/  HMMA.16816.F32.BF16 R160, R8, R140, RZ ;  /* 0x0000008c08a0723c */ /* 0x000fe200000418ff */
[----:B------:R-:W-:-:S02]  /*57a0*/  PRMT R0, R174, 0x5410, R173 ;  /* 0x00005410ae007816 */ /* 0x000fc400000000ad */
[----:B------:R-:W-:Y:S02]  /*57b0*/  PRMT R223, R7, 0x7610, R223 ;  /* 0x0000761007df7816 */ /* 0x000fe400000000df */
[----:B------:R-:W-:Y:S02]  /*57c0*/  LOP3.LUT R131, R27, R0, RZ, 0xc0, !PT ;  /* 0x000000001b837212 */ /* 0x000fe400078ec0ff */
[----:B------:R-:W-:Y:S02]  /*57d0*/  PRMT R0, R225, 0x5410, R224 ;  /* 0x00005410e1007816 */ /* 0x000fe400000000e0 */
[----:B------:R-:W-:Y:S02]  /*57e0*/  PRMT R222, R7, 0x7632, R222 ;  /* 0x0000763207de7816 */ /* 0x000fe400000000de */
[----:B------:R-:W-:Y:S01]  /*57f0*/  LOP3.LUT R124, R22, R0, RZ, 0xc0, !PT ;  /* 0x00000000167c7212 */ /* 0x000fe200078ec0ff */
[----:B------:R-:W-:Y:S01]  /*5800*/  HMMA.16816.F32.BF16 R152, R128, R48, R152 ;  /* 0x000000308098723c */ /* 0x000fe20000041898 */
[----:B------:R-:W-:-:S02]  /*5810*/  PRMT R0, R223, 0x5410, R222 ;  /* 0x00005410df007816 */ /* 0x000fc400000000de */
[----:B------:R-:W-:Y:S02]  /*5820*/  LOP3.LUT R2, R53, UR39, R72, 0x96, !PT ;  /* 0x0000002735027c12 */ /* 0x000fe4000f8e9648 */
[----:B------:R-:W-:Y:S01]  /*5830*/  LOP3.LUT R125, R23, R0, RZ, 0xc0, !PT ;  /* 0x00000000177d7212 */ /* 0x000fe200078ec0ff */
[----:B------:R-:W-:Y:S01]  /*5840*/  HMMA.16816.F32.BF16 R144, R128, R188, R144 ;  /* 0x000000bc8090723c */ /* 0x000fe20000041890 */
[----:B------:R-:W-:Y:S01]  /*5850*/  PRMT R0, R221, 0x5410, R220 ;  /* 0x00005410dd007816 */ /* 0x000fe200000000dc */
[----:B------:R-:W-:Y:S01]  /*5860*/  IMAD.WIDE.U32 R16, R2, -0x326172a9, RZ ;  /* 0xcd9e8d5702107825 */ /* 0x000fe200078e00ff */
[----:B------:R-:W-:Y:S02]  /*5870*/  LOP3.LUT R6, R33, UR33, R58, 0x96, !PT ;  /* 0x0000002121067c12 */ /* 0x000fe4000f8e963a */
[----:B------:R-:W-:Y:S02]  /*5880*/  LOP3.LUT R126, R26, R0, RZ, 0xc0, !PT ;  /* 0x000000001a7e7212 */ /* 0x000fe400078ec0ff */
[----:B------:R-:W-:Y:S01]  /*5890*/  PRMT R0, R219, 0x5410, R218 ;  /* 0x00005410db007816 */ /* 0x000fe200000000da */
[----:B------:R-:W-:Y:S01]  /*58a0*/  IMAD.WIDE.U32 R6, R6, -0x326172a9, RZ ;  /* 0xcd9e8d5706067825 */ /* 0x000fe200078e00ff */
[----:B------:R-:W-:-:S02]  /*58b0*/  LOP3.LUT R2, R17, UR38, R236, 0x96, !PT ;  /* 0x0000002611027c12 */ /* 0x000fc4000f8e96ec */
[----:B------:R-:W-:Y:S01]  /*58c0*/  LOP3.LUT R127, R24, R0, RZ, 0xc0, !PT ;  /* 0x00000000187f7212 */ /* 0x000fe200078ec0ff */
[----:B------:R-:W-:Y:S01]  /*58d0*/  IMAD.SHL.U32 R0, R92, 0x2, RZ ;  /* 0x000000025c007824 */ /* 0x000fe200078e00ff */
[----:B------:R-:W-:Y:S01]  /*58e0*/  LOP3.LUT R7, R7, UR32, R54, 0x96, !PT ;  /* 0x0000002007077c12 */ /* 0x000fe2000f8e9636 */
[----:B------:R-:W-:Y:S02]  /*58f0*/  IMAD.WIDE.U32 R24, R39, -0x2daee0ad, RZ ;  /* 0xd2511f5327187825 */ /* 0x000fe400078e00ff */
[----:B------:R-:W-:Y:S02]  /*5900*/  HMMA.16816.F32.BF16 R36, R12, R184, RZ ;  /* 0x000000b80c24723c */ /* 0x000fe400000418ff */
[----:B------:R-:W-:Y:S01]  /*5910*/  IMAD R234, R234, UR20, R0 ;  /* 0x00000014eaea7c24 */ /* 0x000fe2000f8e0200 */
[----:B------:R-:W-:Y:S01]  /*5920*/  LOP3.LUT R0, R57, UR33, R52, 0x96, !PT ;  /* 0x0000002139007c12 */ /* 0x000fe2000f8e9634 */
[----:B------:R-:W-:Y:S01]  /*5930*/  IMAD.WIDE.U32 R20, R2, -0x2daee0ad, RZ ;  /* 0xd2511f5302147825 */ /* 0x000fe200078e00ff */
[----:B------:R-:W-:Y:S01]  /*5940*/  LOP3.LUT R5, R25, UR29, R32, 0x96, !PT ;  /* 0x0000001d19057c12 */ /* 0x000fe2000f8e9620 */
[----:B------:R-:W-:Y:S01]  /*5950*/  HMMA.16816.F32.BF16 R168, R124, R48, R168 ;  /* 0x000000307ca8723c */ /* 0x000fe200000418a8 */
[----:B------:R-:W1:Y:S01]  /*5960*/  LDSM.16.MT88.4 R32, [R201+0xb000] ;  /* 0x00b00000c920783b */ /* 0x000e620000004200 */
[----:B------:R-:W-:Y:S01]  /*5970*/  IMAD.WIDE.U32 R28, R0, -0x326172a9, RZ ;  /* 0xcd9e8d57001c7825 */ /* 0x000fe200078e00ff */
[----:B------:R-:W-:-:S03]  /*5980*/  LOP3.LUT R2, R21, UR29, R56, 0x96, !PT ;  /* 0x0000001d15027c12 */ /* 0x000fc6000f8e9638 */
[----:B------:R-:W-:Y:S01]  /*5990*/  IMAD.WIDE.U32 R22, R5, -0x326172a9, RZ ;  /* 0xcd9e8d5705167825 */ /* 0x000fe200078e00ff */
[----:B------:R-:W-:Y:S01]  /*59a0*/  LOP3.LUT R0, R29, UR32, R16, 0x96, !PT ;  /* 0x000000201d007c12 */ /* 0x000fe2000f8e9610 */
[----:B------:R-:W-:Y:S02]  /*59b0*/  HMMA.16816.F32.BF16 R40, R124, R180, R40 ;  /* 0x000000b47c28723c */ /* 0x000fe40000041828 */
[----:B------:R-:W-:Y:S01]  /*59c0*/  IMAD.WIDE.U32 R18, R2, -0x326172a9, RZ ;  /* 0xcd9e8d5702127825 */ /* 0x000fe200078e00ff */
[----:B------:R-:W-:-:S03]  /*59d0*/  LOP3.LUT R5, R23, UR11, R6, 0x96, !PT ;  /* 0x0000000b17057c12 */ /* 0x000fc6000f8e9606 */
[----:B------:R-:W-:Y:S01]  /*59e0*/  IMAD.WIDE.U32 R26, R0, -0x2daee0ad, RZ ;  /* 0xd2511f53001a7825 */ /* 0x000fe200078e00ff */
[----:B------:R-:W-:Y:S01]  /*59f0*/  LOP3.LUT R19, R19, UR11, R28, 0x96, !PT ;  /* 0x0000000b13137c12 */ /* 0x000fe2000f8e961c */
[----:B------:R-:W-:Y:S01]  /*5a00*/  HMMA.16816.F32.BF16 R160, R124, R188, R160 ;  /* 0x000000bc7ca0723c */ /* 0x000fe200000418a0 */
[----:B------:R-:W2:Y:S01]  /*5a10*/  LDSM.16.MT88.4 R28, [R203+0xb000] ;  /* 0x00b00000cb1c783b */ /* 0x000ea20000004200 */
[----:B------:R-:W-:Y:S01]  /*5a20*/  IMAD.WIDE.U32 R6, R7, -0x2daee0ad, RZ ;  /* 0xd2511f5307067825 */ /* 0x000fe200078e00ff */
[----:B------:R-:W-:-:S03]  /*5a30*/  LOP3.LUT R0, R27, UR10, R20, 0x96, !PT ;  /* 0x0000000a1b007c12 */ /* 0x000fc6000f8e9614 */
[----:B------:R-:W-:Y:S01]  /*5a40*/  IMAD.WIDE.U32 R4, R5, -0x2daee0ad, RZ ;  /* 0xd2511f5305047825 */ /* 0x000fe200078e00ff */
[----:B------:R-:W-:Y:S01]  /*5a50*/  LOP3.LUT R7, R7, UR10, R24, 0x96, !PT ;  /* 0x0000000a07077c12 */ /* 0x000fe2000f8e9618 */
[----:B------:R-:W-:Y:S02]  /*5a60*/  HMMA.16816.F32.BF16 R36, R128, R180, R36 ;  /* 0x000000b48024723c */ /* 0x000fe40000041824 */
[----:B------:R-:W-:Y:S01]  /*5a70*/  IMAD.WIDE.U32 R16, R0, -0x326172a9, RZ ;  /* 0xcd9e8d5700107825 */ /* 0x000fe200078e00ff */
[----:B------:R-:W-:Y:S02]  /*5a80*/  LOP3.LUT R2, R5, UR28, R6, 0x96, !PT ;  /* 0x0000001c05027c12 */ /* 0x000fe4000f8e9606 */
[----:B------:R-:W-:Y:S01]  /*5a90*/  LOP3.LUT R20, R4, 0xff, RZ, 0xc0, !PT ;  /* 0x000000ff04147812 */ /* 0x000fe200078ec0ff */
[----:B------:R-:W-:Y:S01]  /*5aa0*/  IMAD.WIDE.U32 R6, R7, -0x326172a9, RZ ;  /* 0xcd9e8d5707067825 */ /* 0x000fe200078e00ff */
[----:B------:R-:W-:Y:S01]  /*5ab0*/  LOP3.LUT R18, R17, UR24, R18, 0x96, !PT ;  /* 0x0000001811127c12 */ /* 0x000fe2000f8e9612 */
[C---:B------:R-:W-:Y:S01]  /*5ac0*/  HMMA.16816.F32.BF16 R52, R12.reuse, R176, RZ ;  /* 0x000000b00c34723c */ /* 0x040fe200000418ff */
[----:B------:R-:W-:Y:S01]  /*5ad0*/  LOP3.LUT R47, R16, 0xffff, RZ, 0xc0, !PT ;  /* 0x0000ffff102f7812 */ /* 0x000fe200078ec0ff */
[----:B------:R-:W-:Y:S01]  /*5ae0*/  IMAD.MOV.U32 R184, RZ, RZ, R46 ;  /* 0x000000ffffb87224 */ /* 0x000fe200078e002e */
[----:B------:R-:W-:Y:S01]  /*5af0*/  LOP3.LUT R17, R7, UR24, R22, 0x96, !PT ;  /* 0x0000001807117c12 */ /* 0x000fe2000f8e9616 */
[----:B------:R-:W-:Y:S01]  /*5b00*/  IMAD.MOV.U32 R92, RZ, RZ, R44 ;  /* 0x000000ffff5c7224 */ /* 0x000fe200078e002c */
[----:B------:R-:W-:Y:S01]  /*5b10*/  LOP3.LUT R23, R4, 0xffff, RZ, 0xc0, !PT ;  /* 0x0000ffff04177812 */ /* 0x000fe200078ec0ff */
[----:B------:R-:W-:Y:S01]  /*5b20*/  IMAD.MOV.U32 R181, RZ, RZ, R70 ;  /* 0x000000ffffb57224 */ /* 0x000fe200078e0046 */
[----:B------:R-:W-:Y:S01]  /*5b30*/  SHF.R.U32.HI R25, RZ, 0x10, R4 ;  /* 0x00000010ff197819 */ /* 0x000fe20000011604 */
[----:B------:R-:W-:Y:S01]  /*5b40*/  IMAD.MOV.U32 R185, RZ, RZ, R66 ;  /* 0x000000ffffb97224 */ /* 0x000fe200078e0042 */
[----:B------:R-:W-:Y:S01]  /*5b50*/  SHF.R.U32.HI R21, RZ, 0x18, R4 ;  /* 0x00000018ff157819 */ /* 0x000fe20000011604 */
[----:B------:R-:W-:Y:S01]  /*5b60*/  IMAD.WIDE.U32 R4, R19, -0x2daee0ad, RZ ;  /* 0xd2511f5313047825 */ /* 0x000fe200078e00ff */
[----:B------:R-:W-:Y:S01]  /*5b70*/  LOP3.LUT R46, R16, 0xff, RZ, 0xc0, !PT ;  /* 0x000000ff102e7812 */ /* 0x000fe200078ec0ff */
[-C--:B-1----:R-:W-:Y:S01]  /*5b80*/  HMMA.16816.F32.BF16 R68, R12, R32.reuse, RZ ;  /* 0x000000200c44723c */ /* 0x082fe200000418ff */
[--C-:B------:R-:W-:Y:S01]  /*5b90*/  SHF.R.U32.HI R48, RZ, 0x10, R16.reuse ;  /* 0x00000010ff307819 */ /* 0x100fe20000011610 */
[----:B------:R-:W-:Y:S01]  /*5ba0*/  IMAD.MOV.U32 R189, RZ, RZ, R65 ;  /* 0x000000ffffbd7224 */ /* 0x000fe200078e0041 */
[----:B------:R-:W-:Y:S01]  /*5bb0*/  SHF.R.U32.HI R27, RZ, 0x18, R16 ;  /* 0x00000018ff1b7819 */ /* 0x000fe20000011610 */
[----:B------:R-:W-:Y:S01]  /*5bc0*/  IMAD.MOV.U32 R188, RZ, RZ, R64 ;  /* 0x000000ffffbc7224 */ /* 0x000fe200078e0040 */
[----:B------:R-:W-:Y:S01]  /*5bd0*/  LOP3.LUT R16, R17, 0xff, RZ, 0xc0, !PT ;  /* 0x000000ff11107812 */ /* 0x000fe200078ec0ff */
[----:B------:R-:W-:Y:S01]  /*5be0*/  HMMA.16816.F32.BF16 R72, R8, R32, RZ ;  /* 0x000000200848723c */ /* 0x000fe200000418ff */
[----:B------:R-:W-:Y:S01]  /*5bf0*/  LOP3.LUT R0, R5, UR28, R26, 0x96, !PT ;  /* 0x0000001c05007c12 */ /* 0x000fe2000f8e961a */
[----:B------:R-:W1:Y:S01]  /*5c00*/  LDSM.16.MT88.4 R64, [R205+0xa800] ;  /* 0x00a80000cd40783b */ /* 0x000e620000004200 */
[----:B------:R-:W-:-:S02]  /*5c10*/  LOP3.LUT R45, R4, 0xffff, RZ, 0xc0, !PT ;  /* 0x0000ffff042d7812 */ /* 0x000fc400078ec0ff */
[----:B------:R-:W-:Y:S01]  /*5c20*/  LOP3.LUT R19, R4, 0xff, RZ, 0xc0, !PT ;  /* 0x000000ff04137812 */ /* 0x000fe200078ec0ff */
[----:B------:R-:W-:Y:S01]  /*5c30*/  HMMA.16816.F32.BF16 R56, R8, R176, RZ ;  /* 0x000000b00838723c */ /* 0x000fe200000418ff */
[--C-:B------:R-:W-:Y:S02]  /*5c40*/  SHF.R.U32.HI R5, RZ, 0x18, R17.reuse ;  /* 0x00000018ff057819 */ /* 0x100fe40000011611 */
[--C-:B------:R-:W-:Y:S02]  /*5c50*/  SHF.R.U32.HI R26, RZ, 0x10, R4.reuse ;  /* 0x00000010ff1a7819 */ /* 0x100fe40000011604 */
[----:B------:R-:W-:Y:S01]  /*5c60*/  SHF.R.U32.HI R24, RZ, 0x18, R4 ;  /* 0x00000018ff187819 */ /* 0x000fe20000011604 */
[----:B--2---:R-:W-:Y:S01]  /*5c70*/  HMMA.16816.F32.BF16 R84, R12, R28, RZ ;  /* 0x0000001c0c54723c */ /* 0x004fe200000418ff */
[----:B------:R-:W-:Y:S02]  /*5c80*/  ISETP.LE.U32.AND P2, PT, R16, UR15, PT ;  /* 0x0000000f10007c0c */ /* 0x000fe4000bf43070 */
[----:B------:R-:W-:-:S02]  /*5c90*/  SHF.R.U32.HI R4, RZ, 0x10, R17 ;  /* 0x00000010ff047819 */ /* 0x000fc40000011611 */
[----:B------:R-:W-:Y:S01]  /*5ca0*/  ISETP.LE.U32.AND P3, PT, R5, UR15, PT ;  /* 0x0000000f05007c0c */ /* 0x000fe2000bf63070 */
[-C--:B------:R-:W-:Y:S01]  /*5cb0*/  HMMA.16816.F32.BF16 R68, R128, R80.reuse, R68 ;  /* 0x000000508044723c */ /* 0x080fe20000041844 */
[----:B------:R-:W-:Y:S02]  /*5cc0*/  LOP3.LUT R5, R4, 0xff, RZ, 0xc0, !PT ;  /* 0x000000ff04057812 */ /* 0x000fe400078ec0ff */
[----:B------:R-:W-:Y:S02]  /*5cd0*/  LOP3.LUT R44, R6, 0xffff, RZ, 0xc0, !PT ;  /* 0x0000ffff062c7812 */ /* 0x000fe400078ec0ff */
[----:B------:R-:W-:Y:S01]  /*5ce0*/  ISETP.LE.U32.AND P6, PT, R5, UR15, PT ;  /* 0x0000000f05007c0c */ /* 0x000fe2000bfc3070 */
[----:B------:R-:W-:Y:S01]  /*5cf0*/  HMMA.16816.F32.BF16 R72, R124, R80, R72 ;  /* 0x000000507c48723c */ /* 0x000fe20000041848 */
[--C-:B------:R-:W-:Y:S01]  /*5d00*/  SHF.R.U32.HI R7, RZ, 0x18, R6.reuse ;  /* 0x00000018ff077819 */ /* 0x100fe20000011606 */
[----:B------:R-:W-:Y:S01]  /*5d10*/  @!P2 HFMA2.BF16_V2 R60, -RZ.H0_H0, RZ.H0_H0, -R231.H0_H0 ;  /* 0x200000ffff3ca231 */ /* 0x000fe200003409e7 */
[----:B------:R-:W-:-:S02]  /*5d20*/  SHF.R.U32.HI R4, RZ, 0x10, R6 ;  /* 0x00000010ff047819 */ /* 0x000fc40000011606 */
[----:B------:R-:W-:Y:S01]  /*5d30*/  ISETP.LE.U32.AND P5, PT, R7, UR15, PT ;  /* 0x0000000f07007c0c */ /* 0x000fe2000bfa3070 */
[----:B------:R-:W-:Y:S01]  /*5d40*/  @!P3 HFMA2.BF16_V2 R61, -RZ.H0_H0, RZ.H0_H0, -R233.H0_H0 ;  /* 0x200000ffff3db231 */ /* 0x000fe200003409e9 */
[----:B------:R-:W-:Y:S02]  /*5d50*/  LOP3.LUT R4, R4, 0xff, RZ, 0xc0, !PT ;  /* 0x000000ff04047812 */ /* 0x000fe400078ec0ff */
[----:B------:R-:W-:Y:S02]  /*5d60*/  @!P2 PRMT R231, R60, 0x5410, RZ ;  /* 0x000054103ce7a816 */ /* 0x000fe400000000ff */
[----:B------:R-:W-:Y:S01]  /*5d70*/  ISETP.LE.U32.AND P2, PT, R4, UR15, PT ;  /* 0x0000000f04007c0c */ /* 0x000fe2000bf43070 */
[----:B------:R-:W-:Y:S01]  /*5d80*/  @!P6 HFMA2.BF16_V2 R62, -RZ.H0_H0, RZ.H0_H0, -R232.H0_H0 ;  /* 0x200000ffff3ee231 */ /* 0x000fe200003409e8 */
[----:B------:R-:W-:Y:S01]  /*5d90*/  SHF.R.U32.HI R4, RZ, 0x10, R2 ;  /* 0x00000010ff047819 */ /* 0x000fe20000011602 */
[----:B------:R-:W-:Y:S01]  /*5da0*/  HMMA.16816.F32.BF16 R84, R128, R96, R84 ;  /* 0x000000608054723c */ /* 0x000fe20000041854 */
[----:B------:R-:W-:-:S02]  /*5db0*/  LOP3.LUT R16, R6, 0xff, RZ, 0xc0, !PT ;  /* 0x000000ff06107812 */ /* 0x000fc400078ec0ff */
[----:B------:R-:W-:Y:S01]  /*5dc0*/  LOP3.LUT R4, R4, 0xff, RZ, 0xc0, !PT ;  /* 0x000000ff04047812 */ /* 0x000fe200078ec0ff */
[----:B------:R-:W-:Y:S01]  /*5dd0*/  @!P5 HFMA2.BF16_V2 R63, -RZ.H0_H0, RZ.H0_H0, -R227.H0_H0 ;  /* 0x200000ffff3fd231 */ /* 0x000fe200003409e3 */
[----:B------:R-:W-:Y:S01]  /*5de0*/  @!P6 PRMT R232, R62, 0x5410, RZ ;  /* 0x000054103ee8e816 */ /* 0x000fe200000000ff */
[-C--:B-1----:R-:W-:Y:S01]  /*5df0*/  HMMA.16816.F32.BF16 R52, R128, R64.reuse, R52 ;  /* 0x000000408034723c */ /* 0x082fe20000041834 */
[----:B------:R-:W-:Y:S02]  /*5e00*/  ISETP.LE.U32.AND P1, PT, R16, UR15, PT ;  /* 0x0000000f10007c0c */ /* 0x000fe4000bf23070 */
[----:B------:R-:W-:Y:S01]  /*5e10*/  ISETP.LE.U32.AND P6, PT, R4, UR15, PT ;  /* 0x0000000f04007c0c */ /* 0x000fe2000bfc3070 */
[----:B------:R-:W-:Y:S01]  /*5e20*/  @!P2 HFMA2.BF16_V2 R77, -RZ.H0_H0, RZ.H0_H0, -R226.H0_H0 ;  /* 0x200000ffff4da231 */ /* 0x000fe200003409e2 */
[----:B------:R-:W-:Y:S01]  /*5e30*/  ISETP.LE.U32.AND P4, PT, R20, UR15, PT ;  /* 0x0000000f14007c0c */ /* 0x000fe2000bf83070 */
[----:B------:R-:W-:Y:S01]  /*5e40*/  HMMA.16816.F32.BF16 R56, R124, R64, R56 ;  /* 0x000000407c38723c */ /* 0x000fe20000041838 */
[----:B------:R-:W-:-:S02]  /*5e50*/  SHF.R.U32.HI R4, RZ, 0x18, R2 ;  /* 0x00000018ff047819 */ /* 0x000fc40000011602 */
[----:B------:R-:W-:Y:S02]  /*5e60*/  @!P5 PRMT R227, R63, 0x5410, RZ ;  /* 0x000054103fe3d816 */ /* 0x000fe400000000ff */
[----:B------:R-:W-:Y:S02]  /*5e70*/  ISETP.LE.U32.AND P5, PT, R4, UR15, PT ;  /* 0x0000000f04007c0c */ /* 0x000fe4000bfa3070 */
[----:B------:R-:W-:Y:S01]  /*5e80*/  LOP3.LUT R4, R25, 0xff, RZ, 0xc0, !PT ;  /* 0x000000ff19047812 */ /* 0x000fe200078ec0ff */
[----:B------:R-:W-:Y:S01]  /*5e90*/  @!P1 HFMA2.BF16_V2 R76, -RZ.H0_H0, RZ.H0_H0, -R229.H0_H0 ;  /* 0x200000ffff4c9231 */ /* 0x000fe200003409e5 */
[----:B------:R-:W-:Y:S01]  /*5ea0*/  @!P2 PRMT R226, R77, 0x5410, RZ ;  /* 0x000054104de2a816 */ /* 0x000fe200000000ff */
[----:B------:R-:W-:Y:S01]  /*5eb0*/  @!P6 HFMA2.BF16_V2 R78, -RZ.H0_H0, RZ.H0_H0, -R223.H0_H0 ;  /* 0x200000ffff4ee231 */ /* 0x000fe200003409df */
[----:B------:R-:W-:Y:S01]  /*5ec0*/  ISETP.LE.U32.AND P2, PT, R4, UR15, PT ;  /* 0x0000000f04007c0c */ /* 0x000fe2000bf43070 */
[----:B------:R-:W-:Y:S01]  /*5ed0*/  @!P4 HFMA2.BF16_V2 R89, -RZ.H0_H0, RZ.H0_H0, -R221.H0_H0 ;  /* 0x200000ffff59c231 */ /* 0x000fe200003409dd */
[----:B------:R-:W-:-:S02]  /*5ee0*/  LOP3.LUT R4, R18, 0xff, RZ, 0xc0, !PT ;  /* 0x000000ff12047812 */ /* 0x000fc400078ec0ff */
[----:B------:R-:W-:Y:S02]  /*5ef0*/  @!P1 PRMT R229, R76, 0x5410, RZ ;  /* 0x000054104ce59816 */ /* 0x000fe400000000ff */
[----:B------:R-:W-:Y:S01]  /*5f00*/  ISETP.LE.U32.AND P1, PT, R21, UR15, PT ;  /* 0x0000000f15007c0c */ /* 0x000fe2000bf23070 */
[----:B------:R-:W-:Y:S01]  /*5f10*/  @!P5 HFMA2.BF16_V2 R88, -RZ.H0_H0, RZ.H0_H0, -R222.H0_H0 ;  /* 0x200000ffff58d231 */ /* 0x000fe200003409de */
[----:B------:R-:W-:Y:S02]  /*5f20*/  @!P4 PRMT R221, R89, 0x5410, RZ ;  /* 0x0000541059ddc816 */ /* 0x000fe400000000ff */
[----:B------:R-:W-:Y:S02]  /*5f30*/  ISETP.LE.U32.AND P4, PT, R4, UR15, PT ;  /* 0x0000000f04007c0c */ /* 0x000fe4000bf83070 */
[----:B------:R-:W-:Y:S01]  /*5f40*/  SHF.R.U32.HI R4, RZ, 0x10, R18 ;  /* 0x00000010ff047819 */ /* 0x000fe20000011612 */
[----:B------:R-:W-:Y:S01]  /*5f50*/  @!P2 HFMA2.BF16_V2 R94, -RZ.H0_H0, RZ.H0_H0, -R219.H0_H0 ;  /* 0x200000ffff5ea231 */ /* 0x000fe200003409db */
[----:B------:R-:W-:-:S02]  /*5f60*/  LOP3.LUT R5, R2, 0xff, RZ, 0xc0, !PT ;  /* 0x000000ff02057812 */ /* 0x000fc400078ec0ff */
[----:B------:R-:W-:Y:S02]  /*5f70*/  LOP3.LUT R4, R4, 0xff, RZ, 0xc0, !PT ;  /* 0x000000ff04047812 */ /* 0x000fe400078ec0ff */
[----:B------:R-:W-:Y:S01]  /*5f80*/  @!P3 PRMT R233, R61, 0x5410, RZ ;  /* 0x000054103de9b816 */ /* 0x000fe200000000ff */
[----:B------:R-:W-:Y:S01]  /*5f90*/  @!P1 HFMA2.BF16_V2 R95, -RZ.H0_H0, RZ.H0_H0, -R218.H0_H0 ;  /* 0x200000ffff5f9231 */ /* 0x000fe200003409da */
[----:B------:R-:W-:Y:S01]  /*5fa0*/  @!P2 PRMT R219, R94, 0x5410, RZ ;  /* 0x000054105edba816 */ /* 0x000fe200000000ff */
[-C--:B------:R-:W-:Y:S01]  /*5fb0*/  HMMA.16816.F32.BF16 R60, R8, R178.reuse, RZ ;  /* 0x000000b2083c723c */ /* 0x080fe200000418ff */
[----:B------:R-:W-:Y:S01]  /*5fc0*/  ISETP.LE.U32.AND P3, PT, R5, UR15, PT ;  /* 0x0000000f05007c0c */ /* 0x000fe2000bf63070 */
[----:B------:R-:W-:Y:S01]  /*5fd0*/  @!P4 HFMA2.BF16_V2 R100, -RZ.H0_H0, RZ.H0_H0, -R197.H0_H0 ;  /* 0x200000ffff64c231 */ /* 0x000fe200003409c5 */
[----:B------:R-:W-:Y:S02]  /*5fe0*/  ISETP.LE.U32.AND P2, PT, R4, UR15, PT ;  /* 0x0000000f04007c0c */ /* 0x000fe4000bf43070 */
[----:B------:R-:W-:Y:S01]  /*5ff0*/  SHF.R.U32.HI R4, RZ, 0x18, R18 ;  /* 0x00000018ff047819 */ /* 0x000fe20000011612 */
[----:B------:R-:W-:Y:S01]  /*6000*/  HMMA.16816.F32.BF16 R176, R12, R178, RZ ;  /* 0x000000b20cb0723c */ /* 0x000fe200000418ff */
[----:B------:R-:W-:-:S02]  /*6010*/  @!P1 PRMT R218, R95, 0x5410, RZ ;  /* 0x000054105fda9816 */ /* 0x000fc400000000ff */
[----:B------:R-:W-:Y:S02]  /*6020*/  ISETP.LE.U32.AND P1, PT, R4, UR15, PT ;  /* 0x0000000f04007c0c */ /* 0x000fe4000bf23070 */
[----:B------:R-:W-:Y:S02]  /*6030*/  SHF.R.U32.HI R5, RZ, 0x8, R23 ;  /* 0x00000008ff057819 */ /* 0x000fe40000011617 */
[----:B------:R-:W-:Y:S01]  /*6040*/  SHF.R.U32.HI R4, RZ, 0x8, R47 ;  /* 0x00000008ff047819 */ /* 0x000fe2000001162f */
[----:B------:R-:W-:Y:S01]  /*6050*/  @!P3 HFMA2.BF16_V2 R79, -RZ.H0_H0, RZ.H0_H0, -R225.H0_H0 ;  /* 0x200000ffff4fb231 */ /* 0x000fe200003409e1 */
[----:B------:R-:W-:Y:S01]  /*6060*/  LOP3.LUT R5, R5, 0xffff, RZ, 0xc0, !PT ;  /* 0x0000ffff05057812 */ /* 0x000fe200078ec0ff */
[----:B------:R-:W-:Y:S01]  /*6070*/  @!P2 HFMA2.BF16_V2 R104, -RZ.H0_H0, RZ.H0_H0, -R212.H0_H0 ;  /* 0x200000ffff68a231 */ /* 0x000fe200003409d4 */
[----:B------:R-:W1:Y:S01]  /*6080*/  LDSM.16.MT88.4 R20, [R206+0xb000] ;  /* 0x00b00000ce14783b */ /* 0x000e620000004200 */
[----:B------:R-:W-:Y:S02]  /*6090*/  LOP3.LUT R4, R4, 0xffff, RZ, 0xc0, !PT ;  /* 0x0000ffff04047812 */ /* 0x000fe400078ec0ff */
[----:B------:R-:W-:-:S02]  /*60a0*/  @!P3 PRMT R225, R79, 0x5410, RZ ;  /* 0x000054104fe1b816 */ /* 0x000fc400000000ff */
[----:B------:R-:W-:Y:S01]  /*60b0*/  @!P2 PRMT R212, R104, 0x5410, RZ ;  /* 0x0000541068d4a816 */ /* 0x000fe200000000ff */
[----:B------:R-:W-:Y:S01]  /*60c0*/  @!P1 HFMA2.BF16_V2 R108, -RZ.H0_H0, RZ.H0_H0, -R198.H0_H0 ;  /* 0x200000ffff6c9231 */ /* 0x000fe200003409c6 */
[----:B------:R-:W-:Y:S01]  /*60d0*/  ISETP.LE.U32.AND P3, PT, R5, UR15, PT ;  /* 0x0000000f05007c0c */ /* 0x000fe2000bf63070 */
[----:B------:R-:W-:Y:S01]  /*60e0*/  HMMA.16816.F32.BF16 R60, R124, R66, R60 ;  /* 0x000000427c3c723c */ /* 0x000fe2000004183c */
[----:B------:R-:W-:Y:S02]  /*60f0*/  ISETP.LE.U32.AND P2, PT, R4, UR15, PT ;  /* 0x0000000f04007c0c */ /* 0x000fe4000bf43070 */
[----:B------:R-:W2:Y:S01]  /*6100*/  LDSM.16.MT88.4 R4, [R205+0xb000] ;  /* 0x00b00000cd04783b */ /* 0x000ea20000004200 */
[----:B------:R-:W-:Y:S02]  /*6110*/  @!P6 PRMT R223, R78, 0x5410, RZ ;  /* 0x000054104edfe816 */ /* 0x000fe400000000ff */
[----:B------:R-:W-:Y:S01]  /*6120*/  ISETP.LE.U32.AND P6, PT, R46, UR15, PT ;  /* 0x0000000f2e007c0c */ /* 0x000fe2000bfc3070 */
[----:B------:R-:W-:Y:S01]  /*6130*/  HMMA.16816.F32.BF16 R76, R8, R34, RZ ;  /* 0x00000022084c723c */ /* 0x000fe200000418ff */
[----:B------:R-:W-:-:S02]  /*6140*/  LOP3.LUT R16, R48, 0xff, RZ, 0xc0, !PT ;  /* 0x000000ff30107812 */ /* 0x000fc400078ec0ff */
[----:B------:R-:W-:Y:S02]  /*6150*/  @!P5 PRMT R222, R88, 0x5410, RZ ;  /* 0x0000541058ded816 */ /* 0x000fe400000000ff */
[----:B------:R-:W-:Y:S01]  /*6160*/  @!P1 PRMT R198, R108, 0x5410, RZ ;  /* 0x000054106cc69816 */ /* 0x000fe200000000ff */
[----:B------:R-:W-:Y:S01]  /*6170*/  @!P3 HFMA2.BF16_V2 R93, -RZ.H0_H0, RZ.H0_H0, -R220.H0_H0 ;  /* 0x200000ffff5db231 */ /* 0x000fe200003409dc */
[----:B------:R-:W-:Y:S01]  /*6180*/  ISETP.LE.U32.AND P5, PT, R27, UR15, PT ;  /* 0x0000000f1b007c0c */ /* 0x000fe2000bfa3070 */
[----:B------:R-:W-:Y:S01]  /*6190*/  @!P2 HFMA2.BF16_V2 R109, -RZ.H0_H0, RZ.H0_H0, -R216.H0_H0 ;  /* 0x200000ffff6da231 */ /* 0x000fe200003409d8 */
[----:B------:R-:W-:Y:S01]  /*61a0*/  ISETP.LE.U32.AND P1, PT, R16, UR15, PT ;  /* 0x0000000f10007c0c */ /* 0x000fe2000bf23070 */
[----:B------:R-:W-:Y:S01]  /*61b0*/  HMMA.16816.F32.BF16 R88, R8, R28, RZ ;  /* 0x0000001c0858723c */ /* 0x000fe200000418ff */
[----:B------:R-:W-:Y:S01]  /*61c0*/  LOP3.LUT R16, R26, 0xff, RZ, 0xc0, !PT ;  /* 0x000000ff1a107812 */ /* 0x000fe200078ec0ff */
[----:B------:R-:W-:Y:S01]  /*61d0*/  @!P6 HFMA2.BF16_V2 R110, -RZ.H0_H0, RZ.H0_H0, -R217.H0_H0 ;  /* 0x200000ffff6ee231 */ /* 0x000fe200003409d9 */
[----:B------:R-:W-:-:S02]  /*61e0*/  @!P4 PRMT R197, R100, 0x5410, RZ ;  /* 0x0000541064c5c816 */ /* 0x000fc400000000ff */
[----:B------:R-:W-:Y:S01]  /*61f0*/  ISETP.LE.U32.AND P4, PT, R24, UR15, PT ;  /* 0x0000000f18007c0c */ /* 0x000fe2000bf83070 */
[C---:B------:R-:W-:Y:S01]  /*6200*/  HMMA.16816.F32.BF16 R32, R12.reuse, R34, RZ ;  /* 0x000000220c20723c */ /* 0x040fe200000418ff */
[----:B------:R-:W-:Y:S01]  /*6210*/  @!P6 PRMT R217, R110, 0x5410, RZ ;  /* 0x000054106ed9e816 */ /* 0x000fe200000000ff */
[----:B------:R-:W3:Y:S01]  /*6220*/  LDSM.16.MT88.4 R24, [R205+0xb800] ;  /* 0x00b80000cd18783b */ /* 0x000ee20000004200 */
[----:B------:R-:W-:Y:S01]  /*6230*/  ISETP.LE.U32.AND P6, PT, R16, UR15, PT ;  /* 0x0000000f10007c0c */ /* 0x000fe2000bfc3070 */
[----:B------:R-:W-:Y:S01]  /*6240*/  FADD.FTZ R28, R107, R103 ;  /* 0x000000676b1c7221 */ /* 0x000fe20000010000 */
[----:B------:R-:W-:Y:S01]  /*6250*/  LOP3.LUT R16, R0, 0xff, RZ, 0xc0, !PT ;  /* 0x000000ff00107812 */ /* 0x000fe200078ec0ff */
[----:B------:R-:W-:Y:S01]  /*6260*/  FADD.FTZ R29, R102, R101 ;  /* 0x00000065661d7221 */ /* 0x000fe20000010000 */
[----:B------:R-:W-:Y:S01]  /*6270*/  @!P2 PRMT R216, R109, 0x5410, RZ ;  /* 0x000054106dd8a816 */ /* 0x000fe200000000ff */
[----:B------:R-:W-:Y:S01]  /*6280*/  @!P5 HFMA2.BF16_V2 R120, -RZ.H0_H0, RZ.H0_H0, -R214.H0_H0 ;  /* 0x200000ffff78d231 */ /* 0x000fe200003409d6 */
[----:B------:R-:W-:Y:S01]  /*6290*/  @!P3 PRMT R220, R93, 0x5410, RZ ;  /* 0x000054105ddcb816 */ /* 0x000fe200000000ff */
[-C--:B-1----:R-:W-:Y:S01]  /*62a0*/  HMMA.16816.F32.BF16 R100, R12, R20.reuse, RZ ;  /* 0x000000140c64723c */ /* 0x082fe200000418ff */
[----:B------:R-:W-:Y:S01]  /*62b0*/  ISETP.LE.U32.AND P2, PT, R16, UR15, PT ;  /* 0x0000000f10007c0c */ /* 0x000fe2000bf43070 */
[----:B------:R-:W-:Y:S01]  /*62c0*/  @!P1 HFMA2.BF16_V2 R111, -RZ.H0_H0, RZ.H0_H0, -R215.H0_H0 ;  /* 0x200000ffff6f9231 */ /* 0x000fe200003409d7 */
[----:B------:R-:W-:Y:S01]  /*62d0*/  ISETP.LE.U32.AND P3, PT, R19, UR15, PT ;  /* 0x0000000f13007c0c */ /* 0x000fe2000bf63070 */
[----:B------:R-:W-:Y:S01]  /*62e0*/  FADD.FTZ R19, R106, R105 ;  /* 0x000000696a137221 */ /* 0x000fe20000010000 */
[----:B------:R-:W-:Y:S01]  /*62f0*/  SHF.R.U32.HI R16, RZ, 0x10, R0 ;  /* 0x00000010ff107819 */ /* 0x000fe20000011600 */
[----:B------:R-:W-:Y:S01]  /*6300*/  HMMA.16816.F32.BF16 R104, R8, R20, RZ ;  /* 0x000000140868723c */ /* 0x000fe200000418ff */
[----:B------:R-:W-:Y:S01]  /*6310*/  FADD.FTZ R28, R122, R28 ;  /* 0x0000001c7a1c7221 */ /* 0x000fe20000010000 */
[----:B------:R-:W-:Y:S01]  /*6320*/  FADD.FTZ R19, R119, R19 ;  /* 0x0000001377137221 */ /* 0x000fe20000010000 */
[----:B------:R-:W-:Y:S01]  /*6330*/  LOP3.LUT R16, R16, 0xff, RZ, 0xc0, !PT ;  /* 0x000000ff10107812 */ /* 0x000fe200078ec0ff */
[----:B------:R-:W-:Y:S01]  /*6340*/  @!P6 HFMA2.BF16_V2 R241, -RZ.H0_H0, RZ.H0_H0, -R174.H0_H0 ;  /* 0x200000fffff1e231 */ /* 0x000fe200003409ae */
[----:B------:R-:W-:Y:S01]  /*6350*/  @!P5 PRMT R214, R120, 0x5410, RZ ;  /* 0x0000541078d6d816 */ /* 0x000fe200000000ff */
[----:B------:R-:W-:Y:S01]  /*6360*/  HMMA.16816.F32.BF16 R76, R124, R82, R76 ;  /* 0x000000527c4c723c */ /* 0x000fe2000004184c */
[----:B------:R-:W-:Y:S01]  /*6370*/  FADD.FTZ R21, R118, R116 ;  /* 0x0000007476157221 */ /* 0x000fe20000010000 */
[----:B------:R-:W-:Y:S01]  /*6380*/  FADD.FTZ R20, R121, R29 ;  /* 0x0000001d79147221 */ /* 0x000fe20000010000 */
[----:B------:R-:W-:Y:S01]  /*6390*/  @!P1 PRMT R215, R111, 0x5410, RZ ;  /* 0x000054106fd79816 */ /* 0x000fe200000000ff */
[----:B------:R-:W-:-:S02]  /*63a0*/  @!P2 HFMA2.BF16_V2 R156, -RZ.H0_H0, RZ.H0_H0, -R199.H0_H0 ;  /* 0x200000ffff9ca231 */ /* 0x000fc400003409c7 */
[----:B------:R-:W-:Y:S01]  /*63b0*/  FADD.FTZ R21, R117, R21 ;  /* 0x0000001575157221 */ /* 0x000fe20000010000 */
[-C--:B--2---:R-:W-:Y:S01]  /*63c0*/  HMMA.16816.F32.BF16 R120, R8, R4.reuse, RZ ;  /* 0x000000040878723c */ /* 0x084fe200000418ff */
[----:B------:R-:W-:Y:S01]  /*63d0*/  ISETP.LE.U32.AND P1, PT, R16, UR15, PT ;  /* 0x0000000f10007c0c */ /* 0x000fe2000bf23070 */
[----:B------:R-:W-:Y:S01]  /*63e0*/  FADD.FTZ R180, R165, R20 ;  /* 0x00000014a5b47221 */ /* 0x000fe20000010000 */
[----:B------:R-:W-:Y:S01]  /*63f0*/  SHF.R.U32.HI R16, RZ, 0x8, R45 ;  /* 0x00000008ff107819 */ /* 0x000fe2000001162d */
[----:B------:R-:W-:Y:S01]  /*6400*/  @!P3 HFMA2.BF16_V2 R235, -RZ.H0_H0, RZ.H0_H0, -R192.H0_H0 ;  /* 0x200000ffffebb231 */ /* 0x000fe200003409c0 */
[----:B------:R-:W-:Y:S01]  /*6410*/  @!P2 PRMT R199, R156, 0x5410, RZ ;  /* 0x000054109cc7a816 */ /* 0x000fe200000000ff */
[----:B------:R-:W-:Y:S01]  /*6420*/  HMMA.16816.F32.BF16 R116, R12, R4, RZ ;  /* 0x000000040c74723c */ /* 0x000fe200000418ff */
[----:B------:R-:W-:Y:S01]  /*6430*/  LOP3.LUT R2, R2, 0xffff, RZ, 0xc0, !PT ;  /* 0x0000ffff02027812 */ /* 0x000fe200078ec0ff */
[----:B------:R-:W-:Y:S01]  /*6440*/  FADD.FTZ R19, R164, R19 ;  /* 0x00000013a4137221 */ /* 0x000fe20000010000 */
[----:B------:R-:W-:Y:S01]  /*6450*/  LOP3.LUT R17, R17, 0xffff, RZ, 0xc0, !PT ;  /* 0x0000ffff11117812 */ /* 0x000fe200078ec0ff */
[----:B------:R-:W-:Y:S01]  /*6460*/  @!P4 HFMA2.BF16_V2 R240, -RZ.H0_H0, RZ.H0_H0, -R173.H0_H0 ;  /* 0x200000fffff0c231 */ /* 0x000fe200003409ad */
[----:B------:R-:W-:Y:S01]  /*6470*/  SHF.R.U32.HI R2, RZ, 0x8, R2 ;  /* 0x00000008ff027819 */ /* 0x000fe20000011602 */
[----:B------:R-:W-:Y:S01]  /*6480*/  HMMA.16816.F32.BF16 R108, R8, R22, RZ ;  /* 0x00000016086c723c */ /* 0x000fe200000418ff */
[----:B------:R-:W-:Y:S01]  /*6490*/  SHF.R.U32.HI R4, RZ, 0x18, R0 ;  /* 0x00000018ff047819 */ /* 0x000fe20000011600 */
[----:B------:R-:W-:Y:S01]  /*64a0*/  @!P1 HFMA2.BF16_V2 R157, -RZ.H0_H0, RZ.H0_H0, -R194.H0_H0 ;  /* 0x200000ffff9d9231 */ /* 0x000fe200003409c2 */
[----:B------:R-:W-:Y:S01]  /*64b0*/  LOP3.LUT R0, R0, 0xffff, RZ, 0xc0, !PT ;  /* 0x0000ffff00007812 */ /* 0x000fe200078ec0ff */
[----:B------:R-:W-:Y:S01]  /*64c0*/  FADD.FTZ R5, R166, R28 ;  /* 0x0000001ca6057221 */ /* 0x000fe20000010000 */
[----:B------:R-:W-:Y:S01]  /*64d0*/  ISETP.LE.U32.AND P5, PT, R4, UR15, PT ;  /* 0x0000000f04007c0c */ /* 0x000fe2000bfa3070 */
[----:B------:R-:W-:Y:S01]  /*64e0*/  HMMA.16816.F32.BF16 R100, R128, R112, R100 ;  /* 0x000000708064723c */ /* 0x000fe20000041864 */
[----:B------:R-:W-:Y:S01]  /*64f0*/  LOP3.LUT R4, R16, 0xffff, RZ, 0xc0, !PT ;  /* 0x0000ffff10047812 */ /* 0x000fe200078ec0ff */
[----:B------:R-:W-:Y:S01]  /*6500*/  FADD.FTZ R16, R159, R21 ;  /* 0x000000159f107221 */ /* 0x000fe20000010000 */
[----:B------:R-:W-:-:S02]  /*6510*/  @!P1 PRMT R194, R157, 0x5410, RZ ;  /* 0x000054109dc29816 */ /* 0x000fc400000000ff */
[----:B------:R-:W-:Y:S01]  /*6520*/  ISETP.LE.U32.AND P2, PT, R4, UR15, PT ;  /* 0x0000000f04007c0c */ /* 0x000fe2000bf43070 */
[----:B------:R-:W-:Y:S01]  /*6530*/  HMMA.16816.F32.BF16 R20, R12, R22, RZ ;  /* 0x000000160c14723c */ /* 0x000fe200000418ff */
[----:B------:R-:W-:Y:S02]  /*6540*/  SHF.R.U32.HI R4, RZ, 0x8, R44 ;  /* 0x00000008ff047819 */ /* 0x000fe4000001162c */
[----:B------:R-:W-:Y:S02]  /*6550*/  SHF.R.U32.HI R0, RZ, 0x8, R0 ;  /* 0x00000008ff007819 */ /* 0x000fe40000011600 */
[----:B------:R-:W-:Y:S01]  /*6560*/  LOP3.LUT R4, R4, 0xffff, RZ, 0xc0, !PT ;  /* 0x0000ffff04047812 */ /* 0x000fe200078ec0ff */
[----:B---3--:R-:W-:Y:S01]  /*6570*/  HMMA.16816.F32.BF16 R116, R128, R24, R116 ;  /* 0x000000188074723c */ /* 0x008fe20000041874 */
[----:B------:R-:W-:Y:S01]  /*6580*/  LOP3.LUT R0, R0, 0xffff, RZ, 0xc0, !PT ;  /* 0x0000ffff00007812 */ /* 0x000fe200078ec0ff */
[----:B------:R-:W-:Y:S01]  /*6590*/  @!P5 HFMA2.BF16_V2 R158, -RZ.H0_H0, RZ.H0_H0, -R193.H0_H0 ;  /* 0x200000ffff9ed231 */ /* 0x000fe200003409c1 */
[----:B------:R-:W-:-:S02]  /*65a0*/  ISETP.LE.U32.AND P1, PT, R4, UR15, PT ;  /* 0x0000000f04007c0c */ /* 0x000fc4000bf23070 */
[----:B------:R-:W-:Y:S01]  /*65b0*/  LOP3.LUT R4, R18, 0xffff, RZ, 0xc0, !PT ;  /* 0x0000ffff12047812 */ /* 0x000fe200078ec0ff */
[----:B------:R-:W-:Y:S01]  /*65c0*/  @!P2 HFMA2.BF16_V2 R238, -RZ.H0_H0, RZ.H0_H0, -R175.H0_H0 ;  /* 0x200000ffffeea231 */ /* 0x000fe200003409af */
[C---:B------:R-:W-:Y:S01]  /*65d0*/  HMMA.16816.F32.BF16 R120, R124.reuse, R24, R120 ;  /* 0x000000187c78723c */ /* 0x040fe20000041878 */
[----:B------:R-:W-:Y:S01]  /*65e0*/  LOP3.LUT R2, R2, 0xffff, RZ, 0xc0, !PT ;  /* 0x0000ffff02027812 */ /* 0x000fe200078ec0ff */
[----:B------:R-:W-:Y:S01]  /*65f0*/  IMAD.MOV.U32 R18, RZ, RZ, R167 ;  /* 0x000000ffff127224 */ /* 0x000fe200078e00a7 */
[----:B------:R-:W-:Y:S02]  /*6600*/  SHF.R.U32.HI R4, RZ, 0x8, R4 ;  /* 0x00000008ff047819 */ /* 0x000fe40000011604 */
[----:B------:R-:W-:Y:S01]  /*6610*/  @!P2 PRMT R175, R238, 0x5410, RZ ;  /* 0x00005410eeafa816 */ /* 0x000fe200000000ff */
[----:B------:R-:W-:Y:S01]  /*6620*/  HMMA.16816.F32.BF16 R104, R124, R112, R104 ;  /* 0x000000707c68723c */ /* 0x000fe20000041868 */
[----:B------:R-:W-:Y:S01]  /*6630*/  ISETP.LE.U32.AND P2, PT, R0, UR15, PT ;  /* 0x0000000f00007c0c */ /* 0x000fe2000bf43070 */
[----:B------:R-:W-:Y:S01]  /*6640*/  IMAD.MOV.U32 R25, RZ, RZ, R92 ;  /* 0x000000ffff197224 */ /* 0x000fe200078e005c */
[----:B------:R-:W-:Y:S01]  /*6650*/  SHF.R.U32.HI R0, RZ, 0x8, R17 ;  /* 0x00000008ff007819 */ /* 0x000fe20000011611 */
[----:B------:R-:W-:Y:S01]  /*6660*/  @!P1 HFMA2.BF16_V2 R239, -RZ.H0_H0, RZ.H0_H0, -R228.H0_H0 ;  /* 0x200000ffffef9231 */ /* 0x000fe200003409e4 */
[----:B------:R-:W-:Y:S01]  /*6670*/  @!P5 PRMT R193, R158, 0x5410, RZ ;  /* 0x000054109ec1d816 */ /* 0x000fe200000000ff */
[----:B------:R-:W-:Y:S01]  /*6680*/  HMMA.16816.F32.BF16 R92, R8, R30, RZ ;  /* 0x0000001e085c723c */ /* 0x000fe200000418ff */
[----:B------:R-:W-:Y:S01]  /*6690*/  LOP3.LUT R0, R0, 0xffff, RZ, 0xc0, !PT ;  /* 0x0000ffff00007812 */ /* 0x000fe200078ec0ff */
[----:B------:R-:W-:Y:S01]  /*66a0*/  IMAD.MOV.U32 R24, RZ, RZ, R148 ;  /* 0x000000ffff187224 */ /* 0x000fe200078e0094 */
[----:B------:R-:W-:-:S02]  /*66b0*/  ISETP.LE.U32.AND P5, PT, R2, UR15, PT ;  /* 0x0000000f02007c0c */ /* 0x000fc4000bfa3070 */
[----:B------:R-:W-:Y:S01]  /*66c0*/  @!P6 PRMT R174, R241, 0x5410, RZ ;  /* 0x00005410f1aee816 */ /* 0x000fe200000000ff */
[----:B------:R-:W-:Y:S01]  /*66d0*/  HMMA.16816.F32.BF16 R28, R12, R30, RZ ;  /* 0x0000001e0c1c723c */ /* 0x000fe200000418ff */
[----:B------:R-:W-:Y:S01]  /*66e0*/  LOP3.LUT R2, R4, 0xffff, RZ, 0xc0, !PT ;  /* 0x0000ffff04027812 */ /* 0x000fe200078ec0ff */
[----:B------:R-:W-:Y:S01]  /*66f0*/  @!P2 HFMA2.BF16_V2 R245, -RZ.H0_H0, RZ.H0_H0, -R196.H0_H0 ;  /* 0x200000fffff5a231 */ /* 0x000fe200003409c4 */
[----:B------:R-:W-:Y:S01]  /*6700*/  ISETP.LE.U32.AND P6, PT, R0, UR15, PT ;  /* 0x0000000f00007c0c */ /* 0x000fe2000bfc3070 */
[----:B------:R-:W-:Y:S01]  /*6710*/  FADD.FTZ R4, R250, R5 ;  /* 0x00000005fa047221 */ /* 0x000fe20000010000 */
[----:B------:R-:W-:Y:S01]  /*6720*/  @!P1 PRMT R228, R239, 0x5410, RZ ;  /* 0x00005410efe49816 */ /* 0x000fe200000000ff */
[-C--:B------:R-:W-:Y:S01]  /*6730*/  HMMA.16816.F32.BF16 R108, R124, R114.reuse, R108 ;  /* 0x000000727c6c723c */ /* 0x080fe2000004186c */
[----:B------:R-:W-:Y:S01]  /*6740*/  IADD3 R0, P1, R234, UR4, RZ ;  /* 0x00000004ea007c10 */ /* 0x000fe2000ff3e0ff */
[----:B------:R-:W-:Y:S01]  /*6750*/  ULDC.64 UR4, c[0x0][0x2a8] ;  /* 0x0000aa0000047ab9 */ /* 0x000fe20000000a00 */
[----:B------:R-:W-:Y:S01]  /*6760*/  @!P3 PRMT R192, R235, 0x5410, RZ ;  /* 0x00005410ebc0b816 */ /* 0x000fe200000000ff */
[----:B------:R-:W-:Y:S01]  /*6770*/  IMAD.MOV.U32 R235, RZ, RZ, R149 ;  /* 0x000000ffffeb7224 */ /* 0x000fe200078e0095 */
[----:B------:R-:W-:Y:S01]  /*6780*/  ISETP.LE.U32.AND P3, PT, R2, UR15, PT ;  /* 0x0000000f02007c0c */ /* 0x000fe2000bf63070 */
[C---:B------:R-:W-:Y:S01]  /*6790*/  HMMA.16816.F32.BF16 R112, R128.reuse, R114, R20 ;  /* 0x000000728070723c */ /* 0x040fe20000041814 */
[----:B------:R-:W-:Y:S01]  /*67a0*/  LEA.HI.X.SX32 R2, R234, UR25, 0x1, P1 ;  /* 0x00000019ea027c11 */ /* 0x000fe200088f0eff */
[----:B------:R-:W-:Y:S01]  /*67b0*/  @!P5 HFMA2.BF16_V2 R242, -RZ.H0_H0, RZ.H0_H0, -R224.H0_H0 ;  /* 0x200000fffff2d231 */ /* 0x000fe200003409e0 */
[----:B------:R-:W-:Y:S01]  /*67c0*/  @!P2 PRMT R196, R245, 0x5410, RZ ;  /* 0x00005410f5c4a816 */ /* 0x000fe200000000ff */
[----:B------:R-:W-:Y:S01]  /*67d0*/  @!P6 HFMA2.BF16_V2 R243, -RZ.H0_H0, RZ.H0_H0, -R230.H0_H0 ;  /* 0x200000fffff3e231 */ /* 0x000fe200003409e6 */
[----:B------:R-:W-:Y:S01]  /*67e0*/  @!P4 PRMT R173, R240, 0x5410, RZ ;  /* 0x00005410f0adc816 */ /* 0x000fe200000000ff */
[----:B------:R-:W-:Y:S01]  /*67f0*/  HMMA.16816.F32.BF16 R80, R128, R82, R32 ;  /* 0x000000528050723c */ /* 0x000fe20000041820 */
[----:B------:R-:W-:Y:S01]  /*6800*/  LEA R22, P1, R0, UR4, 0x1 ;  /* 0x0000000400167c11 */ /* 0x000fe2000f8208ff */
[----:B------:R-:W-:Y:S01]  /*6810*/  USHF.L.U32 UR4, UR20, 0x3, URZ ;  /* 0x0000000314047899 */ /* 0x000fe2000800063f */
[----:B------:R-:W-:Y:S01]  /*6820*/  @!P6 PRMT R230, R243, 0x5410, RZ ;  /* 0x00005410f3e6e816 */ /* 0x000fe200000000ff */
[----:B------:R-:W-:Y:S01]  /*6830*/  FADD.FTZ R4, R24, R4 ;  /* 0x0000000418047221 */ /* 0x000fe20000010000 */
[----:B------:R-:W-:Y:S01]  /*6840*/  LEA.HI.X R23, R0, UR5, R2, 0x1, P1 ;  /* 0x0000000500177c11 */ /* 0x000fe200088f0c02 */
[----:B------:R-:W-:Y:S01]  /*6850*/  HMMA.16816.F32.BF16 R164, R8, R150, RZ ;  /* 0x0000009608a4723c */ /* 0x000fe200000418ff */
[----:B------:R-:W-:-:S02]  /*6860*/  @!P3 HFMA2.BF16_V2 R244, -RZ.H0_H0, RZ.H0_H0, -R195.H0_H0 ;  /* 0x200000fffff4b231 */ /* 0x000fc400003409c3 */
[----:B------:R-:W-:Y:S01]  /*6870*/  IMAD.U32 R34, RZ, RZ, UR4 ;  /* 0x00000004ff227e24 */ /* 0x000fe2000f8e00ff */
[----:B------:R-:W-:Y:S01]  /*6880*/  USHF.L.U32 UR4, UR20, 0x6, URZ ;  /* 0x0000000614047899 */ /* 0x000fe2000800063f */
[----:B------:R-:W-:Y:S01]  /*6890*/  STG.E.U16 desc[UR26][R22.64], R197 ;  /* 0x000000c516007986 */ /* 0x000fe2000c10151a */
[----:B------:R-:W-:Y:S01]  /*68a0*/  UIMAD UR20, UR20, 0x48, URZ ;  /* 0x00000048141478a4 */ /* 0x000fe2000f8e023f */
[----:B------:R-:W-:Y:S01]  /*68b0*/  HMMA.16816.F32.BF16 R148, R12, R150, RZ ;  /* 0x000000960c94723c */ /* 0x000fe200000418ff */
[----:B------:R-:W-:Y:S01]  /*68c0*/  @!P3 PRMT R195, R244, 0x5410, RZ ;  /* 0x00005410f4c3b816 */ /* 0x000fe200000000ff */
[----:B------:R-:W-:-:S04]  /*68d0*/  IMAD.WIDE R34, R34, 0x2, R22 ;  /* 0x0000000222227825 */ /* 0x000fc800078e0216 */
[----:B------:R-:W-:Y:S01]  /*68e0*/  FADD.FTZ R0, R18, R19 ;  /* 0x0000001312007221 */ /* 0x000fe20000010000 */
[----:B------:R-:W-:Y:S01]  /*68f0*/  @!P5 PRMT R224, R242, 0x5410, RZ ;  /* 0x00005410f2e0d816 */ /* 0x000fe200000000ff */
[----:B------:R-:W-:Y:S01]  /*6900*/  FADD.FTZ R2, R235, R180 ;  /* 0x000000b4eb027221 */ /* 0x000fe20000010000 */
[C---:B------:R-:W-:Y:S01]  /*6910*/  HMMA.16816.F32.BF16 R88, R124.reuse, R96, R88 ;  /* 0x000000607c58723c */ /* 0x040fe20000041858 */
[----:B------:R-:W-:Y:S01]  /*6920*/  IMAD.U32 R32, RZ, RZ, UR4 ;  /* 0x00000004ff207e24 */ /* 0x000fe2000f8e00ff */
[----:B------:R-:W-:Y:S01]  /*6930*/  STG.E.U16 desc[UR26][R22.64+0x2], R195 ;  /* 0x000002c316007986 */ /* 0x000fe2000c10151a */
[----:B------:R-:W-:Y:S01]  /*6940*/  FADD.FTZ R0, R181, R0 ;  /* 0x00000000b5007221 */ /* 0x000fe20000010000 */
[----:B------:R-:W-:Y:S01]  /*6950*/  IADD3 R5, P1, R22, -0x40, RZ ;  /* 0xffffffc016057810 */ /* 0x000fe20007f3e0ff */
[----:B------:R-:W-:Y:S01]  /*6960*/  IMAD.WIDE R32, R32, 0x2, R22 ;  /* 0x0000000220207825 */ /* 0x000fe200078e0216 */
[-C--:B------:R-:W-:Y:S01]  /*6970*/  HMMA.16816.F32.BF16 R92, R124, R98.reuse, R92 ;  /* 0x000000627c5c723c */ /* 0x080fe2000004185c */
[----:B------:R-:W-:Y:S02]  /*6980*/  STG.E.U16 desc[UR26][R34.64], R212 ;  /* 0x000000d422007986 */ /* 0x000fe4000c10151a */
[----:B------:R-:W-:Y:S01]  /*6990*/  FADD.FTZ R0, R252, R0 ;  /* 0x00000000fc007221 */ /* 0x000fe20000010000 */
[----:B------:R-:W-:Y:S01]  /*69a0*/  FADD.FTZ R2, R25, R2 ;  /* 0x0000000219027221 */ /* 0x000fe20000010000 */
[----:B------:R-:W-:Y:S01]  /*69b0*/  FADD.FTZ R4, R188, R4 ;  /* 0x00000004bc047221 */ /* 0x000fe20000010000 */
[----:B------:R-:W-:Y:S01]  /*69c0*/  STG.E.U16 desc[UR26][R34.64+0x2], R198 ;  /* 0x000002c622007986 */ /* 0x000fe2000c10151a */
[----:B------:R-:W-:Y:S01]  /*69d0*/  HMMA.16816.F32.BF16 R96, R128, R98, R28 ;  /* 0x000000628060723c */ /* 0x000fe2000004181c */
[----:B------:R-:W-:Y:S01]  /*69e0*/  FADD.FTZ R2, R189, R2 ;  /* 0x00000002bd027221 */ /* 0x000fe20000010000 */
[----:B------:R-:W-:Y:S01]  /*69f0*/  FADD.FTZ R235, R184, R4 ;  /* 0x00000004b8eb7221 */ /* 0x000fe20000010000 */
[----:B------:R-:W-:Y:S02]  /*6a00*/  STG.E.U16 desc[UR26][R32.64], R231 ;  /* 0x000000e720007986 */ /* 0x000fe4000c10151a */
[----:B------:R-:W-:Y:S01]  /*6a10*/  FADD.FTZ R239, R185, R2 ;  /* 0x00000002b9ef7221 */ /* 0x000fe20000010000 */
[----:B------:R-:W-:Y:S01]  /*6a20*/  HMMA.16816.F32.BF16 R156, R8, R142, RZ ;  /* 0x0000008e089c723c */ /* 0x000fe200000418ff */
[----:B------:R-:W-:Y:S01]  /*6a30*/  IMAD.U32 R30, RZ, RZ, UR20 ;  /* 0x00000014ff1e7e24 */ /* 0x000fe2000f8e00ff */
[----:B------:R-:W-:Y:S03]  /*6a40*/  STG.E.U16 desc[UR26][R32.64+0x2], R230 ;  /* 0x000002e620007986 */ /* 0x000fe6000c10151a */
[----:B------:R-:W-:Y:S01]  /*6a50*/  IMAD.WIDE R30, R30, 0x2, R22 ;  /* 0x000000021e1e7825 */ /* 0x000fe200078e0216 */
[-C--:B------:R-:W-:Y:S01]  /*6a60*/  HMMA.16816.F32.BF16 R164, R124, R50.reuse, R164 ;  /* 0x000000327ca4723c */ /* 0x080fe200000418a4 */
[----:B------:R-:W-:Y:S04]  /*6a70*/  STL [R1+0x78], R5 ;  /* 0x0000780501007387 */ /* 0x000fe80000100800 */
[----:B------:R-:W-:Y:S01]  /*6a80*/  STG.E.U16 desc[UR26][R30.64], R232 ;  /* 0x000000e81e007986 */ /* 0x000fe2000c10151a */
[----:B------:R-:W-:Y:S03]  /*6a90*/  HMMA.16816.F32.BF16 R148, R128, R50, R148 ;  /* 0x000000328094723c */ /* 0x000fe60000041894 */
[----:B------:R-:W-:Y:S03]  /*6aa0*/  STG.E.U16 desc[UR26][R30.64+0x2], R233 ;  /* 0x000002e91e007986 */ /* 0x000fe6000c10151a */
[----:B------:R-:W-:Y:S01]  /*6ab0*/  HMMA.16816.F32.BF16 R44, R8, R186, RZ ;  /* 0x000000ba082c723c */ /* 0x000fe200000418ff */
[----:B------:R-:W-:Y:S04]  /*6ac0*/  STG.E.U16 desc[UR26][R22.64+0x10], R217 ;  /* 0x000010d916007986 */ /* 0x000fe8000c10151a */
[----:B------:R-:W-:Y:S01]  /*6ad0*/  STG.E.U16 desc[UR26][R22.64+0x12], R216 ;  /* 0x000012d816007986 */ /* 0x000fe2000c10151a */
[C---:B------:R-:W-:Y:S03]  /*6ae0*/  HMMA.16816.F32.BF16 R140, R12.reuse, R142, RZ ;  /* 0x0000008e0c8c723c */ /* 0x040fe600000418ff */
[----:B------:R-:W-:Y:S03]  /*6af0*/  STG.E.U16 desc[UR26][R34.64+0x10], R215 ;  /* 0x000010d722007986 */ /* 0x000fe6000c10151a */
[----:B------:R-:W-:Y:S01]  /*6b00*/  HMMA.16816.F32.BF16 R48, R12, R186, RZ ;  /* 0x000000ba0c30723c */ /* 0x000fe200000418ff */
[----:B------:R-:W-:Y:S04]  /*6b10*/  STG.E.U16 desc[UR26][R34.64+0x12], R214 ;  /* 0x000012d622007986 */ /* 0x000fe8000c10151a */
[----:B------:R-:W-:Y:S01]  /*6b20*/  STG.E.U16 desc[UR26][R32.64+0x10], R229 ;  /* 0x000010e520007986 */ /* 0x000fe2000c10151a */
[-C--:B------:R-:W-:Y:S03]  /*6b30*/  HMMA.16816.F32.BF16 R8, R8, R6.reuse, RZ ;  /* 0x000000060808723c */ /* 0x080fe600000418ff */
[----:B------:R-:W-:Y:S03]  /*6b40*/  STG.E.U16 desc[UR26][R32.64+0x12], R228 ;  /* 0x000012e420007986 */ /* 0x000fe6000c10151a */
[----:B------:R-:W-:Y:S01]  /*6b50*/  HMMA.16816.F32.BF16 R12, R12, R6, RZ ;  /* 0x000000060c0c723c */ /* 0x000fe200000418ff */
[----:B------:R1:W-:Y:S04]  /*6b60*/  STG.E.U16 desc[UR26][R30.64+0x12], R227 ;  /* 0x000012e31e007986 */ /* 0x0003e8000c10151a */
[----:B------:R2:W-:Y:S01]  /*6b70*/  STG.E.U16 desc[UR26][R30.64+0x10], R226 ;  /* 0x000010e21e007986 */ /* 0x0005e2000c10151a */
[C---:B------:R-:W-:Y:S03]  /*6b80*/  HMMA.16816.F32.BF16 R156, R124.reuse, R190, R156 ;  /* 0x000000be7c9c723c */ /* 0x040fe6000004189c */
[----:B------:R2:W-:Y:S03]  /*6b90*/  STG.E.U16 desc[UR26][R22.64+0x20], R199 ;  /* 0x000020c716007986 */ /* 0x0005e6000c10151a */
[----:B------:R-:W-:Y:S01]  /*6ba0*/  HMMA.16816.F32.BF16 R44, R124, R182, R44 ;  /* 0x000000b67c2c723c */ /* 0x000fe2000004182c */
[----:B------:R2:W-:Y:S04]  /*6bb0*/  STG.E.U16 desc[UR26][R22.64+0x22], R196 ;  /* 0x000022c416007986 */ /* 0x0005e8000c10151a */
[----:B------:R2:W-:Y:S01]  /*6bc0*/  STG.E.U16 desc[UR26][R34.64+0x20], R194 ;  /* 0x000020c222007986 */ /* 0x0005e2000c10151a */
[C---:B------:R-:W-:Y:S03]  /*6bd0*/  HMMA.16816.F32.BF16 R140, R128.reuse, R190, R140 ;  /* 0x000000be808c723c */ /* 0x040fe6000004188c */
[----:B------:R2:W-:Y:S03]  /*6be0*/  STG.E.U16 desc[UR26][R34.64+0x22], R193 ;  /* 0x000022c122007986 */ /* 0x0005e6000c10151a */
[----:B------:R-:W-:Y:S01]  /*6bf0*/  HMMA.16816.F32.BF16 R48, R128, R182, R48 ;  /* 0x000000b68030723c */ /* 0x000fe20000041830 */
[----:B------:R2:W-:Y:S01]  /*6c00*/  STG.E.U16 desc[UR26][R32.64+0x20], R225 ;  /* 0x000020e120007986 */ /* 0x0005e2000c10151a */
[----:B-1----:R-:W-:-:S03]  /*6c10*/  FADD.FTZ R227, R249, R16 ;  /* 0x00000010f9e37221 */ /* 0x002fc60000010000 */
[----:B------:R2:W-:Y:S01]  /*6c20*/  STG.E.U16 desc[UR26][R32.64+0x22], R224 ;  /* 0x000022e020007986 */ /* 0x0005e2000c10151a */
[----:B------:R-:W-:Y:S01]  /*6c30*/  HMMA.16816.F32.BF16 R64, R128, R66, R176 ;  /* 0x000000428040723c */ /* 0x000fe200000418b0 */
[----:B------:R-:W-:Y:S02]  /*6c40*/  FADD.FTZ R227, R248, R227 ;  /* 0x000000e3f8e37221 */ /* 0x000fe40000010000 */
[----:B------:R2:W-:Y:S02]  /*6c50*/  STG.E.U16 desc[UR26][R30.64+0x20], R223 ;  /* 0x000020df1e007986 */ /* 0x0005e4000c10151a */
[----:B------:R-:W-:Y:S01]  /*6c60*/  FADD.FTZ R227, R247, R227 ;  /* 0x000000e3f7e37221 */ /* 0x000fe20000010000 */
[----:B------:R-:W-:Y:S01]  /*6c70*/  FADD.FTZ R247, R251, R0 ;  /* 0x00000000fbf77221 */ /* 0x000fe20000010000 */
[----:B------:R-:W-:Y:S01]  /*6c80*/  IADD3.X R0, R23, -0x1, RZ, P1, !PT ;  /* 0xffffffff17007810 */ /* 0x000fe20000ffe4ff */
[----:B------:R2:W-:Y:S01]  /*6c90*/  STG.E.U16 desc[UR26][R30.64+0x22], R222 ;  /* 0x000022de1e007986 */ /* 0x0005e2000c10151a */
[----:B------:R-:W-:Y:S01]  /*6ca0*/  HMMA.16816.F32.BF16 R124, R124, R26, R8 ;  /* 0x0000001a7c7c723c */ /* 0x000fe20000041808 */
[----:B------:R-:W-:-:S02]  /*6cb0*/  FADD.FTZ R227, R246, R227 ;  /* 0x000000e3f6e37221 */ /* 0x000fc40000010000 */
[----:B------:R2:W-:Y:S03]  /*6cc0*/  STG.E.U16 desc[UR26][R22.64+0x30], R192 ;  /* 0x000030c016007986 */ /* 0x0005e6000c10151a */
[----:B------:R-:W-:Y:S01]  /*6cd0*/  HMMA.16816.F32.BF16 R128, R128, R26, R12 ;  /* 0x0000001a8080723c */ /* 0x000fe2000004180c */
[----:B------:R2:W-:Y:S04]  /*6ce0*/  STG.E.U16 desc[UR26][R22.64+0x32], R175 ;  /* 0x000032af16007986 */ /* 0x0005e8000c10151a */
[----:B------:R2:W-:Y:S04]  /*6cf0*/  STG.E.U16 desc[UR26][R34.64+0x30], R174 ;  /* 0x000030ae22007986 */ /* 0x0005e8000c10151a */
[----:B------:R2:W-:Y:S04]  /*6d00*/  STG.E.U16 desc[UR26][R34.64+0x32], R173 ;  /* 0x000032ad22007986 */ /* 0x0005e8000c10151a */
[----:B------:R2:W-:Y:S04]  /*6d10*/  STG.E.U16 desc[UR26][R32.64+0x30], R221 ;  /* 0x000030dd20007986 */ /* 0x0005e8000c10151a */
[----:B------:R2:W-:Y:S04]  /*6d20*/  STG.E.U16 desc[UR26][R32.64+0x32], R220 ;  /* 0x000032dc20007986 */ /* 0x0005e8000c10151a */
[----:B------:R2:W-:Y:S04]  /*6d30*/  STG.E.U16 desc[UR26][R30.64+0x30], R219 ;  /* 0x000030db1e007986 */ /* 0x0005e8000c10151a */
[----:B------:R2:W-:Y:S04]  /*6d40*/  STG.E.U16 desc[UR26][R30.64+0x32], R218 ;  /* 0x000032da1e007986 */ /* 0x0005e8000c10151a */
[----:B------:R2:W-:Y:S01]  /*6d50*/  STL [R1+0x74], R0 ;  /* 0x0000740001007387 */ /* 0x0005e20000100800 */
[----:B------:R-:W-:Y:S05]  /*6d60*/  @!P0 BRA `(.L_x_1570) ;  /* 0x0000014c00f88947 */ /* 0x000fea0003800000 */
[----:B------:R-:W3:Y:S01]  /*6d70*/  LDL R189, [R1+0x7c] ;  /* 0x00007c0001bd7983 */ /* 0x000ee20000100800 */
[----:B------:R-:W-:Y:S01]  /*6d80*/  ULDC UR4, c[0x0][0x2d0] ;  /* 0x0000b40000047ab9 */ /* 0x000fe20000000800 */
[----:B------:R-:W-:-:S04]  /*6d90*/  DEPBAR.LE SB0, 0x0 ;  /* 0x000080000000791a */ /* 0x000fc80000000000 */
[----:B------:R-:W4:Y:S01]  /*6da0*/  LDL.64 R184, [R1+0xe0] ;  /* 0x0000e00001b87983 */ /* 0x000f220000100a00 */
[----:B------:R-:W-:Y:S01]  /*6db0*/  BAR.SYNC.DEFER_BLOCKING 0x0 ;  /* 0x0000000000007b1d */ /* 0x000fe20000010000 */
[----:B------:R-:W-:Y:S01]  /*6dc0*/  ISETP.GE.AND P3, PT, R136, UR4, PT ;  /* 0x0000000488007c0c */ /* 0x000fe2000bf66270 */
[----:B------:R-:W-:Y:S02]  /*6dd0*/  UIADD3 UR44, UR19, -0x2, URZ ;  /* 0xfffffffe132c7890 */ /* 0x000fe4000fffe03f */
[----:B------:R-:W-:Y:S02]  /*6de0*/  UISETP.GE.AND UP0, UPT, UR19, 0x3, UPT ;  /* 0x000000031300788c */ /* 0x000fe4000bf06270 */
[----:B------:R-:W-:Y:S02]  /*6df0*/  USHF.R.S32.HI UR5, URZ, 0x1f, UR44 ;  /* 0x0000001f3f057899 */ /* 0x000fe4000801142c */
[----:B------:R-:W-:Y:S01]  /*6e00*/  IMAD.U32 R4, RZ, RZ, UR44 ;  /* 0x0000002cff047e24 */ /* 0x000fe2000f8e00ff */
[----:B------:R-:W1:Y:S05]  /*6e10*/  S2R R238, SR_TID.X ;  /* 0x0000000000ee7919 */ /* 0x000e6a0000002100 */
[----:B------:R-:W5:Y:S08]  /*6e20*/  @!P3 LDC.64 R12, c[0x0][0x220] ;  /* 0x00008800ff0cbb82 */ /* 0x000f700000000a00 */
[----:B------:R-:W5:Y:S01]  /*6e30*/  @!P3 LDC.64 R10, c[0x0][0x220] ;  /* 0x00008800ff0abb82 */ /* 0x000f620000000a00 */
[----:B------:R-:W-:Y:S01]  /*6e40*/  @P3 STS.128 [R213+0xa000], RZ ;  /* 0x00a000ffd5003388 */ /* 0x000fe20000000c00 */
[----:B-1----:R-:W-:-:S05]  /*6e50*/  IMAD.SHL.U32 R238, R238, 0x2, RZ ;  /* 0x00000002eeee7824 */ /* 0x002fca00078e00ff */
[----:B------:R-:W-:Y:S02]  /*6e60*/  LOP3.LUT R238, R238, 0x6, RZ, 0xc0, !PT ;  /* 0x00000006eeee7812 */ /* 0x000fe400078ec0ff */
[----:B---3--:R-:W-:Y:S01]  /*6e70*/  ISETP.GE.AND P2, PT, R189, UR4, PT ;  /* 0x00000004bd007c0c */ /* 0x008fe2000bf46270 */
[----:B------:R-:W-:-:S04]  /*6e80*/  UIMAD UR4, UR12, UR44, URZ ;  /* 0x0000002c0c0472a4 */ /* 0x000fc8000f8e023f */
[----:B------:R-:W-:Y:S01]  /*6e90*/  UIMAD UR4, UR5, UR13, UR4 ;  /* 0x0000000d050472a4 */ /* 0x000fe2000f8e0204 */
[----:B----4-:R-:W-:-:S05]  /*6ea0*/  IMAD.WIDE.U32 R4, R4, UR13, R184 ;  /* 0x0000000d04047c25 */ /* 0x010fca000f8e00b8 */
[----:B------:R-:W-:Y:S01]  /*6eb0*/  VIADD R2, R5, UR4 ;  /* 0x0000000405027c36 */ /* 0x000fe20008000000 */
[C---:B--2---:R-:W-:Y:S01]  /*6ec0*/  IADD3 R0, P0, R4.reuse, UR23, RZ ;  /* 0x0000001704007c10 */ /* 0x044fe2000ff1e0ff */
[----:B------:R-:W1:Y:S01]  /*6ed0*/  @!P2 LDC.64 R8, c[0x0][0x220] ;  /* 0x00008800ff08ab82 */ /* 0x000e620000000a00 */
[----:B-----5:R-:W-:Y:S02]  /*6ee0*/  @!P3 LEA R12, P5, R4, R12, 0x1 ;  /* 0x0000000c040cb211 */ /* 0x020fe400078a08ff */
[----:B------:R-:W-:Y:S02]  /*6ef0*/  IADD3.X R5, R2, UR22, RZ, P0, !PT ;  /* 0x0000001602057c10 */ /* 0x000fe400087fe4ff */
[----:B------:R-:W-:Y:S02]  /*6f00*/  @!P3 LEA R10, P4, R0, R10, 0x1 ;  /* 0x0000000a000ab211 */ /* 0x000fe400078808ff */
[----:B------:R-:W-:Y:S01]  /*6f10*/  @!P3 LEA.HI.X R13, R4, R13, R2, 0x1, P5 ;  /* 0x0000000d040db211 */ /* 0x000fe200028f0c02 */
[----:B------:R-:W2:Y:S01]  /*6f20*/  @!P2 LDC.64 R6, c[0x0][0x220] ;  /* 0x00008800ff06ab82 */ /* 0x000ea20000000a00 */
[----:B------:R-:W-:-:S03]  /*6f30*/  @!P3 LEA.HI.X R11, R0, R11, R5, 0x1, P4 ;  /* 0x0000000b000bb211 */ /* 0x000fc600020f0c05 */
[----:B------:R-:W-:Y:S01]  /*6f40*/  @!PT LDS RZ, [RZ] ;  /* 0x00000000fffff984 */ /* 0x000fe20000000800 */
[----:B------:R-:W-:Y:S01]  /*6f50*/  @!PT LDS RZ, [RZ] ;  /* 0x00000000fffff984 */ /* 0x000fe20000000800 */
[----:B------:R-:W-:Y:S01]  /*6f60*/  @!PT LDS RZ, [RZ] ;  /* 0x00000000fffff984 */ /* 0x000fe20000000800 */
[----:B------:R3:W-:Y:S04]  /*6f70*/  @!P3 LDGSTS.E.BYPASS.LTC128B.128 [R213+0xa000], desc[UR26][R12.64] ;  /* 0x0a0000000cd5bfae */ /* 0x0007e8000b901d5a */
[----:B------:R-:W-:Y:S01]  /*6f80*/  @P2 STS.128 [R213+0xb000], RZ ;  /* 0x00b000ffd5002388 */ /* 0x000fe20000000c00 */
[----:B-1----:R-:W-:-:S04]  /*6f90*/  @!P2 LEA R8, P1, R4, R8, 0x1 ;  /* 0x000000080408a211 */ /* 0x002fc800078208ff */
[----:B------:R-:W-:Y:S02]  /*6fa0*/  @!P2 LEA.HI.X R9, R4, R9, R2, 0x1, P1 ;  /* 0x000000090409a211 */ /* 0x000fe400008f0c02 */
[----:B--2---:R-:W-:-:S03]  /*6fb0*/  @!P2 LEA R6, P0, R0, R6, 0x1 ;  /* 0x000000060006a211 */ /* 0x004fc600078008ff */
        /* <DEDUP_REMOVED lines=16> */
[----:B------:R-:W-:Y:S04]  /*70c0*/  LDSM.16.M88.4 R184, [R211] ;  /* 0x00000000d3b8783b */ /* 0x000fe80000000200 */
[----:B------:R-:W-:Y:S04]  /*70d0*/  LDSM.16.M88.4 R24, [R200+0x8800] ;  /* 0x00880000c818783b */ /* 0x000fe80000000200 */
[----:B---3--:R-:W3:Y:S04]  /*70e0*/  LDSM.16.M88.4 R12, [R202] ;  /* 0x00000000ca0c783b */ /* 0x008ee80000000200 */
[----:B-1----:R-:W1:Y:S04]  /*70f0*/  LDSM.16.M88.4 R8, [R202+0x2000] ;  /* 0x00200000ca08783b */ /* 0x002e680000000200 */
[----:B------:R-:W-:Y:S04]  /*7100*/  LDSM.16.M88.4 R188, [R211+0x800] ;  /* 0x00080000d3bc783b */ /* 0x000fe80000000200 */
[----:B--2---:R-:W2:Y:S04]  /*7110*/  LDSM.16.M88.4 R4, [R204+0x2000] ;  /* 0x00200000cc04783b */ /* 0x004ea80000000200 */
[----:B------:R-:W4:Y:S04]  /*7120*/  LDSM.16.M88.4 R16, [R204] ;  /* 0x00000000cc10783b */ /* 0x000f280000000200 */
[----:B------:R-:W0:Y:S01]  /*7130*/  LDGDEPBAR ;  /* 0x00000000000079af */ /* 0x000e220000000000 */
[-C--:B---3--:R-:W-:Y:S06]  /*7140*/  HMMA.16816.F32.BF16 R216, R12, R176.reuse, RZ ;  /* 0x000000b00cd8723c */ /* 0x088fec00000418ff */
[C---:B-1----:R-:W-:Y:S06]  /*7150*/  HMMA.16816.F32.BF16 R196, R8.reuse, R176, RZ ;  /* 0x000000b008c4723c */ /* 0x042fec00000418ff */
[C---:B------:R-:W-:Y:S06]  /*7160*/  HMMA.16816.F32.BF16 R192, R8.reuse, R178, RZ ;  /* 0x000000b208c0723c */ /* 0x040fec00000418ff */
[C---:B------:R-:W-:Y:S06]  /*7170*/  HMMA.16816.F32.BF16 R180, R8.reuse, R24, RZ ;  /* 0x0000001808b4723c */ /* 0x040fec00000418ff */
[----:B------:R-:W-:Y:S06]  /*7180*/  HMMA.16816.F32.BF16 R8, R8, R26, RZ ;  /* 0x0000001a0808723c */ /* 0x000fec00000418ff */
[-C--:B--2---:R-:W-:Y:S06]  /*7190*/  HMMA.16816.F32.BF16 R220, R4, R184.reuse, R196 ;  /* 0x000000b804dc723c */ /* 0x084fec00000418c4 */
[----:B----4-:R-:W-:Y:S06]  /*71a0*/  HMMA.16816.F32.BF16 R216, R16, R184, R216 ;  /* 0x000000b810d8723c */ /* 0x010fec00000418d8 */
[C---:B------:R-:W-:Y:S01]  /*71b0*/  HMMA.16816.F32.BF16 R240, R4.reuse, R188, R180 ;  /* 0x000000bc04f0723c */ /* 0x040fe200000418b4 */
[----:B------:R-:W-:Y:S05]  /*71c0*/  LDSM.16.M88.4 R180, [R209+0x8800] ;  /* 0x00880000d1b4783b */ /* 0x000fea0000000200 */
[----:B------:R-:W-:Y:S01]  /*71d0*/  HMMA.16816.F32.BF16 R248, R4, R190, R8 ;  /* 0x000000be04f8723c */ /* 0x000fe20000041808 */
[----:B------:R-:W-:Y:S05]  /*71e0*/  LDSM.16.M88.4 R8, [R210] ;  /* 0x00000000d208783b */ /* 0x000fea0000000200 */
[----:B------:R-:W-:-:S02]  /*71f0*/  IMAD.MOV.U32 R137, RZ, RZ, R220 ;  /* 0x000000ffff897224 */ /* 0x000fc400078e00dc */
[----:B------:R-:W-:Y:S02]  /*7200*/  IMAD.MOV.U32 R136, RZ, RZ, R221 ;  /* 0x000000ffff887224 */ /* 0x000fe400078e00dd */
[----:B------:R-:W-:Y:S02]  /*7210*/  IMAD.MOV.U32 R29, RZ, RZ, R222 ;  /* 0x000000ffff1d7224 */ /* 0x000fe400078e00de */
[----:B------:R-:W-:Y:S02]  /*7220*/  IMAD.MOV.U32 R28, RZ, RZ, R223 ;  /* 0x000000ffff1c7224 */ /* 0x000fe400078e00df */
[----:B------:R-:W-:Y:S01]  /*7230*/  HMMA.16816.F32.BF16 R220, R4, R186, R192 ;  /* 0x000000ba04dc723c */ /* 0x000fe200000418c0 */
[----:B------:R-:W1:Y:S05]  /*7240*/  LDSM.16.M88.4 R4, [R210+0x2000] ;  /* 0x00200000d204783b */ /* 0x000e6a0000000200 */
[C---:B------:R-:W-:Y:S06]  /*7250*/  HMMA.16816.F32.BF16 R192, R12.reuse, R178, RZ ;  /* 0x000000b20cc0723c */ /* 0x040fec00000418ff */
[C---:B------:R-:W-:Y:S06]  /*7260*/  HMMA.16816.F32.BF16 R176, R12.reuse, R24, RZ ;  /* 0x000000180cb0723c */ /* 0x040fec00000418ff */
[----:B------:R-:W-:Y:S01]  /*7270*/  HMMA.16816.F32.BF16 R12, R12, R26, RZ ;  /* 0x0000001a0c0c723c */ /* 0x000fe200000418ff */
[----:B------:R-:W2:Y:S11]  /*7280*/  LDSM.16.M88.4 R24, [R209+0x8000] ;  /* 0x00800000d118783b */ /* 0x000eb60000000200 */
[C---:B------:R-:W-:Y:S01]  /*7290*/  HMMA.16816.F32.BF16 R228, R16.reuse, R186, R192 ;  /* 0x000000ba10e4723c */ /* 0x040fe200000418c0 */
[----:B------:R-:W-:Y:S05]  /*72a0*/  LDSM.16.M88.4 R184, [R207+0x800] ;  /* 0x00080000cfb8783b */ /* 0x000fea0000000200 */
[----:B------:R-:W-:Y:S06]  /*72b0*/  HMMA.16816.F32.BF16 R196, R16, R188, R176 ;  /* 0x000000bc10c4723c */ /* 0x000fec00000418b0 */
[----:B-1----:R-:W-:Y:S01]  /*72c0*/  HMMA.16816.F32.BF16 R240, R4, R180, R240 ;  /* 0x000000b404f0723c */ /* 0x002fe200000418f0 */
[----:B------:R-:W-:-:S02]  /*72d0*/  IMAD.MOV.U32 R176, RZ, RZ, R137 ;  /* 0x000000ffffb07224 */ /* 0x000fc400078e0089 */
[----:B------:R-:W-:Y:S02]  /*72e0*/  IMAD.MOV.U32 R177, RZ, RZ, R136 ;  /* 0x000000ffffb17224 */ /* 0x000fe400078e0088 */
[----:B------:R-:W-:Y:S02]  /*72f0*/  IMAD.MOV.U32 R178, RZ, RZ, R29 ;  /* 0x000000ffffb27224 */ /* 0x000fe400078e001d */
[----:B------:R-:W-:-:S07]  /*7300*/  IMAD.MOV.U32 R179, RZ, RZ, R28 ;  /* 0x000000ffffb37224 */ /* 0x000fce00078e001c */
[C---:B--2---:R-:W-:Y:S04]  /*7310*/  HMMA.16816.F32.BF16 R192, R4.reuse, R24, R176 ;  /* 0x0000001804c0723c */ /* 0x044fe800000418b0 */
[----:B------:R-:W-:Y:S01]  /*7320*/  IMAD.MOV.U32 R21, RZ, RZ, R196 ;  /* 0x000000ffff157224 */ /* 0x000fe200078e00c4 */
[----:B------:R-:W-:Y:S01]  /*7330*/  LDSM.16.M88.4 R176, [R207] ;  /* 0x00000000cfb0783b */ /* 0x000fe20000000200 */
[----:B------:R-:W-:Y:S02]  /*7340*/  IMAD.MOV.U32 R20, RZ, RZ, R197 ;  /* 0x000000ffff147224 */ /* 0x000fe400078e00c5 */
[----:B------:R-:W-:Y:S01]  /*7350*/  IMAD.MOV.U32 R2, RZ, RZ, R198 ;  /* 0x000000ffff027224 */ /* 0x000fe200078e00c6 */
[----:B------:R-:W-:Y:S01]  /*7360*/  HMMA.16816.F32.BF16 R220, R4, R26, R220 ;  /* 0x0000001a04dc723c */ /* 0x000fe200000418dc */
[----:B------:R-:W-:-:S05]  /*7370*/  IMAD.MOV.U32 R0, RZ, RZ, R199 ;  /* 0x000000ffff007224 */ /* 0x000fca00078e00c7 */
[----:B------:R-:W-:Y:S01]  /*7380*/  HMMA.16816.F32.BF16 R196, R16, R190, R12 ;  /* 0x000000be10c4723c */ /* 0x000fe2000004180c */
[----:B------:R-:W1:Y:S05]  /*7390*/  LDSM.16.M88.4 R12, [R208] ;  /* 0x00000000d00c783b */ /* 0x000e6a0000000200 */
[----:B------:R-:W-:Y:S01]  /*73a0*/  HMMA.16816.F32.BF16 R188, R4, R182, R248 ;  /* 0x000000b604bc723c */ /* 0x000fe200000418f8 */
[----:B------:R-:W2:Y:S05]  /*73b0*/  LDSM.16.M88.4 R4, [R208+0x2000] ;  /* 0x00200000d004783b */ /* 0x000eaa0000000200 */
[----:B------:R-:W-:Y:S01]  /*73c0*/  HMMA.16816.F32.BF16 R228, R8, R26, R228 ;  /* 0x0000001a08e4723c */ /* 0x000fe200000418e4 */
[----:B------:R-:W-:-:S02]  /*73d0*/  IMAD.MOV.U32 R248, RZ, RZ, R21 ;  /* 0x000000fffff87224 */ /* 0x000fc400078e0015 */
[----:B------:R-:W-:Y:S02]  /*73e0*/  IMAD.MOV.U32 R249, RZ, RZ, R20 ;  /* 0x000000fffff97224 */ /* 0x000fe400078e0014 */
[----:B------:R-:W-:Y:S01]  /*73f0*/  IMAD.MOV.U32 R250, RZ, RZ, R2 ;  /* 0x000000fffffa7224 */ /* 0x000fe200078e0002 */
[C---:B------:R-:W-:Y:S01]  /*7400*/  HMMA.16816.F32.BF16 R16, R8.reuse, R24, R216 ;  /* 0x000000180810723c */ /* 0x040fe200000418d8 */
[----:B------:R-:W-:Y:S01]  /*7410*/  IMAD.MOV.U32 R251, RZ, RZ, R0 ;  /* 0x000000fffffb7224 */ /* 0x000fe200078e0000 */
[----:B------:R-:W-:Y:S04]  /*7420*/  LDSM.16.M88.4 R24, [R200+0x9800] ;  /* 0x00980000c818783b */ /* 0x000fe80000000200 */
[C---:B------:R-:W-:Y:S06]  /*7430*/  HMMA.16816.F32.BF16 R196, R8.reuse, R182, R196 ;  /* 0x000000b608c4723c */ /* 0x040fec00000418c4 */
[----:B------:R-:W-:Y:S01]  /*7440*/  HMMA.16816.F32.BF16 R248, R8, R180, R248 ;  /* 0x000000b408f8723c */ /* 0x000fe200000418f8 */
[----:B------:R-:W-:Y:S05]  /*7450*/  LDSM.16.M88.4 R8, [R202+0x4000] ;  /* 0x00400000ca08783b */ /* 0x000fea0000000200 */
[----:B------:R-:W-:-:S02]  /*7460*/  IMAD.MOV.U32 R21, RZ, RZ, R228 ;  /* 0x000000ffff157224 */ /* 0x000fc400078e00e4 */
[----:B------:R-:W-:Y:S02]  /*7470*/  IMAD.MOV.U32 R20, RZ, RZ, R229 ;  /* 0x000000ffff147224 */ /* 0x000fe400078e00e5 */
[----:B------:R-:W-:Y:S02]  /*7480*/  IMAD.MOV.U32 R2, RZ, RZ, R230 ;  /* 0x000000ffff027224 */ /* 0x000fe400078e00e6 */
[----:B------:R-:W-:Y:S01]  /*7490*/  IMAD.MOV.U32 R0, RZ, RZ, R231 ;  /* 0x000000ffff007224 */ /* 0x000fe200078e00e7 */
[-C--:B-1----:R-:W-:Y:S01]  /*74a0*/  HMMA.16816.F32.BF16 R180, R12, R176.reuse, R16 ;  /* 0x000000b00cb4723c */ /* 0x082fe20000041810 */
[----:B------:R-:W1:Y:S05]  /*74b0*/  LDSM.16.M88.4 R16, [R200+0x9000] ;  /* 0x00900000c810783b */ /* 0x000e6a0000000200 */
[C---:B--2---:R-:W-:Y:S06]  /*74c0*/  HMMA.16816.F32.BF16 R192, R4.reuse, R176, R192 ;  /* 0x000000b004c0723c */ /* 0x044fec00000418c0 */
[C---:B------:R-:W-:Y:S06]  /*74d0*/  HMMA.16816.F32.BF16 R216, R4.reuse, R178, R220 ;  /* 0x000000b204d8723c */ /* 0x040fec00000418dc */
[----:B------:R-:W-:Y:S01]  /*74e0*/  HMMA.16816.F32.BF16 R228, R4, R184, R240 ;  /* 0x000000b804e4723c */ /* 0x000fe200000418f0 */
[----:B------:R-:W-:-:S02]  /*74f0*/  IMAD.MOV.U32 R220, RZ, RZ, R21 ;  /* 0x000000ffffdc7224 */ /* 0x000fc400078e0015 */
[----:B------:R-:W-:Y:S02]  /*7500*/  IMAD.MOV.U32 R221, RZ, RZ, R20 ;  /* 0x000000ffffdd7224 */ /* 0x000fe400078e0014 */
[----:B------:R-:W-:Y:S01]  /*7510*/  IMAD.MOV.U32 R222, RZ, RZ, R2 ;  /* 0x000000ffffde7224 */ /* 0x000fe200078e0002 */
[----:B------:R-:W-:Y:S01]  /*7520*/  HMMA.16816.F32.BF16 R188, R4, R186, R188 ;  /* 0x000000ba04bc723c */ /* 0x000fe200000418bc */
[----:B------:R-:W2:Y:S01]  /*7530*/  LDSM.16.M88.4 R4, [R202+0x6000] ;  /* 0x00600000ca04783b */ /* 0x000ea20000000200 */
[----:B------:R-:W-:-:S04]  /*7540*/  IMAD.MOV.U32 R223, RZ, RZ, R0 ;  /* 0x000000ffffdf7224 */ /* 0x000fc800078e0000 */
[C---:B------:R-:W-:Y:S06]  /*7550*/  HMMA.16816.F32.BF16 R240, R12.reuse, R184, R248 ;  /* 0x000000b80cf0723c */ /* 0x040fec00000418f8 */
[----:B------:R-:W-:Y:S01]  /*7560*/  HMMA.16816.F32.BF16 R220, R12, R178, R220 ;  /* 0x000000b20cdc723c */ /* 0x000fe200000418dc */
[----:B------:R-:W-:Y:S05]  /*7570*/  LDSM.16.M88.4 R176, [R211+0x1000] ;  /* 0x00100000d3b0783b */ /* 0x000fea0000000200 */
[----:B-1----:R-:W-:-:S12]  /*7580*/  HMMA.16816.F32.BF16 R180, R8, R16, R180 ;  /* 0x0000001008b4723c */ /* 0x002fd800000418b4 */
[-C--:B------:R-:W-:Y:S06]  /*7590*/  HMMA.16816.F32.BF16 R240, R8, R24.reuse, R240 ;  /* 0x0000001808f0723c */ /* 0x080fec00000418f0 */
[----:B------:R-:W-:Y:S02]  /*75a0*/  IMAD.MOV.U32 R21, RZ, RZ, R220 ;  /* 0x000000ffff157224 */ /* 0x000fe400078e00dc */
[----:B------:R-:W-:Y:S02]  /*75b0*/  IMAD.MOV.U32 R20, RZ, RZ, R221 ;  /* 0x000000ffff147224 */ /* 0x000fe400078e00dd */
[----:B------:R-:W-:Y:S01]  /*75c0*/  IMAD.MOV.U32 R2, RZ, RZ, R222 ;  /* 0x000000ffff027224 */ /* 0x000fe200078e00de */
[----:B--2---:R-:W-:Y:S01]  /*75d0*/  HMMA.16816.F32.BF16 R228, R4, R24, R228 ;  /* 0x0000001804e4723c */ /* 0x004fe200000418e4 */
[----:B------:R-:W-:-:S02]  /*75e0*/  IMAD.MOV.U32 R0, RZ, RZ, R223 ;  /* 0x000000ffff007224 */ /* 0x000fc400078e00df */
[----:B------:R-:W-:Y:S02]  /*75f0*/  IMAD.MOV.U32 R248, RZ, RZ, R21 ;  /* 0x000000fffff87224 */ /* 0x000fe400078e0015 */
[----:B------:R-:W-:Y:S01]  /*7600*/  IMAD.MOV.U32 R249, RZ, RZ, R20 ;  /* 0x000000fffff97224 */ /* 0x000fe200078e0014 */
[----:B------:R-:W-:Y:S01]  /*7610*/  HMMA.16816.F32.BF16 R220, R12, R186, R196 ;  /* 0x000000ba0cdc723c */ /* 0x000fe200000418c4 */
[----:B------:R-:W-:Y:S01]  /*7620*/  LDSM.16.M88.4 R184, [R211+0x1800] ;  /* 0x00180000d3b8783b */ /* 0x000fe20000000200 */
[----:B------:R-:W-:Y:S02]  /*7630*/  IMAD.MOV.U32 R250, RZ, RZ, R2 ;  /* 0x000000fffffa7224 */ /* 0x000fe400078e0002 */
[----:B------:R-:W-:Y:S01]  /*7640*/  IMAD.MOV.U32 R251, RZ, RZ, R0 ;  /* 0x000000fffffb7224 */ /* 0x000fe200078e0000 */
[----:B------:R-:W1:Y:S01]  /*7650*/  LDSM.16.M88.4 R12, [R204+0x4000] ;  /* 0x00400000cc0c783b */ /* 0x000e620000000200 */
[----:B------:R-:W-:Y:S01]  /*7660*/  HMMA.16816.F32.BF16 R196, R4, R16, R192 ;  /* 0x0000001004c4723c */ /* 0x000fe200000418c0 */
[----:B------:R-:W-:-:S04]  /*7670*/  IMAD.U32 R0, RZ, RZ, UR44 ;  /* 0x0000002cff007e24 */ /* 0x000fc8000f8e00ff */
[----:B------:R-:W-:Y:S01]  /*7680*/  IMAD R0, R0, 0x20, R238 ;  /* 0x0000002000007824 */ /* 0x000fe200078e02ee */
[----:B------:R-:W-:Y:S03]  /*7690*/  HMMA.16816.F32.BF16 R192, R4, R18, R216 ;  /* 0x0000001204c0723c */ /* 0x000fe600000418d8 */
[----:B------:R-:W-:-:S03]  /*76a0*/  VIADD R2, R0, 0x8 ;  /* 0x0000000800027836 */ /* 0x000fc60000000000 */
[----:B------:R-:W-:Y:S01]  /*76b0*/  HMMA.16816.F32.BF16 R188, R4, R26, R188 ;  /* 0x0000001a04bc723c */ /* 0x000fe200000418bc */
[----:B------:R-:W2:Y:S01]  /*76c0*/  LDSM.16.M88.4 R4, [R204+0x6000] ;  /* 0x00600000cc04783b */ /* 0x000ea20000000200 */
[----:B------:R-:W-:-:S04]  /*76d0*/  ISETP.GE.AND P5, PT, R2, R135, PT ;  /* 0x000000870200720c */ /* 0x000fc80003fa6270 */
[C---:B------:R-:W-:Y:S01]  /*76e0*/  HMMA.16816.F32.BF16 R220, R8.reuse, R26, R220 ;  /* 0x0000001a08dc723c */ /* 0x040fe200000418dc */
[----:B------:R-:W-:Y:S05]  /*76f0*/  LDSM.16.M88.4 R24, [R209+0x9000] ;  /* 0x00900000d118783b */ /* 0x000fea0000000200 */
[----:B------:R-:W-:Y:S01]  /*7700*/  HMMA.16816.F32.BF16 R248, R8, R18, R248 ;  /* 0x0000001208f8723c */ /* 0x000fe200000418f8 */
[----:B------:R-:W3:Y:S05]  /*7710*/  LDSM.16.M88.4 R8, [R210+0x4000] ;  /* 0x00400000d208783b */ /* 0x000eea0000000200 */
[C---:B-1----:R-:W-:Y:S01]  /*7720*/  HMMA.16816.F32.BF16 R16, R12.reuse, R176, R180 ;  /* 0x000000b00c10723c */ /* 0x042fe200000418b4 */
[----:B------:R-:W1:Y:S05]  /*7730*/  LDSM.16.M88.4 R180, [R209+0x9800] ;  /* 0x00980000d1b4783b */ /* 0x000e6a0000000200 */
[----:B------:R-:W-:-:S12]  /*7740*/  HMMA.16816.F32.BF16 R240, R12, R184, R240 ;  /* 0x000000b80cf0723c */ /* 0x000fd800000418f0 */
[----:B------:R-:W-:Y:S06]  /*7750*/  HMMA.16816.F32.BF16 R248, R12, R178, R248 ;  /* 0x000000b20cf8723c */ /* 0x000fec00000418f8 */
[C---:B--2---:R-:W-:Y:S06]  /*7760*/  HMMA.16816.F32.BF16 R216, R4.reuse, R176, R196 ;  /* 0x000000b004d8723c */ /* 0x044fec00000418c4 */
[C---:B------:R-:W-:Y:S01]  /*7770*/  HMMA.16816.F32.BF16 R196, R4.reuse, R178, R192 ;  /* 0x000000b204c4723c */ /* 0x040fe200000418c0 */
[----:B------:R-:W-:Y:S05]  /*7780*/  LDSM.16.M88.4 R176, [R207+0x1800] ;  /* 0x00180000cfb0783b */ /* 0x000fea0000000200 */
[C---:B------:R-:W-:Y:S06]  /*7790*/  HMMA.16816.F32.BF16 R192, R4.reuse, R184, R228 ;  /* 0x000000b804c0723c */ /* 0x040fec00000418e4 */
[-C--:B------:R-:W-:Y:S01]  /*77a0*/  HMMA.16816.F32.BF16 R188, R4, R186.reuse, R188 ;  /* 0x000000ba04bc723c */ /* 0x080fe200000418bc */
[----:B------:R-:W2:Y:S05]  /*77b0*/  LDSM.16.M88.4 R4, [R210+0x6000] ;  /* 0x00600000d204783b */ /* 0x000eaa0000000200 */
[----:B------:R-:W-:Y:S01]  /*77c0*/  HMMA.16816.F32.BF16 R228, R12, R186, R220 ;  /* 0x000000ba0ce4723c */ /* 0x000fe200000418dc */
[----:B------:R-:W-:Y:S05]  /*77d0*/  LDSM.16.M88.4 R12, [R208+0x4000] ;  /* 0x00400000d00c783b */ /* 0x000fea0000000200 */
[----:B---3--:R-:W-:Y:S01]  /*77e0*/  HMMA.16816.F32.BF16 R184, R8, R24, R16 ;  /* 0x0000001808b8723c */ /* 0x008fe20000041810 */
[----:B------:R-:W3:-:S15]  /*77f0*/  LDSM.16.M88.4 R16, [R207+0x1000] ;  /* 0x00100000cf10783b */ /* 0x000ede0000000200 */
[----:B------:R-:W-:-:S02]  /*7800*/  NOP ;  /* 0x0000000000007918 */ /* 0x000fc40000000000 */
[----:B-1----:R-:W-:Y:S06]  /*7810*/  HMMA.16816.F32.BF16 R228, R8, R182, R228 ;  /* 0x000000b608e4723c */ /* 0x002fec00000418e4 */
[C---:B--2---:R-:W-:Y:S06]  /*7820*/  HMMA.16816.F32.BF16 R220, R4.reuse, R24, R216 ;  /* 0x0000001804dc723c */ /* 0x044fec00000418d8 */
[C---:B------:R-:W-:Y:S06]  /*7830*/  HMMA.16816.F32.BF16 R216, R4.reuse, R26, R196 ;  /* 0x0000001a04d8723c */ /* 0x040fec00000418c4 */
[C---:B------:R-:W-:Y:S06]  /*7840*/  HMMA.16816.F32.BF16 R196, R4.reuse, R180, R192 ;  /* 0x000000b404c4723c */ /* 0x040fec00000418c0 */
[----:B------:R-:W-:Y:S01]  /*7850*/  HMMA.16816.F32.BF16 R192, R4, R182, R188 ;  /* 0x000000b604c0723c */ /* 0x000fe200000418bc */
[----:B------:R-:W1:Y:S01]  /*7860*/  LDSM.16.M88.4 R4, [R208+0x6000] ;  /* 0x00600000d004783b */ /* 0x000e620000000200 */
[----:B------:R-:W-:-:S04]  /*7870*/  DEPBAR.LE SB0, 0x0 ;  /* 0x000080000000791a */ /* 0x000fc80000000000 */
[C---:B------:R-:W-:Y:S06]  /*7880*/  HMMA.16816.F32.BF16 R24, R8.reuse, R26, R248 ;  /* 0x0000001a0818723c */ /* 0x040fec00000418f8 */
[----:B------:R-:W-:-:S15]  /*7890*/  HMMA.16816.F32.BF16 R188, R8, R180, R240 ;  /* 0x000000b408bc723c */ /* 0x000fde00000418f0 */
[----:B------:R-:W-:-:S03]  /*78a0*/  NOP ;  /* 0x0000000000007918 */ /* 0x000fc60000000000 */
[C---:B---3--:R-:W-:Y:S06]  /*78b0*/  HMMA.16816.F32.BF16 R24, R12.reuse, R18, R24 ;  /* 0x000000120c18723c */ /* 0x048fec0000041818 */
[----:B------:R-:W-:Y:S06]  /*78c0*/  HMMA.16816.F32.BF16 R188, R12, R176, R188 ;  /* 0x000000b00cbc723c */ /* 0x000fec00000418bc */
[C---:B-1----:R-:W-:Y:S06]  /*78d0*/  HMMA.16816.F32.BF16 R248, R4.reuse, R178, R192 ;  /* 0x000000b204f8723c */ /* 0x042fec00000418c0 */
[-C--:B------:R-:W-:Y:S06]  /*78e0*/  HMMA.16816.F32.BF16 R240, R4, R16.reuse, R220 ;  /* 0x0000001004f0723c */ /* 0x080fec00000418dc */
[----:B------:R-:W-:Y:S06]  /*78f0*/  HMMA.16816.F32.BF16 R192, R12, R16, R184 ;  /* 0x000000100cc0723c */ /* 0x000fec00000418b8 */
[C---:B------:R-:W-:Y:S06]  /*7900*/  HMMA.16816.F32.BF16 R216, R4.reuse, R18, R216 ;  /* 0x0000001204d8723c */ /* 0x040fec00000418d8 */
[----:B------:R-:W-:Y:S06]  /*7910*/  HMMA.16816.F32.BF16 R220, R4, R176, R196 ;  /* 0x000000b004dc723c */ /* 0x000fec00000418c4 */
[----:B------:R-:W-:Y:S01]  /*7920*/  HMMA.16816.F32.BF16 R184, R12, R178, R228 ;  /* 0x000000b20cb8723c */ /* 0x000fe200000418e4 */
[----:B------:R-:W-:-:S05]  /*7930*/  VIADD R4, R0, 0x1 ;  /* 0x0000000100047836 */ /* 0x000fca0000000000 */
[----:B------:R-:W-:Y:S01]  /*7940*/  I2FP.F32.S32 R5, R4 ;  /* 0x0000000400057245 */ /* 0x000fe20000201400 */
[----:B------:R-:W-:Y:S01]  /*7950*/  BAR.SYNC.DEFER_BLOCKING 0x0 ;  /* 0x0000000000007b1d */ /* 0x000fe20000010000 */
[C---:B------:R-:W-:Y:S02]  /*7960*/  ISETP.GE.AND P4, PT, R4.reuse, R135, PT ;  /* 0x000000870400720c */ /* 0x040fe40003f86270 */
        /* <DEDUP_REMOVED lines=8> */
[----:B------:R-:W-:-:S02]  /*79f0*/  FSEL R182, R7, -INF , !P0 ;  /* 0xff80000007b67808 */ /* 0x000fc40004000000 */
        /* <DEDUP_REMOVED lines=17> */
[C---:B------:R-:W-:Y:S01]  /*7b10*/  ISETP.GE.AND P6, PT, R2.reuse, R135, PT ;  /* 0x000000870200720c */ /* 0x040fe20003fc6270 */
[C---:B------:R-:W-:Y:S01]  /*7b20*/  FFMA.FTZ R7, R5.reuse, UR21, R217 ;  /* 0x0000001505077c23 */ /* 0x040fe200080100d9 */
[C---:B------:R-:W-:Y:S01]  /*7b30*/  ISETP.GE.AND P5, PT, R2.reuse, R138, PT ;  /* 0x0000008a0200720c */ /* 0x040fe20003fa6270 */
[----:B------:R-:W-:Y:S01]  /*7b40*/  FFMA.FTZ R5, R5, UR21, R219 ;  /* 0x0000001505057c23 */ /* 0x000fe200080100db */
        /* <DEDUP_REMOVED lines=43> */
[----:B------:R-:W-:-:S02]  /*7e00*/  ISETP.GE.AND P6, PT, R2, R139, PT ;  /* 0x0000008b0200720c */ /* 0x000fc40003fc6270 */
[----:B------:R-:W-:Y:S02]  /*7e10*/  I2FP.F32.S32 R2, R0 ;  /* 0x0000000000027245 */ /* 0x000fe40000201400 */
[----:B------:R-:W-:Y:S02]  /*7e20*/  FSEL R21, R8, -INF , !P0 ;  /* 0xff80000008157808 */ /* 0x000fe40004000000 */
[----:B------:R-:W-:Y:S01]  /*7e30*/  ISETP.GE.AND P0, PT, R0, R139, PT ;  /* 0x0000008b0000720c */ /* 0x000fe20003f06270 */
[C---:B------:R-:W-:Y:S01]  /*7e40*/  FFMA.FTZ R13, R2.reuse, UR21, R242 ;  /* 0x00000015020d7c23 */ /* 0x040fe200080100f2 */
[----:B------:R-:W-:Y:S01]  /*7e50*/  FSEL R20, R5, -INF , !P5 ;  /* 0xff80000005147808 */ /* 0x000fe20006800000 */
[----:B------:R-:W-:Y:S01]  /*7e60*/  FFMA.FTZ R9, R2, UR21, R192 ;  /* 0x0000001502097c23 */ /* 0x000fe200080100c0 */
[----:B------:R-:W-:Y:S01]  /*7e70*/  FSEL R178, R6, -INF , !P4 ;  /* 0xff80000006b27808 */ /* 0x000fe20006000000 */
[C---:B------:R-:W-:Y:S01]  /*7e80*/  FFMA.FTZ R10, R2.reuse, UR21, R194 ;  /* 0x00000015020a7c23 */ /* 0x040fe200080100c2 */
        /* <DEDUP_REMOVED lines=12> */
[----:B------:R-:W-:Y:S01]  /*7f50*/  FSEL R12, R10, -INF , !P4 ;  /* 0xff8000000a0c7808 */ /* 0x000fe20006000000 */
[C---:B------:R-:W-:Y:S01]  /*7f60*/  FFMA.FTZ R14, R2.reuse, UR21, R187 ;  /* 0x00000015020e7c23 */ /* 0x040fe200080100bb */
[----:B------:R-:W-:Y:S01]  /*7f70*/  FSEL R15, R15, -INF , !P1 ;  /* 0xff8000000f0f7808 */ /* 0x000fe20004800000 */
        /* <DEDUP_REMOVED lines=9> */
[----:B------:R-:W-:Y:S01]  /*8010*/  FSEL R16, R16, -INF , !P1 ;  /* 0xff80000010107808 */ /* 0x000fe20004800000 */
[----:B------:R-:W-:Y:S06]  /*8020*/  @!P0 BRA `(.L_x_1571) ;  /* 0x0000000000b88947 */ /* 0x000fec0003800000 */
        /* <DEDUP_REMOVED lines=13> */
[C---:B------:R-:W-:Y:S02]  /*8100*/  IADD3 R0, P4, R4.reuse, UR37, RZ ;  /* 0x0000002504007c10 */ /* 0x040fe4000ff9e0ff */
[C---:B-1----:R-:W-:Y:S02]  /*8110*/  @!P3 LEA R10, P5, R4.reuse, R10, 0x1 ;  /* 0x0000000a040ab211 */ /* 0x042fe400078a08ff */
[----:B----4-:R-:W-:Y:S02]  /*8120*/  @!P2 LEA R6, P1, R4, R6, 0x1 ;  /* 0x000000060406a211 */ /* 0x010fe400078208ff */
[----:B------:R-:W-:Y:S02]  /*8130*/  IADD3.X R5, R2, UR36, RZ, P4, !PT ;  /* 0x0000002402057c10 */ /* 0x000fe4000a7fe4ff */
[----:B-----5:R-:W-:Y:S02]  /*8140*/  @!P3 LEA R8, P4, R0, R8, 0x1 ;  /* 0x000000080008b211 */ /* 0x020fe400078808ff */
[----:B------:R-:W-:-:S02]  /*8150*/  @!P3 LEA.HI.X R11, R4, R11, R2, 0x1, P5 ;  /* 0x0000000b040bb211 */ /* 0x000fc400028f0c02 */
        /* <DEDUP_REMOVED lines=25> */
.L_x_1573:
[----:B------:R-:W-:Y:S05]  /*82f0*/  BSYNC B0 ;  /* 0x0000000000007941 */ /* 0x000fea0003800000 */
.L_x_1572:
[----:B------:R-:W0:Y:S02]  /*8300*/  LDGDEPBAR ;  /* 0x00000000000079af */ /* 0x000e240000000000 */
.L_x_1571:
[----:B------:R-:W2:Y:S04]  /*8310*/  LDL.64 R230, [R1+0xf0] ;  /* 0x0000f00001e67983 */ /* 0x000ea80000100a00 */
[----:B------:R-:W4:Y:S04]  /*8320*/  LDL.LU R212, [R1+0xcc] ;  /* 0x0000cc0001d47983 */ /* 0x000f280000300800 */
[----:B------:R-:W4:Y:S04]  /*8330*/  LDL.64 R228, [R1+0x60] ;  /* 0x0000600001e47983 */ /* 0x000f280000100a00 */
[----:B------:R3:W-:Y:S04]  /*8340*/  STL.64 [R1+0x120], R210 ;  /* 0x000120d201007387 */ /* 0x0007e80000100a00 */
[----:B---3--:R-:W3:Y:S01]  /*8350*/  LDL.64 R210, [R1+0x68] ;  /* 0x0000680001d27983 */ /* 0x008ee20000100a00 */
[----:B------:R-:W-:Y:S01]  /*8360*/  FMNMX.FTZ R0, R133, R12, !PT ;  /* 0x0000000c85007209 */ /* 0x000fe20007810000 */
[----:B------:R-:W-:Y:S01]  /*8370*/  ULOP3.LUT UR4, UR44, UR31, URZ, 0x3c, !UPT ;  /* 0x0000001f2c047292 */ /* 0x000fe2000f8e3c3f */
        /* <DEDUP_REMOVED lines=25> */
[----:B------:R-:W1:Y:S01]  /*8510*/  SHFL.BFLY PT, R7, R0, 0x2, 0x1f ;  /* 0x0c401f0000077f89 */ /* 0x000e6200000e0000 */
[----:B------:R-:W-:Y:S02]  /*8520*/  FMNMX.FTZ R6, R27, R6, !PT ;  /* 0x000000061b067209 */ /* 0x000fe40007810000 */
[----:B------:R-:W-:Y:S01]  /*8530*/  FMNMX.FTZ R2, R20, R2, !PT ;  /* 0x0000000214027209 */ /* 0x000fe20007810000 */
[----:B------:R-:W-:Y:S01]  /*8540*/  STL [R1+0xf8], R135 ;  /* 0x0000f88701007387 */ /* 0x000fe20000100800 */
[----:B------:R-:W-:-:S02]  /*8550*/  FMNMX.FTZ R6, R21, R6, !PT ;  /* 0x0000000615067209 */ /* 0x000fc40007810000 */
[----:B------:R-:W-:Y:S02]  /*8560*/  FMNMX.FTZ R2, R19, R2, !PT ;  /* 0x0000000213027209 */ /* 0x000fe40007810000 */
[----:B------:R-:W-:Y:S02]  /*8570*/  FMNMX.FTZ R6, R17, R6, !PT ;  /* 0x0000000611067209 */ /* 0x000fe40007810000 */
[----:B------:R-:W-:-:S05]  /*8580*/  FMNMX.FTZ R2, R16, R2, !PT ;  /* 0x0000000210027209 */ /* 0x000fca0007810000 */
[----:B------:R-:W1:Y:S02]  /*8590*/  SHFL.BFLY PT, R10, R2, 0x2, 0x1f ;  /* 0x0c401f00020a7f89 */ /* 0x000e6400000e0000 */
[----:B-1----:R-:W-:Y:S02]  /*85a0*/  FMNMX.FTZ R0, R0, R7, !PT ;  /* 0x0000000700007209 */ /* 0x002fe40007810000 */
[----:B------:R-:W1:Y:S04]  /*85b0*/  SHFL.BFLY PT, R7, R6, 0x2, 0x1f ;  /* 0x0c401f0006077f89 */ /* 0x000e6800000e0000 */
[----:B------:R-:W1:Y:S01]  /*85c0*/  SHFL.BFLY PT, R183, R0, 0x1, 0x1f ;  /* 0x0c201f0000b77f89 */ /* 0x000e6200000e0000 */
[----:B------:R-:W-:Y:S02]  /*85d0*/  FMNMX.FTZ R2, R2, R10, !PT ;  /* 0x0000000a02027209 */ /* 0x000fe40007810000 */
[----:B-1----:R-:W-:-:S02]  /*85e0*/  FMNMX.FTZ R6, R6, R7, !PT ;  /* 0x0000000706067209 */ /* 0x002fc40007810000 */
[----:B------:R-:W-:Y:S02]  /*85f0*/  FMNMX.FTZ R7, R134, R28, !PT ;  /* 0x0000001c86077209 */ /* 0x000fe40007810000 */
[----:B------:R-:W-:Y:S01]  /*8600*/  FMNMX.FTZ R232, R0, R183, !PT ;  /* 0x000000b700e87209 */ /* 0x000fe20007810000 */
[----:B------:R-:W1:Y:S01]  /*8610*/  SHFL.BFLY PT, R10, R6, 0x1, 0x1f ;  /* 0x0c201f00060a7f89 */ /* 0x000e6200000e0000 */
[----:B------:R-:W-:Y:S02]  /*8620*/  FMNMX.FTZ R7, R196, R7, !PT ;  /* 0x00000007c4077209 */ /* 0x000fe40007810000 */
[C---:B------:R-:W-:Y:S01]  /*8630*/  FSETP.NEU.FTZ.AND P5, PT, R232.reuse, -INF , PT ;  /* 0xff800000e800780b */ /* 0x040fe20003fbd000 */
[----:B------:R-:W-:Y:S01]  /*8640*/  FMUL.FTZ R0, R232, UR42 ;  /* 0x0000002ae8007c20 */ /* 0x000fe20008410000 */
[----:B------:R-:W-:Y:S01]  /*8650*/  FMNMX.FTZ R7, R195, R7, !PT ;  /* 0x00000007c3077209 */ /* 0x000fe20007810000 */
        /* <DEDUP_REMOVED lines=10> */
[----:B------:R-:W-:Y:S01]  /*8700*/  FMNMX.FTZ R0, R193, R7, !PT ;  /* 0x00000007c1007209 */ /* 0x000fe20007810000 */
[----:B------:R-:W-:Y:S01]  /*8710*/  MUFU.EX2 R184, R184 ;  /* 0x000000b800b87308 */ /* 0x000fe20000000800 */
[----:B-1----:R-:W-:-:S02]  /*8720*/  FMNMX.FTZ R215, R6, R10, !PT ;  /* 0x0000000a06d77209 */ /* 0x002fc40007810000 */
[----:B------:R-:W-:Y:S02]  /*8730*/  FMNMX.FTZ R0, R188, R0, !PT ;  /* 0x00000000bc007209 */ /* 0x000fe40007810000 */
[----:B------:R-:W-:Y:S02]  /*8740*/  FSETP.NEU.FTZ.AND P1, PT, R215, -INF , PT ;  /* 0xff800000d700780b */ /* 0x000fe40003f3d000 */
[----:B------:R-:W-:Y:S02]  /*8750*/  FMNMX.FTZ R0, R179, R0, !PT ;  /* 0x00000000b3007209 */ /* 0x000fe40007810000 */
[----:B------:R-:W-:Y:S01]  /*8760*/  FMNMX.FTZ R214, R2, R183, !PT ;  /* 0x000000b702d67209 */ /* 0x000fe20007810000 */
[----:B------:R-:W-:Y:S01]  /*8770*/  FMUL.FTZ R2, R215, UR42 ;  /* 0x0000002ad7027c20 */ /* 0x000fe20008410000 */
[----:B------:R-:W-:Y:S02]  /*8780*/  FMNMX.FTZ R6, R178, R0, !PT ;  /* 0x00000000b2067209 */ /* 0x000fe40007810000 */
[C---:B------:R-:W-:Y:S01]  /*8790*/  FSETP.NEU.FTZ.AND P4, PT, R214.reuse, -INF , PT ;  /* 0xff800000d600780b */ /* 0x040fe20003f9d000 */
[----:B------:R-:W-:Y:S01]  /*87a0*/  FMUL.FTZ R0, R214, UR42 ;  /* 0x0000002ad6007c20 */ /* 0x000fe20008410000 */
[----:B------:R-:W-:-:S02]  /*87b0*/  FMNMX.FTZ R6, R173, R6, !PT ;  /* 0x00000006ad067209 */ /* 0x000fc40007810000 */
[----:B------:R-:W-:Y:S02]  /*87c0*/  FSEL R2, R2, RZ, P1 ;  /* 0x000000ff02027208 */ /* 0x000fe40000800000 */
[----:B------:R-:W-:Y:S01]  /*87d0*/  FSEL R0, R0, RZ, P4 ;  /* 0x000000ff00007208 */ /* 0x000fe20002000000 */
[----:B------:R-:W1:Y:S02]  /*87e0*/  SHFL.BFLY PT, R7, R6, 0x2, 0x1f ;  /* 0x0c401f0006077f89 */ /* 0x000e6400000e0000 */
        /* <DEDUP_REMOVED lines=16> */
[----:B--2---:R-:W-:-:S02]  /*88f0*/  IMAD.MOV.U32 R234, RZ, RZ, R230 ;  /* 0x000000ffffea7224 */ /* 0x004fc400078e00e6 */
[----:B----4-:R-:W-:Y:S01]  /*8900*/  IMAD.MOV.U32 R225, RZ, RZ, R212 ;  /* 0x000000ffffe17224 */ /* 0x010fe200078e00d4 */
[----:B------:R-:W-:-:S03]  /*8910*/  LOP3.LUT R0, R229, UR4, RZ, 0x3c, !PT ;  /* 0x00000004e5007c12 */ /* 0x000fc6000f8e3cff */
[----:B------:R-:W-:Y:S02]  /*8920*/  IMAD.MOV.U32 R233, RZ, RZ, R225 ;  /* 0x000000ffffe97224 */ /* 0x000fe400078e00e1 */
[----:B------:R-:W-:Y:S01]  /*8930*/  IMAD.WIDE.U32 R228, R0, -0x326172a9, RZ ;  /* 0xcd9e8d5700e47825 */ /* 0x000fe200078e00ff */
[----:B-1----:R-:W-:-:S04]  /*8940*/  FMNMX.FTZ R0, R6, R7, !PT ;  /* 0x0000000706007209 */ /* 0x002fc80007810000 */
[----:B------:R-:W-:Y:S01]  /*8950*/  LOP3.LUT R6, R229, UR41, R230, 0x96, !PT ;  /* 0x00000029e5067c12 */ /* 0x000fe2000f8e96e6 */
[----:B------:R-:W1:Y:S01]  /*8960*/  SHFL.BFLY PT, R10, R0, 0x1, 0x1f ;  /* 0x0c201f00000a7f89 */ /* 0x000e6200000e0000 */
[----:B------:R-:W-:-:S03]  /*8970*/  LOP3.LUT R2, R237, UR40, R228, 0x96, !PT ;  /* 0x00000028ed027c12 */ /* 0x000fc6000f8e96e4 */
[----:B------:R-:W-:-:S04]  /*8980*/  IMAD.WIDE.U32 R6, R6, -0x2daee0ad, RZ ;  /* 0xd2511f5306067825 */ /* 0x000fc800078e00ff */
[----:B------:R-:W-:-:S05]  /*8990*/  IMAD.WIDE.U32 R174, R2, -0x2daee0ad, RZ ;  /* 0xd2511f5302ae7825 */ /* 0x000fca00078e00ff */
[----:B------:R-:W-:-:S05]  /*89a0*/  LOP3.LUT R6, R175, UR33, R6, 0x96, !PT ;  /* 0x00000021af067c12 */ /* 0x000fca000f8e9606 */
[----:B------:R-:W-:Y:S01]  /*89b0*/  IMAD.WIDE.U32 R136, R6, -0x326172a9, RZ ;  /* 0xcd9e8d5706887825 */ /* 0x000fe200078e00ff */
[----:B---3--:R-:W-:Y:S02]  /*89c0*/  LOP3.LUT R14, R7, UR39, R210, 0x96, !PT ;  /* 0x00000027070e7c12 */ /* 0x008fe4000f8e96d2 */
[----:B-1----:R-:W-:-:S03]  /*89d0*/  FMNMX.FTZ R212, R0, R10, !PT ;  /* 0x0000000a00d47209 */ /* 0x002fc60007810000 */
[----:B------:R-:W-:Y:S01]  /*89e0*/  IMAD.WIDE.U32 R14, R14, -0x326172a9, RZ ;  /* 0xcd9e8d570e0e7825 */ /* 0x000fe200078e00ff */
[----:B------:R-:W-:-:S04]  /*89f0*/  FSETP.NEU.FTZ.AND P6, PT, R212, -INF , PT ;  /* 0xff800000d400780b */ /* 0x000fc80003fdd000 */
[----:B------:R-:W-:Y:S02]  /*8a00*/  LOP3.LUT R7, R15, UR38, R236, 0x96, !PT ;  /* 0x000000260f077c12 */ /* 0x000fe4000f8e96ec */
[----:B------:R-:W-:Y:S02]  /*8a10*/  LOP3.LUT R14, R137, UR32, R14, 0x96, !PT ;  /* 0x00000020890e7c12 */ /* 0x000fe4000f8e960e */
[----:B------:R-:W-:Y:S01]  /*8a20*/  FSEL R0, R212, RZ, P6 ;  /* 0x000000ffd4007208 */ /* 0x000fe20003000000 */
[----:B------:R-:W-:-:S04]  /*8a30*/  IMAD.WIDE.U32 R6, R7, -0x2daee0ad, RZ ;  /* 0xd2511f5307067825 */ /* 0x000fc800078e00ff */
[----:B------:R-:W-:-:S04]  /*8a40*/  IMAD.WIDE.U32 R180, R14, -0x2daee0ad, RZ ;  /* 0xd2511f530eb47825 */ /* 0x000fc800078e00ff */
[----:B------:R-:W-:Y:S01]  /*8a50*/  FADD.FTZ R10, R134, -R0 ;  /* 0x80000000860a7221 */ /* 0x000fe20000010000 */
[----:B------:R-:W-:Y:S01]  /*8a60*/  FMUL.FTZ R0, R212, UR42 ;  /* 0x0000002ad4007c20 */ /* 0x000fe20008410000 */
[----:B------:R-:W-:Y:S02]  /*8a70*/  LOP3.LUT R7, R7, UR29, R174, 0x96, !PT ;  /* 0x0000001d07077c12 */ /* 0x000fe4000f8e96ae */
[----:B------:R-:W-:Y:S01]  /*8a80*/  LOP3.LUT R14, R181, UR10, R6, 0x96, !PT ;  /* 0x0000000ab50e7c12 */ /* 0x000fe2000f8e9606 */
[----:B------:R-:W-:Y:S01]  /*8a90*/  FMUL.FTZ R10, R10, UR42 ;  /* 0x0000002a0a0a7c20 */ /* 0x000fe20008410000 */
[----:B------:R-:W-:Y:S01]  /*8aa0*/  FSEL R0, R0, RZ, P6 ;  /* 0x000000ff00007208 */ /* 0x000fe20003000000 */
[----:B------:R-:W-:-:S04]  /*8ab0*/  IMAD.WIDE.U32 R6, R7, -0x326172a9, RZ ;  /* 0xcd9e8d5707067825 */ /* 0x000fc800078e00ff */
[----:B------:R-:W-:-:S04]  /*8ac0*/  IMAD.WIDE.U32 R14, R14, -0x326172a9, RZ ;  /* 0xcd9e8d570e0e7825 */ /* 0x000fc800078e00ff */
[--C-:B------:R-:W-:Y:S01]  /*8ad0*/  FFMA.FTZ R2, R196, UR42, -R0.reuse ;  /* 0x0000002ac4027c23 */ /* 0x100fe20008010800 */
[----:B------:R-:W-:Y:S01]  /*8ae0*/  FFMA.FTZ R28, R28, UR42, -R0 ;  /* 0x0000002a1c1c7c23 */ /* 0x000fe20008010800 */
[----:B------:R-:W-:Y:S01]  /*8af0*/  LOP3.LUT R136, R7, UR11, R136, 0x96, !PT ;  /* 0x0000000b07887c12 */ /* 0x000fe2000f8e9688 */
[----:B------:R-:W-:Y:S01]  /*8b00*/  FFMA.FTZ R134, R195, UR42, -R0 ;  /* 0x0000002ac3867c23 */ /* 0x000fe20008010800 */
[----:B------:R-:W-:Y:S01]  /*8b10*/  LOP3.LUT R6, R15, UR24, R6, 0x96, !PT ;  /* 0x000000180f067c12 */ /* 0x000fe2000f8e9606 */
[----:B------:R1:W-:Y:S01]  /*8b20*/  MUFU.EX2 R19, R2 ;  /* 0x0000000200137308 */ /* 0x0003e20000000800 */
[--C-:B------:R-:W-:Y:S01]  /*8b30*/  FFMA.FTZ R174, R188, UR42, -R0.reuse ;  /* 0x0000002abcae7c23 */ /* 0x100fe20008010800 */
[--C-:B------:R-:W-:Y:S01]  /*8b40*/  FFMA.FTZ R137, R179, UR42, -R0.reuse ;  /* 0x0000002ab3897c23 */ /* 0x100fe20008010800 */
[--C-:B------:R-:W-:Y:S01]  /*8b50*/  FFMA.FTZ R175, R178, UR42, -R0.reuse ;  /* 0x0000002ab2af7c23 */ /* 0x100fe20008010800 */
[----:B------:R-:W-:-:S04]  /*8b60*/  FFMA.FTZ R173, R173, UR42, -R0 ;  /* 0x0000002aadad7c23 */ /* 0x000fc80008010800 */
[----:B------:R2:W-:Y:S08]  /*8b70*/  MUFU.EX2 R20, R28 ;  /* 0x0000001c00147308 */ /* 0x0005f00000000800 */
[----:B------:R-:W-:Y:S01]  /*8b80*/  MUFU.EX2 R196, R185 ;  /* 0x000000b900c47308 */ /* 0x000fe20000000800 */
[----:B-1----:R-:W-:-:S04]  /*8b90*/  LOP3.LUT R2, R6, 0xffff, RZ, 0xc0, !PT ;  /* 0x0000ffff06027812 */ /* 0x002fc800078ec0ff */
[----:B------:R-:W-:-:S03]  /*8ba0*/  SHF.R.U32.HI R7, RZ, 0x8, R2 ;  /* 0x00000008ff077819 */ /* 0x000fc60000011602 */
[----:B------:R-:W1:Y:S01]  /*8bb0*/  MUFU.EX2 R2, R10 ;  /* 0x0000000a00027308 */ /* 0x000e620000000800 */
[----:B--2---:R-:W-:Y:S01]  /*8bc0*/  FFMA.FTZ R28, R193, UR42, -R0 ;  /* 0x0000002ac11c7c23 */ /* 0x004fe20008010800 */
[----:B------:R-:W-:Y:S02]  /*8bd0*/  LOP3.LUT R7, R7, 0xffff, RZ, 0xc0, !PT ;  /* 0x0000ffff07077812 */ /* 0x000fe400078ec0ff */
[----:B------:R-:W-:Y:S02]  /*8be0*/  FSEL R0, R232, RZ, P5 ;  /* 0x000000ffe8007208 */ /* 0x000fe40002800000 */
[----:B------:R-:W-:Y:S02]  /*8bf0*/  ISETP.LE.U32.AND P6, PT, R7, UR15, PT ;  /* 0x0000000f07007c0c */ /* 0x000fe4000bfc3070 */
[----:B------:R-:W-:Y:S01]  /*8c00*/  MUFU.EX2 R134, R134 ;  /* 0x0000008600867308 */ /* 0x000fe20000000800 */
[----:B------:R-:W-:Y:S01]  /*8c10*/  FADD.FTZ R7, R133, -R0 ;  /* 0x8000000085077221 */ /* 0x000fe20000010000 */
[----:B------:R-:W-:-:S04]  /*8c20*/  LOP3.LUT R0, R6, 0xff, RZ, 0xc0, !PT ;  /* 0x000000ff06007812 */ /* 0x000fc800078ec0ff */
[----:B------:R-:W-:Y:S01]  /*8c30*/  ISETP.LE.U32.AND P5, PT, R0, UR15, PT ;  /* 0x0000000f00007c0c */ /* 0x000fe2000bfa3070 */
[----:B------:R-:W-:Y:S01]  /*8c40*/  FMUL.FTZ R0, R7, UR42 ;  /* 0x0000002a07007c20 */ /* 0x000fe20008410000 */
[----:B------:R-:W-:Y:S01]  /*8c50*/  SHF.R.U32.HI R7, RZ, 0x18, R6 ;  /* 0x00000018ff077819 */ /* 0x000fe20000011606 */
[----:B-1----:R-:W-:Y:S01]  /*8c60*/  FFMA.FTZ R227, R227, R2, R20 ;  /* 0x00000002e3e37223 */ /* 0x002fe20000010014 */
[----:B------:R-:W-:Y:S01]  /*8c70*/  F2FP.BF16.F32.PACK_AB R20, R19, R20 ;  /* 0x000000141314723e */ /* 0x000fe200000010ff */
[-C--:B------:R-:W-:Y:S01]  /*8c80*/  FMUL.FTZ R204, R129, R2.reuse ;  /* 0x0000000281cc7220 */ /* 0x080fe20000410000 */
[----:B------:R-:W-:Y:S01]  /*8c90*/  FSEL R10, R214, RZ, P4 ;  /* 0x000000ffd60a7208 */ /* 0x000fe20002000000 */
[----:B------:R-:W-:Y:S01]  /*8ca0*/  FADD.FTZ R227, R19, R227 ;  /* 0x000000e313e37221 */ /* 0x000fe20000010000 */
[----:B------:R-:W-:Y:S01]  /*8cb0*/  SHF.R.U32.HI R6, RZ, 0x10, R6 ;  /* 0x00000010ff067819 */ /* 0x000fe20000011606 */
[----:B------:R-:W1:Y:S01]  /*8cc0*/  MUFU.EX2 R0, R0 ;  /* 0x0000000000007308 */ /* 0x000e620000000800 */
[----:B------:R-:W-:Y:S01]  /*8cd0*/  ISETP.LE.U32.AND P4, PT, R7, UR15, PT ;  /* 0x0000000f07007c0c */ /* 0x000fe2000bf83070 */
[----:B------:R-:W-:Y:S01]  /*8ce0*/  FADD.FTZ R7, R3, -R10 ;  /* 0x8000000a03077221 */ /* 0x000fe20000010000 */
[----:B------:R-:W-:Y:S01]  /*8cf0*/  PRMT R19, R20, 0x7632, R19 ;  /* 0x0000763214137816 */ /* 0x000fe20000000013 */
[----:B------:R-:W-:Y:S01]  /*8d00*/  @!P5 HFMA2.BF16_V2 R26, -RZ.H0_H0, RZ.H0_H0, -R20.H0_H0 ;  /* 0x200000ffff1ad231 */ /* 0x000fe20000340914 */
[----:B------:R-:W-:Y:S01]  /*8d10*/  LOP3.LUT R3, R6, 0xff, RZ, 0xc0, !PT ;  /* 0x000000ff06037812 */ /* 0x000fe200078ec0ff */
[-C--:B------:R-:W-:Y:S01]  /*8d20*/  FMUL.FTZ R68, R68, R2.reuse ;  /* 0x0000000244447220 */ /* 0x080fe20000410000 */
[----:B------:R-:W-:Y:S01]  /*8d30*/  PRMT R195, R20, 0x5410, R19 ;  /* 0x0000541014c37816 */ /* 0x000fe20000000013 */
[----:B------:R-:W-:Y:S01]  /*8d40*/  @!P6 HFMA2.BF16_V2 R176, -RZ.H0_H0, RZ.H0_H0, -R19.H0_H0 ;  /* 0x200000ffffb0e231 */ /* 0x000fe20000340913 */
[----:B------:R-:W-:Y:S01]  /*8d50*/  @!P5 PRMT R20, R26, 0x5410, RZ ;  /* 0x000054101a14d816 */ /* 0x000fe200000000ff */
[----:B------:R2:W-:Y:S01]  /*8d60*/  MUFU.EX2 R10, R18 ;  /* 0x00000012000a7308 */ /* 0x0005e20000000800 */
[----:B------:R-:W-:Y:S01]  /*8d70*/  ISETP.LE.U32.AND P5, PT, R3, UR15, PT ;  /* 0x0000000f03007c0c */ /* 0x000fe2000bfa3070 */
[----:B------:R-:W-:Y:S01]  /*8d80*/  FMUL.FTZ R3, R7, UR42 ;  /* 0x0000002a07037c20 */ /* 0x000fe20008410000 */
[----:B------:R-:W-:Y:S01]  /*8d90*/  @!P6 PRMT R19, R176, 0x5410, RZ ;  /* 0x00005410b013e816 */ /* 0x000fe200000000ff */
[-C--:B------:R-:W-:Y:S01]  /*8da0*/  FMUL.FTZ R138, R53, R2.reuse ;  /* 0x00000002358a7220 */ /* 0x080fe20000410000 */
[----:B------:R-:W-:Y:S01]  /*8db0*/  LOP3.LUT R6, R14, 0xff, RZ, 0xc0, !PT ;  /* 0x000000ff0e067812 */ /* 0x000fe200078ec0ff */
[-C--:B------:R-:W-:Y:S01]  /*8dc0*/  FMUL.FTZ R245, R84, R2.reuse ;  /* 0x0000000254f57220 */ /* 0x080fe20000410000 */
[----:B------:R-:W-:Y:S01]  /*8dd0*/  SHF.R.U32.HI R7, RZ, 0x10, R14 ;  /* 0x00000010ff077819 */ /* 0x000fe2000001160e */
[----:B------:R-:W3:Y:S01]  /*8de0*/  MUFU.EX2 R3, R3 ;  /* 0x0000000300037308 */ /* 0x000ee20000000800 */
[----:B------:R-:W-:Y:S01]  /*8df0*/  ISETP.LE.U32.AND P6, PT, R6, UR15, PT ;  /* 0x0000000f06007c0c */ /* 0x000fe2000bfc3070 */
[----:B------:R-:W-:Y:S01]  /*8e00*/  FMUL.FTZ R237, R96, R2 ;  /* 0x0000000260ed7220 */ /* 0x000fe20000410000 */
[----:B------:R-:W-:Y:S01]  /*8e10*/  LOP3.LUT R6, R14, 0xffff, RZ, 0xc0, !PT ;  /* 0x0000ffff0e067812 */ /* 0x000fe200078ec0ff */
[----:B-1----:R-:W-:Y:S01]  /*8e20*/  FFMA.FTZ R133, R235, R0, R184 ;  /* 0x00000000eb857223 */ /* 0x002fe200000100b8 */
[----:B------:R-:W-:Y:S01]  /*8e30*/  MOV R84, R68 ;  /* 0x0000004400547202 */ /* 0x000fe20000000f00 */
[----:B------:R-:W-:Y:S01]  /*8e40*/  IMAD.MOV.U32 R96, RZ, RZ, R138 ;  /* 0x000000ffff607224 */ /* 0x000fe200078e008a */
[----:B------:R-:W-:Y:S01]  /*8e50*/  SHF.R.U32.HI R6, RZ, 0x8, R6 ;  /* 0x00000008ff067819 */ /* 0x000fe20000011606 */
[----:B------:R-:W1:Y:S01]  /*8e60*/  MUFU.EX2 R176, R177 ;  /* 0x000000b100b07308 */ /* 0x000e620000000800 */
[----:B--2---:R-:W-:Y:S01]  /*8e70*/  F2FP.BF16.F32.PACK_AB R18, R196, R184 ;  /* 0x000000b8c412723e */ /* 0x004fe200000010ff */
[-C--:B------:R-:W-:Y:S01]  /*8e80*/  FMUL.FTZ R68, R113, R2.reuse ;  /* 0x0000000271447220 */ /* 0x080fe20000410000 */
[----:B------:R-:W-:Y:S01]  /*8e90*/  LOP3.LUT R7, R7, 0xff, RZ, 0xc0, !PT ;  /* 0x000000ff07077812 */ /* 0x000fe200078ec0ff */
[----:B------:R-:W-:Y:S01]  /*8ea0*/  FMUL.FTZ R15, R65, R2 ;  /* 0x00000002410f7220 */ /* 0x000fe20000410000 */
[----:B------:R-:W-:Y:S01]  /*8eb0*/  PRMT R26, R18, 0x7632, R26 ;  /* 0x00007632121a7816 */ /* 0x000fe2000000001a */
[----:B------:R-:W-:Y:S01]  /*8ec0*/  IMAD.MOV.U32 R235, RZ, RZ, R231 ;  /* 0x000000ffffeb7224 */ /* 0x000fe200078e00e7 */
[----:B------:R-:W-:Y:S01]  /*8ed0*/  LOP3.LUT R6, R6, 0xffff, RZ, 0xc0, !PT ;  /* 0x0000ffff06067812 */ /* 0x000fe200078ec0ff */
[----:B------:R-:W2:Y:S01]  /*8ee0*/  MUFU.EX2 R129, R28 ;  /* 0x0000001c00817308 */ /* 0x000ea20000000800 */
[----:B---3--:R-:W-:Y:S01]  /*8ef0*/  FFMA.FTZ R247, R247, R3, R10 ;  /* 0x00000003f7f77223 */ /* 0x008fe2000001000a */
[----:B------:R-:W-:-:S02]  /*8f00*/  @!P4 HFMA2.BF16_V2 R178, -RZ.H0_H0, RZ.H0_H0, -R26.H0_H0 ;  /* 0x200000ffffb2c231 */ /* 0x000fc4000034091a */
[-C--:B------:R-:W-:Y:S01]  /*8f10*/  FMUL.FTZ R246, R80, R2.reuse ;  /* 0x0000000250f67220 */ /* 0x080fe20000410000 */
[-C--:B------:R-:W-:Y:S01]  /*8f20*/  FMUL.FTZ R138, R100, R2.reuse ;  /* 0x00000002648a7220 */ /* 0x080fe20000410000 */
[----:B------:R-:W-:Y:S01]  /*8f30*/  FMUL.FTZ R225, R117, R2 ;  /* 0x0000000275e17220 */ /* 0x000fe20000410000 */
[-C--:B------:R-:W-:Y:S01]  /*8f40*/  FMUL.FTZ R113, R66, R0.reuse ;  /* 0x0000000042717220 */ /* 0x080fe20000410000 */
[----:B------:R-:W-:Y:S01]  /*8f50*/  PRMT R193, R18, 0x5410, R26 ;  /* 0x0000541012c17816 */ /* 0x000fe2000000001a */
[----:B------:R-:W-:Y:S01]  /*8f60*/  FMUL.FTZ R154, R154, R0 ;  /* 0x000000009a9a7220 */ /* 0x000fe20000410000 */
[C---:B-1----:R-:W-:Y:S01]  /*8f70*/  FADD.FTZ R247, R176.reuse, R247 ;  /* 0x000000f7b0f77221 */ /* 0x042fe20000010000 */
        /* <DEDUP_REMOVED lines=31> */
[----:B------:R-:W-:Y:S01]  /*9170*/  @!P4 PRMT R26, R178, 0x5410, RZ ;  /* 0x00005410b21ac816 */ /* 0x000fe200000000ff */
[-C--:B------:R-:W-:Y:S01]  /*9180*/  FMUL.FTZ R64, R64, R2.reuse ;  /* 0x0000000240407220 */ /* 0x080fe20000410000 */
[----:B------:R-:W-:Y:S01]  /*9190*/  FSEL R10, R215, RZ, P1 ;  /* 0x000000ffd70a7208 */ /* 0x000fe20000800000 */
[----:B------:R-:W-:Y:S01]  /*91a0*/  FMUL.FTZ R135, R52, R2 ;  /* 0x0000000234877220 */ /* 0x000fe20000410000 */
[----:B--2---:R-:W-:Y:S01]  /*91b0*/  F2FP.BF16.F32.PACK_AB R0, R129, R134 ;  /* 0x000000868100723e */ /* 0x004fe200000010ff */
[-C--:B------:R-:W-:Y:S01]  /*91c0*/  FMUL.FTZ R249, R49, R2.reuse ;  /* 0x0000000231f97220 */ /* 0x080fe20000410000 */
[----:B------:R-:W-:Y:S01]  /*91d0*/  ISETP.LE.U32.AND P4, PT, R7, UR15, PT ;  /* 0x0000000f07007c0c */ /* 0x000fe2000bf83070 */
[----:B------:R-:W-:Y:S01]  /*91e0*/  FMUL.FTZ R49, R69, R2 ;  /* 0x0000000245317220 */ /* 0x000fe20000410000 */
[----:B------:R-:W-:Y:S01]  /*91f0*/  ISETP.LE.U32.AND P1, PT, R6, UR15, PT ;  /* 0x0000000f06007c0c */ /* 0x000fe2000bf23070 */
[----:B------:R-:W-:-:S04]  /*9200*/  IMAD.WIDE.U32 R6, R136, -0x2daee0ad, RZ ;  /* 0xd2511f5388067825 */ /* 0x000fc800078e00ff */
[-C--:B------:R-:W-:Y:S01]  /*9210*/  FMUL.FTZ R236, R97, R2.reuse ;  /* 0x0000000261ec7220 */ /* 0x080fe20000410000 */
[----:B------:R-:W-:Y:S01]  /*9220*/  PRMT R188, R0, 0x7610, R188 ;  /* 0x0000761000bc7816 */ /* 0x000fe200000000bc */
[----:B------:R-:W-:Y:S02]  /*9230*/  @!P5 HFMA2.BF16_V2 R179, -RZ.H0_H0, RZ.H0_H0, -R18.H0_H0 ;  /* 0x200000ffffb3d231 */ /* 0x000fe40000340912 */
[----:B------:R-:W-:Y:S02]  /*9240*/  IMAD.MOV.U32 R69, RZ, RZ, R64 ;  /* 0x000000ffff457224 */ /* 0x000fe400078e0040 */
[-C--:B------:R-:W-:Y:S01]  /*9250*/  FMUL.FTZ R244, R85, R2.reuse ;  /* 0x0000000255f47220 */ /* 0x080fe20000410000 */
[----:B------:R-:W-:Y:S01]  /*9260*/  IMAD.MOV.U32 R97, RZ, RZ, R135 ;  /* 0x000000ffff617224 */ /* 0x000fe200078e0087 */
        /* <DEDUP_REMOVED lines=17> */
[----:B------:R1:W2:Y:S01]  /*9380*/  MUFU.EX2 R64, R187 ;  /* 0x000000bb00407308 */ /* 0x0002a20000000800 */
[----:B------:R-:W-:Y:S01]  /*9390*/  SHF.R.U32.HI R14, RZ, 0x18, R14 ;  /* 0x00000018ff0e7819 */ /* 0x000fe2000001160e */
[----:B------:R-:W-:Y:S01]  /*93a0*/  @!P6 HFMA2.BF16_V2 R36, -RZ.H0_H0, RZ.H0_H0, -R188.H0_H0 ;  /* 0x200000ffff24e231 */ /* 0x000fe200003409bc */
[----:B------:R-:W-:Y:S01]  /*93b0*/  LOP3.LUT R2, R7, UR28, R180, 0x96, !PT ;  /* 0x0000001c07027c12 */ /* 0x000fe2000f8e96b4 */
[----:B------:R-:W-:Y:S01]  /*93c0*/  IMAD.MOV.U32 R101, RZ, RZ, R69 ;  /* 0x000000ffff657224 */ /* 0x000fe200078e0045 */
[----:B------:R-:W-:Y:S01]  /*93d0*/  @!P5 PRMT R18, R179, 0x5410, RZ ;  /* 0x00005410b312d816 */ /* 0x000fe200000000ff */
[----:B------:R-:W-:Y:S01]  /*93e0*/  IMAD.MOV.U32 R116, RZ, RZ, R15 ;  /* 0x000000ffff747224 */ /* 0x000fe200078e000f */
[----:B------:R-:W-:Y:S01]  /*93f0*/  ISETP.LE.U32.AND P5, PT, R14, UR15, PT ;  /* 0x0000000f0e007c0c */ /* 0x000fe2000bfa3070 */
[----:B------:R-:W-:Y:S01]  /*9400*/  FADD.FTZ R14, R132, -R10 ;  /* 0x8000000a840e7221 */ /* 0x000fe20000010000 */
[-C--:B------:R-:W-:Y:S01]  /*9410*/  FMUL.FTZ R98, R62, R3.reuse ;  /* 0x000000033e627220 */ /* 0x080fe20000410000 */
[-C--:B------:R-:W-:Y:S01]  /*9420*/  FMUL.FTZ R99, R63, R3.reuse ;  /* 0x000000033f637220 */ /* 0x080fe20000410000 */
[-C--:B------:R-:W-:Y:S01]  /*9430*/  FMUL.FTZ R86, R58, R3.reuse ;  /* 0x000000033a567220 */ /* 0x080fe20000410000 */
[----:B------:R-:W-:Y:S01]  /*9440*/  FMUL.FTZ R87, R59, R3 ;  /* 0x000000033b577220 */ /* 0x000fe20000410000 */
[----:B------:R-:W-:Y:S01]  /*9450*/  MUFU.EX2 R67, R174 ;  /* 0x000000ae00437308 */ /* 0x000fe20000000800 */
[----:B------:R-:W-:Y:S01]  /*9460*/  IMAD.MOV.U32 R112, RZ, RZ, R81 ;  /* 0x000000ffff707224 */ /* 0x000fe200078e0051 */
[----:B-1----:R-:W-:-:S02]  /*9470*/  PRMT R187, R0, 0x7632, R187 ;  /* 0x0000763200bb7816 */ /* 0x002fc400000000bb */
[----:B------:R-:W-:Y:S02]  /*9480*/  LOP3.LUT R0, R2, 0xff, RZ, 0xc0, !PT ;  /* 0x000000ff02007812 */ /* 0x000fe400078ec0ff */
[----:B------:R-:W-:Y:S02]  /*9490*/  PRMT R55, R188, 0x5410, R187 ;  /* 0x00005410bc377816 */ /* 0x000fe400000000bb */
[----:B------:R-:W-:Y:S01]  /*94a0*/  MUFU.EX2 R28, R183 ;  /* 0x000000b7001c7308 */ /* 0x000fe20000000800 */
[----:B------:R-:W-:Y:S01]  /*94b0*/  @!P6 PRMT R188, R36, 0x5410, RZ ;  /* 0x0000541024bce816 */ /* 0x000fe200000000ff */
[----:B------:R-:W-:Y:S01]  /*94c0*/  IMAD.MOV.U32 R36, RZ, RZ, R84 ;  /* 0x000000ffff247224 */ /* 0x000fe200078e0054 */
[----:B------:R-:W-:Y:S01]  /*94d0*/  ISETP.LE.U32.AND P6, PT, R0, UR15, PT ;  /* 0x0000000f00007c0c */ /* 0x000fe2000bfc3070 */
[----:B------:R-:W-:Y:S01]  /*94e0*/  FMUL.FTZ R0, R14, UR42 ;  /* 0x0000002a0e007c20 */ /* 0x000fe20008410000 */
[----:B--2---:R-:W-:Y:S01]  /*94f0*/  F2FP.BF16.F32.PACK_AB R10, R64, R177 ;  /* 0x000000b1400a723e */ /* 0x004fe200000010ff */
[----:B------:R-:W-:Y:S01]  /*9500*/  @!P1 HFMA2.BF16_V2 R37, -RZ.H0_H0, RZ.H0_H0, -R187.H0_H0 ;  /* 0x200000ffff259231 */ /* 0x000fe200003409bb */
[----:B------:R-:W-:Y:S01]  /*9510*/  SHF.R.U32.HI R14, RZ, 0x18, R2 ;  /* 0x00000018ff0e7819 */ /* 0x000fe20000011602 */
[----:B------:R-:W-:Y:S01]  /*9520*/  MUFU.EX2 R128, R189 ;  /* 0x000000bd00807308 */ /* 0x000fe20000000800 */
[----:B------:R-:W-:-:S02]  /*9530*/  PRMT R186, R10, 0x7610, R186 ;  /* 0x000076100aba7816 */ /* 0x000fc400000000ba */
[----:B------:R-:W-:Y:S02]  /*9540*/  PRMT R185, R10, 0x7632, R185 ;  /* 0x000076320ab97816 */ /* 0x000fe400000000b9 */
[----:B------:R-:W-:Y:S01]  /*9550*/  SHF.R.U32.HI R10, RZ, 0x10, R2 ;  /* 0x00000010ff0a7819 */ /* 0x000fe20000011602 */
[----:B------:R-:W-:Y:S01]  /*9560*/  @!P4 HFMA2.BF16_V2 R39, -RZ.H0_H0, RZ.H0_H0, -R186.H0_H0 ;  /* 0x200000ffff27c231 */ /* 0x000fe200003409ba */
[----:B------:R-:W-:Y:S01]  /*9570*/  PRMT R54, R186, 0x5410, R185 ;  /* 0x00005410ba367816 */ /* 0x000fe200000000b9 */
[----:B------:R-:W1:Y:S01]  /*9580*/  MUFU.EX2 R0, R0 ;  /* 0x0000000000007308 */ /* 0x000e620000000800 */
[----:B------:R-:W-:Y:S01]  /*9590*/  @!P5 HFMA2.BF16_V2 R48, -RZ.H0_H0, RZ.H0_H0, -R185.H0_H0 ;  /* 0x200000ffff30d231 */ /* 0x000fe200003409b9 */
[----:B------:R-:W-:Y:S02]  /*95a0*/  LOP3.LUT R2, R2, 0xffff, RZ, 0xc0, !PT ;  /* 0x0000ffff02027812 */ /* 0x000fe400078ec0ff */
[----:B------:R-:W-:Y:S02]  /*95b0*/  @!P4 PRMT R186, R39, 0x5410, RZ ;  /* 0x0000541027bac816 */ /* 0x000fe400000000ff */
[----:B------:R-:W-:-:S02]  /*95c0*/  MOV R39, R101 ;  /* 0x0000006500277202 */ /* 0x000fc40000000f00 */
[----:B------:R-:W-:Y:S01]  /*95d0*/  @!P5 PRMT R185, R48, 0x5410, RZ ;  /* 0x0000541030b9d816 */ /* 0x000fe200000000ff */
[----:B------:R-:W-:Y:S01]  /*95e0*/  IMAD.MOV.U32 R48, RZ, RZ, R70 ;  /* 0x000000ffff307224 */ /* 0x000fe200078e0046 */
[----:B------:R-:W-:Y:S01]  /*95f0*/  SHF.R.U32.HI R2, RZ, 0x8, R2 ;  /* 0x00000008ff027819 */ /* 0x000fe20000011602 */
[----:B------:R-:W-:Y:S01]  /*9600*/  IMAD.MOV.U32 R70, RZ, RZ, R80 ;  /* 0x000000ffff467224 */ /* 0x000fe200078e0050 */
[----:B------:R-:W-:Y:S01]  /*9610*/  MUFU.EX2 R130, R190 ;  /* 0x000000be00827308 */ /* 0x000fe20000000800 */
[----:B------:R-:W-:Y:S01]  /*9620*/  @!P1 PRMT R187, R37, 0x5410, RZ ;  /* 0x0000541025bb9816 */ /* 0x000fe200000000ff */
[----:B------:R-:W-:Y:S01]  /*9630*/  IMAD.MOV.U32 R37, RZ, RZ, R82 ;  /* 0x000000ffff257224 */ /* 0x000fe200078e0052 */
[----:B------:R-:W-:Y:S01]  /*9640*/  LOP3.LUT R2, R2, 0xffff, RZ, 0xc0, !PT ;  /* 0x0000ffff02027812 */ /* 0x000fe200078ec0ff */
[-C--:B-1----:R-:W-:Y:S01]  /*9650*/  FMUL.FTZ R69, R41, R0.reuse ;  /* 0x0000000029457220 */ /* 0x082fe20000410000 */
[----:B------:R-:W-:Y:S01]  /*9660*/  FMUL.FTZ R101, R73, R0 ;  /* 0x0000000049657220 */ /* 0x000fe20000410000 */
[----:B------:R-:W-:-:S02]  /*9670*/  IMAD.MOV.U32 R41, RZ, RZ, R117 ;  /* 0x000000ffff297224 */ /* 0x000fc400078e0075 */
[-C--:B------:R-:W-:Y:S01]  /*9680*/  FMUL.FTZ R117, R93, R0.reuse ;  /* 0x000000005d757220 */ /* 0x080fe20000410000 */
[----:B------:R-:W-:Y:S02]  /*9690*/  IMAD.MOV.U32 R73, RZ, RZ, R116 ;  /* 0x000000ffff497224 */ /* 0x000fe400078e0074 */
[-C--:B------:R-:W-:Y:S01]  /*96a0*/  FMUL.FTZ R116, R92, R0.reuse ;  /* 0x000000005c747220 */ /* 0x080fe20000410000 */
[-C--:B------:R-:W-:Y:S01]  /*96b0*/  FMUL.FTZ R80, R44, R0.reuse ;  /* 0x000000002c507220 */ /* 0x080fe20000410000 */
[----:B------:R-:W2:Y:S01]  /*96c0*/  LDL.LU.64 R92, [R1+0xb0] ;  /* 0x0000b000015c7983 */ /* 0x000ea20000300a00 */
[----:B------:R-:W-:Y:S02]  /*96d0*/  IMAD.MOV.U32 R44, RZ, RZ, R113 ;  /* 0x000000ffff2c7224 */ /* 0x000fe400078e0071 */
[-C--:B------:R-:W-:Y:S01]  /*96e0*/  FMUL.FTZ R113, R77, R0.reuse ;  /* 0x000000004d717220 */ /* 0x080fe20000410000 */
[----:B------:R-:W-:Y:S01]  /*96f0*/  ISETP.LE.U32.AND P5, PT, R2, UR15, PT ;  /* 0x0000000f02007c0c */ /* 0x000fe2000bfa3070 */
[----:B------:R-:W3:Y:S01]  /*9700*/  LDL.LU.64 R62, [R1+0xa8] ;  /* 0x0000a800013e7983 */ /* 0x000ee20000300a00 */
[-C--:B------:R-:W-:Y:S01]  /*9710*/  FMUL.FTZ R84, R56, R0.reuse ;  /* 0x0000000038547220 */ /* 0x080fe20000410000 */
[----:B------:R-:W1:Y:S01]  /*9720*/  MUFU.EX2 R77, R137 ;  /* 0x00000089004d7308 */ /* 0x000e620000000800 */
[----:B------:R-:W-:Y:S01]  /*9730*/  IMAD.MOV.U32 R56, RZ, RZ, R85 ;  /* 0x000000ffff387224 */ /* 0x000fe200078e0055 */
[----:B------:R-:W4:Y:S01]  /*9740*/  LDL.LU.64 R58, [R1+0xa0] ;  /* 0x0000a000013a7983 */ /* 0x000f220000300a00 */
[----:B------:R-:W-:Y:S01]  /*9750*/  FMUL.FTZ R85, R57, R0 ;  /* 0x0000000039557220 */ /* 0x000fe20000410000 */
[----:B------:R-:W-:-:S02]  /*9760*/  IMAD.MOV.U32 R57, RZ, RZ, R96 ;  /* 0x000000ffff397224 */ /* 0x000fc400078e0060 */
[-C--:B------:R-:W-:Y:S01]  /*9770*/  FMUL.FTZ R96, R60, R0.reuse ;  /* 0x000000003c607220 */ /* 0x080fe20000410000 */
[----:B------:R-:W-:Y:S01]  /*9780*/  IMAD.MOV.U32 R60, RZ, RZ, R97 ;  /* 0x000000ffff3c7224 */ /* 0x000fe200078e0061 */
[----:B------:R-:W-:Y:S01]  /*9790*/  ISETP.LE.U32.AND P1, PT, R14, UR15, PT ;  /* 0x0000000f0e007c0c */ /* 0x000fe2000bf23070 */
[-C--:B------:R-:W-:Y:S01]  /*97a0*/  FFMA.FTZ R15, R239, R0.reuse, R28 ;  /* 0x00000000ef0f7223 */ /* 0x080fe2000001001c */
[----:B------:R-:W-:Y:S01]  /*97b0*/  FMUL.FTZ R97, R61, R0 ;  /* 0x000000003d617220 */ /* 0x000fe20000410000 */
[----:B------:R-:W-:Y:S01]  /*97c0*/  MOV R239, R68 ;  /* 0x0000004400ef7202 */ /* 0x000fe20000000f00 */
[----:B------:R-:W-:Y:S01]  /*97d0*/  IMAD.MOV.U32 R61, RZ, RZ, R100 ;  /* 0x000000ffff3d7224 */ /* 0x000fe200078e0064 */
[----:B------:R-:W-:Y:S01]  /*97e0*/  LOP3.LUT R10, R10, 0xff, RZ, 0xc0, !PT ;  /* 0x000000ff0a0a7812 */ /* 0x000fe200078ec0ff */
[----:B------:R-:W-:Y:S02]  /*97f0*/  IMAD.MOV.U32 R14, RZ, RZ, R112 ;  /* 0x000000ffff0e7224 */ /* 0x000fe400078e0070 */
[-C--:B------:R-:W-:Y:S01]  /*9800*/  FMUL.FTZ R168, R168, R0.reuse ;  /* 0x00000000a8a87220 */ /* 0x080fe20000410000 */
[-C--:B------:R-:W-:Y:S01]  /*9810*/  FMUL.FTZ R169, R169, R0.reuse ;  /* 0x00000000a9a97220 */ /* 0x080fe20000410000 */
[-C--:B------:R-:W-:Y:S01]  /*9820*/  FMUL.FTZ R164, R164, R0.reuse ;  /* 0x00000000a4a47220 */ /* 0x080fe20000410000 */
[----:B-1----:R-:W-:Y:S01]  /*9830*/  F2FP.BF16.F32.PACK_AB R2, R77, R67 ;  /* 0x000000434d02723e */ /* 0x002fe200000010ff */
[-C--:B------:R-:W-:Y:S01]  /*9840*/  FMUL.FTZ R165, R165, R0.reuse ;  /* 0x00000000a5a57220 */ /* 0x080fe20000410000 */
[-C--:B------:R-:W-:Y:S01]  /*9850*/  FMUL.FTZ R160, R160, R0.reuse ;  /* 0x00000000a0a07220 */ /* 0x080fe20000410000 */
        /* <DEDUP_REMOVED lines=18> */
[----:B------:R-:W-:Y:S01]  /*9980*/  F2FP.BF16.F32.PACK_AB R0, R130, R128 ;  /* 0x000000808200723e */ /* 0x000fe200000010ff */
[----:B------:R-:W-:Y:S01]  /*9990*/  @!P5 HFMA2.BF16_V2 R4, -RZ.H0_H0, RZ.H0_H0, -R183.H0_H0 ;  /* 0x200000ffff04d231 */ /* 0x000fe200003409b7 */
[----:B------:R-:W-:Y:S01]  /*99a0*/  ISETP.LE.U32.AND P4, PT, R10, UR15, PT ;  /* 0x0000000f0a007c0c */ /* 0x000fe2000bf83070 */
[----:B------:R-:W-:Y:S01]  /*99b0*/  IMAD.MOV.U32 R72, RZ, RZ, R70 ;  /* 0x000000ffff487224 */ /* 0x000fe200078e0046 */
[----:B------:R-:W-:Y:S01]  /*99c0*/  PRMT R184, R2, 0x7610, R184 ;  /* 0x0000761002b87816 */ /* 0x000fe200000000b8 */
[----:B------:R-:W-:Y:S01]  /*99d0*/  IMAD.MOV.U32 R10, RZ, RZ, R71 ;  /* 0x000000ffff0a7224 */ /* 0x000fe200078e0047 */
[C---:B------:R-:W-:Y:S01]  /*99e0*/  PRMT R182, R0.reuse, 0x7610, R182 ;  /* 0x0000761000b67816 */ /* 0x040fe200000000b6 */
[----:B------:R-:W-:Y:S01]  /*99f0*/  IMAD.MOV.U32 R190, RZ, RZ, R114 ;  /* 0x000000ffffbe7224 */ /* 0x000fe200078e0072 */
[----:B------:R-:W-:-:S02]  /*9a00*/  PRMT R181, R0, 0x7632, R181 ;  /* 0x0000763200b57816 */ /* 0x000fc400000000b5 */
        /* <DEDUP_REMOVED lines=29> */
[----:B------:R-:W-:-:S02]  /*9be0*/  @!P1 HFMA2.BF16_V2 R5, -RZ.H0_H0, RZ.H0_H0, -R181.H0_H0 ;  /* 0x200000ffff059231 */ /* 0x000fc400003409b5 */
[----:B------:R-:W-:Y:S01]  /*9bf0*/  IMAD.MOV.U32 R47, RZ, RZ, R72 ;  /* 0x000000ffff2f7224 */ /* 0x000fe200078e0048 */
[----:B------:R-:W-:Y:S01]  /*9c00*/  MOV R72, R60 ;  /* 0x0000003c00487202 */ /* 0x000fe20000000f00 */
[----:B------:R-:W-:Y:S02]  /*9c10*/  IMAD.MOV.U32 R60, RZ, RZ, R48 ;  /* 0x000000ffff3c7224 */ /* 0x000fe400078e0030 */
[----:B------:R-:W-:Y:S01]  /*9c20*/  @!P4 HFMA2.BF16_V2 R8, -RZ.H0_H0, RZ.H0_H0, -R182.H0_H0 ;  /* 0x200000ffff08c231 */ /* 0x000fe200003409b6 */
[----:B------:R-:W-:Y:S02]  /*9c30*/  PRMT R48, R182, 0x5410, R181 ;  /* 0x00005410b6307816 */ /* 0x000fe400000000b5 */
[----:B------:R-:W-:Y:S02]  /*9c40*/  @!P1 PRMT R181, R5, 0x5410, RZ ;  /* 0x0000541005b59816 */ /* 0x000fe400000000ff */
[----:B------:R-:W-:Y:S01]  /*9c50*/  SHF.R.U32.HI R2, RZ, 0x18, R6 ;  /* 0x00000018ff027819 */ /* 0x000fe20000011606 */
[----:B------:R-:W-:Y:S01]  /*9c60*/  @!P6 HFMA2.BF16_V2 R9, -RZ.H0_H0, RZ.H0_H0, -R184.H0_H0 ;  /* 0x200000ffff09e231 */ /* 0x000fe200003409b8 */
[----:B------:R-:W-:-:S02]  /*9c70*/  @!P4 PRMT R182, R8, 0x5410, RZ ;  /* 0x0000541008b6c816 */ /* 0x000fc400000000ff */
[----:B------:R-:W-:Y:S01]  /*9c80*/  ISETP.LE.U32.AND P4, PT, R2, UR15, PT ;  /* 0x0000000f02007c0c */ /* 0x000fe2000bf83070 */
[----:B------:R-:W-:Y:S02]  /*9c90*/  IMAD.MOV.U32 R76, RZ, RZ, R73 ;  /* 0x000000ffff4c7224 */ /* 0x000fe400078e0049 */
[----:B------:R-:W-:Y:S02]  /*9ca0*/  IMAD.MOV.U32 R73, RZ, RZ, R57 ;  /* 0x000000ffff497224 */ /* 0x000fe400078e0039 */
[----:B------:R-:W-:Y:S02]  /*9cb0*/  IMAD.MOV.U32 R57, RZ, RZ, R10 ;  /* 0x000000ffff397224 */ /* 0x000fe400078e000a */
[----:B------:R-:W1:Y:S01]  /*9cc0*/  MUFU.EX2 R10, R191 ;  /* 0x000000bf000a7308 */ /* 0x000e620000000800 */
[----:B------:R-:W-:-:S07]  /*9cd0*/  IMAD.MOV.U32 R79, RZ, RZ, R76 ;  /* 0x000000ffff4f7224 */ /* 0x000fce00078e004c */
[----:B------:R-:W-:Y:S08]  /*9ce0*/  MUFU.EX2 R76, R173 ;  /* 0x000000ad004c7308 */ /* 0x000ff00000000800 */
[----:B------:R-:W-:Y:S01]  /*9cf0*/  MUFU.EX2 R95, R192 ;  /* 0x000000c0005f7308 */ /* 0x000fe20000000800 */
[----:B------:R-:W-:Y:S02]  /*9d00*/  IMAD.MOV.U32 R75, RZ, RZ, R41 ;  /* 0x000000ffff4b7224 */ /* 0x000fe400078e0029 */
[----:B-1----:R-:W-:Y:S01]  /*9d10*/  FADD.FTZ R15, R10, R15 ;  /* 0x0000000f0a0f7221 */ /* 0x002fe20000010000 */
[----:B------:R-:W-:Y:S01]  /*9d20*/  MOV R78, R44 ;  /* 0x0000002c004e7202 */ /* 0x000fe20000000f00 */
[----:B--2---:R-:W-:-:S02]  /*9d30*/  IMAD.MOV.U32 R93, RZ, RZ, R61 ;  /* 0x000000ffff5d7224 */ /* 0x004fc400078e003d */
[----:B------:R-:W-:Y:S01]  /*9d40*/  IMAD.MOV.U32 R61, RZ, RZ, R49 ;  /* 0x000000ffff3d7224 */ /* 0x000fe200078e0031 */
[----:B------:R-:W-:Y:S02]  /*9d50*/  PRMT R49, R184, 0x5410, R183 ;  /* 0x00005410b8317816 */ /* 0x000fe400000000b7 */
[----:B------:R-:W-:Y:S02]  /*9d60*/  @!P5 PRMT R183, R4, 0x5410, RZ ;  /* 0x0000541004b7d816 */ /* 0x000fe400000000ff */
[----:B------:R-:W-:Y:S02]  /*9d70*/  ISETP.LE.U32.AND P5, PT, R0, UR15, PT ;  /* 0x0000000f00007c0c */ /* 0x000fe4000bfa3070 */
[----:B------:R-:W-:Y:S02]  /*9d80*/  SHF.R.U32.HI R0, RZ, 0x10, R6 ;  /* 0x00000010ff007819 */ /* 0x000fe40000011606 */
[----:B------:R-:W-:Y:S02]  /*9d90*/  LOP3.LUT R3, R229, UR41, R92, 0x96, !PT ;  /* 0x00000029e5037c12 */ /* 0x000fe4000f8e965c */
[----:B------:R-:W-:-:S02]  /*9da0*/  LOP3.LUT R0, R0, 0xff, RZ, 0xc0, !PT ;  /* 0x000000ff00007812 */ /* 0x000fc400078ec0ff */
[----:B------:R-:W-:Y:S01]  /*9db0*/  LOP3.LUT R4, R6, 0xffff, RZ, 0xc0, !PT ;  /* 0x0000ffff06047812 */ /* 0x000fe200078ec0ff */
[----:B------:R-:W-:Y:S01]  /*9dc0*/  IMAD.WIDE.U32 R6, R3, -0x2daee0ad, RZ ;  /* 0xd2511f5303067825 */ /* 0x000fe200078e00ff */
[----:B------:R-:W-:Y:S02]  /*9dd0*/  ISETP.LE.U32.AND P1, PT, R0, UR15, PT ;  /* 0x0000000f00007c0c */ /* 0x000fe4000bf23070 */
[----:B----4-:R-:W-:Y:S02]  /*9de0*/  LOP3.LUT R0, R59, UR40, R228, 0x96, !PT ;  /* 0x000000283b007c12 */ /* 0x010fe4000f8e96e4 */
[----:B---3--:R-:W-:Y:S02]  /*9df0*/  LOP3.LUT R2, R7, UR39, R62, 0x96, !PT ;  /* 0x0000002707027c12 */ /* 0x008fe4000f8e963e */
[----:B------:R-:W-:Y:S01]  /*9e00*/  SHF.R.U32.HI R3, RZ, 0x8, R4 ;  /* 0x00000008ff037819 */ /* 0x000fe20000011604 */
[----:B------:R-:W-:Y:S01]  /*9e10*/  IMAD.WIDE.U32 R4, R0, -0x2daee0ad, RZ ;  /* 0xd2511f5300047825 */ /* 0x000fe200078e00ff */
[----:B------:R-:W-:-:S03]  /*9e20*/  @!P6 PRMT R184, R9, 0x5410, RZ ;  /* 0x0000541009b8e816 */ /* 0x000fc600000000ff */
[----:B------:R-:W-:Y:S01]  /*9e30*/  IMAD.WIDE.U32 R8, R2, -0x326172a9, RZ ;  /* 0xcd9e8d5702087825 */ /* 0x000fe200078e00ff */
[----:B------:R-:W-:Y:S02]  /*9e40*/  LOP3.LUT R2, R5, UR33, R6, 0x96, !PT ;  /* 0x0000002105027c12 */ /* 0x000fe4000f8e9606 */
[----:B------:R-:W-:Y:S02]  /*9e50*/  LOP3.LUT R0, R3, 0xffff, RZ, 0xc0, !PT ;  /* 0x0000ffff03007812 */ /* 0x000fe400078ec0ff */
[----:B------:R-:W-:Y:S01]  /*9e60*/  LOP3.LUT R6, R9, UR38, R58, 0x96, !PT ;  /* 0x0000002609067c12 */ /* 0x000fe2000f8e963a */
[----:B------:R-:W-:-:S04]  /*9e70*/  IMAD.WIDE.U32 R2, R2, -0x326172a9, RZ ;  /* 0xcd9e8d5702027825 */ /* 0x000fc800078e00ff */
[----:B------:R-:W-:Y:S01]  /*9e80*/  IMAD.WIDE.U32 R6, R6, -0x2daee0ad, RZ ;  /* 0xd2511f5306067825 */ /* 0x000fe200078e00ff */
[----:B------:R-:W-:-:S03]  /*9e90*/  LOP3.LUT R3, R3, UR32, R8, 0x96, !PT ;  /* 0x0000002003037c12 */ /* 0x000fc6000f8e9608 */
[----:B------:R-:W-:Y:S01]  /*9ea0*/  FADD.FTZ R5, R196, R133 ;  /* 0x00000085c4057221 */ /* 0x000fe20000010000 */
[----:B------:R-:W-:Y:S01]  /*9eb0*/  ISETP.LE.U32.AND P6, PT, R0, UR15, PT ;  /* 0x0000000f00007c0c */ /* 0x000fe2000bfc3070 */
[----:B------:R-:W-:Y:S01]  /*9ec0*/  IMAD.MOV.U32 R92, RZ, RZ, R36 ;  /* 0x000000ffff5c7224 */ /* 0x000fe200078e0024 */
[----:B------:R-:W-:Y:S01]  /*9ed0*/  LOP3.LUT R0, R7, UR29, R4, 0x96, !PT ;  /* 0x0000001d07007c12 */ /* 0x000fe2000f8e9604 */
[----:B------:R-:W1:Y:S01]  /*9ee0*/  MUFU.EX2 R36, R175 ;  /* 0x000000af00247308 */ /* 0x000e620000000800 */
[----:B------:R-:W-:Y:S01]  /*9ef0*/  IMAD.WIDE.U32 R8, R3, -0x2daee0ad, RZ ;  /* 0xd2511f5303087825 */ /* 0x000fe200078e00ff */
[----:B------:R-:W-:-:S03]  /*9f00*/  F2FP.BF16.F32.PACK_AB R7, R10, R28 ;  /* 0x0000001c0a07723e */ /* 0x000fc600000010ff */
[----:B------:R-:W-:Y:S01]  /*9f10*/  FADD.FTZ R28, R177, R5 ;  /* 0x00000005b11c7221 */ /* 0x000fe20000010000 */
[----:B------:R-:W-:Y:S01]  /*9f20*/  IMAD.WIDE.U32 R4, R0, -0x326172a9, RZ ;  /* 0xcd9e8d5700047825 */ /* 0x000fe200078e00ff */
[----:B------:R-:W-:-:S04]  /*9f30*/  LOP3.LUT R3, R9, UR10, R6, 0x96, !PT ;  /* 0x0000000a09037c12 */ /* 0x000fc8000f8e9606 */
[----:B------:R-:W-:Y:S01]  /*9f40*/  LOP3.LUT R6, R5, UR11, R2, 0x96, !PT ;  /* 0x0000000b05067c12 */ /* 0x000fe2000f8e9602 */
[----:B------:R-:W-:-:S04]  /*9f50*/  IMAD.WIDE.U32 R2, R3, -0x326172a9, RZ ;  /* 0xcd9e8d5703027825 */ /* 0x000fc800078e00ff */
[----:B------:R-:W-:Y:S02]  /*9f60*/  IMAD.MOV.U32 R58, RZ, RZ, R252 ;  /* 0x000000ffff3a7224 */ /* 0x000fe400078e00fc */
[----:B------:R-:W2:Y:S01]  /*9f70*/  MUFU.EX2 R252, R194 ;  /* 0x000000c200fc7308 */ /* 0x000ea20000000800 */
[----:B------:R-:W-:Y:S02]  /*9f80*/  LOP3.LUT R0, R3, UR24, R4, 0x96, !PT ;  /* 0x0000001803007c12 */ /* 0x000fe4000f8e9604 */
[----:B-1----:R-:W-:Y:S02]  /*9f90*/  F2FP.BF16.F32.PACK_AB R5, R76, R36 ;  /* 0x000000244c05723e */ /* 0x002fe400000010ff */
[----:B------:R-:W-:Y:S02]  /*9fa0*/  LOP3.LUT R4, R0, 0xffff, RZ, 0xc0, !PT ;  /* 0x0000ffff00047812 */ /* 0x000fe400078ec0ff */
[----:B------:R-:W-:Y:S02]  /*9fb0*/  PRMT R180, R5, 0x7610, R180 ;  /* 0x0000761005b47816 */ /* 0x000fe400000000b4 */
[----:B------:R-:W-:-:S02]  /*9fc0*/  SHF.R.U32.HI R4, RZ, 0x8, R4 ;  /* 0x00000008ff047819 */ /* 0x000fc40000011604 */
[----:B------:R-:W-:Y:S01]  /*9fd0*/  PRMT R179, R5, 0x7632, R179 ;  /* 0x0000763205b37816 */ /* 0x000fe200000000b3 */
[----:B------:R-:W-:Y:S01]  /*9fe0*/  @!P5 HFMA2.BF16_V2 R11, -RZ.H0_H0, RZ.H0_H0, -R180.H0_H0 ;  /* 0x200000ffff0bd231 */ /* 0x000fe200003409b4 */
[----:B------:R-:W-:Y:S01]  /*9ff0*/  LOP3.LUT R4, R4, 0xffff, RZ, 0xc0, !PT ;  /* 0x0000ffff04047812 */ /* 0x000fe200078ec0ff */
[----:B------:R-:W-:Y:S01]  /*a000*/  IMAD.MOV.U32 R59, RZ, RZ, R37 ;  /* 0x000000ffff3b7224 */ /* 0x000fe200078e0025 */
[----:B------:R-:W-:Y:S01]  /*a010*/  PRMT R37, R180, 0x5410, R179 ;  /* 0x00005410b4257816 */ /* 0x000fe200000000b3 */
[----:B------:R-:W-:Y:S01]  /*a020*/  @!P6 HFMA2.BF16_V2 R13, -RZ.H0_H0, RZ.H0_H0, -R179.H0_H0 ;  /* 0x200000ffff0de231 */ /* 0x000fe200003409b3 */
[----:B--2---:R-:W-:Y:S02]  /*a030*/  F2FP.BF16.F32.PACK_AB R5, R252, R95 ;  /* 0x0000005ffc05723e */ /* 0x004fe400000010ff */
[----:B------:R-:W-:Y:S02]  /*a040*/  @!P5 PRMT R180, R11, 0x5410, RZ ;  /* 0x000054100bb4d816 */ /* 0x000fe400000000ff */
[----:B------:R-:W-:-:S02]  /*a050*/  ISETP.LE.U32.AND P5, PT, R4, UR15, PT ;  /* 0x0000000f04007c0c */ /* 0x000fc4000bfa3070 */
[----:B------:R-:W-:Y:S02]  /*a060*/  LOP3.LUT R4, R0, 0xff, RZ, 0xc0, !PT ;  /* 0x000000ff00047812 */ /* 0x000fe400078ec0ff */
[----:B------:R-:W-:Y:S02]  /*a070*/  PRMT R178, R5, 0x7610, R178 ;  /* 0x0000761005b27816 */ /* 0x000fe400000000b2 */
[----:B------:R-:W-:Y:S02]  /*a080*/  @!P6 PRMT R179, R13, 0x5410, RZ ;  /* 0x000054100db3e816 */ /* 0x000fe400000000ff */
[----:B------:R-:W-:Y:S01]  /*a090*/  ISETP.LE.U32.AND P6, PT, R4, UR15, PT ;  /* 0x0000000f04007c0c */ /* 0x000fe2000bfc3070 */
[----:B------:R-:W-:Y:S01]  /*a0a0*/  @!P1 HFMA2.BF16_V2 R12, -RZ.H0_H0, RZ.H0_H0, -R178.H0_H0 ;  /* 0x200000ffff0c9231 */ /* 0x000fe200003409b2 */
[----:B------:R-:W-:-:S04]  /*a0b0*/  PRMT R177, R5, 0x7632, R177 ;  /* 0x0000763205b17816 */ /* 0x000fc800000000b1 */
[----:B------:R-:W-:Y:S02]  /*a0c0*/  PRMT R41, R178, 0x5410, R177 ;  /* 0x00005410b2297816 */ /* 0x000fe400000000b1 */
[----:B------:R-:W-:Y:S02]  /*a0d0*/  @!P1 PRMT R178, R12, 0x5410, RZ ;  /* 0x000054100cb29816 */ /* 0x000fe400000000ff */
[C---:B------:R-:W-:Y:S01]  /*a0e0*/  PRMT R12, R7.reuse, 0x7610, R12 ;  /* 0x00007610070c7816 */ /* 0x040fe2000000000c */
[----:B------:R-:W-:Y:S01]  /*a0f0*/  @!P4 HFMA2.BF16_V2 R16, -RZ.H0_H0, RZ.H0_H0, -R177.H0_H0 ;  /* 0x200000ffff10c231 */ /* 0x000fe200003409b1 */
[----:B------:R-:W-:Y:S02]  /*a100*/  SHF.R.U32.HI R4, RZ, 0x18, R0 ;  /* 0x00000018ff047819 */ /* 0x000fe40000011600 */
[----:B------:R-:W-:Y:S01]  /*a110*/  PRMT R10, R7, 0x7632, R10 ;  /* 0x00007632070a7816 */ /* 0x000fe2000000000a */
[----:B------:R-:W-:Y:S01]  /*a120*/  @!P6 HFMA2.BF16_V2 R17, -RZ.H0_H0, RZ.H0_H0, -R12.H0_H0 ;  /* 0x200000ffff11e231 */ /* 0x000fe2000034090c */
[----:B------:R-:W-:Y:S01]  /*a130*/  ISETP.LE.U32.AND P1, PT, R4, UR15, PT ;  /* 0x0000000f04007c0c */ /* 0x000fe2000bf23070 */
[----:B------:R-:W-:Y:S01]  /*a140*/  IMAD.MOV.U32 R4, RZ, RZ, R210 ;  /* 0x000000ffff047224 */ /* 0x000fe200078e00d2 */
[----:B------:R-:W-:-:S02]  /*a150*/  MOV R5, R211 ;  /* 0x000000d300057202 */ /* 0x000fc40000000f00 */
[----:B------:R-:W-:Y:S01]  /*a160*/  PRMT R44, R12, 0x5410, R10 ;  /* 0x000054100c2c7816 */ /* 0x000fe2000000000a */
[----:B------:R1:W5:Y:S01]  /*a170*/  LDL.LU.64 R210, [R1+0x120] ;  /* 0x0001200001d27983 */ /* 0x0003620000300a00 */
[----:B------:R-:W-:Y:S02]  /*a180*/  @!P4 PRMT R177, R16, 0x5410, RZ ;  /* 0x0000541010b1c816 */ /* 0x000fe400000000ff */
[----:B------:R-:W-:Y:S02]  /*a190*/  @!P6 PRMT R12, R17, 0x5410, RZ ;  /* 0x00005410110ce816 */ /* 0x000fe400000000ff */
[----:B------:R-:W2:Y:S01]  /*a1a0*/  LDL.64 R16, [R1+0x60] ;  /* 0x0000600001107983 */ /* 0x000ea20000100a00 */
[----:B------:R-:W-:-:S04]  /*a1b0*/  SHF.R.U32.HI R0, RZ, 0x10, R0 ;  /* 0x00000010ff007819 */ /* 0x000fc80000011600 */
[----:B------:R-:W-:-:S04]  /*a1c0*/  LOP3.LUT R0, R0, 0xff, RZ, 0xc0, !PT ;  /* 0x000000ff00007812 */ /* 0x000fc800078ec0ff */
[----:B------:R-:W-:Y:S01]  /*a1d0*/  ISETP.LE.U32.AND P4, PT, R0, UR15, PT ;  /* 0x0000000f00007c0c */ /* 0x000fe2000bf83070 */
[----:B------:R-:W-:Y:S01]  /*a1e0*/  IMAD.MOV.U32 R62, RZ, RZ, R14 ;  /* 0x000000ffff3e7224 */ /* 0x000fe200078e000e */
[C---:B------:R-:W-:Y:S01]  /*a1f0*/  PRMT R13, R176.reuse, 0x7610, R13 ;  /* 0x00007610b00d7816 */ /* 0x040fe2000000000d */
[----:B------:R-:W3:Y:S01]  /*a200*/  MUFU.EX2 R9, R198 ;  /* 0x000000c600097308 */ /* 0x000ee20000000800 */
[----:B------:R-:W-:-:S07]  /*a210*/  PRMT R176, R176, 0x7632, R176 ;  /* 0x00007632b0b07816 */ /* 0x000fce00000000b0 */
[----:B------:R-:W4:Y:S02]  /*a220*/  MUFU.EX2 R14, R199 ;  /* 0x000000c7000e7308 */ /* 0x000f240000000800 */
[----:B------:R-:W-:Y:S02]  /*a230*/  @!P4 HFMA2.BF16_V2 R24, -RZ.H0_H0, RZ.H0_H0, -R13.H0_H0 ;  /* 0x200000ffff18c231 */ /* 0x000fe4000034090d */
[----:B------:R-:W-:Y:S01]  /*a240*/  IMAD.MOV.U32 R74, RZ, RZ, R47 ;  /* 0x000000ffff4a7224 */ /* 0x000fe200078e002f */
[----:B------:R-:W-:Y:S01]  /*a250*/  PRMT R47, R13, 0x5410, R176 ;  /* 0x000054100d2f7816 */ /* 0x000fe200000000b0 */
[----:B------:R-:W-:Y:S01]  /*a260*/  @!P5 HFMA2.BF16_V2 R25, -RZ.H0_H0, RZ.H0_H0, -R10.H0_H0 ;  /* 0x200000ffff19d231 */ /* 0x000fe2000034090a */
[----:B------:R-:W-:Y:S01]  /*a270*/  @!P4 PRMT R13, R24, 0x5410, RZ ;  /* 0x00005410180dc816 */ /* 0x000fe200000000ff */
[----:B------:R-:W-:Y:S01]  /*a280*/  IMAD.MOV.U32 R24, RZ, RZ, R4 ;  /* 0x000000ffff187224 */ /* 0x000fe200078e0004 */
[----:B------:R-:W-:Y:S02]  /*a290*/  SHF.R.U32.HI R4, RZ, 0x18, R2 ;  /* 0x00000018ff047819 */ /* 0x000fe40000011602 */
[----:B------:R-:W-:Y:S01]  /*a2a0*/  @!P5 PRMT R10, R25, 0x5410, RZ ;  /* 0x00005410190ad816 */ /* 0x000fe200000000ff */
[----:B---3--:R-:W-:Y:S01]  /*a2b0*/  FADD.FTZ R7, R9, R15 ;  /* 0x0000000f09077221 */ /* 0x008fe20000010000 */
[----:B------:R-:W-:-:S02]  /*a2c0*/  ISETP.LE.U32.AND P5, PT, R4, UR15, PT ;  /* 0x0000000f04007c0c */ /* 0x000fc4000bfa3070 */
[----:B----4-:R-:W-:Y:S02]  /*a2d0*/  F2FP.BF16.F32.PACK_AB R4, R14, R9 ;  /* 0x000000090e04723e */ /* 0x010fe400000010ff */
[----:B------:R-:W-:Y:S01]  /*a2e0*/  MUFU.EX2 R9, R216 ;  /* 0x000000d800097308 */ /* 0x000fe20000000800 */
[----:B------:R-:W-:Y:S01]  /*a2f0*/  FADD.FTZ R11, R134, R227 ;  /* 0x000000e3860b7221 */ /* 0x000fe20000010000 */
[----:B------:R-:W-:-:S06]  /*a300*/  IMAD.MOV.U32 R25, RZ, RZ, R5 ;  /* 0x000000ffff197224 */ /* 0x000fcc00078e0005 */
[----:B------:R-:W3:Y:S01]  /*a310*/  MUFU.EX2 R5, R197 ;  /* 0x000000c500057308 */ /* 0x000ee20000000800 */
[----:B------:R-:W-:-:S04]  /*a320*/  LOP3.LUT R0, R2, 0xff, RZ, 0xc0, !PT ;  /* 0x000000ff02007812 */ /* 0x000fc800078ec0ff */
[----:B------:R-:W-:Y:S02]  /*a330*/  ISETP.LE.U32.AND P4, PT, R0, UR15, PT ;  /* 0x0000000f00007c0c */ /* 0x000fe4000bf83070 */
[----:B------:R-:W-:Y:S02]  /*a340*/  LOP3.LUT R0, R2, 0xffff, RZ, 0xc0, !PT ;  /* 0x0000ffff02007812 */ /* 0x000fe400078ec0ff */
[----:B------:R-:W-:Y:S01]  /*a350*/  SHF.R.U32.HI R2, RZ, 0x10, R2 ;  /* 0x00000010ff027819 */ /* 0x000fe20000011602 */
[----:B------:R-:W-:Y:S01]  /*a360*/  @!P1 HFMA2.BF16_V2 R21, -RZ.H0_H0, RZ.H0_H0, -R176.H0_H0 ;  /* 0x200000ffff159231 */ /* 0x000fe200003409b0 */
[----:B------:R-:W-:Y:S02]  /*a370*/  SHF.R.U32.HI R0, RZ, 0x8, R0 ;  /* 0x00000008ff007819 */ /* 0x000fe40000011600 */
[----:B------:R-:W-:Y:S02]  /*a380*/  LOP3.LUT R2, R2, 0xff, RZ, 0xc0, !PT ;  /* 0x000000ff02027812 */ /* 0x000fe400078ec0ff */
[----:B------:R-:W-:-:S02]  /*a390*/  @!P1 PRMT R176, R21, 0x5410, RZ ;  /* 0x0000541015b09816 */ /* 0x000fc400000000ff */
[----:B------:R-:W-:Y:S02]  /*a3a0*/  LOP3.LUT R0, R0, 0xffff, RZ, 0xc0, !PT ;  /* 0x0000ffff00007812 */ /* 0x000fe400078ec0ff */
[----:B------:R-:W-:Y:S01]  /*a3b0*/  ISETP.LE.U32.AND P1, PT, R2, UR15, PT ;  /* 0x0000000f02007c0c */ /* 0x000fe2000bf23070 */
[----:B------:R-:W-:Y:S01]  /*a3c0*/  IMAD.WIDE.U32 R2, R6, -0x2daee0ad, RZ ;  /* 0xd2511f5306027825 */ /* 0x000fe200078e00ff */
[----:B------:R-:W-:Y:S02]  /*a3d0*/  ISETP.LE.U32.AND P6, PT, R0, UR15, PT ;  /* 0x0000000f00007c0c */ /* 0x000fe4000bfc3070 */
[C---:B------:R-:W-:Y:S02]  /*a3e0*/  PRMT R175, R4.reuse, 0x7610, R175 ;  /* 0x0000761004af7816 */ /* 0x040fe400000000af */
[----:B------:R-:W-:Y:S02]  /*a3f0*/  LOP3.LUT R0, R3, UR28, R8, 0x96, !PT ;  /* 0x0000001c03007c12 */ /* 0x000fe4000f8e9608 */
[----:B------:R-:W-:-:S02]  /*a400*/  PRMT R174, R4, 0x7632, R174 ;  /* 0x0000763204ae7816 */ /* 0x000fc400000000ae */
[----:B------:R-:W-:Y:S01]  /*a410*/  SHF.R.U32.HI R4, RZ, 0x10, R0 ;  /* 0x00000010ff047819 */ /* 0x000fe20000011600 */
[----:B------:R-:W-:Y:S02]  /*a420*/  @!P4 HFMA2.BF16_V2 R27, -RZ.H0_H0, RZ.H0_H0, -R175.H0_H0 ;  /* 0x200000ffff1bc231 */ /* 0x000fe400003409af */
[----:B------:R-:W-:Y:S01]  /*a430*/  IMAD.MOV.U32 R94, RZ, RZ, R39 ;  /* 0x000000ffff5e7224 */ /* 0x000fe200078e0027 */
[----:B------:R-:W-:Y:S01]  /*a440*/  LOP3.LUT R4, R4, 0xff, RZ, 0xc0, !PT ;  /* 0x000000ff04047812 */ /* 0x000fe200078ec0ff */
[----:B------:R-:W-:Y:S01]  /*a450*/  @!P6 HFMA2.BF16_V2 R29, -RZ.H0_H0, RZ.H0_H0, -R174.H0_H0 ;  /* 0x200000ffff1de231 */ /* 0x000fe200003409ae */
[----:B------:R-:W-:Y:S01]  /*a460*/  PRMT R39, R175, 0x5410, R174 ;  /* 0x00005410af277816 */ /* 0x000fe200000000ae */
[----:B------:R-:W-:Y:S01]  /*a470*/  IMAD.MOV.U32 R191, RZ, RZ, R235 ;  /* 0x000000ffffbf7224 */ /* 0x000fe200078e00eb */
[----:B------:R-:W-:Y:S01]  /*a480*/  @!P4 PRMT R175, R27, 0x5410, RZ ;  /* 0x000054101bafc816 */ /* 0x000fe200000000ff */
[----:B---3--:R-:W-:Y:S01]  /*a490*/  FADD.FTZ R8, R5, R247 ;  /* 0x000000f705087221 */ /* 0x008fe20000010000 */
[----:B------:R-:W-:Y:S01]  /*a4a0*/  ISETP.LE.U32.AND P4, PT, R4, UR15, PT ;  /* 0x0000000f04007c0c */ /* 0x000fe2000bf83070 */
[----:B------:R-:W-:Y:S01]  /*a4b0*/  MUFU.EX2 R235, R220 ;  /* 0x000000dc00eb7308 */ /* 0x000fe20000000800 */
[----:B------:R-:W-:Y:S01]  /*a4c0*/  LOP3.LUT R4, R0, 0xff, RZ, 0xc0, !PT ;  /* 0x000000ff00047812 */ /* 0x000fe200078ec0ff */
[----:B------:R-:W-:Y:S01]  /*a4d0*/  IMAD.MOV.U32 R63, RZ, RZ, R246 ;  /* 0x000000ffff3f7224 */ /* 0x000fe200078e00f6 */
[----:B------:R-:W-:-:S02]  /*a4e0*/  F2FP.BF16.F32.PACK_AB R5, R9, R5 ;  /* 0x000000050905723e */ /* 0x000fc400000010ff */
[----:B------:R-:W-:-:S03]  /*a4f0*/  @!P6 PRMT R174, R29, 0x5410, RZ ;  /* 0x000054101daee816 */ /* 0x000fc600000000ff */
[----:B------:R-:W-:Y:S01]  /*a500*/  MUFU.EX2 R15, R217 ;  /* 0x000000d9000f7308 */ /* 0x000fe20000000800 */
[----:B------:R-:W-:Y:S02]  /*a510*/  ISETP.LE.U32.AND P6, PT, R4, UR15, PT ;  /* 0x0000000f04007c0c */ /* 0x000fe4000bfc3070 */
[----:B------:R-:W-:Y:S02]  /*a520*/  PRMT R173, R5, 0x7610, R173 ;  /* 0x0000761005ad7816 */ /* 0x000fe400000000ad */
[----:B------:R-:W-:-:S03]  /*a530*/  SHF.R.U32.HI R4, RZ, 0x18, R0 ;  /* 0x00000018ff047819 */ /* 0x000fc60000011600 */
[----:B------:R-:W3:Y:S01]  /*a540*/  MUFU.EX2 R246, R219 ;  /* 0x000000db00f67308 */ /* 0x000ee20000000800 */
[----:B------:R-:W-:Y:S02]  /*a550*/  LOP3.LUT R0, R0, 0xffff, RZ, 0xc0, !PT ;  /* 0x0000ffff00007812 */ /* 0x000fe400078ec0ff */
[----:B------:R-:W-:Y:S01]  /*a560*/  PRMT R137, R5, 0x7632, R137 ;  /* 0x0000763205897816 */ /* 0x000fe20000000089 */
[----:B------:R-:W-:Y:S01]  /*a570*/  @!P1 HFMA2.BF16_V2 R38, -RZ.H0_H0, RZ.H0_H0, -R173.H0_H0 ;  /* 0x200000ffff269231 */ /* 0x000fe200003409ad */
[----:B------:R-:W-:Y:S01]  /*a580*/  SHF.R.U32.HI R0, RZ, 0x8, R0 ;  /* 0x00000008ff007819 */ /* 0x000fe20000011600 */
[----:B------:R-:W-:Y:S02]  /*a590*/  IMAD.MOV.U32 R21, RZ, RZ, R36 ;  /* 0x000000ffff157224 */ /* 0x000fe400078e0024 */
[----:B------:R-:W-:Y:S01]  /*a5a0*/  @!P5 HFMA2.BF16_V2 R40, -RZ.H0_H0, RZ.H0_H0, -R137.H0_H0 ;  /* 0x200000ffff28d231 */ /* 0x000fe20000340989 */
[----:B------:R-:W-:Y:S02]  /*a5b0*/  PRMT R36, R173, 0x5410, R137 ;  /* 0x00005410ad247816 */ /* 0x000fe40000000089 */
[----:B------:R-:W-:-:S02]  /*a5c0*/  LOP3.LUT R0, R0, 0xffff, RZ, 0xc0, !PT ;  /* 0x0000ffff00007812 */ /* 0x000fc400078ec0ff */
[----:B------:R-:W-:Y:S02]  /*a5d0*/  @!P1 PRMT R173, R38, 0x5410, RZ ;  /* 0x0000541026ad9816 */ /* 0x000fe400000000ff */
[----:B------:R-:W-:Y:S02]  /*a5e0*/  ISETP.LE.U32.AND P1, PT, R4, UR15, PT ;  /* 0x0000000f04007c0c */ /* 0x000fe4000bf23070 */
[----:B------:R-:W-:Y:S02]  /*a5f0*/  @!P5 PRMT R137, R40, 0x5410, RZ ;  /* 0x000054102889d816 */ /* 0x000fe400000000ff */
[----:B------:R-:W-:Y:S01]  /*a600*/  ISETP.LE.U32.AND P5, PT, R0, UR15, PT ;  /* 0x0000000f00007c0c */ /* 0x000fe2000bfa3070 */
[----:B------:R-:W-:Y:S01]  /*a610*/  IMAD.MOV.U32 R192, RZ, RZ, R79 ;  /* 0x000000ffffc07224 */ /* 0x000fe200078e004f */
[----:B---3--:R-:W-:Y:S01]  /*a620*/  F2FP.BF16.F32.PACK_AB R0, R246, R15 ;  /* 0x0000000ff600723e */ /* 0x008fe200000010ff */
[----:B------:R-:W-:Y:S02]  /*a630*/  IMAD.MOV.U32 R79, RZ, RZ, R78 ;  /* 0x000000ffff4f7224 */ /* 0x000fe400078e004e */
[----:B------:R-:W-:Y:S01]  /*a640*/  IMAD.MOV.U32 R78, RZ, RZ, R75 ;  /* 0x000000ffff4e7224 */ /* 0x000fe200078e004b */
[----:B------:R-:W-:Y:S01]  /*a650*/  PRMT R133, R0, 0x7632, R133 ;  /* 0x0000763200857816 */ /* 0x000fe20000000085 */
[----:B------:R-:W-:Y:S01]  /*a660*/  IMAD.MOV.U32 R75, RZ, RZ, R93 ;  /* 0x000000ffff4b7224 */ /* 0x000fe200078e005d */
[----:B------:R-:W-:Y:S01]  /*a670*/  MOV R93, R61 ;  /* 0x0000003d005d7202 */ /* 0x000fe20000000f00 */
[----:B------:R-:W-:-:S02]  /*a680*/  IMAD.MOV.U32 R196, RZ, RZ, R94 ;  /* 0x000000ffffc47224 */ /* 0x000fc400078e005e */
[----:B------:R-:W-:Y:S02]  /*a690*/  IMAD.MOV.U32 R61, RZ, RZ, R56 ;  /* 0x000000ffff3d7224 */ /* 0x000fe400078e0038 */
[----:B------:R-:W-:Y:S02]  /*a6a0*/  @!P4 HFMA2.BF16_V2 R42, -RZ.H0_H0, RZ.H0_H0, -R0.H0_H0 ;  /* 0x200000ffff2ac231 */ /* 0x000fe40000340900 */
[----:B------:R-:W-:Y:S01]  /*a6b0*/  IMAD.MOV.U32 R94, RZ, RZ, R60 ;  /* 0x000000ffff5e7224 */ /* 0x000fe200078e003c */
[C---:B------:R-:W-:Y:S01]  /*a6c0*/  @P4 PRMT R189, R0.reuse, 0x7610, R189 ;  /* 0x0000761000bd4816 */ /* 0x040fe200000000bd */
[----:B------:R-:W-:Y:S01]  /*a6d0*/  IMAD.MOV.U32 R56, RZ, RZ, R66 ;  /* 0x000000ffff387224 */ /* 0x000fe200078e0042 */
[----:B------:R-:W-:Y:S01]  /*a6e0*/  PRMT R66, R0, 0x5410, R133 ;  /* 0x0000541000427816 */ /* 0x000fe20000000085 */
[----:B------:R-:W-:Y:S01]  /*a6f0*/  IMAD.MOV.U32 R60, RZ, RZ, R239 ;  /* 0x000000ffff3c7224 */ /* 0x000fe200078e00ef */
[----:B------:R-:W-:Y:S01]  /*a700*/  MOV R219, R25 ;  /* 0x0000001900db7202 */ /* 0x000fe20000000f00 */
[----:B------:R-:W-:Y:S01]  /*a710*/  IMAD.MOV.U32 R194, RZ, RZ, R238 ;  /* 0x000000ffffc27224 */ /* 0x000fe200078e00ee */
[----:B------:R-:W-:Y:S01]  /*a720*/  MUFU.EX2 R239, R223 ;  /* 0x000000df00ef7308 */ /* 0x000fe20000000800 */
[----:B------:R-:W-:-:S02]  /*a730*/  LOP3.LUT R0, R2, 0xff, RZ, 0xc0, !PT ;  /* 0x000000ff02007812 */ /* 0x000fc400078ec0ff */
[----:B------:R-:W-:-:S05]  /*a740*/  MOV R25, R65 ;  /* 0x0000004100197202 */ /* 0x000fca0000000f00 */
[----:B------:R-:W-:Y:S01]  /*a750*/  MUFU.EX2 R238, R224 ;  /* 0x000000e000ee7308 */ /* 0x000fe20000000800 */
[----:B--2---:R-:W-:-:S04]  /*a760*/  IMAD.MOV.U32 R198, RZ, RZ, R16 ;  /* 0x000000ffffc67224 */ /* 0x004fc800078e0010 */
[----:B------:R-:W-:Y:S02]  /*a770*/  IMAD.MOV.U32 R216, RZ, RZ, R198 ;  /* 0x000000ffffd87224 */ /* 0x000fe400078e00c6 */
[----:B------:R-:W-:-:S04]  /*a780*/  IMAD.MOV.U32 R198, RZ, RZ, R233 ;  /* 0x000000ffffc67224 */ /* 0x000fc800078e00e9 */
[----:B------:R-:W-:-:S05]  /*a790*/  IMAD.MOV.U32 R227, RZ, RZ, R198 ;  /* 0x000000ffffe37224 */ /* 0x000fca00078e00c6 */
[----:B------:R-:W-:Y:S02]  /*a7a0*/  MOV R197, R227 ;  /* 0x000000e300c57202 */ /* 0x000fe40000000f00 */
[----:B------:R-:W2:Y:S01]  /*a7b0*/  LDL R227, [R1+0xd4] ;  /* 0x0000d40001e37983 */ /* 0x000ea20000100800 */
[----:B------:R-:W-:Y:S02]  /*a7c0*/  IMAD.MOV.U32 R199, RZ, RZ, R17 ;  /* 0x000000ffffc77224 */ /* 0x000fe400078e0011 */
[----:B------:R-:W3:Y:S02]  /*a7d0*/  MUFU.EX2 R17, R218 ;  /* 0x000000da00117308 */ /* 0x000ee40000000800 */
[----:B---3--:R-:W-:Y:S01]  /*a7e0*/  F2FP.BF16.F32.PACK_AB R4, R235, R17 ;  /* 0x00000011eb04723e */ /* 0x008fe200000010ff */
[----:B------:R-:W-:-:S03]  /*a7f0*/  IMAD.MOV.U32 R218, RZ, RZ, R24 ;  /* 0x000000ffffda7224 */ /* 0x000fc600078e0018 */
[C---:B------:R-:W-:Y:S01]  /*a800*/  PRMT R136, R4.reuse, 0x7610, R136 ;  /* 0x0000761004887816 */ /* 0x040fe20000000088 */
[----:B------:R-:W-:Y:S01]  /*a810*/  IMAD.MOV.U32 R24, RZ, RZ, R95 ;  /* 0x000000ffff187224 */ /* 0x000fe200078e005f */
[----:B------:R-:W-:Y:S01]  /*a820*/  PRMT R134, R4, 0x7632, R134 ;  /* 0x0000763204867816 */ /* 0x000fe20000000086 */
[----:B------:R-:W-:Y:S02]  /*a830*/  IMAD.MOV.U32 R95, RZ, RZ, R57 ;  /* 0x000000ffff5f7224 */ /* 0x000fe400078e0039 */
[----:B------:R-:W-:Y:S02]  /*a840*/  @!P6 HFMA2.BF16_V2 R46, -RZ.H0_H0, RZ.H0_H0, -R136.H0_H0 ;  /* 0x200000ffff2ee231 */ /* 0x000fe40000340988 */
[----:B------:R-:W-:Y:S01]  /*a850*/  IMAD.MOV.U32 R57, RZ, RZ, R190 ;  /* 0x000000ffff397224 */ /* 0x000fe200078e00be */
[----:B------:R-:W-:Y:S01]  /*a860*/  MUFU.EX2 R247, R222 ;  /* 0x000000de00f77308 */ /* 0x000fe20000000800 */
[----:B------:R-:W-:Y:S01]  /*a870*/  IMAD.MOV.U32 R190, RZ, RZ, R234 ;  /* 0x000000ffffbe7224 */ /* 0x000fe200078e00ea */
[----:B------:R-:W-:-:S02]  /*a880*/  PRMT R65, R136, 0x5410, R134 ;  /* 0x0000541088417816 */ /* 0x000fc40000000086 */
[----:B------:R-:W-:-:S04]  /*a890*/  @!P6 PRMT R136, R46, 0x5410, RZ ;  /* 0x000054102e88e816 */ /* 0x000fc800000000ff */
[----:B------:R-:W3:Y:S01]  /*a8a0*/  MUFU.EX2 R234, R221 ;  /* 0x000000dd00ea7308 */ /* 0x000ee20000000800 */
[----:B------:R-:W-:Y:S02]  /*a8b0*/  ISETP.LE.U32.AND P6, PT, R0, UR15, PT ;  /* 0x0000000f00007c0c */ /* 0x000fe4000bfc3070 */
[----:B------:R-:W-:Y:S02]  /*a8c0*/  LOP3.LUT R0, R2, 0xffff, RZ, 0xc0, !PT ;  /* 0x0000ffff02007812 */ /* 0x000fe400078ec0ff */
[--C-:B------:R-:W-:Y:S02]  /*a8d0*/  SHF.R.U32.HI R4, RZ, 0x18, R2.reuse ;  /* 0x00000018ff047819 */ /* 0x100fe40000011602 */
[----:B------:R-:W-:Y:S02]  /*a8e0*/  SHF.R.U32.HI R2, RZ, 0x10, R2 ;  /* 0x00000010ff027819 */ /* 0x000fe40000011602 */
[----:B------:R-:W-:Y:S01]  /*a8f0*/  SHF.R.U32.HI R0, RZ, 0x8, R0 ;  /* 0x00000008ff007819 */ /* 0x000fe20000011600 */
[----:B------:R-:W-:Y:S01]  /*a900*/  @!P5 HFMA2.BF16_V2 R45, -RZ.H0_H0, RZ.H0_H0, -R134.H0_H0 ;  /* 0x200000ffff2dd231 */ /* 0x000fe20000340986 */
[----:B------:R-:W-:-:S02]  /*a910*/  LOP3.LUT R2, R2, 0xff, RZ, 0xc0, !PT ;  /* 0x000000ff02027812 */ /* 0x000fc400078ec0ff */
[----:B------:R-:W-:Y:S02]  /*a920*/  LOP3.LUT R0, R0, 0xffff, RZ, 0xc0, !PT ;  /* 0x0000ffff00007812 */ /* 0x000fe400078ec0ff */
[----:B------:R-:W-:Y:S01]  /*a930*/  @!P4 PRMT R189, R42, 0x5410, RZ ;  /* 0x000054102abdc816 */ /* 0x000fe200000000ff */
[----:B------:R-:W-:Y:S01]  /*a940*/  IMAD.MOV.U32 R42, RZ, RZ, R190 ;  /* 0x000000ffff2a7224 */ /* 0x000fe200078e00be */
[----:B------:R-:W-:Y:S02]  /*a950*/  @!P5 PRMT R134, R45, 0x5410, RZ ;  /* 0x000054102d86d816 */ /* 0x000fe400000000ff */
[----:B------:R-:W-:Y:S02]  /*a960*/  ISETP.LE.U32.AND P4, PT, R2, UR15, PT ;  /* 0x0000000f02007c0c */ /* 0x000fe4000bf83070 */
[----:B------:R-:W-:Y:S02]  /*a970*/  ISETP.LE.U32.AND P5, PT, R0, UR15, PT ;  /* 0x0000000f00007c0c */ /* 0x000fe4000bfa3070 */
[----:B------:R-:W-:Y:S01]  /*a980*/  F2FP.BF16.F32.PACK_AB R2, R239, R238 ;  /* 0x000000eeef02723e */ /* 0x000fe200000010ff */
[----:B------:R-:W-:Y:S01]  /*a990*/  @!P1 HFMA2.BF16_V2 R43, -RZ.H0_H0, RZ.H0_H0, -R133.H0_H0 ;  /* 0x200000ffff2b9231 */ /* 0x000fe20000340985 */
[----:B---3--:R-:W-:Y:S01]  /*a9a0*/  F2FP.BF16.F32.PACK_AB R0, R247, R234 ;  /* 0x000000eaf700723e */ /* 0x008fe200000010ff */
[----:B------:R-:W-:Y:S01]  /*a9b0*/  FADD.FTZ R6, R64, R28 ;  /* 0x0000001c40067221 */ /* 0x000fe20000010000 */
[C---:B------:R-:W-:Y:S01]  /*a9c0*/  PRMT R132, R2.reuse, 0x7610, R132 ;  /* 0x0000761002847816 */ /* 0x040fe20000000084 */
[----:B------:R-:W-:Y:S01]  /*a9d0*/  FADD.FTZ R3, R9, R8 ;  /* 0x0000000809037221 */ /* 0x000fe20000010000 */
[----:B------:R-:W-:-:S02]  /*a9e0*/  PRMT R29, R2, 0x7632, R29 ;  /* 0x00007632021d7816 */ /* 0x000fc4000000001d */
[C---:B------:R-:W-:Y:S02]  /*a9f0*/  PRMT R28, R0.reuse, 0x7610, R28 ;  /* 0x00007610001c7816 */ /* 0x040fe4000000001c */
[----:B------:R-:W-:Y:S02]  /*aa00*/  PRMT R27, R0, 0x7632, R27 ;  /* 0x00007632001b7816 */ /* 0x000fe4000000001b */
[----:B------:R-:W-:Y:S01]  /*aa10*/  LOP3.LUT R2, R229, UR41, R42, 0x96, !PT ;  /* 0x00000029e5027c12 */ /* 0x000fe2000f8e962a */
[----:B------:R-:W-:Y:S01]  /*aa20*/  IMAD.MOV.U32 R217, RZ, RZ, R199 ;  /* 0x000000ffffd97224 */ /* 0x000fe200078e00c7 */
[----:B------:R-:W-:Y:S01]  /*aa30*/  LOP3.LUT R0, R219, UR43, R216, 0x96, !PT ;  /* 0x0000002bdb007c12 */ /* 0x000fe2000f8e96d8 */
[----:B------:R-:W-:Y:S01]  /*aa40*/  IMAD.MOV.U32 R199, RZ, RZ, R21 ;  /* 0x000000ffffc77224 */ /* 0x000fe200078e0015 */
[----:B------:R-:W-:Y:S01]  /*aa50*/  @!P1 PRMT R133, R43, 0x5410, RZ ;  /* 0x000054102b859816 */ /* 0x000fe200000000ff */
[----:B------:R-:W-:Y:S01]  /*aa60*/  IMAD.MOV.U32 R21, RZ, RZ, R77 ;  /* 0x000000ffff157224 */ /* 0x000fe200078e004d */
[----:B------:R-:W-:Y:S01]  /*aa70*/  MOV R43, R191 ;  /* 0x000000bf002b7202 */ /* 0x000fe20000000f00 */
[----:B------:R-:W-:Y:S01]  /*aa80*/  FADD.FTZ R191, R15, R3 ;  /* 0x000000030fbf7221 */ /* 0x000fe20000010000 */
[----:B------:R-:W-:-:S02]  /*aa90*/  IMAD.MOV.U32 R198, RZ, RZ, R76 ;  /* 0x000000ffffc67224 */ /* 0x000fc400078e004c */
[----:B------:R-:W-:Y:S02]  /*aaa0*/  IMAD.MOV.U32 R76, RZ, RZ, R236 ;  /* 0x000000ffff4c7224 */ /* 0x000fe400078e00ec */
[----:B------:R-:W-:Y:S02]  /*aab0*/  IMAD.MOV.U32 R77, RZ, RZ, R237 ;  /* 0x000000ffff4d7224 */ /* 0x000fe400078e00ed */
[----:B------:R-:W-:-:S04]  /*aac0*/  IMAD.WIDE.U32 R2, R2, -0x2daee0ad, RZ ;  /* 0xd2511f5302027825 */ /* 0x000fc800078e00ff */
[----:B------:R-:W-:Y:S01]  /*aad0*/  IMAD.WIDE.U32 R236, R0, -0x326172a9, RZ ;  /* 0xcd9e8d5700ec7825 */ /* 0x000fe200078e00ff */
[----:B------:R-:W-:-:S03]  /*aae0*/  ISETP.LE.U32.AND P1, PT, R4, UR15, PT ;  /* 0x0000000f04007c0c */ /* 0x000fc6000bf23070 */
[----:B------:R-:W-:Y:S01]  /*aaf0*/  FADD.FTZ R5, R14, R7 ;  /* 0x000000070e057221 */ /* 0x000fe20000010000 */
[----:B------:R-:W-:Y:S01]  /*ab00*/  LOP3.LUT R0, R3, UR39, R218, 0x96, !PT ;  /* 0x0000002703007c12 */ /* 0x000fe2000f8e96da */
[----:B------:R-:W-:Y:S01]  /*ab10*/  FADD.FTZ R4, R129, R11 ;  /* 0x0000000b81047221 */ /* 0x000fe20000010000 */
[----:B------:R-:W-:Y:S01]  /*ab20*/  LOP3.LUT R3, R237, UR40, R228, 0x96, !PT ;  /* 0x00000028ed037c12 */ /* 0x000fe2000f8e96e4 */
[----:B------:R-:W-:Y:S02]  /*ab30*/  FADD.FTZ R233, R17, R5 ;  /* 0x0000000511e97221 */ /* 0x000fe40000010000 */
[----:B------:R-:W-:Y:S02]  /*ab40*/  FADD.FTZ R190, R67, R4 ;  /* 0x0000000443be7221 */ /* 0x000fe40000010000 */
[----:B------:R-:W-:-:S04]  /*ab50*/  IMAD.WIDE.U32 R4, R3, -0x2daee0ad, RZ ;  /* 0xd2511f5303047825 */ /* 0x000fc800078e00ff */
[----:B------:R-:W-:Y:S01]  /*ab60*/  IMAD.WIDE.U32 R8, R0, -0x326172a9, RZ ;  /* 0xcd9e8d5700087825 */ /* 0x000fe200078e00ff */
[----:B------:R-:W-:-:S03]  /*ab70*/  LOP3.LUT R0, R5, UR33, R2, 0x96, !PT ;  /* 0x0000002105007c12 */ /* 0x000fc6000f8e9602 */
        /* <DEDUP_REMOVED lines=22> */
[----:B------:R-:W-:-:S04]  /*ace0*/  LOP3.LUT R2, R0, 0xff, RZ, 0xc0, !PT ;  /* 0x000000ff00027812 */ /* 0x000fc800078ec0ff */
[----:B------:R-:W-:Y:S02]  /*acf0*/  PRMT R11, R2, 0x5410, R3 ;  /* 0x00005410020b7816 */ /* 0x000fe40000000003 */
[--C-:B------:R-:W-:Y:S02]  /*ad00*/  SHF.R.U32.HI R3, RZ, 0x10, R0.reuse ;  /* 0x00000010ff037819 */ /* 0x100fe40000011600 */
[----:B------:R-:W-:Y:S02]  /*ad10*/  SHF.R.U32.HI R2, RZ, 0x18, R0 ;  /* 0x00000018ff027819 */ /* 0x000fe40000011600 */
[----:B------:R-:W-:-:S04]  /*ad20*/  LOP3.LUT R0, R3, 0xff, RZ, 0xc0, !PT ;  /* 0x000000ff03007812 */ /* 0x000fc800078ec0ff */
[----:B------:R-:W-:Y:S01]  /*ad30*/  PRMT R9, R0, 0x5410, R2 ;  /* 0x0000541000097816 */ /* 0x000fe20000000002 */
[----:B------:R-:W-:-:S04]  /*ad40*/  IMAD.WIDE.U32 R2, R7, -0x2daee0ad, RZ ;  /* 0xd2511f5307027825 */ /* 0x000fc800078e00ff */
[----:B------:R-:W-:Y:S02]  /*ad50*/  IMAD.U32 R4, RZ, RZ, UR15 ;  /* 0x0000000fff047e24 */ /* 0x000fe4000f8e00ff */
[----:B------:R-:W-:Y:S01]  /*ad60*/  IMAD.MOV.U32 R5, RZ, RZ, 0x7054 ;  /* 0x00007054ff057424 */ /* 0x000fe200078e00ff */
[----:B------:R-:W-:Y:S01]  /*ad70*/  LOP3.LUT R0, R3, UR28, R8, 0x96, !PT ;  /* 0x0000001c03007c12 */ /* 0x000fe2000f8e9608 */
[----:B------:R3:W-:Y:S03]  /*ad80*/  STG.E.U16 desc[UR26][R22.64+-0x40], R20 ;  /* 0xffffc01416007986 */ /* 0x0007e6000c10151a */
[----:B---3--:R-:W-:Y:S02]  /*ad90*/  PRMT R20, R4, R5, UR15 ;  /* 0x0000000f04147e16 */ /* 0x008fe40008000005 */
[----:B------:R-:W-:-:S04]  /*ada0*/  LOP3.LUT R4, R0, 0xffff, RZ, 0xc0, !PT ;  /* 0x0000ffff00047812 */ /* 0x000fc800078ec0ff */
[----:B------:R-:W-:Y:S02]  /*adb0*/  SHF.R.U32.HI R5, RZ, 0x8, R4 ;  /* 0x00000008ff057819 */ /* 0x000fe40000011604 */
[----:B------:R-:W-:-:S04]  /*adc0*/  LOP3.LUT R4, R0, 0xff, RZ, 0xc0, !PT ;  /* 0x000000ff00047812 */ /* 0x000fc800078ec0ff */
[----:B------:R-:W-:Y:S02]  /*add0*/  PRMT R6, R4, 0x5410, R5 ;  /* 0x0000541004067816 */ /* 0x000fe40000000005 */
[--C-:B------:R-:W-:Y:S02]  /*ade0*/  SHF.R.U32.HI R5, RZ, 0x10, R0.reuse ;  /* 0x00000010ff057819 */ /* 0x100fe40000011600 */
[----:B------:R-:W-:Y:S02]  /*adf0*/  SHF.R.U32.HI R4, RZ, 0x18, R0 ;  /* 0x00000018ff047819 */ /* 0x000fe40000011600 */
[----:B------:R-:W-:-:S04]  /*ae00*/  LOP3.LUT R0, R5, 0xff, RZ, 0xc0, !PT ;  /* 0x000000ff05007812 */ /* 0x000fc800078ec0ff */
[----:B------:R-:W-:Y:S02]  /*ae10*/  PRMT R5, R0, 0x5410, R4 ;  /* 0x0000541000057816 */ /* 0x000fe40000000004 */
[----:B------:R-:W-:-:S04]  /*ae20*/  LOP3.LUT R0, R2, 0xffff, RZ, 0xc0, !PT ;  /* 0x0000ffff02007812 */ /* 0x000fc800078ec0ff */
[----:B------:R-:W-:Y:S02]  /*ae30*/  SHF.R.U32.HI R3, RZ, 0x8, R0 ;  /* 0x00000008ff037819 */ /* 0x000fe40000011600 */
[----:B------:R-:W-:-:S04]  /*ae40*/  LOP3.LUT R0, R2, 0xff, RZ, 0xc0, !PT ;  /* 0x000000ff02007812 */ /* 0x000fc800078ec0ff */
[----:B------:R-:W-:Y:S02]  /*ae50*/  PRMT R4, R0, 0x5410, R3 ;  /* 0x0000541000047816 */ /* 0x000fe40000000003 */
[--C-:B------:R-:W-:Y:S01]  /*ae60*/  SHF.R.U32.HI R0, RZ, 0x10, R2.reuse ;  /* 0x00000010ff007819 */ /* 0x100fe20000011602 */
[----:B------:R-:W-:Y:S01]  /*ae70*/  STG.E.U16 desc[UR26][R22.64+-0x3e], R19 ;  /* 0xffffc21316007986 */ /* 0x000fe2000c10151a */
[----:B------:R-:W-:Y:S02]  /*ae80*/  SHF.R.U32.HI R2, RZ, 0x18, R2 ;  /* 0x00000018ff027819 */ /* 0x000fe40000011602 */
[----:B------:R-:W-:Y:S01]  /*ae90*/  LOP3.LUT R0, R0, 0xff, RZ, 0xc0, !PT ;  /* 0x000000ff00007812 */ /* 0x000fe200078ec0ff */
[----:B------:R3:W-:Y:S04]  /*aea0*/  STG.E.U16 desc[UR26][R34.64+-0x3e], R26 ;  /* 0xffffc21a22007986 */ /* 0x0007e8000c10151a */
[----:B------:R-:W-:Y:S04]  /*aeb0*/  STG.E.U16 desc[UR26][R34.64+-0x40], R18 ;  /* 0xffffc01222007986 */ /* 0x000fe8000c10151a */
[----:B------:R4:W-:Y:S01]  /*aec0*/  STG.E.U16 desc[UR26][R32.64+-0x3e], R10 ;  /* 0xffffc20a20007986 */ /* 0x0009e2000c10151a */
[----:B------:R-:W-:Y:S01]  /*aed0*/  HSET2.LE.AND R3, R9, R20, PT ;  /* 0x0000001409037233 */ /* 0x000fe20003803000 */
[----:B---3--:R-:W-:Y:S01]  /*aee0*/  FADD.FTZ R26, R130, R16 ;  /* 0x00000010821a7221 */ /* 0x008fe20000010000 */
[----:B------:R-:W-:-:S02]  /*aef0*/  PRMT R16, R0, 0x5410, R2 ;  /* 0x0000541000107816 */ /* 0x000fc40000000002 */
[----:B------:R-:W-:-:S05]  /*af00*/  HSET2.LE.AND R0, R15, R20, PT ;  /* 0x000000140f007233 */ /* 0x000fca0003803000 */
[----:B----4-:R-:W-:Y:S02]  /*af10*/  LOP3.LUT R10, R0, R55, RZ, 0xc0, !PT ;  /* 0x00000037000a7212 */ /* 0x010fe400078ec0ff */
[--C-:B------:R-:W-:Y:S02]  /*af20*/  HSET2.LE.AND R0, R14, R20.reuse, PT ;  /* 0x000000140e007233 */ /* 0x100fe40003803000 */
[--C-:B------:R-:W-:Y:S01]  /*af30*/  HSET2.LE.AND R2, R11, R20.reuse, PT ;  /* 0x000000140b027233 */ /* 0x100fe20003803000 */
[----:B------:R-:W-:Y:S02]  /*af40*/  IMAD.WIDE.U32 R18, R197, -0x326172a9, RZ ;  /* 0xcd9e8d57c5127825 */ /* 0x000fe400078e00ff */
[----:B------:R-:W-:Y:S02]  /*af50*/  LOP3.LUT R11, R0, R54, RZ, 0xc0, !PT ;  /* 0x00000036000b7212 */ /* 0x000fe400078ec0ff */
[----:B------:R-:W-:-:S05]  /*af60*/  HSET2.LE.AND R0, R4, R20, PT ;  /* 0x0000001404007233 */ /* 0x000fca0003803000 */
[----:B------:R-:W-:Y:S02]  /*af70*/  LOP3.LUT R130, R0, R37, RZ, 0xc0, !PT ;  /* 0x0000002500827212 */ /* 0x000fe400078ec0ff */
[----:B--2---:R-:W-:Y:S02]  /*af80*/  LOP3.LUT R0, R19, R227, RZ, 0x3c, !PT ;  /* 0x000000e313007212 */ /* 0x004fe400078e3cff */
[----:B------:R-:W-:Y:S02]  /*af90*/  LOP3.LUT R9, R3, R193, RZ, 0xc0, !PT ;  /* 0x000000c103097212 */ /* 0x000fe400078ec0ff */
[----:B------:R-:W-:Y:S01]  /*afa0*/  HSET2.LE.AND R3, R6, R20, PT ;  /* 0x0000001406037233 */ /* 0x000fe20003803000 */
[----:B------:R-:W-:Y:S01]  /*afb0*/  IMAD.WIDE.U32 R6, R0, -0x2daee0ad, RZ ;  /* 0xd2511f5300067825 */ /* 0x000fe200078e00ff */
[----:B------:R-:W-:-:S04]  /*afc0*/  LOP3.LUT R8, R2, R195, RZ, 0xc0, !PT ;  /* 0x000000c302087212 */ /* 0x000fc800078ec0ff */
[----:B------:R-:W-:Y:S01]  /*afd0*/  LOP3.LUT R0, R7, UR43, R216, 0x96, !PT ;  /* 0x0000002b07007c12 */ /* 0x000fe2000f8e96d8 */
[----:B------:R-:W-:Y:S01]  /*afe0*/  IMAD.MOV.U32 R227, RZ, RZ, R24 ;  /* 0x000000ffffe37224 */ /* 0x000fe200078e0018 */
[----:B------:R-:W-:Y:S01]  /*aff0*/  HSET2.LE.AND R2, R5, R20, PT ;  /* 0x0000001405027233 */ /* 0x000fe20003803000 */
[----:B------:R-:W-:Y:S01]  /*b000*/  IMAD.MOV.U32 R197, RZ, RZ, R21 ;  /* 0x000000ffffc57224 */ /* 0x000fe200078e0015 */
[----:B------:R-:W-:Y:S01]  /*b010*/  MOV R21, R244 ;  /* 0x000000f400157202 */ /* 0x000fe20000000f00 */
[----:B------:R-:W-:Y:S02]  /*b020*/  IMAD.MOV.U32 R24, RZ, RZ, R25 ;  /* 0x000000ffff187224 */ /* 0x000fe400078e0019 */
[----:B------:R-:W-:Y:S02]  /*b030*/  IMAD.MOV.U32 R25, RZ, RZ, R245 ;  /* 0x000000ffff197224 */ /* 0x000fe400078e00f5 */
[----:B------:R-:W-:Y:S01]  /*b040*/  IMAD.WIDE.U32 R244, R0, -0x326172a9, RZ ;  /* 0xcd9e8d5700f47825 */ /* 0x000fe200078e00ff */
[----:B------:R-:W-:-:S02]  /*b050*/  LOP3.LUT R129, R2, R48, RZ, 0xc0, !PT ;  /* 0x0000003002817212 */ /* 0x000fc400078ec0ff */
[----:B------:R-:W-:Y:S02]  /*b060*/  LOP3.LUT R2, R229, UR41, R18, 0x96, !PT ;  /* 0x00000029e5027c12 */ /* 0x000fe4000f8e9612 */
[----:B------:R-:W-:Y:S01]  /*b070*/  LOP3.LUT R0, R245, UR40, R228, 0x96, !PT ;  /* 0x00000028f5007c12 */ /* 0x000fe2000f8e96e4 */
[----:B------:R-:W-:Y:S02]  /*b080*/  STG.E.U16 desc[UR26][R32.64+-0x40], R12 ;  /* 0xffffc00c20007986 */ /* 0x000fe4000c10151a */
[----:B------:R-:W-:Y:S02]  /*b090*/  IMAD.WIDE.U32 R4, R2, -0x2daee0ad, RZ ;  /* 0xd2511f5302047825 */ /* 0x000fe400078e00ff */
[----:B------:R2:W-:Y:S03]  /*b0a0*/  STG.E.U16 desc[UR26][R30.64+-0x40], R13 ;  /* 0xffffc00d1e007986 */ /* 0x0005e6000c10151a */
[----:B------:R-:W-:Y:S01]  /*b0b0*/  LOP3.LUT R2, R5, UR39, R6, 0x96, !PT ;  /* 0x0000002705027c12 */ /* 0x000fe2000f8e9606 */
[----:B------:R-:W-:Y:S01]  /*b0c0*/  STL.64 [R1+0xb0], R18 ;  /* 0x0000b01201007387 */ /* 0x000fe20000100a00 */
[----:B------:R-:W-:Y:S01]  /*b0d0*/  LOP3.LUT R128, R3, R49, RZ, 0xc0, !PT ;  /* 0x0000003103807212 */ /* 0x000fe200078ec0ff */
[----:B------:R-:W-:-:S02]  /*b0e0*/  @!P6 HFMA2.BF16_V2 R50, -RZ.H0_H0, RZ.H0_H0, -R132.H0_H0 ;  /* 0x200000ffff32e231 */ /* 0x000fc40000340984 */
[----:B------:R3:W-:Y:S01]  /*b0f0*/  STL.64 [R1+0x10], R6 ;  /* 0x0000100601007387 */ /* 0x0007e20000100a00 */
[----:B------:R-:W-:-:S04]  /*b100*/  IMAD.WIDE.U32 R2, R2, -0x326172a9, RZ ;  /* 0xcd9e8d5702027825 */ /* 0x000fc800078e00ff */
[----:B------:R-:W-:Y:S01]  /*b110*/  @!P1 HFMA2.BF16_V2 R51, -RZ.H0_H0, RZ.H0_H0, -R27.H0_H0 ;  /* 0x200000ffff339231 */ /* 0x000fe2000034091b */
[----:B------:R-:W-:Y:S01]  /*b120*/  PRMT R64, R132, 0x5410, R29 ;  /* 0x0000541084407816 */ /* 0x000fe2000000001d */
[----:B--2---:R-:W-:-:S05]  /*b130*/  IMAD.WIDE.U32 R12, R0, -0x2daee0ad, RZ ;  /* 0xd2511f53000c7825 */ /* 0x004fca00078e00ff */
[----:B------:R-:W-:-:S05]  /*b140*/  LOP3.LUT R0, R13, UR33, R4, 0x96, !PT ;  /* 0x000000210d007c12 */ /* 0x000fca000f8e9604 */
[----:B---3--:R-:W-:Y:S01]  /*b150*/  IMAD.WIDE.U32 R6, R0, -0x326172a9, RZ ;  /* 0xcd9e8d5700067825 */ /* 0x008fe200078e00ff */
[----:B------:R-:W-:Y:S02]  /*b160*/  LOP3.LUT R0, R3, UR38, R244, 0x96, !PT ;  /* 0x0000002603007c12 */ /* 0x000fe4000f8e96f4 */
[----:B------:R-:W-:Y:S02]  /*b170*/  @!P6 PRMT R132, R50, 0x5410, RZ ;  /* 0x000054103284e816 */ /* 0x000fe400000000ff */
[----:B------:R-:W-:Y:S02]  /*b180*/  LOP3.LUT R4, R7, UR32, R2, 0x96, !PT ;  /* 0x0000002007047c12 */ /* 0x000fe4000f8e9602 */
[----:B------:R-:W-:Y:S01]  /*b190*/  PRMT R50, R28, 0x5410, R27 ;  /* 0x000054101c327816 */ /* 0x000fe2000000001b */
[----:B------:R-:W-:Y:S01]  /*b1a0*/  IMAD.MOV.U32 R48, RZ, RZ, R198 ;  /* 0x000000ffff307224 */ /* 0x000fe200078e00c6 */
[----:B------:R-:W-:Y:S01]  /*b1b0*/  @!P1 PRMT R27, R51, 0x5410, RZ ;  /* 0x00005410331b9816 */ /* 0x000fe200000000ff */
[----:B------:R-:W-:Y:S01]  /*b1c0*/  IMAD.MOV.U32 R51, RZ, RZ, R197 ;  /* 0x000000ffff337224 */ /* 0x000fe200078e00c5 */
[----:B------:R-:W-:Y:S01]  /*b1d0*/  MOV R197, R25 ;  /* 0x0000001900c57202 */ /* 0x000fe20000000f00 */
[----:B------:R-:W-:-:S02]  /*b1e0*/  IMAD.MOV.U32 R198, RZ, RZ, R24 ;  /* 0x000000ffffc67224 */ /* 0x000fc400078e0018 */
[----:B------:R-:W-:-:S04]  /*b1f0*/  IMAD.WIDE.U32 R2, R0, -0x2daee0ad, RZ ;  /* 0xd2511f5300027825 */ /* 0x000fc800078e00ff */
[----:B------:R-:W-:Y:S01]  /*b200*/  IMAD.WIDE.U32 R24, R4, -0x2daee0ad, RZ ;  /* 0xd2511f5304187825 */ /* 0x000fe200078e00ff */
[----:B------:R-:W-:Y:S02]  /*b210*/  LOP3.LUT R3, R3, UR29, R12, 0x96, !PT ;  /* 0x0000001d03037c12 */ /* 0x000fe4000f8e960c */
[----:B------:R-:W-:Y:S01]  /*b220*/  HSET2.LE.AND R0, R16, R20, PT ;  /* 0x0000001410007233 */ /* 0x000fe20003803000 */
[----:B------:R-:W-:Y:S01]  /*b230*/  IMAD.MOV.U32 R218, RZ, RZ, R131 ;  /* 0x000000ffffda7224 */ /* 0x000fe200078e0083 */
[----:B------:R-:W-:Y:S01]  /*b240*/  LOP3.LUT R2, R25, UR10, R2, 0x96, !PT ;  /* 0x0000000a19027c12 */ /* 0x000fe2000f8e9602 */
[----:B------:R-:W-:Y:S01]  /*b250*/  IMAD.WIDE.U32 R4, R3, -0x326172a9, RZ ;  /* 0xcd9e8d5703047825 */ /* 0x000fe200078e00ff */
[----:B------:R-:W2:Y:S03]  /*b260*/  LDSM.16.MT88.4 R12, [R201+0xa000] ;  /* 0x00a00000c90c783b */ /* 0x000ea60000004200 */
[----:B------:R-:W-:Y:S01]  /*b270*/  IMAD.WIDE.U32 R2, R2, -0x326172a9, RZ ;  /* 0xcd9e8d5702027825 */ /* 0x000fe200078e00ff */
[----:B------:R-:W-:-:S03]  /*b280*/  LOP3.LUT R131, R0, R41, RZ, 0xc0, !PT ;  /* 0x0000002900837212 */ /* 0x000fc600078ec0ff */
[----:B------:R-:W-:Y:S01]  /*b290*/  IMAD.MOV.U32 R49, RZ, RZ, R199 ;  /* 0x000000ffff317224 */ /* 0x000fe200078e00c7 */
[----:B------:R-:W-:Y:S01]  /*b2a0*/  LOP3.LUT R0, R3, UR24, R4, 0x96, !PT ;  /* 0x0000001803007c12 */ /* 0x000fe2000f8e9604 */
[----:B------:R-:W-:Y:S01]  /*b2b0*/  IMAD.MOV.U32 R199, RZ, RZ, R21 ;  /* 0x000000ffffc77224 */ /* 0x000fe200078e0015 */
        /* <DEDUP_REMOVED lines=21> */
[----:B------:R-:W-:-:S02]  /*b410*/  HSET2.LE.AND R0, R16, R20, PT ;  /* 0x0000001410007233 */ /* 0x000fc40003803000 */
[----:B------:R-:W-:Y:S01]  /*b420*/  LOP3.LUT R7, R2, R36, RZ, 0xc0, !PT ;  /* 0x0000002402077212 */ /* 0x000fe200078ec0ff */
[C---:B--2---:R-:W-:Y:S01]  /*b430*/  HMMA.16816.F32.BF16 R152, R8.reuse, R12, R152 ;  /* 0x0000000c0898723c */ /* 0x044fe20000041898 */
[----:B------:R-:W-:Y:S01]  /*b440*/  LOP3.LUT R4, R3, R44, RZ, 0xc0, !PT ;  /* 0x0000002c03047212 */ /* 0x000fe200078ec0ff */
[----:B------:R-:W-:Y:S01]  /*b450*/  IMAD.MOV.U32 R220, RZ, RZ, R200 ;  /* 0x000000ffffdc7224 */ /* 0x000fe200078e00c8 */
[----:B------:R-:W-:Y:S01]  /*b460*/  LOP3.LUT R5, R0, R47, RZ, 0xc0, !PT ;  /* 0x0000002f00057212 */ /* 0x000fe200078ec0ff */
[----:B------:R-:W-:Y:S02]  /*b470*/  @!P5 HFMA2.BF16_V2 R53, -RZ.H0_H0, RZ.H0_H0, -R29.H0_H0 ;  /* 0x200000ffff35d231 */ /* 0x000fe4000034091d */
[----:B------:R-:W-:Y:S01]  /*b480*/  @!P4 HFMA2.BF16_V2 R52, -RZ.H0_H0, RZ.H0_H0, -R28.H0_H0 ;  /* 0x200000ffff34c231 */ /* 0x000fe2000034091c */
[----:B------:R-:W-:Y:S01]  /*b490*/  HMMA.16816.F32.BF16 R36, R8, R14, R148 ;  /* 0x0000000e0824723c */ /* 0x000fe20000041894 */
[----:B------:R-:W-:Y:S02]  /*b4a0*/  IMAD.MOV.U32 R223, RZ, RZ, R194 ;  /* 0x000000ffffdf7224 */ /* 0x000fe400078e00c2 */
[----:B------:R-:W-:-:S02]  /*b4b0*/  IMAD.MOV.U32 R193, RZ, RZ, R62 ;  /* 0x000000ffffc17224 */ /* 0x000fc400078e003e */
[----:B------:R-:W-:Y:S01]  /*b4c0*/  IMAD.MOV.U32 R195, RZ, RZ, R58 ;  /* 0x000000ffffc37224 */ /* 0x000fe200078e003a */
[C---:B------:R-:W-:Y:S01]  /*b4d0*/  HMMA.16816.F32.BF16 R168, R4.reuse, R12, R168 ;  /* 0x0000000c04a8723c */ /* 0x040fe200000418a8 */
[----:B------:R-:W-:Y:S01]  /*b4e0*/  IMAD.MOV.U32 R221, RZ, RZ, R199 ;  /* 0x000000ffffdd7224 */ /* 0x000fe200078e00c7 */
[----:B------:R-:W-:Y:S01]  /*b4f0*/  MOV R222, R198 ;  /* 0x000000c600de7202 */ /* 0x000fe20000000f00 */
[----:B------:R-:W-:Y:S01]  /*b500*/  IMAD.MOV.U32 R216, RZ, RZ, R207 ;  /* 0x000000ffffd87224 */ /* 0x000fe200078e00cf */
[----:B------:R-:W-:Y:S02]  /*b510*/  LDSM.16.MT88.4 R16, [R206+0xb000] ;  /* 0x00b00000ce10783b */ /* 0x000fe40000004200 */
[----:B------:R-:W-:Y:S02]  /*b520*/  HMMA.16816.F32.BF16 R164, R4, R14, R164 ;  /* 0x0000000e04a4723c */ /* 0x000fe400000418a4 */
[----:B------:R-:W2:Y:S01]  /*b530*/  LDSM.16.MT88.4 R12, [R203+0xa000] ;  /* 0x00a00000cb0c783b */ /* 0x000ea20000004200 */
[----:B------:R-:W-:Y:S01]  /*b540*/  MOV R148, R220 ;  /* 0x000000dc00947202 */ /* 0x000fe20000000f00 */
[----:B------:R-:W-:-:S02]  /*b550*/  IMAD.MOV.U32 R220, RZ, RZ, R197 ;  /* 0x000000ffffdc7224 */ /* 0x000fc400078e00c5 */
[-C--:B--2---:R-:W-:Y:S06]  /*b560*/  HMMA.16816.F32.BF16 R144, R8, R12.reuse, R144 ;  /* 0x0000000c0890723c */ /* 0x084fec0000041890 */
[C---:B------:R-:W-:Y:S06]  /*b570*/  HMMA.16816.F32.BF16 R160, R4.reuse, R12, R160 ;  /* 0x0000000c04a0723c */ /* 0x040fec00000418a0 */
[-C--:B------:R-:W-:Y:S06]  /*b580*/  HMMA.16816.F32.BF16 R156, R4, R14.reuse, R156 ;  /* 0x0000000e049c723c */ /* 0x080fec000004189c */
[----:B------:R-:W-:Y:S01]  /*b590*/  HMMA.16816.F32.BF16 R40, R8, R14, R140 ;  /* 0x0000000e0828723c */ /* 0x000fe2000004188c */
[----:B------:R-:W2:Y:S01]  /*b5a0*/  LDSM.16.MT88.4 R12, [R206+0xa000] ;  /* 0x00a00000ce0c783b */ /* 0x000ea20000004200 */
[----:B------:R-:W-:Y:S01]  /*b5b0*/  IMAD.MOV.U32 R197, RZ, RZ, R192 ;  /* 0x000000ffffc57224 */ /* 0x000fe200078e00c0 */
[----:B------:R-:W-:Y:S01]  /*b5c0*/  @!P5 PRMT R29, R53, 0x5410, RZ ;  /* 0x00005410351dd816 */ /* 0x000fe200000000ff */
[----:B------:R-:W-:Y:S01]  /*b5d0*/  IMAD.MOV.U32 R192, RZ, RZ, R63 ;  /* 0x000000ffffc07224 */ /* 0x000fe200078e003f */
[----:B------:R-:W-:-:S02]  /*b5e0*/  @!P4 PRMT R28, R52, 0x5410, RZ ;  /* 0x00005410341cc816 */ /* 0x000fc400000000ff */
[----:B------:R-:W-:Y:S01]  /*b5f0*/  MOV R194, R59 ;  /* 0x0000003b00c27202 */ /* 0x000fe20000000f00 */
[----:B------:R-:W-:Y:S02]  /*b600*/  IMAD.MOV.U32 R140, RZ, RZ, R61 ;  /* 0x000000ffff8c7224 */ /* 0x000fe400078e003d */
[----:B------:R-:W-:Y:S02]  /*b610*/  IMAD.MOV.U32 R141, RZ, RZ, R60 ;  /* 0x000000ffff8d7224 */ /* 0x000fe400078e003c */
[----:B------:R-:W-:Y:S02]  /*b620*/  IMAD.MOV.U32 R142, RZ, RZ, R57 ;  /* 0x000000ffff8e7224 */ /* 0x000fe400078e0039 */
[----:B------:R-:W-:Y:S01]  /*b630*/  IMAD.MOV.U32 R143, RZ, RZ, R56 ;  /* 0x000000ffff8f7224 */ /* 0x000fe200078e0038 */
[-C--:B--2---:R-:W-:Y:S06]  /*b640*/  HMMA.16816.F32.BF16 R44, R8, R12.reuse, R240 ;  /* 0x0000000c082c723c */ /* 0x084fec00000418f0 */
[C---:B------:R-:W-:Y:S06]  /*b650*/  HMMA.16816.F32.BF16 R52, R4.reuse, R12, R68 ;  /* 0x0000000c0434723c */ /* 0x040fec0000041844 */
[-C--:B------:R-:W-:Y:S06]  /*b660*/  HMMA.16816.F32.BF16 R56, R4, R14.reuse, R80 ;  /* 0x0000000e0438723c */ /* 0x080fec0000041850 */
[----:B------:R-:W-:Y:S01]  /*b670*/  HMMA.16816.F32.BF16 R60, R8, R14, R248 ;  /* 0x0000000e083c723c */ /* 0x000fe200000418f8 */
[----:B------:R-:W2:Y:S01]  /*b680*/  LDSM.16.MT88.4 R12, [R205+0xa000] ;  /* 0x00a00000cd0c783b */ /* 0x000ea20000004200 */
[----:B------:R-:W-:-:S02]  /*b690*/  IMAD.MOV.U32 R198, RZ, RZ, R79 ;  /* 0x000000ffffc67224 */ /* 0x000fc400078e004f */
[----:B------:R-:W-:Y:S02]  /*b6a0*/  IMAD.MOV.U32 R199, RZ, RZ, R78 ;  /* 0x000000ffffc77224 */ /* 0x000fe400078e004e */
[----:B------:R-:W-:Y:S02]  /*b6b0*/  IMAD.MOV.U32 R217, RZ, RZ, R202 ;  /* 0x000000ffffd97224 */ /* 0x000fe400078e00ca */
[----:B------:R-:W-:Y:S02]  /*b6c0*/  IMAD.MOV.U32 R224, RZ, RZ, R216 ;  /* 0x000000ffffe07224 */ /* 0x000fe400078e00d8 */
[----:B------:R-:W-:Y:S02]  /*b6d0*/  IMAD.MOV.U32 R150, RZ, RZ, R217 ;  /* 0x000000ffff967224 */ /* 0x000fe400078e00d9 */
[----:B------:R-:W-:Y:S02]  /*b6e0*/  IMAD.MOV.U32 R216, RZ, RZ, R77 ;  /* 0x000000ffffd87224 */ /* 0x000fe400078e004d */
[----:B------:R-:W-:Y:S01]  /*b6f0*/  IMAD.MOV.U32 R217, RZ, RZ, R76 ;  /* 0x000000ffffd97224 */ /* 0x000fe200078e004c */
[-C--:B--2---:R-:W-:Y:S06]  /*b700*/  HMMA.16816.F32.BF16 R68, R8, R12.reuse, R72 ;  /* 0x0000000c0844723c */ /* 0x084fec0000041848 */
[C---:B------:R-:W-:Y:S06]  /*b710*/  HMMA.16816.F32.BF16 R72, R4.reuse, R12, R84 ;  /* 0x0000000c0448723c */ /* 0x040fec0000041854 */
[-C--:B------:R-:W-:Y:S01]  /*b720*/  HMMA.16816.F32.BF16 R76, R4, R14.reuse, R96 ;  /* 0x0000000e044c723c */ /* 0x080fe20000041860 */
[----:B------:R-:W-:Y:S01]  /*b730*/  IMAD.MOV.U32 R219, RZ, RZ, R204 ;  /* 0x000000ffffdb7224 */ /* 0x000fe200078e00cc */
[----:B------:R-:W-:Y:S01]  /*b740*/  MOV R229, R135 ;  /* 0x0000008700e57202 */ /* 0x000fe20000000f00 */
[----:B------:R-:W-:Y:S01]  /*b750*/  IMAD.MOV.U32 R151, RZ, RZ, R218 ;  /* 0x000000ffff977224 */ /* 0x000fe200078e00da */
[----:B------:R-:W-:Y:S02]  /*b760*/  LDSM.16.MT88.4 R96, [R203+0xb800] ;  /* 0x00b80000cb60783b */ /* 0x000fe40000004200 */
[----:B------:R-:W-:Y:S02]  /*b770*/  HMMA.16816.F32.BF16 R80, R8, R14, R196 ;  /* 0x0000000e0850723c */ /* 0x000fe400000418c4 */
[----:B------:R-:W2:Y:S01]  /*b780*/  LDSM.16.MT88.4 R12, [R201+0xb000] ;  /* 0x00b00000c90c783b */ /* 0x000ea20000004200 */
[----:B------:R-:W-:-:S02]  /*b790*/  IMAD.MOV.U32 R149, RZ, RZ, R219 ;  /* 0x000000ffff957224 */ /* 0x000fc400078e00db */
[----:B------:R-:W-:Y:S02]  /*b7a0*/  IMAD.MOV.U32 R218, RZ, RZ, R172 ;  /* 0x000000ffffda7224 */ /* 0x000fe400078e00ac */
[----:B------:R-:W-:Y:S01]  /*b7b0*/  IMAD.MOV.U32 R219, RZ, RZ, R139 ;  /* 0x000000ffffdb7224 */ /* 0x000fe200078e008b */
[-C--:B--2---:R-:W-:Y:S06]  /*b7c0*/  HMMA.16816.F32.BF16 R196, R8, R12.reuse, R92 ;  /* 0x0000000c08c4723c */ /* 0x084fec000004185c */
[C---:B------:R-:W-:Y:S06]  /*b7d0*/  HMMA.16816.F32.BF16 R84, R4.reuse, R12, R100 ;  /* 0x0000000c0454723c */ /* 0x040fec0000041864 */
[-C--:B------:R-:W-:Y:S01]  /*b7e0*/  HMMA.16816.F32.BF16 R92, R4, R14.reuse, R112 ;  /* 0x0000000e045c723c */ /* 0x080fe20000041870 */
[----:B------:R-:W-:Y:S01]  /*b7f0*/  IMAD.WIDE.U32 R2, R21, -0x2daee0ad, RZ ;  /* 0xd2511f5315027825 */ /* 0x000fe200078e00ff */
[----:B------:R-:W-:Y:S04]  /*b800*/  LDSM.16.MT88.4 R112, [R206+0xb800] ;  /* 0x00b80000ce70783b */ /* 0x000fe80000004200 */
[----:B------:R-:W-:Y:S01]  /*b810*/  HMMA.16816.F32.BF16 R192, R8, R14, R192 ;  /* 0x0000000e08c0723c */ /* 0x000fe200000418c0 */
[----:B------:R-:W2:Y:S01]  /*b820*/  LDSM.16.MT88.4 R12, [R203+0xb000] ;  /* 0x00b00000cb0c783b */ /* 0x000ea20000004200 */
[----:B------:R-:W-:-:S04]  /*b830*/  LOP3.LUT R0, R3, UR28, R24, 0x96, !PT ;  /* 0x0000001c03007c12 */ /* 0x000fc8000f8e9618 */
[-C--:B--2---:R-:W-:Y:S06]  /*b840*/  HMMA.16816.F32.BF16 R220, R8, R12.reuse, R220 ;  /* 0x0000000c08dc723c */ /* 0x084fec00000418dc */
[C---:B------:R-:W-:Y:S06]  /*b850*/  HMMA.16816.F32.BF16 R88, R4.reuse, R12, R88 ;  /* 0x0000000c0458723c */ /* 0x040fec0000041858 */
[-C--:B------:R-:W-:Y:S06]  /*b860*/  HMMA.16816.F32.BF16 R100, R4, R14.reuse, R116 ;  /* 0x0000000e0464723c */ /* 0x080fec0000041874 */
[----:B------:R-:W-:Y:S01]  /*b870*/  HMMA.16816.F32.BF16 R216, R8, R14, R216 ;  /* 0x0000000e08d8723c */ /* 0x000fe200000418d8 */
[----:B------:R-:W2:Y:S01]  /*b880*/  LDSM.16.MT88.4 R12, [R205+0xb000] ;  /* 0x00b00000cd0c783b */ /* 0x000ea20000004200 */
[----:B------:R-:W-:-:S04]  /*b890*/  LOP3.LUT R3, R2, 0xffff, RZ, 0xc0, !PT ;  /* 0x0000ffff02037812 */ /* 0x000fc800078ec0ff */
[----:B------:R-:W-:Y:S01]  /*b8a0*/  HMMA.16816.F32.BF16 R104, R4, R16, R104 ;  /* 0x000000100468723c */ /* 0x000fe20000041868 */
[----:B------:R-:W-:-:S05]  /*b8b0*/  SHF.R.U32.HI R3, RZ, 0x8, R3 ;  /* 0x00000008ff037819 */ /* 0x000fca0000011603 */
[C---:B------:R-:W-:Y:S01]  /*b8c0*/  HMMA.16816.F32.BF16 R108, R4.reuse, R18, R108 ;  /* 0x00000012046c723c */ /* 0x040fe2000004186c */
[----:B------:R-:W-:Y:S02]  /*b8d0*/  IMAD.MOV.U32 R67, RZ, RZ, R227 ;  /* 0x000000ffff437224 */ /* 0x000fe400078e00e3 */
[----:B------:R-:W-:Y:S02]  /*b8e0*/  IMAD.MOV.U32 R228, RZ, RZ, R138 ;  /* 0x000000ffffe47224 */ /* 0x000fe400078e008a */
[----:B------:R-:W-:Y:S01]  /*b8f0*/  IMAD.MOV.U32 R227, RZ, RZ, R208 ;  /* 0x000000ffffe37224 */ /* 0x000fe200078e00d0 */
[C---:B--2---:R-:W-:Y:S06]  /*b900*/  HMMA.16816.F32.BF16 R120, R4.reuse, R12, R120 ;  /* 0x0000000c0478723c */ /* 0x044fec0000041878 */
[----:B------:R-:W-:Y:S01]  /*b910*/  HMMA.16816.F32.BF16 R116, R4, R14, R124 ;  /* 0x0000000e0474723c */ /* 0x000fe2000004187c */
[----:B------:R-:W-:-:S02]  /*b920*/  IMAD.MOV.U32 R243, RZ, RZ, R48 ;  /* 0x000000fffff37224 */ /* 0x000fc400078e0030 */
[----:B------:R-:W-:Y:S02]  /*b930*/  IMAD.MOV.U32 R242, RZ, RZ, R49 ;  /* 0x000000fffff27224 */ /* 0x000fe400078e0031 */
[----:B------:R-:W-:Y:S01]  /*b940*/  IMAD.MOV.U32 R240, RZ, RZ, R51 ;  /* 0x000000fffff07224 */ /* 0x000fe200078e0033 */
[----:B------:R-:W-:Y:S01]  /*b950*/  HMMA.16816.F32.BF16 R228, R8, R16, R228 ;  /* 0x0000001008e4723c */ /* 0x000fe200000418e4 */
[----:B------:R-:W-:Y:S01]  /*b960*/  LOP3.LUT R4, R2, 0xff, RZ, 0xc0, !PT ;  /* 0x000000ff02047812 */ /* 0x000fe200078ec0ff */
[----:B------:R-:W-:Y:S01]  /*b970*/  STG.E.U16 desc[UR26][R30.64+-0x3e], R176 ;  /* 0xffffc2b01e007986 */ /* 0x000fe2000c10151a */
[--C-:B------:R-:W-:Y:S02]  /*b980*/  SHF.R.U32.HI R5, RZ, 0x10, R2.reuse ;  /* 0x00000010ff057819 */ /* 0x100fe40000011602 */
[----:B------:R-:W-:Y:S01]  /*b990*/  SHF.R.U32.HI R7, RZ, 0x18, R2 ;  /* 0x00000018ff077819 */ /* 0x000fe20000011602 */
[----:B------:R1:W5:Y:S01]  /*b9a0*/  LDL.LU R208, [R1+0x118] ;  /* 0x0001180001d07983 */ /* 0x0003620000300800 */
[----:B------:R-:W-:-:S02]  /*b9b0*/  LOP3.LUT R2, R0, 0xffff, RZ, 0xc0, !PT ;  /* 0x0000ffff00027812 */ /* 0x000fc400078ec0ff */
[----:B------:R-:W-:Y:S01]  /*b9c0*/  PRMT R6, R4, 0x5410, R3 ;  /* 0x0000541004067816 */ /* 0x000fe20000000003 */
[C---:B------:R-:W-:Y:S01]  /*b9d0*/  HMMA.16816.F32.BF16 R16, R8.reuse, R18, R140 ;  /* 0x000000120810723c */ /* 0x040fe2000004188c */
[----:B------:R-:W-:Y:S01]  /*b9e0*/  SHF.R.U32.HI R3, RZ, 0x8, R2 ;  /* 0x00000008ff037819 */ /* 0x000fe20000011602 */
[----:B------:R-:W2:Y:S01]  /*b9f0*/  LDSM.16.MT88.4 R140, [R203+0xa800] ;  /* 0x00a80000cb8c783b */ /* 0x000ea20000004200 */
[----:B------:R-:W-:Y:S02]  /*ba00*/  LOP3.LUT R2, R0, 0xff, RZ, 0xc0, !PT ;  /* 0x000000ff00027812 */ /* 0x000fe400078ec0ff */
[----:B------:R-:W-:Y:S01]  /*ba10*/  LOP3.LUT R5, R5, 0xff, RZ, 0xc0, !PT ;  /* 0x000000ff05057812 */ /* 0x000fe200078ec0ff */
[----:B------:R-:W-:Y:S01]  /*ba20*/  HMMA.16816.F32.BF16 R224, R8, R12, R224 ;  /* 0x0000000c08e0723c */ /* 0x000fe200000418e0 */
[----:B------:R-:W-:Y:S02]  /*ba30*/  PRMT R3, R2, 0x5410, R3 ;  /* 0x0000541002037816 */ /* 0x000fe40000000003 */
[----:B------:R-:W-:Y:S01]  /*ba40*/  MOV R241, R67 ;  /* 0x0000004300f17202 */ /* 0x000fe20000000f00 */
[----:B------:R-:W-:Y:S01]  /*ba50*/  STG.E.U16 desc[UR26][R22.64+-0x30], R188 ;  /* 0xffffd0bc16007986 */ /* 0x000fe2000c10151a */
[----:B------:R-:W-:-:S02]  /*ba60*/  SHF.R.U32.HI R2, RZ, 0x10, R0 ;  /* 0x00000010ff027819 */ /* 0x000fc40000011600 */
[----:B------:R-:W-:Y:S01]  /*ba70*/  SHF.R.U32.HI R4, RZ, 0x18, R0 ;  /* 0x00000018ff047819 */ /* 0x000fe20000011600 */
[----:B------:R-:W-:Y:S01]  /*ba80*/  STG.E.U16 desc[UR26][R22.64+-0x2e], R187 ;  /* 0xffffd2bb16007986 */ /* 0x000fe2000c10151a */
[----:B------:R-:W-:Y:S02]  /*ba90*/  LOP3.LUT R2, R2, 0xff, RZ, 0xc0, !PT ;  /* 0x000000ff02027812 */ /* 0x000fe400078ec0ff */
[--C-:B------:R-:W-:Y:S01]  /*baa0*/  HSET2.LE.AND R0, R3, R20.reuse, PT ;  /* 0x0000001403007233 */ /* 0x100fe20003803000 */
[----:B------:R1:W5:Y:S01]  /*bab0*/  LDL.LU R207, [R1+0x114] ;  /* 0x0001140001cf7983 */ /* 0x0003620000300800 */
[----:B------:R-:W-:Y:S02]  /*bac0*/  PRMT R5, R5, 0x5410, R7 ;  /* 0x0000541005057816 */ /* 0x000fe40000000007 */
[----:B------:R-:W-:Y:S01]  /*bad0*/  PRMT R2, R2, 0x5410, R4 ;  /* 0x0000541002027816 */ /* 0x000fe20000000004 */
[----:B------:R-:W-:Y:S01]  /*bae0*/  HMMA.16816.F32.BF16 R8, R8, R14, R148 ;  /* 0x0000000e0808723c */ /* 0x000fe20000041894 */
[----:B------:R-:W-:Y:S01]  /*baf0*/  LOP3.LUT R124, R0, R65, RZ, 0xc0, !PT ;  /* 0x00000041007c7212 */ /* 0x000fe200078ec0ff */
[----:B------:R-:W3:Y:S01]  /*bb00*/  LDSM.16.MT88.4 R148, [R201+0xa800] ;  /* 0x00a80000c994783b */ /* 0x000ee20000004200 */
[----:B------:R-:W-:-:S02]  /*bb10*/  HSET2.LE.AND R0, R5, R20, PT ;  /* 0x0000001405007233 */ /* 0x000fc40003803000 */
[--C-:B------:R-:W-:Y:S01]  /*bb20*/  HSET2.LE.AND R3, R2, R20.reuse, PT ;  /* 0x0000001402037233 */ /* 0x100fe20003803000 */
[----:B--2---:R-:W-:Y:S01]  /*bb30*/  HMMA.16816.F32.BF16 R144, R128, R140, R144 ;  /* 0x0000008c8090723c */ /* 0x004fe20000041890 */
[----:B------:R-:W-:Y:S01]  /*bb40*/  HSET2.LE.AND R2, R6, R20, PT ;  /* 0x0000001406027233 */ /* 0x000fe20003803000 */
[----:B------:R-:W-:Y:S01]  /*bb50*/  STG.E.U16 desc[UR26][R34.64+-0x30], R186 ;  /* 0xffffd0ba22007986 */ /* 0x000fe2000c10151a */
[----:B------:R-:W-:-:S03]  /*bb60*/  LOP3.LUT R127, R0, R50, RZ, 0xc0, !PT ;  /* 0x00000032007f7212 */ /* 0x000fc600078ec0ff */
[----:B------:R-:W2:Y:S01]  /*bb70*/  LDSM.16.MT88.4 R48, [R206+0xa800] ;  /* 0x00a80000ce30783b */ /* 0x000ea20000004200 */
[----:B------:R-:W-:Y:S02]  /*bb80*/  LOP3.LUT R125, R3, R66, RZ, 0xc0, !PT ;  /* 0x00000042037d7212 */ /* 0x000fe400078ec0ff */
[----:B------:R-:W-:Y:S01]  /*bb90*/  LOP3.LUT R126, R2, R64, RZ, 0xc0, !PT ;  /* 0x00000040027e7212 */ /* 0x000fe200078ec0ff */
[----:B------:R-:W-:Y:S04]  /*bba0*/  LDSM.16.MT88.4 R4, [R205+0xb800] ;  /* 0x00b80000cd04783b */ /* 0x000fe80000004200 */
[----:B------:R-:W4:Y:S02]  /*bbb0*/  LDSM.16.MT88.4 R64, [R205+0xa800] ;  /* 0x00a80000cd40783b */ /* 0x000f240000004200 */
[----:B------:R-:W-:Y:S02]  /*bbc0*/  HMMA.16816.F32.BF16 R160, R124, R140, R160 ;  /* 0x0000008c7ca0723c */ /* 0x000fe400000418a0 */
[----:B------:R-:W-:Y:S04]  /*bbd0*/  STG.E.U16 desc[UR26][R34.64+-0x2e], R185 ;  /* 0xffffd2b922007986 */ /* 0x000fe8000c10151a */
[-C--:B---3--:R-:W-:Y:S01]  /*bbe0*/  HMMA.16816.F32.BF16 R152, R128, R148.reuse, R152 ;  /* 0x000000948098723c */ /* 0x088fe20000041898 */
[----:B------:R1:W5:Y:S05]  /*bbf0*/  LDL.LU R204, [R1+0x110] ;  /* 0x0001100001cc7983 */ /* 0x00036a0000300800 */
[C---:B------:R-:W-:Y:S06]  /*bc00*/  HMMA.16816.F32.BF16 R168, R124.reuse, R148, R168 ;  /* 0x000000947ca8723c */ /* 0x040fec00000418a8 */
[C---:B------:R-:W-:Y:S06]  /*bc10*/  HMMA.16816.F32.BF16 R164, R124.reuse, R150, R164 ;  /* 0x000000967ca4723c */ /* 0x040fec00000418a4 */
[----:B------:R-:W-:Y:S01]  /*bc20*/  HMMA.16816.F32.BF16 R156, R124, R142, R156 ;  /* 0x0000008e7c9c723c */ /* 0x000fe2000004189c */
[----:B------:R-:W-:Y:S01]  /*bc30*/  FADD.FTZ R0, R246, R191 ;  /* 0x000000bff6007221 */ /* 0x000fe20000010000 */
[----:B------:R-:W-:Y:S04]  /*bc40*/  STG.E.U16 desc[UR26][R32.64+-0x30], R175 ;  /* 0xffffd0af20007986 */ /* 0x000fe8000c10151a */
[C---:B------:R-:W-:Y:S01]  /*bc50*/  HMMA.16816.F32.BF16 R148, R128.reuse, R150, R36 ;  /* 0x000000968094723c */ /* 0x040fe20000041824 */
[----:B------:R-:W-:Y:S04]  /*bc60*/  STG.E.U16 desc[UR26][R32.64+-0x2e], R174 ;  /* 0xffffd2ae20007986 */ /* 0x000fe8000c10151a */
[----:B------:R1:W5:Y:S01]  /*bc70*/  LDL.LU R202, [R1+0x10c] ;  /* 0x00010c0001ca7983 */ /* 0x0003620000300800 */
[C---:B------:R-:W-:Y:S06]  /*bc80*/  HMMA.16816.F32.BF16 R140, R128.reuse, R142, R40 ;  /* 0x0000008e808c723c */ /* 0x040fec0000041828 */
[-C--:B--2---:R-:W-:Y:S01]  /*bc90*/  HMMA.16816.F32.BF16 R36, R128, R48.reuse, R44 ;  /* 0x000000308024723c */ /* 0x084fe2000004182c */
[----:B------:R-:W-:Y:S01]  /*bca0*/  FADD.FTZ R0, R234, R0 ;  /* 0x00000000ea007221 */ /* 0x000fe20000010000 */
[----:B------:R-:W-:Y:S04]  /*bcb0*/  STG.E.U16 desc[UR26][R30.64+-0x30], R173 ;  /* 0xffffd0ad1e007986 */ /* 0x000fe8000c10151a */
[C---:B------:R-:W-:Y:S01]  /*bcc0*/  HMMA.16816.F32.BF16 R40, R124.reuse, R48, R52 ;  /* 0x000000307c28723c */ /* 0x040fe20000041834 */
[----:B------:R-:W-:Y:S04]  /*bcd0*/  STG.E.U16 desc[UR26][R30.64+-0x2e], R137 ;  /* 0xffffd2891e007986 */ /* 0x000fe8000c10151a */
[----:B------:R1:W5:Y:S01]  /*bce0*/  LDL.LU R200, [R1+0x108] ;  /* 0x0001080001c87983 */ /* 0x0003620000300800 */
[----:B------:R-:W-:Y:S06]  /*bcf0*/  HMMA.16816.F32.BF16 R44, R124, R50, R56 ;  /* 0x000000327c2c723c */ /* 0x000fec0000041838 */
[----:B----4-:R-:W-:Y:S01]  /*bd00*/  HMMA.16816.F32.BF16 R52, R128, R64, R68 ;  /* 0x000000408034723c */ /* 0x010fe20000041844 */
[----:B------:R-:W-:Y:S05]  /*bd10*/  STG.E.U16 desc[UR26][R22.64+-0x20], R184 ;  /* 0xffffe0b816007986 */ /* 0x000fea000c10151a */
[C---:B------:R-:W-:Y:S01]  /*bd20*/  HMMA.16816.F32.BF16 R88, R124.reuse, R96, R88 ;  /* 0x000000607c58723c */ /* 0x040fe20000041858 */
[----:B------:R-:W-:Y:S05]  /*bd30*/  STG.E.U16 desc[UR26][R22.64+-0x1e], R183 ;  /* 0xffffe2b716007986 */ /* 0x000fea000c10151a */
[C---:B------:R-:W-:Y:S06]  /*bd40*/  HMMA.16816.F32.BF16 R104, R124.reuse, R112, R104 ;  /* 0x000000707c68723c */ /* 0x040fec0000041868 */
[C---:B------:R-:W-:Y:S06]  /*bd50*/  HMMA.16816.F32.BF16 R108, R124.reuse, R114, R108 ;  /* 0x000000727c6c723c */ /* 0x040fec000004186c */
[----:B------:R-:W-:Y:S01]  /*bd60*/  HMMA.16816.F32.BF16 R120, R124, R4, R120 ;  /* 0x000000047c78723c */ /* 0x000fe20000041878 */
[----:B------:R-:W-:Y:S01]  /*bd70*/  FADD.FTZ R247, R247, R0 ;  /* 0x00000000f7f77221 */ /* 0x000fe20000010000 */
[----:B------:R1:W5:Y:S04]  /*bd80*/  LDL.LU R172, [R1+0x104] ;  /* 0x0001040001ac7983 */ /* 0x0003680000300800 */
[----:B------:R-:W-:Y:S06]  /*bd90*/  HMMA.16816.F32.BF16 R48, R128, R50, R60 ;  /* 0x000000328030723c */ /* 0x000fec000004183c */
[C---:B------:R-:W-:Y:S01]  /*bda0*/  HMMA.16816.F32.BF16 R56, R124.reuse, R64, R72 ;  /* 0x000000407c38723c */ /* 0x040fe20000041848 */
[----:B------:R-:W-:Y:S04]  /*bdb0*/  STG.E.U16 desc[UR26][R34.64+-0x20], R182 ;  /* 0xffffe0b622007986 */ /* 0x000fe8000c10151a */
[----:B------:R-:W-:Y:S01]  /*bdc0*/  STG.E.U16 desc[UR26][R34.64+-0x1e], R181 ;  /* 0xffffe2b522007986 */ /* 0x000fe2000c10151a */
[-C--:B------:R-:W-:Y:S03]  /*bdd0*/  HMMA.16816.F32.BF16 R60, R124, R66.reuse, R76 ;  /* 0x000000427c3c723c */ /* 0x080fe6000004184c */
[----:B------:R1:W5:Y:S03]  /*bde0*/  LDL.LU R139, [R1+0x100] ;  /* 0x00010000018b7983 */ /* 0x0003660000300800 */
[----:B------:R-:W-:Y:S01]  /*bdf0*/  HMMA.16816.F32.BF16 R64, R128, R66, R80 ;  /* 0x000000428040723c */ /* 0x000fe20000041850 */
[----:B------:R-:W2:Y:S04]  /*be00*/  LDSM.16.MT88.4 R80, [R201+0xb800] ;  /* 0x00b80000c950783b */ /* 0x000ea80000004200 */
[----:B------:R-:W-:Y:S04]  /*be10*/  STG.E.U16 desc[UR26][R32.64+-0x20], R136 ;  /* 0xffffe08820007986 */ /* 0x000fe8000c10151a */
[----:B------:R-:W-:Y:S04]  /*be20*/  STG.E.U16 desc[UR26][R32.64+-0x1e], R134 ;  /* 0xffffe28620007986 */ /* 0x000fe8000c10151a */
[----:B------:R-:W-:Y:S04]  /*be30*/  STG.E.U16 desc[UR26][R30.64+-0x20], R189 ;  /* 0xffffe0bd1e007986 */ /* 0x000fe8000c10151a */
[----:B------:R3:W-:Y:S04]  /*be40*/  STG.E.U16 desc[UR26][R30.64+-0x1e], R133 ;  /* 0xffffe2851e007986 */ /* 0x0007e8000c10151a */
[----:B------:R1:W5:Y:S04]  /*be50*/  LDL.LU R138, [R1+0xfc] ;  /* 0x0000fc00018a7983 */ /* 0x0003680000300800 */
[----:B------:R-:W-:Y:S04]  /*be60*/  STG.E.U16 desc[UR26][R22.64+-0x10], R180 ;  /* 0xfffff0b416007986 */ /* 0x000fe8000c10151a */
[----:B------:R-:W-:Y:S04]  /*be70*/  STG.E.U16 desc[UR26][R22.64+-0xe], R179 ;  /* 0xfffff2b316007986 */ /* 0x000fe8000c10151a */
[----:B------:R1:W5:Y:S01]  /*be80*/  LDL.LU R135, [R1+0xf8] ;  /* 0x0000f80001877983 */ /* 0x0003620000300800 */
[C---:B--2---:R-:W-:Y:S06]  /*be90*/  HMMA.16816.F32.BF16 R76, R124.reuse, R82, R92 ;  /* 0x000000527c4c723c */ /* 0x044fec000004185c */
[C---:B------:R-:W-:Y:S06]  /*bea0*/  HMMA.16816.F32.BF16 R72, R124.reuse, R80, R84 ;  /* 0x000000507c48723c */ /* 0x040fec0000041854 */
[C---:B------:R-:W-:Y:S06]  /*beb0*/  HMMA.16816.F32.BF16 R92, R124.reuse, R98, R100 ;  /* 0x000000627c5c723c */ /* 0x040fec0000041864 */
[----:B------:R-:W-:Y:S06]  /*bec0*/  HMMA.16816.F32.BF16 R124, R124, R6, R116 ;  /* 0x000000067c7c723c */ /* 0x000fec0000041874 */
[C---:B------:R-:W-:Y:S07]  /*bed0*/  HMMA.16816.F32.BF16 R116, R128.reuse, R4, R224 ;  /* 0x000000048074723c */ /* 0x040fee00000418e0 */
[----:B------:R-:W-:Y:S01]  /*bee0*/  IADD3 R4, P1, R22, -0x80, RZ ;  /* 0xffffff8016047810 */ /* 0x000fe20007f3e0ff */
[----:B------:R-:W-:Y:S03]  /*bef0*/  STG.E.U16 desc[UR26][R34.64+-0x10], R178 ;  /* 0xfffff0b222007986 */ /* 0x000fe6000c10151a */
[----:B------:R-:W-:Y:S01]  /*bf00*/  IADD3.X R0, R23, -0x1, RZ, P1, !PT ;  /* 0xffffffff17007810 */ /* 0x000fe20000ffe4ff */
[----:B------:R-:W-:Y:S04]  /*bf10*/  STG.E.U16 desc[UR26][R34.64+-0xe], R177 ;  /* 0xfffff2b122007986 */ /* 0x000fe8000c10151a */
        /* <DEDUP_REMOVED lines=8> */
[----:B------:R-:W-:Y:S01]  /*bfa0*/  HMMA.16816.F32.BF16 R68, R128, R80, R196 ;  /* 0x000000508044723c */ /* 0x000fe200000418c4 */
[----:B------:R-:W-:Y:S01]  /*bfb0*/  FADD.FTZ R235, R241, R26 ;  /* 0x0000001af1eb7221 */ /* 0x000fe20000010000 */
[----:B------:R-:W-:Y:S01]  /*bfc0*/  FADD.FTZ R3, R242, R3 ;  /* 0x00000003f2037221 */ /* 0x000fe20000010000 */
[----:B------:R-:W-:-:S03]  /*bfd0*/  FADD.FTZ R2, R238, R2 ;  /* 0x00000002ee027221 */ /* 0x000fc60000010000 */
[----:B------:R-:W-:Y:S01]  /*bfe0*/  HMMA.16816.F32.BF16 R84, R128, R96, R220 ;  /* 0x000000608054723c */ /* 0x000fe200000418dc */
[----:B------:R-:W-:-:S05]  /*bff0*/  FADD.FTZ R227, R243, R3 ;  /* 0x00000003f3e37221 */ /* 0x000fca0000010000 */
[----:B------:R-:W-:Y:S01]  /*c000*/  HMMA.16816.F32.BF16 R100, R128, R112, R228 ;  /* 0x000000708064723c */ /* 0x000fe200000418e4 */
[----:B------:R-:W-:Y:S01]  /*c010*/  FADD.FTZ R235, R252, R235 ;  /* 0x000000ebfceb7221 */ /* 0x000fe20000010000 */
[----:B------:R-:W-:-:S04]  /*c020*/  FADD.FTZ R239, R239, R2 ;  /* 0x00000002efef7221 */ /* 0x000fc80000010000 */
[----:B------:R-:W-:Y:S01]  /*c030*/  HMMA.16816.F32.BF16 R80, R128, R82, R192 ;  /* 0x000000528050723c */ /* 0x000fe200000418c0 */
[----:B---3--:R-:W-:-:S05]  /*c040*/  IMAD.MOV.U32 R133, RZ, RZ, R232 ;  /* 0x000000ffff857224 */ /* 0x008fca00078e00e8 */
[----:B------:R-:W-:Y:S01]  /*c050*/  HMMA.16816.F32.BF16 R96, R128, R98, R216 ;  /* 0x000000628060723c */ /* 0x000fe200000418d8 */
[----:B------:R-:W-:-:S05]  /*c060*/  IMAD.MOV.U32 R134, RZ, RZ, R212 ;  /* 0x000000ffff867224 */ /* 0x000fca00078e00d4 */
[----:B------:R-:W-:Y:S01]  /*c070*/  HMMA.16816.F32.BF16 R112, R128, R114, R16 ;  /* 0x000000728070723c */ /* 0x000fe20000041810 */
[----:B------:R-:W-:Y:S02]  /*c080*/  IMAD.MOV.U32 R3, RZ, RZ, R214 ;  /* 0x000000ffff037224 */ /* 0x000fe400078e00d6 */
[----:B--2---:R-:W-:-:S03]  /*c090*/  IMAD.MOV.U32 R132, RZ, RZ, R215 ;  /* 0x000000ffff847224 */ /* 0x004fc600078e00d7 */
        /* <DEDUP_REMOVED lines=21> */
[----:B------:R-:W-:Y:S01]  /*c1f0*/  @P3 STS.128 [R213+0xa000], RZ ;  /* 0x00a000ffd5003388 */ /* 0x000fe20000000c00 */
[----:B--2---:R-:W-:-:S04]  /*c200*/  LEA R0, P1, R0, R240, 0x5 ;  /* 0x000000f000007211 */ /* 0x004fc800078228ff */
[----:B------:R-:W-:Y:S02]  /*c210*/  IADD3 R2, P0, R0, UR23, RZ ;  /* 0x0000001700027c10 */ /* 0x000fe4000ff1e0ff */
[----:B---3--:R-:W-:Y:S02]  /*c220*/  LEA.HI.X R3, R4, R243, R3, 0x5, P1 ;  /* 0x000000f304037211 */ /* 0x008fe400008f2c03 */
[C---:B-1----:R-:W-:Y:S02]  /*c230*/  @!P3 LEA R10, P5, R0.reuse, R10, 0x1 ;  /* 0x0000000a000ab211 */ /* 0x042fe400078a08ff */
        /* <DEDUP_REMOVED lines=27> */
[----:B-----5:R-:W-:Y:S04]  /*c3f0*/  LDSM.16.M88.4 R184, [R200+0x8000] ;  /* 0x00800000c8b8783b */ /* 0x020fe80000000200 */
[----:B------:R-:W2:Y:S04]  /*c400*/  LDSM.16.M88.4 R12, [R202+0x2000] ;  /* 0x00200000ca0c783b */ /* 0x000ea80000000200 */
[----:B------:R-:W3:Y:S04]  /*c410*/  LDSM.16.M88.4 R180, [R200+0x8800] ;  /* 0x00880000c8b4783b */ /* 0x000ee80000000200 */
[----:B------:R-:W4:Y:S04]  /*c420*/  LDSM.16.M88.4 R16, [R202] ;  /* 0x00000000ca10783b */ /* 0x000f280000000200 */
[----:B------:R-:W-:Y:S04]  /*c430*/  LDSM.16.M88.4 R24, [R211+0x800] ;  /* 0x00080000d318783b */ /* 0x000fe80000000200 */
[----:B------:R-:W-:Y:S04]  /*c440*/  LDSM.16.M88.4 R176, [R211] ;  /* 0x00000000d3b0783b */ /* 0x000fe80000000200 */
[----:B-1----:R-:W1:Y:S04]  /*c450*/  LDSM.16.M88.4 R4, [R204+0x2000] ;  /* 0x00200000cc04783b */ /* 0x002e680000000200 */
[----:B------:R-:W1:Y:S04]  /*c460*/  LDSM.16.M88.4 R8, [R204] ;  /* 0x00000000cc08783b */ /* 0x000e680000000200 */
[----:B------:R-:W0:Y:S01]  /*c470*/  LDGDEPBAR ;  /* 0x00000000000079af */ /* 0x000e220000000000 */
[C---:B--2---:R-:W-:Y:S06]  /*c480*/  HMMA.16816.F32.BF16 R220, R12.reuse, R184, RZ ;  /* 0x000000b80cdc723c */ /* 0x044fec00000418ff */
[C---:B---3--:R-:W-:Y:S06]  /*c490*/  HMMA.16816.F32.BF16 R196, R12.reuse, R180, RZ ;  /* 0x000000b40cc4723c */ /* 0x048fec00000418ff */
[C---:B------:R-:W-:Y:S06]  /*c4a0*/  HMMA.16816.F32.BF16 R216, R12.reuse, R186, RZ ;  /* 0x000000ba0cd8723c */ /* 0x040fec00000418ff */
[----:B------:R-:W-:Y:S06]  /*c4b0*/  HMMA.16816.F32.BF16 R192, R12, R182, RZ ;  /* 0x000000b60cc0723c */ /* 0x000fec00000418ff */
[C---:B----4-:R-:W-:Y:S06]  /*c4c0*/  HMMA.16816.F32.BF16 R188, R16.reuse, R184, RZ ;  /* 0x000000b810bc723c */ /* 0x050fec00000418ff */
[C---:B------:R-:W-:Y:S06]  /*c4d0*/  HMMA.16816.F32.BF16 R228, R16.reuse, R186, RZ ;  /* 0x000000ba10e4723c */ /* 0x040fec00000418ff */
[C---:B------:R-:W-:Y:S06]  /*c4e0*/  HMMA.16816.F32.BF16 R12, R16.reuse, R180, RZ ;  /* 0x000000b4100c723c */ /* 0x040fec00000418ff */
[----:B------:R-:W-:Y:S06]  /*c4f0*/  HMMA.16816.F32.BF16 R16, R16, R182, RZ ;  /* 0x000000b61010723c */ /* 0x000fec00000418ff */
        /* <DEDUP_REMOVED lines=41> */
[C---:B---3--:R-:W-:Y:S01]  /*c790*/  HMMA.16816.F32.BF16 R192, R8.reuse, R14, R24 ;  /* 0x0000000e08c0723c */ /* 0x048fe20000041818 */
[----:B------:R-:W1:Y:S05]  /*c7a0*/  LDSM.16.M88.4 R24, [R211+0x1800] ;  /* 0x00180000d318783b */ /* 0x000e6a0000000200 */
[C---:B------:R-:W-:Y:S01]  /*c7b0*/  HMMA.16816.F32.BF16 R216, R8.reuse, R12, R176 ;  /* 0x0000000c08d8723c */ /* 0x040fe200000418b0 */
[----:B------:R-:W2:Y:S04]  /*c7c0*/  LDSM.16.M88.4 R176, [R211+0x1000] ;  /* 0x00100000d3b0783b */ /* 0x000ea80000000200 */
[----:B------:R-:W-:Y:S01]  /*c7d0*/  LDSM.16.M88.4 R12, [R210+0x6000] ;  /* 0x00600000d20c783b */ /* 0x000fe20000000200 */
[C---:B------:R-:W-:Y:S06]  /*c7e0*/  HMMA.16816.F32.BF16 R184, R8.reuse, R16, R184 ;  /* 0x0000001008b8723c */ /* 0x040fec00000418b8 */
[----:B------:R-:W-:Y:S01]  /*c7f0*/  HMMA.16816.F32.BF16 R220, R8, R18, R180 ;  /* 0x0000001208dc723c */ /* 0x000fe200000418b4 */
[----:B------:R-:W3:Y:S04]  /*c800*/  LDSM.16.M88.4 R8, [R204+0x4000] ;  /* 0x00400000cc08783b */ /* 0x000ee80000000200 */
[----:B------:R-:W-:Y:S04]  /*c810*/  LDSM.16.M88.4 R180, [R209+0x9000] ;  /* 0x00900000d1b4783b */ /* 0x000fe80000000200 */
[----:B------:R-:W4:Y:S01]  /*c820*/  LDSM.16.M88.4 R16, [R210+0x4000] ;  /* 0x00400000d210783b */ /* 0x000f220000000200 */
[C---:B-1----:R-:W-:Y:S06]  /*c830*/  HMMA.16816.F32.BF16 R240, R4.reuse, R24, R240 ;  /* 0x0000001804f0723c */ /* 0x042fec00000418f0 */
[C---:B--2---:R-:W-:Y:S06]  /*c840*/  HMMA.16816.F32.BF16 R196, R4.reuse, R178, R248 ;  /* 0x000000b204c4723c */ /* 0x044fec00000418f8 */
[-C--:B------:R-:W-:Y:S06]  /*c850*/  HMMA.16816.F32.BF16 R188, R4, R176.reuse, R188 ;  /* 0x000000b004bc723c */ /* 0x080fec00000418bc */
[----:B---3--:R-:W-:Y:S06]  /*c860*/  HMMA.16816.F32.BF16 R184, R8, R176, R184 ;  /* 0x000000b008b8723c */ /* 0x008fec00000418b8 */
[----:B------:R-:W-:Y:S01]  /*c870*/  HMMA.16816.F32.BF16 R248, R4, R26, R228 ;  /* 0x0000001a04f8723c */ /* 0x000fe200000418e4 */
[----:B------:R-:W-:-:S02]  /*c880*/  IMAD.MOV.U32 R21, RZ, RZ, R240 ;  /* 0x000000ffff157224 */ /* 0x000fc400078e00f0 */
[----:B------:R-:W-:Y:S02]  /*c890*/  IMAD.MOV.U32 R3, RZ, RZ, R241 ;  /* 0x000000ffff037224 */ /* 0x000fe400078e00f1 */
[----:B------:R-:W-:Y:S01]  /*c8a0*/  IMAD.MOV.U32 R2, RZ, RZ, R242 ;  /* 0x000000ffff027224 */ /* 0x000fe200078e00f2 */
[C---:B------:R-:W-:Y:S01]  /*c8b0*/  HMMA.16816.F32.BF16 R4, R8.reuse, R178, R220 ;  /* 0x000000b20804723c */ /* 0x040fe200000418dc */
[----:B------:R-:W-:Y:S01]  /*c8c0*/  IMAD.MOV.U32 R0, RZ, RZ, R243 ;  /* 0x000000ffff007224 */ /* 0x000fe200078e00f3 */
[----:B------:R-:W1:Y:S04]  /*c8d0*/  LDSM.16.M88.4 R176, [R209+0x9800] ;  /* 0x00980000d1b0783b */ /* 0x000e680000000200 */
[----:B------:R-:W-:Y:S06]  /*c8e0*/  HMMA.16816.F32.BF16 R240, R8, R24, R216 ;  /* 0x0000001808f0723c */ /* 0x000fec00000418d8 */
[----:B----4-:R-:W-:Y:S06]  /*c8f0*/  HMMA.16816.F32.BF16 R216, R16, R180, R184 ;  /* 0x000000b410d8723c */ /* 0x010fec00000418b8 */
[----:B------:R-:W-:Y:S01]  /*c900*/  HMMA.16816.F32.BF16 R228, R8, R26, R192 ;  /* 0x0000001a08e4723c */ /* 0x000fe200000418c0 */
[----:B------:R-:W-:Y:S04]  /*c910*/  LDSM.16.M88.4 R24, [R208+0x4000] ;  /* 0x00400000d018783b */ /* 0x000fe80000000200 */
[----:B------:R-:W-:Y:S01]  /*c920*/  LDSM.16.M88.4 R8, [R208+0x6000] ;  /* 0x00600000d008783b */ /* 0x000fe20000000200 */
[----:B------:R-:W-:Y:S03]  /*c930*/  HMMA.16816.F32.BF16 R184, R16, R182, R4 ;  /* 0x000000b610b8723c */ /* 0x000fe60000041804 */
[----:B------:R-:W2:Y:S03]  /*c940*/  LDSM.16.M88.4 R4, [R207+0x1000] ;  /* 0x00100000cf04783b */ /* 0x000ea60000000200 */
[C---:B------:R-:W-:Y:S06]  /*c950*/  HMMA.16816.F32.BF16 R220, R12.reuse, R180, R188 ;  /* 0x000000b40cdc723c */ /* 0x040fec00000418bc */
[----:B------:R-:W-:Y:S01]  /*c960*/  HMMA.16816.F32.BF16 R196, R12, R182, R196 ;  /* 0x000000b60cc4723c */ /* 0x000fe200000418c4 */
[----:B------:R-:W-:Y:S01]  /*c970*/  IMAD.MOV.U32 R188, RZ, RZ, R21 ;  /* 0x000000ffffbc7224 */ /* 0x000fe200078e0015 */
[----:B------:R-:W3:Y:S01]  /*c980*/  LDSM.16.M88.4 R180, [R207+0x1800] ;  /* 0x00180000cfb4783b */ /* 0x000ee20000000200 */
[----:B------:R-:W-:Y:S01]  /*c990*/  IMAD.MOV.U32 R189, RZ, RZ, R3 ;  /* 0x000000ffffbd7224 */ /* 0x000fe200078e0003 */
[----:B------:R-:W-:-:S04]  /*c9a0*/  DEPBAR.LE SB0, 0x0 ;  /* 0x000080000000791a */ /* 0x000fc80000000000 */
[----:B------:R-:W4:Y:S01]  /*c9b0*/  S2R R21, SR_TID.X ;  /* 0x0000000000157919 */ /* 0x000f220000002100 */
[----:B------:R-:W-:Y:S01]  /*c9c0*/  IMAD.MOV.U32 R190, RZ, RZ, R2 ;  /* 0x000000ffffbe7224 */ /* 0x000fe200078e0002 */
[----:B-1----:R-:W-:Y:S01]  /*c9d0*/  HMMA.16816.F32.BF16 R192, R16, R176, R240 ;  /* 0x000000b010c0723c */ /* 0x002fe200000418f0 */
[----:B------:R-:W-:Y:S02]  /*c9e0*/  IMAD.MOV.U32 R191, RZ, RZ, R0 ;  /* 0x000000ffffbf7224 */ /* 0x000fe400078e0000 */
[----:B------:R-:W-:-:S03]  /*c9f0*/  IMAD.U32 R0, RZ, RZ, UR44 ;  /* 0x0000002cff007e24 */ /* 0x000fc6000f8e00ff */
[C---:B------:R-:W-:Y:S06]  /*ca00*/  HMMA.16816.F32.BF16 R240, R12.reuse, R178, R248 ;  /* 0x000000b20cf0723c */ /* 0x040fec00000418f8 */
[----:B------:R-:W-:Y:S06]  /*ca10*/  HMMA.16816.F32.BF16 R188, R12, R176, R188 ;  /* 0x000000b00cbc723c */ /* 0x000fec00000418bc */
[----:B------:R-:W-:Y:S06]  /*ca20*/  HMMA.16816.F32.BF16 R228, R16, R178, R228 ;  /* 0x000000b210e4723c */ /* 0x000fec00000418e4 */
[----:B--2---:R-:W-:Y:S01]  /*ca30*/  HMMA.16816.F32.BF16 R216, R24, R4, R216 ;  /* 0x0000000418d8723c */ /* 0x004fe200000418d8 */
[----:B----4-:R-:W-:-:S05]  /*ca40*/  IMAD.SHL.U32 R21, R21, 0x2, RZ ;  /* 0x0000000215157824 */ /* 0x010fca00078e00ff */
[----:B------:R-:W-:Y:S01]  /*ca50*/  HMMA.16816.F32.BF16 R220, R8, R4, R220 ;  /* 0x0000000408dc723c */ /* 0x000fe200000418dc */
[----:B------:R-:W-:-:S05]  /*ca60*/  LOP3.LUT R21, R21, 0x6, RZ, 0xc0, !PT ;  /* 0x0000000615157812 */ /* 0x000fca00078ec0ff */
[----:B------:R-:W-:Y:S01]  /*ca70*/  HMMA.16816.F32.BF16 R196, R8, R6, R196 ;  /* 0x0000000608c4723c */ /* 0x000fe200000418c4 */
[----:B------:R-:W-:-:S05]  /*ca80*/  IMAD R0, R0, 0x20, R21 ;  /* 0x0000002000007824 */ /* 0x000fca00078e0215 */
[----:B------:R-:W-:Y:S01]  /*ca90*/  HMMA.16816.F32.BF16 R184, R24, R6, R184 ;  /* 0x0000000618b8723c */ /* 0x000fe200000418b8 */
[----:B------:R-:W-:-:S05]  /*caa0*/  VIADD R2, R0, 0x1 ;  /* 0x0000000100027836 */ /* 0x000fca0000000000 */
[----:B------:R-:W-:Y:S01]  /*cab0*/  I2FP.F32.S32 R3, R2 ;  /* 0x0000000200037245 */ /* 0x000fe20000201400 */
[-C--:B---3--:R-:W-:Y:S01]  /*cac0*/  HMMA.16816.F32.BF16 R12, R8, R180.reuse, R188 ;  /* 0x000000b4080c723c */ /* 0x088fe200000418bc */
[C---:B------:R-:W-:Y:S02]  /*cad0*/  ISETP.GE.AND P4, PT, R2.reuse, R135, PT ;  /* 0x000000870200720c */ /* 0x040fe40003f86270 */
[C---:B------:R-:W-:Y:S01]  /*cae0*/  ISETP.GE.AND P1, PT, R2.reuse, R138, PT ;  /* 0x0000008a0200720c */ /* 0x040fe20003f26270 */
[C---:B------:R-:W-:Y:S01]  /*caf0*/  FFMA.FTZ R4, R3.reuse, UR21, R219 ;  /* 0x0000001503047c23 */ /* 0x040fe200080100db */
[----:B------:R-:W-:Y:S01]  /*cb00*/  BAR.SYNC.DEFER_BLOCKING 0x0 ;  /* 0x0000000000007b1d */ /* 0x000fe20000010000 */
[C---:B------:R-:W-:Y:S01]  /*cb10*/  ISETP.GE.AND P0, PT, R2.reuse, R172, PT ;  /* 0x000000ac0200720c */ /* 0x040fe20003f06270 */
[C---:B------:R-:W-:Y:S01]  /*cb20*/  FFMA.FTZ R6, R3.reuse, UR21, R221 ;  /* 0x0000001503067c23 */ /* 0x040fe200080100dd */
[----:B------:R-:W-:Y:S01]  /*cb30*/  ISETP.GE.AND P6, PT, R2, R139, PT ;  /* 0x0000008b0200720c */ /* 0x000fe20003fc6270 */
[----:B------:R-:W-:Y:S01]  /*cb40*/  VIADD R2, R0, 0x8 ;  /* 0x0000000800027836 */ /* 0x000fe20000000000 */
[----:B------:R-:W-:Y:S01]  /*cb50*/  FSEL R179, R4, -INF , !P1 ;  /* 0xff80000004b37808 */ /* 0x000fe20004800000 */
[C---:B------:R-:W-:Y:S01]  /*cb60*/  FFMA.FTZ R5, R3.reuse, UR21, R217 ;  /* 0x0000001503057c23 */ /* 0x040fe200080100d9 */
[----:B------:R-:W-:Y:S01]  /*cb70*/  HMMA.16816.F32.BF16 R16, R24, R180, R192 ;  /* 0x000000b41810723c */ /* 0x000fe200000418c0 */
[----:B------:R-:W-:Y:S01]  /*cb80*/  FSEL R189, R6, -INF , !P0 ;  /* 0xff80000006bd7808 */ /* 0x000fe20004000000 */
[----:B------:R-:W-:Y:S01]  /*cb90*/  FFMA.FTZ R7, R3, UR21, R223 ;  /* 0x0000001503077c23 */ /* 0x000fe200080100df */
[----:B------:R-:W-:-:S02]  /*cba0*/  I2FP.F32.S32 R4, R2 ;  /* 0x0000000200047245 */ /* 0x000fc40000201400 */
[----:B------:R-:W-:Y:S01]  /*cbb0*/  FSEL R191, R5, -INF , !P4 ;  /* 0xff80000005bf7808 */ /* 0x000fe20006000000 */
[----:B------:R-:W-:Y:S01]  /*cbc0*/  HMMA.16816.F32.BF16 R192, R8, R182, R240 ;  /* 0x000000b608c0723c */ /* 0x000fe200000418f0 */
        /* <DEDUP_REMOVED lines=15> */
[----:B------:R-:W-:Y:S01]  /*ccc0*/  FSEL R177, R6, -INF , !P0 ;  /* 0xff80000006b17808 */ /* 0x000fe20004000000 */
[C---:B------:R-:W-:Y:S01]  /*ccd0*/  FFMA.FTZ R5, R3.reuse, UR21, R187 ;  /* 0x0000001503057c23 */ /* 0x040fe200080100bb */
[C---:B------:R-:W-:Y:S01]  /*cce0*/  ISETP.GE.AND P6, PT, R2.reuse, R135, PT ;  /* 0x000000870200720c */ /* 0x040fe20003fc6270 */
[C---:B------:R-:W-:Y:S01]  /*ccf0*/  FFMA.FTZ R6, R3.reuse, UR21, R197 ;  /* 0x0000001503067c23 */ /* 0x040fe200080100c5 */
[C---:B------:R-:W-:Y:S01]  /*cd00*/  ISETP.GE.AND P5, PT, R2.reuse, R138, PT ;  /* 0x0000008a0200720c */ /* 0x040fe20003fa6270 */
[----:B------:R-:W-:Y:S01]  /*cd10*/  HMMA.16816.F32.BF16 R184, R24, R182, R228 ;  /* 0x000000b618b8723c */ /* 0x000fe200000418e4 */
[C---:B------:R-:W-:Y:S01]  /*cd20*/  ISETP.GE.AND P4, PT, R2.reuse, R172, PT ;  /* 0x000000ac0200720c */ /* 0x040fe20003f86270 */
[----:B------:R-:W-:Y:S01]  /*cd30*/  FFMA.FTZ R3, R3, UR21, R199 ;  /* 0x0000001503037c23 */ /* 0x000fe200080100c7 */
[----:B------:R-:W-:Y:S01]  /*cd40*/  ISETP.GE.AND P1, PT, R2, R139, PT ;  /* 0x0000008b0200720c */ /* 0x000fe20003f26270 */
[----:B------:R-:W-:Y:S01]  /*cd50*/  VIADD R2, R0, 0x10 ;  /* 0x0000001000027836 */ /* 0x000fe20000000000 */
[----:B------:R-:W-:-:S02]  /*cd60*/  FSEL R178, R4, -INF , !P6 ;  /* 0xff80000004b27808 */ /* 0x000fc40007000000 */
[----:B------:R-:W-:Y:S02]  /*cd70*/  FSEL R132, R5, -INF , !P5 ;  /* 0xff80000005847808 */ /* 0x000fe40006800000 */
[----:B------:R-:W-:Y:S02]  /*cd80*/  FSEL R176, R6, -INF , !P4 ;  /* 0xff80000006b07808 */ /* 0x000fe40006000000 */
[C---:B------:R-:W-:Y:S02]  /*cd90*/  ISETP.GE.AND P0, PT, R2.reuse, R135, PT ;  /* 0x000000870200720c */ /* 0x040fe40003f06270 */
[C---:B------:R-:W-:Y:S02]  /*cda0*/  ISETP.GE.AND P6, PT, R2.reuse, R138, PT ;  /* 0x0000008a0200720c */ /* 0x040fe40003fc6270 */
[----:B------:R-:W-:Y:S02]  /*cdb0*/  ISETP.GE.AND P5, PT, R2, R172, PT ;  /* 0x000000ac0200720c */ /* 0x000fe40003fa6270 */
[----:B------:R-:W-:-:S02]  /*cdc0*/  I2FP.F32.S32 R4, R2 ;  /* 0x0000000200047245 */ /* 0x000fc40000201400 */
[----:B------:R-:W-:Y:S01]  /*cdd0*/  ISETP.GE.AND P4, PT, R2, R139, PT ;  /* 0x0000008b0200720c */ /* 0x000fe20003f86270 */
[----:B------:R-:W-:Y:S01]  /*cde0*/  VIADD R2, R0, 0x11 ;  /* 0x0000001100027836 */ /* 0x000fe20000000000 */
[----:B------:R-:W-:Y:S01]  /*cdf0*/  FSEL R174, R3, -INF , !P1 ;  /* 0xff80000003ae7808 */ /* 0x000fe20004800000 */
[C---:B------:R-:W-:Y:S01]  /*ce00*/  FFMA.FTZ R5, R4.reuse, UR21, R16 ;  /* 0x0000001504057c23 */ /* 0x040fe20008010010 */
[C---:B------:R-:W-:Y:S01]  /*ce10*/  FFMA.FTZ R6, R4.reuse, UR21, R18 ;  /* 0x0000001504067c23 */ /* 0x040fe20008010012 */
[C---:B------:R-:W-:Y:S01]  /*ce20*/  FFMA.FTZ R7, R4.reuse, UR21, R12 ;  /* 0x0000001504077c23 */ /* 0x040fe2000801000c */
[----:B------:R-:W-:Y:S01]  /*ce30*/  FFMA.FTZ R8, R4, UR21, R14 ;  /* 0x0000001504087c23 */ /* 0x000fe2000801000e */
[----:B------:R-:W-:Y:S02]  /*ce40*/  I2FP.F32.S32 R4, R2 ;  /* 0x0000000200047245 */ /* 0x000fe40000201400 */
        /* <DEDUP_REMOVED lines=44> */
[C---:B------:R-:W-:Y:S01]  /*d110*/  FFMA.FTZ R19, R2.reuse, UR21, R185 ;  /* 0x0000001502137c23 */ /* 0x040fe200080100b9 */
[----:B------:R-:W-:Y:S01]  /*d120*/  FSEL R11, R11, -INF , !P4 ;  /* 0xff8000000b0b7808 */ /* 0x000fe20006000000 */
[----:B------:R-:W-:Y:S01]  /*d130*/  FFMA.FTZ R12, R2, UR21, R187 ;  /* 0x00000015020c7c23 */ /* 0x000fe200080100bb */
        /* <DEDUP_REMOVED lines=61> */
.L_x_1576:
[----:B------:R-:W-:Y:S05]  /*d510*/  BSYNC B0 ;  /* 0x0000000000007941 */ /* 0x000fea0003800000 */
.L_x_1575:
[----:B------:R-:W0:Y:S02]  /*d520*/  LDGDEPBAR ;  /* 0x00000000000079af */ /* 0x000e240000000000 */
.L_x_1574:
[----:B------:R-:W3:Y:S04]  /*d530*/  LDL.64 R222, [R1+0x60] ;  /* 0x0000600001de7983 */ /* 0x000ee80000100a00 */
[----:B------:R-:W4:Y:S04]  /*d540*/  LDL.64 R224, [R1+0xf0] ;  /* 0x0000f00001e07983 */ /* 0x000f280000100a00 */
[----:B------:R-:W4:Y:S01]  /*d550*/  LDL.64 R230, [R1+0x68] ;  /* 0x0000680001e67983 */ /* 0x000f220000100a00 */
        /* <DEDUP_REMOVED lines=10> */
[----:B-12---:R-:W-:Y:S02]  /*d600*/  FMNMX.FTZ R4, R189, R2, !PT ;  /* 0x00000002bd047209 */ /* 0x006fe40007810000 */
        /* <DEDUP_REMOVED lines=20> */
[----:B------:R-:W2:Y:S01]  /*d750*/  SHFL.BFLY PT, R3, R0, 0x2, 0x1f ;  /* 0x0c401f0000037f89 */ /* 0x000ea200000e0000 */
[----:B------:R-:W-:Y:S02]  /*d760*/  FMNMX.FTZ R2, R16, R2, !PT ;  /* 0x0000000210027209 */ /* 0x000fe40007810000 */
[----:B------:R-:W-:Y:S02]  /*d770*/  FMNMX.FTZ R4, R19, R4, !PT ;  /* 0x0000000413047209 */ /* 0x000fe40007810000 */
[----:B-1----:R-:W-:Y:S02]  /*d780*/  FMNMX.FTZ R133, R133, R5, !PT ;  /* 0x0000000585857209 */ /* 0x002fe40007810000 */
[----:B------:R-:W1:Y:S04]  /*d790*/  SHFL.BFLY PT, R5, R2, 0x2, 0x1f ;  /* 0x0c401f0002057f89 */ /* 0x000e6800000e0000 */
[----:B------:R-:W1:Y:S04]  /*d7a0*/  SHFL.BFLY PT, R6, R4, 0x2, 0x1f ;  /* 0x0c401f0004067f89 */ /* 0x000e6800000e0000 */
[----:B------:R-:W1:Y:S01]  /*d7b0*/  SHFL.BFLY PT, R181, R133, 0x1, 0x1f ;  /* 0x0c201f0085b57f89 */ /* 0x000e6200000e0000 */
[----:B--2---:R-:W-:-:S05]  /*d7c0*/  FMNMX.FTZ R3, R0, R3, !PT ;  /* 0x0000000300037209 */ /* 0x004fca0007810000 */
[----:B------:R-:W2:Y:S01]  /*d7d0*/  SHFL.BFLY PT, R182, R3, 0x1, 0x1f ;  /* 0x0c201f0003b67f89 */ /* 0x000ea200000e0000 */
[----:B-1----:R-:W-:Y:S02]  /*d7e0*/  FMNMX.FTZ R2, R2, R5, !PT ;  /* 0x0000000502027209 */ /* 0x002fe40007810000 */
[----:B------:R-:W-:-:S03]  /*d7f0*/  FMNMX.FTZ R4, R4, R6, !PT ;  /* 0x0000000604047209 */ /* 0x000fc60007810000 */
[----:B------:R-:W1:Y:S04]  /*d800*/  SHFL.BFLY PT, R5, R2, 0x1, 0x1f ;  /* 0x0c201f0002057f89 */ /* 0x000e6800000e0000 */
[----:B------:R-:W1:Y:S01]  /*d810*/  SHFL.BFLY PT, R6, R4, 0x1, 0x1f ;  /* 0x0c201f0004067f89 */ /* 0x000e6200000e0000 */
[----:B------:R-:W-:-:S04]  /*d820*/  FMNMX.FTZ R133, R133, R181, !PT ;  /* 0x000000b585857209 */ /* 0x000fc80007810000 */
[C---:B------:R-:W-:Y:S01]  /*d830*/  FSETP.NEU.FTZ.AND P1, PT, R133.reuse, -INF , PT ;  /* 0xff8000008500780b */ /* 0x040fe20003f3d000 */
[----:B------:R-:W-:-:S05]  /*d840*/  FMUL.FTZ R0, R133, UR42 ;  /* 0x0000002a85007c20 */ /* 0x000fca0008410000 */
[----:B------:R-:W-:Y:S02]  /*d850*/  FSEL R0, R0, RZ, P1 ;  /* 0x000000ff00007208 */ /* 0x000fe40000800000 */
[----:B--2---:R-:W-:-:S03]  /*d860*/  FMNMX.FTZ R3, R3, R182, !PT ;  /* 0x000000b603037209 */ /* 0x004fc60007810000 */
[--C-:B------:R-:W-:Y:S01]  /*d870*/  FFMA.FTZ R184, R132, UR42, -R0.reuse ;  /* 0x0000002a84b87c23 */ /* 0x100fe20008010800 */
[----:B------:R-:W-:Y:S01]  /*d880*/  FSETP.NEU.FTZ.AND P5, PT, R3, -INF , PT ;  /* 0xff8000000300780b */ /* 0x000fe20003fbd000 */
[--C-:B------:R-:W-:Y:S01]  /*d890*/  FFMA.FTZ R183, R134, UR42, -R0.reuse ;  /* 0x0000002a86b77c23 */ /* 0x100fe20008010800 */
[----:B-1----:R-:W-:Y:S01]  /*d8a0*/  FMNMX.FTZ R132, R2, R5, !PT ;  /* 0x0000000502847209 */ /* 0x002fe20007810000 */
[--C-:B------:R-:W-:Y:S01]  /*d8b0*/  FFMA.FTZ R181, R11, UR42, -R0.reuse ;  /* 0x0000002a0bb57c23 */ /* 0x100fe20008010800 */
[--C-:B------:R-:W-:Y:S01]  /*d8c0*/  FFMA.FTZ R182, R179, UR42, -R0.reuse ;  /* 0x0000002ab3b67c23 */ /* 0x100fe20008010800 */
[--C-:B------:R-:W-:Y:S01]  /*d8d0*/  FFMA.FTZ R185, R26, UR42, -R0.reuse ;  /* 0x0000002a1ab97c23 */ /* 0x100fe20008010800 */
[----:B------:R-:W-:Y:S01]  /*d8e0*/  FMNMX.FTZ R134, R4, R6, !PT ;  /* 0x0000000604867209 */ /* 0x000fe20007810000 */
[--C-:B------:R-:W-:Y:S01]  /*d8f0*/  FFMA.FTZ R186, R21, UR42, -R0.reuse ;  /* 0x0000002a15ba7c23 */ /* 0x100fe20008010800 */
[--C-:B------:R-:W-:Y:S01]  /*d900*/  FFMA.FTZ R193, R17, UR42, -R0.reuse ;  /* 0x0000002a11c17c23 */ /* 0x100fe20008010800 */
[----:B------:R-:W-:Y:S01]  /*d910*/  FFMA.FTZ R194, R12, UR42, -R0 ;  /* 0x0000002a0cc27c23 */ /* 0x000fe20008010800 */
[C---:B------:R-:W-:Y:S01]  /*d920*/  FSEL R4, R3.reuse, RZ, P5 ;  /* 0x000000ff03047208 */ /* 0x040fe20002800000 */
[C---:B------:R-:W-:Y:S01]  /*d930*/  FMUL.FTZ R0, R132.reuse, UR42 ;  /* 0x0000002a84007c20 */ /* 0x040fe20008410000 */
[----:B------:R-:W-:Y:S01]  /*d940*/  FSETP.NEU.FTZ.AND P4, PT, R132, -INF , PT ;  /* 0xff8000008400780b */ /* 0x000fe20003f9d000 */
[----:B------:R-:W-:-:S02]  /*d950*/  FMUL.FTZ R2, R3, UR42 ;  /* 0x0000002a03027c20 */ /* 0x000fc40008410000 */
[----:B------:R-:W-:Y:S01]  /*d960*/  FADD.FTZ R4, R214, -R4 ;  /* 0x80000004d6047221 */ /* 0x000fe20000010000 */
[----:B------:R-:W-:Y:S02]  /*d970*/  FSEL R0, R0, RZ, P4 ;  /* 0x000000ff00007208 */ /* 0x000fe40002000000 */
[----:B------:R-:W-:Y:S01]  /*d980*/  FSEL R2, R2, RZ, P5 ;  /* 0x000000ff02027208 */ /* 0x000fe20002800000 */
[----:B------:R-:W-:Y:S02]  /*d990*/  FMUL.FTZ R4, R4, UR42 ;  /* 0x0000002a04047c20 */ /* 0x000fe40008410000 */
        /* <DEDUP_REMOVED lines=9> */
[----:B------:R1:W-:Y:S01]  /*da30*/  MUFU.EX2 R6, R4 ;  /* 0x0000000400067308 */ /* 0x0003e20000000800 */
[----:B------:R-:W-:Y:S01]  /*da40*/  FSETP.NEU.FTZ.AND P5, PT, R134, -INF , PT ;  /* 0xff8000008600780b */ /* 0x000fe20003fbd000 */
[----:B------:R-:W-:Y:S01]  /*da50*/  FFMA.FTZ R13, R13, UR42, -R2 ;  /* 0x0000002a0d0d7c23 */ /* 0x000fe20008010802 */
[----:B------:R-:W-:-:S02]  /*da60*/  ULOP3.LUT UR4, UR44, UR31, URZ, 0x3c, !UPT ;  /* 0x0000001f2c047292 */ /* 0x000fc4000f8e3c3f */
[----:B------:R-:W-:Y:S01]  /*da70*/  FSEL R0, R0, RZ, P5 ;  /* 0x000000ff00007208 */ /* 0x000fe20002800000 */
[--C-:B------:R-:W-:Y:S01]  /*da80*/  FFMA.FTZ R196, R177, UR42, -R2.reuse ;  /* 0x0000002ab1c47c23 */ /* 0x100fe20008010802 */
[--C-:B------:R-:W-:Y:S01]  /*da90*/  FFMA.FTZ R198, R174, UR42, -R2.reuse ;  /* 0x0000002aaec67c23 */ /* 0x100fe20008010802 */
[----:B------:R-:W2:Y:S01]  /*daa0*/  MUFU.EX2 R13, R13 ;  /* 0x0000000d000d7308 */ /* 0x000ea20000000800 */
[--C-:B------:R-:W-:Y:S01]  /*dab0*/  FFMA.FTZ R199, R137, UR42, -R2.reuse ;  /* 0x0000002a89c77c23 */ /* 0x100fe20008010802 */
[--C-:B------:R-:W-:Y:S01]  /*dac0*/  FFMA.FTZ R214, R27, UR42, -R2.reuse ;  /* 0x0000002a1bd67c23 */ /* 0x100fe20008010802 */
[--C-:B-1----:R-:W-:Y:S01]  /*dad0*/  FFMA.FTZ R4, R188, UR42, -R2.reuse ;  /* 0x0000002abc047c23 */ /* 0x102fe20008010802 */
[--C-:B------:R-:W-:Y:S01]  /*dae0*/  FFMA.FTZ R218, R24, UR42, -R2.reuse ;  /* 0x0000002a18da7c23 */ /* 0x100fe20008010802 */
[----:B------:R-:W-:Y:S01]  /*daf0*/  FFMA.FTZ R219, R18, UR42, -R2 ;  /* 0x0000002a12db7c23 */ /* 0x000fe20008010802 */
[--C-:B------:R-:W-:Y:S01]  /*db00*/  FFMA.FTZ R2, R15, UR42, -R0.reuse ;  /* 0x0000002a0f027c23 */ /* 0x100fe20008010800 */
[----:B------:R-:W-:-:S02]  /*db10*/  FFMA.FTZ R16, R191, UR42, -R0 ;  /* 0x0000002abf107c23 */ /* 0x000fc40008010800 */
[----:B------:R-:W1:Y:S01]  /*db20*/  MUFU.EX2 R4, R4 ;  /* 0x0000000400047308 */ /* 0x000e620000000800 */
[--C-:B------:R-:W-:Y:S01]  /*db30*/  FFMA.FTZ R136, R190, UR42, -R0.reuse ;  /* 0x0000002abe887c23 */ /* 0x100fe20008010800 */
[--C-:B------:R-:W-:Y:S01]  /*db40*/  FFMA.FTZ R137, R178, UR42, -R0.reuse ;  /* 0x0000002ab2897c23 */ /* 0x100fe20008010800 */
[--C-:B------:R-:W-:Y:S01]  /*db50*/  FFMA.FTZ R175, R175, UR42, -R0.reuse ;  /* 0x0000002aafaf7c23 */ /* 0x100fe20008010800 */
[--C-:B------:R-:W-:Y:S01]  /*db60*/  FFMA.FTZ R173, R173, UR42, -R0.reuse ;  /* 0x0000002aadad7c23 */ /* 0x100fe20008010800 */
[--C-:B------:R-:W-:Y:S01]  /*db70*/  FFMA.FTZ R174, R28, UR42, -R0.reuse ;  /* 0x0000002a1cae7c23 */ /* 0x100fe20008010800 */
[----:B------:R-:W-:Y:S01]  /*db80*/  FFMA.FTZ R176, R19, UR42, -R0 ;  /* 0x0000002a13b07c23 */ /* 0x000fe20008010800 */
[----:B--2---:R-:W-:Y:S01]  /*db90*/  FFMA.FTZ R247, R247, R6, R13 ;  /* 0x00000006f7f77223 */ /* 0x004fe2000001000d */
[----:B-1----:R-:W-:-:S03]  /*dba0*/  F2FP.BF16.F32.PACK_AB R177, R4, R13 ;  /* 0x0000000d04b1723e */ /* 0x002fc600000010ff */
[----:B------:R-:W-:Y:S01]  /*dbb0*/  FADD.FTZ R247, R4, R247 ;  /* 0x000000f704f77221 */ /* 0x000fe20000010000 */
[----:B------:R-:W-:Y:S01]  /*dbc0*/  MUFU.EX2 R178, R182 ;  /* 0x000000b600b27308 */ /* 0x000fe20000000800 */
[----:B------:R-:W-:Y:S04]  /*dbd0*/  STL [R1+0x120], R210 ;  /* 0x000120d201007387 */ /* 0x000fe80000100800 */
[----:B------:R-:W-:Y:S01]  /*dbe0*/  STL [R1+0x11c], R209 ;  /* 0x00011cd101007387 */ /* 0x000fe20000100800 */
[----:B---3--:R-:W-:-:S05]  /*dbf0*/  LOP3.LUT R0, R223, UR4, RZ, 0x3c, !PT ;  /* 0x00000004df007c12 */ /* 0x008fca000f8e3cff */
[----:B------:R-:W-:-:S05]  /*dc00*/  IMAD.WIDE.U32 R190, R0, -0x326172a9, RZ ;  /* 0xcd9e8d5700be7825 */ /* 0x000fca00078e00ff */
[----:B----4-:R-:W-:Y:S02]  /*dc10*/  LOP3.LUT R24, R191, UR41, R224, 0x96, !PT ;  /* 0x00000029bf187c12 */ /* 0x010fe4000f8e96e0 */
[----:B------:R-:W-:-:S03]  /*dc20*/  LOP3.LUT R0, R237, UR40, R190, 0x96, !PT ;  /* 0x00000028ed007c12 */ /* 0x000fc6000f8e96be */
        /* <DEDUP_REMOVED lines=14> */
[----:B------:R1:W-:Y:S01]  /*dd10*/  MUFU.EX2 R15, R2 ;  /* 0x00000002000f7308 */ /* 0x0003e20000000800 */
[----:B------:R-:W-:-:S05]  /*dd20*/  FSEL R0, R134, RZ, P5 ;  /* 0x000000ff86007208 */ /* 0x000fca0002800000 */
[----:B------:R-:W-:Y:S01]  /*dd30*/  FADD.FTZ R0, R212, -R0 ;  /* 0x80000000d4007221 */ /* 0x000fe20000010000 */
[----:B-1----:R-:W-:-:S04]  /*dd40*/  LOP3.LUT R2, R5, UR24, R12, 0x96, !PT ;  /* 0x0000001805027c12 */ /* 0x002fc8000f8e960c */
[----:B------:R-:W-:-:S04]  /*dd50*/  LOP3.LUT R12, R2, 0xffff, RZ, 0xc0, !PT ;  /* 0x0000ffff020c7812 */ /* 0x000fc800078ec0ff */
[----:B------:R-:W-:Y:S01]  /*dd60*/  SHF.R.U32.HI R12, RZ, 0x8, R12 ;  /* 0x00000008ff0c7819 */ /* 0x000fe2000001160c */
[----:B------:R-:W-:-:S03]  /*dd70*/  FMUL.FTZ R0, R0, UR42 ;  /* 0x0000002a00007c20 */ /* 0x000fc60008410000 */
[----:B------:R-:W-:-:S04]  /*dd80*/  LOP3.LUT R12, R12, 0xffff, RZ, 0xc0, !PT ;  /* 0x0000ffff0c0c7812 */ /* 0x000fc800078ec0ff */
[----:B------:R-:W-:Y:S02]  /*dd90*/  ISETP.LE.U32.AND P5, PT, R12, UR15, PT ;  /* 0x0000000f0c007c0c */ /* 0x000fe4000bfa3070 */
[----:B------:R-:W-:Y:S01]  /*dda0*/  LOP3.LUT R12, R2, 0xff, RZ, 0xc0, !PT ;  /* 0x000000ff020c7812 */ /* 0x000fe200078ec0ff */
[----:B------:R-:W1:Y:S01]  /*ddb0*/  MUFU.EX2 R0, R0 ;  /* 0x0000000000007308 */ /* 0x000e620000000800 */
[----:B------:R-:W-:Y:S02]  /*ddc0*/  LOP3.LUT R18, R13, UR11, R14, 0x96, !PT ;  /* 0x0000000b0d127c12 */ /* 0x000fe4000f8e960e */
[----:B------:R-:W-:Y:S02]  /*ddd0*/  FSEL R13, R133, RZ, P1 ;  /* 0x000000ff850d7208 */ /* 0x000fe40000800000 */
[----:B------:R-:W-:Y:S02]  /*dde0*/  ISETP.LE.U32.AND P6, PT, R12, UR15, PT ;  /* 0x0000000f0c007c0c */ /* 0x000fe4000bfc3070 */
[--C-:B------:R-:W-:Y:S01]  /*ddf0*/  SHF.R.U32.HI R12, RZ, 0x18, R2.reuse ;  /* 0x00000018ff0c7819 */ /* 0x100fe20000011602 */
[----:B------:R-:W2:Y:S01]  /*de00*/  MUFU.EX2 R14, R16 ;  /* 0x00000010000e7308 */ /* 0x000ea20000000800 */
[----:B------:R-:W-:Y:S01]  /*de10*/  SHF.R.U32.HI R2, RZ, 0x10, R2 ;  /* 0x00000010ff027819 */ /* 0x000fe20000011602 */
[----:B------:R-:W-:Y:S01]  /*de20*/  FADD.FTZ R13, R232, -R13 ;  /* 0x8000000de80d7221 */ /* 0x000fe20000010000 */
[----:B------:R-:W-:-:S02]  /*de30*/  ISETP.LE.U32.AND P1, PT, R12, UR15, PT ;  /* 0x0000000f0c007c0c */ /* 0x000fc4000bf23070 */
[----:B------:R-:W-:Y:S01]  /*de40*/  LOP3.LUT R2, R2, 0xff, RZ, 0xc0, !PT ;  /* 0x000000ff02027812 */ /* 0x000fe200078ec0ff */
[----:B------:R-:W-:Y:S01]  /*de50*/  FMUL.FTZ R12, R13, UR42 ;  /* 0x0000002a0d0c7c20 */ /* 0x000fe20008410000 */
[----:B------:R-:W-:Y:S01]  /*de60*/  FSEL R13, R132, RZ, P4 ;  /* 0x000000ff840d7208 */ /* 0x000fe20002000000 */
[----:B------:R-:W3:Y:S01]  /*de70*/  MUFU.EX2 R16, R181 ;  /* 0x000000b500107308 */ /* 0x000ee20000000800 */
[----:B------:R-:W-:Y:S01]  /*de80*/  ISETP.LE.U32.AND P4, PT, R2, UR15, PT ;  /* 0x0000000f02007c0c */ /* 0x000fe2000bf83070 */
[----:B------:R4:W-:Y:S01]  /*de90*/  STL [R1+0x118], R208 ;  /* 0x000118d001007387 */ /* 0x0009e20000100800 */
[----:B-1----:R-:W-:-:S05]  /*dea0*/  FFMA.FTZ R227, R227, R0, R15 ;  /* 0x00000000e3e37223 */ /* 0x002fca000001000f */
[----:B------:R-:W1:Y:S01]  /*deb0*/  MUFU.EX2 R2, R12 ;  /* 0x0000000c00027308 */ /* 0x000e620000000800 */
[----:B------:R3:W-:Y:S01]  /*dec0*/  STL [R1+0x114], R207 ;  /* 0x000114cf01007387 */ /* 0x0007e20000100800 */
[----:B--2---:R-:W-:-:S03]  /*ded0*/  FADD.FTZ R27, R14, R227 ;  /* 0x000000e30e1b7221 */ /* 0x004fc60000010000 */
[----:B------:R-:W-:Y:S01]  /*dee0*/  STL [R1+0x110], R204 ;  /* 0x000110cc01007387 */ /* 0x000fe20000100800 */
[----:B------:R-:W-:-:S03]  /*def0*/  F2FP.BF16.F32.PACK_AB R14, R14, R15 ;  /* 0x0000000f0e0e723e */ /* 0x000fc600000010ff */
[----:B------:R-:W-:Y:S04]  /*df00*/  STL [R1+0x10c], R202 ;  /* 0x00010cca01007387 */ /* 0x000fe80000100800 */
[----:B------:R2:W-:Y:S01]  /*df10*/  STL [R1+0x108], R200 ;  /* 0x000108c801007387 */ /* 0x0005e20000100800 */
[----:B------:R-:W-:-:S03]  /*df20*/  FMUL.FTZ R224, R148, R0 ;  /* 0x0000000094e07220 */ /* 0x000fc60000410000 */
[----:B------:R1:W-:Y:S01]  /*df30*/  STL [R1+0x104], R172 ;  /* 0x000104ac01007387 */ /* 0x0003e20000100800 */
[----:B------:R-:W-:-:S03]  /*df40*/  FMUL.FTZ R225, R149, R0 ;  /* 0x0000000095e17220 */ /* 0x000fc60000410000 */
[----:B------:R1:W-:Y:S01]  /*df50*/  STL [R1+0x100], R139 ;  /* 0x0001008b01007387 */ /* 0x0003e20000100800 */
[-C--:B------:R-:W-:Y:S01]  /*df60*/  FMUL.FTZ R152, R152, R0.reuse ;  /* 0x0000000098987220 */ /* 0x080fe20000410000 */
[-C--:B------:R-:W-:Y:S02]  /*df70*/  FMUL.FTZ R153, R153, R0.reuse ;  /* 0x0000000099997220 */ /* 0x080fe40000410000 */
[----:B------:R1:W-:Y:S01]  /*df80*/  STL [R1+0xfc], R138 ;  /* 0x0000fc8a01007387 */ /* 0x0003e20000100800 */
[-C--:B------:R-:W-:Y:S01]  /*df90*/  FMUL.FTZ R144, R144, R0.reuse ;  /* 0x0000000090907220 */ /* 0x080fe20000410000 */
[-C--:B------:R-:W-:Y:S01]  /*dfa0*/  FMUL.FTZ R145, R145, R0.reuse ;  /* 0x0000000091917220 */ /* 0x080fe20000410000 */
[-C--:B------:R-:W-:Y:S01]  /*dfb0*/  FMUL.FTZ R228, R140, R0.reuse ;  /* 0x000000008ce47220 */ /* 0x080fe20000410000 */
[----:B------:R1:W-:Y:S01]  /*dfc0*/  STL [R1+0xf8], R135 ;  /* 0x0000f88701007387 */ /* 0x0003e20000100800 */
        /* <DEDUP_REMOVED lines=8> */
[-C--:B----4-:R-:W-:Y:S01]  /*e050*/  FMUL.FTZ R208, R65, R0.reuse ;  /* 0x0000000041d07220 */ /* 0x090fe20000410000 */
[-C--:B------:R-:W-:Y:S01]  /*e060*/  FMUL.FTZ R209, R68, R0.reuse ;  /* 0x0000000044d17220 */ /* 0x080fe20000410000 */
[-C--:B---3--:R-:W-:Y:S01]  /*e070*/  FMUL.FTZ R207, R69, R0.reuse ;  /* 0x0000000045cf7220 */ /* 0x088fe20000410000 */
[-C--:B------:R-:W-:Y:S01]  /*e080*/  FMUL.FTZ R212, R80, R0.reuse ;  /* 0x0000000050d47220 */ /* 0x080fe20000410000 */
[-C--:B------:R-:W-:Y:S01]  /*e090*/  FMUL.FTZ R236, R81, R0.reuse ;  /* 0x0000000051ec7220 */ /* 0x080fe20000410000 */
[-C--:B------:R-:W-:Y:S01]  /*e0a0*/  FMUL.FTZ R84, R84, R0.reuse ;  /* 0x0000000054547220 */ /* 0x080fe20000410000 */
[-C--:B------:R-:W-:Y:S01]  /*e0b0*/  FMUL.FTZ R85, R85, R0.reuse ;  /* 0x0000000055557220 */ /* 0x080fe20000410000 */
[-C--:B--2---:R-:W-:Y:S01]  /*e0c0*/  FMUL.FTZ R200, R96, R0.reuse ;  /* 0x0000000060c87220 */ /* 0x084fe20000410000 */
        /* <DEDUP_REMOVED lines=9> */
[----:B------:R-:W-:-:S02]  /*e160*/  PRMT R21, R14, 0x7610, R21 ;  /* 0x000076100e157816 */ /* 0x000fc40000000015 */
[----:B------:R-:W-:Y:S01]  /*e170*/  F2FP.BF16.F32.PACK_AB R0, R178, R16 ;  /* 0x00000010b200723e */ /* 0x000fe200000010ff */
[--C-:B------:R-:W-:Y:S01]  /*e180*/  FFMA.FTZ R15, R235, R2, R16.reuse ;  /* 0x00000002eb0f7223 */ /* 0x100fe20000010010 */
[----:B------:R-:W-:Y:S01]  /*e190*/  PRMT R16, R14, 0x7632, R16 ;  /* 0x000076320e107816 */ /* 0x000fe20000000010 */
[----:B------:R-:W-:Y:S01]  /*e1a0*/  @!P6 HFMA2.BF16_V2 R68, -RZ.H0_H0, RZ.H0_H0, -R21.H0_H0 ;  /* 0x200000ffff44e231 */ /* 0x000fe20000340915 */
[C---:B------:R-:W-:Y:S02]  /*e1b0*/  PRMT R19, R0.reuse, 0x7610, R19 ;  /* 0x0000761000137816 */ /* 0x040fe40000000013 */
[----:B------:R-:W-:Y:S02]  /*e1c0*/  PRMT R17, R0, 0x7632, R17 ;  /* 0x0000763200117816 */ /* 0x000fe40000000011 */
[----:B------:R-:W-:Y:S01]  /*e1d0*/  LOP3.LUT R0, R4, 0xff, RZ, 0xc0, !PT ;  /* 0x000000ff04007812 */ /* 0x000fe200078ec0ff */
[----:B------:R-:W-:Y:S01]  /*e1e0*/  @!P4 HFMA2.BF16_V2 R64, -RZ.H0_H0, RZ.H0_H0, -R19.H0_H0 ;  /* 0x200000ffff40c231 */ /* 0x000fe20000340913 */
[----:B------:R-:W-:-:S02]  /*e1f0*/  PRMT R80, R21, 0x5410, R16 ;  /* 0x0000541015507816 */ /* 0x000fc40000000010 */
[----:B------:R-:W-:Y:S02]  /*e200*/  @!P6 PRMT R21, R68, 0x5410, RZ ;  /* 0x000054104415e816 */ /* 0x000fe400000000ff */
[----:B------:R-:W-:Y:S02]  /*e210*/  ISETP.LE.U32.AND P6, PT, R0, UR15, PT ;  /* 0x0000000f00007c0c */ /* 0x000fe4000bfc3070 */
[----:B------:R-:W-:Y:S02]  /*e220*/  SHF.R.U32.HI R0, RZ, 0x18, R4 ;  /* 0x00000018ff007819 */ /* 0x000fe40000011604 */
[----:B------:R-:W-:Y:S02]  /*e230*/  LOP3.LUT R5, R4, 0xffff, RZ, 0xc0, !PT ;  /* 0x0000ffff04057812 */ /* 0x000fe400078ec0ff */
[----:B------:R-:W-:Y:S02]  /*e240*/  PRMT R69, R19, 0x5410, R17 ;  /* 0x0000541013457816 */ /* 0x000fe40000000011 */
[----:B------:R-:W-:-:S02]  /*e250*/  @!P4 PRMT R19, R64, 0x5410, RZ ;  /* 0x000054104013c816 */ /* 0x000fc400000000ff */
[----:B------:R-:W-:Y:S02]  /*e260*/  ISETP.LE.U32.AND P4, PT, R0, UR15, PT ;  /* 0x0000000f00007c0c */ /* 0x000fe4000bf83070 */
[----:B------:R-:W-:Y:S01]  /*e270*/  SHF.R.U32.HI R0, RZ, 0x8, R5 ;  /* 0x00000008ff007819 */ /* 0x000fe20000011605 */
[----:B------:R-:W-:Y:S01]  /*e280*/  FADD.FTZ R13, R215, -R13 ;  /* 0x8000000dd70d7221 */ /* 0x000fe20000010000 */
[----:B------:R-:W-:Y:S01]  /*e290*/  @!P1 HFMA2.BF16_V2 R49, -RZ.H0_H0, RZ.H0_H0, -R17.H0_H0 ;  /* 0x200000ffff319231 */ /* 0x000fe20000340911 */
[----:B------:R-:W-:Y:S02]  /*e2a0*/  SHF.R.U32.HI R12, RZ, 0x10, R4 ;  /* 0x00000010ff0c7819 */ /* 0x000fe40000011604 */
[----:B------:R-:W-:Y:S01]  /*e2b0*/  LOP3.LUT R0, R0, 0xffff, RZ, 0xc0, !PT ;  /* 0x0000ffff00007812 */ /* 0x000fe200078ec0ff */
[----:B------:R-:W-:Y:S01]  /*e2c0*/  FMUL.FTZ R5, R13, UR42 ;  /* 0x0000002a0d057c20 */ /* 0x000fe20008410000 */
[----:B------:R-:W-:Y:S01]  /*e2d0*/  @!P5 HFMA2.BF16_V2 R65, -RZ.H0_H0, RZ.H0_H0, -R16.H0_H0 ;  /* 0x200000ffff41d231 */ /* 0x000fe20000340910 */
[----:B------:R-:W-:-:S02]  /*e2e0*/  @!P1 PRMT R17, R49, 0x5410, RZ ;  /* 0x0000541031119816 */ /* 0x000fc400000000ff */
[----:B------:R-:W-:Y:S02]  /*e2f0*/  LOP3.LUT R4, R12, 0xff, RZ, 0xc0, !PT ;  /* 0x000000ff0c047812 */ /* 0x000fe400078ec0ff */
[----:B------:R-:W-:Y:S02]  /*e300*/  ISETP.LE.U32.AND P1, PT, R0, UR15, PT ;  /* 0x0000000f00007c0c */ /* 0x000fe4000bf23070 */
[----:B------:R-:W1:Y:S01]  /*e310*/  MUFU.EX2 R0, R5 ;  /* 0x0000000500007308 */ /* 0x000e620000000800 */
[----:B------:R-:W-:Y:S01]  /*e320*/  @!P5 PRMT R16, R65, 0x5410, RZ ;  /* 0x000054104110d816 */ /* 0x000fe200000000ff */
[----:B------:R-:W-:Y:S01]  /*e330*/  FMUL.FTZ R141, R67, R2 ;  /* 0x00000002438d7220 */ /* 0x000fe20000410000 */
[----:B------:R-:W-:-:S05]  /*e340*/  ISETP.LE.U32.AND P5, PT, R4, UR15, PT ;  /* 0x0000000f04007c0c */ /* 0x000fca000bfa3070 */
[----:B------:R-:W2:Y:S08]  /*e350*/  MUFU.EX2 R4, R136 ;  /* 0x0000008800047308 */ /* 0x000eb00000000800 */
[----:B------:R-:W3:Y:S01]  /*e360*/  MUFU.EX2 R67, R137 ;  /* 0x0000008900437308 */ /* 0x000ee20000000800 */
[----:B------:R-:W-:-:S07]  /*e370*/  FMUL.FTZ R246, R83, R2 ;  /* 0x0000000253f67220 */ /* 0x000fce0000410000 */
[----:B------:R-:W4:Y:S01]  /*e380*/  MUFU.EX2 R68, R179 ;  /* 0x000000b300447308 */ /* 0x000f220000000800 */
[----:B------:R-:W-:Y:S02]  /*e390*/  IMAD.MOV.U32 R64, RZ, RZ, R85 ;  /* 0x000000ffff407224 */ /* 0x000fe400078e0055 */
[----:B------:R-:W-:Y:S02]  /*e3a0*/  IMAD.MOV.U32 R83, RZ, RZ, R141 ;  /* 0x000000ffff537224 */ /* 0x000fe400078e008d */
[----:B-1----:R-:W-:Y:S01]  /*e3b0*/  FMUL.FTZ R141, R77, R0 ;  /* 0x000000004d8d7220 */ /* 0x002fe20000410000 */
[----:B------:R-:W-:Y:S02]  /*e3c0*/  IMAD.MOV.U32 R77, RZ, RZ, R148 ;  /* 0x000000ffff4d7224 */ /* 0x000fe400078e0094 */
        /* <DEDUP_REMOVED lines=39> */
[----:B--2---:R-:W-:Y:S01]  /*e640*/  FADD.FTZ R64, R4, R27 ;  /* 0x0000001b04407221 */ /* 0x004fe20000010000 */
[----:B---3--:R-:W-:Y:S01]  /*e650*/  F2FP.BF16.F32.PACK_AB R2, R67, R4 ;  /* 0x000000044302723e */ /* 0x008fe200000010ff */
[----:B------:R-:W-:-:S04]  /*e660*/  IMAD.WIDE.U32 R4, R18, -0x2daee0ad, RZ ;  /* 0xd2511f5312047825 */ /* 0x000fc800078e00ff */
[-C--:B------:R-:W-:Y:S01]  /*e670*/  FMUL.FTZ R140, R76, R0.reuse ;  /* 0x000000004c8c7220 */ /* 0x080fe20000410000 */
[----:B------:R-:W-:Y:S01]  /*e680*/  MOV R76, R13 ;  /* 0x0000000d004c7202 */ /* 0x000fe20000000f00 */
[-C--:B----4-:R-:W-:Y:S01]  /*e690*/  FFMA.FTZ R14, R239, R0.reuse, R68 ;  /* 0x00000000ef0e7223 */ /* 0x090fe20000010044 */
[----:B------:R-:W-:Y:S01]  /*e6a0*/  IMAD.MOV.U32 R86, RZ, RZ, R100 ;  /* 0x000000ffff567224 */ /* 0x000fe200078e0064 */
[----:B------:R-:W-:Y:S01]  /*e6b0*/  MOV R87, R101 ;  /* 0x0000006500577202 */ /* 0x000fe20000000f00 */
        /* <DEDUP_REMOVED lines=33> */
[----:B------:R-:W-:Y:S01]  /*e8d0*/  LOP3.LUT R0, R5, UR28, R26, 0x96, !PT ;  /* 0x0000001c05007c12 */ /* 0x000fe2000f8e961a */
[----:B------:R-:W-:-:S02]  /*e8e0*/  IMAD.MOV.U32 R26, RZ, RZ, R114 ;  /* 0x000000ffff1a7224 */ /* 0x000fc400078e0072 */
[-C--:B------:R-:W-:Y:S01]  /*e8f0*/  FMUL.FTZ R114, R62, R6.reuse ;  /* 0x000000063e727220 */ /* 0x080fe20000410000 */
[----:B------:R-:W-:Y:S02]  /*e900*/  IMAD.MOV.U32 R130, RZ, RZ, R115 ;  /* 0x000000ffff827224 */ /* 0x000fe400078e0073 */
[-C--:B------:R-:W-:Y:S02]  /*e910*/  FMUL.FTZ R115, R63, R6.reuse ;  /* 0x000000063f737220 */ /* 0x080fe40000410000 */
[----:B------:R-:W2:Y:S01]  /*e920*/  LDL.LU.64 R62, [R1+0xb0] ;  /* 0x0000b000013e7983 */ /* 0x000ea20000300a00 */
[----:B------:R-:W-:Y:S02]  /*e930*/  IMAD.MOV.U32 R73, RZ, RZ, R119 ;  /* 0x000000ffff497224 */ /* 0x000fe400078e0077 */
[-C--:B------:R-:W-:Y:S01]  /*e940*/  FMUL.FTZ R119, R75, R6.reuse ;  /* 0x000000064b777220 */ /* 0x080fe20000410000 */
[----:B------:R-:W-:Y:S02]  /*e950*/  IMAD.MOV.U32 R72, RZ, RZ, R118 ;  /* 0x000000ffff487224 */ /* 0x000fe400078e0076 */
[----:B------:R-:W-:-:S02]  /*e960*/  FMUL.FTZ R118, R74, R6 ;  /* 0x000000064a767220 */ /* 0x000fc40000410000 */
[----:B------:R-:W3:Y:S01]  /*e970*/  LDL.LU.64 R74, [R1+0x10] ;  /* 0x00001000014a7983 */ /* 0x000ee20000300a00 */
[----:B------:R-:W-:Y:S01]  /*e980*/  MUFU.EX2 R65, R183 ;  /* 0x000000b700417308 */ /* 0x000fe20000000800 */
[----:B------:R-:W-:-:S07]  /*e990*/  PRMT R189, R2, 0x7632, R189 ;  /* 0x0000763202bd7816 */ /* 0x000fce00000000bd */
[----:B------:R-:W1:Y:S01]  /*e9a0*/  MUFU.EX2 R27, R184 ;  /* 0x000000b8001b7308 */ /* 0x000e620000000800 */
[----:B------:R-:W-:Y:S01]  /*e9b0*/  PRMT R18, R2, 0x7610, R18 ;  /* 0x0000761002127816 */ /* 0x000fe20000000012 */
[----:B------:R-:W-:Y:S01]  /*e9c0*/  @!P1 HFMA2.BF16_V2 R39, -RZ.H0_H0, RZ.H0_H0, -R189.H0_H0 ;  /* 0x200000ffff279231 */ /* 0x000fe200003409bd */
[----:B------:R-:W-:-:S03]  /*e9d0*/  LOP3.LUT R2, R0, 0xff, RZ, 0xc0, !PT ;  /* 0x000000ff00027812 */ /* 0x000fc600078ec0ff */
[----:B------:R-:W-:Y:S01]  /*e9e0*/  @!P6 HFMA2.BF16_V2 R11, -RZ.H0_H0, RZ.H0_H0, -R18.H0_H0 ;  /* 0x200000ffff0be231 */ /* 0x000fe20000340912 */
[----:B------:R-:W-:Y:S01]  /*e9f0*/  PRMT R61, R18, 0x5410, R189 ;  /* 0x00005410123d7816 */ /* 0x000fe200000000bd */
[----:B------:R-:W-:Y:S01]  /*ea00*/  IMAD.MOV.U32 R142, RZ, RZ, R135 ;  /* 0x000000ffff8e7224 */ /* 0x000fe200078e0087 */
[----:B------:R-:W-:Y:S01]  /*ea10*/  @!P1 PRMT R189, R39, 0x5410, RZ ;  /* 0x0000541027bd9816 */ /* 0x000fe200000000ff */
[----:B------:R-:W-:Y:S01]  /*ea20*/  MUFU.EX2 R135, R175 ;  /* 0x000000af00877308 */ /* 0x000fe20000000800 */
[----:B------:R-:W-:Y:S02]  /*ea30*/  MOV R39, R139 ;  /* 0x0000008b00277202 */ /* 0x000fe40000000f00 */
[----:B------:R-:W-:Y:S02]  /*ea40*/  @!P6 PRMT R18, R11, 0x5410, RZ ;  /* 0x000054100b12e816 */ /* 0x000fe400000000ff */
[----:B------:R-:W-:Y:S02]  /*ea50*/  ISETP.LE.U32.AND P6, PT, R2, UR15, PT ;  /* 0x0000000f02007c0c */ /* 0x000fe4000bfc3070 */
[----:B-1----:R-:W-:Y:S01]  /*ea60*/  F2FP.BF16.F32.PACK_AB R11, R27, R65 ;  /* 0x000000411b0b723e */ /* 0x002fe200000010ff */
[----:B------:R-:W1:Y:S01]  /*ea70*/  MUFU.EX2 R139, R173 ;  /* 0x000000ad008b7308 */ /* 0x000e620000000800 */
[----:B------:R-:W-:Y:S01]  /*ea80*/  SHF.R.U32.HI R2, RZ, 0x18, R0 ;  /* 0x00000018ff027819 */ /* 0x000fe20000011600 */
[----:B------:R-:W-:Y:S01]  /*ea90*/  IMAD.MOV.U32 R82, RZ, RZ, R66 ;  /* 0x000000ffff527224 */ /* 0x000fe200078e0042 */
[----:B------:R-:W-:-:S02]  /*eaa0*/  MOV R151, R138 ;  /* 0x0000008a00977202 */ /* 0x000fc40000000f00 */
[----:B------:R-:W-:-:S03]  /*eab0*/  PRMT R188, R11, 0x7632, R188 ;  /* 0x000076320bbc7816 */ /* 0x000fc600000000bc */
[----:B------:R-:W-:Y:S01]  /*eac0*/  MUFU.EX2 R66, R185 ;  /* 0x000000b900427308 */ /* 0x000fe20000000800 */
[----:B------:R-:W-:Y:S02]  /*ead0*/  ISETP.LE.U32.AND P1, PT, R2, UR15, PT ;  /* 0x0000000f02007c0c */ /* 0x000fe4000bf23070 */
[----:B------:R-:W-:-:S05]  /*eae0*/  SHF.R.U32.HI R2, RZ, 0x10, R0 ;  /* 0x00000010ff027819 */ /* 0x000fca0000011600 */
[----:B------:R4:W4:Y:S01]  /*eaf0*/  MUFU.EX2 R138, R186 ;  /* 0x000000ba008a7308 */ /* 0x0009220000000800 */
[----:B------:R-:W-:Y:S01]  /*eb00*/  LOP3.LUT R0, R0, 0xffff, RZ, 0xc0, !PT ;  /* 0x0000ffff00007812 */ /* 0x000fe200078ec0ff */
[----:B------:R-:W-:Y:S01]  /*eb10*/  @!P4 HFMA2.BF16_V2 R40, -RZ.H0_H0, RZ.H0_H0, -R188.H0_H0 ;  /* 0x200000ffff28c231 */ /* 0x000fe200003409bc */
[----:B------:R-:W-:Y:S02]  /*eb20*/  PRMT R187, R11, 0x7610, R187 ;  /* 0x000076100bbb7816 */ /* 0x000fe400000000bb */
[----:B------:R-:W-:Y:S02]  /*eb30*/  LOP3.LUT R2, R2, 0xff, RZ, 0xc0, !PT ;  /* 0x000000ff02027812 */ /* 0x000fe400078ec0ff */
[----:B------:R-:W-:Y:S01]  /*eb40*/  SHF.R.U32.HI R0, RZ, 0x8, R0 ;  /* 0x00000008ff007819 */ /* 0x000fe20000011600 */
[----:B------:R-:W-:Y:S01]  /*eb50*/  @!P5 HFMA2.BF16_V2 R41, -RZ.H0_H0, RZ.H0_H0, -R187.H0_H0 ;  /* 0x200000ffff29d231 */ /* 0x000fe200003409bb */
[----:B------:R-:W-:Y:S02]  /*eb60*/  PRMT R60, R187, 0x5410, R188 ;  /* 0x00005410bb3c7816 */ /* 0x000fe400000000bc */
[----:B------:R-:W-:-:S02]  /*eb70*/  @!P4 PRMT R188, R40, 0x5410, RZ ;  /* 0x0000541028bcc816 */ /* 0x000fc400000000ff */
[----:B------:R-:W-:Y:S02]  /*eb80*/  ISETP.LE.U32.AND P4, PT, R2, UR15, PT ;  /* 0x0000000f02007c0c */ /* 0x000fe4000bf83070 */
[----:B------:R-:W-:Y:S02]  /*eb90*/  LOP3.LUT R0, R0, 0xffff, RZ, 0xc0, !PT ;  /* 0x0000ffff00007812 */ /* 0x000fe400078ec0ff */
[----:B-1----:R-:W-:Y:S01]  /*eba0*/  F2FP.BF16.F32.PACK_AB R2, R139, R135 ;  /* 0x000000878b02723e */ /* 0x002fe200000010ff */
[----:B------:R-:W-:Y:S01]  /*ebb0*/  IMAD.MOV.U32 R150, RZ, RZ, R238 ;  /* 0x000000ffff967224 */ /* 0x000fe200078e00ee */
[----:B------:R-:W-:Y:S02]  /*ebc0*/  @!P5 PRMT R187, R41, 0x5410, RZ ;  /* 0x0000541029bbd816 */ /* 0x000fe400000000ff */
[----:B------:R-:W-:Y:S02]  /*ebd0*/  ISETP.LE.U32.AND P5, PT, R0, UR15, PT ;  /* 0x0000000f00007c0c */ /* 0x000fe4000bfa3070 */
[----:B----4-:R-:W-:-:S02]  /*ebe0*/  PRMT R186, R2, 0x7610, R186 ;  /* 0x0000761002ba7816 */ /* 0x010fc400000000ba */
[----:B------:R-:W-:Y:S01]  /*ebf0*/  F2FP.BF16.F32.PACK_AB R0, R138, R66 ;  /* 0x000000428a00723e */ /* 0x000fe200000010ff */
[----:B------:R-:W-:Y:S02]  /*ec00*/  IMAD.MOV.U32 R238, RZ, RZ, R70 ;  /* 0x000000ffffee7224 */ /* 0x000fe400078e0046 */
        /* <DEDUP_REMOVED lines=34> */
[----:B------:R-:W-:Y:S01]  /*ee30*/  @!P6 HFMA2.BF16_V2 R10, -RZ.H0_H0, RZ.H0_H0, -R186.H0_H0 ;  /* 0x200000ffff0ae231 */ /* 0x000fe200003409ba */
[----:B------:R-:W-:-:S02]  /*ee40*/  PRMT R185, R2, 0x7632, R185 ;  /* 0x0000763202b97816 */ /* 0x000fc400000000b9 */
[C---:B------:R-:W-:Y:S02]  /*ee50*/  PRMT R184, R0.reuse, 0x7610, R184 ;  /* 0x0000761000b87816 */ /* 0x040fe400000000b8 */
[----:B------:R-:W-:Y:S01]  /*ee60*/  PRMT R183, R0, 0x7632, R183 ;  /* 0x0000763200b77816 */ /* 0x000fe200000000b7 */
[----:B------:R-:W-:Y:S01]  /*ee70*/  IMAD.MOV.U32 R93, RZ, RZ, R13 ;  /* 0x000000ffff5d7224 */ /* 0x000fe200078e000d */
[----:B------:R-:W-:Y:S01]  /*ee80*/  LOP3.LUT R0, R4, 0xff, RZ, 0xc0, !PT ;  /* 0x000000ff04007812 */ /* 0x000fe200078ec0ff */
[----:B------:R-:W-:Y:S02]  /*ee90*/  @!P4 HFMA2.BF16_V2 R9, -RZ.H0_H0, RZ.H0_H0, -R184.H0_H0 ;  /* 0x200000ffff09c231 */ /* 0x000fe400003409b8 */
[----:B------:R-:W-:Y:S02]  /*eea0*/  @!P1 HFMA2.BF16_V2 R8, -RZ.H0_H0, RZ.H0_H0, -R183.H0_H0 ;  /* 0x200000ffff089231 */ /* 0x000fe400003409b7 */
[----:B------:R-:W-:Y:S01]  /*eeb0*/  IMAD.MOV.U32 R11, RZ, RZ, R93 ;  /* 0x000000ffff0b7224 */ /* 0x000fe200078e005d */
[----:B------:R-:W-:Y:S01]  /*eec0*/  SHF.R.U32.HI R2, RZ, 0x10, R4 ;  /* 0x00000010ff027819 */ /* 0x000fe20000011604 */
[----:B------:R-:W-:Y:S01]  /*eed0*/  IMAD.MOV.U32 R93, RZ, RZ, R76 ;  /* 0x000000ffff5d7224 */ /* 0x000fe200078e004c */
[----:B------:R-:W-:Y:S01]  /*eee0*/  MOV R76, R49 ;  /* 0x00000031004c7202 */ /* 0x000fe20000000f00 */
[----:B------:R-:W-:Y:S01]  /*eef0*/  @!P5 HFMA2.BF16_V2 R7, -RZ.H0_H0, RZ.H0_H0, -R185.H0_H0 ;  /* 0x200000ffff07d231 */ /* 0x000fe200003409b9 */
[----:B------:R-:W-:-:S02]  /*ef00*/  PRMT R49, R184, 0x5410, R183 ;  /* 0x00005410b8317816 */ /* 0x000fc400000000b7 */
[----:B------:R-:W-:Y:S02]  /*ef10*/  @!P4 PRMT R184, R9, 0x5410, RZ ;  /* 0x0000541009b8c816 */ /* 0x000fe400000000ff */
[----:B------:R-:W-:Y:S02]  /*ef20*/  @!P1 PRMT R183, R8, 0x5410, RZ ;  /* 0x0000541008b79816 */ /* 0x000fe400000000ff */
[----:B------:R-:W-:Y:S02]  /*ef30*/  LOP3.LUT R2, R2, 0xff, RZ, 0xc0, !PT ;  /* 0x000000ff02027812 */ /* 0x000fe400078ec0ff */
[----:B------:R-:W-:Y:S01]  /*ef40*/  LOP3.LUT R5, R4, 0xffff, RZ, 0xc0, !PT ;  /* 0x0000ffff04057812 */ /* 0x000fe200078ec0ff */
[----:B------:R-:W-:Y:S01]  /*ef50*/  IMAD.MOV.U32 R79, RZ, RZ, R204 ;  /* 0x000000ffff4f7224 */ /* 0x000fe200078e00cc */
[----:B------:R-:W-:Y:S01]  /*ef60*/  MOV R94, R200 ;  /* 0x000000c8005e7202 */ /* 0x000fe20000000f00 */
[----:B------:R-:W-:Y:S01]  /*ef70*/  FADD.FTZ R13, R178, R15 ;  /* 0x0000000fb20d7221 */ /* 0x000fe20000010000 */
[----:B------:R-:W-:Y:S08]  /*ef80*/  MUFU.EX2 R200, R174 ;  /* 0x000000ae00c87308 */ /* 0x000ff00000000800 */
[----:B------:R-:W1:Y:S01]  /*ef90*/  MUFU.EX2 R204, R176 ;  /* 0x000000b000cc7308 */ /* 0x000e620000000800 */
[----:B------:R-:W-:-:S02]  /*efa0*/  IMAD.MOV.U32 R78, RZ, RZ, R130 ;  /* 0x000000ffff4e7224 */ /* 0x000fc400078e0082 */
[----:B------:R-:W-:Y:S02]  /*efb0*/  IMAD.MOV.U32 R95, RZ, RZ, R202 ;  /* 0x000000ffff5f7224 */ /* 0x000fe400078e00ca */
[----:B------:R-:W-:-:S03]  /*efc0*/  IMAD.MOV.U32 R130, RZ, RZ, R172 ;  /* 0x000000ffff827224 */ /* 0x000fc600078e00ac */
[----:B------:R-:W-:Y:S01]  /*efd0*/  MUFU.EX2 R172, R193 ;  /* 0x000000c100ac7308 */ /* 0x000fe20000000800 */
[----:B------:R-:W-:Y:S02]  /*efe0*/  IMAD.MOV.U32 R59, RZ, RZ, R77 ;  /* 0x000000ffff3b7224 */ /* 0x000fe400078e004d */
[----:B------:R-:W-:-:S05]  /*eff0*/  IMAD.MOV.U32 R77, RZ, RZ, R12 ;  /* 0x000000ffff4d7224 */ /* 0x000fca00078e000c */
[----:B------:R-:W4:Y:S08]  /*f000*/  MUFU.EX2 R202, R194 ;  /* 0x000000c200ca7308 */ /* 0x000f300000000800 */
[----:B------:R-:W4:Y:S01]  /*f010*/  MUFU.EX2 R12, R192 ;  /* 0x000000c0000c7308 */ /* 0x000f220000000800 */
[----:B--2---:R-:W-:Y:S01]  /*f020*/  LOP3.LUT R6, R191, UR41, R62, 0x96, !PT ;  /* 0x00000029bf067c12 */ /* 0x004fe2000f8e963e */
[----:B------:R-:W-:-:S02]  /*f030*/  IMAD.MOV.U32 R62, RZ, RZ, R92 ;  /* 0x000000ffff3e7224 */ /* 0x000fc400078e005c */
[----:B------:R-:W-:Y:S01]  /*f040*/  IMAD.MOV.U32 R92, RZ, RZ, R50 ;  /* 0x000000ffff5c7224 */ /* 0x000fe200078e0032 */
[----:B------:R-:W-:Y:S02]  /*f050*/  PRMT R50, R186, 0x5410, R185 ;  /* 0x00005410ba327816 */ /* 0x000fe400000000b9 */
[----:B------:R-:W-:Y:S02]  /*f060*/  @!P6 PRMT R186, R10, 0x5410, RZ ;  /* 0x000054100abae816 */ /* 0x000fe400000000ff */
[----:B------:R-:W-:Y:S02]  /*f070*/  ISETP.LE.U32.AND P6, PT, R0, UR15, PT ;  /* 0x0000000f00007c0c */ /* 0x000fe4000bfc3070 */
[----:B------:R-:W-:Y:S01]  /*f080*/  SHF.R.U32.HI R0, RZ, 0x18, R4 ;  /* 0x00000018ff007819 */ /* 0x000fe20000011604 */
[----:B------:R-:W-:-:S03]  /*f090*/  IMAD.WIDE.U32 R8, R6, -0x2daee0ad, RZ ;  /* 0xd2511f5306087825 */ /* 0x000fc600078e00ff */
[----:B------:R-:W-:Y:S02]  /*f0a0*/  ISETP.LE.U32.AND P1, PT, R0, UR15, PT ;  /* 0x0000000f00007c0c */ /* 0x000fe4000bf23070 */
[----:B------:R-:W-:Y:S02]  /*f0b0*/  LOP3.LUT R0, R245, UR40, R190, 0x96, !PT ;  /* 0x00000028f5007c12 */ /* 0x000fe4000f8e96be */
[----:B------:R-:W-:Y:S02]  /*f0c0*/  @!P5 PRMT R185, R7, 0x5410, RZ ;  /* 0x0000541007b9d816 */ /* 0x000fe400000000ff */
[----:B------:R-:W-:Y:S01]  /*f0d0*/  ISETP.LE.U32.AND P5, PT, R2, UR15, PT ;  /* 0x0000000f02007c0c */ /* 0x000fe2000bfa3070 */
[----:B------:R-:W-:Y:S01]  /*f0e0*/  IMAD.WIDE.U32 R6, R0, -0x2daee0ad, RZ ;  /* 0xd2511f5300067825 */ /* 0x000fe200078e00ff */
[----:B---3--:R-:W-:-:S03]  /*f0f0*/  LOP3.LUT R2, R9, UR39, R74, 0x96, !PT ;  /* 0x0000002709027c12 */ /* 0x008fc6000f8e964a */
[----:B------:R-:W-:Y:S01]  /*f100*/  IMAD.MOV.U32 R75, RZ, RZ, R11 ;  /* 0x000000ffff4b7224 */ /* 0x000fe200078e000b */
[----:B------:R-:W-:Y:S01]  /*f110*/  SHF.R.U32.HI R4, RZ, 0x8, R5 ;  /* 0x00000008ff047819 */ /* 0x000fe20000011605 */
[----:B------:R-:W-:Y:S01]  /*f120*/  IMAD.WIDE.U32 R10, R2, -0x326172a9, RZ ;  /* 0xcd9e8d57020a7825 */ /* 0x000fe200078e00ff */
[----:B------:R-:W-:Y:S02]  /*f130*/  LOP3.LUT R2, R7, UR33, R8, 0x96, !PT ;  /* 0x0000002107027c12 */ /* 0x000fe4000f8e9608 */
[----:B------:R-:W-:Y:S02]  /*f140*/  LOP3.LUT R0, R4, 0xffff, RZ, 0xc0, !PT ;  /* 0x0000ffff04007812 */ /* 0x000fe400078ec0ff */
[----:B------:R-:W-:Y:S01]  /*f150*/  LOP3.LUT R7, R11, UR38, R244, 0x96, !PT ;  /* 0x000000260b077c12 */ /* 0x000fe2000f8e96f4 */
[----:B------:R-:W-:-:S04]  /*f160*/  IMAD.WIDE.U32 R4, R2, -0x326172a9, RZ ;  /* 0xcd9e8d5702047825 */ /* 0x000fc800078e00ff */
[----:B------:R-:W-:Y:S01]  /*f170*/  FADD.FTZ R11, R65, R13 ;  /* 0x0000000d410b7221 */ /* 0x000fe20000010000 */
[----:B------:R-:W-:Y:S01]  /*f180*/  IMAD.WIDE.U32 R8, R7, -0x2daee0ad, RZ ;  /* 0xd2511f5307087825 */ /* 0x000fe200078e00ff */
[----:B------:R-:W-:-:S03]  /*f190*/  LOP3.LUT R2, R5, UR32, R10, 0x96, !PT ;  /* 0x0000002005027c12 */ /* 0x000fc6000f8e960a */
[----:B------:R-:W-:Y:S01]  /*f1a0*/  FADD.FTZ R27, R27, R11 ;  /* 0x0000000b1b1b7221 */ /* 0x000fe20000010000 */
[----:B------:R-:W-:Y:S02]  /*f1b0*/  ISETP.LE.U32.AND P4, PT, R0, UR15, PT ;  /* 0x0000000f00007c0c */ /* 0x000fe4000bf83070 */
[----:B------:R-:W-:Y:S01]  /*f1c0*/  LOP3.LUT R0, R9, UR29, R6, 0x96, !PT ;  /* 0x0000001d09007c12 */ /* 0x000fe2000f8e9606 */
[----:B------:R-:W-:-:S04]  /*f1d0*/  IMAD.WIDE.U32 R10, R2, -0x2daee0ad, RZ ;  /* 0xd2511f53020a7825 */ /* 0x000fc800078e00ff */
[----:B------:R-:W-:Y:S01]  /*f1e0*/  IMAD.WIDE.U32 R6, R0, -0x326172a9, RZ ;  /* 0xcd9e8d5700067825 */ /* 0x000fe200078e00ff */
[----:B------:R-:W-:Y:S02]  /*f1f0*/  LOP3.LUT R0, R11, UR10, R8, 0x96, !PT ;  /* 0x0000000a0b007c12 */ /* 0x000fe4000f8e9608 */
[----:B-1----:R-:W-:Y:S02]  /*f200*/  F2FP.BF16.F32.PACK_AB R2, R204, R200 ;  /* 0x000000c8cc02723e */ /* 0x002fe400000010ff */
[----:B------:R-:W-:Y:S01]  /*f210*/  LOP3.LUT R7, R7, UR11, R4, 0x96, !PT ;  /* 0x0000000b07077c12 */ /* 0x000fe2000f8e9604 */
[----:B------:R-:W-:Y:S01]  /*f220*/  IMAD.WIDE.U32 R4, R0, -0x326172a9, RZ ;  /* 0xcd9e8d5700047825 */ /* 0x000fe200078e00ff */
[C---:B------:R-:W-:Y:S02]  /*f230*/  PRMT R182, R2.reuse, 0x7610, R182 ;  /* 0x0000761002b67816 */ /* 0x040fe400000000b6 */
[----:B------:R-:W-:Y:S02]  /*f240*/  PRMT R181, R2, 0x7632, R181 ;  /* 0x0000763202b57816 */ /* 0x000fe400000000b5 */
[----:B------:R-:W-:Y:S01]  /*f250*/  LOP3.LUT R0, R5, UR24, R6, 0x96, !PT ;  /* 0x0000001805007c12 */ /* 0x000fe2000f8e9606 */
[----:B------:R-:W-:-:S02]  /*f260*/  @!P6 HFMA2.BF16_V2 R28, -RZ.H0_H0, RZ.H0_H0, -R182.H0_H0 ;  /* 0x200000ffff1ce231 */ /* 0x000fc400003409b6 */
[----:B------:R-:W-:Y:S01]  /*f270*/  IMAD.MOV.U32 R74, RZ, RZ, R39 ;  /* 0x000000ffff4a7224 */ /* 0x000fe200078e0027 */
[----:B------:R-:W-:Y:S01]  /*f280*/  LOP3.LUT R2, R0, 0xff, RZ, 0xc0, !PT ;  /* 0x000000ff00027812 */ /* 0x000fe200078ec0ff */
[----:B------:R-:W-:Y:S01]  /*f290*/  @!P4 HFMA2.BF16_V2 R29, -RZ.H0_H0, RZ.H0_H0, -R181.H0_H0 ;  /* 0x200000ffff1dc231 */ /* 0x000fe200003409b5 */
[----:B------:R-:W-:Y:S02]  /*f2a0*/  PRMT R39, R182, 0x5410, R181 ;  /* 0x00005410b6277816 */ /* 0x000fe400000000b5 */
[----:B------:R-:W-:Y:S02]  /*f2b0*/  @!P6 PRMT R182, R28, 0x5410, RZ ;  /* 0x000054101cb6e816 */ /* 0x000fe400000000ff */
[----:B------:R-:W-:Y:S02]  /*f2c0*/  ISETP.LE.U32.AND P6, PT, R2, UR15, PT ;  /* 0x0000000f02007c0c */ /* 0x000fe4000bfc3070 */
[----:B------:R-:W-:Y:S02]  /*f2d0*/  SHF.R.U32.HI R2, RZ, 0x18, R0 ;  /* 0x00000018ff027819 */ /* 0x000fe40000011600 */
[----:B----4-:R-:W-:-:S02]  /*f2e0*/  F2FP.BF16.F32.PACK_AB R6, R202, R172 ;  /* 0x000000acca06723e */ /* 0x010fc400000010ff */
[----:B------:R-:W-:Y:S02]  /*f2f0*/  @!P4 PRMT R181, R29, 0x5410, RZ ;  /* 0x000054101db5c816 */ /* 0x000fe400000000ff */
[----:B------:R-:W-:Y:S02]  /*f300*/  ISETP.LE.U32.AND P4, PT, R2, UR15, PT ;  /* 0x0000000f02007c0c */ /* 0x000fe4000bf83070 */
[----:B------:R-:W-:Y:S02]  /*f310*/  SHF.R.U32.HI R2, RZ, 0x10, R0 ;  /* 0x00000010ff027819 */ /* 0x000fe40000011600 */
[----:B------:R-:W-:Y:S02]  /*f320*/  LOP3.LUT R0, R0, 0xffff, RZ, 0xc0, !PT ;  /* 0x0000ffff00007812 */ /* 0x000fe400078ec0ff */
[C---:B------:R-:W-:Y:S02]  /*f330*/  PRMT R180, R6.reuse, 0x7610, R180 ;  /* 0x0000761006b47816 */ /* 0x040fe400000000b4 */
[----:B------:R-:W-:-:S02]  /*f340*/  PRMT R179, R6, 0x7632, R179 ;  /* 0x0000763206b37816 */ /* 0x000fc400000000b3 */
[C---:B------:R-:W-:Y:S01]  /*f350*/  F2FP.BF16.F32.PACK_AB R9, R12.reuse, R68 ;  /* 0x000000440c09723e */ /* 0x040fe200000010ff */
[----:B------:R-:W-:Y:S01]  /*f360*/  IMAD.MOV.U32 R63, RZ, RZ, R26 ;  /* 0x000000ffff3f7224 */ /* 0x000fe200078e001a */
[----:B------:R-:W-:Y:S01]  /*f370*/  SHF.R.U32.HI R0, RZ, 0x8, R0 ;  /* 0x00000008ff007819 */ /* 0x000fe20000011600 */
[----:B------:R-:W-:Y:S01]  /*f380*/  FADD.FTZ R26, R12, R14 ;  /* 0x0000000e0c1a7221 */ /* 0x000fe20000010000 */
[----:B------:R-:W-:Y:S01]  /*f390*/  @!P5 HFMA2.BF16_V2 R36, -RZ.H0_H0, RZ.H0_H0, -R180.H0_H0 ;  /* 0x200000ffff24d231 */ /* 0x000fe200003409b4 */
[----:B------:R-:W-:Y:S01]  /*f3a0*/  PRMT R12, R9, 0x7610, R12 ;  /* 0x00007610090c7816 */ /* 0x000fe2000000000c */
[----:B------:R-:W-:Y:S01]  /*f3b0*/  @!P1 HFMA2.BF16_V2 R37, -RZ.H0_H0, RZ.H0_H0, -R179.H0_H0 ;  /* 0x200000ffff259231 */ /* 0x000fe200003409b3 */
[----:B------:R-:W-:Y:S01]  /*f3c0*/  LOP3.LUT R2, R2, 0xff, RZ, 0xc0, !PT ;  /* 0x000000ff02027812 */ /* 0x000fe200078ec0ff */
[----:B------:R-:W-:Y:S01]  /*f3d0*/  IMAD.MOV.U32 R244, RZ, RZ, R40 ;  /* 0x000000fffff47224 */ /* 0x000fe200078e0028 */
[----:B------:R-:W-:Y:S01]  /*f3e0*/  LOP3.LUT R0, R0, 0xffff, RZ, 0xc0, !PT ;  /* 0x0000ffff00007812 */ /* 0x000fe200078ec0ff */
[----:B------:R-:W-:Y:S01]  /*f3f0*/  @!P6 HFMA2.BF16_V2 R38, -RZ.H0_H0, RZ.H0_H0, -R12.H0_H0 ;  /* 0x200000ffff26e231 */ /* 0x000fe2000034090c */
[----:B------:R-:W-:-:S02]  /*f400*/  PRMT R40, R180, 0x5410, R179 ;  /* 0x00005410b4287816 */ /* 0x000fc400000000b3 */
[----:B------:R-:W-:Y:S02]  /*f410*/  @!P5 PRMT R180, R36, 0x5410, RZ ;  /* 0x0000541024b4d816 */ /* 0x000fe400000000ff */
[----:B------:R-:W-:Y:S02]  /*f420*/  @!P1 PRMT R179, R37, 0x5410, RZ ;  /* 0x0000541025b39816 */ /* 0x000fe400000000ff */
[----:B------:R-:W-:Y:S02]  /*f430*/  PRMT R15, R9, 0x7632, R15 ;  /* 0x00007632090f7816 */ /* 0x000fe4000000000f */
[----:B------:R-:W-:Y:S02]  /*f440*/  ISETP.LE.U32.AND P5, PT, R2, UR15, PT ;  /* 0x0000000f02007c0c */ /* 0x000fe4000bfa3070 */
[----:B------:R-:W-:Y:S01]  /*f450*/  ISETP.LE.U32.AND P1, PT, R0, UR15, PT ;  /* 0x0000000f00007c0c */ /* 0x000fe2000bf23070 */
[----:B------:R-:W-:Y:S01]  /*f460*/  IMAD.MOV.U32 R245, RZ, RZ, R41 ;  /* 0x000000fffff57224 */ /* 0x000fe200078e0029 */
[----:B------:R-:W-:-:S02]  /*f470*/  LOP3.LUT R0, R4, 0xff, RZ, 0xc0, !PT ;  /* 0x000000ff04007812 */ /* 0x000fc400078ec0ff */
[----:B------:R-:W-:Y:S02]  /*f480*/  PRMT R41, R12, 0x5410, R15 ;  /* 0x000054100c297816 */ /* 0x000fe4000000000f */
[----:B------:R-:W-:Y:S02]  /*f490*/  @!P6 PRMT R12, R38, 0x5410, RZ ;  /* 0x00005410260ce816 */ /* 0x000fe400000000ff */
[----:B------:R-:W-:Y:S02]  /*f4a0*/  ISETP.LE.U32.AND P6, PT, R0, UR15, PT ;  /* 0x0000000f00007c0c */ /* 0x000fe4000bfc3070 */
[----:B------:R-:W-:Y:S01]  /*f4b0*/  LOP3.LUT R0, R4, 0xffff, RZ, 0xc0, !PT ;  /* 0x0000ffff04007812 */ /* 0x000fe200078ec0ff */
[----:B------:R-:W1:Y:S01]  /*f4c0*/  MUFU.EX2 R6, R195 ;  /* 0x000000c300067308 */ /* 0x000e620000000800 */
[----:B------:R-:W-:Y:S02]  /*f4d0*/  PRMT R14, R177, 0x7610, R14 ;  /* 0x00007610b10e7816 */ /* 0x000fe4000000000e */
[----:B------:R-:W-:-:S05]  /*f4e0*/  SHF.R.U32.HI R0, RZ, 0x8, R0 ;  /* 0x00000008ff007819 */ /* 0x000fca0000011600 */
[----:B------:R-:W2:Y:S01]  /*f4f0*/  MUFU.EX2 R8, R197 ;  /* 0x000000c500087308 */ /* 0x000ea20000000800 */
[----:B------:R-:W-:Y:S01]  /*f500*/  @!P5 HFMA2.BF16_V2 R43, -RZ.H0_H0, RZ.H0_H0, -R14.H0_H0 ;  /* 0x200000ffff2bd231 */ /* 0x000fe2000034090e */
[----:B------:R-:W-:Y:S02]  /*f510*/  PRMT R13, R177, 0x7632, R13 ;  /* 0x00007632b10d7816 */ /* 0x000fe4000000000d */
[----:B------:R-:W-:Y:S02]  /*f520*/  LOP3.LUT R2, R0, 0xffff, RZ, 0xc0, !PT ;  /* 0x0000ffff00027812 */ /* 0x000fe400078ec0ff */
[--C-:B------:R-:W-:Y:S02]  /*f530*/  SHF.R.U32.HI R0, RZ, 0x18, R4.reuse ;  /* 0x00000018ff007819 */ /* 0x100fe40000011604 */
[----:B------:R-:W-:Y:S01]  /*f540*/  SHF.R.U32.HI R5, RZ, 0x10, R4 ;  /* 0x00000010ff057819 */ /* 0x000fe20000011604 */
[----:B------:R-:W-:Y:S01]  /*f550*/  @!P1 HFMA2.BF16_V2 R42, -RZ.H0_H0, RZ.H0_H0, -R15.H0_H0 ;  /* 0x200000ffff2a9231 */ /* 0x000fe2000034090f */
[----:B------:R-:W-:Y:S01]  /*f560*/  PRMT R38, R14, 0x5410, R13 ;  /* 0x000054100e267816 */ /* 0x000fe2000000000d */
[----:B------:R-:W-:Y:S01]  /*f570*/  @!P4 HFMA2.BF16_V2 R44, -RZ.H0_H0, RZ.H0_H0, -R13.H0_H0 ;  /* 0x200000ffff2cc231 */ /* 0x000fe2000034090d */
[----:B------:R-:W-:-:S02]  /*f580*/  @!P5 PRMT R14, R43, 0x5410, RZ ;  /* 0x000054102b0ed816 */ /* 0x000fc400000000ff */
[----:B------:R-:W-:Y:S02]  /*f590*/  ISETP.LE.U32.AND P5, PT, R0, UR15, PT ;  /* 0x0000000f00007c0c */ /* 0x000fe4000bfa3070 */
[----:B------:R-:W-:Y:S02]  /*f5a0*/  LOP3.LUT R0, R5, 0xff, RZ, 0xc0, !PT ;  /* 0x000000ff05007812 */ /* 0x000fe400078ec0ff */
[----:B------:R-:W-:Y:S02]  /*f5b0*/  @!P1 PRMT R15, R42, 0x5410, RZ ;  /* 0x000054102a0f9816 */ /* 0x000fe400000000ff */
[----:B------:R-:W-:Y:S02]  /*f5c0*/  @!P4 PRMT R13, R44, 0x5410, RZ ;  /* 0x000054102c0dc816 */ /* 0x000fe400000000ff */
[----:B------:R-:W-:Y:S01]  /*f5d0*/  ISETP.LE.U32.AND P1, PT, R2, UR15, PT ;  /* 0x0000000f02007c0c */ /* 0x000fe2000bf23070 */
[----:B-1----:R-:W-:Y:S01]  /*f5e0*/  FADD.FTZ R2, R6, R26 ;  /* 0x0000001a06027221 */ /* 0x002fe20000010000 */
[----:B------:R-:W-:Y:S01]  /*f5f0*/  ISETP.LE.U32.AND P4, PT, R0, UR15, PT ;  /* 0x0000000f00007c0c */ /* 0x000fe2000bf83070 */
[----:B------:R-:W-:Y:S01]  /*f600*/  MUFU.EX2 R9, R198 ;  /* 0x000000c600097308 */ /* 0x000fe20000000800 */
[----:B--2---:R-:W-:Y:S01]  /*f610*/  F2FP.BF16.F32.PACK_AB R0, R8, R6 ;  /* 0x000000060800723e */ /* 0x004fe200000010ff */
[----:B------:R-:W-:-:S06]  /*f620*/  IMAD.WIDE.U32 R4, R7, -0x2daee0ad, RZ ;  /* 0xd2511f5307047825 */ /* 0x000fcc00078e00ff */
[----:B------:R-:W1:Y:S01]  /*f630*/  MUFU.EX2 R6, R196 ;  /* 0x000000c400067308 */ /* 0x000e620000000800 */
[C---:B------:R-:W-:Y:S02]  /*f640*/  PRMT R178, R0.reuse, 0x7610, R178 ;  /* 0x0000761000b27816 */ /* 0x040fe400000000b2 */
[----:B------:R-:W-:Y:S02]  /*f650*/  PRMT R177, R0, 0x7632, R177 ;  /* 0x0000763200b17816 */ /* 0x000fe400000000b1 */
[----:B------:R-:W-:Y:S01]  /*f660*/  LOP3.LUT R0, R5, UR28, R10, 0x96, !PT ;  /* 0x0000001c05007c12 */ /* 0x000fe2000f8e960a */
[----:B------:R-:W-:Y:S02]  /*f670*/  @!P6 HFMA2.BF16_V2 R46, -RZ.H0_H0, RZ.H0_H0, -R178.H0_H0 ;  /* 0x200000ffff2ee231 */ /* 0x000fe400003409b2 */
[----:B------:R-:W-:Y:S01]  /*f680*/  FADD.FTZ R8, R8, R2 ;  /* 0x0000000208087221 */ /* 0x000fe20000010000 */
[----:B------:R-:W-:Y:S02]  /*f690*/  LOP3.LUT R2, R0, 0xff, RZ, 0xc0, !PT ;  /* 0x000000ff00027812 */ /* 0x000fe400078ec0ff */
[----:B------:R-:W-:Y:S01]  /*f6a0*/  PRMT R37, R178, 0x5410, R177 ;  /* 0x00005410b2257816 */ /* 0x000fe200000000b1 */
[----:B------:R-:W-:Y:S01]  /*f6b0*/  MUFU.EX2 R11, R217 ;  /* 0x000000d9000b7308 */ /* 0x000fe20000000800 */
[----:B------:R-:W-:-:S02]  /*f6c0*/  @!P6 PRMT R178, R46, 0x5410, RZ ;  /* 0x000054102eb2e816 */ /* 0x000fc400000000ff */
[----:B------:R-:W-:-:S05]  /*f6d0*/  ISETP.LE.U32.AND P6, PT, R2, UR15, PT ;  /* 0x0000000f02007c0c */ /* 0x000fca000bfc3070 */
[----:B------:R-:W2:Y:S01]  /*f6e0*/  MUFU.EX2 R197, R216 ;  /* 0x000000d800c57308 */ /* 0x000ea20000000800 */
[----:B-1----:R-:W-:Y:S01]  /*f6f0*/  F2FP.BF16.F32.PACK_AB R2, R9, R6 ;  /* 0x000000060902723e */ /* 0x002fe200000010ff */
[----:B------:R-:W-:-:S06]  /*f700*/  FADD.FTZ R7, R6, R247 ;  /* 0x000000f706077221 */ /* 0x000fcc0000010000 */
[----:B------:R-:W-:Y:S01]  /*f710*/  MUFU.EX2 R196, R214 ;  /* 0x000000d600c47308 */ /* 0x000fe20000000800 */
[C---:B------:R-:W-:Y:S01]  /*f720*/  PRMT R176, R2.reuse, 0x7610, R176 ;  /* 0x0000761002b07816 */ /* 0x040fe200000000b0 */
[----:B------:R-:W-:Y:S01]  /*f730*/  IMAD.MOV.U32 R44, RZ, RZ, R244 ;  /* 0x000000ffff2c7224 */ /* 0x000fe200078e00f4 */
[----:B------:R-:W-:Y:S01]  /*f740*/  PRMT R175, R2, 0x7632, R175 ;  /* 0x0000763202af7816 */ /* 0x000fe200000000af */
[----:B------:R-:W-:Y:S01]  /*f750*/  @!P1 HFMA2.BF16_V2 R45, -RZ.H0_H0, RZ.H0_H0, -R177.H0_H0 ;  /* 0x200000ffff2d9231 */ /* 0x000fe200003409b1 */
[----:B------:R-:W-:-:S03]  /*f760*/  SHF.R.U32.HI R2, RZ, 0x10, R0 ;  /* 0x00000010ff027819 */ /* 0x000fc60000011600 */
[----:B------:R-:W1:Y:S01]  /*f770*/  MUFU.EX2 R10, R199 ;  /* 0x000000c7000a7308 */ /* 0x000e620000000800 */
[----:B------:R-:W-:Y:S01]  /*f780*/  SHF.R.U32.HI R6, RZ, 0x18, R0 ;  /* 0x00000018ff067819 */ /* 0x000fe20000011600 */
[----:B------:R-:W-:Y:S01]  /*f790*/  @!P4 HFMA2.BF16_V2 R47, -RZ.H0_H0, RZ.H0_H0, -R176.H0_H0 ;  /* 0x200000ffff2fc231 */ /* 0x000fe200003409b0 */
[----:B------:R-:W-:Y:S01]  /*f7a0*/  LOP3.LUT R0, R0, 0xffff, RZ, 0xc0, !PT ;  /* 0x0000ffff00007812 */ /* 0x000fe200078ec0ff */
[----:B------:R-:W-:Y:S01]  /*f7b0*/  IMAD.MOV.U32 R192, RZ, RZ, R79 ;  /* 0x000000ffffc07224 */ /* 0x000fe200078e004f */
[----:B------:R-:W-:Y:S01]  /*f7c0*/  LOP3.LUT R2, R2, 0xff, RZ, 0xc0, !PT ;  /* 0x000000ff02027812 */ /* 0x000fe200078ec0ff */
[----:B------:R-:W-:Y:S01]  /*f7d0*/  UIADD3 UR4, UR31, -0x4498517b, URZ ;  /* 0xbb67ae851f047890 */ /* 0x000fe2000fffe03f */
[----:B------:R-:W-:Y:S01]  /*f7e0*/  PRMT R36, R176, 0x5410, R175 ;  /* 0x00005410b0247816 */ /* 0x000fe200000000af */
[----:B------:R-:W-:Y:S01]  /*f7f0*/  IMAD.MOV.U32 R195, RZ, RZ, R239 ;  /* 0x000000ffffc37224 */ /* 0x000fe200078e00ef */
[----:B------:R-:W-:Y:S01]  /*f800*/  SHF.R.U32.HI R0, RZ, 0x8, R0 ;  /* 0x00000008ff007819 */ /* 0x000fe20000011600 */
[----:B------:R-:W-:Y:S01]  /*f810*/  @!P5 HFMA2.BF16_V2 R48, -RZ.H0_H0, RZ.H0_H0, -R175.H0_H0 ;  /* 0x200000ffff30d231 */ /* 0x000fe200003409af */
[----:B------:R-:W-:Y:S01]  /*f820*/  @!P4 PRMT R176, R47, 0x5410, RZ ;  /* 0x000054102fb0c816 */ /* 0x000fe200000000ff */
[----:B------:R-:W3:Y:S01]  /*f830*/  LDL R46, [R1+0xd4] ;  /* 0x0000d400012e7983 */ /* 0x000ee20000100800 */
[----:B------:R-:W-:-:S02]  /*f840*/  ISETP.LE.U32.AND P4, PT, R2, UR15, PT ;  /* 0x0000000f02007c0c */ /* 0x000fc4000bf83070 */
[----:B--2---:R-:W-:Y:S02]  /*f850*/  F2FP.BF16.F32.PACK_AB R2, R197, R11 ;  /* 0x0000000bc502723e */ /* 0x004fe400000010ff */
[----:B------:R-:W-:Y:S02]  /*f860*/  LOP3.LUT R0, R0, 0xffff, RZ, 0xc0, !PT ;  /* 0x0000ffff00007812 */ /* 0x000fe400078ec0ff */
[----:B------:R-:W-:Y:S02]  /*f870*/  @!P5 PRMT R175, R48, 0x5410, RZ ;  /* 0x0000541030afd816 */ /* 0x000fe400000000ff */
[----:B------:R-:W-:Y:S02]  /*f880*/  PRMT R174, R2, 0x7610, R174 ;  /* 0x0000761002ae7816 */ /* 0x000fe400000000ae */
[----:B------:R-:W-:Y:S02]  /*f890*/  ISETP.LE.U32.AND P5, PT, R0, UR15, PT ;  /* 0x0000000f00007c0c */ /* 0x000fe4000bfa3070 */
[----:B-1----:R-:W-:-:S02]  /*f8a0*/  F2FP.BF16.F32.PACK_AB R0, R196, R10 ;  /* 0x0000000ac400723e */ /* 0x002fc400000010ff */
[----:B------:R-:W-:Y:S01]  /*f8b0*/  MOV R244, R78 ;  /* 0x0000004e00f47202 */ /* 0x000fe20000000f00 */
[----:B------:R-:W-:Y:S01]  /*f8c0*/  @!P6 HFMA2.BF16_V2 R54, -RZ.H0_H0, RZ.H0_H0, -R174.H0_H0 ;  /* 0x200000ffff36e231 */ /* 0x000fe200003409ae */
[----:B------:R-:W-:Y:S01]  /*f8d0*/  MOV R78, R252 ;  /* 0x000000fc004e7202 */ /* 0x000fe20000000f00 */
[----:B------:R-:W-:Y:S01]  /*f8e0*/  MUFU.EX2 R247, R219 ;  /* 0x000000db00f77308 */ /* 0x000fe20000000800 */
[----:B------:R-:W-:Y:S01]  /*f8f0*/  PRMT R173, R2, 0x7632, R173 ;  /* 0x0000763202ad7816 */ /* 0x000fe200000000ad */
[----:B------:R-:W-:Y:S01]  /*f900*/  IMAD.MOV.U32 R79, RZ, RZ, R75 ;  /* 0x000000ffff4f7224 */ /* 0x000fe200078e004b */
[C---:B------:R-:W-:Y:S01]  /*f910*/  PRMT R137, R0.reuse, 0x7610, R137 ;  /* 0x0000761000897816 */ /* 0x040fe20000000089 */
[----:B------:R-:W-:Y:S01]  /*f920*/  IMAD.MOV.U32 R75, RZ, RZ, R246 ;  /* 0x000000ffff4b7224 */ /* 0x000fe200078e00f6 */
[----:B------:R-:W-:-:S03]  /*f930*/  PRMT R136, R0, 0x7632, R136 ;  /* 0x0000763200887816 */ /* 0x000fc60000000088 */
[----:B------:R-:W1:Y:S01]  /*f940*/  MUFU.EX2 R252, R218 ;  /* 0x000000da00fc7308 */ /* 0x000e620000000800 */
[----:B------:R-:W-:Y:S01]  /*f950*/  LOP3.LUT R0, R4, 0xff, RZ, 0xc0, !PT ;  /* 0x000000ff04007812 */ /* 0x000fe200078ec0ff */
[----:B------:R-:W-:Y:S01]  /*f960*/  FADD.FTZ R246, R67, R64 ;  /* 0x0000004043f67221 */ /* 0x000fe20000010000 */
[----:B------:R-:W-:Y:S02]  /*f970*/  PRMT R64, R174, 0x5410, R173 ;  /* 0x00005410ae407816 */ /* 0x000fe400000000ad */
[----:B------:R-:W-:Y:S02]  /*f980*/  LOP3.LUT R2, R4, 0xffff, RZ, 0xc0, !PT ;  /* 0x0000ffff04027812 */ /* 0x000fe400078ec0ff */
[----:B------:R-:W-:Y:S02]  /*f990*/  @!P1 PRMT R177, R45, 0x5410, RZ ;  /* 0x000054102db19816 */ /* 0x000fe400000000ff */
[----:B------:R-:W-:Y:S02]  /*f9a0*/  @!P6 PRMT R174, R54, 0x5410, RZ ;  /* 0x0000541036aee816 */ /* 0x000fe400000000ff */
[----:B------:R-:W-:-:S02]  /*f9b0*/  ISETP.LE.U32.AND P1, PT, R6, UR15, PT ;  /* 0x0000000f06007c0c */ /* 0x000fc4000bf23070 */
[----:B------:R-:W-:Y:S02]  /*f9c0*/  ISETP.LE.U32.AND P6, PT, R0, UR15, PT ;  /* 0x0000000f00007c0c */ /* 0x000fe4000bfc3070 */
[--C-:B------:R-:W-:Y:S02]  /*f9d0*/  SHF.R.U32.HI R6, RZ, 0x18, R4.reuse ;  /* 0x00000018ff067819 */ /* 0x100fe40000011604 */
[----:B------:R-:W-:Y:S02]  /*f9e0*/  SHF.R.U32.HI R0, RZ, 0x10, R4 ;  /* 0x00000010ff007819 */ /* 0x000fe40000011604 */
[----:B------:R-:W-:Y:S01]  /*f9f0*/  SHF.R.U32.HI R4, RZ, 0x8, R2 ;  /* 0x00000008ff047819 */ /* 0x000fe20000011602 */
[----:B------:R-:W-:Y:S01]  /*fa00*/  @!P5 HFMA2.BF16_V2 R53, -RZ.H0_H0, RZ.H0_H0, -R173.H0_H0 ;  /* 0x200000ffff35d231 */ /* 0x000fe200003409ad */
[----:B------:R-:W-:Y:S02]  /*fa10*/  LOP3.LUT R2, R0, 0xff, RZ, 0xc0, !PT ;  /* 0x000000ff00027812 */ /* 0x000fe400078ec0ff */
[----:B------:R-:W-:-:S02]  /*fa20*/  LOP3.LUT R0, R4, 0xffff, RZ, 0xc0, !PT ;  /* 0x0000ffff04007812 */ /* 0x000fc400078ec0ff */
[----:B------:R-:W-:Y:S01]  /*fa30*/  @!P5 PRMT R173, R53, 0x5410, RZ ;  /* 0x0000541035add816 */ /* 0x000fe200000000ff */
[----:B------:R-:W-:Y:S01]  /*fa40*/  IMAD.MOV.U32 R45, RZ, RZ, R245 ;  /* 0x000000ffff2d7224 */ /* 0x000fe200078e00f5 */
[----:B------:R-:W-:Y:S01]  /*fa50*/  ISETP.LE.U32.AND P5, PT, R0, UR15, PT ;  /* 0x0000000f00007c0c */ /* 0x000fe2000bfa3070 */
[----:B------:R-:W-:Y:S01]  /*fa60*/  IMAD.MOV.U32 R245, RZ, RZ, R74 ;  /* 0x000000fffff57224 */ /* 0x000fe200078e004a */
[----:B-1----:R-:W-:Y:S01]  /*fa70*/  F2FP.BF16.F32.PACK_AB R0, R247, R252 ;  /* 0x000000fcf700723e */ /* 0x002fe200000010ff */
[----:B------:R-:W-:-:S03]  /*fa80*/  FADD.FTZ R239, R66, R27 ;  /* 0x0000001b42ef7221 */ /* 0x000fc60000010000 */
[C---:B------:R-:W-:Y:S02]  /*fa90*/  PRMT R27, R0.reuse, 0x7610, R27 ;  /* 0x00007610001b7816 */ /* 0x040fe4000000001b */
[----:B------:R-:W-:Y:S02]  /*faa0*/  PRMT R26, R0, 0x7632, R26 ;  /* 0x00007632001a7816 */ /* 0x000fe4000000001a */
[----:B------:R-:W-:Y:S01]  /*fab0*/  LOP3.LUT R0, R195, UR4, R44, 0x96, !PT ;  /* 0x00000004c3007c12 */ /* 0x000fe2000f8e962c */
[----:B------:R-:W-:Y:S02]  /*fac0*/  IMAD.MOV.U32 R195, RZ, RZ, R245 ;  /* 0x000000ffffc37224 */ /* 0x000fe400078e00f5 */
[----:B------:R-:W2:Y:S01]  /*fad0*/  LDL R245, [R1+0xc8] ;  /* 0x0000c80001f57983 */ /* 0x000ea20000100800 */
[----:B------:R-:W-:Y:S08]  /*fae0*/  MUFU.EX2 R198, R221 ;  /* 0x000000dd00c67308 */ /* 0x000ff00000000800 */
[----:B------:R-:W1:Y:S01]  /*faf0*/  MUFU.EX2 R199, R220 ;  /* 0x000000dc00c77308 */ /* 0x000e620000000800 */
[----:B------:R-:W-:-:S02]  /*fb00*/  @!P4 HFMA2.BF16_V2 R52, -RZ.H0_H0, RZ.H0_H0, -R137.H0_H0 ;  /* 0x200000ffff34c231 */ /* 0x000fc40000340989 */
[----:B------:R-:W-:Y:S02]  /*fb10*/  IMAD.MOV.U32 R194, RZ, RZ, R238 ;  /* 0x000000ffffc27224 */ /* 0x000fe400078e00ee */
[----:B------:R-:W-:Y:S02]  /*fb20*/  IMAD.MOV.U32 R68, RZ, RZ, R63 ;  /* 0x000000ffff447224 */ /* 0x000fe400078e003f */
[----:B------:R-:W-:Y:S02]  /*fb30*/  @!P1 HFMA2.BF16_V2 R51, -RZ.H0_H0, RZ.H0_H0, -R136.H0_H0 ;  /* 0x200000ffff339231 */ /* 0x000fe40000340988 */
[----:B------:R-:W-:Y:S01]  /*fb40*/  IMAD.MOV.U32 R63, RZ, RZ, R62 ;  /* 0x000000ffff3f7224 */ /* 0x000fe200078e003e */
[----:B------:R-:W-:Y:S01]  /*fb50*/  PRMT R65, R137, 0x5410, R136 ;  /* 0x0000541089417816 */ /* 0x000fe20000000088 */
[----:B------:R-:W-:Y:S01]  /*fb60*/  IMAD.MOV.U32 R62, RZ, RZ, R215 ;  /* 0x000000ffff3e7224 */ /* 0x000fe200078e00d7 */
[----:B------:R-:W-:Y:S01]  /*fb70*/  @!P4 PRMT R137, R52, 0x5410, RZ ;  /* 0x000054103489c816 */ /* 0x000fe200000000ff */
[----:B------:R-:W-:-:S04]  /*fb80*/  IMAD.WIDE.U32 R214, R0, -0x326172a9, RZ ;  /* 0xcd9e8d5700d67825 */ /* 0x000fc800078e00ff */
[----:B------:R-:W-:Y:S01]  /*fb90*/  FADD.FTZ R7, R9, R7 ;  /* 0x0000000709077221 */ /* 0x000fe20000010000 */
[----:B------:R-:W-:Y:S02]  /*fba0*/  ISETP.LE.U32.AND P4, PT, R2, UR15, PT ;  /* 0x0000000f02007c0c */ /* 0x000fe4000bf83070 */
[----:B------:R-:W-:Y:S01]  /*fbb0*/  LOP3.LUT R0, R25, UR39, R194, 0x96, !PT ;  /* 0x0000002719007c12 */ /* 0x000fe2000f8e96c2 */
[----:B------:R-:W-:Y:S01]  /*fbc0*/  IMAD.MOV.U32 R74, RZ, RZ, R212 ;  /* 0x000000ffff4a7224 */ /* 0x000fe200078e00d4 */
[----:B-1----:R-:W-:Y:S01]  /*fbd0*/  F2FP.BF16.F32.PACK_AB R2, R199, R198 ;  /* 0x000000c6c702723e */ /* 0x002fe200000010ff */
[----:B------:R-:W-:Y:S01]  /*fbe0*/  FADD.FTZ R212, R10, R7 ;  /* 0x000000070ad47221 */ /* 0x000fe20000010000 */
[----:B------:R-:W-:Y:S02]  /*fbf0*/  @!P1 PRMT R136, R51, 0x5410, RZ ;  /* 0x0000541033889816 */ /* 0x000fe400000000ff */
[----:B------:R-:W-:Y:S01]  /*fc00*/  ISETP.LE.U32.AND P1, PT, R6, UR15, PT ;  /* 0x0000000f06007c0c */ /* 0x000fe2000bf23070 */
[----:B------:R-:W-:Y:S01]  /*fc10*/  IMAD.WIDE.U32 R6, R0, -0x326172a9, RZ ;  /* 0xcd9e8d5700067825 */ /* 0x000fe200078e00ff */
[----:B------:R-:W-:-:S02]  /*fc20*/  PRMT R29, R2, 0x7610, R29 ;  /* 0x00007610021d7816 */ /* 0x000fc4000000001d */
[----:B------:R-:W-:Y:S02]  /*fc30*/  PRMT R28, R2, 0x7632, R28 ;  /* 0x00007632021c7816 */ /* 0x000fe4000000001c */
[----:B------:R-:W-:Y:S01]  /*fc40*/  LOP3.LUT R2, R215, UR40, R190, 0x96, !PT ;  /* 0x00000028d7027c12 */ /* 0x000fe2000f8e96be */
[----:B------:R-:W-:Y:S01]  /*fc50*/  FADD.FTZ R238, R11, R8 ;  /* 0x000000080bee7221 */ /* 0x000fe20000010000 */
        /* <DEDUP_REMOVED lines=18> */
[----:B------:R-:W-:Y:S01]  /*fd80*/  LOP3.LUT R2, R6, 0xff, RZ, 0xc0, !PT ;  /* 0x000000ff06027812 */ /* 0x000fe200078ec0ff */
[----:B------:R1:W-:Y:S03]  /*fd90*/  STG.E.U16 desc[UR26][R22.64+-0x7e], R16 ;  /* 0xffff821016007986 */ /* 0x0003e6000c10151a */
[----:B------:R-:W-:Y:S02]  /*fda0*/  PRMT R11, R2, 0x5410, R5 ;  /* 0x00005410020b7816 */ /* 0x000fe40000000005 */
[----:B------:R-:W-:Y:S02]  /*fdb0*/  LOP3.LUT R2, R0, 0xffff, RZ, 0xc0, !PT ;  /* 0x0000ffff00027812 */ /* 0x000fe400078ec0ff */
[----:B------:R-:W-:Y:S02]  /*fdc0*/  SHF.R.U32.HI R6, RZ, 0x18, R0 ;  /* 0x00000018ff067819 */ /* 0x000fe40000011600 */
[----:B-1----:R-:W-:-:S02]  /*fdd0*/  PRMT R16, R7, 0x5410, R4 ;  /* 0x0000541007107816 */ /* 0x002fc40000000004 */
[----:B------:R-:W-:Y:S02]  /*fde0*/  SHF.R.U32.HI R4, RZ, 0x8, R2 ;  /* 0x00000008ff047819 */ /* 0x000fe40000011602 */
[----:B------:R-:W-:-:S04]  /*fdf0*/  LOP3.LUT R2, R0, 0xff, RZ, 0xc0, !PT ;  /* 0x000000ff00027812 */ /* 0x000fc800078ec0ff */
[----:B------:R-:W-:Y:S01]  /*fe00*/  PRMT R9, R2, 0x5410, R4 ;  /* 0x0000541002097816 */ /* 0x000fe20000000004 */
[----:B------:R-:W-:Y:S01]  /*fe10*/  IMAD.WIDE.U32 R4, R8, -0x2daee0ad, RZ ;  /* 0xd2511f5308047825 */ /* 0x000fe200078e00ff */
[----:B------:R-:W-:-:S04]  /*fe20*/  SHF.R.U32.HI R2, RZ, 0x10, R0 ;  /* 0x00000010ff027819 */ /* 0x000fc80000011600 */
[----:B------:R-:W-:Y:S02]  /*fe30*/  LOP3.LUT R2, R2, 0xff, RZ, 0xc0, !PT ;  /* 0x000000ff02027812 */ /* 0x000fe400078ec0ff */
[----:B------:R-:W-:Y:S02]  /*fe40*/  LOP3.LUT R0, R5, UR28, R10, 0x96, !PT ;  /* 0x0000001c05007c12 */ /* 0x000fe4000f8e960a */
[----:B------:R-:W-:Y:S02]  /*fe50*/  PRMT R7, R2, 0x5410, R6 ;  /* 0x0000541002077816 */ /* 0x000fe40000000006 */
[----:B------:R-:W-:Y:S01]  /*fe60*/  LOP3.LUT R2, R0, 0xffff, RZ, 0xc0, !PT ;  /* 0x0000ffff00027812 */ /* 0x000fe200078ec0ff */
[----:B------:R-:W-:Y:S03]  /*fe70*/  STG.E.U16 desc[UR26][R22.64+-0x80], R21 ;  /* 0xffff801516007986 */ /* 0x000fe6000c10151a */
[----:B------:R-:W-:-:S02]  /*fe80*/  SHF.R.U32.HI R6, RZ, 0x8, R2 ;  /* 0x00000008ff067819 */ /* 0x000fc40000011602 */
[----:B------:R-:W-:Y:S01]  /*fe90*/  LOP3.LUT R2, R0, 0xff, RZ, 0xc0, !PT ;  /* 0x000000ff00027812 */ /* 0x000fe200078ec0ff */
[----:B------:R-:W-:Y:S04]  /*fea0*/  STG.E.U16 desc[UR26][R34.64+-0x80], R19 ;  /* 0xffff801322007986 */ /* 0x000fe8000c10151a */
[----:B------:R-:W-:Y:S04]  /*feb0*/  STG.E.U16 desc[UR26][R34.64+-0x7e], R17 ;  /* 0xffff821122007986 */ /* 0x000fe8000c10151a */
[----:B------:R1:W-:Y:S02]  /*fec0*/  STG.E.U16 desc[UR26][R32.64+-0x80], R12 ;  /* 0xffff800c20007986 */ /* 0x0003e4000c10151a */
[----:B-1----:R-:W-:-:S02]  /*fed0*/  PRMT R12, R2, 0x5410, R6 ;  /* 0x00005410020c7816 */ /* 0x002fc40000000006 */
        /* <DEDUP_REMOVED lines=14> */
[----:B------:R-:W-:Y:S01]  /*ffc0*/  HSET2.LE.AND R0, R11, R20, PT ;  /* 0x000000140b007233 */ /* 0x000fe20003803000 */
[----:B------:R-:W-:-:S04]  /*ffd0*/  IMAD.MOV.U32 R194, RZ, RZ, R68 ;  /* 0x000000ffffc27224 */ /* 0x000fc800078e0044 */
[----:B------:R-:W-:Y:S02]  /*ffe0*/  LOP3.LUT R11, R0, R60, RZ, 0xc0, !PT ;  /* 0x0000003c000b7212 */ /* 0x000fe400078ec0ff */
[----:B------:R-:W-:Y:S01]  /*fff0*/  HSET2.LE.AND R0, R5, R20, PT ;  /* 0x0000001405007233 */ /* 0x000fe20003803000 */
[----:B------:R-:W-:-:S04]  /*10000*/  IMAD.MOV.U32 R68, RZ, RZ, R130 ;  /* 0x000000ffff447224 */ /* 0x000fc800078e0082 */
[----:B------:R-:W-:Y:S01]  /*10010*/  LOP3.LUT R130, R0, R39, RZ, 0xc0, !PT ;  /* 0x0000002700827212 */ /* 0x000fe200078ec0ff */
[----:B------:R-:W-:Y:S01]  /*10020*/  IMAD.MOV.U32 R193, RZ, RZ, R244 ;  /* 0x000000ffffc17224 */ /* 0x000fe200078e00f4 */
[--C-:B------:R-:W-:Y:S01]  /*10030*/  HSET2.LE.AND R4, R7, R20.reuse, PT ;  /* 0x0000001407047233 */ /* 0x100fe20003803000 */
[----:B------:R-:W-:Y:S01]  /*10040*/  STG.E.U16 desc[UR26][R32.64+-0x7e], R15 ;  /* 0xffff820f20007986 */ /* 0x000fe2000c10151a */
[----:B------:R-:W-:-:S03]  /*10050*/  HSET2.LE.AND R2, R9, R20, PT ;  /* 0x0000001409027233 */ /* 0x000fc60003803000 */
[----:B------:R-:W-:Y:S01]  /*10060*/  LOP3.LUT R9, R4, R69, RZ, 0xc0, !PT ;  /* 0x0000004504097212 */ /* 0x000fe200078ec0ff */
[----:B------:R1:W-:Y:S01]  /*10070*/  STG.E.U16 desc[UR26][R30.64+-0x7e], R13 ;  /* 0xffff820d1e007986 */ /* 0x0003e2000c10151a */
[--C-:B------:R-:W-:Y:S01]  /*10080*/  HSET2.LE.AND R4, R12, R20.reuse, PT ;  /* 0x000000140c047233 */ /* 0x100fe20003803000 */
[----:B------:R-:W-:Y:S01]  /*10090*/  IMAD.MOV.U32 R43, RZ, RZ, R95 ;  /* 0x000000ffff2b7224 */ /* 0x000fe200078e005f */
[----:B------:R-:W-:Y:S02]  /*100a0*/  MOV R42, R192 ;  /* 0x000000c0002a7202 */ /* 0x000fe40000000f00 */
[----:B------:R-:W-:Y:S02]  /*100b0*/  LOP3.LUT R8, R2, R80, RZ, 0xc0, !PT ;  /* 0x0000005002087212 */ /* 0x000fe400078ec0ff */
[----:B------:R-:W-:Y:S01]  /*100c0*/  HSET2.LE.AND R2, R6, R20, PT ;  /* 0x0000001406027233 */ /* 0x000fe20003803000 */
[----:B------:R-:W-:-:S04]  /*100d0*/  IMAD.MOV.U32 R192, RZ, RZ, R129 ;  /* 0x000000ffffc07224 */ /* 0x000fc800078e0081 */
[----:B------:R-:W-:Y:S01]  /*100e0*/  LOP3.LUT R129, R2, R49, RZ, 0xc0, !PT ;  /* 0x0000003102817212 */ /* 0x000fe200078ec0ff */
[----:B------:R-:W-:Y:S01]  /*100f0*/  IMAD.MOV.U32 R95, RZ, RZ, R128 ;  /* 0x000000ffff5f7224 */ /* 0x000fe200078e0080 */
[----:B------:R-:W-:Y:S01]  /*10100*/  LOP3.LUT R128, R4, R50, RZ, 0xc0, !PT ;  /* 0x0000003204807212 */ /* 0x000fe200078ec0ff */
[----:B--2---:R-:W-:-:S04]  /*10110*/  VIADD R0, R245, 0x4 ;  /* 0x00000004f5007836 */ /* 0x004fc80000000000 */
[----:B------:R-:W-:-:S05]  /*10120*/  IMAD.WIDE.U32 R244, R0, -0x326172a9, RZ ;  /* 0xcd9e8d5700f47825 */ /* 0x000fca00078e00ff */
[----:B---3--:R-:W-:-:S05]  /*10130*/  LOP3.LUT R0, R245, R46, RZ, 0x3c, !PT ;  /* 0x0000002ef5007212 */ /* 0x008fca00078e3cff */
[----:B-1----:R-:W-:Y:S01]  /*10140*/  IMAD.WIDE.U32 R12, R0, -0x2daee0ad, RZ ;  /* 0xd2511f53000c7825 */ /* 0x002fe200078e00ff */
[----:B------:R-:W-:-:S04]  /*10150*/  MOV R46, R42 ;  /* 0x0000002a002e7202 */ /* 0x000fc80000000f00 */
[----:B------:R-:W-:Y:S01]  /*10160*/  LOP3.LUT R0, R13, UR4, R44, 0x96, !PT ;  /* 0x000000040d007c12 */ /* 0x000fe2000f8e962c */
[----:B------:R-:W-:Y:S02]  /*10170*/  IMAD.MOV.U32 R44, RZ, RZ, R43 ;  /* 0x000000ffff2c7224 */ /* 0x000fe400078e002b */
[----:B------:R-:W-:Y:S02]  /*10180*/  IMAD.MOV.U32 R43, RZ, RZ, R195 ;  /* 0x000000ffff2b7224 */ /* 0x000fe400078e00c3 */
[----:B------:R-:W-:Y:S02]  /*10190*/  IMAD.MOV.U32 R42, RZ, RZ, R194 ;  /* 0x000000ffff2a7224 */ /* 0x000fe400078e00c2 */
[----:B------:R-:W-:Y:S02]  /*101a0*/  IMAD.MOV.U32 R195, RZ, RZ, R193 ;  /* 0x000000ffffc37224 */ /* 0x000fe400078e00c1 */
[----:B------:R-:W-:Y:S02]  /*101b0*/  IMAD.MOV.U32 R194, RZ, RZ, R79 ;  /* 0x000000ffffc27224 */ /* 0x000fe400078e004f */
[----:B------:R-:W-:-:S02]  /*101c0*/  IMAD.MOV.U32 R79, RZ, RZ, R236 ;  /* 0x000000ffff4f7224 */ /* 0x000fc400078e00ec */
[----:B------:R-:W-:Y:S02]  /*101d0*/  IMAD.MOV.U32 R193, RZ, RZ, R237 ;  /* 0x000000ffffc17224 */ /* 0x000fe400078e00ed */
[----:B------:R-:W-:Y:S01]  /*101e0*/  IMAD.WIDE.U32 R236, R0, -0x326172a9, RZ ;  /* 0xcd9e8d5700ec7825 */ /* 0x000fe200078e00ff */
[----:B------:R-:W-:-:S04]  /*101f0*/  LOP3.LUT R2, R191, UR41, R244, 0x96, !PT ;  /* 0x00000029bf027c12 */ /* 0x000fc8000f8e96f4 */
[----:B------:R-:W-:Y:S01]  /*10200*/  LOP3.LUT R0, R237, UR40, R190, 0x96, !PT ;  /* 0x00000028ed007c12 */ /* 0x000fe2000f8e96be */
[----:B------:R-:W-:-:S04]  /*10210*/  IMAD.WIDE.U32 R4, R2, -0x2daee0ad, RZ ;  /* 0xd2511f5302047825 */ /* 0x000fc800078e00ff */
[----:B------:R-:W-:Y:S01]  /*10220*/  IMAD.WIDE.U32 R6, R0, -0x2daee0ad, RZ ;  /* 0xd2511f5300067825 */ /* 0x000fe200078e00ff */
[----:B------:R-:W-:-:S04]  /*10230*/  LOP3.LUT R2, R5, UR39, R12, 0x96, !PT ;  /* 0x0000002705027c12 */ /* 0x000fc8000f8e960c */
[----:B------:R-:W-:Y:S01]  /*10240*/  LOP3.LUT R0, R7, UR33, R4, 0x96, !PT ;  /* 0x0000002107007c12 */ /* 0x000fe2000f8e9604 */
[----:B------:R1:W-:Y:S01]  /*10250*/  STL.64 [R1+0x20], R12 ;  /* 0x0000200c01007387 */ /* 0x0003e20000100a00 */
[----:B------:R-:W-:-:S04]  /*10260*/  IMAD.WIDE.U32 R4, R2, -0x326172a9, RZ ;  /* 0xcd9e8d5702047825 */ /* 0x000fc800078e00ff */
[----:B-1----:R-:W-:Y:S01]  /*10270*/  IMAD.WIDE.U32 R12, R0, -0x326172a9, RZ ;  /* 0xcd9e8d57000c7825 */ /* 0x002fe200078e00ff */
[----:B------:R-:W-:-:S04]  /*10280*/  LOP3.LUT R0, R5, UR38, R236, 0x96, !PT ;  /* 0x0000002605007c12 */ /* 0x000fc8000f8e96ec */
[----:B------:R-:W-:Y:S01]  /*10290*/  LOP3.LUT R2, R13, UR32, R4, 0x96, !PT ;  /* 0x000000200d027c12 */ /* 0x000fe2000f8e9604 */
[----:B------:R-:W-:-:S04]  /*102a0*/  IMAD.WIDE.U32 R4, R0, -0x2daee0ad, RZ ;  /* 0xd2511f5300047825 */ /* 0x000fc800078e00ff */
[----:B------:R-:W-:Y:S01]  /*102b0*/  IMAD.WIDE.U32 R24, R2, -0x2daee0ad, RZ ;  /* 0xd2511f5302187825 */ /* 0x000fe200078e00ff */
[----:B------:R-:W-:-:S04]  /*102c0*/  LOP3.LUT R6, R5, UR29, R6, 0x96, !PT ;  /* 0x0000001d05067c12 */ /* 0x000fc8000f8e9606 */
[----:B------:R-:W-:Y:S01]  /*102d0*/  LOP3.LUT R2, R25, UR10, R4, 0x96, !PT ;  /* 0x0000000a19027c12 */ /* 0x000fe2000f8e9604 */
[----:B------:R-:W-:Y:S01]  /*102e0*/  IMAD.WIDE.U32 R6, R6, -0x326172a9, RZ ;  /* 0xcd9e8d5706067825 */ /* 0x000fe200078e00ff */
[----:B------:R-:W-:-:S03]  /*102f0*/  HSET2.LE.AND R0, R17, R20, PT ;  /* 0x0000001411007233 */ /* 0x000fc60003803000 */
[----:B------:R-:W-:-:S04]  /*10300*/  IMAD.WIDE.U32 R4, R2, -0x326172a9, RZ ;  /* 0xcd9e8d5702047825 */ /* 0x000fc800078e00ff */
[----:B------:R-:W-:Y:S01]  /*10310*/  IMAD.MOV.U32 R17, RZ, RZ, R131 ;  /* 0x000000ffff117224 */ /* 0x000fe200078e0083 */
[----:B------:R-:W-:Y:S02]  /*10320*/  LOP3.LUT R131, R0, R40, RZ, 0xc0, !PT ;  /* 0x0000002800837212 */ /* 0x000fe400078ec0ff */
[----:B------:R-:W-:Y:S02]  /*10330*/  LOP3.LUT R0, R5, UR24, R6, 0x96, !PT ;  /* 0x0000001805007c12 */ /* 0x000fe4000f8e9606 */
[C---:B------:R-:W-:Y:S02]  /*10340*/  LOP3.LUT R2, R4.reuse, 0xffff, RZ, 0xc0, !PT ;  /* 0x0000ffff04027812 */ /* 0x040fe400078ec0ff */
[----:B------:R-:W-:Y:S02]  /*10350*/  SHF.R.U32.HI R5, RZ, 0x10, R4 ;  /* 0x00000010ff057819 */ /* 0x000fe40000011604 */
[----:B------:R-:W-:Y:S02]  /*10360*/  LOP3.LUT R21, R7, UR11, R12, 0x96, !PT ;  /* 0x0000000b07157c12 */ /* 0x000fe4000f8e960c */
[----:B------:R-:W-:-:S02]  /*10370*/  LOP3.LUT R7, R4, 0xff, RZ, 0xc0, !PT ;  /* 0x000000ff04077812 */ /* 0x000fc400078ec0ff */
[----:B------:R-:W-:Y:S02]  /*10380*/  SHF.R.U32.HI R6, RZ, 0x18, R4 ;  /* 0x00000018ff067819 */ /* 0x000fe40000011604 */
[----:B------:R-:W-:Y:S01]  /*10390*/  SHF.R.U32.HI R4, RZ, 0x8, R2 ;  /* 0x00000008ff047819 */ /* 0x000fe20000011602 */
[----:B------:R-:W-:Y:S01]  /*103a0*/  STG.E.U16 desc[UR26][R30.64+-0x80], R14 ;  /* 0xffff800e1e007986 */ /* 0x000fe2000c10151a */
[----:B------:R-:W-:-:S03]  /*103b0*/  LOP3.LUT R2, R5, 0xff, RZ, 0xc0, !PT ;  /* 0x000000ff05027812 */ /* 0x000fc600078ec0ff */
[----:B------:R-:W1:Y:S01]  /*103c0*/  LDSM.16.MT88.4 R12, [R201+0xa000] ;  /* 0x00a00000c90c783b */ /* 0x000e620000004200 */
        /* <DEDUP_REMOVED lines=15> */
[----:B------:R-:W-:Y:S02]  /*104c0*/  LOP3.LUT R7, R2, R36, RZ, 0xc0, !PT ;  /* 0x0000002402077212 */ /* 0x000fe400078ec0ff */
[----:B------:R-:W-:Y:S02]  /*104d0*/  LOP3.LUT R4, R4, R41, RZ, 0xc0, !PT ;  /* 0x0000002904047212 */ /* 0x000fe400078ec0ff */
[----:B------:R-:W-:Y:S01]  /*104e0*/  LOP3.LUT R5, R0, R38, RZ, 0xc0, !PT ;  /* 0x0000002600057212 */ /* 0x000fe200078ec0ff */
[-C--:B-1----:R-:W-:Y:S06]  /*104f0*/  HMMA.16816.F32.BF16 R152, R8, R12.reuse, R152 ;  /* 0x0000000c0898723c */ /* 0x082fec0000041898 */
[C---:B------:R-:W-:Y:S06]  /*10500*/  HMMA.16816.F32.BF16 R168, R4.reuse, R12, R168 ;  /* 0x0000000c04a8723c */ /* 0x040fec00000418a8 */
[-C--:B------:R-:W-:Y:S06]  /*10510*/  HMMA.16816.F32.BF16 R164, R4, R14.reuse, R164 ;  /* 0x0000000e04a4723c */ /* 0x080fec00000418a4 */
[----:B------:R-:W-:Y:S01]  /*10520*/  HMMA.16816.F32.BF16 R36, R8, R14, R224 ;  /* 0x0000000e0824723c */ /* 0x000fe200000418e0 */
[----:B------:R-:W1:Y:S01]  /*10530*/  LDSM.16.MT88.4 R12, [R203+0xa000] ;  /* 0x00a00000cb0c783b */ /* 0x000e620000004200 */
[----:B------:R-:W-:-:S03]  /*10540*/  IMAD.MOV.U32 R50, RZ, RZ, R43 ;  /* 0x000000ffff327224 */ /* 0x000fc600078e002b */
[----:B------:R2:W-:Y:S02]  /*10550*/  STG.E.U16 desc[UR26][R22.64+-0x70], R18 ;  /* 0xffff901216007986 */ /* 0x0005e4000c10151a */
[----:B--2---:R-:W-:Y:S01]  /*10560*/  IMAD.MOV.U32 R18, RZ, RZ, R42 ;  /* 0x000000ffff127224 */ /* 0x004fe200078e002a */
[-C--:B-1----:R-:W-:Y:S06]  /*10570*/  HMMA.16816.F32.BF16 R144, R8, R12.reuse, R144 ;  /* 0x0000000c0890723c */ /* 0x082fec0000041890 */
[C---:B------:R-:W-:Y:S06]  /*10580*/  HMMA.16816.F32.BF16 R160, R4.reuse, R12, R160 ;  /* 0x0000000c04a0723c */ /* 0x040fec00000418a0 */
[-C--:B------:R-:W-:Y:S06]  /*10590*/  HMMA.16816.F32.BF16 R156, R4, R14.reuse, R156 ;  /* 0x0000000e049c723c */ /* 0x080fec000004189c */
[----:B------:R-:W-:Y:S01]  /*105a0*/  HMMA.16816.F32.BF16 R40, R8, R14, R228 ;  /* 0x0000000e0828723c */ /* 0x000fe200000418e4 */
[----:B------:R-:W1:Y:S01]  /*105b0*/  LDSM.16.MT88.4 R12, [R206+0xa000] ;  /* 0x00a00000ce0c783b */ /* 0x000e620000004200 */
[----:B------:R-:W-:-:S02]  /*105c0*/  @!P6 HFMA2.BF16_V2 R57, -RZ.H0_H0, RZ.H0_H0, -R29.H0_H0 ;  /* 0x200000ffff39e231 */ /* 0x000fc4000034091d */
[----:B------:R-:W-:Y:S02]  /*105d0*/  @!P5 HFMA2.BF16_V2 R58, -RZ.H0_H0, RZ.H0_H0, -R28.H0_H0 ;  /* 0x200000ffff3ad231 */ /* 0x000fe4000034091c */
[----:B------:R-:W-:Y:S02]  /*105e0*/  @!P4 HFMA2.BF16_V2 R56, -RZ.H0_H0, RZ.H0_H0, -R27.H0_H0 ;  /* 0x200000ffff38c231 */ /* 0x000fe4000034091b */
[----:B------:R-:W-:Y:S01]  /*105f0*/  @!P1 HFMA2.BF16_V2 R55, -RZ.H0_H0, RZ.H0_H0, -R26.H0_H0 ;  /* 0x200000ffff379231 */ /* 0x000fe2000034091a */
[----:B------:R-:W-:Y:S01]  /*10600*/  PRMT R51, R29, 0x5410, R28 ;  /* 0x000054101d337816 */ /* 0x000fe2000000001c */
[----:B------:R-:W-:Y:S01]  /*10610*/  IMAD.MOV.U32 R66, RZ, RZ, R44 ;  /* 0x000000ffff427224 */ /* 0x000fe200078e002c */
[----:B------:R-:W-:Y:S01]  /*10620*/  PRMT R48, R27, 0x5410, R26 ;  /* 0x000054101b307816 */ /* 0x000fe2000000001a */
[----:B------:R-:W-:Y:S01]  /*10630*/  IMAD.MOV.U32 R221, RZ, RZ, R63 ;  /* 0x000000ffffdd7224 */ /* 0x000fe200078e003f */
[----:B------:R-:W-:Y:S01]  /*10640*/  @!P6 PRMT R29, R57, 0x5410, RZ ;  /* 0x00005410391de816 */ /* 0x000fe200000000ff */
[----:B------:R-:W-:Y:S01]  /*10650*/  IMAD.MOV.U32 R220, RZ, RZ, R62 ;  /* 0x000000ffffdc7224 */ /* 0x000fe200078e003e */
[----:B------:R-:W-:-:S02]  /*10660*/  @!P5 PRMT R28, R58, 0x5410, RZ ;  /* 0x000054103a1cd816 */ /* 0x000fc400000000ff */
[----:B------:R-:W-:Y:S02]  /*10670*/  @!P4 PRMT R27, R56, 0x5410, RZ ;  /* 0x00005410381bc816 */ /* 0x000fe400000000ff */
[----:B------:R-:W-:Y:S02]  /*10680*/  @!P1 PRMT R26, R55, 0x5410, RZ ;  /* 0x00005410371a9816 */ /* 0x000fe400000000ff */
[----:B------:R-:W-:Y:S02]  /*10690*/  MOV R67, R46 ;  /* 0x0000002e00437202 */ /* 0x000fe40000000f00 */
[----:B------:R-:W-:Y:S01]  /*106a0*/  MOV R80, R59 ;  /* 0x0000003b00507202 */ /* 0x000fe20000000f00 */
[-C--:B-1----:R-:W-:Y:S06]  /*106b0*/  HMMA.16816.F32.BF16 R44, R8, R12.reuse, R232 ;  /* 0x0000000c082c723c */ /* 0x082fec00000418e8 */
[C---:B------:R-:W-:Y:S06]  /*106c0*/  HMMA.16816.F32.BF16 R52, R4.reuse, R12, R84 ;  /* 0x0000000c0434723c */ /* 0x040fec0000041854 */
[-C--:B------:R-:W-:Y:S06]  /*106d0*/  HMMA.16816.F32.BF16 R56, R4, R14.reuse, R96 ;  /* 0x0000000e0438723c */ /* 0x080fec0000041860 */
[----:B------:R-:W-:Y:S01]  /*106e0*/  HMMA.16816.F32.BF16 R60, R8, R14, R240 ;  /* 0x0000000e083c723c */ /* 0x000fe200000418f0 */
[----:B------:R-:W1:Y:S01]  /*106f0*/  LDSM.16.MT88.4 R12, [R205+0xa000] ;  /* 0x00a00000cd0c783b */ /* 0x000e620000004200 */
[----:B------:R-:W-:Y:S01]  /*10700*/  IMAD.MOV.U32 R216, RZ, RZ, R94 ;  /* 0x000000ffffd87224 */ /* 0x000fe200078e005e */
[----:B------:R-:W-:Y:S01]  /*10710*/  MOV R226, R71 ;  /* 0x0000004700e27202 */ /* 0x000fe20000000f00 */
        /* <DEDUP_REMOVED lines=36> */
[----:B------:R3:W5:Y:S01]  /*10960*/  LDL.LU R210, [R1+0x120] ;  /* 0x0001200001d27983 */ /* 0x0007620000300800 */
[-C--:B-1----:R-:W-:Y:S06]  /*10970*/  HMMA.16816.F32.BF16 R196, R8, R12.reuse, R92 ;  /* 0x0000000c08c4723c */ /* 0x082fec000004185c */
[----:B------:R-:W-:Y:S06]  /*10980*/  HMMA.16816.F32.BF16 R84, R4, R12, R116 ;  /* 0x0000000c0454723c */ /* 0x000fec0000041874 */
[----:B------:R-:W-:Y:S01]  /*10990*/  HMMA.16816.F32.BF16 R192, R8, R14, R192 ;  /* 0x0000000e08c0723c */ /* 0x000fe200000418c0 */
[----:B------:R-:W-:-:S02]  /*109a0*/  IMAD.MOV.U32 R227, RZ, RZ, R16 ;  /* 0x000000ffffe37224 */ /* 0x000fc400078e0010 */
[----:B------:R-:W-:Y:S01]  /*109b0*/  IMAD.MOV.U32 R231, RZ, RZ, R191 ;  /* 0x000000ffffe77224 */ /* 0x000fe200078e00bf */
[----:B------:R-:W-:Y:S02]  /*109c0*/  LDSM.16.MT88.4 R16, [R206+0xb000] ;  /* 0x00b00000ce10783b */ /* 0x000fe40000004200 */
[----:B------:R-:W-:Y:S02]  /*109d0*/  HMMA.16816.F32.BF16 R92, R4, R14, R140 ;  /* 0x0000000e045c723c */ /* 0x000fe4000004188c */
[----:B------:R-:W1:Y:S01]  /*109e0*/  LDSM.16.MT88.4 R12, [R203+0xb000] ;  /* 0x00b00000cb0c783b */ /* 0x000e620000004200 */
[----:B------:R-:W-:Y:S01]  /*109f0*/  MOV R2, R139 ;  /* 0x0000008b00027202 */ /* 0x000fe20000000f00 */
[----:B------:R-:W-:Y:S02]  /*10a00*/  IMAD.MOV.U32 R224, RZ, RZ, R226 ;  /* 0x000000ffffe07224 */ /* 0x000fe400078e00e2 */
[----:B------:R-:W-:Y:S01]  /*10a10*/  IMAD.MOV.U32 R96, RZ, RZ, R66 ;  /* 0x000000ffff607224 */ /* 0x000fe200078e0042 */
[----:B------:R-:W-:Y:S01]  /*10a20*/  LDSM.16.MT88.4 R140, [R203+0xa800] ;  /* 0x00a80000cb8c783b */ /* 0x000fe20000004200 */
[----:B------:R-:W-:-:S02]  /*10a30*/  IMAD.MOV.U32 R97, RZ, RZ, R67 ;  /* 0x000000ffff617224 */ /* 0x000fc400078e0043 */
[----:B------:R-:W-:Y:S01]  /*10a40*/  IMAD.MOV.U32 R98, RZ, RZ, R208 ;  /* 0x000000ffff627224 */ /* 0x000fe200078e00d0 */
[----:B------:R3:W5:Y:S01]  /*10a50*/  LDL.LU R209, [R1+0x11c] ;  /* 0x00011c0001d17983 */ /* 0x0007620000300800 */
[-C--:B-1----:R-:W-:Y:S06]  /*10a60*/  HMMA.16816.F32.BF16 R220, R8, R12.reuse, R220 ;  /* 0x0000000c08dc723c */ /* 0x082fec00000418dc */
[C---:B------:R-:W-:Y:S06]  /*10a70*/  HMMA.16816.F32.BF16 R88, R4.reuse, R12, R88 ;  /* 0x0000000c0458723c */ /* 0x040fec0000041858 */
[-C--:B------:R-:W-:Y:S06]  /*10a80*/  HMMA.16816.F32.BF16 R100, R4, R14.reuse, R148 ;  /* 0x0000000e0464723c */ /* 0x080fec0000041894 */
[----:B------:R-:W-:Y:S01]  /*10a90*/  HMMA.16816.F32.BF16 R216, R8, R14, R216 ;  /* 0x0000000e08d8723c */ /* 0x000fe200000418d8 */
[----:B------:R-:W1:Y:S01]  /*10aa0*/  LDSM.16.MT88.4 R12, [R205+0xb000] ;  /* 0x00b00000cd0c783b */ /* 0x000e620000004200 */
[----:B------:R-:W-:-:S04]  /*10ab0*/  IMAD.MOV.U32 R226, RZ, RZ, R0 ;  /* 0x000000ffffe27224 */ /* 0x000fc800078e0000 */
[C---:B------:R-:W-:Y:S01]  /*10ac0*/  HMMA.16816.F32.BF16 R104, R4.reuse, R16, R104 ;  /* 0x000000100468723c */ /* 0x040fe20000041868 */
[----:B------:R-:W-:Y:S01]  /*10ad0*/  IMAD.MOV.U32 R0, RZ, RZ, R172 ;  /* 0x000000ffff007224 */ /* 0x000fe200078e00ac */
[----:B------:R-:W2:Y:S04]  /*10ae0*/  LDSM.16.MT88.4 R148, [R201+0xa800] ;  /* 0x00a80000c994783b */ /* 0x000ea80000004200 */
[----:B------:R-:W-:Y:S01]  /*10af0*/  HMMA.16816.F32.BF16 R108, R4, R18, R108 ;  /* 0x00000012046c723c */ /* 0x000fe2000004186c */
[----:B------:R-:W-:Y:S01]  /*10b00*/  IMAD.MOV.U32 R232, RZ, RZ, R0 ;  /* 0x000000ffffe87224 */ /* 0x000fe200078e0000 */
[----:B------:R-:W-:Y:S04]  /*10b10*/  STG.E.U16 desc[UR26][R22.64+-0x6e], R189 ;  /* 0xffff92bd16007986 */ /* 0x000fe8000c10151a */
[C---:B------:R-:W-:Y:S01]  /*10b20*/  HMMA.16816.F32.BF16 R228, R8.reuse, R16, R228 ;  /* 0x0000001008e4723c */ /* 0x040fe200000418e4 */
[----:B------:R-:W-:Y:S01]  /*10b30*/  IMAD.MOV.U32 R99, RZ, RZ, R207 ;  /* 0x000000ffff637224 */ /* 0x000fe200078e00cf */
[----:B------:R3:W5:Y:S04]  /*10b40*/  LDL.LU R208, [R1+0x118] ;  /* 0x0001180001d07983 */ /* 0x0007680000300800 */
[----:B------:R-:W-:Y:S06]  /*10b50*/  HMMA.16816.F32.BF16 R16, R8, R18, R240 ;  /* 0x000000120810723c */ /* 0x000fec00000418f0 */
[----:B-1----:R-:W-:Y:S01]  /*10b60*/  HMMA.16816.F32.BF16 R120, R4, R12, R120 ;  /* 0x0000000c0478723c */ /* 0x002fe20000041878 */
[----:B------:R-:W-:-:S05]  /*10b70*/  MOV R243, R2 ;  /* 0x0000000200f37202 */ /* 0x000fca0000000f00 */
[----:B------:R-:W-:Y:S06]  /*10b80*/  HMMA.16816.F32.BF16 R116, R4, R14, R124 ;  /* 0x0000000e0474723c */ /* 0x000fec000004187c */
[----:B------:R-:W-:Y:S01]  /*10b90*/  HMMA.16816.F32.BF16 R224, R8, R12, R224 ;  /* 0x0000000c08e0723c */ /* 0x000fe200000418e0 */
[----:B------:R-:W-:-:S04]  /*10ba0*/  IMAD.WIDE.U32 R4, R21, -0x2daee0ad, RZ ;  /* 0xd2511f5315047825 */ /* 0x000fc800078e00ff */
[----:B------:R-:W-:Y:S01]  /*10bb0*/  IMAD.MOV.U32 R66, RZ, RZ, R138 ;  /* 0x000000ffff427224 */ /* 0x000fe200078e008a */
[----:B------:R-:W-:Y:S01]  /*10bc0*/  LOP3.LUT R2, R4, 0xffff, RZ, 0xc0, !PT ;  /* 0x0000ffff04027812 */ /* 0x000fe200078ec0ff */
[----:B------:R-:W-:Y:S01]  /*10bd0*/  IMAD.MOV.U32 R67, RZ, RZ, R135 ;  /* 0x000000ffff437224 */ /* 0x000fe200078e0087 */
[----:B------:R-:W-:Y:S01]  /*10be0*/  LOP3.LUT R0, R5, UR28, R24, 0x96, !PT ;  /* 0x0000001c05007c12 */ /* 0x000fe2000f8e9618 */
[----:B--2---:R-:W-:Y:S01]  /*10bf0*/  HMMA.16816.F32.BF16 R152, R128, R148, R152 ;  /* 0x000000948098723c */ /* 0x004fe20000041898 */
[----:B------:R-:W-:-:S05]  /*10c00*/  SHF.R.U32.HI R2, RZ, 0x8, R2 ;  /* 0x00000008ff027819 */ /* 0x000fca0000011602 */
[----:B------:R-:W-:Y:S01]  /*10c10*/  HMMA.16816.F32.BF16 R144, R128, R140, R144 ;  /* 0x0000008c8090723c */ /* 0x000fe20000041890 */
[----:B------:R-:W-:Y:S01]  /*10c20*/  LOP3.LUT R5, R4, 0xff, RZ, 0xc0, !PT ;  /* 0x000000ff04057812 */ /* 0x000fe200078ec0ff */
[----:B------:R-:W-:Y:S03]  /*10c30*/  STG.E.U16 desc[UR26][R34.64+-0x70], R187 ;  /* 0xffff90bb22007986 */ /* 0x000fe6000c10151a */
[----:B------:R-:W-:Y:S01]  /*10c40*/  PRMT R7, R5, 0x5410, R2 ;  /* 0x0000541005077816 */ /* 0x000fe20000000002 */
[----:B------:R-:W-:Y:S01]  /*10c50*/  STG.E.U16 desc[UR26][R34.64+-0x6e], R188 ;  /* 0xffff92bc22007986 */ /* 0x000fe2000c10151a */
[----:B------:R-:W-:Y:S01]  /*10c60*/  LOP3.LUT R2, R0, 0xffff, RZ, 0xc0, !PT ;  /* 0x0000ffff00027812 */ /* 0x000fe200078ec0ff */
[----:B------:R-:W-:Y:S01]  /*10c70*/  HMMA.16816.F32.BF16 R12, R8, R14, R96 ;  /* 0x0000000e080c723c */ /* 0x000fe20000041860 */
[----:B------:R-:W-:Y:S01]  /*10c80*/  SHF.R.U32.HI R6, RZ, 0x10, R4 ;  /* 0x00000010ff067819 */ /* 0x000fe20000011604 */
[----:B------:R-:W-:Y:S01]  /*10c90*/  IMAD.MOV.U32 R242, RZ, RZ, R49 ;  /* 0x000000fffff27224 */ /* 0x000fe200078e0031 */
[----:B------:R-:W-:Y:S01]  /*10ca0*/  SHF.R.U32.HI R5, RZ, 0x18, R0 ;  /* 0x00000018ff057819 */ /* 0x000fe20000011600 */
[----:B------:R-:W-:Y:S01]  /*10cb0*/  IMAD.MOV.U32 R241, RZ, RZ, R50 ;  /* 0x000000fffff17224 */ /* 0x000fe200078e0032 */
[----:B------:R3:W5:Y:S02]  /*10cc0*/  LDL.LU R207, [R1+0x114] ;  /* 0x0001140001cf7983 */ /* 0x0007640000300800 */
[----:B------:R-:W-:-:S02]  /*10cd0*/  SHF.R.U32.HI R8, RZ, 0x18, R4 ;  /* 0x00000018ff087819 */ /* 0x000fc40000011604 */
[----:B------:R-:W-:Y:S01]  /*10ce0*/  SHF.R.U32.HI R4, RZ, 0x8, R2 ;  /* 0x00000008ff047819 */ /* 0x000fe20000011602 */
[----:B------:R-:W-:Y:S01]  /*10cf0*/  IMAD.MOV.U32 R240, RZ, RZ, R66 ;  /* 0x000000fffff07224 */ /* 0x000fe200078e0042 */
[----:B------:R-:W-:Y:S01]  /*10d00*/  LOP3.LUT R2, R0, 0xff, RZ, 0xc0, !PT ;  /* 0x000000ff00027812 */ /* 0x000fe200078ec0ff */
[----:B------:R-:W-:Y:S01]  /*10d10*/  IMAD.MOV.U32 R251, RZ, RZ, R67 ;  /* 0x000000fffffb7224 */ /* 0x000fe200078e0043 */
[----:B------:R-:W-:Y:S02]  /*10d20*/  LDSM.16.MT88.4 R96, [R203+0xb800] ;  /* 0x00b80000cb60783b */ /* 0x000fe40000004200 */
[----:B------:R-:W-:Y:S02]  /*10d30*/  PRMT R4, R2, 0x5410, R4 ;  /* 0x0000541002047816 */ /* 0x000fe40000000004 */
[----:B------:R-:W-:Y:S02]  /*10d40*/  SHF.R.U32.HI R2, RZ, 0x10, R0 ;  /* 0x00000010ff027819 */ /* 0x000fe40000011600 */
[----:B------:R-:W-:-:S02]  /*10d50*/  LOP3.LUT R6, R6, 0xff, RZ, 0xc0, !PT ;  /* 0x000000ff06067812 */ /* 0x000fc400078ec0ff */
[----:B------:R-:W-:Y:S02]  /*10d60*/  LOP3.LUT R2, R2, 0xff, RZ, 0xc0, !PT ;  /* 0x000000ff02027812 */ /* 0x000fe400078ec0ff */
[--C-:B------:R-:W-:Y:S02]  /*10d70*/  HSET2.LE.AND R0, R4, R20.reuse, PT ;  /* 0x0000001404007233 */ /* 0x100fe40003803000 */
[----:B------:R-:W-:Y:S02]  /*10d80*/  PRMT R2, R2, 0x5410, R5 ;  /* 0x0000541002027816 */ /* 0x000fe40000000005 */
[----:B------:R-:W-:Y:S02]  /*10d90*/  PRMT R4, R6, 0x5410, R8 ;  /* 0x0000541006047816 */ /* 0x000fe40000000008 */
[----:B------:R-:W-:Y:S02]  /*10da0*/  LOP3.LUT R124, R0, R64, RZ, 0xc0, !PT ;  /* 0x00000040007c7212 */ /* 0x000fe400078ec0ff */
[----:B------:R-:W-:-:S02]  /*10db0*/  HSET2.LE.AND R0, R2, R20, PT ;  /* 0x0000001402007233 */ /* 0x000fc40003803000 */
[--C-:B------:R-:W-:Y:S02]  /*10dc0*/  HSET2.LE.AND R2, R7, R20.reuse, PT ;  /* 0x0000001407027233 */ /* 0x100fe40003803000 */
[----:B------:R-:W-:-:S03]  /*10dd0*/  HSET2.LE.AND R4, R4, R20, PT ;  /* 0x0000001404047233 */ /* 0x000fc60003803000 */
[----:B------:R-:W-:Y:S02]  /*10de0*/  LOP3.LUT R126, R2, R51, RZ, 0xc0, !PT ;  /* 0x00000033027e7212 */ /* 0x000fe400078ec0ff */
[----:B------:R-:W-:Y:S02]  /*10df0*/  LOP3.LUT R127, R4, R48, RZ, 0xc0, !PT ;  /* 0x00000030047f7212 */ /* 0x000fe400078ec0ff */
[----:B------:R-:W1:Y:S01]  /*10e00*/  LDSM.16.MT88.4 R48, [R206+0xa800] ;  /* 0x00a80000ce30783b */ /* 0x000e620000004200 */
[----:B------:R-:W-:-:S03]  /*10e10*/  LOP3.LUT R125, R0, R65, RZ, 0xc0, !PT ;  /* 0x00000041007d7212 */ /* 0x000fc600078ec0ff */
[----:B------:R-:W2:Y:S04]  /*10e20*/  LDSM.16.MT88.4 R64, [R205+0xa800] ;  /* 0x00a80000cd40783b */ /* 0x000ea80000004200 */
[C---:B------:R-:W-:Y:S01]  /*10e30*/  HMMA.16816.F32.BF16 R168, R124.reuse, R148, R168 ;  /* 0x000000947ca8723c */ /* 0x040fe200000418a8 */
[----:B------:R-:W4:Y:S05]  /*10e40*/  LDSM.16.MT88.4 R4, [R205+0xb800] ;  /* 0x00b80000cd04783b */ /* 0x000f2a0000004200 */
[-C--:B------:R-:W-:Y:S06]  /*10e50*/  HMMA.16816.F32.BF16 R164, R124, R150.reuse, R164 ;  /* 0x000000967ca4723c */ /* 0x080fec00000418a4 */
[----:B------:R-:W-:Y:S06]  /*10e60*/  HMMA.16816.F32.BF16 R148, R128, R150, R36 ;  /* 0x000000968094723c */ /* 0x000fec0000041824 */
        /* <DEDUP_REMOVED lines=9> */
[-C--:B------:R-:W-:Y:S06]  /*10f00*/  HMMA.16816.F32.BF16 R60, R124, R66.reuse, R76 ;  /* 0x000000427c3c723c */ /* 0x080fec000004184c */
[----:B------:R-:W-:Y:S01]  /*10f10*/  HMMA.16816.F32.BF16 R64, R128, R66, R80 ;  /* 0x000000428040723c */ /* 0x000fe20000041850 */
[----:B------:R-:W1:Y:S01]  /*10f20*/  LDSM.16.MT88.4 R80, [R201+0xb800] ;  /* 0x00b80000c950783b */ /* 0x000e620000004200 */
[----:B------:R-:W-:Y:S01]  /*10f30*/  FADD.FTZ R0, R242, R212 ;  /* 0x000000d4f2007221 */ /* 0x000fe20000010000 */
[----:B------:R-:W-:Y:S01]  /*10f40*/  MOV R191, R204 ;  /* 0x000000cc00bf7202 */ /* 0x000fe20000000f00 */
[----:B------:R-:W-:Y:S01]  /*10f50*/  IMAD.MOV.U32 R235, RZ, RZ, R202 ;  /* 0x000000ffffeb7224 */ /* 0x000fe200078e00ca */
[----:B------:R3:W-:Y:S01]  /*10f60*/  STG.E.U16 desc[UR26][R32.64+-0x70], R178 ;  /* 0xffff90b220007986 */ /* 0x0007e2000c10151a */
[----:B------:R-:W-:Y:S01]  /*10f70*/  HMMA.16816.F32.BF16 R88, R124, R96, R88 ;  /* 0x000000607c58723c */ /* 0x000fe20000041858 */
[----:B------:R-:W-:-:S02]  /*10f80*/  FADD.FTZ R0, R252, R0 ;  /* 0x00000000fc007221 */ /* 0x000fc40000010000 */
[----:B------:R3:W-:Y:S03]  /*10f90*/  STG.E.U16 desc[UR26][R32.64+-0x6e], R177 ;  /* 0xffff92b120007986 */ /* 0x0007e6000c10151a */
[C---:B------:R-:W-:Y:S01]  /*10fa0*/  HMMA.16816.F32.BF16 R104, R124.reuse, R112, R104 ;  /* 0x000000707c68723c */ /* 0x040fe20000041868 */
[----:B------:R3:W5:Y:S05]  /*10fb0*/  LDL.LU R204, [R1+0x110] ;  /* 0x0001100001cc7983 */ /* 0x00076a0000300800 */
[C---:B------:R-:W-:Y:S01]  /*10fc0*/  HMMA.16816.F32.BF16 R108, R124.reuse, R114, R108 ;  /* 0x000000727c6c723c */ /* 0x040fe2000004186c */
[----:B------:R3:W-:Y:S05]  /*10fd0*/  STG.E.U16 desc[UR26][R30.64+-0x70], R176 ;  /* 0xffff90b01e007986 */ /* 0x0007ea000c10151a */
[----:B----4-:R-:W-:Y:S01]  /*10fe0*/  HMMA.16816.F32.BF16 R120, R124, R4, R120 ;  /* 0x000000047c78723c */ /* 0x010fe20000041878 */
[----:B------:R3:W-:Y:S01]  /*10ff0*/  STG.E.U16 desc[UR26][R30.64+-0x6e], R175 ;  /* 0xffff92af1e007986 */ /* 0x0007e2000c10151a */
[----:B------:R-:W-:-:S02]  /*11000*/  IMAD.MOV.U32 R234, RZ, RZ, R200 ;  /* 0x000000ffffea7224 */ /* 0x000fc400078e00c8 */
[----:B------:R-:W-:Y:S01]  /*11010*/  FADD.FTZ R247, R247, R0 ;  /* 0x00000000f7f77221 */ /* 0x000fe20000010000 */
[----:B------:R3:W5:Y:S04]  /*11020*/  LDL.LU R202, [R1+0x10c] ;  /* 0x00010c0001ca7983 */ /* 0x0007680000300800 */
[----:B------:R3:W-:Y:S01]  /*11030*/  STG.E.U16 desc[UR26][R22.64+-0x60], R186 ;  /* 0xffffa0ba16007986 */ /* 0x0007e2000c10151a */
[C---:B-1----:R-:W-:Y:S03]  /*11040*/  HMMA.16816.F32.BF16 R76, R124.reuse, R82, R92 ;  /* 0x000000527c4c723c */ /* 0x042fe6000004185c */
[----:B------:R3:W-:Y:S04]  /*11050*/  STG.E.U16 desc[UR26][R22.64+-0x5e], R185 ;  /* 0xffffa2b916007986 */ /* 0x0007e8000c10151a */
[----:B------:R3:W5:Y:S01]  /*11060*/  LDL.LU R200, [R1+0x108] ;  /* 0x0001080001c87983 */ /* 0x0007620000300800 */
[C---:B------:R-:W-:Y:S06]  /*11070*/  HMMA.16816.F32.BF16 R72, R124.reuse, R80, R84 ;  /* 0x000000507c48723c */ /* 0x040fec0000041854 */
[C---:B------:R-:W-:Y:S01]  /*11080*/  HMMA.16816.F32.BF16 R92, R124.reuse, R98, R100 ;  /* 0x000000627c5c723c */ /* 0x040fe20000041864 */
[----:B------:R3:W-:Y:S04]  /*11090*/  STG.E.U16 desc[UR26][R34.64+-0x60], R184 ;  /* 0xffffa0b822007986 */ /* 0x0007e8000c10151a */
[----:B------:R3:W-:Y:S01]  /*110a0*/  STG.E.U16 desc[UR26][R34.64+-0x5e], R183 ;  /* 0xffffa2b722007986 */ /* 0x0007e2000c10151a */
[----:B------:R-:W-:Y:S03]  /*110b0*/  HMMA.16816.F32.BF16 R124, R124, R6, R116 ;  /* 0x000000067c7c723c */ /* 0x000fe60000041874 */
[----:B------:R3:W5:Y:S03]  /*110c0*/  LDL.LU R172, [R1+0x104] ;  /* 0x0001040001ac7983 */ /* 0x0007660000300800 */
[----:B------:R-:W-:Y:S01]  /*110d0*/  HMMA.16816.F32.BF16 R116, R128, R4, R224 ;  /* 0x000000048074723c */ /* 0x000fe200000418e0 */
[----:B------:R3:W-:Y:S04]  /*110e0*/  STG.E.U16 desc[UR26][R32.64+-0x60], R174 ;  /* 0xffffa0ae20007986 */ /* 0x0007e8000c10151a */
[----:B------:R3:W-:Y:S02]  /*110f0*/  STG.E.U16 desc[UR26][R32.64+-0x5e], R173 ;  /* 0xffffa2ad20007986 */ /* 0x0007e4000c10151a */
[----:B------:R-:W-:-:S02]  /*11100*/  IADD3 R5, P1, R22, -0xc0, RZ ;  /* 0xffffff4016057810 */ /* 0x000fc40007f3e0ff */
[----:B------:R3:W5:Y:S02]  /*11110*/  LDL.LU R139, [R1+0x100] ;  /* 0x00010000018b7983 */ /* 0x0007640000300800 */
[----:B------:R-:W-:Y:S02]  /*11120*/  IADD3.X R0, R23, -0x1, RZ, P1, !PT ;  /* 0xffffffff17007810 */ /* 0x000fe40000ffe4ff */
[----:B------:R3:W-:Y:S04]  /*11130*/  STG.E.U16 desc[UR26][R30.64+-0x60], R137 ;  /* 0xffffa0891e007986 */ /* 0x0007e8000c10151a */
        /* <DEDUP_REMOVED lines=15> */
[----:B------:R-:W-:-:S02]  /*11230*/  FADD.FTZ R2, R241, R238 ;  /* 0x000000eef1027221 */ /* 0x000fc40000010000 */
        /* <DEDUP_REMOVED lines=10> */
[C---:B------:R-:W-:Y:S06]  /*112e0*/  HMMA.16816.F32.BF16 R80, R128.reuse, R82, R192 ;  /* 0x000000528050723c */ /* 0x040fec00000418c0 */
[C---:B------:R-:W-:Y:S06]  /*112f0*/  HMMA.16816.F32.BF16 R96, R128.reuse, R98, R216 ;  /* 0x000000628060723c */ /* 0x040fec00000418d8 */
[C---:B------:R-:W-:Y:S06]  /*11300*/  HMMA.16816.F32.BF16 R112, R128.reuse, R114, R16 ;  /* 0x000000728070723c */ /* 0x040fec0000041810 */
[----:B------:R-:W-:Y:S01]  /*11310*/  HMMA.16816.F32.BF16 R128, R128, R6, R12 ;  /* 0x000000068080723c */ /* 0x000fe2000004180c */
[----:B------:R-:W-:-:S08]  /*11320*/  NOP ;  /* 0x0000000000007918 */ /* 0x000fd00000000000 */
[----:B---3--:R-:W-:-:S15]  /*11330*/  @!P0 BRA `(.L_x_1570) ;  /* 0x000000a800848947 */ /* 0x008fde0003800000 */
        /* <DEDUP_REMOVED lines=13> */
[----:B------:R-:W1:Y:S01]  /*11410*/  S2R R234, SR_TID.X ;  /* 0x0000000000ea7919 */ /* 0x000e620000002100 */
[----:B------:R-:W-:Y:S01]  /*11420*/  IMAD.U32 R5, RZ, RZ, UR34 ;  /* 0x00000022ff057e24 */ /* 0x000fe2000f8e00ff */
[----:B------:R-:W-:-:S03]  /*11430*/  UIADD3 UR4, UR35, UR4, URZ ;  /* 0x0000000423047290 */ /* 0x000fc6000fffe03f */
[----:B------:R-:W4:Y:S03]  /*11440*/  @!P3 LDC.64 R10, c[0x0][0x220] ;  /* 0x00008800ff0abb82 */ /* 0x000f260000000a00 */
[----:B------:R-:W-:-:S05]  /*11450*/  IMAD.U32 R4, RZ, RZ, UR4 ;  /* 0x00000004ff047e24 */ /* 0x000fca000f8e00ff */
[----:B------:R-:W4:Y:S01]  /*11460*/  @!P2 LDC.64 R6, c[0x0][0x220] ;  /* 0x00008800ff06ab82 */ /* 0x000f220000000a00 */
[----:B------:R-:W-:Y:S01]  /*11470*/  @P3 STS.128 [R213+0xa000], RZ ;  /* 0x00a000ffd5003388 */ /* 0x000fe20000000c00 */
[----:B-1----:R-:W-:-:S05]  /*11480*/  IMAD.SHL.U32 R234, R234, 0x2, RZ ;  /* 0x00000002eaea7824 */ /* 0x002fca00078e00ff */
[----:B------:R-:W-:Y:S02]  /*11490*/  LOP3.LUT R234, R234, 0x6, RZ, 0xc0, !PT ;  /* 0x00000006eaea7812 */ /* 0x000fe400078ec0ff */
[----:B--2---:R-:W-:-:S04]  /*114a0*/  LEA R0, P1, R0, R232, 0x5 ;  /* 0x000000e800007211 */ /* 0x004fc800078228ff */
[C---:B------:R-:W-:Y:S02]  /*114b0*/  IADD3 R2, P0, R0.reuse, UR23, RZ ;  /* 0x0000001700027c10 */ /* 0x040fe4000ff1e0ff */
        /* <DEDUP_REMOVED lines=30> */
[----:B-1----:R-:W1:Y:S04]  /*116a0*/  LDSM.16.M88.4 R12, [R202+0x2000] ;  /* 0x00200000ca0c783b */ /* 0x002e680000000200 */
[----:B------:R-:W3:Y:S04]  /*116b0*/  LDSM.16.M88.4 R180, [R200+0x8800] ;  /* 0x00880000c8b4783b */ /* 0x000ee80000000200 */
[----:B------:R-:W4:Y:S04]  /*116c0*/  LDSM.16.M88.4 R16, [R202] ;  /* 0x00000000ca10783b */ /* 0x000f280000000200 */
[----:B------:R-:W-:Y:S04]  /*116d0*/  LDSM.16.M88.4 R24, [R211+0x800] ;  /* 0x00080000d318783b */ /* 0x000fe80000000200 */
[----:B------:R-:W-:Y:S04]  /*116e0*/  LDSM.16.M88.4 R176, [R211] ;  /* 0x00000000d3b0783b */ /* 0x000fe80000000200 */
[----:B--2---:R-:W2:Y:S04]  /*116f0*/  LDSM.16.M88.4 R4, [R204+0x2000] ;  /* 0x00200000cc04783b */ /* 0x004ea80000000200 */
[----:B------:R-:W2:Y:S04]  /*11700*/  LDSM.16.M88.4 R8, [R204] ;  /* 0x00000000cc08783b */ /* 0x000ea80000000200 */
[----:B------:R-:W0:Y:S01]  /*11710*/  LDGDEPBAR ;  /* 0x00000000000079af */ /* 0x000e220000000000 */
[C---:B-1----:R-:W-:Y:S06]  /*11720*/  HMMA.16816.F32.BF16 R220, R12.reuse, R184, RZ ;  /* 0x000000b80cdc723c */ /* 0x042fec00000418ff */
        /* <DEDUP_REMOVED lines=60> */
[C---:B------:R-:W-:Y:S06]  /*11af0*/  HMMA.16816.F32.BF16 R188, R4.reuse, R176, R188 ;  /* 0x000000b004bc723c */ /* 0x040fec00000418bc */
[----:B------:R-:W-:Y:S06]  /*11b00*/  HMMA.16816.F32.BF16 R248, R4, R26, R228 ;  /* 0x0000001a04f8723c */ /* 0x000fec00000418e4 */
[----:B---3--:R-:W-:Y:S01]  /*11b10*/  HMMA.16816.F32.BF16 R184, R8, R176, R184 ;  /* 0x000000b008b8723c */ /* 0x008fe200000418b8 */
[----:B------:R-:W-:-:S02]  /*11b20*/  IMAD.MOV.U32 R28, RZ, RZ, R240 ;  /* 0x000000ffff1c7224 */ /* 0x000fc400078e00f0 */
[----:B------:R-:W-:Y:S02]  /*11b30*/  IMAD.MOV.U32 R21, RZ, RZ, R241 ;  /* 0x000000ffff157224 */ /* 0x000fe400078e00f1 */
[----:B------:R-:W-:Y:S01]  /*11b40*/  IMAD.MOV.U32 R2, RZ, RZ, R242 ;  /* 0x000000ffff027224 */ /* 0x000fe200078e00f2 */
[----:B------:R-:W-:Y:S01]  /*11b50*/  HMMA.16816.F32.BF16 R4, R8, R178, R220 ;  /* 0x000000b20804723c */ /* 0x000fe200000418dc */
[----:B------:R-:W1:Y:S01]  /*11b60*/  LDSM.16.M88.4 R176, [R209+0x9800] ;  /* 0x00980000d1b0783b */ /* 0x000e620000000200 */
[----:B------:R-:W-:-:S04]  /*11b70*/  IMAD.MOV.U32 R0, RZ, RZ, R243 ;  /* 0x000000ffff007224 */ /* 0x000fc800078e00f3 */
[C---:B------:R-:W-:Y:S06]  /*11b80*/  HMMA.16816.F32.BF16 R240, R8.reuse, R24, R216 ;  /* 0x0000001808f0723c */ /* 0x040fec00000418d8 */
[----:B------:R-:W-:Y:S01]  /*11b90*/  HMMA.16816.F32.BF16 R228, R8, R26, R192 ;  /* 0x0000001a08e4723c */ /* 0x000fe200000418c0 */
[----:B------:R-:W-:Y:S04]  /*11ba0*/  LDSM.16.M88.4 R8, [R208+0x6000] ;  /* 0x00600000d008783b */ /* 0x000fe80000000200 */
[----:B------:R-:W-:Y:S01]  /*11bb0*/  LDSM.16.M88.4 R24, [R208+0x4000] ;  /* 0x00400000d018783b */ /* 0x000fe20000000200 */
[C---:B----4-:R-:W-:Y:S06]  /*11bc0*/  HMMA.16816.F32.BF16 R216, R16.reuse, R180, R184 ;  /* 0x000000b410d8723c */ /* 0x050fec00000418b8 */
[----:B------:R-:W-:Y:S01]  /*11bd0*/  HMMA.16816.F32.BF16 R184, R16, R182, R4 ;  /* 0x000000b610b8723c */ /* 0x000fe20000041804 */
[----:B------:R-:W2:Y:S05]  /*11be0*/  LDSM.16.M88.4 R4, [R207+0x1000] ;  /* 0x00100000cf04783b */ /* 0x000eaa0000000200 */
[C---:B------:R-:W-:Y:S06]  /*11bf0*/  HMMA.16816.F32.BF16 R220, R12.reuse, R180, R188 ;  /* 0x000000b40cdc723c */ /* 0x040fec00000418bc */
[----:B------:R-:W-:Y:S01]  /*11c00*/  HMMA.16816.F32.BF16 R196, R12, R182, R196 ;  /* 0x000000b60cc4723c */ /* 0x000fe200000418c4 */
[----:B------:R-:W-:Y:S01]  /*11c10*/  IMAD.MOV.U32 R188, RZ, RZ, R28 ;  /* 0x000000ffffbc7224 */ /* 0x000fe200078e001c */
[----:B------:R-:W3:Y:S01]  /*11c20*/  LDSM.16.M88.4 R180, [R207+0x1800] ;  /* 0x00180000cfb4783b */ /* 0x000ee20000000200 */
[----:B------:R-:W-:Y:S01]  /*11c30*/  IMAD.MOV.U32 R189, RZ, RZ, R21 ;  /* 0x000000ffffbd7224 */ /* 0x000fe200078e0015 */
[----:B------:R-:W-:-:S04]  /*11c40*/  DEPBAR.LE SB0, 0x0 ;  /* 0x000080000000791a */ /* 0x000fc80000000000 */
[C---:B-1----:R-:W-:Y:S01]  /*11c50*/  HMMA.16816.F32.BF16 R192, R16.reuse, R176, R240 ;  /* 0x000000b010c0723c */ /* 0x042fe200000418f0 */
[----:B------:R-:W-:Y:S02]  /*11c60*/  IMAD.MOV.U32 R190, RZ, RZ, R2 ;  /* 0x000000ffffbe7224 */ /* 0x000fe400078e0002 */
[----:B------:R-:W-:Y:S02]  /*11c70*/  IMAD.MOV.U32 R191, RZ, RZ, R0 ;  /* 0x000000ffffbf7224 */ /* 0x000fe400078e0000 */
[----:B------:R-:W-:Y:S01]  /*11c80*/  IMAD.U32 R0, RZ, RZ, UR44 ;  /* 0x0000002cff007e24 */ /* 0x000fe2000f8e00ff */
[----:B------:R-:W-:Y:S03]  /*11c90*/  HMMA.16816.F32.BF16 R16, R16, R178, R228 ;  /* 0x000000b21010723c */ /* 0x000fe600000418e4 */
[----:B------:R-:W-:-:S03]  /*11ca0*/  IMAD R0, R0, 0x20, R234 ;  /* 0x0000002000007824 */ /* 0x000fc600078e02ea */
[----:B------:R-:W-:Y:S01]  /*11cb0*/  HMMA.16816.F32.BF16 R188, R12, R176, R188 ;  /* 0x000000b00cbc723c */ /* 0x000fe200000418bc */
[----:B------:R-:W-:-:S05]  /*11cc0*/  VIADD R2, R0, 0x1 ;  /* 0x0000000100027836 */ /* 0x000fca0000000000 */
[----:B------:R-:W-:Y:S01]  /*11cd0*/  HMMA.16816.F32.BF16 R248, R12, R178, R248 ;  /* 0x000000b20cf8723c */ /* 0x000fe200000418f8 */
[C---:B------:R-:W-:Y:S02]  /*11ce0*/  ISETP.GE.AND P4, PT, R2.reuse, R135, PT ;  /* 0x000000870200720c */ /* 0x040fe40003f86270 */
[C---:B------:R-:W-:Y:S02]  /*11cf0*/  ISETP.GE.AND P1, PT, R2.reuse, R138, PT ;  /* 0x0000008a0200720c */ /* 0x040fe40003f26270 */
[C---:B------:R-:W-:Y:S01]  /*11d00*/  ISETP.GE.AND P0, PT, R2.reuse, R172, PT ;  /* 0x000000ac0200720c */ /* 0x040fe20003f06270 */
[----:B--2---:R-:W-:Y:S01]  /*11d10*/  HMMA.16816.F32.BF16 R240, R24, R4, R216 ;  /* 0x0000000418f0723c */ /* 0x004fe200000418d8 */
[----:B------:R-:W-:-:S05]  /*11d20*/  ISETP.GE.AND P6, PT, R2, R139, PT ;  /* 0x0000008b0200720c */ /* 0x000fca0003fc6270 */
[----:B------:R-:W-:Y:S01]  /*11d30*/  IMAD.MOV.U32 R29, RZ, RZ, R16 ;  /* 0x000000ffff1d7224 */ /* 0x000fe200078e0010 */
[----:B------:R-:W-:Y:S01]  /*11d40*/  HMMA.16816.F32.BF16 R196, R8, R6, R196 ;  /* 0x0000000608c4723c */ /* 0x000fe200000418c4 */
[----:B------:R-:W-:Y:S02]  /*11d50*/  IMAD.MOV.U32 R28, RZ, RZ, R17 ;  /* 0x000000ffff1c7224 */ /* 0x000fe400078e0011 */
[----:B------:R-:W-:Y:S02]  /*11d60*/  IMAD.MOV.U32 R21, RZ, RZ, R18 ;  /* 0x000000ffff157224 */ /* 0x000fe400078e0012 */
[----:B------:R-:W-:Y:S01]  /*11d70*/  IMAD.MOV.U32 R15, RZ, RZ, R19 ;  /* 0x000000ffff0f7224 */ /* 0x000fe200078e0013 */
[----:B---3--:R-:W-:Y:S06]  /*11d80*/  HMMA.16816.F32.BF16 R228, R24, R180, R192 ;  /* 0x000000b418e4723c */ /* 0x008fec00000418c0 */
[----:B------:R-:W-:Y:S01]  /*11d90*/  HMMA.16816.F32.BF16 R16, R8, R4, R220 ;  /* 0x000000040810723c */ /* 0x000fe200000418dc */
[----:B------:R-:W-:-:S02]  /*11da0*/  IMAD.MOV.U32 R192, RZ, RZ, R29 ;  /* 0x000000ffffc07224 */ /* 0x000fc400078e001d */
[----:B------:R-:W-:Y:S02]  /*11db0*/  IMAD.MOV.U32 R193, RZ, RZ, R28 ;  /* 0x000000ffffc17224 */ /* 0x000fe400078e001c */
[----:B------:R-:W-:Y:S01]  /*11dc0*/  IMAD.MOV.U32 R194, RZ, RZ, R21 ;  /* 0x000000ffffc27224 */ /* 0x000fe200078e0015 */
[C---:B------:R-:W-:Y:S01]  /*11dd0*/  HMMA.16816.F32.BF16 R216, R8.reuse, R180, R188 ;  /* 0x000000b408d8723c */ /* 0x040fe200000418bc */
[----:B------:R-:W-:Y:S01]  /*11de0*/  I2FP.F32.S32 R4, R2 ;  /* 0x0000000200047245 */ /* 0x000fe20000201400 */
[----:B------:R-:W-:Y:S02]  /*11df0*/  VIADD R2, R0, 0x8 ;  /* 0x0000000800027836 */ /* 0x000fe40000000000 */
[----:B------:R-:W-:Y:S02]  /*11e00*/  IMAD.MOV.U32 R195, RZ, RZ, R15 ;  /* 0x000000ffffc37224 */ /* 0x000fe400078e000f */
[----:B------:R-:W-:Y:S01]  /*11e10*/  FFMA.FTZ R5, R4, UR21, R243 ;  /* 0x0000001504057c23 */ /* 0x000fe200080100f3 */
[----:B------:R-:W-:Y:S01]  /*11e20*/  BAR.SYNC.DEFER_BLOCKING 0x0 ;  /* 0x0000000000007b1d */ /* 0x000fe20000010000 */
[----:B------:R-:W-:Y:S01]  /*11e30*/  ISETP.GE.AND P5, PT, R2, R135, PT ;  /* 0x000000870200720c */ /* 0x000fe20003fa6270 */
[-C--:B------:R-:W-:Y:S06]  /*11e40*/  HMMA.16816.F32.BF16 R220, R8, R182.reuse, R248 ;  /* 0x000000b608dc723c */ /* 0x080fec00000418f8 */
[----:B------:R-:W-:Y:S03]  /*11e50*/  HMMA.16816.F32.BF16 R192, R24, R182, R192 ;  /* 0x000000b618c0723c */ /* 0x000fe600000418c0 */
[----:B------:R-:W-:-:S02]  /*11e60*/  IMAD.MOV.U32 R136, RZ, RZ, R17 ;  /* 0x000000ffff887224 */ /* 0x000fc400078e0011 */
[----:B------:R-:W-:Y:S02]  /*11e70*/  IMAD.MOV.U32 R12, RZ, RZ, R19 ;  /* 0x000000ffff0c7224 */ /* 0x000fe400078e0013 */
[----:B------:R-:W-:Y:S02]  /*11e80*/  IMAD.MOV.U32 R14, RZ, RZ, R16 ;  /* 0x000000ffff0e7224 */ /* 0x000fe400078e0010 */
[----:B------:R-:W-:Y:S02]  /*11e90*/  IMAD.MOV.U32 R13, RZ, RZ, R18 ;  /* 0x000000ffff0d7224 */ /* 0x000fe400078e0012 */
[C---:B------:R-:W-:Y:S01]  /*11ea0*/  FFMA.FTZ R12, R4.reuse, UR21, R12 ;  /* 0x00000015040c7c23 */ /* 0x040fe2000801000c */
[----:B------:R-:W-:Y:S07]  /*11eb0*/  HMMA.16816.F32.BF16 R16, R24, R6, R184 ;  /* 0x000000061810723c */ /* 0x000fee00000418b8 */
[C---:B------:R-:W-:Y:S01]  /*11ec0*/  FFMA.FTZ R7, R4.reuse, UR21, R136 ;  /* 0x0000001504077c23 */ /* 0x040fe20008010088 */
[----:B------:R-:W-:Y:S01]  /*11ed0*/  FSEL R184, R5, -INF , !P1 ;  /* 0xff80000005b87808 */ /* 0x000fe20004800000 */
[----:B------:R-:W-:Y:S01]  /*11ee0*/  FFMA.FTZ R6, R4, UR21, R241 ;  /* 0x0000001504067c23 */ /* 0x000fe200080100f1 */
[----:B------:R-:W-:-:S02]  /*11ef0*/  I2FP.F32.S32 R5, R2 ;  /* 0x0000000200057245 */ /* 0x000fc40000201400 */
[----:B------:R-:W-:Y:S02]  /*11f00*/  FSEL R187, R7, -INF , !P0 ;  /* 0xff80000007bb7808 */ /* 0x000fe40004000000 */
[----:B------:R-:W-:Y:S01]  /*11f10*/  FSEL R189, R6, -INF , !P4 ;  /* 0xff80000006bd7808 */ /* 0x000fe20006000000 */
[----:B------:R-:W-:Y:S01]  /*11f20*/  FFMA.FTZ R7, R5, UR21, R196 ;  /* 0x0000001505077c23 */ /* 0x000fe200080100c4 */
[C---:B------:R-:W-:Y:S02]  /*11f30*/  ISETP.GE.AND P4, PT, R2.reuse, R138, PT ;  /* 0x0000008a0200720c */ /* 0x040fe40003f86270 */
[C---:B------:R-:W-:Y:S02]  /*11f40*/  ISETP.GE.AND P1, PT, R2.reuse, R172, PT ;  /* 0x000000ac0200720c */ /* 0x040fe40003f26270 */
[----:B------:R-:W-:Y:S01]  /*11f50*/  ISETP.GE.AND P0, PT, R2, R139, PT ;  /* 0x0000008b0200720c */ /* 0x000fe20003f06270 */
[----:B------:R-:W-:Y:S01]  /*11f60*/  VIADD R2, R0, 0x9 ;  /* 0x0000000900027836 */ /* 0x000fe20000000000 */
[----:B------:R-:W-:Y:S01]  /*11f70*/  FSEL R185, R7, -INF , !P1 ;  /* 0xff80000007b97808 */ /* 0x000fe20004800000 */
[C---:B------:R-:W-:Y:S01]  /*11f80*/  FFMA.FTZ R7, R5.reuse, UR21, R198 ;  /* 0x0000001505077c23 */ /* 0x040fe200080100c6 */
[C---:B------:R-:W-:Y:S01]  /*11f90*/  FFMA.FTZ R4, R5.reuse, UR21, R16 ;  /* 0x0000001505047c23 */ /* 0x040fe20008010010 */
[----:B------:R-:W-:Y:S01]  /*11fa0*/  FFMA.FTZ R6, R5, UR21, R18 ;  /* 0x0000001505067c23 */ /* 0x000fe20008010012 */
[----:B------:R-:W-:-:S02]  /*11fb0*/  FSEL R186, R12, -INF , !P6 ;  /* 0xff8000000cba7808 */ /* 0x000fc40007000000 */
[----:B------:R-:W-:Y:S02]  /*11fc0*/  FSEL R179, R7, -INF , !P0 ;  /* 0xff80000007b37808 */ /* 0x000fe40004000000 */
[----:B------:R-:W-:Y:S02]  /*11fd0*/  FSEL R188, R4, -INF , !P5 ;  /* 0xff80000004bc7808 */ /* 0x000fe40006800000 */
[----:B------:R-:W-:Y:S02]  /*11fe0*/  I2FP.F32.S32 R4, R2 ;  /* 0x0000000200047245 */ /* 0x000fe40000201400 */
        /* <DEDUP_REMOVED lines=23> */
[----:B------:R-:W-:Y:S01]  /*12160*/  FFMA.FTZ R9, R5, UR21, R218 ;  /* 0x0000001505097c23 */ /* 0x000fe200080100da */
[----:B------:R-:W-:-:S02]  /*12170*/  I2FP.F32.S32 R5, R2 ;  /* 0x0000000200057245 */ /* 0x000fc40000201400 */
        /* <DEDUP_REMOVED lines=108> */
.L_x_1579:
[----:B------:R-:W-:Y:S05]  /*12840*/  BSYNC B0 ;  /* 0x0000000000007941 */ /* 0x000fea0003800000 */
.L_x_1578:
[----:B------:R-:W0:Y:S02]  /*12850*/  LDGDEPBAR ;  /* 0x00000000000079af */ /* 0x000e240000000000 */
.L_x_1577:
[----:B------:R-:W3:Y:S04]  /*12860*/  LDL.64 R222, [R1+0x60] ;  /* 0x0000600001de7983 */ /* 0x000ee80000100a00 */
[----:B------:R-:W4:Y:S04]  /*12870*/  LDL.64 R224, [R1+0xf0] ;  /* 0x0000f00001e07983 */ /* 0x000f280000100a00 */
[----:B------:R-:W4:Y:S01]  /*12880*/  LDL.64 R230, [R1+0x68] ;  /* 0x0000680001e67983 */ /* 0x000f220000100a00 */
[----:B------:R-:W-:-:S04]  /*12890*/  FMNMX.FTZ R0, R133, R12, !PT ;  /* 0x0000000c85007209 */ /* 0x000fc80007810000 */
[----:B------:R-:W-:-:S04]  /*128a0*/  FMNMX.FTZ R0, R184, R0, !PT ;  /* 0x00000000b8007209 */ /* 0x000fc80007810000 */
[----:B------:R-:W-:-:S04]  /*128b0*/  FMNMX.FTZ R0, R181, R0, !PT ;  /* 0x00000000b5007209 */ /* 0x000fc80007810000 */
[----:B------:R-:W-:-:S04]  /*128c0*/  FMNMX.FTZ R0, R177, R0, !PT ;  /* 0x00000000b1007209 */ /* 0x000fc80007810000 */
[----:B--2---:R-:W-:-:S04]  /*128d0*/  FMNMX.FTZ R4, R28, R0, !PT ;  /* 0x000000001c047209 */ /* 0x004fc80007810000 */
[----:B------:R-:W-:Y:S02]  /*128e0*/  FMNMX.FTZ R4, R26, R4, !PT ;  /* 0x000000041a047209 */ /* 0x000fe40007810000 */
[----:B------:R-:W-:Y:S02]  /*128f0*/  FMNMX.FTZ R2, R132, R14, !PT ;  /* 0x0000000e84027209 */ /* 0x000fe40007810000 */
[----:B------:R-:W-:Y:S02]  /*12900*/  FMNMX.FTZ R4, R19, R4, !PT ;  /* 0x0000000413047209 */ /* 0x000fe40007810000 */
[----:B-1----:R-:W-:Y:S02]  /*12910*/  FMNMX.FTZ R10, R187, R2, !PT ;  /* 0x00000002bb0a7209 */ /* 0x002fe40007810000 */
        /* <DEDUP_REMOVED lines=23> */
[----:B------:R-:W1:Y:S01]  /*12a90*/  SHFL.BFLY PT, R4, R2, 0x2, 0x1f ;  /* 0x0c401f0002047f89 */ /* 0x000e6200000e0000 */
[----:B------:R-:W-:-:S03]  /*12aa0*/  FMNMX.FTZ R11, R29, R11, !PT ;  /* 0x0000000b1d0b7209 */ /* 0x000fc60007810000 */
[----:B------:R-:W2:Y:S01]  /*12ab0*/  SHFL.BFLY PT, R5, R0, 0x2, 0x1f ;  /* 0x0c401f0000057f89 */ /* 0x000ea200000e0000 */
[----:B------:R-:W-:-:S03]  /*12ac0*/  FMNMX.FTZ R11, R21, R11, !PT ;  /* 0x0000000b150b7209 */ /* 0x000fc60007810000 */
[----:B------:R-:W2:Y:S04]  /*12ad0*/  SHFL.BFLY PT, R183, R10, 0x1, 0x1f ;  /* 0x0c201f000ab77f89 */ /* 0x000ea800000e0000 */
[----:B------:R-:W2:Y:S01]  /*12ae0*/  SHFL.BFLY PT, R182, R11, 0x2, 0x1f ;  /* 0x0c401f000bb67f89 */ /* 0x000ea200000e0000 */
[----:B-1----:R-:W-:Y:S02]  /*12af0*/  FMNMX.FTZ R2, R2, R4, !PT ;  /* 0x0000000402027209 */ /* 0x002fe40007810000 */
[----:B--2---:R-:W-:Y:S02]  /*12b00*/  FMNMX.FTZ R5, R0, R5, !PT ;  /* 0x0000000500057209 */ /* 0x004fe40007810000 */
[----:B------:R-:W-:Y:S02]  /*12b10*/  FMNMX.FTZ R232, R10, R183, !PT ;  /* 0x000000b70ae87209 */ /* 0x000fe40007810000 */
[----:B------:R-:W1:Y:S04]  /*12b20*/  SHFL.BFLY PT, R10, R2, 0x1, 0x1f ;  /* 0x0c201f00020a7f89 */ /* 0x000e6800000e0000 */
[----:B------:R-:W2:Y:S01]  /*12b30*/  SHFL.BFLY PT, R190, R5, 0x1, 0x1f ;  /* 0x0c201f0005be7f89 */ /* 0x000ea200000e0000 */
[----:B------:R-:W-:-:S05]  /*12b40*/  FMNMX.FTZ R4, R11, R182, !PT ;  /* 0x000000b60b047209 */ /* 0x000fca0007810000 */
[----:B------:R-:W2:Y:S01]  /*12b50*/  SHFL.BFLY PT, R11, R4, 0x1, 0x1f ;  /* 0x0c201f00040b7f89 */ /* 0x000ea200000e0000 */
[C---:B------:R-:W-:Y:S01]  /*12b60*/  FMUL.FTZ R0, R232.reuse, UR42 ;  /* 0x0000002ae8007c20 */ /* 0x040fe20008410000 */
[----:B------:R-:W-:-:S04]  /*12b70*/  FSETP.NEU.FTZ.AND P1, PT, R232, -INF , PT ;  /* 0xff800000e800780b */ /* 0x000fc80003f3d000 */
[----:B------:R-:W-:Y:S02]  /*12b80*/  FSEL R0, R0, RZ, P1 ;  /* 0x000000ff00007208 */ /* 0x000fe40000800000 */
[----:B-1----:R-:W-:-:S03]  /*12b90*/  FMNMX.FTZ R233, R2, R10, !PT ;  /* 0x0000000a02e97209 */ /* 0x002fc60007810000 */
[--C-:B------:R-:W-:Y:S01]  /*12ba0*/  FFMA.FTZ R182, R12, UR42, -R0.reuse ;  /* 0x0000002a0cb67c23 */ /* 0x100fe20008010800 */
[--C-:B------:R-:W-:Y:S01]  /*12bb0*/  FFMA.FTZ R184, R184, UR42, -R0.reuse ;  /* 0x0000002ab8b87c23 */ /* 0x100fe20008010800 */
[--C-:B------:R-:W-:Y:S01]  /*12bc0*/  FFMA.FTZ R181, R181, UR42, -R0.reuse ;  /* 0x0000002ab5b57c23 */ /* 0x100fe20008010800 */
[----:B--2---:R-:W-:Y:S01]  /*12bd0*/  FMNMX.FTZ R238, R5, R190, !PT ;  /* 0x000000be05ee7209 */ /* 0x004fe20007810000 */
[--C-:B------:R-:W-:Y:S01]  /*12be0*/  FFMA.FTZ R183, R177, UR42, -R0.reuse ;  /* 0x0000002ab1b77c23 */ /* 0x100fe20008010800 */
[--C-:B------:R-:W-:Y:S01]  /*12bf0*/  FFMA.FTZ R190, R28, UR42, -R0.reuse ;  /* 0x0000002a1cbe7c23 */ /* 0x100fe20008010800 */
[--C-:B------:R-:W-:Y:S01]  /*12c00*/  FFMA.FTZ R191, R26, UR42, -R0.reuse ;  /* 0x0000002a1abf7c23 */ /* 0x100fe20008010800 */
[--C-:B------:R-:W-:Y:S01]  /*12c10*/  FFMA.FTZ R193, R19, UR42, -R0.reuse ;  /* 0x0000002a13c17c23 */ /* 0x100fe20008010800 */
[----:B------:R-:W-:Y:S01]  /*12c20*/  FFMA.FTZ R194, R15, UR42, -R0 ;  /* 0x0000002a0fc27c23 */ /* 0x000fe20008010800 */
[C---:B------:R-:W-:Y:S01]  /*12c30*/  FMUL.FTZ R0, R233.reuse, UR42 ;  /* 0x0000002ae9007c20 */ /* 0x040fe20008410000 */
[----:B------:R-:W-:Y:S01]  /*12c40*/  FSETP.NEU.FTZ.AND P4, PT, R233, -INF , PT ;  /* 0xff800000e900780b */ /* 0x000fe20003f9d000 */
[----:B------:R-:W-:Y:S01]  /*12c50*/  FMUL.FTZ R2, R238, UR42 ;  /* 0x0000002aee027c20 */ /* 0x000fe20008410000 */
[----:B------:R-:W-:-:S02]  /*12c60*/  FMNMX.FTZ R234, R4, R11, !PT ;  /* 0x0000000b04ea7209 */ /* 0x000fc40007810000 */
[----:B------:R-:W-:Y:S02]  /*12c70*/  FSEL R0, R0, RZ, P4 ;  /* 0x000000ff00007208 */ /* 0x000fe40002000000 */
[----:B------:R-:W-:-:S03]  /*12c80*/  FSETP.NEU.FTZ.AND P5, PT, R238, -INF , PT ;  /* 0xff800000ee00780b */ /* 0x000fc60003fbd000 */
        /* <DEDUP_REMOVED lines=8> */
[----:B------:R-:W-:Y:S01]  /*12d10*/  FSEL R2, R2, RZ, P5 ;  /* 0x000000ff02027208 */ /* 0x000fe20002800000 */
[----:B------:R-:W-:Y:S01]  /*12d20*/  FMUL.FTZ R0, R234, UR42 ;  /* 0x0000002aea007c20 */ /* 0x000fe20008410000 */
[----:B------:R-:W-:-:S02]  /*12d30*/  FSEL R4, R238, RZ, P5 ;  /* 0x000000ffee047208 */ /* 0x000fc40002800000 */
[----:B------:R-:W-:Y:S01]  /*12d40*/  FSETP.NEU.FTZ.AND P5, PT, R234, -INF , PT ;  /* 0xff800000ea00780b */ /* 0x000fe20003fbd000 */
[--C-:B------:R-:W-:Y:S01]  /*12d50*/  FFMA.FTZ R13, R13, UR42, -R2.reuse ;  /* 0x0000002a0d0d7c23 */ /* 0x100fe20008010802 */
[----:B------:R-:W-:Y:S02]  /*12d60*/  ULOP3.LUT UR4, UR44, UR31, URZ, 0x3c, !UPT ;  /* 0x0000001f2c047292 */ /* 0x000fe4000f8e3c3f */
[----:B------:R-:W-:Y:S01]  /*12d70*/  FSEL R0, R0, RZ, P5 ;  /* 0x000000ff00007208 */ /* 0x000fe20002800000 */
[----:B------:R-:W-:Y:S01]  /*12d80*/  FFMA.FTZ R199, R173, UR42, -R2 ;  /* 0x0000002aadc77c23 */ /* 0x000fe20008010802 */
[----:B------:R-:W-:Y:S01]  /*12d90*/  FADD.FTZ R3, R3, -R4 ;  /* 0x8000000403037221 */ /* 0x000fe20000010000 */
[----:B------:R1:W-:Y:S01]  /*12da0*/  MUFU.EX2 R10, R13 ;  /* 0x0000000d000a7308 */ /* 0x0003e20000000800 */
[----:B------:R-:W-:Y:S01]  /*12db0*/  FFMA.FTZ R198, R175, UR42, -R2 ;  /* 0x0000002aafc67c23 */ /* 0x000fe20008010802 */
[--C-:B------:R-:W-:Y:S01]  /*12dc0*/  FFMA.FTZ R173, R176, UR42, -R0.reuse ;  /* 0x0000002ab0ad7c23 */ /* 0x100fe20008010800 */
[--C-:B------:R-:W-:Y:S01]  /*12dd0*/  FFMA.FTZ R5, R16, UR42, -R0.reuse ;  /* 0x0000002a10057c23 */ /* 0x100fe20008010800 */
[--C-:B------:R-:W-:Y:S01]  /*12de0*/  FFMA.FTZ R136, R188, UR42, -R0.reuse ;  /* 0x0000002abc887c23 */ /* 0x100fe20008010800 */
[--C-:B------:R-:W-:Y:S01]  /*12df0*/  FFMA.FTZ R137, R180, UR42, -R0.reuse ;  /* 0x0000002ab4897c23 */ /* 0x100fe20008010800 */
[--C-:B------:R-:W-:Y:S01]  /*12e00*/  FFMA.FTZ R174, R174, UR42, -R0.reuse ;  /* 0x0000002aaeae7c23 */ /* 0x100fe20008010800 */
[--C-:B------:R-:W-:Y:S01]  /*12e10*/  FFMA.FTZ R175, R29, UR42, -R0.reuse ;  /* 0x0000002a1daf7c23 */ /* 0x100fe20008010800 */
[----:B------:R-:W-:Y:S01]  /*12e20*/  FFMA.FTZ R176, R21, UR42, -R0 ;  /* 0x0000002a15b07c23 */ /* 0x000fe20008010800 */
[----:B------:R-:W-:Y:S01]  /*12e30*/  FFMA.FTZ R186, R186, UR42, -R2 ;  /* 0x0000002ababa7c23 */ /* 0x000fe20008010802 */
[----:B------:R-:W-:Y:S01]  /*12e40*/  FMUL.FTZ R3, R3, UR42 ;  /* 0x0000002a03037c20 */ /* 0x000fe20008410000 */
[----:B-1----:R-:W-:-:S03]  /*12e50*/  FFMA.FTZ R13, R189, UR42, -R0 ;  /* 0x0000002abd0d7c23 */ /* 0x002fc60008010800 */
[----:B------:R-:W1:Y:S01]  /*12e60*/  MUFU.EX2 R4, R3 ;  /* 0x0000000300047308 */ /* 0x000e620000000800 */
[----:B------:R-:W-:-:S07]  /*12e70*/  FFMA.FTZ R218, R18, UR42, -R2 ;  /* 0x0000002a12da7c23 */ /* 0x000fce0008010802 */
[----:B------:R-:W2:Y:S01]  /*12e80*/  MUFU.EX2 R186, R186 ;  /* 0x000000ba00ba7308 */ /* 0x000ea20000000800 */
[--C-:B------:R-:W-:Y:S01]  /*12e90*/  FFMA.FTZ R196, R179, UR42, -R2.reuse ;  /* 0x0000002ab3c47c23 */ /* 0x100fe20008010802 */
[--C-:B------:R-:W-:Y:S01]  /*12ea0*/  FFMA.FTZ R212, R27, UR42, -R2.reuse ;  /* 0x0000002a1bd47c23 */ /* 0x100fe20008010802 */
[----:B------:R-:W-:Y:S01]  /*12eb0*/  FFMA.FTZ R219, R24, UR42, -R2 ;  /* 0x0000002a18db7c23 */ /* 0x000fe20008010802 */
[----:B-1----:R-:W-:Y:S01]  /*12ec0*/  FFMA.FTZ R247, R247, R4, R10 ;  /* 0x00000004f7f77223 */ /* 0x002fe2000001000a */
[----:B--2---:R-:W-:-:S03]  /*12ed0*/  F2FP.BF16.F32.PACK_AB R189, R186, R10 ;  /* 0x0000000ababd723e */ /* 0x004fc600000010ff */
[----:B------:R-:W-:Y:S08]  /*12ee0*/  MUFU.EX2 R5, R5 ;  /* 0x0000000500057308 */ /* 0x000ff00000000800 */
[----:B------:R-:W-:Y:S01]  /*12ef0*/  MUFU.EX2 R13, R13 ;  /* 0x0000000d000d7308 */ /* 0x000fe20000000800 */
        /* <DEDUP_REMOVED lines=15> */
[----:B------:R-:W-:Y:S02]  /*12ff0*/  FSEL R0, R234, RZ, P5 ;  /* 0x000000ffea007208 */ /* 0x000fe40002800000 */
[----:B------:R-:W-:Y:S01]  /*13000*/  LOP3.LUT R11, R17, UR10, R2, 0x96, !PT ;  /* 0x0000000a110b7c12 */ /* 0x000fe2000f8e9602 */
[----:B------:R-:W-:-:S04]  /*13010*/  IMAD.WIDE.U32 R2, R3, -0x326172a9, RZ ;  /* 0xcd9e8d5703027825 */ /* 0x000fc800078e00ff */
[----:B------:R-:W-:Y:S01]  /*13020*/  FADD.FTZ R0, R134, -R0 ;  /* 0x8000000086007221 */ /* 0x000fe20000010000 */
[----:B------:R-:W-:Y:S01]  /*13030*/  LOP3.LUT R134, R3, UR11, R10, 0x96, !PT ;  /* 0x0000000b03867c12 */ /* 0x000fe2000f8e960a */
[----:B------:R-:W-:-:S04]  /*13040*/  IMAD.WIDE.U32 R10, R11, -0x326172a9, RZ ;  /* 0xcd9e8d570b0a7825 */ /* 0x000fc800078e00ff */
[----:B------:R-:W-:Y:S01]  /*13050*/  FMUL.FTZ R0, R0, UR42 ;  /* 0x0000002a00007c20 */ /* 0x000fe20008410000 */
[----:B------:R-:W-:-:S05]  /*13060*/  LOP3.LUT R2, R11, UR24, R2, 0x96, !PT ;  /* 0x000000180b027c12 */ /* 0x000fca000f8e9602 */
[----:B------:R-:W1:Y:S01]  /*13070*/  MUFU.EX2 R0, R0 ;  /* 0x0000000000007308 */ /* 0x000e620000000800 */
[----:B------:R-:W-:-:S04]  /*13080*/  LOP3.LUT R3, R2, 0xffff, RZ, 0xc0, !PT ;  /* 0x0000ffff02037812 */ /* 0x000fc800078ec0ff */
[----:B------:R-:W-:-:S04]  /*13090*/  SHF.R.U32.HI R3, RZ, 0x8, R3 ;  /* 0x00000008ff037819 */ /* 0x000fc80000011603 */
[----:B------:R-:W-:-:S04]  /*130a0*/  LOP3.LUT R3, R3, 0xffff, RZ, 0xc0, !PT ;  /* 0x0000ffff03037812 */ /* 0x000fc800078ec0ff */
[----:B------:R-:W-:Y:S02]  /*130b0*/  ISETP.LE.U32.AND P5, PT, R3, UR15, PT ;  /* 0x0000000f03007c0c */ /* 0x000fe4000bfa3070 */
[----:B------:R-:W-:Y:S01]  /*130c0*/  LOP3.LUT R3, R2, 0xff, RZ, 0xc0, !PT ;  /* 0x000000ff02037812 */ /* 0x000fe200078ec0ff */
[----:B-1----:R-:W-:Y:S01]  /*130d0*/  FFMA.FTZ R227, R227, R0, R5 ;  /* 0x00000000e3e37223 */ /* 0x002fe20000010005 */
[----:B------:R-:W-:Y:S02]  /*130e0*/  F2FP.BF16.F32.PACK_AB R15, R13, R5 ;  /* 0x000000050d0f723e */ /* 0x000fe400000010ff */
[----:B------:R-:W-:Y:S02]  /*130f0*/  ISETP.LE.U32.AND P6, PT, R3, UR15, PT ;  /* 0x0000000f03007c0c */ /* 0x000fe4000bfc3070 */
[----:B------:R-:W-:Y:S02]  /*13100*/  SHF.R.U32.HI R3, RZ, 0x18, R2 ;  /* 0x00000018ff037819 */ /* 0x000fe40000011602 */
[----:B------:R-:W-:-:S02]  /*13110*/  FSEL R5, R232, RZ, P1 ;  /* 0x000000ffe8057208 */ /* 0x000fc40000800000 */
[----:B------:R-:W-:Y:S02]  /*13120*/  SHF.R.U32.HI R2, RZ, 0x10, R2 ;  /* 0x00000010ff027819 */ /* 0x000fe40000011602 */
[----:B------:R-:W-:Y:S01]  /*13130*/  ISETP.LE.U32.AND P1, PT, R3, UR15, PT ;  /* 0x0000000f03007c0c */ /* 0x000fe2000bf23070 */
[----:B------:R-:W-:Y:S01]  /*13140*/  FADD.FTZ R3, R133, -R5 ;  /* 0x8000000585037221 */ /* 0x000fe20000010000 */
[----:B------:R-:W-:Y:S01]  /*13150*/  LOP3.LUT R2, R2, 0xff, RZ, 0xc0, !PT ;  /* 0x000000ff02027812 */ /* 0x000fe200078ec0ff */
[----:B------:R-:W-:Y:S01]  /*13160*/  FADD.FTZ R178, R13, R227 ;  /* 0x000000e30db27221 */ /* 0x000fe20000010000 */
[----:B------:R-:W-:Y:S01]  /*13170*/  MUFU.EX2 R133, R184 ;  /* 0x000000b800857308 */ /* 0x000fe20000000800 */
[----:B------:R-:W-:Y:S01]  /*13180*/  FMUL.FTZ R5, R3, UR42 ;  /* 0x0000002a03057c20 */ /* 0x000fe20008410000 */
[----:B------:R-:W-:Y:S02]  /*13190*/  FSEL R3, R233, RZ, P4 ;  /* 0x000000ffe9037208 */ /* 0x000fe40002000000 */
[----:B------:R-:W-:-:S04]  /*131a0*/  ISETP.LE.U32.AND P4, PT, R2, UR15, PT ;  /* 0x0000000f02007c0c */ /* 0x000fc8000bf83070 */
[----:B------:R-:W1:Y:S01]  /*131b0*/  MUFU.EX2 R13, R182 ;  /* 0x000000b6000d7308 */ /* 0x000e620000000800 */
[----:B------:R2:W-:Y:S07]  /*131c0*/  STL [R1+0x11c], R209 ;  /* 0x00011cd101007387 */ /* 0x0005ee0000100800 */
[----:B------:R-:W3:Y:S01]  /*131d0*/  MUFU.EX2 R2, R5 ;  /* 0x0000000500027308 */ /* 0x000ee20000000800 */
[----:B------:R4:W-:Y:S04]  /*131e0*/  STL [R1+0x118], R208 ;  /* 0x000118d001007387 */ /* 0x0009e80000100800 */
[----:B------:R1:W-:Y:S04]  /*131f0*/  STL [R1+0x114], R207 ;  /* 0x000114cf01007387 */ /* 0x0003e80000100800 */
[----:B------:R3:W-:Y:S01]  /*13200*/  STL [R1+0x110], R204 ;  /* 0x000110cc01007387 */ /* 0x0007e20000100800 */
[----:B------:R-:W-:-:S03]  /*13210*/  FMUL.FTZ R224, R140, R0 ;  /* 0x000000008ce07220 */ /* 0x000fc60000410000 */
[----:B------:R3:W-:Y:S01]  /*13220*/  STL [R1+0x10c], R202 ;  /* 0x00010cca01007387 */ /* 0x0007e20000100800 */
[----:B------:R-:W-:-:S03]  /*13230*/  FMUL.FTZ R225, R141, R0 ;  /* 0x000000008de17220 */ /* 0x000fc60000410000 */
[----:B------:R-:W-:Y:S01]  /*13240*/  STL [R1+0x108], R200 ;  /* 0x000108c801007387 */ /* 0x000fe20000100800 */
[-C--:B------:R-:W-:Y:S01]  /*13250*/  FMUL.FTZ R152, R152, R0.reuse ;  /* 0x0000000098987220 */ /* 0x080fe20000410000 */
[-C--:B------:R-:W-:Y:S02]  /*13260*/  FMUL.FTZ R153, R153, R0.reuse ;  /* 0x0000000099997220 */ /* 0x080fe40000410000 */
[----:B------:R-:W-:Y:S01]  /*13270*/  STL [R1+0x104], R172 ;  /* 0x000104ac01007387 */ /* 0x000fe20000100800 */
        /* <DEDUP_REMOVED lines=12> */
[-C--:B----4-:R-:W-:Y:S01]  /*13340*/  FMUL.FTZ R208, R65, R0.reuse ;  /* 0x0000000041d07220 */ /* 0x090fe20000410000 */
[-C--:B------:R-:W-:Y:S01]  /*13350*/  FMUL.FTZ R140, R68, R0.reuse ;  /* 0x00000000448c7220 */ /* 0x080fe20000410000 */
[-C--:B------:R-:W-:Y:S01]  /*13360*/  FMUL.FTZ R141, R69, R0.reuse ;  /* 0x00000000458d7220 */ /* 0x080fe20000410000 */
[-C--:B-1----:R-:W-:Y:S01]  /*13370*/  FMUL.FTZ R207, R80, R0.reuse ;  /* 0x0000000050cf7220 */ /* 0x082fe20000410000 */
        /* <DEDUP_REMOVED lines=14> */
[--C-:B------:R-:W-:Y:S01]  /*13460*/  FFMA.FTZ R49, R235, R2, R13.reuse ;  /* 0x00000002eb317223 */ /* 0x100fe2000001000d */
[----:B------:R-:W-:Y:S01]  /*13470*/  @!P6 HFMA2.BF16_V2 R68, -RZ.H0_H0, RZ.H0_H0, -R15.H0_H0 ;  /* 0x200000ffff44e231 */ /* 0x000fe2000034090f */
[----:B------:R-:W-:-:S02]  /*13480*/  PRMT R13, R15, 0x7632, R13 ;  /* 0x000076320f0d7816 */ /* 0x000fc4000000000d */
[C---:B------:R-:W-:Y:S02]  /*13490*/  PRMT R14, R0.reuse, 0x7610, R14 ;  /* 0x00007610000e7816 */ /* 0x040fe4000000000e */
[----:B------:R-:W-:Y:S02]  /*134a0*/  PRMT R17, R0, 0x7632, R17 ;  /* 0x0000763200117816 */ /* 0x000fe40000000011 */
[----:B------:R-:W-:Y:S01]  /*134b0*/  LOP3.LUT R0, R10, 0xff, RZ, 0xc0, !PT ;  /* 0x000000ff0a007812 */ /* 0x000fe200078ec0ff */
[----:B------:R-:W-:Y:S01]  /*134c0*/  @!P4 HFMA2.BF16_V2 R64, -RZ.H0_H0, RZ.H0_H0, -R14.H0_H0 ;  /* 0x200000ffff40c231 */ /* 0x000fe2000034090e */
[----:B------:R-:W-:Y:S02]  /*134d0*/  PRMT R69, R15, 0x5410, R13 ;  /* 0x000054100f457816 */ /* 0x000fe4000000000d */
[----:B------:R-:W-:Y:S02]  /*134e0*/  @!P6 PRMT R15, R68, 0x5410, RZ ;  /* 0x00005410440fe816 */ /* 0x000fe400000000ff */
[----:B------:R-:W-:-:S02]  /*134f0*/  ISETP.LE.U32.AND P6, PT, R0, UR15, PT ;  /* 0x0000000f00007c0c */ /* 0x000fc4000bfc3070 */
[----:B------:R-:W-:Y:S02]  /*13500*/  SHF.R.U32.HI R0, RZ, 0x18, R10 ;  /* 0x00000018ff007819 */ /* 0x000fe4000001160a */
[----:B------:R-:W-:Y:S02]  /*13510*/  LOP3.LUT R5, R10, 0xffff, RZ, 0xc0, !PT ;  /* 0x0000ffff0a057812 */ /* 0x000fe400078ec0ff */
[----:B------:R-:W-:Y:S02]  /*13520*/  PRMT R68, R14, 0x5410, R17 ;  /* 0x000054100e447816 */ /* 0x000fe40000000011 */
[----:B------:R-:W-:Y:S02]  /*13530*/  @!P4 PRMT R14, R64, 0x5410, RZ ;  /* 0x00005410400ec816 */ /* 0x000fe400000000ff */
[----:B------:R-:W-:Y:S02]  /*13540*/  ISETP.LE.U32.AND P4, PT, R0, UR15, PT ;  /* 0x0000000f00007c0c */ /* 0x000fe4000bf83070 */
[----:B------:R-:W-:Y:S01]  /*13550*/  SHF.R.U32.HI R0, RZ, 0x8, R5 ;  /* 0x00000008ff007819 */ /* 0x000fe20000011605 */
[----:B------:R-:W-:Y:S01]  /*13560*/  FADD.FTZ R48, R132, -R3 ;  /* 0x8000000384307221 */ /* 0x000fe20000010000 */
[----:B------:R-:W-:-:S02]  /*13570*/  @!P1 HFMA2.BF16_V2 R52, -RZ.H0_H0, RZ.H0_H0, -R17.H0_H0 ;  /* 0x200000ffff349231 */ /* 0x000fc40000340911 */
[----:B------:R-:W-:Y:S01]  /*13580*/  LOP3.LUT R0, R0, 0xffff, RZ, 0xc0, !PT ;  /* 0x0000ffff00007812 */ /* 0x000fe200078ec0ff */
[----:B------:R-:W-:Y:S02]  /*13590*/  FMUL.FTZ R5, R48, UR42 ;  /* 0x0000002a30057c20 */ /* 0x000fe40008410000 */
[----:B------:R-:W-:Y:S02]  /*135a0*/  @!P1 PRMT R17, R52, 0x5410, RZ ;  /* 0x0000541034119816 */ /* 0x000fe400000000ff */
[----:B------:R-:W-:Y:S02]  /*135b0*/  ISETP.LE.U32.AND P1, PT, R0, UR15, PT ;  /* 0x0000000f00007c0c */ /* 0x000fe4000bf23070 */
[----:B------:R-:W1:Y:S01]  /*135c0*/  MUFU.EX2 R0, R5 ;  /* 0x0000000500007308 */ /* 0x000e620000000800 */
[----:B------:R-:W-:Y:S01]  /*135d0*/  SHF.R.U32.HI R3, RZ, 0x10, R10 ;  /* 0x00000010ff037819 */ /* 0x000fe2000001160a */
[----:B------:R-:W-:Y:S02]  /*135e0*/  @!P5 HFMA2.BF16_V2 R65, -RZ.H0_H0, RZ.H0_H0, -R13.H0_H0 ;  /* 0x200000ffff41d231 */ /* 0x000fe4000034090d */
[-C--:B------:R-:W-:Y:S01]  /*135f0*/  FMUL.FTZ R227, R143, R2.reuse ;  /* 0x000000028fe37220 */ /* 0x080fe20000410000 */
[----:B------:R-:W-:Y:S01]  /*13600*/  IMAD.MOV.U32 R143, RZ, RZ, R128 ;  /* 0x000000ffff8f7224 */ /* 0x000fe200078e0080 */
[----:B------:R-:W-:Y:S01]  /*13610*/  LOP3.LUT R3, R3, 0xff, RZ, 0xc0, !PT ;  /* 0x000000ff03037812 */ /* 0x000fe200078ec0ff */
[----:B------:R-:W-:Y:S01]  /*13620*/  IMAD.MOV.U32 R128, RZ, RZ, R84 ;  /* 0x000000ffff807224 */ /* 0x000fe200078e0054 */
[----:B------:R-:W-:Y:S01]  /*13630*/  @!P5 PRMT R13, R65, 0x5410, RZ ;  /* 0x00005410410dd816 */ /* 0x000fe200000000ff */
[----:B------:R-:W-:Y:S01]  /*13640*/  MUFU.EX2 R64, R181 ;  /* 0x000000b500407308 */ /* 0x000fe20000000800 */
[----:B------:R-:W-:Y:S01]  /*13650*/  ISETP.LE.U32.AND P5, PT, R3, UR15, PT ;  /* 0x0000000f03007c0c */ /* 0x000fe2000bfa3070 */
[----:B------:R-:W-:Y:S01]  /*13660*/  FMUL.FTZ R48, R70, R2 ;  /* 0x0000000246307220 */ /* 0x000fe20000410000 */
[----:B-1----:R-:W-:-:S05]  /*13670*/  FMUL.FTZ R84, R44, R0 ;  /* 0x000000002c547220 */ /* 0x002fca0000410000 */
[----:B------:R-:W1:Y:S08]  /*13680*/  MUFU.EX2 R44, R183 ;  /* 0x000000b7002c7308 */ /* 0x000e700000000800 */
[----:B------:R-:W2:Y:S08]  /*13690*/  MUFU.EX2 R3, R136 ;  /* 0x0000008800037308 */ /* 0x000eb00000000800 */
[----:B------:R-:W3:Y:S01]  /*136a0*/  MUFU.EX2 R70, R137 ;  /* 0x0000008900467308 */ /* 0x000ee20000000800 */
[----:B------:R-:W-:-:S07]  /*136b0*/  FMUL.FTZ R80, R71, R2 ;  /* 0x0000000247507220 */ /* 0x000fce0000410000 */
[----:B------:R-:W4:Y:S01]  /*136c0*/  MUFU.EX2 R65, R177 ;  /* 0x000000b100417308 */ /* 0x000f220000000800 */
[----:B------:R2:W-:Y:S01]  /*136d0*/  STL [R1+0xfc], R138 ;  /* 0x0000fc8a01007387 */ /* 0x0005e20000100800 */
[-C--:B------:R-:W-:Y:S01]  /*136e0*/  FMUL.FTZ R252, R103, R2.reuse ;  /* 0x0000000267fc7220 */ /* 0x080fe20000410000 */
[-C--:B------:R-:W-:Y:S01]  /*136f0*/  FMUL.FTZ R226, R142, R2.reuse ;  /* 0x000000028ee27220 */ /* 0x080fe20000410000 */
[-C--:B------:R-:W-:Y:S01]  /*13700*/  FMUL.FTZ R246, R66, R2.reuse ;  /* 0x0000000242f67220 */ /* 0x080fe20000410000 */
[----:B------:R-:W-:Y:S02]  /*13710*/  IMAD.MOV.U32 R71, RZ, RZ, R117 ;  /* 0x000000ffff477224 */ /* 0x000fe400078e0075 */
[-C--:B------:R-:W-:Y:S01]  /*13720*/  FMUL.FTZ R99, R99, R2.reuse ;  /* 0x0000000263637220 */ /* 0x080fe20000410000 */
[----:B------:R-:W-:Y:S02]  /*13730*/  IMAD.MOV.U32 R103, RZ, RZ, R80 ;  /* 0x000000ffff677224 */ /* 0x000fe400078e0050 */
[----:B------:R-:W-:Y:S01]  /*13740*/  FMUL.FTZ R172, R115, R2 ;  /* 0x0000000273ac7220 */ /* 0x000fe20000410000 */
[----:B-1----:R-:W-:Y:S01]  /*13750*/  F2FP.BF16.F32.PACK_AB R10, R44, R64 ;  /* 0x000000402c0a723e */ /* 0x002fe200000010ff */
[----:B------:R1:W-:Y:S01]  /*13760*/  STL [R1+0xf8], R135 ;  /* 0x0000f88701007387 */ /* 0x0003e20000100800 */
[----:B------:R-:W-:Y:S01]  /*13770*/  IMAD.MOV.U32 R214, RZ, RZ, R230 ;  /* 0x000000ffffd67224 */ /* 0x000fe200078e00e6 */
[----:B------:R-:W-:Y:S01]  /*13780*/  MOV R142, R129 ;  /* 0x00000081008e7202 */ /* 0x000fe20000000f00 */
[----:B------:R-:W-:-:S02]  /*13790*/  IMAD.MOV.U32 R215, RZ, RZ, R231 ;  /* 0x000000ffffd77224 */ /* 0x000fc400078e00e7 */
[-C--:B------:R-:W-:Y:S01]  /*137a0*/  FMUL.FTZ R66, R118, R2.reuse ;  /* 0x0000000276427220 */ /* 0x080fe20000410000 */
[----:B------:R-:W-:Y:S01]  /*137b0*/  FMUL.FTZ R115, R119, R2 ;  /* 0x0000000277737220 */ /* 0x000fe20000410000 */
        /* <DEDUP_REMOVED lines=8> */
[----:B--2---:R-:W-:Y:S01]  /*13840*/  FMUL.FTZ R138, R82, R2 ;  /* 0x00000002528a7220 */ /* 0x004fe20000410000 */
[----:B------:R-:W-:-:S02]  /*13850*/  IMAD.MOV.U32 R82, RZ, RZ, R101 ;  /* 0x000000ffff527224 */ /* 0x000fc400078e0065 */
[----:B------:R-:W-:Y:S01]  /*13860*/  FMUL.FTZ R101, R61, R0 ;  /* 0x000000003d657220 */ /* 0x000fe20000410000 */
        /* <DEDUP_REMOVED lines=15> */
[----:B------:R-:W-:Y:S01]  /*13960*/  FADD.FTZ R61, R3, R178 ;  /* 0x000000b2033d7221 */ /* 0x000fe20000010000 */
[----:B---3--:R-:W-:Y:S01]  /*13970*/  F2FP.BF16.F32.PACK_AB R5, R70, R3 ;  /* 0x000000034605723e */ /* 0x008fe200000010ff */
[----:B------:R-:W-:Y:S02]  /*13980*/  IMAD.MOV.U32 R67, RZ, RZ, R116 ;  /* 0x000000ffff437224 */ /* 0x000fe400078e0074 */
[-C--:B------:R-:W-:Y:S01]  /*13990*/  FMUL.FTZ R140, R92, R0.reuse ;  /* 0x000000005c8c7220 */ /* 0x080fe20000410000 */
[----:B------:R-:W-:Y:S02]  /*139a0*/  IMAD.MOV.U32 R114, RZ, RZ, R48 ;  /* 0x000000ffff727224 */ /* 0x000fe400078e0030 */
[----:B------:R-:W-:Y:S01]  /*139b0*/  FMUL.FTZ R116, R76, R0 ;  /* 0x000000004c747220 */ /* 0x000fe20000410000 */
[----:B------:R-:W-:Y:S01]  /*139c0*/  IMAD.WIDE.U32 R2, R134, -0x2daee0ad, RZ ;  /* 0xd2511f5386027825 */ /* 0x000fe200078e00ff */
[----:B------:R-:W-:Y:S02]  /*139d0*/  PRMT R185, R10, 0x7610, R185 ;  /* 0x000076100ab97816 */ /* 0x000fe400000000b9 */
[----:B------:R-:W-:Y:S01]  /*139e0*/  MOV R76, R141 ;  /* 0x0000008d004c7202 */ /* 0x000fe20000000f00 */
[----:B------:R-:W-:Y:S01]  /*139f0*/  IMAD.MOV.U32 R92, RZ, RZ, R103 ;  /* 0x000000ffff5c7224 */ /* 0x000fe200078e0067 */
[----:B------:R-:W-:Y:S01]  /*13a00*/  MOV R103, R99 ;  /* 0x0000006300677202 */ /* 0x000fe20000000f00 */
[----:B------:R-:W-:Y:S01]  /*13a10*/  IMAD.MOV.U32 R52, RZ, RZ, R96 ;  /* 0x000000ffff347224 */ /* 0x000fe200078e0060 */
[----:B------:R-:W-:Y:S01]  /*13a20*/  MOV R83, R100 ;  /* 0x0000006400537202 */ /* 0x000fe20000000f00 */
[----:B------:R-:W-:-:S02]  /*13a30*/  IMAD.MOV.U32 R11, RZ, RZ, R97 ;  /* 0x000000ffff0b7224 */ /* 0x000fc400078e0061 */
[-C--:B------:R-:W-:Y:S01]  /*13a40*/  FMUL.FTZ R141, R93, R0.reuse ;  /* 0x000000005d8d7220 */ /* 0x080fe20000410000 */
[----:B------:R-:W-:Y:S02]  /*13a50*/  IMAD.MOV.U32 R87, RZ, RZ, R85 ;  /* 0x000000ffff577224 */ /* 0x000fe400078e0055 */
[-C--:B----4-:R-:W-:Y:S01]  /*13a60*/  FFMA.FTZ R48, R239, R0.reuse, R65 ;  /* 0x00000000ef307223 */ /* 0x090fe20000010041 */
        /* <DEDUP_REMOVED lines=28> */
[----:B------:R-:W-:Y:S01]  /*13c30*/  IMAD.MOV.U32 R114, RZ, RZ, R98 ;  /* 0x000000ffff727224 */ /* 0x000fe200078e0062 */
[----:B------:R-:W-:Y:S01]  /*13c40*/  LOP3.LUT R0, R3, UR28, R16, 0x96, !PT ;  /* 0x0000001c03007c12 */ /* 0x000fe2000f8e9610 */
[----:B------:R-:W-:Y:S01]  /*13c50*/  IMAD.MOV.U32 R16, RZ, RZ, R71 ;  /* 0x000000ffff107224 */ /* 0x000fe200078e0047 */
[----:B------:R-:W-:Y:S01]  /*13c60*/  PRMT R186, R10, 0x7632, R186 ;  /* 0x000076320aba7816 */ /* 0x000fe200000000ba */
[----:B------:R-:W-:-:S02]  /*13c70*/  @!P5 HFMA2.BF16_V2 R37, -RZ.H0_H0, RZ.H0_H0, -R185.H0_H0 ;  /* 0x200000ffff25d231 */ /* 0x000fc400003409b9 */
[-C--:B------:R-:W-:Y:S01]  /*13c80*/  FMUL.FTZ R99, R59, R4.reuse ;  /* 0x000000043b637220 */ /* 0x080fe20000410000 */
[----:B------:R-:W-:Y:S02]  /*13c90*/  IMAD.MOV.U32 R59, RZ, RZ, R103 ;  /* 0x000000ffff3b7224 */ /* 0x000fe400078e0067 */
[-C--:B------:R-:W-:Y:S01]  /*13ca0*/  FMUL.FTZ R103, R63, R4.reuse ;  /* 0x000000043f677220 */ /* 0x080fe20000410000 */
[----:B------:R-:W-:Y:S01]  /*13cb0*/  IMAD.MOV.U32 R63, RZ, RZ, R114 ;  /* 0x000000ffff3f7224 */ /* 0x000fe200078e0072 */
[----:B------:R-:W-:Y:S01]  /*13cc0*/  PRMT R57, R185, 0x5410, R186 ;  /* 0x00005410b9397816 */ /* 0x000fe200000000ba */
[----:B------:R-:W-:Y:S01]  /*13cd0*/  FMUL.FTZ R114, R74, R4 ;  /* 0x000000044a727220 */ /* 0x000fe20000410000 */
[----:B------:R-:W-:Y:S01]  /*13ce0*/  @!P5 PRMT R185, R37, 0x5410, RZ ;  /* 0x0000541025b9d816 */ /* 0x000fe200000000ff */
[----:B------:R-:W-:Y:S01]  /*13cf0*/  IMAD.MOV.U32 R37, RZ, RZ, R142 ;  /* 0x000000ffff257224 */ /* 0x000fe200078e008e */
[----:B------:R-:W-:Y:S01]  /*13d00*/  MOV R74, R16 ;  /* 0x00000010004a7202 */ /* 0x000fe20000000f00 */
[----:B------:R-:W-:-:S02]  /*13d10*/  IMAD.MOV.U32 R16, RZ, RZ, R143 ;  /* 0x000000ffff107224 */ /* 0x000fc400078e008f */
[-C--:B------:R-:W-:Y:S01]  /*13d20*/  FMUL.FTZ R142, R94, R4.reuse ;  /* 0x000000045e8e7220 */ /* 0x080fe20000410000 */
[----:B------:R-:W-:Y:S02]  /*13d30*/  FMUL.FTZ R143, R95, R4 ;  /* 0x000000045f8f7220 */ /* 0x000fe40000410000 */
[----:B------:R-:W2:Y:S01]  /*13d40*/  LDL.LU.64 R94, [R1+0x20] ;  /* 0x00002000015e7983 */ /* 0x000ea20000300a00 */
[C---:B------:R-:W-:Y:S01]  /*13d50*/  PRMT R188, R5.reuse, 0x7610, R188 ;  /* 0x0000761005bc7816 */ /* 0x040fe200000000bc */
[----:B------:R-:W-:Y:S01]  /*13d60*/  IMAD.MOV.U32 R239, RZ, RZ, R66 ;  /* 0x000000ffffef7224 */ /* 0x000fe200078e0042 */
[----:B------:R-:W-:Y:S01]  /*13d70*/  PRMT R187, R5, 0x7632, R187 ;  /* 0x0000763205bb7816 */ /* 0x000fe200000000bb */
[----:B------:R-:W-:Y:S02]  /*13d80*/  MUFU.EX2 R66, R190 ;  /* 0x000000be00427308 */ /* 0x000fe40000000800 */
[----:B------:R-:W-:Y:S01]  /*13d90*/  @!P6 HFMA2.BF16_V2 R26, -RZ.H0_H0, RZ.H0_H0, -R188.H0_H0 ;  /* 0x200000ffff1ae231 */ /* 0x000fe200003409bc */
[----:B------:R-:W-:Y:S01]  /*13da0*/  LOP3.LUT R5, R0, 0xff, RZ, 0xc0, !PT ;  /* 0x000000ff00057812 */ /* 0x000fe200078ec0ff */
[----:B------:R-:W-:Y:S01]  /*13db0*/  @!P1 HFMA2.BF16_V2 R28, -RZ.H0_H0, RZ.H0_H0, -R187.H0_H0 ;  /* 0x200000ffff1c9231 */ /* 0x000fe200003409bb */
[----:B------:R-:W-:-:S03]  /*13dc0*/  PRMT R60, R188, 0x5410, R187 ;  /* 0x00005410bc3c7816 */ /* 0x000fc600000000bb */
[----:B------:R-:W1:Y:S01]  /*13dd0*/  MUFU.EX2 R190, R174 ;  /* 0x000000ae00be7308 */ /* 0x000e620000000800 */
[----:B------:R-:W-:Y:S01]  /*13de0*/  @!P6 PRMT R188, R26, 0x5410, RZ ;  /* 0x000054101abce816 */ /* 0x000fe200000000ff */
[----:B------:R-:W-:Y:S01]  /*13df0*/  IMAD.MOV.U32 R26, RZ, RZ, R67 ;  /* 0x000000ffff1a7224 */ /* 0x000fe200078e0043 */
[----:B------:R-:W-:Y:S02]  /*13e00*/  ISETP.LE.U32.AND P6, PT, R5, UR15, PT ;  /* 0x0000000f05007c0c */ /* 0x000fe4000bfc3070 */
[----:B------:R-:W-:-:S03]  /*13e10*/  SHF.R.U32.HI R5, RZ, 0x18, R0 ;  /* 0x00000018ff057819 */ /* 0x000fc60000011600 */
[----:B------:R-:W3:Y:S01]  /*13e20*/  MUFU.EX2 R67, R173 ;  /* 0x000000ad00437308 */ /* 0x000ee20000000800 */
[----:B------:R-:W-:Y:S02]  /*13e30*/  @!P1 PRMT R187, R28, 0x5410, RZ ;  /* 0x000054101cbb9816 */ /* 0x000fe400000000ff */
[----:B------:R-:W-:Y:S02]  /*13e40*/  ISETP.LE.U32.AND P1, PT, R5, UR15, PT ;  /* 0x0000000f05007c0c */ /* 0x000fe4000bf23070 */
[----:B------:R-:W-:Y:S02]  /*13e50*/  SHF.R.U32.HI R5, RZ, 0x10, R0 ;  /* 0x00000010ff057819 */ /* 0x000fe40000011600 */
[----:B------:R-:W-:Y:S01]  /*13e60*/  LOP3.LUT R0, R0, 0xffff, RZ, 0xc0, !PT ;  /* 0x0000ffff00007812 */ /* 0x000fe200078ec0ff */
[----:B------:R4:W3:Y:S01]  /*13e70*/  MUFU.EX2 R71, R191 ;  /* 0x000000bf00477308 */ /* 0x0008e20000000800 */
[----:B------:R-:W-:Y:S02]  /*13e80*/  IMAD.MOV.U32 R131, RZ, RZ, R102 ;  /* 0x000000ffff837224 */ /* 0x000fe400078e0066 */
[----:B------:R-:W-:Y:S01]  /*13e90*/  FMUL.FTZ R102, R62, R4 ;  /* 0x000000043e667220 */ /* 0x000fe20000410000 */
[----:B------:R-:W-:Y:S01]  /*13ea0*/  SHF.R.U32.HI R0, RZ, 0x8, R0 ;  /* 0x00000008ff007819 */ /* 0x000fe20000011600 */
[----:B-1----:R-:W-:Y:S01]  /*13eb0*/  IMAD.MOV.U32 R62, RZ, RZ, R190 ;  /* 0x000000ffff3e7224 */ /* 0x002fe200078e00be */
[----:B------:R-:W-:Y:S01]  /*13ec0*/  MOV R130, R86 ;  /* 0x0000005600827202 */ /* 0x000fe20000000f00 */
[----:B------:R-:W-:Y:S01]  /*13ed0*/  IMAD.MOV.U32 R73, RZ, RZ, R87 ;  /* 0x000000ffff497224 */ /* 0x000fe200078e0057 */
[----:B------:R-:W-:Y:S01]  /*13ee0*/  LOP3.LUT R0, R0, 0xffff, RZ, 0xc0, !PT ;  /* 0x0000ffff00007812 */ /* 0x000fe200078ec0ff */
[----:B------:R-:W-:-:S02]  /*13ef0*/  IMAD.MOV.U32 R72, RZ, RZ, R83 ;  /* 0x000000ffff487224 */ /* 0x000fc400078e0053 */
[-C--:B------:R-:W-:Y:S01]  /*13f00*/  FMUL.FTZ R170, R170, R4.reuse ;  /* 0x00000004aaaa7220 */ /* 0x080fe20000410000 */
[----:B------:R-:W-:Y:S02]  /*13f10*/  IMAD.MOV.U32 R45, RZ, RZ, R82 ;  /* 0x000000ffff2d7224 */ /* 0x000fe400078e0052 */
[-C--:B------:R-:W-:Y:S01]  /*13f20*/  FMUL.FTZ R171, R171, R4.reuse ;  /* 0x00000004abab7220 */ /* 0x080fe20000410000 */
[----:B------:R-:W-:Y:S01]  /*13f30*/  IMAD.MOV.U32 R190, RZ, RZ, R119 ;  /* 0x000000ffffbe7224 */ /* 0x000fe200078e0077 */
[----:B----4-:R-:W-:Y:S01]  /*13f40*/  MOV R191, R239 ;  /* 0x000000ef00bf7202 */ /* 0x010fe20000000f00 */
        /* <DEDUP_REMOVED lines=27> */
[----:B---3--:R-:W-:-:S02]  /*14100*/  F2FP.BF16.F32.PACK_AB R4, R62, R67 ;  /* 0x000000433e04723e */ /* 0x008fc400000010ff */
[----:B------:R-:W-:Y:S01]  /*14110*/  ISETP.LE.U32.AND P5, PT, R0, UR15, PT ;  /* 0x0000000f00007c0c */ /* 0x000fe2000bfa3070 */
[----:B------:R-:W-:Y:S01]  /*14120*/  @!P4 HFMA2.BF16_V2 R29, -RZ.H0_H0, RZ.H0_H0, -R186.H0_H0 ;  /* 0x200000ffff1dc231 */ /* 0x000fe200003409ba */
[C---:B------:R-:W-:Y:S02]  /*14130*/  PRMT R184, R4.reuse, 0x7610, R184 ;  /* 0x0000761004b87816 */ /* 0x040fe400000000b8 */
[----:B------:R-:W-:Y:S02]  /*14140*/  F2FP.BF16.F32.PACK_AB R0, R71, R66 ;  /* 0x000000424700723e */ /* 0x000fe400000010ff */
[----:B------:R-:W-:Y:S01]  /*14150*/  LOP3.LUT R5, R5, 0xff, RZ, 0xc0, !PT ;  /* 0x000000ff05057812 */ /* 0x000fe200078ec0ff */
[----:B------:R-:W-:Y:S01]  /*14160*/  @!P6 HFMA2.BF16_V2 R9, -RZ.H0_H0, RZ.H0_H0, -R184.H0_H0 ;  /* 0x200000ffff09e231 */ /* 0x000fe200003409b8 */
[----:B------:R-:W-:Y:S02]  /*14170*/  PRMT R183, R4, 0x7632, R183 ;  /* 0x0000763204b77816 */ /* 0x000fe400000000b7 */
[----:B------:R-:W-:-:S02]  /*14180*/  PRMT R181, R0, 0x7632, R181 ;  /* 0x0000763200b57816 */ /* 0x000fc400000000b5 */
[----:B------:R-:W-:Y:S02]  /*14190*/  @!P4 PRMT R186, R29, 0x5410, RZ ;  /* 0x000054101dbac816 */ /* 0x000fe400000000ff */
[----:B------:R-:W-:Y:S01]  /*141a0*/  PRMT R182, R0, 0x7610, R182 ;  /* 0x0000761000b67816 */ /* 0x000fe200000000b6 */
[----:B------:R-:W-:Y:S01]  /*141b0*/  IMAD.MOV.U32 R58, RZ, RZ, R52 ;  /* 0x000000ffff3a7224 */ /* 0x000fe200078e0034 */
[----:B------:R-:W-:Y:S02]  /*141c0*/  ISETP.LE.U32.AND P4, PT, R5, UR15, PT ;  /* 0x0000000f05007c0c */ /* 0x000fe4000bf83070 */
[----:B------:R-:W-:Y:S01]  /*141d0*/  LOP3.LUT R0, R2, 0xff, RZ, 0xc0, !PT ;  /* 0x000000ff02007812 */ /* 0x000fe200078ec0ff */
[----:B------:R-:W-:Y:S01]  /*141e0*/  @!P5 HFMA2.BF16_V2 R6, -RZ.H0_H0, RZ.H0_H0, -R183.H0_H0 ;  /* 0x200000ffff06d231 */ /* 0x000fe200003409b7 */
[----:B------:R-:W-:Y:S01]  /*141f0*/  PRMT R52, R184, 0x5410, R183 ;  /* 0x00005410b8347816 */ /* 0x000fe200000000b7 */
[----:B------:R-:W-:Y:S01]  /*14200*/  @!P1 HFMA2.BF16_V2 R7, -RZ.H0_H0, RZ.H0_H0, -R181.H0_H0 ;  /* 0x200000ffff079231 */ /* 0x000fe200003409b5 */
[----:B------:R-:W-:-:S02]  /*14210*/  @!P6 PRMT R184, R9, 0x5410, RZ ;  /* 0x0000541009b8e816 */ /* 0x000fc400000000ff */
[----:B------:R-:W-:Y:S02]  /*14220*/  LOP3.LUT R5, R223, UR41, R244, 0x96, !PT ;  /* 0x00000029df057c12 */ /* 0x000fe4000f8e96f4 */
[----:B------:R-:W-:Y:S02]  /*14230*/  ISETP.LE.U32.AND P6, PT, R0, UR15, PT ;  /* 0x0000000f00007c0c */ /* 0x000fe4000bfc3070 */
[----:B------:R-:W-:Y:S01]  /*14240*/  MOV R78, R11 ;  /* 0x0000000b004e7202 */ /* 0x000fe20000000f00 */
[----:B------:R-:W-:Y:S01]  /*14250*/  FADD.FTZ R11, R133, R49 ;  /* 0x00000031850b7221 */ /* 0x000fe20000010000 */
[--C-:B------:R-:W-:Y:S02]  /*14260*/  SHF.R.U32.HI R4, RZ, 0x10, R2.reuse ;  /* 0x00000010ff047819 */ /* 0x100fe40000011602 */
[----:B------:R-:W-:Y:S02]  /*14270*/  SHF.R.U32.HI R0, RZ, 0x18, R2 ;  /* 0x00000018ff007819 */ /* 0x000fe40000011602 */
[----:B------:R-:W-:-:S02]  /*14280*/  PRMT R49, R182, 0x5410, R181 ;  /* 0x00005410b6317816 */ /* 0x000fc400000000b5 */
[----:B------:R-:W-:Y:S02]  /*14290*/  @!P5 PRMT R183, R6, 0x5410, RZ ;  /* 0x0000541006b7d816 */ /* 0x000fe400000000ff */
[----:B------:R-:W-:Y:S01]  /*142a0*/  @!P1 PRMT R181, R7, 0x5410, RZ ;  /* 0x0000541007b59816 */ /* 0x000fe200000000ff */
[----:B------:R-:W-:Y:S01]  /*142b0*/  IMAD.WIDE.U32 R6, R5, -0x2daee0ad, RZ ;  /* 0xd2511f5305067825 */ /* 0x000fe200078e00ff */
[----:B------:R-:W-:Y:S02]  /*142c0*/  LOP3.LUT R3, R2, 0xffff, RZ, 0xc0, !PT ;  /* 0x0000ffff02037812 */ /* 0x000fe400078ec0ff */
[----:B------:R-:W-:Y:S02]  /*142d0*/  LOP3.LUT R2, R4, 0xff, RZ, 0xc0, !PT ;  /* 0x000000ff04027812 */ /* 0x000fe400078ec0ff */
[----:B------:R-:W-:Y:S02]  /*142e0*/  ISETP.LE.U32.AND P1, PT, R0, UR15, PT ;  /* 0x0000000f00007c0c */ /* 0x000fe4000bf23070 */
[----:B------:R-:W-:Y:S01]  /*142f0*/  LOP3.LUT R0, R237, UR40, R222, 0x96, !PT ;  /* 0x00000028ed007c12 */ /* 0x000fe2000f8e96de */
[----:B------:R-:W-:Y:S01]  /*14300*/  @!P4 HFMA2.BF16_V2 R8, -RZ.H0_H0, RZ.H0_H0, -R182.H0_H0 ;  /* 0x200000ffff08c231 */ /* 0x000fe200003409b6 */
[----:B------:R-:W-:-:S03]  /*14310*/  ISETP.LE.U32.AND P5, PT, R2, UR15, PT ;  /* 0x0000000f02007c0c */ /* 0x000fc6000bfa3070 */
[----:B------:R-:W-:Y:S01]  /*14320*/  IMAD.WIDE.U32 R4, R0, -0x2daee0ad, RZ ;  /* 0xd2511f5300047825 */ /* 0x000fe200078e00ff */
[----:B------:R-:W-:Y:S02]  /*14330*/  @!P4 PRMT R182, R8, 0x5410, RZ ;  /* 0x0000541008b6c816 */ /* 0x000fe400000000ff */
[----:B------:R-:W-:-:S04]  /*14340*/  SHF.R.U32.HI R3, RZ, 0x8, R3 ;  /* 0x00000008ff037819 */ /* 0x000fc80000011603 */
[----:B------:R-:W-:Y:S02]  /*14350*/  LOP3.LUT R0, R3, 0xffff, RZ, 0xc0, !PT ;  /* 0x0000ffff03007812 */ /* 0x000fe400078ec0ff */
[----:B--2---:R-:W-:-:S05]  /*14360*/  LOP3.LUT R2, R7, UR39, R94, 0x96, !PT ;  /* 0x0000002707027c12 */ /* 0x004fca000f8e965e */
[----:B------:R-:W-:Y:S01]  /*14370*/  IMAD.WIDE.U32 R8, R2, -0x326172a9, RZ ;  /* 0xcd9e8d5702087825 */ /* 0x000fe200078e00ff */
[----:B------:R-:W-:-:S05]  /*14380*/  LOP3.LUT R2, R5, UR33, R6, 0x96, !PT ;  /* 0x0000002105027c12 */ /* 0x000fca000f8e9606 */
[----:B------:R-:W-:Y:S01]  /*14390*/  IMAD.WIDE.U32 R2, R2, -0x326172a9, RZ ;  /* 0xcd9e8d5702027825 */ /* 0x000fe200078e00ff */
[----:B------:R-:W-:-:S04]  /*143a0*/  LOP3.LUT R6, R9, UR38, R236, 0x96, !PT ;  /* 0x0000002609067c12 */ /* 0x000fc8000f8e96ec */
[----:B------:R-:W-:Y:S02]  /*143b0*/  LOP3.LUT R3, R3, UR32, R8, 0x96, !PT ;  /* 0x0000002003037c12 */ /* 0x000fe4000f8e9608 */
[----:B------:R-:W2:Y:S01]  /*143c0*/  LDL.64 R8, [R1+0x60] ;  /* 0x0000600001087983 */ /* 0x000ea20000100a00 */
[----:B------:R1:W3:Y:S01]  /*143d0*/  MUFU.EX2 R10, R192 ;  /* 0x000000c0000a7308 */ /* 0x0002e20000000800 */
[----:B------:R-:W-:Y:S02]  /*143e0*/  IMAD.MOV.U32 R95, RZ, RZ, R190 ;  /* 0x000000ffff5f7224 */ /* 0x000fe400078e00be */
[----:B------:R-:W-:Y:S02]  /*143f0*/  IMAD.MOV.U32 R190, RZ, RZ, R73 ;  /* 0x000000ffffbe7224 */ /* 0x000fe400078e0049 */
[----:B------:R-:W-:Y:S01]  /*14400*/  IMAD.WIDE.U32 R6, R6, -0x2daee0ad, RZ ;  /* 0xd2511f5306067825 */ /* 0x000fe200078e00ff */
[----:B------:R-:W-:-:S03]  /*14410*/  ISETP.LE.U32.AND P4, PT, R0, UR15, PT ;  /* 0x0000000f00007c0c */ /* 0x000fc6000bf83070 */
[----:B------:R-:W-:Y:S02]  /*14420*/  IMAD.MOV.U32 R79, RZ, RZ, R63 ;  /* 0x000000ffff4f7224 */ /* 0x000fe400078e003f */
[----:B------:R-:W-:Y:S01]  /*14430*/  IMAD.MOV.U32 R73, RZ, RZ, R131 ;  /* 0x000000ffff497224 */ /* 0x000fe200078e0083 */
[----:B------:R-:W-:Y:S01]  /*14440*/  MUFU.EX2 R63, R175 ;  /* 0x000000af003f7308 */ /* 0x000fe20000000800 */
[----:B------:R-:W-:Y:S01]  /*14450*/  LOP3.LUT R0, R7, UR29, R4, 0x96, !PT ;  /* 0x0000001d07007c12 */ /* 0x000fe2000f8e9604 */
[----:B------:R-:W-:Y:S01]  /*14460*/  FADD.FTZ R5, R64, R11 ;  /* 0x0000000b40057221 */ /* 0x000fe20000010000 */
[----:B-1----:R-:W-:-:S05]  /*14470*/  IMAD.MOV.U32 R192, RZ, RZ, R78 ;  /* 0x000000ffffc07224 */ /* 0x002fca00078e004e */
[----:B------:R-:W1:Y:S01]  /*14480*/  MUFU.EX2 R131, R176 ;  /* 0x000000b000837308 */ /* 0x000e620000000800 */
[----:B------:R-:W-:Y:S01]  /*14490*/  IMAD.MOV.U32 R78, RZ, RZ, R59 ;  /* 0x000000ffff4e7224 */ /* 0x000fe200078e003b */
[----:B---3--:R-:W-:Y:S01]  /*144a0*/  F2FP.BF16.F32.PACK_AB R7, R10, R65 ;  /* 0x000000410a07723e */ /* 0x008fe200000010ff */
[----:B------:R-:W-:Y:S01]  /*144b0*/  IMAD.MOV.U32 R244, RZ, RZ, R26 ;  /* 0x000000fffff47224 */ /* 0x000fe200078e001a */
[----:B------:R-:W-:Y:S01]  /*144c0*/  MOV R94, R93 ;  /* 0x0000005d005e7202 */ /* 0x000fe20000000f00 */
[----:B------:R-:W-:-:S03]  /*144d0*/  IMAD.MOV.U32 R93, RZ, RZ, R76 ;  /* 0x000000ffff5d7224 */ /* 0x000fc600078e004c */
[----:B------:R-:W-:Y:S01]  /*144e0*/  MUFU.EX2 R59, R193 ;  /* 0x000000c1003b7308 */ /* 0x000fe20000000800 */
[----:B------:R-:W-:Y:S02]  /*144f0*/  IMAD.MOV.U32 R76, RZ, RZ, R45 ;  /* 0x000000ffff4c7224 */ /* 0x000fe400078e002d */
[----:B------:R-:W-:-:S05]  /*14500*/  FADD.FTZ R26, R44, R5 ;  /* 0x000000052c1a7221 */ /* 0x000fca0000010000 */
[----:B------:R-:W3:Y:S01]  /*14510*/  MUFU.EX2 R65, R194 ;  /* 0x000000c200417308 */ /* 0x000ee20000000800 */
[----:B------:R-:W-:Y:S01]  /*14520*/  IMAD.WIDE.U32 R4, R0, -0x326172a9, RZ ;  /* 0xcd9e8d5700047825 */ /* 0x000fe200078e00ff */
[----:B------:R-:W-:-:S03]  /*14530*/  PRMT R11, R7, 0x7610, R11 ;  /* 0x00007610070b7816 */ /* 0x000fc6000000000b */
[----:B------:R-:W-:Y:S02]  /*14540*/  IMAD.MOV.U32 R245, RZ, RZ, R16 ;  /* 0x000000fffff57224 */ /* 0x000fe400078e0010 */
[----:B------:R-:W-:Y:S01]  /*14550*/  FADD.FTZ R16, R10, R48 ;  /* 0x000000300a107221 */ /* 0x000fe20000010000 */
[----:B------:R-:W-:Y:S02]  /*14560*/  PRMT R10, R7, 0x7632, R10 ;  /* 0x00007632070a7816 */ /* 0x000fe4000000000a */
[----:B------:R4:W-:Y:S02]  /*14570*/  MUFU.EX2 R7, R198 ;  /* 0x000000c600077308 */ /* 0x0009e40000000800 */
[----:B----4-:R-:W4:Y:S01]  /*14580*/  LDL R198, [R1+0xc8] ;  /* 0x0000c80001c67983 */ /* 0x010f220000100800 */
[----:B------:R-:W-:Y:S01]  /*14590*/  IMAD.MOV.U32 R236, RZ, RZ, R37 ;  /* 0x000000ffffec7224 */ /* 0x000fe200078e0025 */
[C---:B------:R-:W-:Y:S02]  /*145a0*/  PRMT R176, R189.reuse, 0x7610, R176 ;  /* 0x00007610bdb07816 */ /* 0x040fe400000000b0 */
[----:B------:R-:W-:-:S02]  /*145b0*/  PRMT R175, R189, 0x7632, R175 ;  /* 0x00007632bdaf7816 */ /* 0x000fc400000000af */
[----:B------:R-:W-:Y:S01]  /*145c0*/  MOV R237, R58 ;  /* 0x0000003a00ed7202 */ /* 0x000fe20000000f00 */
[----:B------:R-:W-:Y:S02]  /*145d0*/  IMAD.MOV.U32 R58, RZ, RZ, R92 ;  /* 0x000000ffff3a7224 */ /* 0x000fe400078e005c */
[----:B------:R-:W-:Y:S01]  /*145e0*/  IMAD.MOV.U32 R92, RZ, RZ, R77 ;  /* 0x000000ffff5c7224 */ /* 0x000fe200078e004d */
[----:B------:R-:W-:Y:S01]  /*145f0*/  MOV R77, R72 ;  /* 0x00000048004d7202 */ /* 0x000fe20000000f00 */
[----:B------:R-:W-:Y:S02]  /*14600*/  IMAD.MOV.U32 R72, RZ, RZ, R252 ;  /* 0x000000ffff487224 */ /* 0x000fe400078e00fc */
[----:B------:R-:W-:Y:S01]  /*14610*/  MUFU.EX2 R252, R216 ;  /* 0x000000d800fc7308 */ /* 0x000fe20000000800 */
[----:B------:R-:W-:Y:S01]  /*14620*/  MOV R193, R246 ;  /* 0x000000f600c17202 */ /* 0x000fe20000000f00 */
[----:B------:R-:W-:-:S06]  /*14630*/  UIADD3 UR20, UR31, -0x4498517b, URZ ;  /* 0xbb67ae851f147890 */ /* 0x000fcc000fffe03f */
[----:B------:R-:W-:Y:S01]  /*14640*/  MUFU.EX2 R246, R220 ;  /* 0x000000dc00f67308 */ /* 0x000fe20000000800 */
[----:B------:R-:W-:Y:S01]  /*14650*/  MOV R194, R236 ;  /* 0x000000ec00c27202 */ /* 0x000fe20000000f00 */
[----:B--2---:R-:W-:Y:S01]  /*14660*/  IMAD.MOV.U32 R44, RZ, RZ, R8 ;  /* 0x000000ffff2c7224 */ /* 0x004fe200078e0008 */
[----:B------:R-:W-:Y:S01]  /*14670*/  MOV R45, R9 ;  /* 0x00000009002d7202 */ /* 0x000fe20000000f00 */
[----:B------:R-:W-:-:S05]  /*14680*/  IMAD.WIDE.U32 R8, R3, -0x2daee0ad, RZ ;  /* 0xd2511f5303087825 */ /* 0x000fca00078e00ff */
[----:B------:R-:W-:Y:S02]  /*14690*/  LOP3.LUT R3, R9, UR10, R6, 0x96, !PT ;  /* 0x0000000a09037c12 */ /* 0x000fe4000f8e9606 */
[----:B------:R-:W-:Y:S02]  /*146a0*/  LOP3.LUT R9, R5, UR11, R2, 0x96, !PT ;  /* 0x0000000b05097c12 */ /* 0x000fe4000f8e9602 */
[----:B-1----:R-:W-:-:S04]  /*146b0*/  F2FP.BF16.F32.PACK_AB R5, R131, R63 ;  /* 0x0000003f8305723e */ /* 0x002fc800000010ff */
[C---:B------:R-:W-:Y:S02]  /*146c0*/  PRMT R180, R5.reuse, 0x7610, R180 ;  /* 0x0000761005b47816 */ /* 0x040fe400000000b4 */
[----:B------:R-:W-:Y:S02]  /*146d0*/  PRMT R179, R5, 0x7632, R179 ;  /* 0x0000763205b37816 */ /* 0x000fe400000000b3 */
[----:B---3--:R-:W-:-:S04]  /*146e0*/  F2FP.BF16.F32.PACK_AB R5, R65, R59 ;  /* 0x0000003b4105723e */ /* 0x008fc800000010ff */
[C---:B------:R-:W-:Y:S02]  /*146f0*/  PRMT R178, R5.reuse, 0x7610, R178 ;  /* 0x0000761005b27816 */ /* 0x040fe400000000b2 */
[----:B------:R-:W-:Y:S02]  /*14700*/  PRMT R177, R5, 0x7632, R177 ;  /* 0x0000763205b17816 */ /* 0x000fe400000000b1 */
[----:B------:R1:W-:Y:S02]  /*14710*/  MUFU.EX2 R5, R196 ;  /* 0x000000c400057308 */ /* 0x0003e40000000800 */
[----:B-1----:R-:W2:Y:S01]  /*14720*/  LDL R196, [R1+0xd4] ;  /* 0x0000d40001c47983 */ /* 0x002ea20000100800 */
[----:B------:R-:W-:-:S04]  /*14730*/  IMAD.WIDE.U32 R2, R3, -0x326172a9, RZ ;  /* 0xcd9e8d5703027825 */ /* 0x000fc800078e00ff */
[----:B------:R-:W-:Y:S01]  /*14740*/  @!P6 HFMA2.BF16_V2 R12, -RZ.H0_H0, RZ.H0_H0, -R180.H0_H0 ;  /* 0x200000ffff0ce231 */ /* 0x000fe200003409b4 */
[----:B------:R-:W-:Y:S01]  /*14750*/  LOP3.LUT R0, R3, UR24, R4, 0x96, !PT ;  /* 0x0000001803007c12 */ /* 0x000fe2000f8e9604 */
[----:B------:R-:W-:Y:S01]  /*14760*/  @!P4 HFMA2.BF16_V2 R21, -RZ.H0_H0, RZ.H0_H0, -R179.H0_H0 ;  /* 0x200000ffff15c231 */ /* 0x000fe200003409b3 */
[----:B------:R-:W-:Y:S02]  /*14770*/  PRMT R37, R180, 0x5410, R179 ;  /* 0x00005410b4257816 */ /* 0x000fe400000000b3 */
[----:B------:R-:W-:Y:S02]  /*14780*/  LOP3.LUT R4, R0, 0xff, RZ, 0xc0, !PT ;  /* 0x000000ff00047812 */ /* 0x000fe400078ec0ff */
[----:B------:R-:W-:Y:S02]  /*14790*/  @!P6 PRMT R180, R12, 0x5410, RZ ;  /* 0x000054100cb4e816 */ /* 0x000fe400000000ff */
[----:B------:R-:W-:Y:S02]  /*147a0*/  ISETP.LE.U32.AND P6, PT, R4, UR15, PT ;  /* 0x0000000f04007c0c */ /* 0x000fe4000bfc3070 */
[----:B------:R-:W-:-:S02]  /*147b0*/  SHF.R.U32.HI R4, RZ, 0x18, R0 ;  /* 0x00000018ff047819 */ /* 0x000fc40000011600 */
[----:B------:R-:W-:Y:S02]  /*147c0*/  @!P4 PRMT R179, R21, 0x5410, RZ ;  /* 0x0000541015b3c816 */ /* 0x000fe400000000ff */
[----:B------:R-:W-:Y:S02]  /*147d0*/  ISETP.LE.U32.AND P4, PT, R4, UR15, PT ;  /* 0x0000000f04007c0c */ /* 0x000fe4000bf83070 */
[----:B------:R-:W-:Y:S02]  /*147e0*/  SHF.R.U32.HI R4, RZ, 0x10, R0 ;  /* 0x00000010ff047819 */ /* 0x000fe40000011600 */
[----:B------:R-:W-:Y:S01]  /*147f0*/  LOP3.LUT R0, R0, 0xffff, RZ, 0xc0, !PT ;  /* 0x0000ffff00007812 */ /* 0x000fe200078ec0ff */
[----:B------:R-:W-:-:S03]  /*14800*/  @!P1 HFMA2.BF16_V2 R25, -RZ.H0_H0, RZ.H0_H0, -R177.H0_H0 ;  /* 0x200000ffff199231 */ /* 0x000fc600003409b1 */
[----:B------:R-:W-:Y:S01]  /*14810*/  SHF.R.U32.HI R0, RZ, 0x8, R0 ;  /* 0x00000008ff007819 */ /* 0x000fe20000011600 */
[----:B------:R-:W-:Y:S01]  /*14820*/  @!P5 HFMA2.BF16_V2 R24, -RZ.H0_H0, RZ.H0_H0, -R178.H0_H0 ;  /* 0x200000ffff18d231 */ /* 0x000fe200003409b2 */
[----:B------:R-:W-:Y:S02]  /*14830*/  LOP3.LUT R4, R4, 0xff, RZ, 0xc0, !PT ;  /* 0x000000ff04047812 */ /* 0x000fe400078ec0ff */
[----:B------:R-:W-:Y:S02]  /*14840*/  LOP3.LUT R0, R0, 0xffff, RZ, 0xc0, !PT ;  /* 0x0000ffff00007812 */ /* 0x000fe400078ec0ff */
[----:B------:R-:W-:Y:S01]  /*14850*/  PRMT R21, R178, 0x5410, R177 ;  /* 0x00005410b2157816 */ /* 0x000fe200000000b1 */
[----:B------:R-:W-:Y:S01]  /*14860*/  @!P6 HFMA2.BF16_V2 R27, -RZ.H0_H0, RZ.H0_H0, -R11.H0_H0 ;  /* 0x200000ffff1be231 */ /* 0x000fe2000034090b */
[----:B------:R-:W-:Y:S02]  /*14870*/  @!P1 PRMT R177, R25, 0x5410, RZ ;  /* 0x0000541019b19816 */ /* 0x000fe400000000ff */
[----:B------:R-:W-:-:S02]  /*14880*/  ISETP.LE.U32.AND P1, PT, R0, UR15, PT ;  /* 0x0000000f00007c0c */ /* 0x000fc4000bf23070 */
[----:B------:R-:W-:Y:S01]  /*14890*/  @!P5 PRMT R178, R24, 0x5410, RZ ;  /* 0x0000541018b2d816 */ /* 0x000fe200000000ff */
[----:B------:R-:W-:Y:S01]  /*148a0*/  IMAD.MOV.U32 R25, RZ, RZ, R45 ;  /* 0x000000ffff197224 */ /* 0x000fe200078e002d */
[----:B------:R-:W-:Y:S02]  /*148b0*/  ISETP.LE.U32.AND P5, PT, R4, UR15, PT ;  /* 0x0000000f04007c0c */ /* 0x000fe4000bfa3070 */
[----:B------:R-:W-:Y:S01]  /*148c0*/  LOP3.LUT R0, R2, 0xff, RZ, 0xc0, !PT ;  /* 0x000000ff02007812 */ /* 0x000fe200078ec0ff */
[----:B------:R-:W1:Y:S01]  /*148d0*/  MUFU.EX2 R4, R195 ;  /* 0x000000c300047308 */ /* 0x000e620000000800 */
[----:B------:R-:W-:Y:S02]  /*148e0*/  PRMT R45, R11, 0x5410, R10 ;  /* 0x000054100b2d7816 */ /* 0x000fe4000000000a */
[----:B------:R-:W-:Y:S02]  /*148f0*/  @!P6 PRMT R11, R27, 0x5410, RZ ;  /* 0x000054101b0be816 */ /* 0x000fe400000000ff */
[----:B------:R-:W-:-:S02]  /*14900*/  ISETP.LE.U32.AND P6, PT, R0, UR15, PT ;  /* 0x0000000f00007c0c */ /* 0x000fc4000bfc3070 */
[----:B------:R-:W-:Y:S01]  /*14910*/  LOP3.LUT R0, R2, 0xffff, RZ, 0xc0, !PT ;  /* 0x0000ffff02007812 */ /* 0x000fe200078ec0ff */
[----:B------:R-:W3:Y:S01]  /*14920*/  MUFU.EX2 R6, R197 ;  /* 0x000000c500067308 */ /* 0x000ee20000000800 */
[----:B------:R-:W-:Y:S02]  /*14930*/  @!P1 HFMA2.BF16_V2 R36, -RZ.H0_H0, RZ.H0_H0, -R10.H0_H0 ;  /* 0x200000ffff249231 */ /* 0x000fe4000034090a */
[----:B------:R-:W-:Y:S01]  /*14940*/  SHF.R.U32.HI R0, RZ, 0x8, R0 ;  /* 0x00000008ff007819 */ /* 0x000fe20000011600 */
[----:B------:R-:W-:Y:S01]  /*14950*/  @!P5 HFMA2.BF16_V2 R39, -RZ.H0_H0, RZ.H0_H0, -R176.H0_H0 ;  /* 0x200000ffff27d231 */ /* 0x000fe200003409b0 */
[----:B------:R-:W-:Y:S02]  /*14960*/  SHF.R.U32.HI R3, RZ, 0x10, R2 ;  /* 0x00000010ff037819 */ /* 0x000fe40000011602 */
[----:B------:R-:W-:Y:S01]  /*14970*/  LOP3.LUT R0, R0, 0xffff, RZ, 0xc0, !PT ;  /* 0x0000ffff00007812 */ /* 0x000fe200078ec0ff */
[----:B------:R-:W-:Y:S01]  /*14980*/  IMAD.MOV.U32 R24, RZ, RZ, R44 ;  /* 0x000000ffff187224 */ /* 0x000fe200078e002c */
[----:B------:R-:W-:Y:S01]  /*14990*/  SHF.R.U32.HI R2, RZ, 0x18, R2 ;  /* 0x00000018ff027819 */ /* 0x000fe20000011602 */
[----:B------:R-:W-:Y:S01]  /*149a0*/  @!P4 HFMA2.BF16_V2 R38, -RZ.H0_H0, RZ.H0_H0, -R175.H0_H0 ;  /* 0x200000ffff26c231 */ /* 0x000fe200003409af */
[----:B------:R-:W-:-:S02]  /*149b0*/  @!P1 PRMT R10, R36, 0x5410, RZ ;  /* 0x00005410240a9816 */ /* 0x000fc400000000ff */
[----:B------:R-:W-:Y:S02]  /*149c0*/  ISETP.LE.U32.AND P1, PT, R0, UR15, PT ;  /* 0x0000000f00007c0c */ /* 0x000fe4000bf23070 */
[----:B------:R-:W-:Y:S02]  /*149d0*/  PRMT R44, R176, 0x5410, R175 ;  /* 0x00005410b02c7816 */ /* 0x000fe400000000af */
[----:B------:R-:W-:Y:S02]  /*149e0*/  @!P5 PRMT R176, R39, 0x5410, RZ ;  /* 0x0000541027b0d816 */ /* 0x000fe400000000ff */
[----:B------:R-:W-:Y:S02]  /*149f0*/  LOP3.LUT R0, R3, 0xff, RZ, 0xc0, !PT ;  /* 0x000000ff03007812 */ /* 0x000fe400078ec0ff */
[----:B------:R-:W-:Y:S01]  /*14a00*/  ISETP.LE.U32.AND P5, PT, R2, UR15, PT ;  /* 0x0000000f02007c0c */ /* 0x000fe2000bfa3070 */
[----:B-1----:R-:W-:Y:S01]  /*14a10*/  FADD.FTZ R2, R4, R16 ;  /* 0x0000001004027221 */ /* 0x002fe20000010000 */
[----:B------:R-:W-:-:S02]  /*14a20*/  @!P4 PRMT R175, R38, 0x5410, RZ ;  /* 0x0000541026afc816 */ /* 0x000fc400000000ff */
[----:B------:R-:W-:Y:S01]  /*14a30*/  ISETP.LE.U32.AND P4, PT, R0, UR15, PT ;  /* 0x0000000f00007c0c */ /* 0x000fe2000bf83070 */
[C---:B---3--:R-:W-:Y:S01]  /*14a40*/  FADD.FTZ R12, R6.reuse, R2 ;  /* 0x00000002060c7221 */ /* 0x048fe20000010000 */
[----:B------:R-:W-:Y:S01]  /*14a50*/  F2FP.BF16.F32.PACK_AB R0, R6, R4 ;  /* 0x000000040600723e */ /* 0x000fe200000010ff */
[----:B------:R-:W-:-:S03]  /*14a60*/  IMAD.WIDE.U32 R2, R9, -0x2daee0ad, RZ ;  /* 0xd2511f5309027825 */ /* 0x000fc600078e00ff */
[C---:B------:R-:W-:Y:S02]  /*14a70*/  PRMT R174, R0.reuse, 0x7610, R174 ;  /* 0x0000761000ae7816 */ /* 0x040fe400000000ae */
[----:B------:R-:W-:Y:S02]  /*14a80*/  PRMT R173, R0, 0x7632, R173 ;  /* 0x0000763200ad7816 */ /* 0x000fe400000000ad */
[----:B------:R-:W-:Y:S01]  /*14a90*/  LOP3.LUT R0, R3, UR28, R8, 0x96, !PT ;  /* 0x0000001c03007c12 */ /* 0x000fe2000f8e9608 */
[----:B------:R-:W-:Y:S01]  /*14aa0*/  @!P6 HFMA2.BF16_V2 R41, -RZ.H0_H0, RZ.H0_H0, -R174.H0_H0 ;  /* 0x200000ffff29e231 */ /* 0x000fe200003409ae */
[----:B------:R-:W-:Y:S02]  /*14ab0*/  PRMT R38, R174, 0x5410, R173 ;  /* 0x00005410ae267816 */ /* 0x000fe400000000ad */
[----:B------:R-:W-:Y:S01]  /*14ac0*/  LOP3.LUT R4, R0, 0xff, RZ, 0xc0, !PT ;  /* 0x000000ff00047812 */ /* 0x000fe200078ec0ff */
[----:B------:R-:W1:Y:S01]  /*14ad0*/  MUFU.EX2 R9, R217 ;  /* 0x000000d900097308 */ /* 0x000e620000000800 */
[----:B------:R-:W-:-:S02]  /*14ae0*/  @!P6 PRMT R174, R41, 0x5410, RZ ;  /* 0x0000541029aee816 */ /* 0x000fc400000000ff */
[----:B------:R-:W-:Y:S02]  /*14af0*/  ISETP.LE.U32.AND P6, PT, R4, UR15, PT ;  /* 0x0000000f04007c0c */ /* 0x000fe4000bfc3070 */
[----:B------:R-:W-:Y:S01]  /*14b00*/  F2FP.BF16.F32.PACK_AB R4, R7, R5 ;  /* 0x000000050704723e */ /* 0x000fe200000010ff */
[----:B------:R-:W-:Y:S02]  /*14b10*/  IMAD.MOV.U32 R197, RZ, RZ, R192 ;  /* 0x000000ffffc57224 */ /* 0x000fe400078e00c0 */
[----:B------:R-:W-:Y:S01]  /*14b20*/  IMAD.MOV.U32 R192, RZ, RZ, R235 ;  /* 0x000000ffffc07224 */ /* 0x000fe200078e00eb */
[C---:B------:R-:W-:Y:S01]  /*14b30*/  PRMT R137, R4.reuse, 0x7610, R137 ;  /* 0x0000761004897816 */ /* 0x040fe20000000089 */
[----:B------:R-:W-:Y:S01]  /*14b40*/  MUFU.EX2 R8, R199 ;  /* 0x000000c700087308 */ /* 0x000fe20000000800 */
[----:B------:R-:W-:Y:S01]  /*14b50*/  PRMT R136, R4, 0x7632, R136 ;  /* 0x0000763204887816 */ /* 0x000fe20000000088 */
[----:B------:R-:W-:Y:S01]  /*14b60*/  FADD.FTZ R6, R5, R247 ;  /* 0x000000f705067221 */ /* 0x000fe20000010000 */
[--C-:B------:R-:W-:Y:S01]  /*14b70*/  SHF.R.U32.HI R4, RZ, 0x10, R0.reuse ;  /* 0x00000010ff047819 */ /* 0x100fe20000011600 */
[----:B------:R-:W-:Y:S01]  /*14b80*/  @!P4 HFMA2.BF16_V2 R42, -RZ.H0_H0, RZ.H0_H0, -R137.H0_H0 ;  /* 0x200000ffff2ac231 */ /* 0x000fe20000340989 */
[----:B------:R-:W-:-:S03]  /*14b90*/  SHF.R.U32.HI R5, RZ, 0x18, R0 ;  /* 0x00000018ff057819 */ /* 0x000fc60000011600 */
[----:B------:R-:W3:Y:S01]  /*14ba0*/  MUFU.EX2 R235, R212 ;  /* 0x000000d400eb7308 */ /* 0x000ee20000000800 */
[----:B------:R-:W-:Y:S02]  /*14bb0*/  LOP3.LUT R0, R0, 0xffff, RZ, 0xc0, !PT ;  /* 0x0000ffff00007812 */ /* 0x000fe400078ec0ff */
[----:B------:R-:W-:Y:S02]  /*14bc0*/  LOP3.LUT R4, R4, 0xff, RZ, 0xc0, !PT ;  /* 0x000000ff04047812 */ /* 0x000fe400078ec0ff */
[----:B------:R-:W-:Y:S02]  /*14bd0*/  PRMT R36, R137, 0x5410, R136 ;  /* 0x0000541089247816 */ /* 0x000fe40000000088 */
[----:B------:R-:W-:Y:S01]  /*14be0*/  SHF.R.U32.HI R0, RZ, 0x8, R0 ;  /* 0x00000008ff007819 */ /* 0x000fe20000011600 */
[----:B------:R-:W-:Y:S01]  /*14bf0*/  @!P5 HFMA2.BF16_V2 R43, -RZ.H0_H0, RZ.H0_H0, -R136.H0_H0 ;  /* 0x200000ffff2bd231 */ /* 0x000fe20000340988 */
[----:B------:R-:W-:Y:S02]  /*14c00*/  @!P4 PRMT R137, R42, 0x5410, RZ ;  /* 0x000054102a89c816 */ /* 0x000fe400000000ff */
[----:B------:R-:W-:-:S02]  /*14c10*/  ISETP.LE.U32.AND P4, PT, R4, UR15, PT ;  /* 0x0000000f04007c0c */ /* 0x000fc4000bf83070 */
[----:B-1----:R-:W-:Y:S02]  /*14c20*/  F2FP.BF16.F32.PACK_AB R4, R252, R9 ;  /* 0x00000009fc04723e */ /* 0x002fe400000010ff */
[----:B------:R-:W-:Y:S02]  /*14c30*/  LOP3.LUT R0, R0, 0xffff, RZ, 0xc0, !PT ;  /* 0x0000ffff00007812 */ /* 0x000fe400078ec0ff */
[----:B------:R-:W-:Y:S02]  /*14c40*/  @!P5 PRMT R136, R43, 0x5410, RZ ;  /* 0x000054102b88d816 */ /* 0x000fe400000000ff */
[----:B------:R-:W-:Y:S02]  /*14c50*/  PRMT R134, R4, 0x7610, R134 ;  /* 0x0000761004867816 */ /* 0x000fe40000000086 */
[----:B------:R-:W-:Y:S02]  /*14c60*/  ISETP.LE.U32.AND P5, PT, R0, UR15, PT ;  /* 0x0000000f00007c0c */ /* 0x000fe4000bfa3070 */
[----:B---3--:R-:W-:Y:S01]  /*14c70*/  F2FP.BF16.F32.PACK_AB R0, R235, R8 ;  /* 0x00000008eb00723e */ /* 0x008fe200000010ff */
[----:B------:R-:W-:Y:S01]  /*14c80*/  @!P6 HFMA2.BF16_V2 R51, -RZ.H0_H0, RZ.H0_H0, -R134.H0_H0 ;  /* 0x200000ffff33e231 */ /* 0x000fe20000340986 */
[----:B------:R-:W-:-:S02]  /*14c90*/  PRMT R133, R4, 0x7632, R133 ;  /* 0x0000763204857816 */ /* 0x000fc40000000085 */
[C---:B------:R-:W-:Y:S02]  /*14ca0*/  PRMT R132, R0.reuse, 0x7610, R132 ;  /* 0x0000761000847816 */ /* 0x040fe40000000084 */
[----:B------:R-:W-:Y:S02]  /*14cb0*/  PRMT R29, R0, 0x7632, R29 ;  /* 0x00007632001d7816 */ /* 0x000fe4000000001d */
[----:B------:R-:W-:Y:S01]  /*14cc0*/  LOP3.LUT R0, R2, 0xff, RZ, 0xc0, !PT ;  /* 0x000000ff02007812 */ /* 0x000fe200078ec0ff */
[----:B------:R-:W-:Y:S01]  /*14cd0*/  IMAD.MOV.U32 R41, RZ, RZ, R215 ;  /* 0x000000ffff297224 */ /* 0x000fe200078e00d7 */
[----:B------:R-:W-:Y:S01]  /*14ce0*/  PRMT R64, R134, 0x5410, R133 ;  /* 0x0000541086407816 */ /* 0x000fe20000000085 */
[----:B------:R-:W-:Y:S01]  /*14cf0*/  MUFU.EX2 R215, R219 ;  /* 0x000000db00d77308 */ /* 0x000fe20000000800 */
[----:B------:R-:W-:Y:S02]  /*14d00*/  @!P6 PRMT R134, R51, 0x5410, RZ ;  /* 0x000054103386e816 */ /* 0x000fe400000000ff */
[----:B------:R-:W-:-:S02]  /*14d10*/  ISETP.LE.U32.AND P6, PT, R0, UR15, PT ;  /* 0x0000000f00007c0c */ /* 0x000fc4000bfc3070 */
[----:B------:R-:W-:-:S03]  /*14d20*/  LOP3.LUT R0, R2, 0xffff, RZ, 0xc0, !PT ;  /* 0x0000ffff02007812 */ /* 0x000fc600078ec0ff */
[----:B------:R-:W1:Y:S01]  /*14d30*/  MUFU.EX2 R247, R218 ;  /* 0x000000da00f77308 */ /* 0x000e620000000800 */
[--C-:B------:R-:W-:Y:S01]  /*14d40*/  SHF.R.U32.HI R4, RZ, 0x10, R2.reuse ;  /* 0x00000010ff047819 */ /* 0x100fe20000011602 */
[----:B------:R-:W-:Y:S01]  /*14d50*/  @!P4 HFMA2.BF16_V2 R47, -RZ.H0_H0, RZ.H0_H0, -R132.H0_H0 ;  /* 0x200000ffff2fc231 */ /* 0x000fe20000340984 */
[----:B------:R-:W-:Y:S02]  /*14d60*/  SHF.R.U32.HI R3, RZ, 0x18, R2 ;  /* 0x00000018ff037819 */ /* 0x000fe40000011602 */
[----:B------:R-:W-:Y:S02]  /*14d70*/  SHF.R.U32.HI R2, RZ, 0x8, R0 ;  /* 0x00000008ff027819 */ /* 0x000fe40000011600 */
[----:B------:R-:W-:Y:S01]  /*14d80*/  LOP3.LUT R0, R4, 0xff, RZ, 0xc0, !PT ;  /* 0x000000ff04007812 */ /* 0x000fe200078ec0ff */
[----:B------:R-:W-:Y:S01]  /*14d90*/  @!P5 HFMA2.BF16_V2 R50, -RZ.H0_H0, RZ.H0_H0, -R133.H0_H0 ;  /* 0x200000ffff32d231 */ /* 0x000fe20000340985 */
[----:B------:R-:W-:Y:S01]  /*14da0*/  PRMT R51, R132, 0x5410, R29 ;  /* 0x0000541084337816 */ /* 0x000fe2000000001d */
[----:B------:R-:W-:Y:S01]  /*14db0*/  IMAD.MOV.U32 R195, RZ, RZ, R78 ;  /* 0x000000ffffc37224 */ /* 0x000fe200078e004e */
[----:B------:R-:W-:Y:S01]  /*14dc0*/  @!P4 PRMT R132, R47, 0x5410, RZ ;  /* 0x000054102f84c816 */ /* 0x000fe200000000ff */
[----:B------:R-:W-:Y:S01]  /*14dd0*/  IMAD.MOV.U32 R78, RZ, RZ, R74 ;  /* 0x000000ffff4e7224 */ /* 0x000fe200078e004a */
[----:B------:R-:W-:Y:S01]  /*14de0*/  ISETP.LE.U32.AND P4, PT, R0, UR15, PT ;  /* 0x0000000f00007c0c */ /* 0x000fe2000bf83070 */
[----:B------:R-:W-:Y:S01]  /*14df0*/  IMAD.MOV.U32 R74, RZ, RZ, R239 ;  /* 0x000000ffff4a7224 */ /* 0x000fe200078e00ef */
[----:B------:R-:W-:Y:S01]  /*14e00*/  LOP3.LUT R0, R2, 0xffff, RZ, 0xc0, !PT ;  /* 0x0000ffff02007812 */ /* 0x000fe200078ec0ff */
[----:B------:R-:W3:Y:S01]  /*14e10*/  MUFU.EX2 R239, R221 ;  /* 0x000000dd00ef7308 */ /* 0x000ee20000000800 */
[----:B------:R-:W-:-:S02]  /*14e20*/  @!P5 PRMT R133, R50, 0x5410, RZ ;  /* 0x000054103285d816 */ /* 0x000fc400000000ff */
[----:B------:R-:W-:Y:S02]  /*14e30*/  ISETP.LE.U32.AND P5, PT, R0, UR15, PT ;  /* 0x0000000f00007c0c */ /* 0x000fe4000bfa3070 */
[----:B-1----:R-:W-:Y:S01]  /*14e40*/  F2FP.BF16.F32.PACK_AB R0, R247, R215 ;  /* 0x000000d7f700723e */ /* 0x002fe200000010ff */
[----:B------:R-:W-:Y:S01]  /*14e50*/  FADD.FTZ R16, R66, R26 ;  /* 0x0000001a42107221 */ /* 0x000fe20000010000 */
[----:B------:R-:W-:Y:S02]  /*14e60*/  @!P1 HFMA2.BF16_V2 R40, -RZ.H0_H0, RZ.H0_H0, -R173.H0_H0 ;  /* 0x200000ffff289231 */ /* 0x000fe400003409ad */
[----:B------:R-:W-:Y:S01]  /*14e70*/  IMAD.MOV.U32 R216, RZ, RZ, R24 ;  /* 0x000000ffffd87224 */ /* 0x000fe200078e0018 */
[C---:B------:R-:W-:Y:S01]  /*14e80*/  PRMT R26, R0.reuse, 0x7632, R26 ;  /* 0x00007632001a7816 */ /* 0x040fe2000000001a */
[----:B------:R-:W-:Y:S01]  /*14e90*/  @!P4 HFMA2.BF16_V2 R53, -RZ.H0_H0, RZ.H0_H0, -R0.H0_H0 ;  /* 0x200000ffff35c231 */ /* 0x000fe20000340900 */
[C---:B------:R-:W-:Y:S02]  /*14ea0*/  @P4 PRMT R189, R0.reuse, 0x7610, R189 ;  /* 0x0000761000bd4816 */ /* 0x040fe400000000bd */
[----:B------:R-:W-:-:S02]  /*14eb0*/  PRMT R48, R0, 0x5410, R26 ;  /* 0x0000541000307816 */ /* 0x000fc4000000001a */
[----:B------:R-:W-:Y:S01]  /*14ec0*/  @!P1 PRMT R173, R40, 0x5410, RZ ;  /* 0x0000541028ad9816 */ /* 0x000fe200000000ff */
[----:B------:R-:W-:Y:S01]  /*14ed0*/  IMAD.MOV.U32 R40, RZ, RZ, R214 ;  /* 0x000000ffff287224 */ /* 0x000fe200078e00d6 */
[----:B------:R-:W-:Y:S02]  /*14ee0*/  LOP3.LUT R0, R41, UR20, R216, 0x96, !PT ;  /* 0x0000001429007c12 */ /* 0x000fe4000f8e96d8 */
[----:B------:R-:W-:Y:S01]  /*14ef0*/  ISETP.LE.U32.AND P1, PT, R5, UR15, PT ;  /* 0x0000000f05007c0c */ /* 0x000fe2000bf23070 */
[----:B------:R-:W-:Y:S01]  /*14f00*/  IMAD.MOV.U32 R217, RZ, RZ, R25 ;  /* 0x000000ffffd97224 */ /* 0x000fe200078e0019 */
[----:B---3--:R-:W-:Y:S01]  /*14f10*/  F2FP.BF16.F32.PACK_AB R2, R239, R246 ;  /* 0x000000f6ef02723e */ /* 0x008fe200000010ff */
[----:B------:R-:W-:Y:S02]  /*14f20*/  IMAD.MOV.U32 R25, RZ, RZ, R237 ;  /* 0x000000ffff197224 */ /* 0x000fe400078e00ed */
[----:B------:R-:W-:Y:S01]  /*14f30*/  FADD.FTZ R5, R70, R61 ;  /* 0x0000003d46057221 */ /* 0x000fe20000010000 */
[----:B------:R-:W-:Y:S01]  /*14f40*/  IMAD.WIDE.U32 R236, R0, -0x326172a9, RZ ;  /* 0xcd9e8d5700ec7825 */ /* 0x000fe200078e00ff */
[----:B------:R-:W-:-:S03]  /*14f50*/  LOP3.LUT R0, R19, UR39, R40, 0x96, !PT ;  /* 0x0000002713007c12 */ /* 0x000fc6000f8e9628 */
[----:B------:R-:W-:Y:S01]  /*14f60*/  IMAD.MOV.U32 R24, RZ, RZ, R79 ;  /* 0x000000ffff187224 */ /* 0x000fe200078e004f */
[----:B------:R-:W-:Y:S01]  /*14f70*/  MOV R79, R75 ;  /* 0x0000004b004f7202 */ /* 0x000fe20000000f00 */
[----:B------:R-:W-:Y:S01]  /*14f80*/  IMAD.MOV.U32 R75, RZ, RZ, R191 ;  /* 0x000000ffff4b7224 */ /* 0x000fe200078e00bf */
[C---:B------:R-:W-:Y:S01]  /*14f90*/  PRMT R28, R2.reuse, 0x7610, R28 ;  /* 0x00007610021c7816 */ /* 0x040fe2000000001c */
[----:B------:R-:W-:Y:S01]  /*14fa0*/  FADD.FTZ R6, R7, R6 ;  /* 0x0000000607067221 */ /* 0x000fe20000010000 */
[----:B------:R-:W-:Y:S01]  /*14fb0*/  PRMT R27, R2, 0x7632, R27 ;  /* 0x00007632021b7816 */ /* 0x000fe2000000001b */
[----:B------:R-:W-:Y:S01]  /*14fc0*/  FADD.FTZ R191, R67, R5 ;  /* 0x0000000543bf7221 */ /* 0x000fe20000010000 */
[----:B------:R-:W-:Y:S01]  /*14fd0*/  LOP3.LUT R2, R237, UR40, R222, 0x96, !PT ;  /* 0x00000028ed027c12 */ /* 0x000fe2000f8e96de */
[----:B------:R-:W-:-:S04]  /*14fe0*/  IMAD.WIDE.U32 R4, R0, -0x326172a9, RZ ;  /* 0xcd9e8d5700047825 */ /* 0x000fc800078e00ff */
[----:B------:R-:W-:Y:S02]  /*14ff0*/  @!P1 HFMA2.BF16_V2 R46, -RZ.H0_H0, RZ.H0_H0, -R29.H0_H0 ;  /* 0x200000ffff2e9231 */ /* 0x000fe4000034091d */
[----:B------:R-:W-:Y:S01]  /*15000*/  FADD.FTZ R212, R8, R6 ;  /* 0x0000000608d47221 */ /* 0x000fe20000010000 */
[----:B------:R-:W-:Y:S01]  /*15010*/  IMAD.WIDE.U32 R6, R2, -0x2daee0ad, RZ ;  /* 0xd2511f5302067825 */ /* 0x000fe200078e00ff */
[----:B------:R-:W-:Y:S02]  /*15020*/  LOP3.LUT R2, R5, UR38, R236, 0x96, !PT ;  /* 0x0000002605027c12 */ /* 0x000fe4000f8e96ec */
[----:B------:R-:W-:Y:S02]  /*15030*/  @!P1 PRMT R29, R46, 0x5410, RZ ;  /* 0x000054102e1d9816 */ /* 0x000fe400000000ff */
[----:B------:R-:W-:Y:S01]  /*15040*/  ISETP.LE.U32.AND P1, PT, R3, UR15, PT ;  /* 0x0000000f03007c0c */ /* 0x000fe2000bf23070 */
[----:B------:R-:W-:Y:S01]  /*15050*/  IMAD.WIDE.U32 R2, R2, -0x2daee0ad, RZ ;  /* 0xd2511f5302027825 */ /* 0x000fe200078e00ff */
[----:B------:R-:W-:-:S04]  /*15060*/  LOP3.LUT R0, R7, UR33, R18, 0x96, !PT ;  /* 0x0000002107007c12 */ /* 0x000fc8000f8e9612 */
[----:B------:R-:W-:Y:S01]  /*15070*/  LOP3.LUT R3, R3, UR29, R6, 0x96, !PT ;  /* 0x0000001d03037c12 */ /* 0x000fe2000f8e9606 */
[----:B------:R-:W-:-:S04]  /*15080*/  IMAD.WIDE.U32 R6, R0, -0x326172a9, RZ ;  /* 0xcd9e8d5700067825 */ /* 0x000fc800078e00ff */
[----:B------:R-:W-:Y:S01]  /*15090*/  FADD.FTZ R214, R9, R12 ;  /* 0x0000000c09d67221 */ /* 0x000fe20000010000 */
[----:B------:R-:W-:-:S05]  /*150a0*/  LOP3.LUT R0, R7, UR32, R4, 0x96, !PT ;  /* 0x0000002007007c12 */ /* 0x000fca000f8e9604 */
        /* <DEDUP_REMOVED lines=10> */
[----:B------:R-:W-:Y:S01]  /*15150*/  LOP3.LUT R2, R5, 0xff, RZ, 0xc0, !PT ;  /* 0x000000ff05027812 */ /* 0x000fe200078ec0ff */
[----:B------:R-:W-:Y:S01]  /*15160*/  STG.E.U16 desc[UR26][R22.64+-0xc0], R15 ;  /* 0xffff400f16007986 */ /* 0x000fe2000c10151a */
[----:B------:R-:W-:-:S03]  /*15170*/  SHF.R.U32.HI R3, RZ, 0x8, R3 ;  /* 0x00000008ff037819 */ /* 0x000fc60000011603 */
[----:B------:R-:W-:Y:S04]  /*15180*/  STG.E.U16 desc[UR26][R22.64+-0xbe], R13 ;  /* 0xffff420d16007986 */ /* 0x000fe8000c10151a */
[----:B------:R1:W-:Y:S01]  /*15190*/  STG.E.U16 desc[UR26][R34.64+-0xc0], R14 ;  /* 0xffff400e22007986 */ /* 0x0003e2000c10151a */
[----:B------:R-:W-:Y:S02]  /*151a0*/  PRMT R9, R6, 0x5410, R3 ;  /* 0x0000541006097816 */ /* 0x000fe40000000003 */
[----:B------:R-:W-:Y:S02]  /*151b0*/  SHF.R.U32.HI R5, RZ, 0x18, R0 ;  /* 0x00000018ff057819 */ /* 0x000fe40000011600 */
        /* <DEDUP_REMOVED lines=24> */
[----:B------:R-:W-:Y:S01]  /*15340*/  LOP3.LUT R0, R0, 0xff, RZ, 0xc0, !PT ;  /* 0x000000ff00007812 */ /* 0x000fe200078ec0ff */
[----:B----4-:R-:W-:-:S03]  /*15350*/  VIADD R40, R198, 0x4 ;  /* 0x00000004c6287836 */ /* 0x010fc60000000000 */
[----:B------:R-:W-:Y:S02]  /*15360*/  PRMT R15, R0, 0x5410, R2 ;  /* 0x00005410000f7816 */ /* 0x000fe40000000002 */
[----:B------:R-:W-:Y:S01]  /*15370*/  HSET2.LE.AND R0, R9, R20, PT ;  /* 0x0000001409007233 */ /* 0x000fe20003803000 */
[----:B------:R-:W-:Y:S01]  /*15380*/  STG.E.U16 desc[UR26][R34.64+-0xbe], R17 ;  /* 0xffff421122007986 */ /* 0x000fe2000c10151a */
[----:B------:R-:W-:-:S03]  /*15390*/  IMAD.WIDE.U32 R2, R40, -0x326172a9, RZ ;  /* 0xcd9e8d5728027825 */ /* 0x000fc600078e00ff */
[----:B------:R1:W-:Y:S01]  /*153a0*/  STG.E.U16 desc[UR26][R32.64+-0xbe], R10 ;  /* 0xffff420a20007986 */ /* 0x0003e2000c10151a */
[----:B------:R-:W-:Y:S01]  /*153b0*/  IMAD.MOV.U32 R39, RZ, RZ, R197 ;  /* 0x000000ffff277224 */ /* 0x000fe200078e00c5 */
[----:B--2---:R-:W-:Y:S01]  /*153c0*/  LOP3.LUT R5, R3, R196, RZ, 0x3c, !PT ;  /* 0x000000c403057212 */ /* 0x004fe200078e3cff */
[----:B------:R-:W-:Y:S01]  /*153d0*/  IMAD.MOV.U32 R197, RZ, RZ, R24 ;  /* 0x000000ffffc57224 */ /* 0x000fe200078e0018 */
[----:B------:R-:W-:Y:S01]  /*153e0*/  MOV R24, R194 ;  /* 0x000000c200187202 */ /* 0x000fe20000000f00 */
[----:B------:R-:W-:Y:S01]  /*153f0*/  IMAD.MOV.U32 R194, RZ, RZ, R95 ;  /* 0x000000ffffc27224 */ /* 0x000fe200078e005f */
[----:B------:R2:W-:Y:S01]  /*15400*/  STG.E.U16 desc[UR26][R32.64+-0xc0], R11 ;  /* 0xffff400b20007986 */ /* 0x0005e2000c10151a */
[----:B------:R-:W-:Y:S02]  /*15410*/  IMAD.MOV.U32 R95, RZ, RZ, R58 ;  /* 0x000000ffff5f7224 */ /* 0x000fe400078e003a */
[----:B------:R-:W-:Y:S02]  /*15420*/  IMAD.MOV.U32 R58, RZ, RZ, R190 ;  /* 0x000000ffff3a7224 */ /* 0x000fe400078e00be */
[----:B------:R-:W-:Y:S01]  /*15430*/  FADD.FTZ R190, R71, R16 ;  /* 0x0000001047be7221 */ /* 0x000fe20000010000 */
[----:B------:R-:W-:-:S02]  /*15440*/  IMAD.MOV.U32 R198, RZ, RZ, R63 ;  /* 0x000000ffffc67224 */ /* 0x000fc400078e003f */
[----:B------:R-:W-:Y:S01]  /*15450*/  IMAD.MOV.U32 R196, RZ, RZ, R59 ;  /* 0x000000ffffc47224 */ /* 0x000fe200078e003b */
[----:B------:R-:W-:Y:S01]  /*15460*/  MOV R59, R130 ;  /* 0x00000082003b7202 */ /* 0x000fe20000000f00 */
[----:B------:R3:W-:Y:S01]  /*15470*/  STL [R1+0xd0], R40 ;  /* 0x0000d02801007387 */ /* 0x0007e20000100800 */
[----:B-1----:R-:W-:Y:S02]  /*15480*/  LOP3.LUT R10, R0, R60, RZ, 0xc0, !PT ;  /* 0x0000003c000a7212 */ /* 0x002fe400078ec0ff */
[----:B------:R-:W-:Y:S01]  /*15490*/  HSET2.LE.AND R0, R14, R20, PT ;  /* 0x000000140e007233 */ /* 0x000fe20003803000 */
[----:B------:R-:W-:-:S04]  /*154a0*/  IMAD.WIDE.U32 R16, R5, -0x2daee0ad, RZ ;  /* 0xd2511f5305107825 */ /* 0x000fc800078e00ff */
[----:B--2---:R-:W-:Y:S02]  /*154b0*/  LOP3.LUT R11, R0, R57, RZ, 0xc0, !PT ;  /* 0x00000039000b7212 */ /* 0x004fe400078ec0ff */
[----:B------:R-:W-:Y:S01]  /*154c0*/  HSET2.LE.AND R0, R6, R20, PT ;  /* 0x0000001406007233 */ /* 0x000fe20003803000 */
[----:B------:R-:W-:Y:S02]  /*154d0*/  IMAD.MOV.U32 R217, RZ, RZ, R196 ;  /* 0x000000ffffd97224 */ /* 0x000fe400078e00c4 */
[----:B------:R-:W-:Y:S02]  /*154e0*/  IMAD.MOV.U32 R196, RZ, RZ, R197 ;  /* 0x000000ffffc47224 */ /* 0x000fe400078e00c5 */
[----:B------:R-:W-:Y:S01]  /*154f0*/  LOP3.LUT R130, R0, R37, RZ, 0xc0, !PT ;  /* 0x0000002500827212 */ /* 0x000fe200078ec0ff */
[----:B---3--:R-:W-:Y:S01]  /*15500*/  IMAD.MOV.U32 R40, RZ, RZ, R198 ;  /* 0x000000ffff287224 */ /* 0x008fe200078e00c6 */
[----:B------:R-:W-:Y:S01]  /*15510*/  LOP3.LUT R0, R17, UR20, R216, 0x96, !PT ;  /* 0x0000001411007c12 */ /* 0x000fe2000f8e96d8 */
[----:B------:R-:W-:Y:S01]  /*15520*/  IMAD.MOV.U32 R197, RZ, RZ, R25 ;  /* 0x000000ffffc57224 */ /* 0x000fe200078e0019 */
[----:B------:R-:W-:Y:S01]  /*15530*/  MOV R198, R39 ;  /* 0x0000002700c67202 */ /* 0x000fe20000000f00 */
[----:B------:R-:W-:Y:S01]  /*15540*/  IMAD.MOV.U32 R39, RZ, RZ, R195 ;  /* 0x000000ffff277224 */ /* 0x000fe200078e00c3 */
[----:B------:R-:W-:Y:S01]  /*15550*/  MOV R25, R194 ;  /* 0x000000c200197202 */ /* 0x000fe20000000f00 */
[----:B------:R-:W-:-:S02]  /*15560*/  IMAD.MOV.U32 R195, RZ, RZ, R24 ;  /* 0x000000ffffc37224 */ /* 0x000fc400078e0018 */
[----:B------:R-:W-:Y:S02]  /*15570*/  IMAD.MOV.U32 R24, RZ, RZ, R244 ;  /* 0x000000ffff187224 */ /* 0x000fe400078e00f4 */
[----:B------:R-:W-:Y:S01]  /*15580*/  IMAD.MOV.U32 R194, RZ, RZ, R245 ;  /* 0x000000ffffc27224 */ /* 0x000fe200078e00f5 */
[----:B------:R-:W-:Y:S01]  /*15590*/  LOP3.LUT R4, R223, UR41, R2, 0x96, !PT ;  /* 0x00000029df047c12 */ /* 0x000fe2000f8e9602 */
[----:B------:R-:W-:Y:S01]  /*155a0*/  IMAD.WIDE.U32 R244, R0, -0x326172a9, RZ ;  /* 0xcd9e8d5700f47825 */ /* 0x000fe200078e00ff */
[--C-:B------:R-:W-:Y:S02]  /*155b0*/  HSET2.LE.AND R2, R13, R20.reuse, PT ;  /* 0x000000140d027233 */ /* 0x100fe40003803000 */
[----:B------:R-:W-:Y:S02]  /*155c0*/  HSET2.LE.AND R3, R8, R20, PT ;  /* 0x0000001408037233 */ /* 0x000fe40003803000 */
[----:B------:R-:W-:Y:S02]  /*155d0*/  LOP3.LUT R0, R245, UR40, R222, 0x96, !PT ;  /* 0x00000028f5007c12 */ /* 0x000fe4000f8e96de */
[----:B------:R-:W-:Y:S01]  /*155e0*/  LOP3.LUT R8, R2, R69, RZ, 0xc0, !PT ;  /* 0x0000004502087212 */ /* 0x000fe200078ec0ff */
[----:B------:R-:W-:Y:S01]  /*155f0*/  IMAD.WIDE.U32 R4, R4, -0x2daee0ad, RZ ;  /* 0xd2511f5304047825 */ /* 0x000fe200078e00ff */
[----:B------:R-:W-:-:S02]  /*15600*/  LOP3.LUT R9, R3, R68, RZ, 0xc0, !PT ;  /* 0x0000004403097212 */ /* 0x000fc400078ec0ff */
[--C-:B------:R-:W-:Y:S02]  /*15610*/  HSET2.LE.AND R2, R7, R20.reuse, PT ;  /* 0x0000001407027233 */ /* 0x100fe40003803000 */
[----:B------:R-:W-:Y:S01]  /*15620*/  MOV R41, R65 ;  /* 0x0000004100297202 */ /* 0x000fe20000000f00 */
[----:B------:R-:W-:Y:S01]  /*15630*/  IMAD.MOV.U32 R65, RZ, RZ, R62 ;  /* 0x000000ffff417224 */ /* 0x000fe200078e003e */
[----:B------:R-:W-:Y:S01]  /*15640*/  HSET2.LE.AND R3, R12, R20, PT ;  /* 0x000000140c037233 */ /* 0x000fe20003803000 */
[----:B------:R-:W-:-:S04]  /*15650*/  IMAD.WIDE.U32 R12, R0, -0x2daee0ad, RZ ;  /* 0xd2511f53000c7825 */ /* 0x000fc800078e00ff */
[----:B------:R-:W-:Y:S02]  /*15660*/  IMAD.MOV.U32 R62, RZ, RZ, R58 ;  /* 0x000000ffff3e7224 */ /* 0x000fe400078e003a */
[----:B------:R-:W-:Y:S01]  /*15670*/  IMAD.MOV.U32 R58, RZ, RZ, R129 ;  /* 0x000000ffff3a7224 */ /* 0x000fe200078e0081 */
[----:B------:R-:W-:Y:S02]  /*15680*/  LOP3.LUT R129, R2, R49, RZ, 0xc0, !PT ;  /* 0x0000003102817212 */ /* 0x000fe400078ec0ff */
[----:B------:R-:W-:Y:S02]  /*15690*/  LOP3.LUT R2, R5, UR39, R16, 0x96, !PT ;  /* 0x0000002705027c12 */ /* 0x000fe4000f8e9610 */
[----:B------:R-:W-:Y:S01]  /*156a0*/  LOP3.LUT R0, R13, UR33, R4, 0x96, !PT ;  /* 0x000000210d007c12 */ /* 0x000fe2000f8e9604 */
[----:B------:R-:W-:Y:S01]  /*156b0*/  IMAD.MOV.U32 R63, RZ, RZ, R128 ;  /* 0x000000ffff3f7224 */ /* 0x000fe200078e0080 */
[----:B------:R-:W-:Y:S01]  /*156c0*/  LOP3.LUT R128, R3, R52, RZ, 0xc0, !PT ;  /* 0x0000003403807212 */ /* 0x000fe200078ec0ff */
[----:B------:R-:W-:-:S04]  /*156d0*/  IMAD.WIDE.U32 R2, R2, -0x326172a9, RZ ;  /* 0xcd9e8d5702027825 */ /* 0x000fc800078e00ff */
[----:B------:R-:W-:Y:S01]  /*156e0*/  IMAD.WIDE.U32 R6, R0, -0x326172a9, RZ ;  /* 0xcd9e8d5700067825 */ /* 0x000fe200078e00ff */
[----:B------:R-:W-:-:S04]  /*156f0*/  LOP3.LUT R0, R3, UR38, R244, 0x96, !PT ;  /* 0x0000002603007c12 */ /* 0x000fc8000f8e96f4 */
[----:B------:R-:W-:Y:S01]  /*15700*/  LOP3.LUT R4, R7, UR32, R2, 0x96, !PT ;  /* 0x0000002007047c12 */ /* 0x000fe2000f8e9602 */
[----:B------:R-:W-:Y:S01]  /*15710*/  IMAD.MOV.U32 R66, RZ, RZ, R217 ;  /* 0x000000ffff427224 */ /* 0x000fe200078e00d9 */
[----:B------:R-:W-:Y:S01]  /*15720*/  MOV R216, R25 ;  /* 0x0000001900d87202 */ /* 0x000fe20000000f00 */
[----:B------:R-:W-:Y:S02]  /*15730*/  IMAD.MOV.U32 R217, RZ, RZ, R24 ;  /* 0x000000ffffd97224 */ /* 0x000fe400078e0018 */
[----:B------:R-:W-:-:S04]  /*15740*/  IMAD.WIDE.U32 R2, R0, -0x2daee0ad, RZ ;  /* 0xd2511f5300027825 */ /* 0x000fc800078e00ff */
[----:B------:R-:W-:Y:S01]  /*15750*/  IMAD.WIDE.U32 R24, R4, -0x2daee0ad, RZ ;  /* 0xd2511f5304187825 */ /* 0x000fe200078e00ff */
[----:B------:R-:W-:-:S04]  /*15760*/  LOP3.LUT R3, R3, UR29, R12, 0x96, !PT ;  /* 0x0000001d03037c12 */ /* 0x000fc8000f8e960c */
[----:B------:R-:W-:Y:S01]  /*15770*/  LOP3.LUT R2, R25, UR10, R2, 0x96, !PT ;  /* 0x0000000a19027c12 */ /* 0x000fe2000f8e9602 */
[----:B------:R-:W-:Y:S01]  /*15780*/  IMAD.WIDE.U32 R4, R3, -0x326172a9, RZ ;  /* 0xcd9e8d5703047825 */ /* 0x000fe200078e00ff */
[----:B------:R-:W-:Y:S02]  /*15790*/  HSET2.LE.AND R0, R15, R20, PT ;  /* 0x000000140f007233 */ /* 0x000fe40003803000 */
[----:B------:R-:W1:Y:S01]  /*157a0*/  LDSM.16.MT88.4 R12, [R201+0xa000] ;  /* 0x00a00000c90c783b */ /* 0x000e620000004200 */
[----:B------:R-:W-:-:S04]  /*157b0*/  IMAD.WIDE.U32 R2, R2, -0x326172a9, RZ ;  /* 0xcd9e8d5702027825 */ /* 0x000fc800078e00ff */
[----:B------:R-:W-:Y:S01]  /*157c0*/  IMAD.MOV.U32 R43, RZ, RZ, R131 ;  /* 0x000000ffff2b7224 */ /* 0x000fe200078e0083 */
[----:B------:R-:W-:Y:S02]  /*157d0*/  LOP3.LUT R131, R0, R21, RZ, 0xc0, !PT ;  /* 0x0000001500837212 */ /* 0x000fe400078ec0ff */
[----:B------:R-:W-:Y:S02]  /*157e0*/  LOP3.LUT R0, R3, UR24, R4, 0x96, !PT ;  /* 0x0000001803007c12 */ /* 0x000fe4000f8e9604 */
[----:B------:R-:W-:Y:S02]  /*157f0*/  SHF.R.U32.HI R4, RZ, 0x10, R2 ;  /* 0x00000010ff047819 */ /* 0x000fe40000011602 */
[----:B------:R-:W-:Y:S02]  /*15800*/  LOP3.LUT R21, R5, UR11, R6, 0x96, !PT ;  /* 0x0000000b05157c12 */ /* 0x000fe4000f8e9606 */
[C---:B------:R-:W-:Y:S02]  /*15810*/  LOP3.LUT R3, R2.reuse, 0xffff, RZ, 0xc0, !PT ;  /* 0x0000ffff02037812 */ /* 0x040fe400078ec0ff */
[----:B------:R-:W-:-:S02]  /*15820*/  LOP3.LUT R6, R2, 0xff, RZ, 0xc0, !PT ;  /* 0x000000ff02067812 */ /* 0x000fc400078ec0ff */
[----:B------:R-:W-:Y:S02]  /*15830*/  SHF.R.U32.HI R5, RZ, 0x18, R2 ;  /* 0x00000018ff057819 */ /* 0x000fe40000011602 */
[----:B------:R-:W-:Y:S02]  /*15840*/  LOP3.LUT R2, R4, 0xff, RZ, 0xc0, !PT ;  /* 0x000000ff04027812 */ /* 0x000fe400078ec0ff */
[----:B------:R-:W-:Y:S02]  /*15850*/  SHF.R.U32.HI R3, RZ, 0x8, R3 ;  /* 0x00000008ff037819 */ /* 0x000fe40000011603 */
[----:B------:R-:W-:Y:S02]  /*15860*/  PRMT R5, R2, 0x5410, R5 ;  /* 0x0000541002057816 */ /* 0x000fe40000000005 */
[----:B------:R-:W-:Y:S02]  /*15870*/  LOP3.LUT R2, R0, 0xffff, RZ, 0xc0, !PT ;  /* 0x0000ffff00027812 */ /* 0x000fe400078ec0ff */
[----:B------:R-:W-:-:S02]  /*15880*/  PRMT R6, R6, 0x5410, R3 ;  /* 0x0000541006067816 */ /* 0x000fc40000000003 */
[----:B------:R-:W-:Y:S02]  /*15890*/  SHF.R.U32.HI R3, RZ, 0x8, R2 ;  /* 0x00000008ff037819 */ /* 0x000fe40000011602 */
[----:B------:R-:W-:-:S04]  /*158a0*/  LOP3.LUT R2, R0, 0xff, RZ, 0xc0, !PT ;  /* 0x000000ff00027812 */ /* 0x000fc800078ec0ff */
[----:B------:R-:W-:Y:S02]  /*158b0*/  PRMT R4, R2, 0x5410, R3 ;  /* 0x0000541002047816 */ /* 0x000fe40000000003 */
[--C-:B------:R-:W-:Y:S02]  /*158c0*/  SHF.R.U32.HI R3, RZ, 0x10, R0.reuse ;  /* 0x00000010ff037819 */ /* 0x100fe40000011600 */
[----:B------:R-:W-:Y:S02]  /*158d0*/  SHF.R.U32.HI R2, RZ, 0x18, R0 ;  /* 0x00000018ff027819 */ /* 0x000fe40000011600 */
[----:B------:R-:W-:Y:S01]  /*158e0*/  LOP3.LUT R0, R3, 0xff, RZ, 0xc0, !PT ;  /* 0x000000ff03007812 */ /* 0x000fe200078ec0ff */
[----:B------:R2:W-:Y:S01]  /*158f0*/  STL.64 [R1+0x90], R16 ;  /* 0x0000901001007387 */ /* 0x0005e20000100a00 */
[----:B------:R-:W-:Y:S01]  /*15900*/  HSET2.LE.AND R3, R4, R20, PT ;  /* 0x0000001404037233 */ /* 0x000fe20003803000 */
[----:B------:R-:W-:-:S04]  /*15910*/  IMAD.MOV.U32 R42, RZ, RZ, R194 ;  /* 0x000000ffff2a7224 */ /* 0x000fc800078e00c2 */
[----:B------:R-:W-:Y:S01]  /*15920*/  LOP3.LUT R4, R3, R45, RZ, 0xc0, !PT ;  /* 0x0000002d03047212 */ /* 0x000fe200078ec0ff */
[----:B------:R-:W-:Y:S01]  /*15930*/  IMAD.MOV.U32 R47, RZ, RZ, R42 ;  /* 0x000000ffff2f7224 */ /* 0x000fe200078e002a */
[----:B-1----:R-:W-:Y:S01]  /*15940*/  HMMA.16816.F32.BF16 R152, R8, R12, R152 ;  /* 0x0000000c0898723c */ /* 0x002fe20000041898 */
[----:B------:R-:W-:Y:S01]  /*15950*/  IMAD.MOV.U32 R42, RZ, RZ, R39 ;  /* 0x000000ffff2a7224 */ /* 0x000fe200078e0027 */
[----:B--2---:R-:W-:Y:S02]  /*15960*/  PRMT R16, R0, 0x5410, R2 ;  /* 0x0000541000107816 */ /* 0x004fe40000000002 */
[--C-:B------:R-:W-:Y:S02]  /*15970*/  HSET2.LE.AND R0, R6, R20.reuse, PT ;  /* 0x0000001406007233 */ /* 0x100fe40003803000 */
[----:B------:R-:W-:-:S03]  /*15980*/  HSET2.LE.AND R2, R5, R20, PT ;  /* 0x0000001405027233 */ /* 0x000fc60003803000 */
[----:B------:R-:W-:Y:S02]  /*15990*/  LOP3.LUT R6, R0, R38, RZ, 0xc0, !PT ;  /* 0x0000002600067212 */ /* 0x000fe400078ec0ff */
[----:B------:R-:W-:Y:S02]  /*159a0*/  HSET2.LE.AND R0, R16, R20, PT ;  /* 0x0000001410007233 */ /* 0x000fe40003803000 */
[----:B------:R-:W-:Y:S01]  /*159b0*/  LOP3.LUT R7, R2, R36, RZ, 0xc0, !PT ;  /* 0x0000002402077212 */ /* 0x000fe200078ec0ff */
[----:B------:R-:W-:Y:S01]  /*159c0*/  IMAD.MOV.U32 R67, RZ, RZ, R40 ;  /* 0x000000ffff437224 */ /* 0x000fe200078e0028 */
[----:B------:R-:W-:Y:S01]  /*159d0*/  MOV R49, R41 ;  /* 0x0000002900317202 */ /* 0x000fe20000000f00 */
[----:B------:R-:W-:Y:S01]  /*159e0*/  IMAD.MOV.U32 R61, RZ, RZ, R217 ;  /* 0x000000ffff3d7224 */ /* 0x000fe200078e00d9 */
[----:B------:R-:W-:Y:S01]  /*159f0*/  LOP3.LUT R5, R0, R44, RZ, 0xc0, !PT ;  /* 0x0000002c00057212 */ /* 0x000fe200078ec0ff */
[----:B------:R-:W-:Y:S01]  /*15a00*/  HMMA.16816.F32.BF16 R36, R8, R14, R148 ;  /* 0x0000000e0824723c */ /* 0x000fe20000041894 */
[----:B------:R-:W-:-:S02]  /*15a10*/  IMAD.MOV.U32 R70, RZ, RZ, R216 ;  /* 0x000000ffff467224 */ /* 0x000fc400078e00d8 */
[----:B------:R-:W-:Y:S02]  /*15a20*/  @!P6 HFMA2.BF16_V2 R56, -RZ.H0_H0, RZ.H0_H0, -R28.H0_H0 ;  /* 0x200000ffff38e231 */ /* 0x000fe4000034091c */
[----:B------:R-:W-:Y:S02]  /*15a30*/  IMAD.MOV.U32 R219, RZ, RZ, R42 ;  /* 0x000000ffffdb7224 */ /* 0x000fe400078e002a */
[----:B------:R-:W-:Y:S02]  /*15a40*/  @!P5 HFMA2.BF16_V2 R55, -RZ.H0_H0, RZ.H0_H0, -R27.H0_H0 ;  /* 0x200000ffff37d231 */ /* 0x000fe4000034091b */
[----:B------:R-:W-:Y:S01]  /*15a50*/  IMAD.MOV.U32 R199, RZ, RZ, R195 ;  /* 0x000000ffffc77224 */ /* 0x000fe200078e00c3 */
[C---:B------:R-:W-:Y:S01]  /*15a60*/  HMMA.16816.F32.BF16 R168, R4.reuse, R12, R168 ;  /* 0x0000000c04a8723c */ /* 0x040fe200000418a8 */
[----:B------:R-:W-:Y:S01]  /*15a70*/  @!P1 HFMA2.BF16_V2 R54, -RZ.H0_H0, RZ.H0_H0, -R26.H0_H0 ;  /* 0x200000ffff369231 */ /* 0x000fe2000034091a */
[----:B------:R-:W-:Y:S02]  /*15a80*/  PRMT R50, R28, 0x5410, R27 ;  /* 0x000054101c327816 */ /* 0x000fe4000000001b */
[----:B------:R-:W-:Y:S01]  /*15a90*/  @!P4 PRMT R189, R53, 0x5410, RZ ;  /* 0x0000541035bdc816 */ /* 0x000fe200000000ff */
[----:B------:R-:W-:Y:S01]  /*15aa0*/  IMAD.MOV.U32 R194, RZ, RZ, R192 ;  /* 0x000000ffffc27224 */ /* 0x000fe200078e00c0 */
[----:B------:R-:W-:Y:S01]  /*15ab0*/  HMMA.16816.F32.BF16 R164, R4, R14, R164 ;  /* 0x0000000e04a4723c */ /* 0x000fe200000418a4 */
[----:B------:R-:W1:Y:S01]  /*15ac0*/  LDSM.16.MT88.4 R12, [R203+0xa000] ;  /* 0x00a00000cb0c783b */ /* 0x000e620000004200 */
[----:B------:R-:W-:-:S02]  /*15ad0*/  IMAD.MOV.U32 R41, RZ, RZ, R198 ;  /* 0x000000ffff297224 */ /* 0x000fc400078e00c6 */
[----:B------:R-:W-:Y:S01]  /*15ae0*/  IMAD.MOV.U32 R40, RZ, RZ, R197 ;  /* 0x000000ffff287224 */ /* 0x000fe200078e00c5 */
[----:B------:R-:W-:Y:S01]  /*15af0*/  LDSM.16.MT88.4 R16, [R206+0xb000] ;  /* 0x00b00000ce10783b */ /* 0x000fe20000004200 */
[----:B------:R-:W-:Y:S01]  /*15b00*/  IMAD.MOV.U32 R198, RZ, RZ, R196 ;  /* 0x000000ffffc67224 */ /* 0x000fe200078e00c4 */
[----:B------:R-:W-:Y:S01]  /*15b10*/  MOV R2, R43 ;  /* 0x0000002b00027202 */ /* 0x000fe20000000f00 */
[----:B------:R-:W-:Y:S01]  /*15b20*/  IMAD.MOV.U32 R217, RZ, RZ, R41 ;  /* 0x000000ffffd97224 */ /* 0x000fe200078e0029 */
[----:B------:R-:W-:Y:S01]  /*15b30*/  MOV R216, R40 ;  /* 0x0000002800d87202 */ /* 0x000fe20000000f00 */
[----:B------:R-:W-:Y:S02]  /*15b40*/  IMAD.MOV.U32 R43, RZ, RZ, R198 ;  /* 0x000000ffff2b7224 */ /* 0x000fe400078e00c6 */
[----:B------:R-:W-:Y:S02]  /*15b50*/  IMAD.MOV.U32 R41, RZ, RZ, R59 ;  /* 0x000000ffff297224 */ /* 0x000fe400078e003b */
[----:B------:R-:W-:Y:S01]  /*15b60*/  IMAD.MOV.U32 R40, RZ, RZ, R62 ;  /* 0x000000ffff287224 */ /* 0x000fe200078e003e */
[----:B------:R-:W-:-:S02]  /*15b70*/  MOV R218, R43 ;  /* 0x0000002b00da7202 */ /* 0x000fc40000000f00 */
[----:B------:R-:W-:Y:S01]  /*15b80*/  MOV R222, R41 ;  /* 0x0000002900de7202 */ /* 0x000fe20000000f00 */
[----:B------:R-:W-:Y:S01]  /*15b90*/  IMAD.MOV.U32 R221, RZ, RZ, R40 ;  /* 0x000000ffffdd7224 */ /* 0x000fe200078e0028 */
[-C--:B-1----:R-:W-:Y:S06]  /*15ba0*/  HMMA.16816.F32.BF16 R144, R8, R12.reuse, R144 ;  /* 0x0000000c0890723c */ /* 0x082fec0000041890 */
[C---:B------:R-:W-:Y:S06]  /*15bb0*/  HMMA.16816.F32.BF16 R160, R4.reuse, R12, R160 ;  /* 0x0000000c04a0723c */ /* 0x040fec00000418a0 */
[-C--:B------:R-:W-:Y:S06]  /*15bc0*/  HMMA.16816.F32.BF16 R156, R4, R14.reuse, R156 ;  /* 0x0000000e049c723c */ /* 0x080fec000004189c */
[----:B------:R-:W-:Y:S01]  /*15bd0*/  HMMA.16816.F32.BF16 R40, R8, R14, R224 ;  /* 0x0000000e0828723c */ /* 0x000fe200000418e0 */
[----:B------:R-:W1:Y:S01]  /*15be0*/  LDSM.16.MT88.4 R12, [R206+0xa000] ;  /* 0x00a00000ce0c783b */ /* 0x000e620000004200 */
[----:B------:R-:W-:Y:S01]  /*15bf0*/  IMAD.MOV.U32 R220, RZ, RZ, R199 ;  /* 0x000000ffffdc7224 */ /* 0x000fe200078e00c7 */
[----:B------:R-:W-:Y:S01]  /*15c00*/  MOV R199, R63 ;  /* 0x0000003f00c77202 */ /* 0x000fe20000000f00 */
[----:B------:R-:W-:Y:S01]  /*15c10*/  IMAD.MOV.U32 R198, RZ, RZ, R58 ;  /* 0x000000ffffc67224 */ /* 0x000fe200078e003a */
[----:B------:R-:W-:Y:S01]  /*15c20*/  MOV R63, R77 ;  /* 0x0000004d003f7202 */ /* 0x000fe20000000f00 */
[----:B------:R-:W-:-:S02]  /*15c30*/  IMAD.MOV.U32 R59, RZ, RZ, R73 ;  /* 0x000000ffff3b7224 */ /* 0x000fc400078e0049 */
[----:B------:R-:W-:Y:S02]  /*15c40*/  IMAD.MOV.U32 R62, RZ, RZ, R76 ;  /* 0x000000ffff3e7224 */ /* 0x000fe400078e004c */
[----:B------:R-:W-:Y:S01]  /*15c50*/  IMAD.MOV.U32 R58, RZ, RZ, R72 ;  /* 0x000000ffff3a7224 */ /* 0x000fe200078e0048 */
[----:B------:R-:W-:Y:S01]  /*15c60*/  MOV R148, R47 ;  /* 0x0000002f00947202 */ /* 0x000fe20000000f00 */
[----:B------:R-:W-:Y:S01]  /*15c70*/  IMAD.MOV.U32 R151, RZ, RZ, R61 ;  /* 0x000000ffff977224 */ /* 0x000fe200078e003d */
[----:B------:R-:W-:Y:S02]  /*15c80*/  @!P6 PRMT R28, R56, 0x5410, RZ ;  /* 0x00005410381ce816 */ /* 0x000fe400000000ff */
[----:B------:R-:W-:Y:S02]  /*15c90*/  @!P5 PRMT R27, R55, 0x5410, RZ ;  /* 0x00005410371bd816 */ /* 0x000fe400000000ff */
[----:B------:R-:W-:Y:S01]  /*15ca0*/  @!P1 PRMT R26, R54, 0x5410, RZ ;  /* 0x00005410361a9816 */ /* 0x000fe200000000ff */
[-C--:B-1----:R-:W-:Y:S06]  /*15cb0*/  HMMA.16816.F32.BF16 R44, R8, R12.reuse, R228 ;  /* 0x0000000c082c723c */ /* 0x082fec00000418e4 */
[----:B------:R-:W-:Y:S01]  /*15cc0*/  HMMA.16816.F32.BF16 R52, R4, R12, R80 ;  /* 0x0000000c0434723c */ /* 0x000fe20000041850 */
[----:B------:R-:W-:Y:S01]  /*15cd0*/  IMAD.MOV.U32 R228, RZ, RZ, R63 ;  /* 0x000000ffffe47224 */ /* 0x000fe200078e003f */
[----:B------:R-:W-:Y:S01]  /*15ce0*/  MOV R230, R59 ;  /* 0x0000003b00e67202 */ /* 0x000fe20000000f00 */
[----:B------:R-:W-:-:S02]  /*15cf0*/  IMAD.MOV.U32 R229, RZ, RZ, R62 ;  /* 0x000000ffffe57224 */ /* 0x000fc400078e003e */
[----:B------:R-:W-:Y:S01]  /*15d00*/  IMAD.MOV.U32 R231, RZ, RZ, R58 ;  /* 0x000000ffffe77224 */ /* 0x000fe200078e003a */
[-C--:B------:R-:W-:Y:S06]  /*15d10*/  HMMA.16816.F32.BF16 R60, R8, R14.reuse, R240 ;  /* 0x0000000e083c723c */ /* 0x080fec00000418f0 */
[----:B------:R-:W-:Y:S01]  /*15d20*/  HMMA.16816.F32.BF16 R56, R4, R14, R84 ;  /* 0x0000000e0438723c */ /* 0x000fe20000041854 */
[----:B------:R-:W1:Y:S01]  /*15d30*/  LDSM.16.MT88.4 R12, [R205+0xa000] ;  /* 0x00a00000cd0c783b */ /* 0x000e620000004200 */
[----:B------:R-:W-:Y:S02]  /*15d40*/  IMAD.MOV.U32 R195, RZ, RZ, R193 ;  /* 0x000000ffffc37224 */ /* 0x000fe400078e00c1 */
        /* <DEDUP_REMOVED lines=9> */
[----:B------:R-:W-:Y:S01]  /*15de0*/  MOV R226, R75 ;  /* 0x0000004b00e27202 */ /* 0x000fe20000000f00 */
[----:B------:R-:W-:-:S02]  /*15df0*/  IMAD.MOV.U32 R198, RZ, RZ, R195 ;  /* 0x000000ffffc67224 */ /* 0x000fc400078e00c3 */
[----:B------:R-:W-:Y:S02]  /*15e00*/  IMAD.MOV.U32 R150, RZ, RZ, R70 ;  /* 0x000000ffff967224 */ /* 0x000fe400078e0046 */
[----:B------:R-:W-:Y:S02]  /*15e10*/  IMAD.MOV.U32 R224, RZ, RZ, R79 ;  /* 0x000000ffffe07224 */ /* 0x000fe400078e004f */
[----:B------:R-:W-:Y:S02]  /*15e20*/  IMAD.MOV.U32 R225, RZ, RZ, R78 ;  /* 0x000000ffffe17224 */ /* 0x000fe400078e004e */
[----:B------:R-:W-:Y:S02]  /*15e30*/  IMAD.MOV.U32 R227, RZ, RZ, R74 ;  /* 0x000000ffffe37224 */ /* 0x000fe400078e004a */
[----:B------:R-:W-:Y:S01]  /*15e40*/  IMAD.MOV.U32 R192, RZ, RZ, R207 ;  /* 0x000000ffffc07224 */ /* 0x000fe200078e00cf */
[----:B------:R-:W-:Y:S01]  /*15e50*/  HMMA.16816.F32.BF16 R228, R8, R16, R228 ;  /* 0x0000001008e4723c */ /* 0x000fe200000418e4 */
[----:B------:R-:W-:Y:S01]  /*15e60*/  IMAD.MOV.U32 R199, RZ, RZ, R194 ;  /* 0x000000ffffc77224 */ /* 0x000fe200078e00c2 */
[----:B------:R-:W-:Y:S01]  /*15e70*/  MOV R242, R73 ;  /* 0x0000004900f27202 */ /* 0x000fe20000000f00 */
[----:B------:R-:W-:Y:S01]  /*15e80*/  IMAD.MOV.U32 R240, RZ, RZ, R77 ;  /* 0x000000fffff07224 */ /* 0x000fe200078e004d */
[----:B------:R-:W-:Y:S01]  /*15e90*/  STG.E.U16 desc[UR26][R30.64+-0xc0], R176 ;  /* 0xffff40b01e007986 */ /* 0x000fe2000c10151a */
[----:B------:R-:W-:-:S02]  /*15ea0*/  IMAD.MOV.U32 R241, RZ, RZ, R76 ;  /* 0x000000fffff17224 */ /* 0x000fc400078e004c */
[----:B------:R-:W-:Y:S01]  /*15eb0*/  IMAD.MOV.U32 R243, RZ, RZ, R72 ;  /* 0x000000fffff37224 */ /* 0x000fe200078e0048 */
[----:B------:R-:W-:Y:S01]  /*15ec0*/  HMMA.16816.F32.BF16 R104, R4, R16, R104 ;  /* 0x000000100468723c */ /* 0x000fe20000041868 */
[----:B------:R-:W-:Y:S01]  /*15ed0*/  IMAD.MOV.U32 R193, RZ, RZ, R204 ;  /* 0x000000ffffc17224 */ /* 0x000fe200078e00cc */
[----:B------:R-:W-:Y:S04]  /*15ee0*/  STG.E.U16 desc[UR26][R30.64+-0xbe], R175 ;  /* 0xffff42af1e007986 */ /* 0x000fe8000c10151a */
[-C--:B-1----:R-:W-:Y:S01]  /*15ef0*/  HMMA.16816.F32.BF16 R68, R8, R12.reuse, R248 ;  /* 0x0000000c0844723c */ /* 0x082fe200000418f8 */
[----:B------:R1:W5:Y:S05]  /*15f00*/  LDL.LU R209, [R1+0x11c] ;  /* 0x00011c0001d17983 */ /* 0x00036a0000300800 */
[C---:B------:R-:W-:Y:S06]  /*15f10*/  HMMA.16816.F32.BF16 R72, R4.reuse, R12, R96 ;  /* 0x0000000c0448723c */ /* 0x040fec0000041860 */
[-C--:B------:R-:W-:Y:S06]  /*15f20*/  HMMA.16816.F32.BF16 R76, R4, R14.reuse, R100 ;  /* 0x0000000e044c723c */ /* 0x080fec0000041864 */
[----:B------:R-:W-:Y:S01]  /*15f30*/  HMMA.16816.F32.BF16 R80, R8, R14, R196 ;  /* 0x0000000e0850723c */ /* 0x000fe200000418c4 */
[----:B------:R-:W2:Y:S01]  /*15f40*/  LDSM.16.MT88.4 R12, [R201+0xb000] ;  /* 0x00b00000c90c783b */ /* 0x000ea20000004200 */
[----:B------:R-:W-:Y:S01]  /*15f50*/  MOV R194, R138 ;  /* 0x0000008a00c27202 */ /* 0x000fe20000000f00 */
[----:B------:R-:W-:-:S03]  /*15f60*/  IMAD.MOV.U32 R195, RZ, RZ, R135 ;  /* 0x000000ffffc37224 */ /* 0x000fc600078e0087 */
[----:B------:R-:W-:Y:S01]  /*15f70*/  HMMA.16816.F32.BF16 R108, R4, R18, R108 ;  /* 0x00000012046c723c */ /* 0x000fe2000004186c */
[----:B------:R-:W-:Y:S01]  /*15f80*/  IMAD.MOV.U32 R251, RZ, RZ, R65 ;  /* 0x000000fffffb7224 */ /* 0x000fe200078e0041 */
[----:B------:R-:W-:Y:S04]  /*15f90*/  LDSM.16.MT88.4 R96, [R203+0xb800] ;  /* 0x00b80000cb60783b */ /* 0x000fe80000004200 */
[----:B------:R-:W-:Y:S04]  /*15fa0*/  STG.E.U16 desc[UR26][R22.64+-0xb0], R188 ;  /* 0xffff50bc16007986 */ /* 0x000fe8000c10151a */
[----:B------:R-:W-:Y:S04]  /*15fb0*/  STG.E.U16 desc[UR26][R22.64+-0xae], R187 ;  /* 0xffff52bb16007986 */ /* 0x000fe8000c10151a */
[----:B------:R1:W5:Y:S01]  /*15fc0*/  LDL.LU R208, [R1+0x118] ;  /* 0x0001180001d07983 */ /* 0x0003620000300800 */
[-C--:B--2---:R-:W-:Y:S06]  /*15fd0*/  HMMA.16816.F32.BF16 R196, R8, R12.reuse, R92 ;  /* 0x0000000c08c4723c */ /* 0x084fec000004185c */
[----:B------:R-:W-:Y:S01]  /*15fe0*/  HMMA.16816.F32.BF16 R84, R4, R12, R112 ;  /* 0x0000000c0454723c */ /* 0x000fe20000041870 */
[----:B------:R-:W-:Y:S05]  /*15ff0*/  LDSM.16.MT88.4 R112, [R206+0xb800] ;  /* 0x00b80000ce70783b */ /* 0x000fea0000004200 */
[C---:B------:R-:W-:Y:S06]  /*16000*/  HMMA.16816.F32.BF16 R192, R8.reuse, R14, R192 ;  /* 0x0000000e08c0723c */ /* 0x040fec00000418c0 */
[----:B------:R-:W-:Y:S01]  /*16010*/  HMMA.16816.F32.BF16 R16, R8, R18, R240 ;  /* 0x000000120810723c */ /* 0x000fe200000418f0 */
[----:B------:R-:W-:Y:S04]  /*16020*/  STG.E.U16 desc[UR26][R34.64+-0xb0], R185 ;  /* 0xffff50b922007986 */ /* 0x000fe8000c10151a */
[----:B------:R-:W-:Y:S01]  /*16030*/  STG.E.U16 desc[UR26][R34.64+-0xae], R186 ;  /* 0xffff52ba22007986 */ /* 0x000fe2000c10151a */
[----:B------:R-:W-:Y:S03]  /*16040*/  HMMA.16816.F32.BF16 R92, R4, R14, R116 ;  /* 0x0000000e045c723c */ /* 0x000fe60000041874 */
[----:B------:R-:W2:Y:S01]  /*16050*/  LDSM.16.MT88.4 R12, [R203+0xb000] ;  /* 0x00b00000cb0c783b */ /* 0x000ea20000004200 */
[----:B------:R-:W-:-:S02]  /*16060*/  IMAD.MOV.U32 R243, RZ, RZ, R2 ;  /* 0x000000fffff37224 */ /* 0x000fc400078e0002 */
[----:B------:R-:W-:Y:S01]  /*16070*/  IMAD.WIDE.U32 R2, R21, -0x2daee0ad, RZ ;  /* 0xd2511f5315027825 */ /* 0x000fe200078e00ff */
[----:B------:R1:W5:Y:S01]  /*16080*/  LDL.LU R207, [R1+0x114] ;  /* 0x0001140001cf7983 */ /* 0x0003620000300800 */
[-C--:B--2---:R-:W-:Y:S06]  /*16090*/  HMMA.16816.F32.BF16 R220, R8, R12.reuse, R220 ;  /* 0x0000000c08dc723c */ /* 0x084fec00000418dc */
[C---:B------:R-:W-:Y:S06]  /*160a0*/  HMMA.16816.F32.BF16 R88, R4.reuse, R12, R88 ;  /* 0x0000000c0458723c */ /* 0x040fec0000041858 */
[-C--:B------:R-:W-:Y:S06]  /*160b0*/  HMMA.16816.F32.BF16 R100, R4, R14.reuse, R140 ;  /* 0x0000000e0464723c */ /* 0x080fec000004188c */
[----:B------:R-:W-:Y:S01]  /*160c0*/  HMMA.16816.F32.BF16 R216, R8, R14, R216 ;  /* 0x0000000e08d8723c */ /* 0x000fe200000418d8 */
[----:B------:R-:W2:Y:S01]  /*160d0*/  LDSM.16.MT88.4 R12, [R205+0xb000] ;  /* 0x00b00000cd0c783b */ /* 0x000ea20000004200 */
[----:B------:R-:W-:-:S02]  /*160e0*/  LOP3.LUT R0, R3, UR28, R24, 0x96, !PT ;  /* 0x0000001c03007c12 */ /* 0x000fc4000f8e9618 */
[C---:B------:R-:W-:Y:S01]  /*160f0*/  LOP3.LUT R3, R2.reuse, 0xffff, RZ, 0xc0, !PT ;  /* 0x0000ffff02037812 */ /* 0x040fe200078ec0ff */
[----:B------:R-:W-:Y:S01]  /*16100*/  IMAD.MOV.U32 R242, RZ, RZ, R49 ;  /* 0x000000fffff27224 */ /* 0x000fe200078e0031 */
[----:B------:R-:W3:Y:S02]  /*16110*/  LDSM.16.MT88.4 R140, [R203+0xa800] ;  /* 0x00a80000cb8c783b */ /* 0x000ee40000004200 */
[----:B------:R-:W-:Y:S01]  /*16120*/  SHF.R.U32.HI R3, RZ, 0x8, R3 ;  /* 0x00000008ff037819 */ /* 0x000fe20000011603 */
[----:B------:R-:W-:Y:S01]  /*16130*/  IMAD.MOV.U32 R240, RZ, RZ, R66 ;  /* 0x000000fffff07224 */ /* 0x000fe200078e0042 */
[----:B------:R-:W-:Y:S01]  /*16140*/  MOV R241, R67 ;  /* 0x0000004300f17202 */ /* 0x000fe20000000f00 */
[----:B------:R-:W-:Y:S04]  /*16150*/  STG.E.U16 desc[UR26][R32.64+-0xb0], R174 ;  /* 0xffff50ae20007986 */ /* 0x000fe8000c10151a */
[----:B------:R-:W-:Y:S04]  /*16160*/  STG.E.U16 desc[UR26][R32.64+-0xae], R173 ;  /* 0xffff52ad20007986 */ /* 0x000fe8000c10151a */
[----:B------:R1:W5:Y:S01]  /*16170*/  LDL.LU R204, [R1+0x110] ;  /* 0x0001100001cc7983 */ /* 0x0003620000300800 */
[C---:B--2---:R-:W-:Y:S06]  /*16180*/  HMMA.16816.F32.BF16 R120, R4.reuse, R12, R120 ;  /* 0x0000000c0478723c */ /* 0x044fec0000041878 */
[----:B------:R-:W-:Y:S06]  /*16190*/  HMMA.16816.F32.BF16 R116, R4, R14, R124 ;  /* 0x0000000e0474723c */ /* 0x000fec000004187c */
[----:B------:R-:W-:Y:S01]  /*161a0*/  HMMA.16816.F32.BF16 R224, R8, R12, R224 ;  /* 0x0000000c08e0723c */ /* 0x000fe200000418e0 */
[----:B------:R-:W-:-:S05]  /*161b0*/  LOP3.LUT R4, R2, 0xff, RZ, 0xc0, !PT ;  /* 0x000000ff02047812 */ /* 0x000fca00078ec0ff */
[----:B---3--:R-:W-:Y:S01]  /*161c0*/  HMMA.16816.F32.BF16 R144, R128, R140, R144 ;  /* 0x0000008c8090723c */ /* 0x008fe20000041890 */
[--C-:B------:R-:W-:Y:S01]  /*161d0*/  SHF.R.U32.HI R5, RZ, 0x10, R2.reuse ;  /* 0x00000010ff057819 */ /* 0x100fe20000011602 */
[----:B------:R-:W-:Y:S01]  /*161e0*/  STG.E.U16 desc[UR26][R30.64+-0xb0], R137 ;  /* 0xffff50891e007986 */ /* 0x000fe2000c10151a */
[----:B------:R-:W-:Y:S02]  /*161f0*/  SHF.R.U32.HI R7, RZ, 0x18, R2 ;  /* 0x00000018ff077819 */ /* 0x000fe40000011602 */
[----:B------:R-:W-:Y:S01]  /*16200*/  LOP3.LUT R2, R0, 0xffff, RZ, 0xc0, !PT ;  /* 0x0000ffff00027812 */ /* 0x000fe200078ec0ff */
[----:B------:R-:W-:Y:S01]  /*16210*/  STG.E.U16 desc[UR26][R30.64+-0xae], R136 ;  /* 0xffff52881e007986 */ /* 0x000fe2000c10151a */
[----:B------:R-:W-:Y:S02]  /*16220*/  PRMT R6, R4, 0x5410, R3 ;  /* 0x0000541004067816 */ /* 0x000fe40000000003 */
[----:B------:R-:W-:Y:S01]  /*16230*/  SHF.R.U32.HI R3, RZ, 0x8, R2 ;  /* 0x00000008ff037819 */ /* 0x000fe20000011602 */
[----:B------:R1:W5:Y:S01]  /*16240*/  LDL.LU R202, [R1+0x10c] ;  /* 0x00010c0001ca7983 */ /* 0x0003620000300800 */
[----:B------:R-:W-:-:S02]  /*16250*/  LOP3.LUT R2, R0, 0xff, RZ, 0xc0, !PT ;  /* 0x000000ff00027812 */ /* 0x000fc400078ec0ff */
[--C-:B------:R-:W-:Y:S02]  /*16260*/  SHF.R.U32.HI R4, RZ, 0x18, R0.reuse ;  /* 0x00000018ff047819 */ /* 0x100fe40000011600 */
[----:B------:R-:W-:Y:S01]  /*16270*/  LOP3.LUT R5, R5, 0xff, RZ, 0xc0, !PT ;  /* 0x000000ff05057812 */ /* 0x000fe200078ec0ff */
[----:B------:R-:W-:Y:S01]  /*16280*/  HMMA.16816.F32.BF16 R8, R8, R14, R148 ;  /* 0x0000000e0808723c */ /* 0x000fe20000041894 */
[----:B------:R-:W-:Y:S01]  /*16290*/  PRMT R3, R2, 0x5410, R3 ;  /* 0x0000541002037816 */ /* 0x000fe20000000003 */
[----:B------:R-:W2:Y:S01]  /*162a0*/  LDSM.16.MT88.4 R148, [R201+0xa800] ;  /* 0x00a80000c994783b */ /* 0x000ea20000004200 */
[----:B------:R-:W-:-:S03]  /*162b0*/  SHF.R.U32.HI R2, RZ, 0x10, R0 ;  /* 0x00000010ff027819 */ /* 0x000fc60000011600 */
[----:B------:R-:W-:Y:S01]  /*162c0*/  STG.E.U16 desc[UR26][R22.64+-0xa0], R184 ;  /* 0xffff60b816007986 */ /* 0x000fe2000c10151a */
[----:B------:R-:W-:Y:S02]  /*162d0*/  LOP3.LUT R2, R2, 0xff, RZ, 0xc0, !PT ;  /* 0x000000ff02027812 */ /* 0x000fe400078ec0ff */
[--C-:B------:R-:W-:Y:S01]  /*162e0*/  HSET2.LE.AND R0, R3, R20.reuse, PT ;  /* 0x0000001403007233 */ /* 0x100fe20003803000 */
[----:B------:R-:W-:Y:S01]  /*162f0*/  STG.E.U16 desc[UR26][R22.64+-0x9e], R183 ;  /* 0xffff62b716007986 */ /* 0x000fe2000c10151a */
[----:B------:R-:W-:Y:S02]  /*16300*/  PRMT R2, R2, 0x5410, R4 ;  /* 0x0000541002027816 */ /* 0x000fe40000000004 */
[----:B------:R-:W-:Y:S01]  /*16310*/  PRMT R5, R5, 0x5410, R7 ;  /* 0x0000541005057816 */ /* 0x000fe20000000007 */
[----:B------:R1:W5:Y:S01]  /*16320*/  LDL.LU R200, [R1+0x108] ;  /* 0x0001080001c87983 */ /* 0x0003620000300800 */
[----:B------:R-:W-:Y:S02]  /*16330*/  LOP3.LUT R124, R0, R64, RZ, 0xc0, !PT ;  /* 0x00000040007c7212 */ /* 0x000fe400078ec0ff */
[--C-:B------:R-:W-:Y:S01]  /*16340*/  HSET2.LE.AND R3, R2, R20.reuse, PT ;  /* 0x0000001402037233 */ /* 0x100fe20003803000 */
[----:B------:R-:W-:Y:S01]  /*16350*/  LDSM.16.MT88.4 R64, [R205+0xa800] ;  /* 0x00a80000cd40783b */ /* 0x000fe20000004200 */
[----:B------:R-:W-:-:S02]  /*16360*/  HSET2.LE.AND R2, R6, R20, PT ;  /* 0x0000001406027233 */ /* 0x000fc40003803000 */
[----:B------:R-:W-:Y:S01]  /*16370*/  HSET2.LE.AND R0, R5, R20, PT ;  /* 0x0000001405007233 */ /* 0x000fe20003803000 */
[-C--:B--2---:R-:W-:Y:S01]  /*16380*/  HMMA.16816.F32.BF16 R152, R128, R148.reuse, R152 ;  /* 0x000000948098723c */ /* 0x084fe20000041898 */
[----:B------:R-:W-:Y:S01]  /*16390*/  LOP3.LUT R125, R3, R51, RZ, 0xc0, !PT ;  /* 0x00000033037d7212 */ /* 0x000fe200078ec0ff */
[----:B------:R-:W2:Y:S01]  /*163a0*/  LDSM.16.MT88.4 R4, [R205+0xb800] ;  /* 0x00b80000cd04783b */ /* 0x000ea20000004200 */
[----:B------:R-:W-:Y:S02]  /*163b0*/  LOP3.LUT R126, R2, R50, RZ, 0xc0, !PT ;  /* 0x00000032027e7212 */ /* 0x000fe400078ec0ff */
[----:B------:R-:W-:Y:S01]  /*163c0*/  LOP3.LUT R127, R0, R48, RZ, 0xc0, !PT ;  /* 0x00000030007f7212 */ /* 0x000fe200078ec0ff */
[----:B------:R-:W-:Y:S04]  /*163d0*/  STG.E.U16 desc[UR26][R34.64+-0xa0], R182 ;  /* 0xffff60b622007986 */ /* 0x000fe8000c10151a */
[----:B------:R-:W3:Y:S02]  /*163e0*/  LDSM.16.MT88.4 R48, [R206+0xa800] ;  /* 0x00a80000ce30783b */ /* 0x000ee40000004200 */
[C---:B------:R-:W-:Y:S02]  /*163f0*/  HMMA.16816.F32.BF16 R168, R124.reuse, R148, R168 ;  /* 0x000000947ca8723c */ /* 0x040fe400000418a8 */
[----:B------:R-:W-:Y:S04]  /*16400*/  STG.E.U16 desc[UR26][R34.64+-0x9e], R181 ;  /* 0xffff62b522007986 */ /* 0x000fe8000c10151a */
[C---:B------:R-:W-:Y:S01]  /*16410*/  HMMA.16816.F32.BF16 R164, R124.reuse, R150, R164 ;  /* 0x000000967ca4723c */ /* 0x040fe200000418a4 */
[----:B------:R1:W5:Y:S05]  /*16420*/  LDL.LU R172, [R1+0x104] ;  /* 0x0001040001ac7983 */ /* 0x00036a0000300800 */
[C---:B------:R-:W-:Y:S06]  /*16430*/  HMMA.16816.F32.BF16 R160, R124.reuse, R140, R160 ;  /* 0x0000008c7ca0723c */ /* 0x040fec00000418a0 */
[----:B------:R-:W-:Y:S01]  /*16440*/  HMMA.16816.F32.BF16 R156, R124, R142, R156 ;  /* 0x0000008e7c9c723c */ /* 0x000fe2000004189c */
[----:B------:R-:W-:-:S05]  /*16450*/  FADD.FTZ R0, R235, R212 ;  /* 0x000000d4eb007221 */ /* 0x000fca0000010000 */
[C---:B------:R-:W-:Y:S06]  /*16460*/  HMMA.16816.F32.BF16 R88, R124.reuse, R96, R88 ;  /* 0x000000607c58723c */ /* 0x040fec0000041858 */
[C---:B------:R-:W-:Y:S06]  /*16470*/  HMMA.16816.F32.BF16 R104, R124.reuse, R112, R104 ;  /* 0x000000707c68723c */ /* 0x040fec0000041868 */
[C---:B------:R-:W-:Y:S06]  /*16480*/  HMMA.16816.F32.BF16 R108, R124.reuse, R114, R108 ;  /* 0x000000727c6c723c */ /* 0x040fec000004186c */
[----:B--2---:R-:W-:Y:S01]  /*16490*/  HMMA.16816.F32.BF16 R120, R124, R4, R120 ;  /* 0x000000047c78723c */ /* 0x004fe20000041878 */
[----:B------:R-:W-:Y:S04]  /*164a0*/  STG.E.U16 desc[UR26][R32.64+-0xa0], R134 ;  /* 0xffff608620007986 */ /* 0x000fe8000c10151a */
[----:B------:R-:W-:Y:S01]  /*164b0*/  STG.E.U16 desc[UR26][R32.64+-0x9e], R133 ;  /* 0xffff628520007986 */ /* 0x000fe2000c10151a */
[C---:B------:R-:W-:Y:S03]  /*164c0*/  HMMA.16816.F32.BF16 R148, R128.reuse, R150, R36 ;  /* 0x000000968094723c */ /* 0x040fe60000041824 */
[----:B------:R1:W5:Y:S03]  /*164d0*/  LDL.LU R139, [R1+0x100] ;  /* 0x00010000018b7983 */ /* 0x0003660000300800 */
[C---:B------:R-:W-:Y:S01]  /*164e0*/  HMMA.16816.F32.BF16 R140, R128.reuse, R142, R40 ;  /* 0x0000008e808c723c */ /* 0x040fe20000041828 */
[----:B------:R-:W-:Y:S01]  /*164f0*/  FADD.FTZ R0, R215, R0 ;  /* 0x00000000d7007221 */ /* 0x000fe20000010000 */
[----:B------:R-:W-:Y:S04]  /*16500*/  STG.E.U16 desc[UR26][R30.64+-0xa0], R132 ;  /* 0xffff60841e007986 */ /* 0x000fe8000c10151a */
[-C--:B---3--:R-:W-:Y:S01]  /*16510*/  HMMA.16816.F32.BF16 R36, R128, R48.reuse, R44 ;  /* 0x000000308024723c */ /* 0x088fe2000004182c */
[----:B------:R-:W-:Y:S04]  /*16520*/  STG.E.U16 desc[UR26][R30.64+-0x9e], R29 ;  /* 0xffff621d1e007986 */ /* 0x000fe8000c10151a */
[----:B------:R1:W5:Y:S01]  /*16530*/  LDL.LU R138, [R1+0xfc] ;  /* 0x0000fc00018a7983 */ /* 0x0003620000300800 */
[C---:B------:R-:W-:Y:S06]  /*16540*/  HMMA.16816.F32.BF16 R40, R124.reuse, R48, R52 ;  /* 0x000000307c28723c */ /* 0x040fec0000041834 */
[-C--:B------:R-:W-:Y:S01]  /*16550*/  HMMA.16816.F32.BF16 R44, R124, R50.reuse, R56 ;  /* 0x000000327c2c723c */ /* 0x080fe20000041838 */
[----:B------:R-:W-:Y:S01]  /*16560*/  FADD.FTZ R247, R247, R0 ;  /* 0x00000000f7f77221 */ /* 0x000fe20000010000 */
[----:B------:R-:W-:Y:S04]  /*16570*/  STG.E.U16 desc[UR26][R22.64+-0x90], R180 ;  /* 0xffff70b416007986 */ /* 0x000fe8000c10151a */
[C---:B------:R-:W-:Y:S01]  /*16580*/  HMMA.16816.F32.BF16 R48, R128.reuse, R50, R60 ;  /* 0x000000328030723c */ /* 0x040fe2000004183c */
[----:B------:R-:W-:Y:S04]  /*16590*/  STG.E.U16 desc[UR26][R22.64+-0x8e], R179 ;  /* 0xffff72b316007986 */ /* 0x000fe8000c10151a */
[----:B------:R1:W5:Y:S01]  /*165a0*/  LDL.LU R135, [R1+0xf8] ;  /* 0x0000f80001877983 */ /* 0x0003620000300800 */
[-C--:B------:R-:W-:Y:S06]  /*165b0*/  HMMA.16816.F32.BF16 R52, R128, R64.reuse, R68 ;  /* 0x000000408034723c */ /* 0x080fec0000041844 */
[C---:B------:R-:W-:Y:S06]  /*165c0*/  HMMA.16816.F32.BF16 R56, R124.reuse, R64, R72 ;  /* 0x000000407c38723c */ /* 0x040fec0000041848 */
[-C--:B------:R-:W-:Y:S06]  /*165d0*/  HMMA.16816.F32.BF16 R60, R124, R66.reuse, R76 ;  /* 0x000000427c3c723c */ /* 0x080fec000004184c */
[----:B------:R-:W-:Y:S01]  /*165e0*/  HMMA.16816.F32.BF16 R64, R128, R66, R80 ;  /* 0x000000428040723c */ /* 0x000fe20000041850 */
[----:B------:R-:W2:Y:S04]  /*165f0*/  LDSM.16.MT88.4 R80, [R201+0xb800] ;  /* 0x00b80000c950783b */ /* 0x000ea80000004200 */
[----:B------:R1:W-:Y:S04]  /*16600*/  STG.E.U16 desc[UR26][R34.64+-0x90], R178 ;  /* 0xffff70b222007986 */ /* 0x0003e8000c10151a */
[----:B------:R1:W-:Y:S04]  /*16610*/  STG.E.U16 desc[UR26][R34.64+-0x8e], R177 ;  /* 0xffff72b122007986 */ /* 0x0003e8000c10151a */
[----:B------:R1:W-:Y:S04]  /*16620*/  STG.E.U16 desc[UR26][R32.64+-0x90], R28 ;  /* 0xffff701c20007986 */ /* 0x0003e8000c10151a */
[----:B------:R1:W-:Y:S04]  /*16630*/  STG.E.U16 desc[UR26][R32.64+-0x8e], R27 ;  /* 0xffff721b20007986 */ /* 0x0003e8000c10151a */
[----:B------:R1:W-:Y:S04]  /*16640*/  STG.E.U16 desc[UR26][R30.64+-0x90], R189 ;  /* 0xffff70bd1e007986 */ /* 0x0003e8000c10151a */
[----:B------:R1:W-:Y:S01]  /*16650*/  STG.E.U16 desc[UR26][R30.64+-0x8e], R26 ;  /* 0xffff721a1e007986 */ /* 0x0003e2000c10151a */
[C---:B--2---:R-:W-:Y:S06]  /*16660*/  HMMA.16816.F32.BF16 R76, R124.reuse, R82, R92 ;  /* 0x000000527c4c723c */ /* 0x044fec000004185c */
[C---:B------:R-:W-:Y:S06]  /*16670*/  HMMA.16816.F32.BF16 R72, R124.reuse, R80, R84 ;  /* 0x000000507c48723c */ /* 0x040fec0000041854 */
[C---:B------:R-:W-:Y:S06]  /*16680*/  HMMA.16816.F32.BF16 R92, R124.reuse, R98, R100 ;  /* 0x000000627c5c723c */ /* 0x040fec0000041864 */
[----:B------:R-:W-:Y:S06]  /*16690*/  HMMA.16816.F32.BF16 R124, R124, R6, R116 ;  /* 0x000000067c7c723c */ /* 0x000fec0000041874 */
[----:B------:R-:W-:Y:S07]  /*166a0*/  HMMA.16816.F32.BF16 R116, R128, R4, R224 ;  /* 0x000000048074723c */ /* 0x000fee00000418e0 */
[----:B------:R-:W-:-:S04]  /*166b0*/  IADD3 R4, P1, R22, -0x100, RZ ;  /* 0xffffff0016047810 */ /* 0x000fc80007f3e0ff */
[----:B------:R-:W-:Y:S01]  /*166c0*/  IADD3.X R0, R23, -0x1, RZ, P1, !PT ;  /* 0xffffffff17007810 */ /* 0x000fe20000ffe4ff */
[----:B------:R1:W-:Y:S04]  /*166d0*/  STL [R1+0x78], R4 ;  /* 0x0000780401007387 */ /* 0x0003e80000100800 */
        /* <DEDUP_REMOVED lines=13> */
[----:B------:R-:W-:Y:S01]  /*167b0*/  IMAD.MOV.U32 R133, RZ, RZ, R232 ;  /* 0x000000ffff857224 */ /* 0x000fe200078e00e8 */
[----:B------:R-:W-:-:S04]  /*167c0*/  MOV R134, R234 ;  /* 0x000000ea00867202 */ /* 0x000fc80000000f00 */
        /* <DEDUP_REMOVED lines=59> */
[----:B------:R-:W-:Y:S04]  /*16b80*/  LDSM.16.M88.4 R24, [R211+0x800] ;  /* 0x00080000d318783b */ /* 0x000fe80000000200 */
[----:B------:R-:W3:Y:S04]  /*16b90*/  LDSM.16.M88.4 R184, [R200+0x8000] ;  /* 0x00800000c8b8783b */ /* 0x000ee80000000200 */
[----:B------:R-:W-:Y:S04]  /*16ba0*/  LDSM.16.M88.4 R16, [R202] ;  /* 0x00000000ca10783b */ /* 0x000fe80000000200 */
[----:B------:R-:W-:Y:S04]  /*16bb0*/  LDSM.16.M88.4 R176, [R211] ;  /* 0x00000000d3b0783b */ /* 0x000fe80000000200 */
[----:B-1----:R-:W1:Y:S04]  /*16bc0*/  LDSM.16.M88.4 R4, [R204+0x2000] ;  /* 0x00200000cc04783b */ /* 0x002e680000000200 */
[----:B------:R-:W4:Y:S04]  /*16bd0*/  LDSM.16.M88.4 R8, [R204] ;  /* 0x00000000cc08783b */ /* 0x000f280000000200 */
[----:B------:R-:W0:Y:S01]  /*16be0*/  LDGDEPBAR ;  /* 0x00000000000079af */ /* 0x000e220000000000 */
[C---:B--2---:R-:W-:Y:S06]  /*16bf0*/  HMMA.16816.F32.BF16 R196, R12.reuse, R180, RZ ;  /* 0x000000b40cc4723c */ /* 0x044fec00000418ff */
[C---:B------:R-:W-:Y:S06]  /*16c00*/  HMMA.16816.F32.BF16 R192, R12.reuse, R182, RZ ;  /* 0x000000b60cc0723c */ /* 0x040fec00000418ff */
[C---:B---3--:R-:W-:Y:S06]  /*16c10*/  HMMA.16816.F32.BF16 R216, R12.reuse, R186, RZ ;  /* 0x000000ba0cd8723c */ /* 0x048fec00000418ff */
[----:B------:R-:W-:Y:S06]  /*16c20*/  HMMA.16816.F32.BF16 R220, R12, R184, RZ ;  /* 0x000000b80cdc723c */ /* 0x000fec00000418ff */
[----:B-1----:R-:W-:Y:S06]  /*16c30*/  HMMA.16816.F32.BF16 R228, R4, R24, R196 ;  /* 0x0000001804e4723c */ /* 0x002fec00000418c4 */
[C---:B------:R-:W-:Y:S06]  /*16c40*/  HMMA.16816.F32.BF16 R188, R16.reuse, R184, RZ ;  /* 0x000000b810bc723c */ /* 0x040fec00000418ff */
[C---:B------:R-:W-:Y:S06]  /*16c50*/  HMMA.16816.F32.BF16 R184, R16.reuse, R186, RZ ;  /* 0x000000ba10b8723c */ /* 0x040fec00000418ff */
[C---:B------:R-:W-:Y:S06]  /*16c60*/  HMMA.16816.F32.BF16 R12, R16.reuse, R180, RZ ;  /* 0x000000b4100c723c */ /* 0x040fec00000418ff */
[----:B------:R-:W-:Y:S01]  /*16c70*/  HMMA.16816.F32.BF16 R16, R16, R182, RZ ;  /* 0x000000b61010723c */ /* 0x000fe200000418ff */
[----:B------:R-:W-:Y:S01]  /*16c80*/  IMAD.MOV.U32 R21, RZ, RZ, R228 ;  /* 0x000000ffff157224 */ /* 0x000fe200078e00e4 */
[----:B------:R-:W-:Y:S01]  /*16c90*/  LDSM.16.M88.4 R180, [R207+0x800] ;  /* 0x00080000cfb4783b */ /* 0x000fe20000000200 */
[----:B------:R-:W-:-:S02]  /*16ca0*/  IMAD.MOV.U32 R3, RZ, RZ, R229 ;  /* 0x000000ffff037224 */ /* 0x000fc400078e00e5 */
[----:B------:R-:W-:Y:S01]  /*16cb0*/  IMAD.MOV.U32 R2, RZ, RZ, R230 ;  /* 0x000000ffff027224 */ /* 0x000fe200078e00e6 */
[----:B------:R-:W-:Y:S01]  /*16cc0*/  HMMA.16816.F32.BF16 R220, R4, R176, R220 ;  /* 0x000000b004dc723c */ /* 0x000fe200000418dc */
[----:B------:R-:W-:-:S05]  /*16cd0*/  IMAD.MOV.U32 R0, RZ, RZ, R231 ;  /* 0x000000ffff007224 */ /* 0x000fca00078e00e7 */
[----:B------:R-:W-:Y:S06]  /*16ce0*/  HMMA.16816.F32.BF16 R228, R4, R178, R216 ;  /* 0x000000b204e4723c */ /* 0x000fec00000418d8 */
[----:B----4-:R-:W-:Y:S06]  /*16cf0*/  HMMA.16816.F32.BF16 R216, R8, R176, R188 ;  /* 0x000000b008d8723c */ /* 0x010fec00000418bc */
[----:B------:R-:W-:Y:S01]  /*16d00*/  HMMA.16816.F32.BF16 R248, R4, R26, R192 ;  /* 0x0000001a04f8723c */ /* 0x000fe200000418c0 */
[----:B------:R-:W-:Y:S05]  /*16d10*/  LDSM.16.M88.4 R4, [R210+0x2000] ;  /* 0x00200000d204783b */ /* 0x000fea0000000200 */
[C---:B------:R-:W-:Y:S01]  /*16d20*/  HMMA.16816.F32.BF16 R188, R8.reuse, R178, R184 ;  /* 0x000000b208bc723c */ /* 0x040fe200000418b8 */
[----:B------:R-:W-:Y:S05]  /*16d30*/  LDSM.16.M88.4 R184, [R207] ;  /* 0x00000000cfb8783b */ /* 0x000fea0000000200 */
[C---:B------:R-:W-:Y:S01]  /*16d40*/  HMMA.16816.F32.BF16 R192, R8.reuse, R24, R12 ;  /* 0x0000001808c0723c */ /* 0x040fe2000004180c */
[----:B------:R-:W-:Y:S05]  /*16d50*/  LDSM.16.M88.4 R12, [R208] ;  /* 0x00000000d00c783b */ /* 0x000fea0000000200 */
[----:B------:R-:W-:Y:S01]  /*16d60*/  HMMA.16816.F32.BF16 R176, R8, R26, R16 ;  /* 0x0000001a08b0723c */ /* 0x000fe20000041810 */
[----:B------:R-:W-:Y:S04]  /*16d70*/  LDSM.16.M88.4 R8, [R210] ;  /* 0x00000000d208783b */ /* 0x000fe80000000200 */
[----:B------:R-:W1:Y:S04]  /*16d80*/  LDSM.16.M88.4 R16, [R209+0x8800] ;  /* 0x00880000d110783b */ /* 0x000e680000000200 */
[----:B------:R-:W2:Y:S09]  /*16d90*/  LDSM.16.M88.4 R24, [R209+0x8000] ;  /* 0x00800000d118783b */ /* 0x000eb20000000200 */
[C---:B-1----:R-:W-:Y:S06]  /*16da0*/  HMMA.16816.F32.BF16 R196, R8.reuse, R16, R192 ;  /* 0x0000001008c4723c */ /* 0x042fec00000418c0 */
[----:B--2---:R-:W-:Y:S06]  /*16db0*/  HMMA.16816.F32.BF16 R192, R8, R26, R188 ;  /* 0x0000001a08c0723c */ /* 0x004fec00000418bc */
[----:B------:R-:W-:Y:S01]  /*16dc0*/  HMMA.16816.F32.BF16 R240, R4, R24, R220 ;  /* 0x0000001804f0723c */ /* 0x000fe200000418dc */
[----:B------:R-:W-:-:S02]  /*16dd0*/  IMAD.MOV.U32 R188, RZ, RZ, R21 ;  /* 0x000000ffffbc7224 */ /* 0x000fc400078e0015 */
[----:B------:R-:W-:Y:S01]  /*16de0*/  IMAD.MOV.U32 R189, RZ, RZ, R3 ;  /* 0x000000ffffbd7224 */ /* 0x000fe200078e0003 */
[----:B------:R-:W1:Y:S01]  /*16df0*/  S2R R21, SR_TID.X ;  /* 0x0000000000157919 */ /* 0x000e620000002100 */
[----:B------:R-:W-:Y:S01]  /*16e00*/  IMAD.MOV.U32 R190, RZ, RZ, R2 ;  /* 0x000000ffffbe7224 */ /* 0x000fe200078e0002 */
[----:B------:R-:W-:Y:S01]  /*16e10*/  HMMA.16816.F32.BF16 R228, R4, R26, R228 ;  /* 0x0000001a04e4723c */ /* 0x000fe200000418e4 */
[----:B------:R-:W-:-:S05]  /*16e20*/  IMAD.MOV.U32 R191, RZ, RZ, R0 ;  /* 0x000000ffffbf7224 */ /* 0x000fca00078e0000 */
[----:B------:R-:W-:Y:S06]  /*16e30*/  HMMA.16816.F32.BF16 R216, R8, R24, R216 ;  /* 0x0000001808d8723c */ /* 0x000fec00000418d8 */
[C---:B------:R-:W-:Y:S06]  /*16e40*/  HMMA.16816.F32.BF16 R220, R4.reuse, R16, R188 ;  /* 0x0000001004dc723c */ /* 0x040fec00000418bc */
[-C--:B------:R-:W-:Y:S01]  /*16e50*/  HMMA.16816.F32.BF16 R188, R4, R18.reuse, R248 ;  /* 0x0000001204bc723c */ /* 0x080fe200000418f8 */
[----:B------:R-:W2:Y:S05]  /*16e60*/  LDSM.16.M88.4 R4, [R208+0x2000] ;  /* 0x00200000d004783b */ /* 0x000eaa0000000200 */
[----:B------:R-:W-:Y:S01]  /*16e70*/  HMMA.16816.F32.BF16 R8, R8, R18, R176 ;  /* 0x000000120808723c */ /* 0x000fe200000418b0 */
[----:B------:R-:W-:Y:S05]  /*16e80*/  LDSM.16.M88.4 R176, [R200+0x9000] ;  /* 0x00900000c8b0783b */ /* 0x000fea0000000200 */
[----:B------:R-:W-:Y:S01]  /*16e90*/  HMMA.16816.F32.BF16 R216, R12, R184, R216 ;  /* 0x000000b80cd8723c */ /* 0x000fe200000418d8 */
[----:B-1----:R-:W-:-:S05]  /*16ea0*/  IMAD.SHL.U32 R21, R21, 0x2, RZ ;  /* 0x0000000215157824 */ /* 0x002fca00078e00ff */
[----:B------:R-:W-:Y:S01]  /*16eb0*/  HMMA.16816.F32.BF16 R192, R12, R186, R192 ;  /* 0x000000ba0cc0723c */ /* 0x000fe200000418c0 */
[----:B------:R-:W-:-:S05]  /*16ec0*/  LOP3.LUT R21, R21, 0x6, RZ, 0xc0, !PT ;  /* 0x0000000615157812 */ /* 0x000fca00078ec0ff */
[C---:B------:R-:W-:Y:S06]  /*16ed0*/  HMMA.16816.F32.BF16 R24, R12.reuse, R180, R196 ;  /* 0x000000b40c18723c */ /* 0x040fec00000418c4 */
[----:B------:R-:W-:Y:S01]  /*16ee0*/  HMMA.16816.F32.BF16 R16, R12, R182, R8 ;  /* 0x000000b60c10723c */ /* 0x000fe20000041808 */
[----:B------:R-:W1:Y:S04]  /*16ef0*/  LDSM.16.M88.4 R8, [R202+0x4000] ;  /* 0x00400000ca08783b */ /* 0x000e680000000200 */
[----:B------:R-:W3:Y:S01]  /*16f00*/  LDSM.16.M88.4 R12, [R200+0x9800] ;  /* 0x00980000c80c783b */ /* 0x000ee20000000200 */
[C---:B--2---:R-:W-:Y:S06]  /*16f10*/  HMMA.16816.F32.BF16 R240, R4.reuse, R184, R240 ;  /* 0x000000b804f0723c */ /* 0x044fec00000418f0 */
[C---:B------:R-:W-:Y:S06]  /*16f20*/  HMMA.16816.F32.BF16 R228, R4.reuse, R186, R228 ;  /* 0x000000ba04e4723c */ /* 0x040fec00000418e4 */
[C---:B------:R-:W-:Y:S06]  /*16f30*/  HMMA.16816.F32.BF16 R220, R4.reuse, R180, R220 ;  /* 0x000000b404dc723c */ /* 0x040fec00000418dc */
[----:B------:R-:W-:Y:S01]  /*16f40*/  HMMA.16816.F32.BF16 R188, R4, R182, R188 ;  /* 0x000000b604bc723c */ /* 0x000fe200000418bc */
[----:B------:R-:W2:Y:S04]  /*16f50*/  LDSM.16.M88.4 R4, [R202+0x6000] ;  /* 0x00600000ca04783b */ /* 0x000ea80000000200 */
[----:B------:R-:W-:Y:S01]  /*16f60*/  LDSM.16.M88.4 R180, [R209+0x9000] ;  /* 0x00900000d1b4783b */ /* 0x000fe20000000200 */
[C---:B-1----:R-:W-:Y:S06]  /*16f70*/  HMMA.16816.F32.BF16 R196, R8.reuse, R178, R192 ;  /* 0x000000b208c4723c */ /* 0x042fec00000418c0 */
[C---:B---3--:R-:W-:Y:S01]  /*16f80*/  HMMA.16816.F32.BF16 R192, R8.reuse, R12, R24 ;  /* 0x0000000c08c0723c */ /* 0x048fe20000041818 */
[----:B------:R-:W-:Y:S05]  /*16f90*/  LDSM.16.M88.4 R24, [R211+0x1000] ;  /* 0x00100000d318783b */ /* 0x000fea0000000200 */
[C---:B------:R-:W-:Y:S06]  /*16fa0*/  HMMA.16816.F32.BF16 R216, R8.reuse, R176, R216 ;  /* 0x000000b008d8723c */ /* 0x040fec00000418d8 */
[----:B------:R-:W-:Y:S01]  /*16fb0*/  HMMA.16816.F32.BF16 R184, R8, R14, R16 ;  /* 0x0000000e08b8723c */ /* 0x000fe20000041810 */
[----:B------:R-:W1:Y:S04]  /*16fc0*/  LDSM.16.M88.4 R8, [R204+0x4000] ;  /* 0x00400000cc08783b */ /* 0x000e680000000200 */
[----:B------:R-:W3:Y:S01]  /*16fd0*/  LDSM.16.M88.4 R16, [R211+0x1800] ;  /* 0x00180000d310783b */ /* 0x000ee20000000200 */
[C---:B--2---:R-:W-:Y:S06]  /*16fe0*/  HMMA.16816.F32.BF16 R240, R4.reuse, R176, R240 ;  /* 0x000000b004f0723c */ /* 0x044fec00000418f0 */
[C---:B------:R-:W-:Y:S01]  /*16ff0*/  HMMA.16816.F32.BF16 R228, R4.reuse, R178, R228 ;  /* 0x000000b204e4723c */ /* 0x040fe200000418e4 */
[----:B------:R-:W-:Y:S05]  /*17000*/  LDSM.16.M88.4 R176, [R209+0x9800] ;  /* 0x00980000d1b0783b */ /* 0x000fea0000000200 */
[C---:B------:R-:W-:Y:S06]  /*17010*/  HMMA.16816.F32.BF16 R220, R4.reuse, R12, R220 ;  /* 0x0000000c04dc723c */ /* 0x040fec00000418dc */
[----:B------:R-:W-:Y:S01]  /*17020*/  HMMA.16816.F32.BF16 R188, R4, R14, R188 ;  /* 0x0000000e04bc723c */ /* 0x000fe200000418bc */
[----:B------:R-:W2:Y:S04]  /*17030*/  LDSM.16.M88.4 R4, [R204+0x6000] ;  /* 0x00600000cc04783b */ /* 0x000ea80000000200 */
[----:B------:R-:W4:Y:S01]  /*17040*/  LDSM.16.M88.4 R12, [R210+0x4000] ;  /* 0x00400000d20c783b */ /* 0x000f220000000200 */
[C---:B-1----:R-:W-:Y:S06]  /*17050*/  HMMA.16816.F32.BF16 R216, R8.reuse, R24, R216 ;  /* 0x0000001808d8723c */ /* 0x042fec00000418d8 */
[C---:B------:R-:W-:Y:S06]  /*17060*/  HMMA.16816.F32.BF16 R196, R8.reuse, R26, R196 ;  /* 0x0000001a08c4723c */ /* 0x040fec00000418c4 */
[C---:B---3--:R-:W-:Y:S06]  /*17070*/  HMMA.16816.F32.BF16 R192, R8.reuse, R16, R192 ;  /* 0x0000001008c0723c */ /* 0x048fec00000418c0 */
[----:B------:R-:W-:Y:S06]  /*17080*/  HMMA.16816.F32.BF16 R184, R8, R18, R184 ;  /* 0x0000001208b8723c */ /* 0x000fec00000418b8 */
[C---:B--2---:R-:W-:Y:S06]  /*17090*/  HMMA.16816.F32.BF16 R248, R4.reuse, R24, R240 ;  /* 0x0000001804f8723c */ /* 0x044fec00000418f0 */
[----:B------:R-:W-:Y:S06]  /*170a0*/  HMMA.16816.F32.BF16 R240, R4, R16, R220 ;  /* 0x0000001004f0723c */ /* 0x000fec00000418dc */
[C---:B----4-:R-:W-:Y:S06]  /*170b0*/  HMMA.16816.F32.BF16 R220, R12.reuse, R180, R216 ;  /* 0x000000b40cdc723c */ /* 0x050fec00000418d8 */
[C---:B------:R-:W-:Y:S06]  /*170c0*/  HMMA.16816.F32.BF16 R216, R12.reuse, R182, R196 ;  /* 0x000000b60cd8723c */ /* 0x040fec00000418c4 */
[----:B------:R-:W-:Y:S01]  /*170d0*/  IMAD.MOV.U32 R8, RZ, RZ, R248 ;  /* 0x000000ffff087224 */ /* 0x000fe200078e00f8 */
[----:B------:R-:W-:Y:S01]  /*170e0*/  HMMA.16816.F32.BF16 R196, R12, R176, R192 ;  /* 0x000000b00cc4723c */ /* 0x000fe200000418c0 */
[----:B------:R-:W-:-:S02]  /*170f0*/  IMAD.MOV.U32 R3, RZ, RZ, R249 ;  /* 0x000000ffff037224 */ /* 0x000fc400078e00f9 */
[----:B------:R-:W-:Y:S02]  /*17100*/  IMAD.MOV.U32 R2, RZ, RZ, R250 ;  /* 0x000000ffff027224 */ /* 0x000fe400078e00fa */
[----:B------:R-:W-:Y:S01]  /*17110*/  IMAD.MOV.U32 R0, RZ, RZ, R251 ;  /* 0x000000ffff007224 */ /* 0x000fe200078e00fb */
[----:B------:R-:W-:Y:S01]  /*17120*/  HMMA.16816.F32.BF16 R192, R12, R178, R184 ;  /* 0x000000b20cc0723c */ /* 0x000fe200000418b8 */
[----:B------:R-:W-:Y:S05]  /*17130*/  LDSM.16.M88.4 R12, [R207+0x1000] ;  /* 0x00100000cf0c783b */ /* 0x000fea0000000200 */
[C---:B------:R-:W-:Y:S01]  /*17140*/  HMMA.16816.F32.BF16 R248, R4.reuse, R26, R228 ;  /* 0x0000001a04f8723c */ /* 0x040fe200000418e4 */
[----:B------:R-:W-:Y:S05]  /*17150*/  LDSM.16.M88.4 R24, [R207+0x1800] ;  /* 0x00180000cf18783b */ /* 0x000fea0000000200 */
[----:B------:R-:W-:Y:S01]  /*17160*/  HMMA.16816.F32.BF16 R228, R4, R18, R188 ;  /* 0x0000001204e4723c */ /* 0x000fe200000418bc */
[----:B------:R-:W1:Y:S04]  /*17170*/  LDSM.16.M88.4 R4, [R208+0x4000] ;  /* 0x00400000d004783b */ /* 0x000e680000000200 */
[----:B------:R-:W-:Y:S02]  /*17180*/  LDSM.16.M88.4 R16, [R208+0x6000] ;  /* 0x00600000d010783b */ /* 0x000fe40000000200 */
[----:B------:R-:W-:-:S02]  /*17190*/  IMAD.MOV.U32 R188, RZ, RZ, R8 ;  /* 0x000000ffffbc7224 */ /* 0x000fc400078e0008 */
[----:B------:R-:W2:Y:S01]  /*171a0*/  LDSM.16.M88.4 R8, [R210+0x6000] ;  /* 0x00600000d208783b */ /* 0x000ea20000000200 */
[----:B------:R-:W-:Y:S01]  /*171b0*/  IMAD.MOV.U32 R189, RZ, RZ, R3 ;  /* 0x000000ffffbd7224 */ /* 0x000fe200078e0003 */
[----:B------:R-:W-:-:S04]  /*171c0*/  DEPBAR.LE SB0, 0x0 ;  /* 0x000080000000791a */ /* 0x000fc80000000000 */
[----:B------:R-:W-:Y:S02]  /*171d0*/  IMAD.MOV.U32 R190, RZ, RZ, R2 ;  /* 0x000000ffffbe7224 */ /* 0x000fe400078e0002 */
[----:B------:R-:W-:Y:S02]  /*171e0*/  IMAD.MOV.U32 R191, RZ, RZ, R0 ;  /* 0x000000ffffbf7224 */ /* 0x000fe400078e0000 */
[----:B------:R-:W-:-:S04]  /*171f0*/  IMAD.U32 R0, RZ, RZ, UR44 ;  /* 0x0000002cff007e24 */ /* 0x000fc8000f8e00ff */
[----:B------:R-:W-:-:S05]  /*17200*/  IMAD R0, R0, 0x20, R21 ;  /* 0x0000002000007824 */ /* 0x000fca00078e0215 */
[C---:B------:R-:W-:Y:S02]  /*17210*/  ISETP.GE.AND P4, PT, R0.reuse, R135, PT ;  /* 0x000000870000720c */ /* 0x040fe40003f86270 */
[C---:B------:R-:W-:Y:S01]  /*17220*/  ISETP.GE.AND P6, PT, R0.reuse, R138, PT ;  /* 0x0000008a0000720c */ /* 0x040fe20003fc6270 */
[----:B------:R-:W-:Y:S01]  /*17230*/  BAR.SYNC.DEFER_BLOCKING 0x0 ;  /* 0x0000000000007b1d */ /* 0x000fe20000010000 */
[C---:B------:R-:W-:Y:S02]  /*17240*/  ISETP.GE.AND P1, PT, R0.reuse, R172, PT ;  /* 0x000000ac0000720c */ /* 0x040fe40003f26270 */
[----:B------:R-:W-:Y:S01]  /*17250*/  ISETP.GE.AND P0, PT, R0, R139, PT ;  /* 0x0000008b0000720c */ /* 0x000fe20003f06270 */
[C---:B-1----:R-:W-:Y:S06]  /*17260*/  HMMA.16816.F32.BF16 R220, R4.reuse, R12, R220 ;  /* 0x0000000c04dc723c */ /* 0x042fec00000418dc */
[----:B------:R-:W-:Y:S06]  /*17270*/  HMMA.16816.F32.BF16 R196, R4, R24, R196 ;  /* 0x0000001804c4723c */ /* 0x000fec00000418c4 */
[C---:B--2---:R-:W-:Y:S06]  /*17280*/  HMMA.16816.F32.BF16 R184, R8.reuse, R182, R248 ;  /* 0x000000b608b8723c */ /* 0x044fec00000418f8 */
[C---:B------:R-:W-:Y:S06]  /*17290*/  HMMA.16816.F32.BF16 R188, R8.reuse, R180, R188 ;  /* 0x000000b408bc723c */ /* 0x040fec00000418bc */
[C---:B------:R-:W-:Y:S06]  /*172a0*/  HMMA.16816.F32.BF16 R180, R8.reuse, R176, R240 ;  /* 0x000000b008b4723c */ /* 0x040fec00000418f0 */
[----:B------:R-:W-:Y:S06]  /*172b0*/  HMMA.16816.F32.BF16 R240, R8, R178, R228 ;  /* 0x000000b208f0723c */ /* 0x000fec00000418e4 */
[-C--:B------:R-:W-:Y:S06]  /*172c0*/  HMMA.16816.F32.BF16 R176, R4, R14.reuse, R216 ;  /* 0x0000000e04b0723c */ /* 0x080fec00000418d8 */
[----:B------:R-:W-:Y:S06]  /*172d0*/  HMMA.16816.F32.BF16 R216, R16, R14, R184 ;  /* 0x0000000e10d8723c */ /* 0x000fec00000418b8 */
[----:B------:R-:W-:Y:S01]  /*172e0*/  HMMA.16816.F32.BF16 R192, R4, R26, R192 ;  /* 0x0000001a04c0723c */ /* 0x000fe200000418c0 */
[----:B------:R-:W-:-:S05]  /*172f0*/  I2FP.F32.S32 R15, R0 ;  /* 0x00000000000f7245 */ /* 0x000fca0000201400 */
[C---:B------:R-:W-:Y:S01]  /*17300*/  HMMA.16816.F32.BF16 R228, R16.reuse, R24, R180 ;  /* 0x0000001810e4723c */ /* 0x040fe200000418b4 */
[C---:B------:R-:W-:Y:S02]  /*17310*/  VIADD R7, R0.reuse, 0x1 ;  /* 0x0000000100077836 */ /* 0x040fe40000000000 */
[----:B------:R-:W-:Y:S01]  /*17320*/  FFMA.FTZ R4, R15, UR21, R220 ;  /* 0x000000150f047c23 */ /* 0x000fe200080100dc */
[C---:B------:R-:W-:Y:S02]  /*17330*/  VIADD R6, R0.reuse, 0x8 ;  /* 0x0000000800067836 */ /* 0x040fe40000000000 */
[----:B------:R-:W-:Y:S01]  /*17340*/  VIADD R5, R0, 0x9 ;  /* 0x0000000900057836 */ /* 0x000fe20000000000 */
[----:B------:R-:W-:Y:S01]  /*17350*/  I2FP.F32.S32 R14, R7 ;  /* 0x00000007000e7245 */ /* 0x000fe20000201400 */
[----:B------:R-:W-:Y:S01]  /*17360*/  HMMA.16816.F32.BF16 R188, R16, R12, R188 ;  /* 0x0000000c10bc723c */ /* 0x000fe200000418bc */
[----:B------:R-:W-:Y:S01]  /*17370*/  FSEL R183, R4, -INF , !P4 ;  /* 0xff80000004b77808 */ /* 0x000fe20006000000 */
[----:B------:R-:W-:Y:S01]  /*17380*/  VIADD R4, R0, 0x10 ;  /* 0x0000001000047836 */ /* 0x000fe20000000000 */
[-C--:B------:R-:W-:Y:S01]  /*17390*/  ISETP.GE.AND P5, PT, R7, R135.reuse, PT ;  /* 0x000000870700720c */ /* 0x080fe20003fa6270 */
[----:B------:R-:W-:Y:S01]  /*173a0*/  FFMA.FTZ R3, R14, UR21, R221 ;  /* 0x000000150e037c23 */ /* 0x000fe200080100dd */
[----:B------:R-:W-:Y:S01]  /*173b0*/  ISETP.GE.AND P4, PT, R6, R135, PT ;  /* 0x000000870600720c */ /* 0x000fe20003f86270 */
[----:B------:R-:W-:Y:S01]  /*173c0*/  FFMA.FTZ R24, R14, UR21, R223 ;  /* 0x000000150e187c23 */ /* 0x000fe200080100df */
[----:B------:R-:W-:-:S02]  /*173d0*/  I2FP.F32.S32 R13, R6 ;  /* 0x00000006000d7245 */ /* 0x000fc40000201400 */
[----:B------:R-:W-:Y:S02]  /*173e0*/  I2FP.F32.S32 R12, R5 ;  /* 0x00000005000c7245 */ /* 0x000fe40000201400 */
[----:B------:R-:W-:Y:S01]  /*173f0*/  FSEL R184, R3, -INF , !P5 ;  /* 0xff80000003b87808 */ /* 0x000fe20006800000 */
[----:B------:R-:W-:Y:S01]  /*17400*/  FFMA.FTZ R2, R13, UR21, R176 ;  /* 0x000000150d027c23 */ /* 0x000fe200080100b0 */
[----:B------:R-:W-:Y:S01]  /*17410*/  I2FP.F32.S32 R11, R4 ;  /* 0x00000004000b7245 */ /* 0x000fe20000201400 */
[----:B------:R-:W-:Y:S02]  /*17420*/  VIADD R3, R0, 0x11 ;  /* 0x0000001100037836 */ /* 0x000fe40000000000 */
[----:B------:R-:W-:Y:S01]  /*17430*/  FFMA.FTZ R8, R12, UR21, R177 ;  /* 0x000000150c087c23 */ /* 0x000fe200080100b1 */
[-C--:B------:R-:W-:Y:S01]  /*17440*/  ISETP.GE.AND P5, PT, R5, R135.reuse, PT ;  /* 0x000000870500720c */ /* 0x080fe20003fa6270 */
[----:B------:R-:W-:Y:S01]  /*17450*/  FFMA.FTZ R25, R13, UR21, R178 ;  /* 0x000000150d197c23 */ /* 0x000fe200080100b2 */
[----:B------:R-:W-:Y:S01]  /*17460*/  FSEL R187, R2, -INF , !P4 ;  /* 0xff80000002bb7808 */ /* 0x000fe20006000000 */
[----:B------:R-:W-:Y:S01]  /*17470*/  FFMA.FTZ R9, R11, UR21, R196 ;  /* 0x000000150b097c23 */ /* 0x000fe200080100c4 */
[----:B------:R-:W-:Y:S01]  /*17480*/  ISETP.GE.AND P4, PT, R4, R135, PT ;  /* 0x000000870400720c */ /* 0x000fe20003f86270 */
[----:B------:R-:W-:Y:S01]  /*17490*/  VIADD R2, R0, 0x18 ;  /* 0x0000001800027836 */ /* 0x000fe20000000000 */
[----:B------:R-:W-:Y:S01]  /*174a0*/  I2FP.F32.S32 R10, R3 ;  /* 0x00000003000a7245 */ /* 0x000fe20000201400 */
[----:B------:R-:W-:Y:S01]  /*174b0*/  FFMA.FTZ R29, R12, UR21, R179 ;  /* 0x000000150c1d7c23 */ /* 0x000fe200080100b3 */
[----:B------:R-:W-:Y:S01]  /*174c0*/  FSEL R186, R8, -INF , !P5 ;  /* 0xff80000008ba7808 */ /* 0x000fe20006800000 */
[----:B------:R-:W-:Y:S01]  /*174d0*/  VIADD R0, R0, 0x19 ;  /* 0x0000001900007836 */ /* 0x000fe20000000000 */
[----:B------:R-:W-:Y:S01]  /*174e0*/  FSEL R214, R9, -INF , !P4 ;  /* 0xff80000009d67808 */ /* 0x000fe20006000000 */
[----:B------:R-:W-:Y:S01]  /*174f0*/  FFMA.FTZ R8, R10, UR21, R197 ;  /* 0x000000150a087c23 */ /* 0x000fe200080100c5 */
[----:B------:R-:W-:Y:S01]  /*17500*/  I2FP.F32.S32 R9, R2 ;  /* 0x0000000200097245 */ /* 0x000fe20000201400 */
[----:B------:R-:W-:Y:S01]  /*17510*/  HMMA.16816.F32.BF16 R176, R16, R26, R240 ;  /* 0x0000001a10b0723c */ /* 0x000fe200000418f0 */
[----:B------:R-:W-:-:S02]  /*17520*/  ISETP.GE.AND P5, PT, R3, R135, PT ;  /* 0x000000870300720c */ /* 0x000fc40003fa6270 */
[-C--:B------:R-:W-:Y:S01]  /*17530*/  ISETP.GE.AND P4, PT, R2, R135.reuse, PT ;  /* 0x000000870200720c */ /* 0x080fe20003f86270 */
[----:B------:R-:W-:Y:S01]  /*17540*/  FFMA.FTZ R21, R9, UR21, R192 ;  /* 0x0000001509157c23 */ /* 0x000fe200080100c0 */
        /* <DEDUP_REMOVED lines=8> */
[-C--:B------:R-:W-:Y:S02]  /*175d0*/  ISETP.GE.AND P6, PT, R6, R138.reuse, PT ;  /* 0x0000008a0600720c */ /* 0x080fe40003fc6270 */
[----:B------:R-:W-:Y:S01]  /*175e0*/  FSEL R134, R24, -INF , !P4 ;  /* 0xff80000018867808 */ /* 0x000fe20006000000 */
[----:B------:R-:W-:Y:S01]  /*175f0*/  FFMA.FTZ R24, R10, UR21, R199 ;  /* 0x000000150a187c23 */ /* 0x000fe200080100c7 */
[----:B------:R-:W-:Y:S02]  /*17600*/  FSEL R132, R25, -INF , !P6 ;  /* 0xff80000019847808 */ /* 0x000fe40007000000 */
[-C--:B------:R-:W-:Y:S02]  /*17610*/  ISETP.GE.AND P4, PT, R5, R138.reuse, PT ;  /* 0x0000008a0500720c */ /* 0x080fe40003f86270 */
[----:B------:R-:W-:Y:S01]  /*17620*/  ISETP.GE.AND P6, PT, R4, R138, PT ;  /* 0x0000008a0400720c */ /* 0x000fe20003fc6270 */
[----:B------:R-:W-:Y:S01]  /*17630*/  FFMA.FTZ R19, R9, UR21, R178 ;  /* 0x0000001509137c23 */ /* 0x000fe200080100b2 */
[----:B------:R-:W-:-:S02]  /*17640*/  FSEL R29, R29, -INF , !P4 ;  /* 0xff8000001d1d7808 */ /* 0x000fc40006000000 */
[----:B------:R-:W-:Y:S02]  /*17650*/  FSEL R28, R8, -INF , !P6 ;  /* 0xff800000081c7808 */ /* 0x000fe40007000000 */
[----:B------:R-:W-:Y:S02]  /*17660*/  ISETP.GE.AND P4, PT, R3, R138, PT ;  /* 0x0000008a0300720c */ /* 0x000fe40003f86270 */
[----:B------:R-:W-:Y:S02]  /*17670*/  I2FP.F32.S32 R8, R0 ;  /* 0x0000000000087245 */ /* 0x000fe40000201400 */
[----:B------:R-:W-:Y:S01]  /*17680*/  FSEL R25, R24, -INF , !P4 ;  /* 0xff80000018197808 */ /* 0x000fe20006000000 */
[----:B------:R-:W-:Y:S01]  /*17690*/  FFMA.FTZ R24, R9, UR21, R194 ;  /* 0x0000001509187c23 */ /* 0x000fe200080100c2 */
[-C--:B------:R-:W-:Y:S01]  /*176a0*/  ISETP.GE.AND P6, PT, R2, R138.reuse, PT ;  /* 0x0000008a0200720c */ /* 0x080fe20003fc6270 */
[----:B------:R-:W-:Y:S01]  /*176b0*/  FFMA.FTZ R133, R8, UR21, R193 ;  /* 0x0000001508857c23 */ /* 0x000fe200080100c1 */
[----:B------:R-:W-:Y:S01]  /*176c0*/  ISETP.GE.AND P4, PT, R0, R138, PT ;  /* 0x0000008a0000720c */ /* 0x000fe20003f86270 */
[----:B------:R-:W-:Y:S01]  /*176d0*/  FFMA.FTZ R18, R8, UR21, R179 ;  /* 0x0000001508127c23 */ /* 0x000fe200080100b3 */
[----:B------:R-:W-:-:S02]  /*176e0*/  FSEL R24, R24, -INF , !P6 ;  /* 0xff80000018187808 */ /* 0x000fc40007000000 */
[----:B------:R-:W-:Y:S01]  /*176f0*/  FSEL R185, R133, -INF , !P5 ;  /* 0xff80000085b97808 */ /* 0x000fe20006800000 */
[----:B------:R-:W-:Y:S01]  /*17700*/  FFMA.FTZ R133, R15, UR21, R190 ;  /* 0x000000150f857c23 */ /* 0x000fe200080100be */
[CC--:B------:R-:W-:Y:S02]  /*17710*/  ISETP.GE.AND P6, PT, R7.reuse, R172.reuse, PT ;  /* 0x000000ac0700720c */ /* 0x0c0fe40003fc6270 */
[-C--:B------:R-:W-:Y:S01]  /*17720*/  ISETP.GE.AND P5, PT, R7, R139.reuse, PT ;  /* 0x0000008b0700720c */ /* 0x080fe20003fa6270 */
[----:B------:R-:W-:Y:S01]  /*17730*/  FFMA.FTZ R7, R8, UR21, R195 ;  /* 0x0000001508077c23 */ /* 0x000fe200080100c3 */
[----:B------:R-:W-:Y:S02]  /*17740*/  FSEL R175, R135, -INF , !P1 ;  /* 0xff80000087af7808 */ /* 0x000fe40004800000 */
[C---:B------:R-:W-:Y:S02]  /*17750*/  ISETP.GE.AND P1, PT, R6.reuse, R139, PT ;  /* 0x0000008b0600720c */ /* 0x040fe40003f26270 */
[----:B------:R-:W-:Y:S01]  /*17760*/  FSEL R15, R7, -INF , !P4 ;  /* 0xff800000070f7808 */ /* 0x000fe20006000000 */
[----:B------:R-:W-:Y:S01]  /*17770*/  FFMA.FTZ R7, R13, UR21, R218 ;  /* 0x000000150d077c23 */ /* 0x000fe200080100da */
[----:B------:R-:W-:Y:S01]  /*17780*/  ISETP.GE.AND P4, PT, R6, R172, PT ;  /* 0x000000ac0600720c */ /* 0x000fe20003f86270 */
[----:B------:R-:W-:Y:S01]  /*17790*/  FFMA.FTZ R6, R14, UR21, R189 ;  /* 0x000000150e067c23 */ /* 0x000fe200080100bd */
[----:B------:R-:W-:-:S02]  /*177a0*/  FSEL R181, R133, -INF , !P0 ;  /* 0xff80000085b57808 */ /* 0x000fc40004000000 */
[-C--:B------:R-:W-:Y:S02]  /*177b0*/  ISETP.GE.AND P0, PT, R5, R172.reuse, PT ;  /* 0x000000ac0500720c */ /* 0x080fe40003f06270 */
[----:B------:R-:W-:Y:S01]  /*177c0*/  FSEL R180, R6, -INF , !P6 ;  /* 0xff80000006b47808 */ /* 0x000fe20007000000 */
[----:B------:R-:W-:Y:S01]  /*177d0*/  FFMA.FTZ R6, R13, UR21, R216 ;  /* 0x000000150d067c23 */ /* 0x000fe200080100d8 */
[----:B------:R-:W-:Y:S01]  /*177e0*/  ISETP.GE.AND P6, PT, R5, R139, PT ;  /* 0x0000008b0500720c */ /* 0x000fe20003fc6270 */
[----:B------:R-:W-:Y:S01]  /*177f0*/  FFMA.FTZ R5, R14, UR21, R191 ;  /* 0x000000150e057c23 */ /* 0x000fe200080100bf */
[----:B------:R-:W-:Y:S01]  /*17800*/  FSEL R173, R7, -INF , !P1 ;  /* 0xff80000007ad7808 */ /* 0x000fe20004800000 */
[----:B------:R-:W-:Y:S01]  /*17810*/  FFMA.FTZ R14, R9, UR21, R176 ;  /* 0x00000015090e7c23 */ /* 0x000fe200080100b0 */
[----:B------:R-:W-:Y:S01]  /*17820*/  FSEL R174, R6, -INF , !P4 ;  /* 0xff80000006ae7808 */ /* 0x000fe20006000000 */
[----:B------:R-:W-:Y:S01]  /*17830*/  FFMA.FTZ R6, R12, UR21, R217 ;  /* 0x000000150c067c23 */ /* 0x000fe200080100d9 */
[----:B------:R-:W-:Y:S01]  /*17840*/  FSEL R182, R5, -INF , !P5 ;  /* 0xff80000005b67808 */ /* 0x000fe20006800000 */
[----:B------:R-:W-:Y:S01]  /*17850*/  FFMA.FTZ R5, R11, UR21, R228 ;  /* 0x000000150b057c23 */ /* 0x000fe200080100e4 */
[----:B------:R-:W-:-:S02]  /*17860*/  ISETP.GE.AND P5, PT, R4, R172, PT ;  /* 0x000000ac0400720c */ /* 0x000fc40003fa6270 */
[----:B------:R-:W-:Y:S02]  /*17870*/  FSEL R136, R6, -INF , !P0 ;  /* 0xff80000006887808 */ /* 0x000fe40004000000 */
[-C--:B------:R-:W-:Y:S01]  /*17880*/  ISETP.GE.AND P4, PT, R4, R139.reuse, PT ;  /* 0x0000008b0400720c */ /* 0x080fe20003f86270 */
[----:B------:R-:W-:Y:S01]  /*17890*/  FFMA.FTZ R4, R12, UR21, R219 ;  /* 0x000000150c047c23 */ /* 0x000fe200080100db */
[CC--:B------:R-:W-:Y:S02]  /*178a0*/  ISETP.GE.AND P1, PT, R3.reuse, R172.reuse, PT ;  /* 0x000000ac0300720c */ /* 0x0c0fe40003f26270 */
[----:B------:R-:W-:Y:S01]  /*178b0*/  ISETP.GE.AND P0, PT, R3, R139, PT ;  /* 0x0000008b0300720c */ /* 0x000fe20003f06270 */
[----:B------:R-:W-:Y:S01]  /*178c0*/  FFMA.FTZ R3, R11, UR21, R230 ;  /* 0x000000150b037c23 */ /* 0x000fe200080100e6 */
[----:B------:R-:W-:Y:S01]  /*178d0*/  FSEL R138, R4, -INF , !P6 ;  /* 0xff800000048a7808 */ /* 0x000fe20007000000 */
[----:B------:R-:W-:Y:S01]  /*178e0*/  FFMA.FTZ R4, R10, UR21, R229 ;  /* 0x000000150a047c23 */ /* 0x000fe200080100e5 */
[----:B------:R-:W-:Y:S01]  /*178f0*/  ISETP.GE.AND P6, PT, R2, R172, PT ;  /* 0x000000ac0200720c */ /* 0x000fe20003fc6270 */
[----:B------:R-:W-:Y:S01]  /*17900*/  FFMA.FTZ R11, R8, UR21, R177 ;  /* 0x00000015080b7c23 */ /* 0x000fe200080100b1 */
[----:B------:R-:W-:-:S02]  /*17910*/  FSEL R137, R3, -INF , !P4 ;  /* 0xff80000003897808 */ /* 0x000fc40006000000 */
[----:B------:R-:W-:Y:S01]  /*17920*/  ISETP.GE.AND P4, PT, R2, R139, PT ;  /* 0x0000008b0200720c */ /* 0x000fe20003f86270 */
[----:B------:R-:W-:Y:S01]  /*17930*/  FFMA.FTZ R2, R10, UR21, R231 ;  /* 0x000000150a027c23 */ /* 0x000fe200080100e7 */
[----:B------:R-:W-:Y:S02]  /*17940*/  FSEL R135, R5, -INF , !P5 ;  /* 0xff80000005877808 */ /* 0x000fe40006800000 */
[----:B------:R-:W-:Y:S02]  /*17950*/  FSEL R27, R4, -INF , !P1 ;  /* 0xff800000041b7808 */ /* 0x000fe40004800000 */
[----:B------:R-:W-:Y:S02]  /*17960*/  FSEL R26, R2, -INF , !P0 ;  /* 0xff800000021a7808 */ /* 0x000fe40004000000 */
[----:B------:R-:W-:Y:S02]  /*17970*/  PLOP3.LUT P0, PT, PT, PT, UP0, 0x80, 0x0 ;  /* 0x000000000000781c */ /* 0x000fe40003f0f008 */
        /* <DEDUP_REMOVED lines=56> */
.L_x_1582:
[----:B------:R-:W-:Y:S05]  /*17d00*/  BSYNC B0 ;  /* 0x0000000000007941 */ /* 0x000fea0003800000 */
.L_x_1581:
[----:B------:R-:W0:Y:S02]  /*17d10*/  LDGDEPBAR ;  /* 0x00000000000079af */ /* 0x000e240000000000 */
.L_x_1580:
[----:B------:R-:W3:Y:S04]  /*17d20*/  LDL.LU.64 R242, [R1+0x68] ;  /* 0x0000680001f27983 */ /* 0x000ee80000300a00 */
[----:B-12---:R-:W2:Y:S04]  /*17d30*/  LDL.LU R4, [R1+0xd0] ;  /* 0x0000d00001047983 */ /* 0x006ea80000300800 */
[----:B------:R-:W4:Y:S04]  /*17d40*/  LDL.64 R16, [R1+0x60] ;  /* 0x0000600001107983 */ /* 0x000f280000100a00 */
[----:B------:R-:W3:Y:S01]  /*17d50*/  LDL.LU.64 R12, [R1+0xf0] ;  /* 0x0000f000010c7983 */ /* 0x000ee20000300a00 */
[----:B------:R-:W-:Y:S01]  /*17d60*/  FMNMX.FTZ R133, R232, R21, !PT ;  /* 0x00000015e8857209 */ /* 0x000fe20007810000 */
[----:B------:R-:W-:Y:S01]  /*17d70*/  ULOP3.LUT UR4, UR44, UR31, URZ, 0x3c, !UPT ;  /* 0x0000001f2c047292 */ /* 0x000fe2000f8e3c3f */
[----:B------:R-:W-:Y:S01]  /*17d80*/  FMNMX.FTZ R2, R234, R183, !PT ;  /* 0x000000b7ea027209 */ /* 0x000fe20007810000 */
[----:B------:R-:W-:Y:S01]  /*17d90*/  STL.64 [R1+0x120], R30 ;  /* 0x0001201e01007387 */ /* 0x000fe20000100a00 */
        /* <DEDUP_REMOVED lines=16> */
[----:B------:R-:W-:Y:S01]  /*17ea0*/  STL [R1+0x104], R207 ;  /* 0x000104cf01007387 */ /* 0x000fe20000100800 */
[----:B------:R-:W-:-:S03]  /*17eb0*/  FMNMX.FTZ R133, R15, R133, !PT ;  /* 0x000000850f857209 */ /* 0x000fc60007810000 */
[----:B------:R-:W-:Y:S04]  /*17ec0*/  STL [R1+0x100], R204 ;  /* 0x000100cc01007387 */ /* 0x000fe80000100800 */
[----:B------:R-:W1:Y:S04]  /*17ed0*/  SHFL.BFLY PT, R0, R133, 0x2, 0x1f ;  /* 0x0c401f0085007f89 */ /* 0x000e6800000e0000 */
[----:B------:R-:W-:Y:S04]  /*17ee0*/  STL [R1+0xfc], R202 ;  /* 0x0000fcca01007387 */ /* 0x000fe80000100800 */
[----:B------:R-:W-:Y:S01]  /*17ef0*/  STL [R1+0xf8], R200 ;  /* 0x0000f8c801007387 */ /* 0x000fe20000100800 */
[----:B-1----:R-:W-:-:S05]  /*17f00*/  FMNMX.FTZ R133, R133, R0, !PT ;  /* 0x0000000085857209 */ /* 0x002fca0007810000 */
[----:B------:R-:W1:Y:S02]  /*17f10*/  SHFL.BFLY PT, R0, R133, 0x1, 0x1f ;  /* 0x0c201f0085007f89 */ /* 0x000e6400000e0000 */
[----:B-1----:R-:W-:-:S04]  /*17f20*/  FMNMX.FTZ R133, R133, R0, !PT ;  /* 0x0000000085857209 */ /* 0x002fc80007810000 */
        /* <DEDUP_REMOVED lines=12> */
[----:B------:R-:W-:Y:S03]  /*17ff0*/  MUFU.EX2 R172, R172 ;  /* 0x000000ac00ac7308 */ /* 0x000fe60000000800 */
[----:B------:R-:W-:-:S04]  /*18000*/  FMNMX.FTZ R0, R180, R0, !PT ;  /* 0x00000000b4007209 */ /* 0x000fc80007810000 */
[----:B------:R-:W-:Y:S01]  /*18010*/  FMNMX.FTZ R0, R174, R0, !PT ;  /* 0x00000000ae007209 */ /* 0x000fe20007810000 */
[----:B------:R-:W-:Y:S03]  /*18020*/  MUFU.EX2 R176, R176 ;  /* 0x000000b000b07308 */ /* 0x000fe60000000800 */
[----:B------:R-:W-:-:S04]  /*18030*/  FMNMX.FTZ R0, R136, R0, !PT ;  /* 0x0000000088007209 */ /* 0x000fc80007810000 */
[----:B------:R-:W-:Y:S01]  /*18040*/  FMNMX.FTZ R0, R135, R0, !PT ;  /* 0x0000000087007209 */ /* 0x000fe20007810000 */
[----:B------:R-:W-:Y:S03]  /*18050*/  MUFU.EX2 R252, R177 ;  /* 0x000000b100fc7308 */ /* 0x000fe60000000800 */
[----:B------:R-:W-:-:S04]  /*18060*/  FMNMX.FTZ R0, R27, R0, !PT ;  /* 0x000000001b007209 */ /* 0x000fc80007810000 */
[----:B------:R-:W-:-:S04]  /*18070*/  FMNMX.FTZ R0, R14, R0, !PT ;  /* 0x000000000e007209 */ /* 0x000fc80007810000 */
[----:B------:R-:W-:Y:S01]  /*18080*/  FMNMX.FTZ R0, R11, R0, !PT ;  /* 0x000000000b007209 */ /* 0x000fe20007810000 */
[----:B--2---:R-:W-:Y:S01]  /*18090*/  IMAD.MOV.U32 R240, RZ, RZ, R4 ;  /* 0x000000fffff07224 */ /* 0x004fe200078e0004 */
[----:B------:R-:W-:Y:S02]  /*180a0*/  FMNMX.FTZ R4, R196, R2, !PT ;  /* 0x00000002c4047209 */ /* 0x000fe40007810000 */
[----:B------:R-:W-:Y:S02]  /*180b0*/  FMNMX.FTZ R2, R238, R181, !PT ;  /* 0x000000b5ee027209 */ /* 0x000fe40007810000 */
[----:B----4-:R-:W-:Y:S02]  /*180c0*/  LOP3.LUT R3, R17, UR4, RZ, 0x3c, !PT ;  /* 0x0000000411037c12 */ /* 0x010fe4000f8e3cff */
[----:B------:R-:W-:Y:S01]  /*180d0*/  FMNMX.FTZ R2, R182, R2, !PT ;  /* 0x00000002b6027209 */ /* 0x000fe20007810000 */
[----:B---3--:R-:W1:Y:S01]  /*180e0*/  SHFL.BFLY PT, R13, R0, 0x2, 0x1f ;  /* 0x0c401f00000d7f89 */ /* 0x008e6200000e0000 */
[----:B------:R-:W-:Y:S01]  /*180f0*/  FMNMX.FTZ R4, R185, R4, !PT ;  /* 0x00000004b9047209 */ /* 0x000fe20007810000 */
[----:B------:R-:W-:Y:S01]  /*18100*/  IMAD.WIDE.U32 R250, R3, -0x326172a9, RZ ;  /* 0xcd9e8d5703fa7825 */ /* 0x000fe200078e00ff */
[----:B------:R-:W-:-:S03]  /*18110*/  FMNMX.FTZ R2, R173, R2, !PT ;  /* 0x00000002ad027209 */ /* 0x000fc60007810000 */
[----:B------:R-:W2:Y:S01]  /*18120*/  SHFL.BFLY PT, R16, R4, 0x2, 0x1f ;  /* 0x0c401f0004107f89 */ /* 0x000ea200000e0000 */
[----:B------:R-:W-:Y:S02]  /*18130*/  LOP3.LUT R3, R251, UR41, R12, 0x96, !PT ;  /* 0x00000029fb037c12 */ /* 0x000fe4000f8e960c */
[----:B------:R-:W-:Y:S02]  /*18140*/  FMNMX.FTZ R2, R138, R2, !PT ;  /* 0x000000028a027209 */ /* 0x000fe40007810000 */
[----:B------:R-:W-:Y:S01]  /*18150*/  LOP3.LUT R12, R237, UR40, R250, 0x96, !PT ;  /* 0x00000028ed0c7c12 */ /* 0x000fe2000f8e96fa */
[----:B------:R-:W-:Y:S01]  /*18160*/  IMAD.WIDE.U32 R248, R3, -0x2daee0ad, RZ ;  /* 0xd2511f5303f87825 */ /* 0x000fe200078e00ff */
[----:B------:R-:W-:-:S03]  /*18170*/  FMNMX.FTZ R3, R137, R2, !PT ;  /* 0x0000000289037209 */ /* 0x000fc60007810000 */
[----:B------:R-:W-:Y:S01]  /*18180*/  IMAD.WIDE.U32 R188, R12, -0x2daee0ad, RZ ;  /* 0xd2511f530cbc7825 */ /* 0x000fe200078e00ff */
[----:B------:R-:W-:Y:S02]  /*18190*/  FMNMX.FTZ R15, R26, R3, !PT ;  /* 0x000000031a0f7209 */ /* 0x000fe40007810000 */
[----:B------:R-:W-:Y:S02]  /*181a0*/  LOP3.LUT R2, R249, UR39, R242, 0x96, !PT ;  /* 0x00000027f9027c12 */ /* 0x000fe4000f8e96f2 */
[----:B------:R-:W-:Y:S02]  /*181b0*/  FMNMX.FTZ R15, R19, R15, !PT ;  /* 0x0000000f130f7209 */ /* 0x000fe40007810000 */
[----:B------:R-:W-:Y:S01]  /*181c0*/  LOP3.LUT R12, R189, UR33, R248, 0x96, !PT ;  /* 0x00000021bd0c7c12 */ /* 0x000fe2000f8e96f8 */
[----:B------:R-:W-:Y:S01]  /*181d0*/  IMAD.WIDE.U32 R2, R2, -0x326172a9, RZ ;  /* 0xcd9e8d5702027825 */ /* 0x000fe200078e00ff */
[----:B------:R-:W-:Y:S02]  /*181e0*/  FMNMX.FTZ R15, R18, R15, !PT ;  /* 0x0000000f120f7209 */ /* 0x000fe40007810000 */
[----:B-1----:R-:W-:Y:S01]  /*181f0*/  FMNMX.FTZ R0, R0, R13, !PT ;  /* 0x0000000d00007209 */ /* 0x002fe20007810000 */
[----:B------:R-:W-:Y:S01]  /*18200*/  IMAD.WIDE.U32 R12, R12, -0x326172a9, RZ ;  /* 0xcd9e8d570c0c7825 */ /* 0x000fe200078e00ff */
[----:B------:R-:W-:Y:S01]  /*18210*/  LOP3.LUT R3, R3, UR38, R236, 0x96, !PT ;  /* 0x0000002603037c12 */ /* 0x000fe2000f8e96ec */
[----:B------:R-:W1:Y:S01]  /*18220*/  SHFL.BFLY PT, R21, R15, 0x2, 0x1f ;  /* 0x0c401f000f157f89 */ /* 0x000e6200000e0000 */
[----:B--2---:R-:W-:-:S02]  /*18230*/  FMNMX.FTZ R4, R4, R16, !PT ;  /* 0x0000001004047209 */ /* 0x004fc40007810000 */
[----:B------:R-:W-:Y:S01]  /*18240*/  LOP3.LUT R16, R13, UR32, R2, 0x96, !PT ;  /* 0x000000200d107c12 */ /* 0x000fe2000f8e9602 */
[----:B------:R-:W-:Y:S01]  /*18250*/  IMAD.WIDE.U32 R2, R3, -0x2daee0ad, RZ ;  /* 0xd2511f5303027825 */ /* 0x000fe200078e00ff */
[----:B------:R-:W2:Y:S03]  /*18260*/  SHFL.BFLY PT, R132, R0, 0x1, 0x1f ;  /* 0x0c201f0000847f89 */ /* 0x000ea600000e0000 */
[----:B------:R-:W-:Y:S01]  /*18270*/  IMAD.WIDE.U32 R16, R16, -0x2daee0ad, RZ ;  /* 0xd2511f5310107825 */ /* 0x000fe200078e00ff */
[----:B------:R-:W3:Y:S01]  /*18280*/  SHFL.BFLY PT, R134, R4, 0x1, 0x1f ;  /* 0x0c201f0004867f89 */ /* 0x000ee200000e0000 */
[----:B------:R-:W-:-:S03]  /*18290*/  LOP3.LUT R3, R3, UR29, R188, 0x96, !PT ;  /* 0x0000001d03037c12 */ /* 0x000fc6000f8e96bc */
[----:B------:R-:W-:Y:S02]  /*182a0*/  LOP3.LUT R13, R17, UR10, R2, 0x96, !PT ;  /* 0x0000000a110d7c12 */ /* 0x000fe4000f8e9602 */
[----:B------:R-:W-:-:S05]  /*182b0*/  IMAD.WIDE.U32 R2, R3, -0x326172a9, RZ ;  /* 0xcd9e8d5703027825 */ /* 0x000fca00078e00ff */
[----:B------:R-:W-:Y:S01]  /*182c0*/  LOP3.LUT R139, R3, UR11, R12, 0x96, !PT ;  /* 0x0000000b038b7c12 */ /* 0x000fe2000f8e960c */
[----:B------:R-:W-:Y:S01]  /*182d0*/  IMAD.WIDE.U32 R12, R13, -0x326172a9, RZ ;  /* 0xcd9e8d570d0c7825 */ /* 0x000fe200078e00ff */
[----:B-1----:R-:W-:-:S05]  /*182e0*/  FMNMX.FTZ R15, R15, R21, !PT ;  /* 0x000000150f0f7209 */ /* 0x002fca0007810000 */
[----:B------:R-:W1:Y:S01]  /*182f0*/  SHFL.BFLY PT, R17, R15, 0x1, 0x1f ;  /* 0x0c201f000f117f89 */ /* 0x000e6200000e0000 */
[----:B--2---:R-:W-:Y:S02]  /*18300*/  FMNMX.FTZ R132, R0, R132, !PT ;  /* 0x0000008400847209 */ /* 0x004fe40007810000 */
[----:B---3--:R-:W-:Y:S02]  /*18310*/  FMNMX.FTZ R134, R4, R134, !PT ;  /* 0x0000008604867209 */ /* 0x008fe40007810000 */
[----:B------:R-:W-:Y:S01]  /*18320*/  LOP3.LUT R4, R13, UR24, R2, 0x96, !PT ;  /* 0x000000180d047c12 */ /* 0x000fe2000f8e9602 */
[----:B------:R-:W-:Y:S01]  /*18330*/  FMUL.FTZ R0, R132, UR42 ;  /* 0x0000002a84007c20 */ /* 0x000fe20008410000 */
[C---:B------:R-:W-:Y:S01]  /*18340*/  FSETP.NEU.FTZ.AND P6, PT, R134.reuse, -INF , PT ;  /* 0xff8000008600780b */ /* 0x040fe20003fdd000 */
[----:B------:R-:W-:Y:S01]  /*18350*/  FMUL.FTZ R3, R134, UR42 ;  /* 0x0000002a86037c20 */ /* 0x000fe20008410000 */
[----:B------:R-:W-:Y:S02]  /*18360*/  FSETP.NEU.FTZ.AND P4, PT, R132, -INF , PT ;  /* 0xff8000008400780b */ /* 0x000fe40003f9d000 */
[----:B------:R-:W-:-:S02]  /*18370*/  LOP3.LUT R13, R12, 0xffff, RZ, 0xc0, !PT ;  /* 0x0000ffff0c0d7812 */ /* 0x000fc400078ec0ff */
[----:B------:R-:W-:Y:S02]  /*18380*/  FSEL R2, R3, RZ, P6 ;  /* 0x000000ff03027208 */ /* 0x000fe40003000000 */
[----:B------:R-:W-:-:S03]  /*18390*/  FSEL R0, R0, RZ, P4 ;  /* 0x000000ff00007208 */ /* 0x000fc60002000000 */
[----:B------:R-:W-:Y:S02]  /*183a0*/  FFMA.FTZ R21, R185, UR42, -R2 ;  /* 0x0000002ab9157c23 */ /* 0x000fe40008010802 */
[--C-:B------:R-:W-:Y:S01]  /*183b0*/  FFMA.FTZ R175, R175, UR42, -R0.reuse ;  /* 0x0000002aafaf7c23 */ /* 0x100fe20008010800 */
[--C-:B------:R-:W-:Y:S01]  /*183c0*/  FFMA.FTZ R180, R180, UR42, -R0.reuse ;  /* 0x0000002ab4b47c23 */ /* 0x100fe20008010800 */
[----:B------:R-:W-:Y:S01]  /*183d0*/  FFMA.FTZ R220, R174, UR42, -R0 ;  /* 0x0000002aaedc7c23 */ /* 0x000fe20008010800 */
[----:B-1----:R-:W-:Y:S01]  /*183e0*/  FMNMX.FTZ R3, R15, R17, !PT ;  /* 0x000000110f037209 */ /* 0x002fe20007810000 */
[----:B------:R-:W-:Y:S01]  /*183f0*/  FFMA.FTZ R15, R183, UR42, -R2 ;  /* 0x0000002ab70f7c23 */ /* 0x000fe20008010802 */
[--C-:B------:R-:W-:Y:S01]  /*18400*/  FFMA.FTZ R221, R136, UR42, -R0.reuse ;  /* 0x0000002a88dd7c23 */ /* 0x100fe20008010800 */
[--C-:B------:R-:W-:Y:S01]  /*18410*/  FFMA.FTZ R226, R135, UR42, -R0.reuse ;  /* 0x0000002a87e27c23 */ /* 0x100fe20008010800 */
[--C-:B------:R-:W-:Y:S01]  /*18420*/  FFMA.FTZ R228, R27, UR42, -R0.reuse ;  /* 0x0000002a1be47c23 */ /* 0x100fe20008010800 */
[----:B------:R1:W-:Y:S01]  /*18430*/  MUFU.EX2 R183, R15 ;  /* 0x0000000f00b77308 */ /* 0x0003e20000000800 */
[--C-:B------:R-:W-:Y:S01]  /*18440*/  FFMA.FTZ R229, R14, UR42, -R0.reuse ;  /* 0x0000002a0ee57c23 */ /* 0x100fe20008010800 */
[----:B------:R-:W-:Y:S01]  /*18450*/  FFMA.FTZ R230, R11, UR42, -R0 ;  /* 0x0000002a0be67c23 */ /* 0x000fe20008010800 */
[----:B------:R-:W-:-:S02]  /*18460*/  LOP3.LUT R0, R4, 0xff, RZ, 0xc0, !PT ;  /* 0x000000ff04007812 */ /* 0x000fc400078ec0ff */
[C---:B------:R-:W-:Y:S02]  /*18470*/  FSETP.NEU.FTZ.AND P5, PT, R3.reuse, -INF , PT ;  /* 0xff8000000300780b */ /* 0x040fe40003fbd000 */
[----:B------:R-:W-:Y:S01]  /*18480*/  ISETP.LE.U32.AND P2, PT, R0, UR15, PT ;  /* 0x0000000f00007c0c */ /* 0x000fe2000bf43070 */
[----:B------:R-:W-:Y:S01]  /*18490*/  FMUL.FTZ R0, R3, UR42 ;  /* 0x0000002a03007c20 */ /* 0x000fe20008410000 */
[----:B------:R-:W-:Y:S01]  /*184a0*/  FSEL R17, R133, RZ, P1 ;  /* 0x000000ff85117208 */ /* 0x000fe20000800000 */
[----:B------:R-:W-:Y:S03]  /*184b0*/  MUFU.EX2 R175, R175 ;  /* 0x000000af00af7308 */ /* 0x000fe60000000800 */
[----:B------:R-:W-:Y:S01]  /*184c0*/  FSEL R0, R0, RZ, P5 ;  /* 0x000000ff00007208 */ /* 0x000fe20002800000 */
[----:B-1----:R-:W-:-:S04]  /*184d0*/  FFMA.FTZ R15, R184, UR42, -R2 ;  /* 0x0000002ab80f7c23 */ /* 0x002fc80008010802 */
[--C-:B------:R-:W-:Y:S01]  /*184e0*/  FFMA.FTZ R135, R181, UR42, -R0.reuse ;  /* 0x0000002ab5877c23 */ /* 0x100fe20008010800 */
[--C-:B------:R-:W-:Y:S01]  /*184f0*/  FFMA.FTZ R215, R182, UR42, -R0.reuse ;  /* 0x0000002ab6d77c23 */ /* 0x100fe20008010800 */
[--C-:B------:R-:W-:Y:S01]  /*18500*/  FFMA.FTZ R218, R173, UR42, -R0.reuse ;  /* 0x0000002aadda7c23 */ /* 0x100fe20008010800 */
[----:B------:R1:W2:Y:S01]  /*18510*/  MUFU.EX2 R237, R15 ;  /* 0x0000000f00ed7308 */ /* 0x0002a20000000800 */
[--C-:B------:R-:W-:Y:S01]  /*18520*/  FFMA.FTZ R219, R138, UR42, -R0.reuse ;  /* 0x0000002a8adb7c23 */ /* 0x100fe20008010800 */
[--C-:B------:R-:W-:Y:S01]  /*18530*/  FFMA.FTZ R222, R137, UR42, -R0.reuse ;  /* 0x0000002a89de7c23 */ /* 0x100fe20008010800 */
[--C-:B------:R-:W-:Y:S01]  /*18540*/  FFMA.FTZ R223, R26, UR42, -R0.reuse ;  /* 0x0000002a1adf7c23 */ /* 0x100fe20008010800 */
[--C-:B------:R-:W-:Y:S01]  /*18550*/  FFMA.FTZ R224, R19, UR42, -R0.reuse ;  /* 0x0000002a13e07c23 */ /* 0x100fe20008010800 */
[----:B------:R-:W-:Y:S01]  /*18560*/  FFMA.FTZ R225, R18, UR42, -R0 ;  /* 0x0000002a12e17c23 */ /* 0x000fe20008010800 */
[----:B-1----:R-:W-:Y:S02]  /*18570*/  LOP3.LUT R15, R4, 0xffff, RZ, 0xc0, !PT ;  /* 0x0000ffff040f7812 */ /* 0x002fe400078ec0ff */
[----:B--2---:R-:W-:-:S02]  /*18580*/  F2FP.BF16.F32.PACK_AB R0, R237, R183 ;  /* 0x000000b7ed00723e */ /* 0x004fc400000010ff */
[----:B------:R-:W-:Y:S02]  /*18590*/  SHF.R.U32.HI R15, RZ, 0x8, R15 ;  /* 0x00000008ff0f7819 */ /* 0x000fe4000001160f */
[C---:B------:R-:W-:Y:S02]  /*185a0*/  PRMT R198, R0.reuse, 0x7610, R198 ;  /* 0x0000761000c67816 */ /* 0x040fe400000000c6 */
[----:B------:R-:W-:Y:S02]  /*185b0*/  LOP3.LUT R15, R15, 0xffff, RZ, 0xc0, !PT ;  /* 0x0000ffff0f0f7812 */ /* 0x000fe400078ec0ff */
[----:B------:R-:W-:Y:S01]  /*185c0*/  PRMT R197, R0, 0x7632, R197 ;  /* 0x0000763200c57816 */ /* 0x000fe200000000c5 */
[----:B------:R-:W-:Y:S01]  /*185d0*/  @!P2 HFMA2.BF16_V2 R18, -RZ.H0_H0, RZ.H0_H0, -R198.H0_H0 ;  /* 0x200000ffff12a231 */ /* 0x000fe200003409c6 */
[----:B------:R-:W-:Y:S02]  /*185e0*/  ISETP.LE.U32.AND P3, PT, R15, UR15, PT ;  /* 0x0000000f0f007c0c */ /* 0x000fe4000bf63070 */
[----:B------:R-:W-:-:S02]  /*185f0*/  SHF.R.U32.HI R0, RZ, 0x18, R4 ;  /* 0x00000018ff007819 */ /* 0x000fc40000011604 */
[----:B------:R-:W-:Y:S02]  /*18600*/  PRMT R231, R198, 0x5410, R197 ;  /* 0x00005410c6e77816 */ /* 0x000fe400000000c5 */
[----:B------:R-:W-:Y:S01]  /*18610*/  @!P2 PRMT R198, R18, 0x5410, RZ ;  /* 0x0000541012c6a816 */ /* 0x000fe200000000ff */
[----:B------:R-:W-:Y:S01]  /*18620*/  FFMA.FTZ R18, R214, UR42, -R2 ;  /* 0x0000002ad6127c23 */ /* 0x000fe20008010802 */
[----:B------:R-:W-:Y:S02]  /*18630*/  ISETP.LE.U32.AND P2, PT, R0, UR15, PT ;  /* 0x0000000f00007c0c */ /* 0x000fe4000bf43070 */
[----:B------:R-:W-:Y:S01]  /*18640*/  SHF.R.U32.HI R0, RZ, 0x10, R4 ;  /* 0x00000010ff007819 */ /* 0x000fe20000011604 */
[----:B------:R-:W-:Y:S01]  /*18650*/  FFMA.FTZ R4, R187, UR42, -R2 ;  /* 0x0000002abb047c23 */ /* 0x000fe20008010802 */
[----:B------:R-:W-:Y:S01]  /*18660*/  LOP3.LUT R15, R12, 0xff, RZ, 0xc0, !PT ;  /* 0x000000ff0c0f7812 */ /* 0x000fe200078ec0ff */
[----:B------:R-:W-:Y:S01]  /*18670*/  @!P3 HFMA2.BF16_V2 R19, -RZ.H0_H0, RZ.H0_H0, -R197.H0_H0 ;  /* 0x200000ffff13b231 */ /* 0x000fe200003409c5 */
[----:B------:R-:W-:Y:S01]  /*18680*/  LOP3.LUT R0, R0, 0xff, RZ, 0xc0, !PT ;  /* 0x000000ff00007812 */ /* 0x000fe200078ec0ff */
[----:B------:R1:W-:Y:S01]  /*18690*/  MUFU.EX2 R241, R4 ;  /* 0x0000000400f17308 */ /* 0x0003e20000000800 */
[----:B------:R-:W-:-:S02]  /*186a0*/  ISETP.LE.U32.AND P1, PT, R15, UR15, PT ;  /* 0x0000000f0f007c0c */ /* 0x000fc4000bf23070 */
[----:B------:R-:W-:Y:S01]  /*186b0*/  @!P3 PRMT R197, R19, 0x5410, RZ ;  /* 0x0000541013c5b816 */ /* 0x000fe200000000ff */
[----:B------:R-:W-:Y:S01]  /*186c0*/  FFMA.FTZ R19, R212, UR42, -R2 ;  /* 0x0000002ad4137c23 */ /* 0x000fe20008010802 */
[----:B------:R-:W-:Y:S02]  /*186d0*/  ISETP.LE.U32.AND P3, PT, R0, UR15, PT ;  /* 0x0000000f00007c0c */ /* 0x000fe4000bf63070 */
[----:B------:R-:W-:Y:S01]  /*186e0*/  F2FP.BF16.F32.PACK_AB R0, R176, R172 ;  /* 0x000000acb000723e */ /* 0x000fe200000010ff */
[----:B------:R-:W-:Y:S01]  /*186f0*/  MUFU.EX2 R18, R18 ;  /* 0x0000001200127308 */ /* 0x000fe20000000800 */
[----:B------:R-:W-:Y:S02]  /*18700*/  SHF.R.U32.HI R15, RZ, 0x10, R12 ;  /* 0x00000010ff0f7819 */ /* 0x000fe4000001160c */
[C---:B------:R-:W-:Y:S02]  /*18710*/  PRMT R195, R0.reuse, 0x7632, R195 ;  /* 0x0000763200c37816 */ /* 0x040fe400000000c3 */
[----:B------:R-:W-:Y:S01]  /*18720*/  PRMT R194, R0, 0x7610, R194 ;  /* 0x0000761000c27816 */ /* 0x000fe200000000c2 */
[----:B------:R-:W-:Y:S01]  /*18730*/  FFMA.FTZ R0, R186, UR42, -R2 ;  /* 0x0000002aba007c23 */ /* 0x000fe20008010802 */
[----:B------:R-:W-:Y:S01]  /*18740*/  SHF.R.U32.HI R12, RZ, 0x18, R12 ;  /* 0x00000018ff0c7819 */ /* 0x000fe2000001160c */
[----:B------:R-:W-:-:S02]  /*18750*/  @!P2 HFMA2.BF16_V2 R136, -RZ.H0_H0, RZ.H0_H0, -R195.H0_H0 ;  /* 0x200000ffff88a231 */ /* 0x000fc400003409c3 */
[----:B-1----:R-:W-:Y:S01]  /*18760*/  FADD.FTZ R4, R232, -R17 ;  /* 0x80000011e8047221 */ /* 0x002fe20000010000 */
[----:B------:R1:W-:Y:S01]  /*18770*/  MUFU.EX2 R30, R0 ;  /* 0x00000000001e7308 */ /* 0x0003e20000000800 */
[----:B------:R-:W-:Y:S01]  /*18780*/  @!P3 HFMA2.BF16_V2 R26, -RZ.H0_H0, RZ.H0_H0, -R194.H0_H0 ;  /* 0x200000ffff1ab231 */ /* 0x000fe200003409c2 */
[----:B------:R-:W-:Y:S01]  /*18790*/  PRMT R246, R194, 0x5410, R195 ;  /* 0x00005410c2f67816 */ /* 0x000fe200000000c3 */
[----:B------:R-:W-:Y:S01]  /*187a0*/  FMUL.FTZ R4, R4, UR42 ;  /* 0x0000002a04047c20 */ /* 0x000fe20008410000 */
[----:B------:R-:W-:Y:S02]  /*187b0*/  @!P2 PRMT R195, R136, 0x5410, RZ ;  /* 0x0000541088c3a816 */ /* 0x000fe400000000ff */
[----:B------:R-:W-:Y:S01]  /*187c0*/  @!P3 PRMT R194, R26, 0x5410, RZ ;  /* 0x000054101ac2b816 */ /* 0x000fe200000000ff */
[----:B------:R-:W-:Y:S01]  /*187d0*/  FFMA.FTZ R26, R196, UR42, -R2 ;  /* 0x0000002ac41a7c23 */ /* 0x000fe20008010802 */
[----:B------:R-:W-:Y:S01]  /*187e0*/  ISETP.LE.U32.AND P2, PT, R12, UR15, PT ;  /* 0x0000000f0c007c0c */ /* 0x000fe2000bf43070 */
[----:B------:R-:W2:Y:S01]  /*187f0*/  MUFU.EX2 R4, R4 ;  /* 0x0000000400047308 */ /* 0x000ea20000000800 */
[----:B-1----:R-:W-:Y:S01]  /*18800*/  SHF.R.U32.HI R0, RZ, 0x8, R13 ;  /* 0x00000008ff007819 */ /* 0x002fe2000001160d */
[----:B------:R-:W-:-:S03]  /*18810*/  IMAD.WIDE.U32 R12, R139, -0x2daee0ad, RZ ;  /* 0xd2511f538b0c7825 */ /* 0x000fc600078e00ff */
[----:B------:R-:W-:Y:S02]  /*18820*/  LOP3.LUT R0, R0, 0xffff, RZ, 0xc0, !PT ;  /* 0x0000ffff00007812 */ /* 0x000fe400078ec0ff */
[----:B------:R-:W-:Y:S02]  /*18830*/  LOP3.LUT R2, R13, UR28, R16, 0x96, !PT ;  /* 0x0000001c0d027c12 */ /* 0x000fe4000f8e9610 */
[----:B------:R-:W-:Y:S01]  /*18840*/  ISETP.LE.U32.AND P3, PT, R0, UR15, PT ;  /* 0x0000000f00007c0c */ /* 0x000fe2000bf63070 */
[-C--:B--2---:R-:W-:Y:S01]  /*18850*/  FFMA.FTZ R136, R235, R4.reuse, R172 ;  /* 0x00000004eb887223 */ /* 0x084fe200000100ac */
[----:B------:R-:W-:Y:S01]  /*18860*/  F2FP.BF16.F32.PACK_AB R0, R30, R241 ;  /* 0x000000f11e00723e */ /* 0x000fe200000010ff */
[----:B------:R-:W-:Y:S01]  /*18870*/  IMAD.MOV.U32 R235, RZ, RZ, R30 ;  /* 0x000000ffffeb7224 */ /* 0x000fe200078e001e */
[----:B------:R-:W-:Y:S01]  /*18880*/  LOP3.LUT R16, R2, 0xffff, RZ, 0xc0, !PT ;  /* 0x0000ffff02107812 */ /* 0x000fe200078ec0ff */
[----:B------:R-:W1:Y:S01]  /*18890*/  MUFU.EX2 R30, R178 ;  /* 0x000000b2001e7308 */ /* 0x000e620000000800 */
[----:B------:R-:W-:Y:S01]  /*188a0*/  PRMT R193, R0, 0x7610, R193 ;  /* 0x0000761000c17816 */ /* 0x000fe200000000c1 */
[-C--:B------:R-:W-:Y:S01]  /*188b0*/  FMUL.FTZ R154, R154, R4.reuse ;  /* 0x000000049a9a7220 */ /* 0x080fe20000410000 */
[----:B------:R-:W-:Y:S01]  /*188c0*/  PRMT R192, R0, 0x7632, R192 ;  /* 0x0000763200c07816 */ /* 0x000fe200000000c0 */
[-C--:B------:R-:W-:Y:S01]  /*188d0*/  FMUL.FTZ R155, R155, R4.reuse ;  /* 0x000000049b9b7220 */ /* 0x080fe20000410000 */
[----:B------:R-:W-:Y:S01]  /*188e0*/  LOP3.LUT R0, R15, 0xff, RZ, 0xc0, !PT ;  /* 0x000000ff0f007812 */ /* 0x000fe200078ec0ff */
[----:B------:R-:W-:Y:S01]  /*188f0*/  @!P1 HFMA2.BF16_V2 R137, -RZ.H0_H0, RZ.H0_H0, -R193.H0_H0 ;  /* 0x200000ffff899231 */ /* 0x000fe200003409c1 */
[----:B------:R-:W-:Y:S01]  /*18900*/  FSEL R15, R132, RZ, P4 ;  /* 0x000000ff840f7208 */ /* 0x000fe20002000000 */
[----:B------:R-:W-:Y:S01]  /*18910*/  @!P3 HFMA2.BF16_V2 R138, -RZ.H0_H0, RZ.H0_H0, -R192.H0_H0 ;  /* 0x200000ffff8ab231 */ /* 0x000fe200003409c0 */
[----:B------:R-:W-:Y:S01]  /*18920*/  PRMT R212, R193, 0x5410, R192 ;  /* 0x00005410c1d47816 */ /* 0x000fe200000000c0 */
[-C--:B------:R-:W-:Y:S01]  /*18930*/  FMUL.FTZ R150, R150, R4.reuse ;  /* 0x0000000496967220 */ /* 0x080fe20000410000 */
[----:B------:R-:W-:Y:S01]  /*18940*/  @!P1 PRMT R193, R137, 0x5410, RZ ;  /* 0x0000541089c19816 */ /* 0x000fe200000000ff */
[----:B------:R-:W-:Y:S01]  /*18950*/  FADD.FTZ R15, R233, -R15 ;  /* 0x8000000fe90f7221 */ /* 0x000fe20000010000 */
[----:B------:R-:W-:Y:S01]  /*18960*/  ISETP.LE.U32.AND P1, PT, R0, UR15, PT ;  /* 0x0000000f00007c0c */ /* 0x000fe2000bf23070 */
[-C--:B------:R-:W-:Y:S01]  /*18970*/  FMUL.FTZ R151, R151, R4.reuse ;  /* 0x0000000497977220 */ /* 0x080fe20000410000 */
[----:B------:R-:W-:Y:S01]  /*18980*/  LOP3.LUT R0, R12, 0xff, RZ, 0xc0, !PT ;  /* 0x000000ff0c007812 */ /* 0x000fe200078ec0ff */
[-C--:B------:R-:W-:Y:S01]  /*18990*/  FMUL.FTZ R146, R146, R4.reuse ;  /* 0x0000000492927220 */ /* 0x080fe20000410000 */
[----:B------:R-:W-:Y:S01]  /*189a0*/  @!P3 PRMT R192, R138, 0x5410, RZ ;  /* 0x000054108ac0b816 */ /* 0x000fe200000000ff */
[----:B------:R-:W-:Y:S01]  /*189b0*/  FMUL.FTZ R147, R147, R4 ;  /* 0x0000000493937220 */ /* 0x000fe20000410000 */
[----:B------:R-:W-:Y:S01]  /*189c0*/  ISETP.LE.U32.AND P4, PT, R0, UR15, PT ;  /* 0x0000000f00007c0c */ /* 0x000fe2000bf83070 */
[----:B------:R-:W-:Y:S01]  /*189d0*/  FMUL.FTZ R0, R15, UR42 ;  /* 0x0000002a0f007c20 */ /* 0x000fe20008410000 */
[----:B-1----:R-:W-:Y:S01]  /*189e0*/  F2FP.BF16.F32.PACK_AB R15, R30, R252 ;  /* 0x000000fc1e0f723e */ /* 0x002fe200000010ff */
[-C--:B------:R-:W-:Y:S01]  /*189f0*/  FMUL.FTZ R142, R142, R4.reuse ;  /* 0x000000048e8e7220 */ /* 0x080fe20000410000 */
[----:B------:R-:W-:Y:S01]  /*18a00*/  LOP3.LUT R17, R12, 0xffff, RZ, 0xc0, !PT ;  /* 0x0000ffff0c117812 */ /* 0x000fe200078ec0ff */
[-C--:B------:R-:W-:Y:S01]  /*18a10*/  FMUL.FTZ R143, R143, R4.reuse ;  /* 0x000000048f8f7220 */ /* 0x080fe20000410000 */
[C---:B------:R-:W-:Y:S01]  /*18a20*/  PRMT R191, R15.reuse, 0x7610, R191 ;  /* 0x000076100fbf7816 */ /* 0x040fe200000000bf */
[----:B------:R-:W1:Y:S01]  /*18a30*/  MUFU.EX2 R0, R0 ;  /* 0x0000000000007308 */ /* 0x000e620000000800 */
[----:B------:R-:W-:Y:S01]  /*18a40*/  PRMT R190, R15, 0x7632, R190 ;  /* 0x000076320fbe7816 */ /* 0x000fe200000000be */
[-C--:B------:R-:W-:Y:S01]  /*18a50*/  FMUL.FTZ R50, R50, R4.reuse ;  /* 0x0000000432327220 */ /* 0x080fe20000410000 */
[----:B------:R-:W-:Y:S01]  /*18a60*/  SHF.R.U32.HI R15, RZ, 0x8, R16 ;  /* 0x00000008ff0f7819 */ /* 0x000fe20000011610 */
[----:B------:R-:W-:Y:S01]  /*18a70*/  @!P1 HFMA2.BF16_V2 R174, -RZ.H0_H0, RZ.H0_H0, -R191.H0_H0 ;  /* 0x200000ffffae9231 */ /* 0x000fe200003409bf */
[--C-:B------:R-:W-:Y:S01]  /*18a80*/  SHF.R.U32.HI R16, RZ, 0x10, R12.reuse ;  /* 0x00000010ff107819 */ /* 0x100fe2000001160c */
[----:B------:R-:W-:Y:S01]  /*18a90*/  @!P2 HFMA2.BF16_V2 R173, -RZ.H0_H0, RZ.H0_H0, -R190.H0_H0 ;  /* 0x200000ffffada231 */ /* 0x000fe200003409be */
[----:B------:R-:W-:Y:S01]  /*18aa0*/  LOP3.LUT R15, R15, 0xffff, RZ, 0xc0, !PT ;  /* 0x0000ffff0f0f7812 */ /* 0x000fe200078ec0ff */
[-C--:B------:R-:W-:Y:S01]  /*18ab0*/  FMUL.FTZ R51, R51, R4.reuse ;  /* 0x0000000433337220 */ /* 0x080fe20000410000 */
[----:B------:R-:W-:Y:S01]  /*18ac0*/  SHF.R.U32.HI R12, RZ, 0x18, R12 ;  /* 0x00000018ff0c7819 */ /* 0x000fe2000001160c */
[-C--:B------:R-:W-:Y:S01]  /*18ad0*/  FMUL.FTZ R82, R82, R4.reuse ;  /* 0x0000000452527220 */ /* 0x080fe20000410000 */
[----:B------:R-:W-:Y:S01]  /*18ae0*/  ISETP.LE.U32.AND P3, PT, R15, UR15, PT ;  /* 0x0000000f0f007c0c */ /* 0x000fe2000bf63070 */
[-C--:B------:R-:W-:Y:S01]  /*18af0*/  FMUL.FTZ R83, R83, R4.reuse ;  /* 0x0000000453537220 */ /* 0x080fe20000410000 */
[----:B------:R-:W-:Y:S01]  /*18b00*/  PRMT R196, R191, 0x5410, R190 ;  /* 0x00005410bfc47816 */ /* 0x000fe200000000be */
[-C--:B------:R-:W-:Y:S01]  /*18b10*/  FMUL.FTZ R114, R114, R4.reuse ;  /* 0x0000000472727220 */ /* 0x080fe20000410000 */
[----:B------:R-:W-:Y:S01]  /*18b20*/  @!P1 PRMT R191, R174, 0x5410, RZ ;  /* 0x00005410aebf9816 */ /* 0x000fe200000000ff */
[----:B------:R-:W-:Y:S01]  /*18b30*/  FMUL.FTZ R115, R115, R4 ;  /* 0x0000000473737220 */ /* 0x000fe20000410000 */
[----:B-1----:R-:W-:Y:S01]  /*18b40*/  FMUL.FTZ R233, R60, R0 ;  /* 0x000000003ce97220 */ /* 0x002fe20000410000 */
[----:B------:R-:W-:-:S02]  /*18b50*/  IMAD.MOV.U32 R60, RZ, RZ, R242 ;  /* 0x000000ffff3c7224 */ /* 0x000fc400078e00f2 */
[-C--:B------:R-:W-:Y:S01]  /*18b60*/  FFMA.FTZ R15, R239, R0.reuse, R175 ;  /* 0x00000000ef0f7223 */ /* 0x080fe200000100af */
        /* <DEDUP_REMOVED lines=31> */
[----:B------:R-:W-:Y:S01]  /*18d60*/  FSEL R0, R3, RZ, P5 ;  /* 0x000000ff03007208 */ /* 0x000fe20002800000 */
[----:B------:R-:W-:Y:S01]  /*18d70*/  IMAD.MOV.U32 R239, RZ, RZ, R30 ;  /* 0x000000ffffef7224 */ /* 0x000fe200078e001e */
[----:B------:R-:W-:Y:S01]  /*18d80*/  ISETP.LE.U32.AND P1, PT, R12, UR15, PT ;  /* 0x0000000f0c007c0c */ /* 0x000fe2000bf23070 */
[----:B------:R-:W-:Y:S01]  /*18d90*/  MUFU.EX2 R30, R199 ;  /* 0x000000c7001e7308 */ /* 0x000fe20000000800 */
[----:B------:R-:W-:Y:S01]  /*18da0*/  @!P2 PRMT R190, R173, 0x5410, RZ ;  /* 0x00005410adbea816 */ /* 0x000fe200000000ff */
[----:B------:R-:W-:Y:S01]  /*18db0*/  FADD.FTZ R12, R238, -R0 ;  /* 0x80000000ee0c7221 */ /* 0x000fe20000010000 */
[----:B------:R-:W-:Y:S01]  /*18dc0*/  IMAD.MOV.U32 R238, RZ, RZ, R240 ;  /* 0x000000ffffee7224 */ /* 0x000fe200078e00f0 */
[----:B------:R-:W-:Y:S01]  /*18dd0*/  FSEL R0, R134, RZ, P6 ;  /* 0x000000ff86007208 */ /* 0x000fe20003000000 */
[----:B------:R-:W-:-:S02]  /*18de0*/  IMAD.MOV.U32 R88, RZ, RZ, R60 ;  /* 0x000000ffff587224 */ /* 0x000fc400078e003c */
[----:B------:R-:W-:Y:S01]  /*18df0*/  FMUL.FTZ R12, R12, UR42 ;  /* 0x0000002a0c0c7c20 */ /* 0x000fe20008410000 */
[----:B------:R-:W-:Y:S01]  /*18e00*/  MOV R61, R243 ;  /* 0x000000f3003d7202 */ /* 0x000fe20000000f00 */
[----:B------:R-:W1:Y:S01]  /*18e10*/  MUFU.EX2 R240, R19 ;  /* 0x0000001300f07308 */ /* 0x000e620000000800 */
[----:B------:R-:W-:Y:S01]  /*18e20*/  FADD.FTZ R13, R234, -R0 ;  /* 0x80000000ea0d7221 */ /* 0x000fe20000010000 */
[----:B------:R-:W-:Y:S01]  /*18e30*/  LOP3.LUT R0, R2, 0xff, RZ, 0xc0, !PT ;  /* 0x000000ff02007812 */ /* 0x000fe200078ec0ff */
[----:B------:R-:W-:Y:S02]  /*18e40*/  IMAD.MOV.U32 R124, RZ, RZ, R200 ;  /* 0x000000ffff7c7224 */ /* 0x000fe400078e00c8 */
[-C--:B------:R-:W-:Y:S01]  /*18e50*/  FMUL.FTZ R130, R130, R4.reuse ;  /* 0x0000000482827220 */ /* 0x080fe20000410000 */
[----:B------:R-:W-:Y:S01]  /*18e60*/  FMUL.FTZ R13, R13, UR42 ;  /* 0x0000002a0d0d7c20 */ /* 0x000fe20008410000 */
[----:B------:R-:W-:Y:S01]  /*18e70*/  ISETP.LE.U32.AND P2, PT, R0, UR15, PT ;  /* 0x0000000f00007c0c */ /* 0x000fe2000bf43070 */
[----:B------:R-:W-:Y:S01]  /*18e80*/  IMAD.MOV.U32 R89, RZ, RZ, R61 ;  /* 0x000000ffff597224 */ /* 0x000fe200078e003d */
[--C-:B------:R-:W-:Y:S01]  /*18e90*/  SHF.R.U32.HI R0, RZ, 0x18, R2.reuse ;  /* 0x00000018ff007819 */ /* 0x100fe20000011602 */
[----:B------:R-:W-:Y:S01]  /*18ea0*/  MUFU.EX2 R60, R179 ;  /* 0x000000b3003c7308 */ /* 0x000fe20000000800 */
[----:B------:R-:W-:Y:S01]  /*18eb0*/  SHF.R.U32.HI R2, RZ, 0x10, R2 ;  /* 0x00000010ff027819 */ /* 0x000fe20000011602 */
[----:B------:R-:W-:Y:S01]  /*18ec0*/  FMUL.FTZ R131, R131, R4 ;  /* 0x0000000483837220 */ /* 0x000fe20000410000 */
[----:B------:R-:W-:-:S02]  /*18ed0*/  ISETP.LE.U32.AND P5, PT, R0, UR15, PT ;  /* 0x0000000f00007c0c */ /* 0x000fc4000bfa3070 */
[----:B------:R-:W-:Y:S02]  /*18ee0*/  LOP3.LUT R2, R2, 0xff, RZ, 0xc0, !PT ;  /* 0x000000ff02027812 */ /* 0x000fe400078ec0ff */
[----:B-1----:R-:W-:Y:S02]  /*18ef0*/  F2FP.BF16.F32.PACK_AB R0, R240, R18 ;  /* 0x00000012f000723e */ /* 0x002fe400000010ff */
[----:B------:R-:W-:Y:S02]  /*18f00*/  ISETP.LE.U32.AND P6, PT, R2, UR15, PT ;  /* 0x0000000f02007c0c */ /* 0x000fe4000bfc3070 */
[C---:B------:R-:W-:Y:S02]  /*18f10*/  PRMT R189, R0.reuse, 0x7610, R189 ;  /* 0x0000761000bd7816 */ /* 0x040fe400000000bd */
[----:B------:R-:W-:Y:S02]  /*18f20*/  PRMT R188, R0, 0x7632, R188 ;  /* 0x0000763200bc7816 */ /* 0x000fe400000000bc */
[----:B------:R-:W-:Y:S01]  /*18f30*/  LOP3.LUT R2, R16, 0xff, RZ, 0xc0, !PT ;  /* 0x000000ff10027812 */ /* 0x000fe200078ec0ff */
[----:B------:R-:W-:Y:S01]  /*18f40*/  @!P2 HFMA2.BF16_V2 R57, -RZ.H0_H0, RZ.H0_H0, -R189.H0_H0 ;  /* 0x200000ffff39a231 */ /* 0x000fe200003409bd */
[----:B------:R-:W-:Y:S01]  /*18f50*/  PRMT R214, R189, 0x5410, R188 ;  /* 0x00005410bdd67816 */ /* 0x000fe200000000bc */
[----:B------:R-:W1:Y:S01]  /*18f60*/  MUFU.EX2 R0, R12 ;  /* 0x0000000c00007308 */ /* 0x000e620000000800 */
[----:B------:R-:W-:-:S02]  /*18f70*/  @!P3 HFMA2.BF16_V2 R56, -RZ.H0_H0, RZ.H0_H0, -R188.H0_H0 ;  /* 0x200000ffff38b231 */ /* 0x000fc400003409bc */
[----:B------:R-:W-:Y:S01]  /*18f80*/  @!P2 PRMT R189, R57, 0x5410, RZ ;  /* 0x0000541039bda816 */ /* 0x000fe200000000ff */
[----:B------:R-:W-:Y:S01]  /*18f90*/  IMAD.MOV.U32 R57, RZ, RZ, R210 ;  /* 0x000000ffff397224 */ /* 0x000fe200078e00d2 */
[----:B------:R-:W-:Y:S02]  /*18fa0*/  ISETP.LE.U32.AND P2, PT, R2, UR15, PT ;  /* 0x0000000f02007c0c */ /* 0x000fe4000bf43070 */
[----:B------:R-:W-:Y:S01]  /*18fb0*/  SHF.R.U32.HI R2, RZ, 0x8, R17 ;  /* 0x00000008ff027819 */ /* 0x000fe20000011611 */
[----:B------:R-:W2:Y:S01]  /*18fc0*/  MUFU.EX2 R12, R135 ;  /* 0x00000087000c7308 */ /* 0x000ea20000000800 */
[----:B------:R-:W-:Y:S02]  /*18fd0*/  @!P3 PRMT R188, R56, 0x5410, RZ ;  /* 0x0000541038bcb816 */ /* 0x000fe400000000ff */
[----:B------:R-:W-:Y:S02]  /*18fe0*/  LOP3.LUT R2, R2, 0xffff, RZ, 0xc0, !PT ;  /* 0x0000ffff02027812 */ /* 0x000fe400078ec0ff */
[----:B------:R-:W-:-:S02]  /*18ff0*/  MOV R56, R209 ;  /* 0x000000d100387202 */ /* 0x000fc40000000f00 */
[----:B------:R-:W-:Y:S02]  /*19000*/  ISETP.LE.U32.AND P3, PT, R2, UR15, PT ;  /* 0x0000000f02007c0c */ /* 0x000fe4000bf63070 */
[----:B------:R-:W3:Y:S01]  /*19010*/  MUFU.EX2 R2, R13 ;  /* 0x0000000d00027308 */ /* 0x000ee20000000800 */
[-C--:B-1----:R-:W-:Y:S01]  /*19020*/  FMUL.FTZ R19, R46, R0.reuse ;  /* 0x000000002e137220 */ /* 0x082fe20000410000 */
[-C--:B------:R-:W-:Y:S01]  /*19030*/  FMUL.FTZ R46, R79, R0.reuse ;  /* 0x000000004f2e7220 */ /* 0x080fe20000410000 */
[----:B------:R-:W-:Y:S02]  /*19040*/  IMAD.MOV.U32 R79, RZ, RZ, R232 ;  /* 0x000000ffff4f7224 */ /* 0x000fe400078e00e8 */
[-C--:B------:R-:W-:Y:S01]  /*19050*/  FMUL.FTZ R234, R58, R0.reuse ;  /* 0x000000003aea7220 */ /* 0x080fe20000410000 */
[----:B------:R-:W-:Y:S02]  /*19060*/  IMAD.MOV.U32 R58, RZ, RZ, R30 ;  /* 0x000000ffff3a7224 */ /* 0x000fe400078e001e */
[-C--:B------:R-:W-:Y:S01]  /*19070*/  FMUL.FTZ R125, R47, R0.reuse ;  /* 0x000000002f7d7220 */ /* 0x080fe20000410000 */
[-C--:B------:R-:W-:Y:S01]  /*19080*/  FMUL.FTZ R199, R59, R0.reuse ;  /* 0x000000003bc77220 */ /* 0x080fe20000410000 */
[----:B------:R-:W1:Y:S01]  /*19090*/  MUFU.EX2 R232, R21 ;  /* 0x0000001500e87308 */ /* 0x000e620000000800 */
[----:B--2---:R-:W-:Y:S01]  /*190a0*/  FFMA.FTZ R16, R247, R0, R12 ;  /* 0x00000000f7107223 */ /* 0x004fe2000001000c */
[----:B------:R-:W-:Y:S01]  /*190b0*/  MOV R247, R56 ;  /* 0x0000003800f77202 */ /* 0x000fe20000000f00 */
[-C--:B------:R-:W-:Y:S01]  /*190c0*/  FMUL.FTZ R236, R75, R0.reuse ;  /* 0x000000004bec7220 */ /* 0x080fe20000410000 */
[-C--:B------:R-:W-:Y:S01]  /*190d0*/  FMUL.FTZ R47, R78, R0.reuse ;  /* 0x000000004e2f7220 */ /* 0x080fe20000410000 */
[-C--:B------:R-:W-:Y:S01]  /*190e0*/  FMUL.FTZ R30, R62, R0.reuse ;  /* 0x000000003e1e7220 */ /* 0x080fe20000410000 */
[-C--:B------:R-:W-:Y:S01]  /*190f0*/  FMUL.FTZ R78, R126, R0.reuse ;  /* 0x000000007e4e7220 */ /* 0x080fe20000410000 */
[----:B------:R-:W-:Y:S01]  /*19100*/  FMUL.FTZ R243, R127, R0 ;  /* 0x000000007ff37220 */ /* 0x000fe20000410000 */
[----:B------:R2:W4:Y:S01]  /*19110*/  MUFU.EX2 R56, R26 ;  /* 0x0000001a00387308 */ /* 0x0005220000000800 */
[----:B---3--:R-:W-:Y:S01]  /*19120*/  FFMA.FTZ R17, R227, R2, R183 ;  /* 0x00000002e3117223 */ /* 0x008fe200000100b7 */
[----:B------:R-:W-:-:S02]  /*19130*/  IMAD.MOV.U32 R227, RZ, RZ, R58 ;  /* 0x000000ffffe37224 */ /* 0x000fc400078e003a */
[-C--:B------:R-:W-:Y:S01]  /*19140*/  FMUL.FTZ R75, R67, R4.reuse ;  /* 0x00000004434b7220 */ /* 0x080fe20000410000 */
[----:B------:R-:W-:Y:S02]  /*19150*/  IMAD.MOV.U32 R126, RZ, RZ, R57 ;  /* 0x000000ffff7e7224 */ /* 0x000fe400078e0039 */
[-C--:B------:R-:W-:Y:S01]  /*19160*/  FMUL.FTZ R58, R38, R4.reuse ;  /* 0x00000004263a7220 */ /* 0x080fe20000410000 */
[----:B------:R-:W-:Y:S01]  /*19170*/  FMUL.FTZ R62, R54, R4 ;  /* 0x00000004363e7220 */ /* 0x000fe20000410000 */
[----:B------:R-:W-:Y:S01]  /*19180*/  MOV R67, R60 ;  /* 0x0000003c00437202 */ /* 0x000fe20000000f00 */
[-C--:B------:R-:W-:Y:S01]  /*19190*/  FMUL.FTZ R76, R63, R0.reuse ;  /* 0x000000003f4c7220 */ /* 0x080fe20000410000 */
[----:B------:R-:W-:Y:S01]  /*191a0*/  FMUL.FTZ R61, R74, R0 ;  /* 0x000000004a3d7220 */ /* 0x000fe20000410000 */
[----:B------:R-:W-:Y:S02]  /*191b0*/  IMAD.MOV.U32 R54, RZ, RZ, R199 ;  /* 0x000000ffff367224 */ /* 0x000fe400078e00c7 */
[----:B------:R-:W-:Y:S01]  /*191c0*/  FMUL.FTZ R63, R55, R4 ;  /* 0x00000004373f7220 */ /* 0x000fe20000410000 */
[----:B------:R-:W-:-:S02]  /*191d0*/  IMAD.MOV.U32 R38, RZ, RZ, R239 ;  /* 0x000000ffff267224 */ /* 0x000fc400078e00ef */
[-C--:B------:R-:W-:Y:S01]  /*191e0*/  FMUL.FTZ R74, R66, R4.reuse ;  /* 0x00000004424a7220 */ /* 0x080fe20000410000 */
[----:B------:R-:W-:Y:S02]  /*191f0*/  IMAD.MOV.U32 R13, RZ, RZ, R202 ;  /* 0x000000ffff0d7224 */ /* 0x000fe400078e00ca */
[----:B------:R-:W-:Y:S01]  /*19200*/  FMUL.FTZ R239, R99, R4 ;  /* 0x0000000463ef7220 */ /* 0x000fe20000410000 */
[----:B------:R-:W-:Y:S02]  /*19210*/  IMAD.MOV.U32 R199, RZ, RZ, R238 ;  /* 0x000000ffffc77224 */ /* 0x000fe400078e00ee */
[-C--:B------:R-:W-:Y:S01]  /*19220*/  FMUL.FTZ R202, R90, R0.reuse ;  /* 0x000000005aca7220 */ /* 0x080fe20000410000 */
[----:B------:R-:W-:Y:S01]  /*19230*/  FMUL.FTZ R200, R91, R0 ;  /* 0x000000005bc87220 */ /* 0x000fe20000410000 */
[----:B------:R-:W-:Y:S01]  /*19240*/  IMAD.MOV.U32 R55, RZ, RZ, R234 ;  /* 0x000000ffff377224 */ /* 0x000fe200078e00ea */
[----:B--2---:R-:W-:Y:S01]  /*19250*/  MOV R26, R242 ;  /* 0x000000f2001a7202 */ /* 0x004fe20000000f00 */
        /* <DEDUP_REMOVED lines=14> */
[----:B------:R-:W-:-:S02]  /*19340*/  IMAD.MOV.U32 R4, RZ, RZ, R67 ;  /* 0x000000ffff047224 */ /* 0x000fc400078e0043 */
[-C--:B------:R-:W-:Y:S01]  /*19350*/  FMUL.FTZ R240, R84, R2.reuse ;  /* 0x0000000254f07220 */ /* 0x080fe20000410000 */
[----:B-1----:R-:W-:Y:S02]  /*19360*/  IMAD.MOV.U32 R84, RZ, RZ, R232 ;  /* 0x000000ffff547224 */ /* 0x002fe400078e00e8 */
[----:B------:R-:W-:Y:S01]  /*19370*/  FMUL.FTZ R232, R100, R2 ;  /* 0x0000000264e87220 */ /* 0x000fe20000410000 */
[----:B------:R-:W-:Y:S02]  /*19380*/  IMAD.MOV.U32 R100, RZ, RZ, R4 ;  /* 0x000000ffff647224 */ /* 0x000fe400078e0004 */
[-C--:B------:R-:W-:Y:S01]  /*19390*/  FMUL.FTZ R170, R170, R0.reuse ;  /* 0x00000000aaaa7220 */ /* 0x080fe20000410000 */
[----:B----4-:R-:W-:Y:S02]  /*193a0*/  IMAD.MOV.U32 R70, RZ, RZ, R56 ;  /* 0x000000ffff467224 */ /* 0x010fe400078e0038 */
        /* <DEDUP_REMOVED lines=18> */
[----:B------:R-:W-:Y:S01]  /*194d0*/  IMAD.MOV.U32 R52, RZ, RZ, R70 ;  /* 0x000000ffff347224 */ /* 0x000fe200078e0046 */
[----:B------:R-:W-:Y:S01]  /*194e0*/  F2FP.BF16.F32.PACK_AB R0, R227, R100 ;  /* 0x00000064e300723e */ /* 0x000fe200000010ff */
[----:B------:R-:W-:Y:S01]  /*194f0*/  IMAD.MOV.U32 R118, RZ, RZ, R55 ;  /* 0x000000ffff767224 */ /* 0x000fe200078e0037 */
[----:B------:R-:W-:Y:S01]  /*19500*/  MOV R87, R54 ;  /* 0x0000003600577202 */ /* 0x000fe20000000f00 */
[----:B------:R-:W-:Y:S01]  /*19510*/  IMAD.MOV.U32 R71, RZ, RZ, R124 ;  /* 0x000000ffff477224 */ /* 0x000fe200078e007c */
[C---:B------:R-:W-:Y:S01]  /*19520*/  PRMT R187, R0.reuse, 0x7610, R187 ;  /* 0x0000761000bb7816 */ /* 0x040fe200000000bb */
[----:B------:R-:W-:Y:S01]  /*19530*/  IMAD.MOV.U32 R55, RZ, RZ, R19 ;  /* 0x000000ffff377224 */ /* 0x000fe200078e0013 */
[----:B------:R-:W-:Y:S01]  /*19540*/  PRMT R186, R0, 0x7632, R186 ;  /* 0x0000763200ba7816 */ /* 0x000fe200000000ba */
[----:B------:R-:W-:Y:S01]  /*19550*/  IMAD.MOV.U32 R124, RZ, RZ, R88 ;  /* 0x000000ffff7c7224 */ /* 0x000fe200078e0058 */
[----:B------:R-:W-:Y:S01]  /*19560*/  F2FP.BF16.F32.PACK_AB R0, R84, R52 ;  /* 0x000000345400723e */ /* 0x000fe200000010ff */
[----:B------:R-:W-:Y:S01]  /*19570*/  IMAD.MOV.U32 R102, RZ, RZ, R236 ;  /* 0x000000ffff667224 */ /* 0x000fe200078e00ec */
[----:B------:R-:W-:Y:S01]  /*19580*/  MOV R54, R125 ;  /* 0x0000007d00367202 */ /* 0x000fe20000000f00 */
[----:B------:R-:W-:Y:S01]  /*19590*/  IMAD.MOV.U32 R86, RZ, RZ, R247 ;  /* 0x000000ffff567224 */ /* 0x000fe200078e00f7 */
[----:B------:R-:W-:Y:S01]  /*195a0*/  PRMT R184, R0, 0x7632, R184 ;  /* 0x0000763200b87816 */ /* 0x000fe200000000b8 */
[----:B------:R-:W-:Y:S01]  /*195b0*/  IMAD.MOV.U32 R125, RZ, RZ, R89 ;  /* 0x000000ffff7d7224 */ /* 0x000fe200078e0059 */
[----:B------:R-:W-:Y:S01]  /*195c0*/  MOV R247, R61 ;  /* 0x0000003d00f77202 */ /* 0x000fe20000000f00 */
[----:B------:R-:W-:-:S02]  /*195d0*/  IMAD.MOV.U32 R19, RZ, RZ, R237 ;  /* 0x000000ffff137224 */ /* 0x000fc400078e00ed */
[-C--:B------:R-:W-:Y:S01]  /*195e0*/  FMUL.FTZ R237, R97, R2.reuse ;  /* 0x0000000261ed7220 */ /* 0x080fe20000410000 */
[----:B------:R-:W-:Y:S01]  /*195f0*/  @!P5 HFMA2.BF16_V2 R7, -RZ.H0_H0, RZ.H0_H0, -R186.H0_H0 ;  /* 0x200000ffff07d231 */ /* 0x000fe200003409ba */
[----:B------:R-:W-:Y:S01]  /*19600*/  PRMT R185, R0, 0x7610, R185 ;  /* 0x0000761000b97816 */ /* 0x000fe200000000b9 */
[----:B------:R-:W-:Y:S02]  /*19610*/  @!P3 HFMA2.BF16_V2 R6, -RZ.H0_H0, RZ.H0_H0, -R184.H0_H0 ;  /* 0x200000ffff06b231 */ /* 0x000fe400003409b8 */
[-C--:B------:R-:W-:Y:S01]  /*19620*/  FMUL.FTZ R61, R53, R2.reuse ;  /* 0x00000002353d7220 */ /* 0x080fe20000410000 */
[-C--:B------:R-:W-:Y:S01]  /*19630*/  FMUL.FTZ R88, R68, R2.reuse ;  /* 0x0000000244587220 */ /* 0x080fe20000410000 */
[----:B------:R-:W-:Y:S01]  /*19640*/  FMUL.FTZ R97, R117, R2 ;  /* 0x0000000275617220 */ /* 0x000fe20000410000 */
[----:B------:R-:W-:Y:S01]  /*19650*/  IMAD.MOV.U32 R4, RZ, RZ, R102 ;  /* 0x000000ffff047224 */ /* 0x000fe200078e0066 */
[----:B------:R1:W-:Y:S01]  /*19660*/  MUFU.EX2 R117, R216 ;  /* 0x000000d800757308 */ /* 0x0003e20000000800 */
[----:B------:R-:W-:Y:S01]  /*19670*/  IMAD.MOV.U32 R68, RZ, RZ, R26 ;  /* 0x000000ffff447224 */ /* 0x000fe200078e001a */
[----:B------:R-:W-:Y:S01]  /*19680*/  MOV R26, R77 ;  /* 0x0000004d001a7202 */ /* 0x000fe20000000f00 */
[----:B------:R-:W-:-:S02]  /*19690*/  IMAD.MOV.U32 R102, RZ, RZ, R78 ;  /* 0x000000ffff667224 */ /* 0x000fc400078e004e */
[-C--:B------:R-:W-:Y:S01]  /*196a0*/  FMUL.FTZ R152, R152, R2.reuse ;  /* 0x0000000298987220 */ /* 0x080fe20000410000 */
[----:B------:R-:W-:Y:S02]  /*196b0*/  IMAD.MOV.U32 R77, RZ, RZ, R31 ;  /* 0x000000ffff4d7224 */ /* 0x000fe400078e001f */
[----:B------:R-:W-:Y:S01]  /*196c0*/  FMUL.FTZ R153, R153, R2 ;  /* 0x0000000299997220 */ /* 0x000fe20000410000 */
[----:B------:R-:W-:Y:S01]  /*196d0*/  IMAD.MOV.U32 R78, RZ, RZ, R30 ;  /* 0x000000ffff4e7224 */ /* 0x000fe200078e001e */
[----:B------:R2:W3:Y:S01]  /*196e0*/  MUFU.EX2 R53, R217 ;  /* 0x000000d900357308 */ /* 0x0004e20000000800 */
[----:B------:R-:W4:Y:S01]  /*196f0*/  LDL.LU.64 R30, [R1+0x90] ;  /* 0x00009000011e7983 */ /* 0x000f220000300a00 */
[----:B------:R-:W-:Y:S02]  /*19700*/  IMAD.MOV.U32 R67, RZ, RZ, R72 ;  /* 0x000000ffff437224 */ /* 0x000fe400078e0048 */
[----:B------:R-:W-:Y:S02]  /*19710*/  @!P4 HFMA2.BF16_V2 R9, -RZ.H0_H0, RZ.H0_H0, -R185.H0_H0 ;  /* 0x200000ffff09c231 */ /* 0x000fe400003409b9 */
[----:B------:R-:W-:-:S02]  /*19720*/  IMAD.MOV.U32 R103, RZ, RZ, R73 ;  /* 0x000000ffff677224 */ /* 0x000fc400078e0049 */
[-C--:B------:R-:W-:Y:S01]  /*19730*/  FMUL.FTZ R73, R65, R2.reuse ;  /* 0x0000000241497220 */ /* 0x080fe20000410000 */
[----:B------:R-:W-:Y:S01]  /*19740*/  @!P6 HFMA2.BF16_V2 R5, -RZ.H0_H0, RZ.H0_H0, -R187.H0_H0 ;  /* 0x200000ffff05e231 */ /* 0x000fe200003409bb */
[----:B------:R-:W-:Y:S01]  /*19750*/  MOV R65, R67 ;  /* 0x0000004300417202 */ /* 0x000fe20000000f00 */
[----:B------:R-:W-:Y:S01]  /*19760*/  FMUL.FTZ R72, R64, R2 ;  /* 0x0000000240487220 */ /* 0x000fe20000410000 */
[----:B-1----:R-:W-:Y:S01]  /*19770*/  MOV R216, R124 ;  /* 0x0000007c00d87202 */ /* 0x002fe20000000f00 */
[----:B------:R-:W-:Y:S01]  /*19780*/  IMAD.MOV.U32 R70, RZ, RZ, R13 ;  /* 0x000000ffff467224 */ /* 0x000fe200078e000d */
[----:B------:R-:W-:Y:S01]  /*19790*/  PRMT R124, R185, 0x5410, R184 ;  /* 0x00005410b97c7816 */ /* 0x000fe200000000b8 */
[----:B------:R-:W-:Y:S01]  /*197a0*/  IMAD.MOV.U32 R64, RZ, RZ, R103 ;  /* 0x000000ffff407224 */ /* 0x000fe200078e0067 */
[----:B------:R-:W-:Y:S01]  /*197b0*/  @!P3 PRMT R184, R6, 0x5410, RZ ;  /* 0x0000541006b8b816 */ /* 0x000fe200000000ff */
[----:B------:R-:W-:Y:S02]  /*197c0*/  IMAD.MOV.U32 R13, RZ, RZ, R241 ;  /* 0x000000ffff0d7224 */ /* 0x000fe400078e00f1 */
[-C--:B------:R-:W-:Y:S01]  /*197d0*/  FMUL.FTZ R236, R96, R2.reuse ;  /* 0x0000000260ec7220 */ /* 0x080fe20000410000 */
[-C--:B------:R-:W-:Y:S01]  /*197e0*/  FMUL.FTZ R148, R148, R2.reuse ;  /* 0x0000000294947220 */ /* 0x080fe20000410000 */
[----:B--2---:R-:W-:Y:S01]  /*197f0*/  IMAD.MOV.U32 R217, RZ, RZ, R125 ;  /* 0x000000ffffd97224 */ /* 0x004fe200078e007d */
[----:B------:R-:W-:Y:S01]  /*19800*/  PRMT R125, R187, 0x5410, R186 ;  /* 0x00005410bb7d7816 */ /* 0x000fe200000000ba */
[----:B------:R-:W-:Y:S01]  /*19810*/  IMAD.MOV.U32 R103, RZ, RZ, R66 ;  /* 0x000000ffff677224 */ /* 0x000fe200078e0042 */
[----:B------:R-:W-:Y:S01]  /*19820*/  @!P5 PRMT R186, R7, 0x5410, RZ ;  /* 0x0000541007bad816 */ /* 0x000fe200000000ff */
[----:B------:R-:W-:Y:S01]  /*19830*/  FMUL.FTZ R241, R85, R2 ;  /* 0x0000000255f17220 */ /* 0x000fe20000410000 */
[----:B------:R-:W2:Y:S01]  /*19840*/  LDL.LU.64 R6, [R1+0x60] ;  /* 0x0000600001067983 */ /* 0x000ea20000300a00 */
[----:B---3--:R-:W-:Y:S01]  /*19850*/  F2FP.BF16.F32.PACK_AB R0, R53, R117 ;  /* 0x000000753500723e */ /* 0x008fe200000010ff */
[----:B------:R-:W-:Y:S01]  /*19860*/  IMAD.MOV.U32 R66, RZ, RZ, R79 ;  /* 0x000000ffff427224 */ /* 0x000fe200078e004f */
[----:B------:R-:W-:Y:S01]  /*19870*/  @!P4 PRMT R185, R9, 0x5410, RZ ;  /* 0x0000541009b9c816 */ /* 0x000fe200000000ff */
[----:B------:R-:W-:Y:S01]  /*19880*/  IMAD.MOV.U32 R79, RZ, RZ, R76 ;  /* 0x000000ffff4f7224 */ /* 0x000fe200078e004c */
[C---:B------:R-:W-:Y:S01]  /*19890*/  PRMT R182, R0.reuse, 0x7632, R182 ;  /* 0x0000763200b67816 */ /* 0x040fe200000000b6 */
[----:B------:R-:W-:Y:S01]  /*198a0*/  IMAD.MOV.U32 R85, RZ, RZ, R4 ;  /* 0x000000ffff557224 */ /* 0x000fe200078e0004 */
[----:B------:R-:W-:Y:S01]  /*198b0*/  PRMT R183, R0, 0x7610, R183 ;  /* 0x0000761000b77816 */ /* 0x000fe200000000b7 */
[----:B------:R-:W-:-:S02]  /*198c0*/  IMAD R0, R199, -0x326172a9, RZ ;  /* 0xcd9e8d57c7007824 */ /* 0x000fc400078e02ff */
[-C--:B------:R-:W-:Y:S01]  /*198d0*/  FMUL.FTZ R149, R149, R2.reuse ;  /* 0x0000000295957220 */ /* 0x080fe20000410000 */
[----:B------:R-:W-:Y:S01]  /*198e0*/  @!P1 HFMA2.BF16_V2 R8, -RZ.H0_H0, RZ.H0_H0, -R182.H0_H0 ;  /* 0x200000ffff089231 */ /* 0x000fe200003409b6 */
[----:B------:R-:W-:Y:S01]  /*198f0*/  PRMT R67, R183, 0x5410, R182 ;  /* 0x00005410b7437816 */ /* 0x000fe200000000b6 */
[----:B------:R-:W-:Y:S01]  /*19900*/  IMAD.MOV.U32 R76, RZ, RZ, R233 ;  /* 0x000000ffff4c7224 */ /* 0x000fe200078e00e9 */
[----:B------:R-:W-:Y:S01]  /*19910*/  LOP3.LUT R0, R251, UR41, R0, 0x96, !PT ;  /* 0x00000029fb007c12 */ /* 0x000fe2000f8e9600 */
[-C--:B------:R-:W-:Y:S01]  /*19920*/  FMUL.FTZ R144, R144, R2.reuse ;  /* 0x0000000290907220 */ /* 0x080fe20000410000 */
[----:B------:R-:W-:Y:S01]  /*19930*/  @!P1 PRMT R182, R8, 0x5410, RZ ;  /* 0x0000541008b69816 */ /* 0x000fe200000000ff */
[-C--:B------:R-:W-:Y:S01]  /*19940*/  FMUL.FTZ R145, R145, R2.reuse ;  /* 0x0000000291917220 */ /* 0x080fe20000410000 */
[----:B------:R-:W-:Y:S01]  /*19950*/  @!P6 PRMT R187, R5, 0x5410, RZ ;  /* 0x0000541005bbe816 */ /* 0x000fe200000000ff */
        /* <DEDUP_REMOVED lines=15> */
[----:B------:R-:W-:-:S05]  /*19a50*/  @!P2 HFMA2.BF16_V2 R10, -RZ.H0_H0, RZ.H0_H0, -R183.H0_H0 ;  /* 0x200000ffff0aa231 */ /* 0x000fca00003409b7 */
[----:B------:R-:W-:Y:S02]  /*19a60*/  @!P2 PRMT R183, R10, 0x5410, RZ ;  /* 0x000054100ab7a816 */ /* 0x000fe400000000ff */
[----:B------:R-:W-:Y:S01]  /*19a70*/  MUFU.EX2 R10, R215 ;  /* 0x000000d7000a7308 */ /* 0x000fe20000000800 */
[----:B------:R-:W-:Y:S01]  /*19a80*/  MOV R101, R38 ;  /* 0x0000002600657202 */ /* 0x000fe20000000f00 */
[----:B------:R-:W-:Y:S02]  /*19a90*/  IMAD.MOV.U32 R116, RZ, RZ, R19 ;  /* 0x000000ffff747224 */ /* 0x000fe400078e0013 */
[----:B--2---:R-:W-:Y:S02]  /*19aa0*/  IMAD.MOV.U32 R8, RZ, RZ, R6 ;  /* 0x000000ffff087224 */ /* 0x004fe400078e0006 */
[----:B------:R-:W-:Y:S02]  /*19ab0*/  IMAD.MOV.U32 R9, RZ, RZ, R7 ;  /* 0x000000ffff097224 */ /* 0x000fe400078e0007 */
[----:B------:R-:W-:Y:S01]  /*19ac0*/  IMAD.WIDE.U32 R6, R0, -0x2daee0ad, RZ ;  /* 0xd2511f5300067825 */ /* 0x000fe200078e00ff */
[----:B------:R-:W-:-:S05]  /*19ad0*/  LOP3.LUT R0, R245, UR40, R250, 0x96, !PT ;  /* 0x00000028f5007c12 */ /* 0x000fca000f8e96fa */
[----:B------:R-:W-:Y:S01]  /*19ae0*/  IMAD.WIDE.U32 R4, R0, -0x2daee0ad, RZ ;  /* 0xd2511f5300047825 */ /* 0x000fe200078e00ff */
[----:B----4-:R-:W-:Y:S02]  /*19af0*/  LOP3.LUT R2, R7, UR39, R30, 0x96, !PT ;  /* 0x0000002707027c12 */ /* 0x010fe4000f8e961e */
[----:B------:R-:W2:Y:S01]  /*19b00*/  LDL.LU.64 R30, [R1+0x120] ;  /* 0x00012000011e7983 */ /* 0x000ea20000300a00 */
[----:B------:R-:W-:Y:S01]  /*19b10*/  IMAD.MOV.U32 R7, RZ, RZ, R9 ;  /* 0x000000ffff077224 */ /* 0x000fe200078e0009 */
[----:B------:R-:W-:Y:S02]  /*19b20*/  LOP3.LUT R5, R5, UR33, R6, 0x96, !PT ;  /* 0x0000002105057c12 */ /* 0x000fe4000f8e9606 */
[----:B------:R-:W-:Y:S01]  /*19b30*/  MOV R6, R8 ;  /* 0x0000000800067202 */ /* 0x000fe20000000f00 */
[----:B------:R-:W-:-:S05]  /*19b40*/  IMAD.WIDE.U32 R8, R2, -0x326172a9, RZ ;  /* 0xcd9e8d5702087825 */ /* 0x000fca00078e00ff */
[----:B------:R-:W-:Y:S01]  /*19b50*/  LOP3.LUT R0, R9, UR38, R244, 0x96, !PT ;  /* 0x0000002609007c12 */ /* 0x000fe2000f8e96f4 */
[----:B------:R-:W-:Y:S02]  /*19b60*/  IMAD.MOV.U32 R244, RZ, RZ, R6 ;  /* 0x000000fffff47224 */ /* 0x000fe400078e0006 */
[----:B------:R-:W-:Y:S02]  /*19b70*/  IMAD.MOV.U32 R245, RZ, RZ, R7 ;  /* 0x000000fffff57224 */ /* 0x000fe400078e0007 */
[----:B------:R-:W-:-:S05]  /*19b80*/  IMAD.WIDE.U32 R6, R0, -0x2daee0ad, RZ ;  /* 0xd2511f5300067825 */ /* 0x000fca00078e00ff */
[----:B------:R-:W-:Y:S01]  /*19b90*/  LOP3.LUT R2, R7, UR29, R4, 0x96, !PT ;  /* 0x0000001d07027c12 */ /* 0x000fe2000f8e9604 */
[----:B------:R-:W-:-:S05]  /*19ba0*/  IMAD.WIDE.U32 R4, R5, -0x326172a9, RZ ;  /* 0xcd9e8d5705047825 */ /* 0x000fca00078e00ff */
[----:B------:R-:W-:-:S05]  /*19bb0*/  LOP3.LUT R0, R5, UR32, R8, 0x96, !PT ;  /* 0x0000002005007c12 */ /* 0x000fca000f8e9608 */
[----:B------:R-:W-:-:S05]  /*19bc0*/  IMAD.WIDE.U32 R8, R0, -0x2daee0ad, RZ ;  /* 0xd2511f5300087825 */ /* 0x000fca00078e00ff */
[----:B------:R-:W-:Y:S01]  /*19bd0*/  LOP3.LUT R0, R9, UR10, R6, 0x96, !PT ;  /* 0x0000000a09007c12 */ /* 0x000fe2000f8e9606 */
[----:B------:R-:W-:-:S05]  /*19be0*/  IMAD.WIDE.U32 R6, R2, -0x326172a9, RZ ;  /* 0xcd9e8d5702067825 */ /* 0x000fca00078e00ff */
[----:B------:R-:W-:Y:S01]  /*19bf0*/  LOP3.LUT R9, R7, UR11, R4, 0x96, !PT ;  /* 0x0000000b07097c12 */ /* 0x000fe2000f8e9604 */
[----:B------:R-:W-:-:S05]  /*19c00*/  IMAD.WIDE.U32 R4, R0, -0x326172a9, RZ ;  /* 0xcd9e8d5700047825 */ /* 0x000fca00078e00ff */
[----:B------:R-:W-:-:S04]  /*19c10*/  LOP3.LUT R0, R5, UR24, R6, 0x96, !PT ;  /* 0x0000001805007c12 */ /* 0x000fc8000f8e9606 */
[----:B------:R-:W-:-:S04]  /*19c20*/  LOP3.LUT R2, R0, 0xff, RZ, 0xc0, !PT ;  /* 0x000000ff00027812 */ /* 0x000fc800078ec0ff */
[----:B------:R-:W-:Y:S02]  /*19c30*/  ISETP.LE.U32.AND P1, PT, R2, UR15, PT ;  /* 0x0000000f02007c0c */ /* 0x000fe4000bf23070 */
[----:B------:R-:W-:-:S04]  /*19c40*/  LOP3.LUT R2, R0, 0xffff, RZ, 0xc0, !PT ;  /* 0x0000ffff00027812 */ /* 0x000fc800078ec0ff */
[----:B------:R-:W-:-:S04]  /*19c50*/  SHF.R.U32.HI R2, RZ, 0x8, R2 ;  /* 0x00000008ff027819 */ /* 0x000fc80000011602 */
[----:B------:R-:W-:Y:S01]  /*19c60*/  LOP3.LUT R2, R2, 0xffff, RZ, 0xc0, !PT ;  /* 0x0000ffff02027812 */ /* 0x000fe200078ec0ff */
[----:B------:R-:W1:Y:S03]  /*19c70*/  MUFU.EX2 R6, R180 ;  /* 0x000000b400067308 */ /* 0x000e660000000800 */
[----:B------:R-:W-:Y:S02]  /*19c80*/  ISETP.LE.U32.AND P5, PT, R2, UR15, PT ;  /* 0x0000000f02007c0c */ /* 0x000fe4000bfa3070 */
[--C-:B------:R-:W-:Y:S02]  /*19c90*/  SHF.R.U32.HI R2, RZ, 0x10, R0.reuse ;  /* 0x00000010ff027819 */ /* 0x100fe40000011600 */
[----:B------:R-:W-:-:S04]  /*19ca0*/  SHF.R.U32.HI R0, RZ, 0x18, R0 ;  /* 0x00000018ff007819 */ /* 0x000fc80000011600 */
[----:B------:R-:W-:Y:S02]  /*19cb0*/  ISETP.LE.U32.AND P6, PT, R0, UR15, PT ;  /* 0x0000000f00007c0c */ /* 0x000fe4000bfc3070 */
[----:B------:R-:W-:-:S04]  /*19cc0*/  LOP3.LUT R0, R4, 0xff, RZ, 0xc0, !PT ;  /* 0x000000ff04007812 */ /* 0x000fc800078ec0ff */
[----:B------:R-:W-:Y:S02]  /*19cd0*/  ISETP.LE.U32.AND P2, PT, R0, UR15, PT ;  /* 0x0000000f00007c0c */ /* 0x000fe4000bf43070 */
[----:B------:R-:W-:Y:S02]  /*19ce0*/  SHF.R.U32.HI R0, RZ, 0x18, R4 ;  /* 0x00000018ff007819 */ /* 0x000fe40000011604 */
[----:B------:R-:W-:Y:S02]  /*19cf0*/  LOP3.LUT R2, R2, 0xff, RZ, 0xc0, !PT ;  /* 0x000000ff02027812 */ /* 0x000fe400078ec0ff */
[----:B------:R-:W-:Y:S02]  /*19d00*/  ISETP.LE.U32.AND P3, PT, R0, UR15, PT ;  /* 0x0000000f00007c0c */ /* 0x000fe4000bf63070 */
[----:B-1----:R-:W-:Y:S02]  /*19d10*/  F2FP.BF16.F32.PACK_AB R0, R6, R175 ;  /* 0x000000af0600723e */ /* 0x002fe400000010ff */
[----:B------:R-:W-:-:S02]  /*19d20*/  ISETP.LE.U32.AND P4, PT, R2, UR15, PT ;  /* 0x0000000f02007c0c */ /* 0x000fc4000bf83070 */
[----:B------:R-:W-:Y:S02]  /*19d30*/  SHF.R.U32.HI R2, RZ, 0x10, R4 ;  /* 0x00000010ff027819 */ /* 0x000fe40000011604 */
[----:B------:R-:W-:Y:S02]  /*19d40*/  LOP3.LUT R7, R4, 0xffff, RZ, 0xc0, !PT ;  /* 0x0000ffff04077812 */ /* 0x000fe400078ec0ff */
[C---:B------:R-:W-:Y:S02]  /*19d50*/  PRMT R180, R0.reuse, 0x7632, R180 ;  /* 0x0000763200b47816 */ /* 0x040fe400000000b4 */
[----:B------:R-:W-:Y:S02]  /*19d60*/  PRMT R181, R0, 0x7610, R181 ;  /* 0x0000761000b57816 */ /* 0x000fe400000000b5 */
[----:B------:R-:W-:Y:S02]  /*19d70*/  LOP3.LUT R0, R2, 0xff, RZ, 0xc0, !PT ;  /* 0x000000ff02007812 */ /* 0x000fe400078ec0ff */
[----:B------:R-:W-:Y:S01]  /*19d80*/  SHF.R.U32.HI R2, RZ, 0x8, R7 ;  /* 0x00000008ff027819 */ /* 0x000fe20000011607 */
[----:B------:R-:W-:Y:S01]  /*19d90*/  @!P5 HFMA2.BF16_V2 R14, -RZ.H0_H0, RZ.H0_H0, -R180.H0_H0 ;  /* 0x200000ffff0ed231 */ /* 0x000fe200003409b4 */
[----:B------:R-:W-:-:S02]  /*19da0*/  PRMT R38, R181, 0x5410, R180 ;  /* 0x00005410b5267816 */ /* 0x000fc400000000b4 */
[----:B------:R-:W-:Y:S02]  /*19db0*/  LOP3.LUT R2, R2, 0xffff, RZ, 0xc0, !PT ;  /* 0x0000ffff02027812 */ /* 0x000fe400078ec0ff */
[----:B------:R-:W-:Y:S02]  /*19dc0*/  @!P5 PRMT R180, R14, 0x5410, RZ ;  /* 0x000054100eb4d816 */ /* 0x000fe400000000ff */
[----:B------:R-:W-:Y:S02]  /*19dd0*/  ISETP.LE.U32.AND P5, PT, R2, UR15, PT ;  /* 0x0000000f02007c0c */ /* 0x000fe4000bfa3070 */
[----:B------:R-:W-:-:S04]  /*19de0*/  F2FP.BF16.F32.PACK_AB R2, R10, R12 ;  /* 0x0000000c0a02723e */ /* 0x000fc800000010ff */
[C---:B------:R-:W-:Y:S02]  /*19df0*/  PRMT R178, R2.reuse, 0x7632, R178 ;  /* 0x0000763202b27816 */ /* 0x040fe400000000b2 */
[----:B------:R-:W-:-:S03]  /*19e00*/  PRMT R179, R2, 0x7610, R179 ;  /* 0x0000761002b37816 */ /* 0x000fc600000000b3 */
[----:B------:R-:W-:Y:S01]  /*19e10*/  @!P6 HFMA2.BF16_V2 R25, -RZ.H0_H0, RZ.H0_H0, -R178.H0_H0 ;  /* 0x200000ffff19e231 */ /* 0x000fe200003409b2 */
[----:B------:R-:W-:-:S04]  /*19e20*/  PRMT R19, R179, 0x5410, R178 ;  /* 0x00005410b3137816 */ /* 0x000fc800000000b2 */
[----:B------:R-:W-:Y:S01]  /*19e30*/  @!P6 PRMT R178, R25, 0x5410, RZ ;  /* 0x0000541019b2e816 */ /* 0x000fe200000000ff */
[----:B------:R-:W-:Y:S01]  /*19e40*/  IMAD.MOV.U32 R25, RZ, RZ, R217 ;  /* 0x000000ffff197224 */ /* 0x000fe200078e00d9 */
[----:B------:R-:W-:Y:S08]  /*19e50*/  MUFU.EX2 R14, R221 ;  /* 0x000000dd000e7308 */ /* 0x000ff00000000800 */
[----:B------:R1:W-:Y:S02]  /*19e60*/  MUFU.EX2 R221, R229 ;  /* 0x000000e500dd7308 */ /* 0x0003e40000000800 */
[----:B-1----:R-:W-:-:S02]  /*19e70*/  IMAD.MOV.U32 R229, RZ, RZ, R25 ;  /* 0x000000ffffe57224 */ /* 0x002fc400078e0019 */
[----:B------:R-:W3:Y:S01]  /*19e80*/  LDL R25, [R1+0xd4] ;  /* 0x0000d40001197983 */ /* 0x000ee20000100800 */
[----:B------:R-:W-:Y:S02]  /*19e90*/  @!P1 HFMA2.BF16_V2 R11, -RZ.H0_H0, RZ.H0_H0, -R181.H0_H0 ;  /* 0x200000ffff0b9231 */ /* 0x000fe400003409b5 */
[----:B------:R-:W-:-:S03]  /*19ea0*/  IMAD.WIDE.U32 R4, R9, -0x2daee0ad, RZ ;  /* 0xd2511f5309047825 */ /* 0x000fc600078e00ff */
[----:B------:R-:W-:Y:S02]  /*19eb0*/  @!P1 PRMT R181, R11, 0x5410, RZ ;  /* 0x000054100bb59816 */ /* 0x000fe400000000ff */
[----:B------:R-:W1:Y:S01]  /*19ec0*/  MUFU.EX2 R11, R220 ;  /* 0x000000dc000b7308 */ /* 0x000e620000000800 */
[----:B------:R-:W-:Y:S02]  /*19ed0*/  ISETP.LE.U32.AND P1, PT, R0, UR15, PT ;  /* 0x0000000f00007c0c */ /* 0x000fe4000bf23070 */
[----:B------:R-:W-:-:S04]  /*19ee0*/  LOP3.LUT R0, R5, UR28, R8, 0x96, !PT ;  /* 0x0000001c05007c12 */ /* 0x000fc8000f8e9608 */
[----:B------:R-:W-:-:S04]  /*19ef0*/  SHF.R.U32.HI R2, RZ, 0x10, R0 ;  /* 0x00000010ff027819 */ /* 0x000fc80000011600 */
[----:B------:R-:W-:Y:S01]  /*19f00*/  LOP3.LUT R2, R2, 0xff, RZ, 0xc0, !PT ;  /* 0x000000ff02027812 */ /* 0x000fe200078ec0ff */
[----:B------:R-:W-:Y:S01]  /*19f10*/  FADD.FTZ R7, R10, R16 ;  /* 0x000000100a077221 */ /* 0x000fe20000010000 */
[----:B------:R-:W-:Y:S01]  /*19f20*/  IMAD.MOV.U32 R69, RZ, RZ, R66 ;  /* 0x000000ffff457224 */ /* 0x000fe200078e0042 */
[----:B------:R-:W-:Y:S01]  /*19f30*/  MUFU.EX2 R12, R218 ;  /* 0x000000da000c7308 */ /* 0x000fe20000000800 */
[----:B------:R-:W-:Y:S01]  /*19f40*/  ISETP.LE.U32.AND P6, PT, R2, UR15, PT ;  /* 0x0000000f02007c0c */ /* 0x000fe2000bfc3070 */
[----:B------:R-:W-:Y:S01]  /*19f50*/  IMAD.MOV.U32 R66, RZ, RZ, R126 ;  /* 0x000000ffff427224 */ /* 0x000fe200078e007e */
[----:B-1----:R-:W-:Y:S01]  /*19f60*/  F2FP.BF16.F32.PACK_AB R2, R14, R11 ;  /* 0x0000000b0e02723e */ /* 0x002fe200000010ff */
[----:B------:R-:W-:Y:S02]  /*19f70*/  IMAD.MOV.U32 R126, RZ, RZ, R13 ;  /* 0x000000ffff7e7224 */ /* 0x000fe400078e000d */
[----:B------:R-:W-:Y:S02]  /*19f80*/  FADD.FTZ R13, R176, R136 ;  /* 0x00000088b00d7221 */ /* 0x000fe40000010000 */
[----:B------:R-:W1:Y:S01]  /*19f90*/  MUFU.EX2 R16, R219 ;  /* 0x000000db00107308 */ /* 0x000e620000000800 */
[----:B------:R-:W-:-:S02]  /*19fa0*/  PRMT R176, R2, 0x7632, R176 ;  /* 0x0000763202b07816 */ /* 0x000fc400000000b0 */
[----:B------:R-:W-:Y:S01]  /*19fb0*/  PRMT R177, R2, 0x7610, R177 ;  /* 0x0000761002b17816 */ /* 0x000fe200000000b1 */
[----:B------:R-:W-:Y:S02]  /*19fc0*/  FADD.FTZ R10, R116, R17 ;  /* 0x00000011740a7221 */ /* 0x000fe40000010000 */
[----:B------:R-:W-:Y:S02]  /*19fd0*/  @!P5 HFMA2.BF16_V2 R28, -RZ.H0_H0, RZ.H0_H0, -R176.H0_H0 ;  /* 0x200000ffff1cd231 */ /* 0x000fe400003409b0 */
[----:B------:R-:W-:Y:S02]  /*19fe0*/  IMAD.MOV.U32 R116, RZ, RZ, R247 ;  /* 0x000000ffff747224 */ /* 0x000fe400078e00f7 */
[----:B------:R-:W-:Y:S01]  /*19ff0*/  @!P2 HFMA2.BF16_V2 R27, -RZ.H0_H0, RZ.H0_H0, -R177.H0_H0 ;  /* 0x200000ffff1ba231 */ /* 0x000fe200003409b1 */
[----:B------:R-:W-:Y:S02]  /*1a000*/  MOV R247, R18 ;  /* 0x0000001200f77202 */ /* 0x000fe40000000f00 */
[----:B------:R-:W-:Y:S01]  /*1a010*/  PRMT R18, R177, 0x5410, R176 ;  /* 0x00005410b1127816 */ /* 0x000fe200000000b0 */
[----:B------:R-:W-:Y:S01]  /*1a020*/  FADD.FTZ R15, R6, R15 ;  /* 0x0000000f060f7221 */ /* 0x000fe20000010000 */
[----:B------:R-:W-:-:S02]  /*1a030*/  LOP3.LUT R2, R0, 0xff, RZ, 0xc0, !PT ;  /* 0x000000ff00027812 */ /* 0x000fc400078ec0ff */
[----:B------:R-:W-:Y:S01]  /*1a040*/  @!P5 PRMT R176, R28, 0x5410, RZ ;  /* 0x000054101cb0d816 */ /* 0x000fe200000000ff */
[----:B------:R-:W-:Y:S01]  /*1a050*/  IMAD.MOV.U32 R28, RZ, RZ, R244 ;  /* 0x000000ffff1c7224 */ /* 0x000fe200078e00f4 */
[C---:B------:R-:W-:Y:S01]  /*1a060*/  LOP3.LUT R9, R4.reuse, 0xffff, RZ, 0xc0, !PT ;  /* 0x0000ffff04097812 */ /* 0x040fe200078ec0ff */
[----:B------:R-:W-:Y:S01]  /*1a070*/  MUFU.EX2 R219, R226 ;  /* 0x000000e200db7308 */ /* 0x000fe20000000800 */
[----:B------:R-:W-:Y:S02]  /*1a080*/  LOP3.LUT R6, R4, 0xff, RZ, 0xc0, !PT ;  /* 0x000000ff04067812 */ /* 0x000fe400078ec0ff */
[--C-:B------:R-:W-:Y:S02]  /*1a090*/  SHF.R.U32.HI R8, RZ, 0x10, R4.reuse ;  /* 0x00000010ff087819 */ /* 0x100fe40000011604 */
[----:B------:R-:W-:Y:S02]  /*1a0a0*/  SHF.R.U32.HI R5, RZ, 0x18, R4 ;  /* 0x00000018ff057819 */ /* 0x000fe40000011604 */
[----:B------:R-:W-:Y:S01]  /*1a0b0*/  @!P2 PRMT R177, R27, 0x5410, RZ ;  /* 0x000054101bb1a816 */ /* 0x000fe200000000ff */
[----:B------:R-:W4:Y:S01]  /*1a0c0*/  MUFU.EX2 R244, R228 ;  /* 0x000000e400f47308 */ /* 0x000f220000000800 */
[----:B-1----:R-:W-:-:S02]  /*1a0d0*/  F2FP.BF16.F32.PACK_AB R4, R16, R12 ;  /* 0x0000000c1004723e */ /* 0x002fc400000010ff */
[----:B------:R-:W-:Y:S02]  /*1a0e0*/  ISETP.LE.U32.AND P2, PT, R2, UR15, PT ;  /* 0x0000000f02007c0c */ /* 0x000fe4000bf43070 */
[----:B------:R-:W-:Y:S02]  /*1a0f0*/  SHF.R.U32.HI R2, RZ, 0x18, R0 ;  /* 0x00000018ff027819 */ /* 0x000fe40000011600 */
[----:B------:R-:W-:Y:S02]  /*1a100*/  LOP3.LUT R0, R0, 0xffff, RZ, 0xc0, !PT ;  /* 0x0000ffff00007812 */ /* 0x000fe400078ec0ff */
[C---:B------:R-:W-:Y:S02]  /*1a110*/  PRMT R174, R4.reuse, 0x7632, R174 ;  /* 0x0000763204ae7816 */ /* 0x040fe400000000ae */
[----:B------:R-:W-:Y:S02]  /*1a120*/  SHF.R.U32.HI R0, RZ, 0x8, R0 ;  /* 0x00000008ff007819 */ /* 0x000fe40000011600 */
[----:B------:R-:W-:Y:S01]  /*1a130*/  PRMT R175, R4, 0x7610, R175 ;  /* 0x0000761004af7816 */ /* 0x000fe200000000af */
[----:B------:R-:W-:Y:S01]  /*1a140*/  @!P3 HFMA2.BF16_V2 R36, -RZ.H0_H0, RZ.H0_H0, -R174.H0_H0 ;  /* 0x200000ffff24b231 */ /* 0x000fe200003409ae */
[----:B------:R-:W-:-:S02]  /*1a150*/  LOP3.LUT R0, R0, 0xffff, RZ, 0xc0, !PT ;  /* 0x0000ffff00007812 */ /* 0x000fc400078ec0ff */
[----:B------:R-:W-:Y:S02]  /*1a160*/  PRMT R17, R175, 0x5410, R174 ;  /* 0x00005410af117816 */ /* 0x000fe400000000ae */
[----:B------:R-:W-:Y:S02]  /*1a170*/  @!P3 PRMT R174, R36, 0x5410, RZ ;  /* 0x0000541024aeb816 */ /* 0x000fe400000000ff */
[----:B------:R-:W-:Y:S01]  /*1a180*/  ISETP.LE.U32.AND P3, PT, R0, UR15, PT ;  /* 0x0000000f00007c0c */ /* 0x000fe2000bf63070 */
[----:B------:R-:W-:Y:S01]  /*1a190*/  @!P1 HFMA2.BF16_V2 R29, -RZ.H0_H0, RZ.H0_H0, -R175.H0_H0 ;  /* 0x200000ffff1d9231 */ /* 0x000fe200003409af */
[----:B----4-:R-:W-:-:S04]  /*1a1a0*/  F2FP.BF16.F32.PACK_AB R0, R244, R219 ;  /* 0x000000dbf400723e */ /* 0x010fc800000010ff */
[C---:B------:R-:W-:Y:S02]  /*1a1b0*/  PRMT R173, R0.reuse, 0x7610, R173 ;  /* 0x0000761000ad7816 */ /* 0x040fe400000000ad */
[----:B------:R-:W-:Y:S01]  /*1a1c0*/  @!P1 PRMT R175, R29, 0x5410, RZ ;  /* 0x000054101daf9816 */ /* 0x000fe200000000ff */
[----:B------:R-:W-:Y:S01]  /*1a1d0*/  IMAD.MOV.U32 R29, RZ, RZ, R245 ;  /* 0x000000ffff1d7224 */ /* 0x000fe200078e00f5 */
[----:B------:R-:W-:Y:S01]  /*1a1e0*/  MUFU.EX2 R226, R223 ;  /* 0x000000df00e27308 */ /* 0x000fe20000000800 */
[----:B------:R-:W-:Y:S01]  /*1a1f0*/  @!P2 HFMA2.BF16_V2 R39, -RZ.H0_H0, RZ.H0_H0, -R173.H0_H0 ;  /* 0x200000ffff27a231 */ /* 0x000fe200003409ad */
[----:B------:R-:W-:Y:S01]  /*1a200*/  PRMT R172, R0, 0x7632, R172 ;  /* 0x0000763200ac7816 */ /* 0x000fe200000000ac */
[----:B------:R-:W-:Y:S01]  /*1a210*/  @!P4 HFMA2.BF16_V2 R24, -RZ.H0_H0, RZ.H0_H0, -R179.H0_H0 ;  /* 0x200000ffff18c231 */ /* 0x000fe200003409b3 */
[----:B------:R-:W-:-:S04]  /*1a220*/  MOV R220, R101 ;  /* 0x0000006500dc7202 */ /* 0x000fc80000000f00 */
[----:B------:R-:W1:Y:S01]  /*1a230*/  MUFU.EX2 R245, R222 ;  /* 0x000000de00f57308 */ /* 0x000e620000000800 */
[----:B------:R-:W-:Y:S01]  /*1a240*/  LOP3.LUT R0, R8, 0xff, RZ, 0xc0, !PT ;  /* 0x000000ff08007812 */ /* 0x000fe200078ec0ff */
[----:B------:R-:W-:Y:S02]  /*1a250*/  IMAD.MOV.U32 R215, RZ, RZ, R84 ;  /* 0x000000ffffd77224 */ /* 0x000fe400078e0054 */
[----:B------:R-:W-:Y:S01]  /*1a260*/  IMAD.MOV.U32 R101, RZ, RZ, R66 ;  /* 0x000000ffff657224 */ /* 0x000fe200078e0042 */
[----:B------:R-:W-:Y:S02]  /*1a270*/  PRMT R66, R173, 0x5410, R172 ;  /* 0x00005410ad427816 */ /* 0x000fe400000000ac */
[----:B------:R-:W-:Y:S01]  /*1a280*/  @!P2 PRMT R173, R39, 0x5410, RZ ;  /* 0x0000541027ada816 */ /* 0x000fe200000000ff */
[----:B------:R-:W-:Y:S01]  /*1a290*/  MUFU.EX2 R84, R224 ;  /* 0x000000e000547308 */ /* 0x000fe20000000800 */
[----:B------:R-:W-:Y:S02]  /*1a2a0*/  ISETP.LE.U32.AND P2, PT, R0, UR15, PT ;  /* 0x0000000f00007c0c */ /* 0x000fe4000bf43070 */
[----:B------:R-:W-:-:S05]  /*1a2b0*/  SHF.R.U32.HI R0, RZ, 0x8, R9 ;  /* 0x00000008ff007819 */ /* 0x000fca0000011609 */
[----:B------:R-:W4:Y:S01]  /*1a2c0*/  MUFU.EX2 R217, R225 ;  /* 0x000000e100d97308 */ /* 0x000f220000000800 */
[----:B------:R-:W-:Y:S01]  /*1a2d0*/  @!P4 PRMT R179, R24, 0x5410, RZ ;  /* 0x0000541018b3c816 */ /* 0x000fe200000000ff */
[----:B------:R-:W-:Y:S02]  /*1a2e0*/  IMAD.MOV.U32 R24, RZ, RZ, R216 ;  /* 0x000000ffff187224 */ /* 0x000fe400078e00d8 */
[----:B------:R-:W-:Y:S01]  /*1a2f0*/  @!P3 HFMA2.BF16_V2 R37, -RZ.H0_H0, RZ.H0_H0, -R172.H0_H0 ;  /* 0x200000ffff25b231 */ /* 0x000fe200003409ac */
[----:B------:R-:W-:-:S03]  /*1a300*/  LOP3.LUT R0, R0, 0xffff, RZ, 0xc0, !PT ;  /* 0x0000ffff00007812 */ /* 0x000fc600078ec0ff */
[----:B------:R-:W2:Y:S01]  /*1a310*/  MUFU.EX2 R216, R230 ;  /* 0x000000e600d87308 */ /* 0x000ea20000000800 */
[----:B------:R-:W-:Y:S02]  /*1a320*/  @!P3 PRMT R172, R37, 0x5410, RZ ;  /* 0x0000541025acb816 */ /* 0x000fe400000000ff */
[----:B------:R-:W-:Y:S02]  /*1a330*/  ISETP.LE.U32.AND P3, PT, R0, UR15, PT ;  /* 0x0000000f00007c0c */ /* 0x000fe4000bf63070 */
[----:B-1----:R-:W-:-:S04]  /*1a340*/  F2FP.BF16.F32.PACK_AB R0, R226, R245 ;  /* 0x000000f5e200723e */ /* 0x002fc800000010ff */
[C---:B------:R-:W-:Y:S02]  /*1a350*/  PRMT R139, R0.reuse, 0x7610, R139 ;  /* 0x00007610008b7816 */ /* 0x040fe4000000008b */
[----:B------:R-:W-:Y:S02]  /*1a360*/  PRMT R138, R0, 0x7632, R138 ;  /* 0x00007632008a7816 */ /* 0x000fe4000000008a */
[----:B----4-:R-:W-:Y:S01]  /*1a370*/  F2FP.BF16.F32.PACK_AB R0, R217, R84 ;  /* 0x00000054d900723e */ /* 0x010fe200000010ff */
[----:B------:R-:W-:Y:S01]  /*1a380*/  IMAD.MOV.U32 R218, RZ, RZ, R220 ;  /* 0x000000ffffda7224 */ /* 0x000fe200078e00dc */
[----:B------:R-:W-:Y:S01]  /*1a390*/  ISETP.LE.U32.AND P4, PT, R6, UR15, PT ;  /* 0x0000000f06007c0c */ /* 0x000fe2000bf83070 */
[----:B------:R-:W-:Y:S01]  /*1a3a0*/  FADD.FTZ R6, R252, R13 ;  /* 0x0000000dfc067221 */ /* 0x000fe20000010000 */
[C---:B------:R-:W-:Y:S02]  /*1a3b0*/  PRMT R135, R0.reuse, 0x7610, R135 ;  /* 0x0000761000877816 */ /* 0x040fe40000000087 */
[----:B------:R-:W-:Y:S01]  /*1a3c0*/  PRMT R21, R0, 0x7632, R21 ;  /* 0x0000763200157816 */ /* 0x000fe20000000015 */
[----:B------:R-:W-:Y:S01]  /*1a3d0*/  IMAD.MOV.U32 R228, RZ, RZ, R24 ;  /* 0x000000ffffe47224 */ /* 0x000fe200078e0018 */
[----:B------:R-:W-:-:S02]  /*1a3e0*/  ISETP.LE.U32.AND P5, PT, R2, UR15, PT ;  /* 0x0000000f02007c0c */ /* 0x000fc4000bfa3070 */
[----:B------:R-:W-:Y:S02]  /*1a3f0*/  LOP3.LUT R0, R229, UR20, R28, 0x96, !PT ;  /* 0x00000014e5007c12 */ /* 0x000fe4000f8e961c */
[----:B--2---:R-:W-:Y:S01]  /*1a400*/  F2FP.BF16.F32.PACK_AB R2, R216, R221 ;  /* 0x000000ddd802723e */ /* 0x004fe200000010ff */
[----:B------:R-:W-:Y:S01]  /*1a410*/  FADD.FTZ R4, R11, R15 ;  /* 0x0000000f0b047221 */ /* 0x000fe20000010000 */
[----:B------:R-:W-:Y:S01]  /*1a420*/  FADD.FTZ R11, R12, R7 ;  /* 0x000000070c0b7221 */ /* 0x000fe20000010000 */
[----:B------:R-:W-:Y:S01]  /*1a430*/  FADD.FTZ R252, R218, R6 ;  /* 0x00000006dafc7221 */ /* 0x000fe20000010000 */
[----:B------:R-:W-:Y:S01]  /*1a440*/  PRMT R137, R2, 0x7610, R137 ;  /* 0x0000761002897816 */ /* 0x000fe20000000089 */
[----:B------:R-:W-:Y:S01]  /*1a450*/  IMAD.WIDE.U32 R6, R0, -0x326172a9, RZ ;  /* 0xcd9e8d5700067825 */ /* 0x000fe200078e00ff */
[----:B------:R-:W-:Y:S02]  /*1a460*/  PRMT R136, R2, 0x7632, R136 ;  /* 0x0000763202887816 */ /* 0x000fe40000000088 */
[----:B------:R-:W-:-:S02]  /*1a470*/  LOP3.LUT R2, R249, UR39, R228, 0x96, !PT ;  /* 0x00000027f9027c12 */ /* 0x000fc4000f8e96e4 */
[----:B------:R-:W-:Y:S01]  /*1a480*/  LOP3.LUT R0, R7, UR40, R250, 0x96, !PT ;  /* 0x0000002807007c12 */ /* 0x000fe2000f8e96fa */
[----:B------:R-:W-:Y:S02]  /*1a490*/  IMAD.MOV.U32 R24, RZ, RZ, R215 ;  /* 0x000000ffff187224 */ /* 0x000fe400078e00d7 */
[----:B------:R-:W-:Y:S01]  /*1a4a0*/  IMAD.WIDE.U32 R8, R2, -0x326172a9, RZ ;  /* 0xcd9e8d5702087825 */ /* 0x000fe200078e00ff */
[----:B------:R-:W-:-:S03]  /*1a4b0*/  ISETP.LE.U32.AND P1, PT, R5, UR15, PT ;  /* 0x0000000f05007c0c */ /* 0x000fc6000bf23070 */
[----:B------:R-:W-:Y:S01]  /*1a4c0*/  FADD.FTZ R215, R14, R4 ;  /* 0x000000040ed77221 */ /* 0x000fe20000010000 */
[----:B------:R-:W-:Y:S01]  /*1a4d0*/  IMAD.WIDE.U32 R4, R0, -0x2daee0ad, RZ ;  /* 0xd2511f5300047825 */ /* 0x000fe200078e00ff */
[----:B------:R-:W-:-:S04]  /*1a4e0*/  LOP3.LUT R0, R9, UR38, R6, 0x96, !PT ;  /* 0x0000002609007c12 */ /* 0x000fc8000f8e9606 */
[----:B------:R-:W-:Y:S01]  /*1a4f0*/  LOP3.LUT R5, R5, UR33, R248, 0x96, !PT ;  /* 0x0000002105057c12 */ /* 0x000fe2000f8e96f8 */
        /* <DEDUP_REMOVED lines=11> */
[----:B------:R-:W-:Y:S02]  /*1a5b0*/  SHF.R.U32.HI R6, RZ, 0x8, R2 ;  /* 0x00000008ff067819 */ /* 0x000fe40000011602 */
[----:B------:R-:W-:-:S04]  /*1a5c0*/  LOP3.LUT R2, R0, 0xff, RZ, 0xc0, !PT ;  /* 0x000000ff00027812 */ /* 0x000fc800078ec0ff */
[----:B------:R-:W-:Y:S02]  /*1a5d0*/  PRMT R7, R2, 0x5410, R6 ;  /* 0x0000541002077816 */ /* 0x000fe40000000006 */
[----:B------:R-:W-:-:S04]  /*1a5e0*/  LOP3.LUT R2, R4, 0xffff, RZ, 0xc0, !PT ;  /* 0x0000ffff04027812 */ /* 0x000fc800078ec0ff */
[----:B------:R-:W-:Y:S02]  /*1a5f0*/  SHF.R.U32.HI R5, RZ, 0x8, R2 ;  /* 0x00000008ff057819 */ /* 0x000fe40000011602 */
[----:B------:R-:W-:Y:S02]  /*1a600*/  LOP3.LUT R2, R4, 0xff, RZ, 0xc0, !PT ;  /* 0x000000ff04027812 */ /* 0x000fe400078ec0ff */
[----:B------:R-:W-:Y:S02]  /*1a610*/  SHF.R.U32.HI R6, RZ, 0x10, R4 ;  /* 0x00000010ff067819 */ /* 0x000fe40000011604 */
[----:B------:R-:W-:Y:S02]  /*1a620*/  PRMT R14, R2, 0x5410, R5 ;  /* 0x00005410020e7816 */ /* 0x000fe40000000005 */
[----:B------:R-:W-:Y:S02]  /*1a630*/  SHF.R.U32.HI R2, RZ, 0x10, R0 ;  /* 0x00000010ff027819 */ /* 0x000fe40000011600 */
[----:B------:R-:W-:-:S02]  /*1a640*/  SHF.R.U32.HI R5, RZ, 0x18, R4 ;  /* 0x00000018ff057819 */ /* 0x000fc40000011604 */
[----:B------:R-:W-:Y:S01]  /*1a650*/  SHF.R.U32.HI R4, RZ, 0x18, R0 ;  /* 0x00000018ff047819 */ /* 0x000fe20000011600 */
[----:B------:R-:W-:Y:S01]  /*1a660*/  IMAD.MOV.U32 R27, RZ, RZ, R199 ;  /* 0x000000ffff1b7224 */ /* 0x000fe200078e00c7 */
[----:B------:R-:W-:Y:S02]  /*1a670*/  LOP3.LUT R0, R6, 0xff, RZ, 0xc0, !PT ;  /* 0x000000ff06007812 */ /* 0x000fe400078ec0ff */
[----:B------:R-:W-:Y:S02]  /*1a680*/  LOP3.LUT R2, R2, 0xff, RZ, 0xc0, !PT ;  /* 0x000000ff02027812 */ /* 0x000fe400078ec0ff */
[----:B------:R-:W-:Y:S02]  /*1a690*/  PRMT R13, R0, 0x5410, R5 ;  /* 0x00005410000d7816 */ /* 0x000fe40000000005 */
[----:B------:R-:W-:Y:S01]  /*1a6a0*/  PRMT R12, R2, 0x5410, R4 ;  /* 0x00005410020c7816 */ /* 0x000fe20000000004 */
[----:B------:R-:W-:-:S03]  /*1a6b0*/  IMAD.WIDE.U32 R4, R27, -0x326172a9, RZ ;  /* 0xcd9e8d571b047825 */ /* 0x000fc600078e00ff */
[----:B------:R-:W-:Y:S01]  /*1a6c0*/  LOP3.LUT R9, R251, UR41, R4, 0x96, !PT ;  /* 0x00000029fb097c12 */ /* 0x000fe2000f8e9604 */
[----:B------:R-:W-:Y:S01]  /*1a6d0*/  FADD.FTZ R126, R126, R10 ;  /* 0x0000000a7e7e7221 */ /* 0x000fe20000010000 */
[----:B------:R-:W-:-:S03]  /*1a6e0*/  FADD.FTZ R199, R16, R11 ;  /* 0x0000000b10c77221 */ /* 0x000fc60000010000 */
[----:B------:R-:W-:-:S04]  /*1a6f0*/  IMAD.WIDE.U32 R10, R9, -0x2daee0ad, RZ ;  /* 0xd2511f53090a7825 */ /* 0x000fc800078e00ff */
[----:B------:R-:W-:-:S04]  /*1a700*/  IMAD.MOV.U32 R220, RZ, RZ, R117 ;  /* 0x000000ffffdc7224 */ /* 0x000fc800078e0075 */
[----:B------:R-:W-:-:S04]  /*1a710*/  IMAD.MOV.U32 R218, RZ, RZ, R220 ;  /* 0x000000ffffda7224 */ /* 0x000fc800078e00dc */
[----:B------:R-:W-:Y:S02]  /*1a720*/  IMAD.MOV.U32 R222, RZ, RZ, R218 ;  /* 0x000000ffffde7224 */ /* 0x000fe400078e00da */
[----:B------:R-:W-:Y:S01]  /*1a730*/  IMAD.MOV.U32 R218, RZ, RZ, R24 ;  /* 0x000000ffffda7224 */ /* 0x000fe200078e0018 */
[----:B---3--:R-:W-:-:S05]  /*1a740*/  LOP3.LUT R0, R5, R25, RZ, 0x3c, !PT ;  /* 0x0000001905007212 */ /* 0x008fca00078e3cff */
[----:B------:R-:W-:Y:S01]  /*1a750*/  IMAD.WIDE.U32 R4, R0, -0x2daee0ad, RZ ;  /* 0xd2511f5300047825 */ /* 0x000fe200078e00ff */
[----:B------:R-:W-:-:S04]  /*1a760*/  HSET2.LE.AND R0, R7, R20, PT ;  /* 0x0000001407007233 */ /* 0x000fc80003803000 */
[----:B------:R-:W-:-:S05]  /*1a770*/  LOP3.LUT R2, R5, UR20, R28, 0x96, !PT ;  /* 0x0000001405027c12 */ /* 0x000fca000f8e961c */
[----:B------:R-:W-:Y:S01]  /*1a780*/  IMAD.WIDE.U32 R6, R2, -0x326172a9, RZ ;  /* 0xcd9e8d5702067825 */ /* 0x000fe200078e00ff */
[----:B------:R-:W-:-:S04]  /*1a790*/  LOP3.LUT R8, R0, R231, RZ, 0xc0, !PT ;  /* 0x000000e700087212 */ /* 0x000fc800078ec0ff */
[----:B------:R-:W-:Y:S02]  /*1a7a0*/  LOP3.LUT R2, R7, UR40, R250, 0x96, !PT ;  /* 0x0000002807027c12 */ /* 0x000fe4000f8e96fa */
[----:B------:R-:W-:-:S03]  /*1a7b0*/  LOP3.LUT R0, R11, UR39, R4, 0x96, !PT ;  /* 0x000000270b007c12 */ /* 0x000fc6000f8e9604 */
[----:B------:R-:W-:-:S05]  /*1a7c0*/  IMAD.WIDE.U32 R4, R2, -0x2daee0ad, RZ ;  /* 0xd2511f5302047825 */ /* 0x000fca00078e00ff */
[----:B------:R-:W-:Y:S01]  /*1a7d0*/  LOP3.LUT R2, R5, UR33, R10, 0x96, !PT ;  /* 0x0000002105027c12 */ /* 0x000fe2000f8e960a */
[----:B------:R-:W-:-:S04]  /*1a7e0*/  IMAD.WIDE.U32 R10, R0, -0x326172a9, RZ ;  /* 0xcd9e8d57000a7825 */ /* 0x000fc800078e00ff */
[----:B------:R-:W-:Y:S01]  /*1a7f0*/  IMAD.WIDE.U32 R24, R2, -0x326172a9, RZ ;  /* 0xcd9e8d5702187825 */ /* 0x000fe200078e00ff */
[----:B------:R-:W-:-:S04]  /*1a800*/  LOP3.LUT R0, R11, UR38, R6, 0x96, !PT ;  /* 0x000000260b007c12 */ /* 0x000fc8000f8e9606 */
[----:B------:R-:W-:Y:S01]  /*1a810*/  LOP3.LUT R2, R25, UR32, R10, 0x96, !PT ;  /* 0x0000002019027c12 */ /* 0x000fe2000f8e960a */
[----:B------:R-:W-:Y:S02]  /*1a820*/  IMAD.MOV.U32 R225, RZ, RZ, R118 ;  /* 0x000000ffffe17224 */ /* 0x000fe400078e0076 */
[----:B------:R-:W-:-:S04]  /*1a830*/  IMAD.WIDE.U32 R6, R0, -0x2daee0ad, RZ ;  /* 0xd2511f5300067825 */ /* 0x000fc800078e00ff */
[----:B------:R-:W-:Y:S02]  /*1a840*/  IMAD.MOV.U32 R118, RZ, RZ, R26 ;  /* 0x000000ffff767224 */ /* 0x000fe400078e001a */
[----:B------:R-:W-:Y:S01]  /*1a850*/  IMAD.WIDE.U32 R26, R2, -0x2daee0ad, RZ ;  /* 0xd2511f53021a7825 */ /* 0x000fe200078e00ff */
[----:B------:R-:W-:Y:S02]  /*1a860*/  LOP3.LUT R7, R7, UR29, R4, 0x96, !PT ;  /* 0x0000001d07077c12 */ /* 0x000fe4000f8e9604 */
[--C-:B------:R-:W-:Y:S02]  /*1a870*/  HSET2.LE.AND R4, R13, R20.reuse, PT ;  /* 0x000000140d047233 */ /* 0x100fe40003803000 */
[----:B------:R-:W-:Y:S01]  /*1a880*/  LOP3.LUT R5, R27, UR10, R6, 0x96, !PT ;  /* 0x0000000a1b057c12 */ /* 0x000fe2000f8e9606 */
[----:B------:R-:W-:Y:S01]  /*1a890*/  IMAD.WIDE.U32 R28, R7, -0x326172a9, RZ ;  /* 0xcd9e8d57071c7825 */ /* 0x000fe200078e00ff */
[--C-:B------:R-:W-:Y:S02]  /*1a8a0*/  HSET2.LE.AND R0, R12, R20.reuse, PT ;  /* 0x000000140c007233 */ /* 0x100fe40003803000 */
[----:B------:R-:W-:Y:S01]  /*1a8b0*/  LOP3.LUT R11, R4, R196, RZ, 0xc0, !PT ;  /* 0x000000c4040b7212 */ /* 0x000fe200078ec0ff */
[----:B------:R-:W-:Y:S01]  /*1a8c0*/  IMAD.WIDE.U32 R4, R5, -0x326172a9, RZ ;  /* 0xcd9e8d5705047825 */ /* 0x000fe200078e00ff */
[----:B------:R-:W-:-:S02]  /*1a8d0*/  HSET2.LE.AND R2, R14, R20, PT ;  /* 0x000000140e027233 */ /* 0x000fc40003803000 */
[----:B------:R-:W-:Y:S01]  /*1a8e0*/  LOP3.LUT R9, R0, R246, RZ, 0xc0, !PT ;  /* 0x000000f600097212 */ /* 0x000fe200078ec0ff */
[----:B------:R-:W1:Y:S01]  /*1a8f0*/  LDSM.16.MT88.4 R12, [R201+0xa000] ;  /* 0x00a00000c90c783b */ /* 0x000e620000004200 */
[----:B------:R-:W-:Y:S02]  /*1a900*/  LOP3.LUT R0, R5, UR24, R28, 0x96, !PT ;  /* 0x0000001805007c12 */ /* 0x000fe4000f8e961c */
[----:B------:R-:W-:Y:S02]  /*1a910*/  LOP3.LUT R10, R2, R212, RZ, 0xc0, !PT ;  /* 0x000000d4020a7212 */ /* 0x000fe400078ec0ff */
        /* <DEDUP_REMOVED lines=15> */
[----:B------:R-:W-:Y:S02]  /*1aa10*/  HSET2.LE.AND R0, R7, R20, PT ;  /* 0x0000001407007233 */ /* 0x000fe40003803000 */
[----:B------:R-:W-:-:S02]  /*1aa20*/  PRMT R7, R2, 0x5410, R4 ;  /* 0x0000541002077816 */ /* 0x000fc40000000004 */
[--C-:B------:R-:W-:Y:S02]  /*1aa30*/  HSET2.LE.AND R2, R5, R20.reuse, PT ;  /* 0x0000001405027233 */ /* 0x100fe40003803000 */
[----:B------:R-:W-:Y:S02]  /*1aa40*/  LOP3.LUT R4, R0, R38, RZ, 0xc0, !PT ;  /* 0x0000002600047212 */ /* 0x000fe400078ec0ff */
[--C-:B------:R-:W-:Y:S02]  /*1aa50*/  HSET2.LE.AND R0, R6, R20.reuse, PT ;  /* 0x0000001406007233 */ /* 0x100fe40003803000 */
[----:B------:R-:W-:Y:S01]  /*1aa60*/  HSET2.LE.AND R7, R7, R20, PT ;  /* 0x0000001407077233 */ /* 0x000fe20003803000 */
[----:B------:R-:W-:Y:S01]  /*1aa70*/  @!P6 HFMA2.BF16_V2 R41, -RZ.H0_H0, RZ.H0_H0, -R139.H0_H0 ;  /* 0x200000ffff29e231 */ /* 0x000fe2000034098b */
[----:B------:R-:W-:Y:S01]  /*1aa80*/  LOP3.LUT R6, R2, R18, RZ, 0xc0, !PT ;  /* 0x0000001202067212 */ /* 0x000fe200078ec0ff */
[----:B------:R-:W-:Y:S01]  /*1aa90*/  @!P5 HFMA2.BF16_V2 R40, -RZ.H0_H0, RZ.H0_H0, -R138.H0_H0 ;  /* 0x200000ffff28d231 */ /* 0x000fe2000034098a */
[----:B------:R-:W-:Y:S01]  /*1aaa0*/  LOP3.LUT R5, R0, R19, RZ, 0xc0, !PT ;  /* 0x0000001300057212 */ /* 0x000fe200078ec0ff */
[----:B------:R-:W-:Y:S01]  /*1aab0*/  @!P2 HFMA2.BF16_V2 R43, -RZ.H0_H0, RZ.H0_H0, -R135.H0_H0 ;  /* 0x200000ffff2ba231 */ /* 0x000fe20000340987 */
[----:B------:R-:W-:Y:S01]  /*1aac0*/  LOP3.LUT R7, R7, R17, RZ, 0xc0, !PT ;  /* 0x0000001107077212 */ /* 0x000fe200078ec0ff */
[----:B------:R-:W-:Y:S01]  /*1aad0*/  @!P1 HFMA2.BF16_V2 R42, -RZ.H0_H0, RZ.H0_H0, -R21.H0_H0 ;  /* 0x200000ffff2a9231 */ /* 0x000fe20000340915 */
[----:B------:R-:W-:-:S02]  /*1aae0*/  MOV R117, R65 ;  /* 0x0000004100757202 */ /* 0x000fc40000000f00 */
[----:B------:R-:W-:Y:S02]  /*1aaf0*/  PRMT R65, R139, 0x5410, R138 ;  /* 0x000054108b417816 */ /* 0x000fe4000000008a */
[----:B------:R-:W-:Y:S01]  /*1ab00*/  PRMT R39, R135, 0x5410, R21 ;  /* 0x0000541087277816 */ /* 0x000fe20000000015 */
[-C--:B-1----:R-:W-:Y:S01]  /*1ab10*/  HMMA.16816.F32.BF16 R152, R8, R12.reuse, R152 ;  /* 0x0000000c0898723c */ /* 0x082fe20000041898 */
[----:B------:R-:W-:Y:S02]  /*1ab20*/  @!P6 PRMT R139, R41, 0x5410, RZ ;  /* 0x00005410298be816 */ /* 0x000fe400000000ff */
[----:B------:R-:W-:Y:S02]  /*1ab30*/  @!P5 PRMT R138, R40, 0x5410, RZ ;  /* 0x00005410288ad816 */ /* 0x000fe400000000ff */
[----:B------:R-:W-:Y:S01]  /*1ab40*/  @!P2 PRMT R135, R43, 0x5410, RZ ;  /* 0x000054102b87a816 */ /* 0x000fe200000000ff */
[----:B------:R-:W-:Y:S01]  /*1ab50*/  HMMA.16816.F32.BF16 R168, R4, R12, R168 ;  /* 0x0000000c04a8723c */ /* 0x000fe200000418a8 */
[----:B------:R-:W-:-:S05]  /*1ab60*/  @!P1 PRMT R21, R42, 0x5410, RZ ;  /* 0x000054102a159816 */ /* 0x000fca00000000ff */
[-C--:B------:R-:W-:Y:S06]  /*1ab70*/  HMMA.16816.F32.BF16 R164, R4, R14.reuse, R164 ;  /* 0x0000000e04a4723c */ /* 0x080fec00000418a4 */
[----:B------:R-:W-:Y:S01]  /*1ab80*/  HMMA.16816.F32.BF16 R40, R8, R14, R148 ;  /* 0x0000000e0828723c */ /* 0x000fe20000041894 */
[----:B------:R-:W1:Y:S01]  /*1ab90*/  LDSM.16.MT88.4 R12, [R203+0xa000] ;  /* 0x00a00000cb0c783b */ /* 0x000e620000004200 */
[----:B------:R-:W-:Y:S01]  /*1aba0*/  MOV R224, R87 ;  /* 0x0000005700e07202 */ /* 0x000fe20000000f00 */
[----:B------:R-:W-:Y:S01]  /*1abb0*/  IMAD.MOV.U32 R248, RZ, RZ, R86 ;  /* 0x000000fffff87224 */ /* 0x000fe200078e0056 */
[----:B------:R-:W-:Y:S01]  /*1abc0*/  MOV R87, R46 ;  /* 0x0000002e00577202 */ /* 0x000fe20000000f00 */
[----:B------:R-:W-:-:S02]  /*1abd0*/  IMAD.MOV.U32 R86, RZ, RZ, R47 ;  /* 0x000000ffff567224 */ /* 0x000fc400078e002f */
[----:B------:R-:W-:Y:S02]  /*1abe0*/  @!P4 HFMA2.BF16_V2 R44, -RZ.H0_H0, RZ.H0_H0, -R137.H0_H0 ;  /* 0x200000ffff2cc231 */ /* 0x000fe40000340989 */
[----:B------:R-:W-:Y:S02]  /*1abf0*/  IMAD.MOV.U32 R47, RZ, RZ, R210 ;  /* 0x000000ffff2f7224 */ /* 0x000fe400078e00d2 */
[----:B------:R-:W-:Y:S01]  /*1ac00*/  @!P3 HFMA2.BF16_V2 R45, -RZ.H0_H0, RZ.H0_H0, -R136.H0_H0 ;  /* 0x200000ffff2db231 */ /* 0x000fe20000340988 */
[----:B------:R-:W-:Y:S02]  /*1ac10*/  MOV R46, R209 ;  /* 0x000000d1002e7202 */ /* 0x000fe40000000f00 */
[----:B------:R-:W-:Y:S01]  /*1ac20*/  MOV R220, R117 ;  /* 0x0000007500dc7202 */ /* 0x000fe20000000f00 */
[----:B------:R-:W-:Y:S01]  /*1ac30*/  IMAD.MOV.U32 R117, RZ, RZ, R64 ;  /* 0x000000ffff757224 */ /* 0x000fe200078e0040 */
[----:B------:R-:W-:Y:S01]  /*1ac40*/  PRMT R64, R137, 0x5410, R136 ;  /* 0x0000541089407816 */ /* 0x000fe20000000088 */
[----:B------:R-:W-:Y:S01]  /*1ac50*/  IMAD.MOV.U32 R19, RZ, RZ, R46 ;  /* 0x000000ffff137224 */ /* 0x000fe200078e002e */
[----:B------:R-:W-:-:S02]  /*1ac60*/  @!P4 PRMT R137, R44, 0x5410, RZ ;  /* 0x000054102c89c816 */ /* 0x000fc400000000ff */
[----:B------:R-:W-:Y:S02]  /*1ac70*/  @!P3 PRMT R136, R45, 0x5410, RZ ;  /* 0x000054102d88b816 */ /* 0x000fe400000000ff */
[----:B------:R-:W-:Y:S01]  /*1ac80*/  MOV R18, R47 ;  /* 0x0000002f00127202 */ /* 0x000fe20000000f00 */
[-C--:B-1----:R-:W-:Y:S06]  /*1ac90*/  HMMA.16816.F32.BF16 R144, R8, R12.reuse, R144 ;  /* 0x0000000c0890723c */ /* 0x082fec0000041890 */
[C---:B------:R-:W-:Y:S06]  /*1aca0*/  HMMA.16816.F32.BF16 R160, R4.reuse, R12, R160 ;  /* 0x0000000c04a0723c */ /* 0x040fec00000418a0 */
[-C--:B------:R-:W-:Y:S06]  /*1acb0*/  HMMA.16816.F32.BF16 R156, R4, R14.reuse, R156 ;  /* 0x0000000e049c723c */ /* 0x080fec000004189c */
[----:B------:R-:W-:Y:S01]  /*1acc0*/  HMMA.16816.F32.BF16 R44, R8, R14, R140 ;  /* 0x0000000e082c723c */ /* 0x000fe2000004188c */
[----:B------:R-:W1:Y:S01]  /*1acd0*/  LDSM.16.MT88.4 R12, [R206+0xa000] ;  /* 0x00a00000ce0c783b */ /* 0x000e620000004200 */
[----:B------:R-:W-:Y:S01]  /*1ace0*/  MOV R223, R101 ;  /* 0x0000006500df7202 */ /* 0x000fe20000000f00 */
[----:B------:R-:W-:-:S02]  /*1acf0*/  IMAD.MOV.U32 R228, RZ, RZ, R100 ;  /* 0x000000ffffe47224 */ /* 0x000fc400078e0064 */
[----:B------:R-:W-:Y:S02]  /*1ad00*/  IMAD.MOV.U32 R101, RZ, RZ, R69 ;  /* 0x000000ffff657224 */ /* 0x000fe400078e0045 */
[----:B------:R-:W-:Y:S02]  /*1ad10*/  IMAD.MOV.U32 R100, RZ, RZ, R68 ;  /* 0x000000ffff647224 */ /* 0x000fe400078e0044 */
[----:B------:R-:W-:Y:S02]  /*1ad20*/  IMAD.MOV.U32 R68, RZ, RZ, R71 ;  /* 0x000000ffff447224 */ /* 0x000fe400078e0047 */
[----:B------:R-:W-:Y:S01]  /*1ad30*/  IMAD.MOV.U32 R69, RZ, RZ, R70 ;  /* 0x000000ffff457224 */ /* 0x000fe200078e0046 */
[----:B------:R-:W-:Y:S01]  /*1ad40*/  MOV R70, R55 ;  /* 0x0000003700467202 */ /* 0x000fe20000000f00 */
[----:B------:R-:W-:Y:S02]  /*1ad50*/  IMAD.MOV.U32 R71, RZ, RZ, R54 ;  /* 0x000000ffff477224 */ /* 0x000fe400078e0036 */
        /* <DEDUP_REMOVED lines=17> */
[----:B------:R-:W-:Y:S01]  /*1ae70*/  STG.E.U16 desc[UR26][R22.64+-0x100], R198 ;  /* 0xffff00c616007986 */ /* 0x000fe2000c10151a */
[----:B------:R-:W-:Y:S01]  /*1ae80*/  IMAD.MOV.U32 R84, RZ, RZ, R119 ;  /* 0x000000ffff547224 */ /* 0x000fe200078e0077 */
[-C--:B-1----:R-:W-:Y:S01]  /*1ae90*/  HMMA.16816.F32.BF16 R52, R8, R12.reuse, R56 ;  /* 0x0000000c0834723c */ /* 0x082fe20000041838 */
[----:B------:R-:W-:Y:S01]  /*1aea0*/  IMAD.MOV.U32 R85, RZ, RZ, R118 ;  /* 0x000000ffff557224 */ /* 0x000fe200078e0076 */
[----:B------:R-:W-:Y:S04]  /*1aeb0*/  STG.E.U16 desc[UR26][R22.64+-0xfe], R197 ;  /* 0xffff02c516007986 */ /* 0x000fe8000c10151a */
[C---:B------:R-:W-:Y:S06]  /*1aec0*/  HMMA.16816.F32.BF16 R56, R4.reuse, R12, R16 ;  /* 0x0000000c0438723c */ /* 0x040fec0000041810 */
[-C--:B------:R-:W-:Y:S01]  /*1aed0*/  HMMA.16816.F32.BF16 R68, R4, R14.reuse, R68 ;  /* 0x0000000e0444723c */ /* 0x080fe20000041844 */
[----:B------:R-:W-:Y:S01]  /*1aee0*/  IMAD.MOV.U32 R149, RZ, RZ, R249 ;  /* 0x000000ffff957224 */ /* 0x000fe200078e00f9 */
[----:B------:R1:W5:Y:S04]  /*1aef0*/  LDL.LU R213, [R1+0x118] ;  /* 0x0001180001d57983 */ /* 0x0003680000300800 */
[----:B------:R-:W-:Y:S01]  /*1af00*/  HMMA.16816.F32.BF16 R116, R8, R14, R48 ;  /* 0x0000000e0874723c */ /* 0x000fe20000041830 */
[----:B------:R-:W2:Y:S01]  /*1af10*/  LDSM.16.MT88.4 R12, [R205+0xa000] ;  /* 0x00a00000cd0c783b */ /* 0x000ea20000004200 */
        /* <DEDUP_REMOVED lines=9> */
[----:B------:R-:W-:Y:S01]  /*1afb0*/  IMAD.MOV.U32 R245, RZ, RZ, R227 ;  /* 0x000000fffff57224 */ /* 0x000fe200078e00e3 */
[----:B------:R-:W-:Y:S01]  /*1afc0*/  MOV R16, R207 ;  /* 0x000000cf00107202 */ /* 0x000fe20000000f00 */
[----:B------:R-:W-:Y:S01]  /*1afd0*/  IMAD.MOV.U32 R17, RZ, RZ, R204 ;  /* 0x000000ffff117224 */ /* 0x000fe200078e00cc */
[----:B------:R-:W-:Y:S01]  /*1afe0*/  LDSM.16.MT88.4 R48, [R206+0xa800] ;  /* 0x00a80000ce30783b */ /* 0x000fe20000004200 */
[----:B------:R-:W-:-:S02]  /*1aff0*/  IMAD.MOV.U32 R18, RZ, RZ, R202 ;  /* 0x000000ffff127224 */ /* 0x000fc400078e00ca */
[----:B------:R-:W-:Y:S01]  /*1b000*/  IMAD.MOV.U32 R19, RZ, RZ, R200 ;  /* 0x000000ffff137224 */ /* 0x000fe200078e00c8 */
[----:B------:R-:W-:Y:S04]  /*1b010*/  STG.E.U16 desc[UR26][R34.64+-0x100], R194 ;  /* 0xffff00c222007986 */ /* 0x000fe8000c10151a */
[----:B------:R-:W-:Y:S04]  /*1b020*/  STG.E.U16 desc[UR26][R34.64+-0xfe], R195 ;  /* 0xffff02c322007986 */ /* 0x000fe8000c10151a */
[----:B------:R1:W5:Y:S01]  /*1b030*/  LDL.LU R211, [R1+0x114] ;  /* 0x0001140001d37983 */ /* 0x0003620000300800 */
[----:B--2---:R-:W-:Y:S06]  /*1b040*/  HMMA.16816.F32.BF16 R220, R8, R12, R60 ;  /* 0x0000000c08dc723c */ /* 0x004fec000004183c */
[C---:B------:R-:W-:Y:S01]  /*1b050*/  HMMA.16816.F32.BF16 R76, R4.reuse, R14, R76 ;  /* 0x0000000e044c723c */ /* 0x040fe2000004184c */
[----:B------:R-:W-:Y:S01]  /*1b060*/  MOV R251, R249 ;  /* 0x000000f900fb7202 */ /* 0x000fe20000000f00 */
[----:B------:R-:W-:Y:S01]  /*1b070*/  IMAD.MOV.U32 R248, RZ, RZ, R225 ;  /* 0x000000fffff87224 */ /* 0x000fe200078e00e1 */
[----:B------:R-:W-:Y:S03]  /*1b080*/  STG.E.U16 desc[UR26][R32.64+-0x100], R181 ;  /* 0xffff00b520007986 */ /* 0x000fe6000c10151a */
[----:B------:R-:W-:Y:S01]  /*1b090*/  HMMA.16816.F32.BF16 R60, R4, R12, R148 ;  /* 0x0000000c043c723c */ /* 0x000fe20000041894 */
[----:B------:R-:W-:Y:S04]  /*1b0a0*/  STG.E.U16 desc[UR26][R32.64+-0xfe], R180 ;  /* 0xffff02b420007986 */ /* 0x000fe8000c10151a */
[----:B------:R1:W5:Y:S02]  /*1b0b0*/  LDL.LU R210, [R1+0x110] ;  /* 0x0001100001d27983 */ /* 0x0003640000300800 */
[----:B------:R-:W-:-:S02]  /*1b0c0*/  IMAD.MOV.U32 R149, RZ, RZ, R219 ;  /* 0x000000ffff957224 */ /* 0x000fc400078e00db */
[----:B------:R-:W-:Y:S02]  /*1b0d0*/  IMAD.MOV.U32 R150, RZ, RZ, R216 ;  /* 0x000000ffff967224 */ /* 0x000fe400078e00d8 */
[----:B------:R-:W-:Y:S01]  /*1b0e0*/  IMAD.MOV.U32 R151, RZ, RZ, R229 ;  /* 0x000000ffff977224 */ /* 0x000fe200078e00e5 */
[----:B------:R-:W-:Y:S01]  /*1b0f0*/  HMMA.16816.F32.BF16 R216, R8, R14, R72 ;  /* 0x0000000e08d8723c */ /* 0x000fe20000041848 */
[----:B------:R-:W2:Y:S01]  /*1b100*/  LDSM.16.MT88.4 R12, [R201+0xb000] ;  /* 0x00b00000c90c783b */ /* 0x000ea20000004200 */
[----:B------:R-:W-:-:S03]  /*1b110*/  IMAD.MOV.U32 R249, RZ, RZ, R224 ;  /* 0x000000fffff97224 */ /* 0x000fc600078e00e0 */
[----:B------:R-:W-:Y:S04]  /*1b120*/  STG.E.U16 desc[UR26][R30.64+-0x100], R179 ;  /* 0xffff00b31e007986 */ /* 0x000fe8000c10151a */
[----:B------:R-:W-:Y:S04]  /*1b130*/  STG.E.U16 desc[UR26][R30.64+-0xfe], R178 ;  /* 0xffff02b21e007986 */ /* 0x000fe8000c10151a */
[----:B------:R1:W5:Y:S01]  /*1b140*/  LDL.LU R209, [R1+0x10c] ;  /* 0x00010c0001d17983 */ /* 0x0003620000300800 */
[-C--:B--2---:R-:W-:Y:S06]  /*1b150*/  HMMA.16816.F32.BF16 R228, R8, R12.reuse, R88 ;  /* 0x0000000c08e4723c */ /* 0x084fec0000041858 */
[C---:B------:R-:W-:Y:S01]  /*1b160*/  HMMA.16816.F32.BF16 R72, R4.reuse, R12, R140 ;  /* 0x0000000c0448723c */ /* 0x040fe2000004188c */
[----:B------:R-:W-:Y:S05]  /*1b170*/  LDSM.16.MT88.4 R140, [R203+0xa800] ;  /* 0x00a80000cb8c783b */ /* 0x000fea0000004200 */
[-C--:B------:R-:W-:Y:S06]  /*1b180*/  HMMA.16816.F32.BF16 R84, R4, R14.reuse, R84 ;  /* 0x0000000e0454723c */ /* 0x080fec0000041854 */
[----:B------:R-:W-:Y:S01]  /*1b190*/  HMMA.16816.F32.BF16 R224, R8, R14, R80 ;  /* 0x0000000e08e0723c */ /* 0x000fe20000041850 */
[----:B------:R-:W2:Y:S04]  /*1b1a0*/  LDSM.16.MT88.4 R12, [R203+0xb000] ;  /* 0x00b00000cb0c783b */ /* 0x000ea80000004200 */
[----:B------:R-:W-:Y:S04]  /*1b1b0*/  STG.E.U16 desc[UR26][R22.64+-0xf0], R193 ;  /* 0xffff10c116007986 */ /* 0x000fe8000c10151a */
[----:B------:R-:W-:Y:S04]  /*1b1c0*/  STG.E.U16 desc[UR26][R22.64+-0xee], R192 ;  /* 0xffff12c016007986 */ /* 0x000fe8000c10151a */
[----:B------:R1:W5:Y:S01]  /*1b1d0*/  LDL.LU R208, [R1+0x108] ;  /* 0x0001080001d07983 */ /* 0x0003620000300800 */
[-C--:B--2---:R-:W-:Y:S03]  /*1b1e0*/  HMMA.16816.F32.BF16 R88, R4, R12.reuse, R16 ;  /* 0x0000000c0458723c */ /* 0x084fe60000041810 */
[----:B------:R-:W2:Y:S03]  /*1b1f0*/  LDSM.16.MT88.4 R16, [R206+0xb000] ;  /* 0x00b00000ce10783b */ /* 0x000ea60000004200 */
[----:B------:R-:W-:Y:S06]  /*1b200*/  HMMA.16816.F32.BF16 R240, R8, R12, R240 ;  /* 0x0000000c08f0723c */ /* 0x000fec00000418f0 */
[-C--:B------:R-:W-:Y:S06]  /*1b210*/  HMMA.16816.F32.BF16 R92, R4, R14.reuse, R92 ;  /* 0x0000000e045c723c */ /* 0x080fec000004185c */
[----:B------:R-:W-:Y:S01]  /*1b220*/  HMMA.16816.F32.BF16 R236, R8, R14, R236 ;  /* 0x0000000e08ec723c */ /* 0x000fe200000418ec */
[----:B------:R-:W3:Y:S01]  /*1b230*/  LDSM.16.MT88.4 R12, [R205+0xb000] ;  /* 0x00b00000cd0c783b */ /* 0x000ee20000004200 */
[----:B------:R-:W-:Y:S01]  /*1b240*/  IMAD.MOV.U32 R80, RZ, RZ, R2 ;  /* 0x000000ffff507224 */ /* 0x000fe200078e0002 */
[----:B------:R-:W-:Y:S01]  /*1b250*/  MOV R81, R151 ;  /* 0x0000009700517202 */ /* 0x000fe20000000f00 */
[----:B------:R-:W-:-:S02]  /*1b260*/  IMAD.MOV.U32 R83, RZ, RZ, R149 ;  /* 0x000000ffff537224 */ /* 0x000fc400078e0095 */
[----:B------:R-:W-:Y:S01]  /*1b270*/  IMAD.MOV.U32 R82, RZ, RZ, R150 ;  /* 0x000000ffff527224 */ /* 0x000fe200078e0096 */
[----:B------:R-:W-:Y:S04]  /*1b280*/  STG.E.U16 desc[UR26][R34.64+-0xf0], R191 ;  /* 0xffff10bf22007986 */ /* 0x000fe8000c10151a */
[----:B------:R-:W4:Y:S04]  /*1b290*/  LDSM.16.MT88.4 R148, [R201+0xa800] ;  /* 0x00a80000c994783b */ /* 0x000f280000004200 */
[----:B------:R-:W-:Y:S04]  /*1b2a0*/  STG.E.U16 desc[UR26][R34.64+-0xee], R190 ;  /* 0xffff12be22007986 */ /* 0x000fe8000c10151a */
[----:B------:R1:W5:Y:S01]  /*1b2b0*/  LDL.LU R207, [R1+0x104] ;  /* 0x0001040001cf7983 */ /* 0x0003620000300800 */
[C---:B--2---:R-:W-:Y:S06]  /*1b2c0*/  HMMA.16816.F32.BF16 R104, R4.reuse, R16, R104 ;  /* 0x000000100468723c */ /* 0x044fec0000041868 */
[----:B------:R-:W-:Y:S06]  /*1b2d0*/  HMMA.16816.F32.BF16 R108, R4, R18, R108 ;  /* 0x00000012046c723c */ /* 0x000fec000004186c */
[----:B------:R-:W-:Y:S06]  /*1b2e0*/  HMMA.16816.F32.BF16 R232, R8, R16, R232 ;  /* 0x0000001008e8723c */ /* 0x000fec00000418e8 */
[C---:B---3--:R-:W-:Y:S06]  /*1b2f0*/  HMMA.16816.F32.BF16 R120, R4.reuse, R12, R120 ;  /* 0x0000000c0478723c */ /* 0x048fec0000041878 */
[----:B------:R-:W-:Y:S01]  /*1b300*/  HMMA.16816.F32.BF16 R100, R4, R14, R100 ;  /* 0x0000000e0464723c */ /* 0x000fe20000041864 */
[----:B------:R-:W-:Y:S01]  /*1b310*/  IMAD.MOV.U32 R25, RZ, RZ, R82 ;  /* 0x000000ffff197224 */ /* 0x000fe200078e0052 */
[----:B------:R-:W-:Y:S04]  /*1b320*/  STG.E.U16 desc[UR26][R32.64+-0xf0], R177 ;  /* 0xffff10b120007986 */ /* 0x000fe8000c10151a */
[----:B------:R-:W-:Y:S01]  /*1b330*/  HMMA.16816.F32.BF16 R16, R8, R18, R112 ;  /* 0x000000120810723c */ /* 0x000fe20000041870 */
[----:B------:R-:W-:Y:S01]  /*1b340*/  IMAD.WIDE.U32 R4, R37, -0x2daee0ad, RZ ;  /* 0xd2511f5325047825 */ /* 0x000fe200078e00ff */
[----:B------:R-:W-:Y:S04]  /*1b350*/  STG.E.U16 desc[UR26][R32.64+-0xee], R176 ;  /* 0xffff12b020007986 */ /* 0x000fe8000c10151a */
[----:B------:R1:W5:Y:S01]  /*1b360*/  LDL.LU R204, [R1+0x100] ;  /* 0x0001000001cc7983 */ /* 0x0003620000300800 */
[----:B------:R-:W-:Y:S01]  /*1b370*/  IMAD.MOV.U32 R115, RZ, RZ, R250 ;  /* 0x000000ffff737224 */ /* 0x000fe200078e00fa */
[----:B------:R-:W-:Y:S01]  /*1b380*/  MOV R113, R248 ;  /* 0x000000f800717202 */ /* 0x000fe20000000f00 */
[----:B------:R-:W-:-:S02]  /*1b390*/  IMAD.MOV.U32 R114, RZ, RZ, R251 ;  /* 0x000000ffff727224 */ /* 0x000fc400078e00fb */
[----:B------:R-:W-:Y:S01]  /*1b3a0*/  IMAD.MOV.U32 R112, RZ, RZ, R249 ;  /* 0x000000ffff707224 */ /* 0x000fe200078e00f9 */
[----:B------:R-:W-:Y:S01]  /*1b3b0*/  LOP3.LUT R2, R5, UR28, R36, 0x96, !PT ;  /* 0x0000001c05027c12 */ /* 0x000fe2000f8e9624 */
[----:B------:R-:W-:Y:S01]  /*1b3c0*/  HMMA.16816.F32.BF16 R248, R8, R12, R96 ;  /* 0x0000000c08f8723c */ /* 0x000fe20000041860 */
[----:B------:R-:W-:Y:S01]  /*1b3d0*/  LOP3.LUT R6, R4, 0xffff, RZ, 0xc0, !PT ;  /* 0x0000ffff04067812 */ /* 0x000fe200078ec0ff */
[----:B------:R-:W-:Y:S04]  /*1b3e0*/  STG.E.U16 desc[UR26][R30.64+-0xf0], R175 ;  /* 0xffff10af1e007986 */ /* 0x000fe8000c10151a */
[----:B------:R-:W-:Y:S01]  /*1b3f0*/  STG.E.U16 desc[UR26][R30.64+-0xee], R174 ;  /* 0xffff12ae1e007986 */ /* 0x000fe2000c10151a */
[----:B------:R-:W-:Y:S01]  /*1b400*/  IMAD.MOV.U32 R99, RZ, RZ, R246 ;  /* 0x000000ffff637224 */ /* 0x000fe200078e00f6 */
[----:B------:R-:W-:Y:S01]  /*1b410*/  MOV R97, R245 ;  /* 0x000000f500617202 */ /* 0x000fe20000000f00 */
[----:B------:R-:W-:Y:S01]  /*1b420*/  IMAD.MOV.U32 R98, RZ, RZ, R244 ;  /* 0x000000ffff627224 */ /* 0x000fe200078e00f4 */
[----:B------:R1:W5:Y:S01]  /*1b430*/  LDL.LU R202, [R1+0xfc] ;  /* 0x0000fc0001ca7983 */ /* 0x0003620000300800 */
[----:B------:R-:W-:-:S02]  /*1b440*/  IMAD.MOV.U32 R96, RZ, RZ, R247 ;  /* 0x000000ffff607224 */ /* 0x000fc400078e00f7 */
[----:B------:R-:W-:Y:S01]  /*1b450*/  HMMA.16816.F32.BF16 R244, R8, R14, R128 ;  /* 0x0000000e08f4723c */ /* 0x000fe20000041880 */
[----:B------:R-:W-:Y:S02]  /*1b460*/  SHF.R.U32.HI R12, RZ, 0x18, R4 ;  /* 0x00000018ff0c7819 */ /* 0x000fe40000011604 */
[----:B------:R-:W-:Y:S01]  /*1b470*/  SHF.R.U32.HI R6, RZ, 0x8, R6 ;  /* 0x00000008ff067819 */ /* 0x000fe20000011606 */
[----:B------:R-:W-:Y:S02]  /*1b480*/  IMAD.MOV.U32 R27, RZ, RZ, R114 ;  /* 0x000000ffff1b7224 */ /* 0x000fe400078e0072 */
[----:B------:R-:W-:Y:S01]  /*1b490*/  IMAD.MOV.U32 R28, RZ, RZ, R115 ;  /* 0x000000ffff1c7224 */ /* 0x000fe200078e0073 */
[----:B------:R-:W-:Y:S01]  /*1b4a0*/  STG.E.U16 desc[UR26][R22.64+-0xe0], R189 ;  /* 0xffff20bd16007986 */ /* 0x000fe2000c10151a */
[----:B------:R-:W-:Y:S01]  /*1b4b0*/  IMAD.MOV.U32 R131, RZ, RZ, R0 ;  /* 0x000000ffff837224 */ /* 0x000fe200078e0000 */
[----:B------:R-:W-:Y:S02]  /*1b4c0*/  LOP3.LUT R0, R29, UR11, R24, 0x96, !PT ;  /* 0x0000000b1d007c12 */ /* 0x000fe4000f8e9618 */
[----:B------:R-:W-:Y:S01]  /*1b4d0*/  LOP3.LUT R11, R4, 0xff, RZ, 0xc0, !PT ;  /* 0x000000ff040b7812 */ /* 0x000fe200078ec0ff */
[----:B------:R-:W-:Y:S01]  /*1b4e0*/  STG.E.U16 desc[UR26][R22.64+-0xde], R188 ;  /* 0xffff22bc16007986 */ /* 0x000fe2000c10151a */
[----:B------:R-:W-:Y:S01]  /*1b4f0*/  SHF.R.U32.HI R10, RZ, 0x10, R4 ;  /* 0x00000010ff0a7819 */ /* 0x000fe20000011604 */
[----:B------:R-:W-:-:S02]  /*1b500*/  IMAD.WIDE.U32 R4, R0, -0x2daee0ad, RZ ;  /* 0xd2511f5300047825 */ /* 0x000fc400078e00ff */
[----:B------:R1:W5:Y:S01]  /*1b510*/  LDL.LU R200, [R1+0xf8] ;  /* 0x0000f80001c87983 */ /* 0x0003620000300800 */
[----:B------:R-:W-:Y:S02]  /*1b520*/  SHF.R.U32.HI R8, RZ, 0x10, R4 ;  /* 0x00000010ff087819 */ /* 0x000fe40000011604 */
[----:B------:R-:W-:Y:S02]  /*1b530*/  LOP3.LUT R0, R5, UR28, R26, 0x96, !PT ;  /* 0x0000001c05007c12 */ /* 0x000fe4000f8e961a */
[C---:B------:R-:W-:Y:S02]  /*1b540*/  LOP3.LUT R5, R4.reuse, 0xffff, RZ, 0xc0, !PT ;  /* 0x0000ffff04057812 */ /* 0x040fe400078ec0ff */
[----:B------:R-:W-:Y:S02]  /*1b550*/  LOP3.LUT R9, R4, 0xff, RZ, 0xc0, !PT ;  /* 0x000000ff04097812 */ /* 0x000fe400078ec0ff */
[----:B------:R-:W-:Y:S02]  /*1b560*/  SHF.R.U32.HI R7, RZ, 0x18, R4 ;  /* 0x00000018ff077819 */ /* 0x000fe40000011604 */
[----:B------:R-:W-:-:S02]  /*1b570*/  LOP3.LUT R4, R8, 0xff, RZ, 0xc0, !PT ;  /* 0x000000ff08047812 */ /* 0x000fc400078ec0ff */
[----:B------:R-:W-:Y:S02]  /*1b580*/  PRMT R15, R11, 0x5410, R6 ;  /* 0x000054100b0f7816 */ /* 0x000fe40000000006 */
[----:B------:R-:W-:Y:S02]  /*1b590*/  LOP3.LUT R6, R10, 0xff, RZ, 0xc0, !PT ;  /* 0x000000ff0a067812 */ /* 0x000fe400078ec0ff */
[----:B------:R-:W-:Y:S02]  /*1b5a0*/  SHF.R.U32.HI R5, RZ, 0x8, R5 ;  /* 0x00000008ff057819 */ /* 0x000fe40000011605 */
[----:B------:R-:W-:Y:S02]  /*1b5b0*/  PRMT R13, R4, 0x5410, R7 ;  /* 0x00005410040d7816 */ /* 0x000fe40000000007 */
[----:B------:R-:W-:Y:S02]  /*1b5c0*/  LOP3.LUT R4, R2, 0xffff, RZ, 0xc0, !PT ;  /* 0x0000ffff02047812 */ /* 0x000fe400078ec0ff */
[----:B------:R-:W-:-:S02]  /*1b5d0*/  PRMT R14, R6, 0x5410, R12 ;  /* 0x00005410060e7816 */ /* 0x000fc4000000000c */
[----:B------:R-:W-:Y:S02]  /*1b5e0*/  PRMT R12, R9, 0x5410, R5 ;  /* 0x00005410090c7816 */ /* 0x000fe40000000005 */
[----:B------:R-:W-:Y:S02]  /*1b5f0*/  SHF.R.U32.HI R5, RZ, 0x8, R4 ;  /* 0x00000008ff057819 */ /* 0x000fe40000011604 */
[----:B------:R-:W-:Y:S02]  /*1b600*/  LOP3.LUT R4, R2, 0xff, RZ, 0xc0, !PT ;  /* 0x000000ff02047812 */ /* 0x000fe400078ec0ff */
[--C-:B------:R-:W-:Y:S02]  /*1b610*/  SHF.R.U32.HI R8, RZ, 0x18, R2.reuse ;  /* 0x00000018ff087819 */ /* 0x100fe40000011602 */
[----:B------:R-:W-:Y:S02]  /*1b620*/  PRMT R11, R4, 0x5410, R5 ;  /* 0x00005410040b7816 */ /* 0x000fe40000000005 */
[----:B------:R-:W-:-:S02]  /*1b630*/  SHF.R.U32.HI R4, RZ, 0x10, R2 ;  /* 0x00000010ff047819 */ /* 0x000fc40000011602 */
[C---:B------:R-:W-:Y:S02]  /*1b640*/  LOP3.LUT R2, R0.reuse, 0xffff, RZ, 0xc0, !PT ;  /* 0x0000ffff00027812 */ /* 0x040fe400078ec0ff */
[--C-:B------:R-:W-:Y:S02]  /*1b650*/  SHF.R.U32.HI R6, RZ, 0x10, R0.reuse ;  /* 0x00000010ff067819 */ /* 0x100fe40000011600 */
[----:B------:R-:W-:Y:S02]  /*1b660*/  LOP3.LUT R7, R0, 0xff, RZ, 0xc0, !PT ;  /* 0x000000ff00077812 */ /* 0x000fe400078ec0ff */
[----:B------:R-:W-:Y:S02]  /*1b670*/  SHF.R.U32.HI R5, RZ, 0x18, R0 ;  /* 0x00000018ff057819 */ /* 0x000fe40000011600 */
[----:B------:R-:W-:Y:S02]  /*1b680*/  LOP3.LUT R4, R4, 0xff, RZ, 0xc0, !PT ;  /* 0x000000ff04047812 */ /* 0x000fe400078ec0ff */
[----:B------:R-:W-:-:S02]  /*1b690*/  SHF.R.U32.HI R2, RZ, 0x8, R2 ;  /* 0x00000008ff027819 */ /* 0x000fc40000011602 */
[----:B------:R-:W-:Y:S02]  /*1b6a0*/  LOP3.LUT R0, R6, 0xff, RZ, 0xc0, !PT ;  /* 0x000000ff06007812 */ /* 0x000fe400078ec0ff */
[----:B------:R-:W-:Y:S02]  /*1b6b0*/  PRMT R9, R4, 0x5410, R8 ;  /* 0x0000541004097816 */ /* 0x000fe40000000008 */
[----:B------:R-:W-:Y:S02]  /*1b6c0*/  PRMT R10, R7, 0x5410, R2 ;  /* 0x00005410070a7816 */ /* 0x000fe40000000002 */
[----:B------:R-:W-:Y:S02]  /*1b6d0*/  PRMT R7, R0, 0x5410, R5 ;  /* 0x0000541000077816 */ /* 0x000fe40000000005 */
[--C-:B------:R-:W-:Y:S02]  /*1b6e0*/  HSET2.LE.AND R5, R9, R20.reuse, PT ;  /* 0x0000001409057233 */ /* 0x100fe40003803000 */
[----:B------:R-:W-:-:S02]  /*1b6f0*/  HSET2.LE.AND R4, R15, R20, PT ;  /* 0x000000140f047233 */ /* 0x000fc40003803000 */
[--C-:B------:R-:W-:Y:S02]  /*1b700*/  HSET2.LE.AND R6, R11, R20.reuse, PT ;  /* 0x000000140b067233 */ /* 0x100fe40003803000 */
[--C-:B------:R-:W-:Y:S02]  /*1b710*/  HSET2.LE.AND R7, R7, R20.reuse, PT ;  /* 0x0000001407077233 */ /* 0x100fe40003803000 */
[--C-:B------:R-:W-:Y:S02]  /*1b720*/  HSET2.LE.AND R0, R10, R20.reuse, PT ;  /* 0x000000140a007233 */ /* 0x100fe40003803000 */
[--C-:B------:R-:W-:Y:S02]  /*1b730*/  HSET2.LE.AND R2, R14, R20.reuse, PT ;  /* 0x000000140e027233 */ /* 0x100fe40003803000 */
[----:B------:R-:W-:Y:S02]  /*1b740*/  HSET2.LE.AND R8, R12, R20, PT ;  /* 0x000000140c087233 */ /* 0x000fe40003803000 */
[----:B------:R-:W-:-:S02]  /*1b750*/  LOP3.LUT R129, R5, R125, RZ, 0xc0, !PT ;  /* 0x0000007d05817212 */ /* 0x000fc400078ec0ff */
[----:B------:R-:W-:Y:S02]  /*1b760*/  LOP3.LUT R128, R6, R214, RZ, 0xc0, !PT ;  /* 0x000000d606807212 */ /* 0x000fe400078ec0ff */
[----:B------:R-:W-:Y:S02]  /*1b770*/  LOP3.LUT R130, R4, R124, RZ, 0xc0, !PT ;  /* 0x0000007c04827212 */ /* 0x000fe400078ec0ff */
[----:B------:R-:W-:Y:S02]  /*1b780*/  LOP3.LUT R125, R7, R65, RZ, 0xc0, !PT ;  /* 0x00000041077d7212 */ /* 0x000fe400078ec0ff */
[----:B------:R-:W2:Y:S01]  /*1b790*/  LDSM.16.MT88.4 R4, [R205+0xb800] ;  /* 0x00b80000cd04783b */ /* 0x000ea20000004200 */
[----:B------:R-:W-:Y:S01]  /*1b7a0*/  LOP3.LUT R124, R0, R66, RZ, 0xc0, !PT ;  /* 0x00000042007c7212 */ /* 0x000fe200078ec0ff */
[----:B------:R-:W-:Y:S01]  /*1b7b0*/  IMAD.MOV.U32 R10, RZ, RZ, R131 ;  /* 0x000000ffff0a7224 */ /* 0x000fe200078e0083 */
[----:B------:R-:W-:Y:S01]  /*1b7c0*/  LOP3.LUT R131, R2, R67, RZ, 0xc0, !PT ;  /* 0x0000004302837212 */ /* 0x000fe200078ec0ff */
[----:B------:R-:W-:Y:S01]  /*1b7d0*/  IMAD.MOV.U32 R0, RZ, RZ, R126 ;  /* 0x000000ffff007224 */ /* 0x000fe200078e007e */
[----:B------:R-:W-:Y:S01]  /*1b7e0*/  LOP3.LUT R126, R8, R64, RZ, 0xc0, !PT ;  /* 0x00000040087e7212 */ /* 0x000fe200078ec0ff */
[----:B------:R-:W-:Y:S01]  /*1b7f0*/  IMAD.MOV.U32 R11, RZ, RZ, R97 ;  /* 0x000000ffff0b7224 */ /* 0x000fe200078e0061 */
[----:B------:R-:W-:Y:S01]  /*1b800*/  HSET2.LE.AND R9, R13, R20, PT ;  /* 0x000000140d097233 */ /* 0x000fe20003803000 */
[----:B------:R-:W3:Y:S01]  /*1b810*/  LDSM.16.MT88.4 R64, [R205+0xa800] ;  /* 0x00a80000cd40783b */ /* 0x000ee20000004200 */
[----:B------:R-:W-:Y:S01]  /*1b820*/  MOV R13, R96 ;  /* 0x00000060000d7202 */ /* 0x000fe20000000f00 */
        /* <DEDUP_REMOVED lines=8> */
[----:B------:R-:W-:Y:S04]  /*1b8b0*/  LDSM.16.MT88.4 R112, [R206+0xb800] ;  /* 0x00b80000ce70783b */ /* 0x000fe80000004200 */
[----:B------:R-:W1:Y:S01]  /*1b8c0*/  LDSM.16.MT88.4 R80, [R201+0xb800] ;  /* 0x00b80000c950783b */ /* 0x000e620000004200 */
[----:B------:R-:W-:Y:S01]  /*1b8d0*/  IMAD.MOV.U32 R2, RZ, RZ, R127 ;  /* 0x000000ffff027224 */ /* 0x000fe200078e007f */
[----:B------:R-:W-:Y:S01]  /*1b8e0*/  LOP3.LUT R127, R9, R39, RZ, 0xc0, !PT ;  /* 0x00000027097f7212 */ /* 0x000fe200078ec0ff */
[----:B----4-:R-:W-:Y:S01]  /*1b8f0*/  HMMA.16816.F32.BF16 R152, R128, R148, R152 ;  /* 0x000000948098723c */ /* 0x010fe20000041898 */
[----:B------:R-:W-:-:S05]  /*1b900*/  MOV R214, R38 ;  /* 0x0000002600d67202 */ /* 0x000fca0000000f00 */
[C---:B------:R-:W-:Y:S06]  /*1b910*/  HMMA.16816.F32.BF16 R168, R124.reuse, R148, R168 ;  /* 0x000000947ca8723c */ /* 0x040fec00000418a8 */
[----:B------:R-:W-:Y:S06]  /*1b920*/  HMMA.16816.F32.BF16 R164, R124, R150, R164 ;  /* 0x000000967ca4723c */ /* 0x000fec00000418a4 */
[-C--:B------:R-:W-:Y:S06]  /*1b930*/  HMMA.16816.F32.BF16 R144, R128, R140.reuse, R144 ;  /* 0x0000008c8090723c */ /* 0x080fec0000041890 */
[C---:B------:R-:W-:Y:S06]  /*1b940*/  HMMA.16816.F32.BF16 R160, R124.reuse, R140, R160 ;  /* 0x0000008c7ca0723c */ /* 0x040fec00000418a0 */
[----:B------:R-:W-:Y:S06]  /*1b950*/  HMMA.16816.F32.BF16 R156, R124, R142, R156 ;  /* 0x0000008e7c9c723c */ /* 0x000fec000004189c */
[C---:B------:R-:W-:Y:S06]  /*1b960*/  HMMA.16816.F32.BF16 R148, R128.reuse, R150, R40 ;  /* 0x000000968094723c */ /* 0x040fec0000041828 */
[C---:B------:R-:W-:Y:S06]  /*1b970*/  HMMA.16816.F32.BF16 R140, R128.reuse, R142, R44 ;  /* 0x0000008e808c723c */ /* 0x040fec000004182c */
[-C--:B------:R-:W-:Y:S06]  /*1b980*/  HMMA.16816.F32.BF16 R36, R128, R48.reuse, R52 ;  /* 0x000000308024723c */ /* 0x080fec0000041834 */
[C---:B------:R-:W-:Y:S06]  /*1b990*/  HMMA.16816.F32.BF16 R40, R124.reuse, R48, R56 ;  /* 0x000000307c28723c */ /* 0x040fec0000041838 */
[-C--:B------:R-:W-:Y:S06]  /*1b9a0*/  HMMA.16816.F32.BF16 R44, R124, R50.reuse, R68 ;  /* 0x000000327c2c723c */ /* 0x080fec0000041844 */
[----:B------:R-:W-:Y:S06]  /*1b9b0*/  HMMA.16816.F32.BF16 R48, R128, R50, R116 ;  /* 0x000000328030723c */ /* 0x000fec0000041874 */
[-C--:B--2---:R-:W-:Y:S06]  /*1b9c0*/  HMMA.16816.F32.BF16 R120, R124, R4.reuse, R120 ;  /* 0x000000047c78723c */ /* 0x084fec0000041878 */
[----:B------:R-:W-:Y:S07]  /*1b9d0*/  HMMA.16816.F32.BF16 R116, R128, R4, R248 ;  /* 0x000000048074723c */ /* 0x000fee00000418f8 */
[----:B------:R-:W-:Y:S01]  /*1b9e0*/  FADD.FTZ R5, R2, R0 ;  /* 0x0000000002057221 */ /* 0x000fe20000010000 */
[----:B------:R-:W-:Y:S01]  /*1b9f0*/  FADD.FTZ R0, R10, R199 ;  /* 0x000000c70a007221 */ /* 0x000fe20000010000 */
[----:B---3--:R-:W-:Y:S03]  /*1ba00*/  HMMA.16816.F32.BF16 R56, R124, R64, R60 ;  /* 0x000000407c38723c */ /* 0x008fe6000004183c */
[----:B------:R-:W-:-:S03]  /*1ba10*/  FADD.FTZ R0, R14, R0 ;  /* 0x000000000e007221 */ /* 0x000fc60000010000 */
[----:B------:R-:W-:Y:S01]  /*1ba20*/  HMMA.16816.F32.BF16 R60, R124, R66, R76 ;  /* 0x000000427c3c723c */ /* 0x000fe2000004184c */
[----:B------:R-:W-:-:S05]  /*1ba30*/  FADD.FTZ R0, R28, R0 ;  /* 0x000000001c007221 */ /* 0x000fca0000010000 */
[C---:B-1----:R-:W-:Y:S06]  /*1ba40*/  HMMA.16816.F32.BF16 R72, R124.reuse, R80, R72 ;  /* 0x000000507c48723c */ /* 0x042fec0000041848 */
        /* <DEDUP_REMOVED lines=9> */
[C---:B------:R-:W-:Y:S01]  /*1bae0*/  HMMA.16816.F32.BF16 R100, R128.reuse, R112, R232 ;  /* 0x000000708064723c */ /* 0x040fe200000418e8 */
[----:B------:R1:W-:Y:S05]  /*1baf0*/  STG.E.U16 desc[UR26][R34.64+-0xe0], R187 ;  /* 0xffff20bb22007986 */ /* 0x0003ea000c10151a */
[C---:B------:R-:W-:Y:S01]  /*1bb00*/  HMMA.16816.F32.BF16 R64, R128.reuse, R66, R216 ;  /* 0x000000428040723c */ /* 0x040fe200000418d8 */
[----:B------:R1:W-:Y:S05]  /*1bb10*/  STG.E.U16 desc[UR26][R34.64+-0xde], R186 ;  /* 0xffff22ba22007986 */ /* 0x0003ea000c10151a */
[C---:B------:R-:W-:Y:S06]  /*1bb20*/  HMMA.16816.F32.BF16 R80, R128.reuse, R82, R224 ;  /* 0x000000528050723c */ /* 0x040fec00000418e0 */
[C---:B------:R-:W-:Y:S06]  /*1bb30*/  HMMA.16816.F32.BF16 R96, R128.reuse, R98, R236 ;  /* 0x000000628060723c */ /* 0x040fec00000418ec */
[C---:B------:R-:W-:Y:S01]  /*1bb40*/  HMMA.16816.F32.BF16 R112, R128.reuse, R114, R16 ;  /* 0x000000728070723c */ /* 0x040fe20000041810 */
[----:B------:R1:W-:Y:S05]  /*1bb50*/  STG.E.U16 desc[UR26][R32.64+-0xe0], R173 ;  /* 0xffff20ad20007986 */ /* 0x0003ea000c10151a */
[----:B------:R-:W-:Y:S01]  /*1bb60*/  HMMA.16816.F32.BF16 R128, R128, R6, R244 ;  /* 0x000000068080723c */ /* 0x000fe200000418f4 */
[----:B------:R1:W-:Y:S06]  /*1bb70*/  STG.E.U16 desc[UR26][R32.64+-0xde], R172 ;  /* 0xffff22ac20007986 */ /* 0x0003ec000c10151a */
[----:B------:R-:W-:Y:S01]  /*1bb80*/  IADD3 R6, P1, R22, -0x140, RZ ;  /* 0xfffffec016067810 */ /* 0x000fe20007f3e0ff */
[----:B------:R-:W-:Y:S01]  /*1bb90*/  FADD.FTZ R247, R196, R0 ;  /* 0x00000000c4f77221 */ /* 0x000fe20000010000 */
[----:B------:R1:W-:Y:S02]  /*1bba0*/  STG.E.U16 desc[UR26][R30.64+-0xe0], R139 ;  /* 0xffff208b1e007986 */ /* 0x0003e4000c10151a */
[----:B------:R-:W-:-:S02]  /*1bbb0*/  IADD3.X R0, R23, -0x1, RZ, P1, !PT ;  /* 0xffffffff17007810 */ /* 0x000fc40000ffe4ff */
[----:B------:R1:W-:Y:S04]  /*1bbc0*/  STG.E.U16 desc[UR26][R30.64+-0xde], R138 ;  /* 0xffff228a1e007986 */ /* 0x0003e8000c10151a */
[----:B------:R1:W-:Y:S04]  /*1bbd0*/  STG.E.U16 desc[UR26][R22.64+-0xd0], R185 ;  /* 0xffff30b916007986 */ /* 0x0003e8000c10151a */
[----:B------:R1:W-:Y:S04]  /*1bbe0*/  STG.E.U16 desc[UR26][R22.64+-0xce], R184 ;  /* 0xffff32b816007986 */ /* 0x0003e8000c10151a */
        /* <DEDUP_REMOVED lines=12> */
[----:B------:R-:W-:Y:S01]  /*1bcb0*/  FADD.FTZ R2, R12, R2 ;  /* 0x000000020c027221 */ /* 0x000fe20000010000 */
[----:B------:R-:W-:Y:S01]  /*1bcc0*/  FADD.FTZ R5, R15, R5 ;  /* 0x000000050f057221 */ /* 0x000fe20000010000 */
[----:B------:R-:W-:Y:S01]  /*1bcd0*/  @UP0 UIADD3 UR19, UR19, -0x6, URZ ;  /* 0xfffffffa13130890 */ /* 0x000fe2000fffe03f */
[----:B------:R-:W-:Y:S01]  /*1bce0*/  FADD.FTZ R4, R26, R4 ;  /* 0x000000041a047221 */ /* 0x000fe20000010000 */
[----:B------:R-:W-:Y:S01]  /*1bcf0*/  FADD.FTZ R2, R27, R2 ;  /* 0x000000021b027221 */ /* 0x000fe20000010000 */
[----:B------:R-:W-:Y:S02]  /*1bd00*/  FADD.FTZ R5, R29, R5 ;  /* 0x000000051d057221 */ /* 0x000fe40000010000 */
[----:B------:R-:W-:Y:S01]  /*1bd10*/  FADD.FTZ R235, R24, R4 ;  /* 0x0000000418eb7221 */ /* 0x000fe20000010000 */
[----:B------:R-:W-:Y:S01]  /*1bd20*/  FADD.FTZ R239, R25, R2 ;  /* 0x0000000219ef7221 */ /* 0x000fe20000010000 */
[----:B------:R-:W-:Y:S01]  /*1bd30*/  FADD.FTZ R227, R212, R5 ;  /* 0x00000005d4e37221 */ /* 0x000fe20000010000 */
[----:B------:R-:W-:Y:S06]  /*1bd40*/  @P0 BRA `(.L_x_1583) ;  /* 0x0000000000040947 */ /* 0x000fec0003800000 */
.L_x_1570:
[----:B------:R-:W-:-:S12]  /*1bd50*/  UIADD3 UR19, UR44, -0x1, URZ ;  /* 0xffffffff2c137890 */ /* 0x000fd8000fffe03f */
.L_x_1583:
[----:B------:R-:W-:-:S13]  /*1bd60*/  ISETP.LE.AND P0, PT, RZ, UR19, PT ;  /* 0x00000013ff007c0c */ /* 0x000fda000bf03270 */
[----:B------:R-:W-:Y:S05]  /*1bd70*/  @!P0 BRA `(.L_x_1584) ;  /* 0x0000004c00288947 */ /* 0x000fea0003800000 */
[----:B-1----:R-:W3:Y:S01]  /*1bd80*/  LDL.LU R6, [R1+0xc8] ;  /* 0x0000c80001067983 */ /* 0x002ee20000300800 */
[----:B------:R-:W-:Y:S01]  /*1bd90*/  ULDC UR5, c[0x0][0x2d0] ;  /* 0x0000b40000057ab9 */ /* 0x000fe20000000800 */
[----:B------:R-:W2:Y:S01]  /*1bda0*/  S2R R2, SR_TID.X ;  /* 0x0000000000027919 */ /* 0x000ea20000002100 */
[----:B------:R-:W-:Y:S01]  /*1bdb0*/  MOV R137, R3 ;  /* 0x0000000300897202 */ /* 0x000fe20000000f00 */
[----:B------:R-:W-:Y:S01]  /*1bdc0*/  ULDC UR4, c[0x0][0x2d8] ;  /* 0x0000b60000047ab9 */ /* 0x000fe20000000800 */
[----:B------:R-:W-:Y:S01]  /*1bdd0*/  IMAD.U32 R214, RZ, RZ, UR15 ;  /* 0x0000000fffd67e24 */ /* 0x000fe2000f8e00ff */
[----:B------:R-:W4:Y:S01]  /*1bde0*/  LDL.LU R4, [R1+0xd8] ;  /* 0x0000d80001047983 */ /* 0x000f220000300800 */
[----:B-----5:R-:W-:Y:S01]  /*1bdf0*/  IMAD.MOV.U32 R135, RZ, RZ, R133 ;  /* 0x000000ffff877224 */ /* 0x020fe200078e0085 */
[----:B------:R-:W-:Y:S02]  /*1be00*/  ULDC UR8, c[0x0][0x2d0] ;  /* 0x0000b40000087ab9 */ /* 0x000fe40000000800 */
[----:B------:R-:W4:Y:S01]  /*1be10*/  LDL.LU R5, [R1+0xd4] ;  /* 0x0000d40001057983 */ /* 0x000f220000300800 */
[----:B------:R-:W-:Y:S01]  /*1be20*/  USHF.L.U32 UR20, UR4, 0x3, URZ ;  /* 0x0000000304147899 */ /* 0x000fe2000800063f */
[----:B------:R-:W-:Y:S01]  /*1be30*/  IMAD.MOV.U32 R136, RZ, RZ, R132 ;  /* 0x000000ffff887224 */ /* 0x000fe200078e0084 */
[----:B------:R-:W-:-:S02]  /*1be40*/  UIMAD UR43, UR4, 0x48, URZ ;  /* 0x00000048042b78a4 */ /* 0x000fc4000f8e023f */
[----:B------:R-:W-:Y:S02]  /*1be50*/  USHF.R.S32.HI UR34, URZ, 0x1f, UR4 ;  /* 0x0000001f3f227899 */ /* 0x000fe40008011404 */
[----:B------:R-:W-:Y:S02]  /*1be60*/  UIMAD.WIDE.U32 UR46, UR4, 0x70, URZ ;  /* 0x00000070042e78a5 */ /* 0x000fe4000f8e003f */
[----:B------:R-:W-:Y:S02]  /*1be70*/  UIMAD UR4, UR4, 0x38, UR20 ;  /* 0x00000038040478a4 */ /* 0x000fe4000f8e0214 */
[----:B------:R-:W-:Y:S02]  /*1be80*/  USHF.R.S32.HI UR6, URZ, 0x1f, UR20 ;  /* 0x0000001f3f067899 */ /* 0x000fe40008011414 */
[----:B------:R-:W-:Y:S02]  /*1be90*/  UIADD3 UR4, UR4, 0x1, URZ ;  /* 0x0000000104047890 */ /* 0x000fe4000fffe03f */
[----:B------:R-:W-:-:S02]  /*1bea0*/  UIMAD UR34, UR34, 0x70, URZ ;  /* 0x00000070222278a4 */ /* 0x000fc4000f8e023f */
[----:B------:R-:W-:Y:S02]  /*1beb0*/  USHF.R.S32.HI UR35, URZ, 0x1f, UR4 ;  /* 0x0000001f3f237899 */ /* 0x000fe40008011404 */
[----:B------:R-:W-:Y:S02]  /*1bec0*/  USHF.L.U32 UR25, UR20, 0x1, URZ ;  /* 0x0000000114197899 */ /* 0x000fe4000800063f */
[----:B------:R-:W-:Y:S02]  /*1bed0*/  USHF.L.U32 UR44, UR43, 0x1, URZ ;  /* 0x000000012b2c7899 */ /* 0x000fe4000800063f */
[----:B------:R-:W-:Y:S01]  /*1bee0*/  USHF.L.U64.HI UR20, UR20, 0x1, UR6 ;  /* 0x0000000114147899 */ /* 0x000fe20008010206 */
[----:B--2---:R-:W-:Y:S01]  /*1bef0*/  SHF.R.S32.HI R0, RZ, 0x1f, R2 ;  /* 0x0000001fff007819 */ /* 0x004fe20000011402 */
[----:B------:R-:W-:Y:S02]  /*1bf00*/  USHF.L.U32 UR42, UR4, 0x1, URZ ;  /* 0x00000001042a7899 */ /* 0x000fe4000800063f */
[----:B------:R-:W-:Y:S01]  /*1bf10*/  USHF.L.U64.HI UR35, UR4, 0x1, UR35 ;  /* 0x0000000104237899 */ /* 0x000fe20008010223 */
[----:B------:R-:W-:Y:S01]  /*1bf20*/  LEA.HI R0, R0, R2, RZ, 0x3 ;  /* 0x0000000200007211 */ /* 0x000fe200078f18ff */
[----:B------:R-:W-:Y:S01]  /*1bf30*/  UIADD3 UR34, UR47, UR34, URZ ;  /* 0x000000222f227290 */ /* 0x000fe2000fffe03f */
[----:B------:R-:W-:-:S02]  /*1bf40*/  ULDC UR4, c[0x0][0x2ec] ;  /* 0x0000bb0000047ab9 */ /* 0x000fc40000000800 */
[----:B------:R-:W-:Y:S01]  /*1bf50*/  LOP3.LUT R0, R0, 0xfffffff8, RZ, 0xc0, !PT ;  /* 0xfffffff800007812 */ /* 0x000fe200078ec0ff */
[----:B------:R-:W-:-:S04]  /*1bf60*/  ULDC.64 UR6, c[0x0][0x248] ;  /* 0x0000920000067ab9 */ /* 0x000fc80000000a00 */
[----:B------:R-:W-:-:S05]  /*1bf70*/  IMAD.IADD R0, R2, 0x1, -R0 ;  /* 0x0000000102007824 */ /* 0x000fca00078e0a00 */
[----:B------:R-:W-:-:S04]  /*1bf80*/  SHF.L.U32 R0, R0, 0x3, RZ ;  /* 0x0000000300007819 */ /* 0x000fc800000006ff */
[----:B------:R-:W-:Y:S01]  /*1bf90*/  ISETP.GE.AND P0, PT, R0, UR5, PT ;  /* 0x0000000500007c0c */ /* 0x000fe2000bf06270 */
[----:B------:R-:W-:Y:S01]  /*1bfa0*/  USHF.R.S32.HI UR5, URZ, 0x1f, UR43 ;  /* 0x0000001f3f057899 */ /* 0x000fe2000801142b */
[----:B------:R-:W-:-:S03]  /*1bfb0*/  MOV R0, 0x7054 ;  /* 0x0000705400007802 */ /* 0x000fc60000000f00 */
[----:B------:R-:W-:Y:S01]  /*1bfc0*/  USHF.L.U64.HI UR43, UR43, 0x1, UR5 ;  /* 0x000000012b2b7899 */ /* 0x000fe20008010205 */
[----:B------:R-:W-:Y:S02]  /*1bfd0*/  PRMT R214, R214, R0, UR15 ;  /* 0x0000000fd6d67e16 */ /* 0x000fe40008000000 */
[----:B------:R-:W-:-:S05]  /*1bfe0*/  MOV R0, R134 ;  /* 0x0000008600007202 */ /* 0x000fca0000000f00 */
[----:B------:R-:W1:Y:S08]  /*1bff0*/  @!P0 LDC.64 R10, c[0x0][0x220] ;  /* 0x00008800ff0a8b82 */ /* 0x000e700000000a00 */
[----:B------:R-:W2:Y:S01]  /*1c000*/  @!P0 LDC.64 R8, c[0x0][0x220] ;  /* 0x00008800ff088b82 */ /* 0x000ea20000000a00 */
[----:B-1----:R-:W-:Y:S04]  /*1c010*/  @!P0 STL.64 [R1+0xb0], R10 ;  /* 0x0000b00a01008387 */ /* 0x002fe80000100a00 */
[----:B--2---:R1:W-:Y:S01]  /*1c020*/  @!P0 STL.64 [R1+0xa8], R8 ;  /* 0x0000a80801008387 */ /* 0x0043e20000100a00 */
[----:B---3--:R-:W-:-:S02]  /*1c030*/  VIADD R2, R6, 0x4 ;  /* 0x0000000406027836 */ /* 0x008fc40000000000 */
[----:B-1----:R-:W-:-:S04]  /*1c040*/  IMAD.WIDE.U32 R8, R6, -0x326172a9, RZ ;  /* 0xcd9e8d5706087825 */ /* 0x002fc800078e00ff */
[----:B------:R-:W-:Y:S01]  /*1c050*/  IMAD.WIDE.U32 R6, R2, -0x326172a9, RZ ;  /* 0xcd9e8d5702067825 */ /* 0x000fe200078e00ff */
[----:B------:R-:W-:Y:S03]  /*1c060*/  STL.64 [R1+0x98], R8 ;  /* 0x0000980801007387 */ /* 0x000fe60000100a00 */
[----:B----4-:R-:W-:Y:S01]  /*1c070*/  IMAD.WIDE.U32 R248, R4, -0x2daee0ad, RZ ;  /* 0xd2511f5304f87825 */ /* 0x010fe200078e00ff */
[----:B------:R1:W-:Y:S01]  /*1c080*/  STL.64 [R1+0x90], R6 ;  /* 0x0000900601007387 */ /* 0x0003e20000100a00 */
[-C--:B------:R-:W-:Y:S02]  /*1c090*/  LOP3.LUT R3, R7, R5.reuse, RZ, 0x3c, !PT ;  /* 0x0000000507037212 */ /* 0x080fe400078e3cff */
[----:B------:R-:W-:Y:S01]  /*1c0a0*/  LOP3.LUT R2, R9, R5, RZ, 0x3c, !PT ;  /* 0x0000000509027212 */ /* 0x000fe200078e3cff */
        /* <DEDUP_REMOVED lines=10> */
.L_x_1587:
        /* <DEDUP_REMOVED lines=49> */
.L_x_1585:
[----:B-1----:R-:W2:Y:S01]  /*1c460*/  LDL R2, [R1+0x7c] ;  /* 0x00007c0001027983 */ /* 0x002ea20000100800 */
[----:B------:R-:W-:Y:S04]  /*1c470*/  DEPBAR.LE SB0, 0x0 ;  /* 0x000080000000791a */ /* 0x000fe80000000000 */
[----:B------:R-:W3:Y:S01]  /*1c480*/  LDL.64 R12, [R1+0xa0] ;  /* 0x0000a000010c7983 */ /* 0x000ee20000100a00 */
[----:B------:R-:W-:Y:S02]  /*1c490*/  USHF.R.S32.HI UR9, URZ, 0x1f, UR19 ;  /* 0x0000001f3f097899 */ /* 0x000fe40008011413 */
[----:B------:R-:W-:Y:S02]  /*1c4a0*/  UIMAD UR5, UR12, UR19, URZ ;  /* 0x000000130c0572a4 */ /* 0x000fe4000f8e023f */
[----:B----4-:R-:W4:Y:S01]  /*1c4b0*/  LDL R5, [R1+0xb0] ;  /* 0x0000b00001057983 */ /* 0x010f220000100800 */
[----:B------:R-:W-:Y:S02]  /*1c4c0*/  UISETP.GE.AND UP0, UPT, UR19, 0x1, UPT ;  /* 0x000000011300788c */ /* 0x000fe4000bf06270 */
[----:B------:R-:W-:Y:S02]  /*1c4d0*/  UIMAD UR5, UR9, UR13, UR5 ;  /* 0x0000000d090572a4 */ /* 0x000fe4000f8e0205 */
[----:B-----5:R-:W5:Y:S01]  /*1c4e0*/  LDL R15, [R1+0xb4] ;  /* 0x0000b400010f7983 */ /* 0x020f620000100800 */
[----:B------:R-:W-:Y:S04]  /*1c4f0*/  ULOP3.LUT UR9, UR19, UR31, URZ, 0x3c, !UPT ;  /* 0x0000001f13097292 */ /* 0x000fe8000f8e3c3f */
[----:B------:R-:W5:Y:S02]  /*1c500*/  LDL R10, [R1+0xa8] ;  /* 0x0000a800010a7983 */ /* 0x000f640000100800 */
[----:B------:R-:W-:Y:S03]  /*1c510*/  LOP3.LUT R132, R249, UR9, RZ, 0x3c, !PT ;  /* 0x00000009f9847c12 */ /* 0x000fe6000f8e3cff */
[----:B------:R-:W5:Y:S01]  /*1c520*/  LDL R14, [R1+0xac] ;  /* 0x0000ac00010e7983 */ /* 0x000f620000100800 */
[----:B------:R-:W-:Y:S06]  /*1c530*/  BAR.SYNC.DEFER_BLOCKING 0x0 ;  /* 0x0000000000007b1d */ /* 0x000fec0000010000 */
[----:B------:R-:W-:Y:S05]  /*1c540*/  @P0 STS.128 [R213+0xa000], RZ ;  /* 0x00a000ffd5000388 */ /* 0x000fea0000000c00 */
[----:B------:R-:W5:Y:S05]  /*1c550*/  LDL.64 R218, [R1+0x88] ;  /* 0x0000880001da7983 */ /* 0x000f6a0000100a00 */
[----:B------:R-:W5:Y:S05]  /*1c560*/  LDL.64 R216, [R1+0x80] ;  /* 0x0000800001d87983 */ /* 0x000f6a0000100a00 */
[----:B------:R-:W5:Y:S05]  /*1c570*/  LDL.64 R138, [R1+0x98] ;  /* 0x00009800018a7983 */ /* 0x000f6a0000100a00 */
[----:B------:R-:W5:Y:S01]  /*1c580*/  LDL.64 R220, [R1+0x90] ;  /* 0x0000900001dc7983 */ /* 0x000f620000100a00 */
[----:B------:R-:W1:Y:S02]  /*1c590*/  S2R R133, SR_TID.X ;  /* 0x0000000000857919 */ /* 0x000e640000002100 */
[----:B-1----:R-:W-:Y:S05]  /*1c5a0*/  IMAD.SHL.U32 R133, R133, 0x2, RZ ;  /* 0x0000000285857824 */ /* 0x002fea00078e00ff */
[----:B------:R-:W-:Y:S02]  /*1c5b0*/  LOP3.LUT R133, R133, 0x6, RZ, 0xc0, !PT ;  /* 0x0000000685857812 */ /* 0x000fe400078ec0ff */
        /* <DEDUP_REMOVED lines=16> */
[C---:B------:R-:W-:Y:S02]  /*1c6c0*/  @!P0 LEA.HI.X R11, R3.reuse, R14, R5, 0x1, P4 ;  /* 0x0000000e030b8211 */ /* 0x040fe400020f0c05 */
[----:B------:R-:W-:Y:S01]  /*1c6d0*/  @P3 STS.128 [R213+0xb000], RZ ;  /* 0x00b000ffd5003388 */ /* 0x000fe20000000c00 */
[C---:B-1----:R-:W-:Y:S04]  /*1c6e0*/  @!P3 LEA R8, P2, R2.reuse, R8, 0x1 ;  /* 0x000000080208b211 */ /* 0x042fe800078408ff */
[----:B------:R-:W-:Y:S01]  /*1c6f0*/  @!P3 LEA.HI.X R9, R2, R9, R4, 0x1, P2 ;  /* 0x000000090209b211 */ /* 0x000fe200010f0c04 */
[----:B------:R-:W-:Y:S01]  /*1c700*/  IMAD.U32 R2, RZ, RZ, UR19 ;  /* 0x00000013ff027e24 */ /* 0x000fe2000f8e00ff */
[C---:B--2---:R-:W-:Y:S03]  /*1c710*/  @!P3 LEA R6, P1, R3.reuse, R6, 0x1 ;  /* 0x000000060306b211 */ /* 0x044fe600078208ff */
[----:B------:R-:W-:Y:S01]  /*1c720*/  @!PT LDS RZ, [RZ] ;  /* 0x00000000fffff984 */ /* 0x000fe20000000800 */
[----:B------:R-:W-:Y:S01]  /*1c730*/  @!PT LDS RZ, [RZ] ;  /* 0x00000000fffff984 */ /* 0x000fe20000000800 */
[----:B------:R-:W-:Y:S01]  /*1c740*/  @!PT LDS RZ, [RZ] ;  /* 0x00000000fffff984 */ /* 0x000fe20000000800 */
[----:B------:R-:W-:Y:S01]  /*1c750*/  @!P3 LDGSTS.E.BYPASS.LTC128B.128 [R213+0xb000], desc[UR26][R8.64+0x80] ;  /* 0x0b00008008d5bfae */ /* 0x000fe2000b901d5a */
[----:B------:R-:W-:Y:S01]  /*1c760*/  IMAD R2, R2, 0x20, R133 ;  /* 0x0000002002027824 */ /* 0x000fe200078e0285 */
[----:B------:R-:W-:Y:S03]  /*1c770*/  @!P3 LEA.HI.X R7, R3, R7, R5, 0x1, P1 ;  /* 0x000000070307b211 */ /* 0x000fe600008f0c05 */
[----:B------:R-:W-:Y:S01]  /*1c780*/  @P0 STS.128 [R213+0xa800], RZ ;  /* 0x00a800ffd5000388 */ /* 0x000fe20000000c00 */
[C---:B------:R-:W-:Y:S01]  /*1c790*/  VIADD R133, R2.reuse, 0x1 ;  /* 0x0000000102857836 */ /* 0x040fe20000000000 */
[----:B------:R-:W-:Y:S01]  /*1c7a0*/  PLOP3.LUT P1, PT, PT, PT, UP0, 0x80, 0x0 ;  /* 0x000000000000781c */ /* 0x000fe20003f2f008 */
[----:B------:R-:W-:Y:S02]  /*1c7b0*/  VIADD R134, R2, 0x9 ;  /* 0x0000000902867836 */ /* 0x000fe40000000000 */
[----:B------:R-:W-:Y:S01]  /*1c7c0*/  @!PT LDS RZ, [RZ] ;  /* 0x00000000fffff984 */ /* 0x000fe20000000800 */
[----:B------:R-:W-:Y:S01]  /*1c7d0*/  @!PT LDS RZ, [RZ] ;  /* 0x00000000fffff984 */ /* 0x000fe20000000800 */
[----:B------:R-:W-:Y:S01]  /*1c7e0*/  @!PT LDS RZ, [RZ] ;  /* 0x00000000fffff984 */ /* 0x000fe20000000800 */
[----:B------:R-:W-:Y:S01]  /*1c7f0*/  @!P0 LDGSTS.E.BYPASS.LTC128B.128 [R213+0xa800], desc[UR26][R10.64] ;  /* 0x0a8000000ad58fae */ /* 0x000fe2000b901d5a */
[--C-:B------:R-:W-:Y:S02]  /*1c800*/  LOP3.LUT R3, R219, UR5, R248.reuse, 0x96, !PT ;  /* 0x00000005db037c12 */ /* 0x100fe4000f8e96f8 */
[----:B------:R-:W-:Y:S02]  /*1c810*/  I2FP.F32.S32 R133, R133 ;  /* 0x0000008500857245 */ /* 0x000fe40000201400 */
[----:B------:R-:W-:Y:S05]  /*1c820*/  @P3 STS.128 [R213+0xb800], RZ ;  /* 0x00b800ffd5003388 */ /* 0x000fea0000000c00 */
[----:B------:R-:W-:Y:S01]  /*1c830*/  @!PT LDS RZ, [RZ] ;  /* 0x00000000fffff984 */ /* 0x000fe20000000800 */
[----:B------:R-:W-:Y:S01]  /*1c840*/  @!PT LDS RZ, [RZ] ;  /* 0x00000000fffff984 */ /* 0x000fe20000000800 */
[----:B------:R-:W-:Y:S01]  /*1c850*/  @!PT LDS RZ, [RZ] ;  /* 0x00000000fffff984 */ /* 0x000fe20000000800 */
[----:B------:R1:W-:Y:S05]  /*1c860*/  @!P3 LDGSTS.E.BYPASS.LTC128B.128 [R213+0xb800], desc[UR26][R6.64+0x80] ;  /* 0x0b80008006d5bfae */ /* 0x0003ea000b901d5a */
[----:B------:R-:W-:Y:S05]  /*1c870*/  LDSM.16.M88.4 R32, [R202] ;  /* 0x00000000ca20783b */ /* 0x000fea0000000200 */
[----:B------:R-:W1:Y:S05]  /*1c880*/  LDSM.16.M88.4 R16, [R200+0x8000] ;  /* 0x00800000c810783b */ /* 0x000e6a0000000200 */
[----:B------:R-:W2:Y:S05]  /*1c890*/  LDSM.16.M88.4 R28, [R202+0x2000] ;  /* 0x00200000ca1c783b */ /* 0x000eaa0000000200 */
[----:B------:R-:W3:Y:S05]  /*1c8a0*/  LDSM.16.M88.4 R172, [R200+0x8800] ;  /* 0x00880000c8ac783b */ /* 0x000eea0000000200 */
[----:B------:R-:W0:Y:S05]  /*1c8b0*/  LDGDEPBAR ;  /* 0x00000000000079af */ /* 0x000e2a0000000000 */
[----:B------:R-:W-:Y:S05]  /*1c8c0*/  LDSM.16.M88.4 R176, [R204] ;  /* 0x00000000ccb0783b */ /* 0x000fea0000000200 */
[----:B------:R-:W4:Y:S05]  /*1c8d0*/  LDSM.16.M88.4 R180, [R211] ;  /* 0x00000000d3b4783b */ /* 0x000f2a0000000200 */
[----:B------:R-:W5:Y:S05]  /*1c8e0*/  LDSM.16.M88.4 R184, [R204+0x2000] ;  /* 0x00200000ccb8783b */ /* 0x000f6a0000000200 */
[----:B------:R-:W5:Y:S05]  /*1c8f0*/  LDSM.16.M88.4 R188, [R211+0x800] ;  /* 0x00080000d3bc783b */ /* 0x000f6a0000000200 */
[----:B------:R-:W-:Y:S01]  /*1c900*/  LDSM.16.M88.4 R192, [R209+0x8000] ;  /* 0x00800000d1c0783b */ /* 0x000fe20000000200 */
[-C--:B-1----:R-:W-:Y:S04]  /*1c910*/  HMMA.16816.F32.BF16 R4, R32, R16.reuse, RZ ;  /* 0x000000102004723c */ /* 0x082fe800000418ff */
[----:B------:R-:W-:Y:S02]  /*1c920*/  LDSM.16.M88.4 R196, [R210+0x2000] ;  /* 0x00200000d2c4783b */ /* 0x000fe40000000200 */
[C---:B--2---:R-:W-:Y:S06]  /*1c930*/  HMMA.16816.F32.BF16 R8, R28.reuse, R16, RZ ;  /* 0x000000101c08723c */ /* 0x044fec00000418ff */
[-C--:B------:R-:W-:Y:S06]  /*1c940*/  HMMA.16816.F32.BF16 R12, R28, R18.reuse, RZ ;  /* 0x000000121c0c723c */ /* 0x080fec00000418ff */
[C---:B------:R-:W-:Y:S06]  /*1c950*/  HMMA.16816.F32.BF16 R16, R32.reuse, R18, RZ ;  /* 0x000000122010723c */ /* 0x040fec00000418ff */
[-C--:B---3--:R-:W-:Y:S06]  /*1c960*/  HMMA.16816.F32.BF16 R20, R32, R172.reuse, RZ ;  /* 0x000000ac2014723c */ /* 0x088fec00000418ff */
[C---:B------:R-:W-:Y:S06]  /*1c970*/  HMMA.16816.F32.BF16 R24, R28.reuse, R172, RZ ;  /* 0x000000ac1c18723c */ /* 0x040fec00000418ff */
[-C--:B------:R-:W-:Y:S06]  /*1c980*/  HMMA.16816.F32.BF16 R28, R28, R174.reuse, RZ ;  /* 0x000000ae1c1c723c */ /* 0x080fec00000418ff */
[----:B------:R-:W-:Y:S01]  /*1c990*/  HMMA.16816.F32.BF16 R32, R32, R174, RZ ;  /* 0x000000ae2020723c */ /* 0x000fe200000418ff */
[----:B------:R-:W1:Y:S05]  /*1c9a0*/  LDSM.16.M88.4 R172, [R210] ;  /* 0x00000000d2ac783b */ /* 0x000e6a0000000200 */
[-C--:B----4-:R-:W-:Y:S06]  /*1c9b0*/  HMMA.16816.F32.BF16 R4, R176, R180.reuse, R4 ;  /* 0x000000b4b004723c */ /* 0x090fec0000041804 */
[C---:B-----5:R-:W-:Y:S06]  /*1c9c0*/  HMMA.16816.F32.BF16 R8, R184.reuse, R180, R8 ;  /* 0x000000b4b808723c */ /* 0x060fec0000041808 */
[-C--:B------:R-:W-:Y:S06]  /*1c9d0*/  HMMA.16816.F32.BF16 R12, R184, R182.reuse, R12 ;  /* 0x000000b6b80c723c */ /* 0x080fec000004180c */
[C---:B------:R-:W-:Y:S01]  /*1c9e0*/  HMMA.16816.F32.BF16 R16, R176.reuse, R182, R16 ;  /* 0x000000b6b010723c */ /* 0x040fe20000041810 */
[----:B------:R-:W2:Y:S05]  /*1c9f0*/  LDSM.16.M88.4 R180, [R209+0x8800] ;  /* 0x00880000d1b4783b */ /* 0x000eaa0000000200 */
[-C--:B------:R-:W-:Y:S06]  /*1ca00*/  HMMA.16816.F32.BF16 R20, R176, R188.reuse, R20 ;  /* 0x000000bcb014723c */ /* 0x080fec0000041814 */
[C---:B------:R-:W-:Y:S06]  /*1ca10*/  HMMA.16816.F32.BF16 R24, R184.reuse, R188, R24 ;  /* 0x000000bcb818723c */ /* 0x040fec0000041818 */
[-C--:B------:R-:W-:Y:S01]  /*1ca20*/  HMMA.16816.F32.BF16 R28, R184, R190.reuse, R28 ;  /* 0x000000beb81c723c */ /* 0x080fe2000004181c */
[----:B------:R-:W-:Y:S05]  /*1ca30*/  LDSM.16.M88.4 R184, [R207] ;  /* 0x00000000cfb8783b */ /* 0x000fea0000000200 */
[----:B------:R-:W-:Y:S01]  /*1ca40*/  HMMA.16816.F32.BF16 R32, R176, R190, R32 ;  /* 0x000000beb020723c */ /* 0x000fe20000041820 */
[----:B------:R-:W3:Y:S05]  /*1ca50*/  LDSM.16.M88.4 R176, [R208] ;  /* 0x00000000d0b0783b */ /* 0x000eea0000000200 */
[-C--:B-1----:R-:W-:Y:S01]  /*1ca60*/  HMMA.16816.F32.BF16 R4, R172, R192.reuse, R4 ;  /* 0x000000c0ac04723c */ /* 0x082fe20000041804 */
[----:B------:R-:W1:Y:S05]  /*1ca70*/  LDSM.16.M88.4 R188, [R208+0x2000] ;  /* 0x00200000d0bc783b */ /* 0x000e6a0000000200 */
[C---:B------:R-:W-:Y:S06]  /*1ca80*/  HMMA.16816.F32.BF16 R8, R196.reuse, R192, R8 ;  /* 0x000000c0c408723c */ /* 0x040fec0000041808 */
[-C--:B------:R-:W-:Y:S06]  /*1ca90*/  HMMA.16816.F32.BF16 R12, R196, R194.reuse, R12 ;  /* 0x000000c2c40c723c */ /* 0x080fec000004180c */
[C---:B------:R-:W-:Y:S01]  /*1caa0*/  HMMA.16816.F32.BF16 R16, R172.reuse, R194, R16 ;  /* 0x000000c2ac10723c */ /* 0x040fe20000041810 */
[----:B------:R-:W4:Y:S05]  /*1cab0*/  LDSM.16.M88.4 R192, [R207+0x800] ;  /* 0x00080000cfc0783b */ /* 0x000f2a0000000200 */
[-C--:B--2---:R-:W-:Y:S06]  /*1cac0*/  HMMA.16816.F32.BF16 R20, R172, R180.reuse, R20 ;  /* 0x000000b4ac14723c */ /* 0x084fec0000041814 */
[C---:B------:R-:W-:Y:S06]  /*1cad0*/  HMMA.16816.F32.BF16 R24, R196.reuse, R180, R24 ;  /* 0x000000b4c418723c */ /* 0x040fec0000041818 */
[-C--:B------:R-:W-:Y:S01]  /*1cae0*/  HMMA.16816.F32.BF16 R28, R196, R182.reuse, R28 ;  /* 0x000000b6c41c723c */ /* 0x080fe2000004181c */
[----:B------:R-:W-:Y:S05]  /*1caf0*/  LDSM.16.M88.4 R196, [R202+0x6000] ;  /* 0x00600000cac4783b */ /* 0x000fea0000000200 */
[----:B------:R-:W-:Y:S01]  /*1cb00*/  HMMA.16816.F32.BF16 R32, R172, R182, R32 ;  /* 0x000000b6ac20723c */ /* 0x000fe20000041820 */
[----:B------:R-:W-:Y:S05]  /*1cb10*/  LDSM.16.M88.4 R172, [R202+0x4000] ;  /* 0x00400000caac783b */ /* 0x000fea0000000200 */
[-C--:B---3--:R-:W-:Y:S01]  /*1cb20*/  HMMA.16816.F32.BF16 R4, R176, R184.reuse, R4 ;  /* 0x000000b8b004723c */ /* 0x088fe20000041804 */
[----:B------:R-:W2:Y:S05]  /*1cb30*/  LDSM.16.M88.4 R180, [R200+0x9000] ;  /* 0x00900000c8b4783b */ /* 0x000eaa0000000200 */
[C---:B-1----:R-:W-:Y:S06]  /*1cb40*/  HMMA.16816.F32.BF16 R8, R188.reuse, R184, R8 ;  /* 0x000000b8bc08723c */ /* 0x042fec0000041808 */
[-C--:B------:R-:W-:Y:S06]  /*1cb50*/  HMMA.16816.F32.BF16 R12, R188, R186.reuse, R12 ;  /* 0x000000babc0c723c */ /* 0x080fec000004180c */
[C---:B------:R-:W-:Y:S01]  /*1cb60*/  HMMA.16816.F32.BF16 R16, R176.reuse, R186, R16 ;  /* 0x000000bab010723c */ /* 0x040fe20000041810 */
[----:B------:R-:W1:Y:S05]  /*1cb70*/  LDSM.16.M88.4 R184, [R200+0x9800] ;  /* 0x00980000c8b8783b */ /* 0x000e6a0000000200 */
[-C--:B----4-:R-:W-:Y:S06]  /*1cb80*/  HMMA.16816.F32.BF16 R20, R176, R192.reuse, R20 ;  /* 0x000000c0b014723c */ /* 0x090fec0000041814 */
[C---:B------:R-:W-:Y:S06]  /*1cb90*/  HMMA.16816.F32.BF16 R24, R188.reuse, R192, R24 ;  /* 0x000000c0bc18723c */ /* 0x040fec0000041818 */
[-C--:B------:R-:W-:Y:S01]  /*1cba0*/  HMMA.16816.F32.BF16 R28, R188, R194.reuse, R28 ;  /* 0x000000c2bc1c723c */ /* 0x080fe2000004181c */
[----:B------:R-:W-:Y:S05]  /*1cbb0*/  LDSM.16.M88.4 R188, [R211+0x1000] ;  /* 0x00100000d3bc783b */ /* 0x000fea0000000200 */
[----:B------:R-:W-:Y:S01]  /*1cbc0*/  HMMA.16816.F32.BF16 R32, R176, R194, R32 ;  /* 0x000000c2b020723c */ /* 0x000fe20000041820 */
[----:B------:R-:W3:Y:S05]  /*1cbd0*/  LDSM.16.M88.4 R176, [R204+0x4000] ;  /* 0x00400000ccb0783b */ /* 0x000eea0000000200 */
[-C--:B--2---:R-:W-:Y:S01]  /*1cbe0*/  HMMA.16816.F32.BF16 R4, R172, R180.reuse, R4 ;  /* 0x000000b4ac04723c */ /* 0x084fe20000041804 */
[----:B------:R-:W2:Y:S05]  /*1cbf0*/  LDSM.16.M88.4 R192, [R204+0x6000] ;  /* 0x00600000ccc0783b */ /* 0x000eaa0000000200 */
[C---:B------:R-:W-:Y:S06]  /*1cc00*/  HMMA.16816.F32.BF16 R8, R196.reuse, R180, R8 ;  /* 0x000000b4c408723c */ /* 0x040fec0000041808 */
[-C--:B------:R-:W-:Y:S06]  /*1cc10*/  HMMA.16816.F32.BF16 R12, R196, R182.reuse, R12 ;  /* 0x000000b6c40c723c */ /* 0x080fec000004180c */
[C---:B------:R-:W-:Y:S01]  /*1cc20*/  HMMA.16816.F32.BF16 R16, R172.reuse, R182, R16 ;  /* 0x000000b6ac10723c */ /* 0x040fe20000041810 */
[----:B------:R-:W4:Y:S05]  /*1cc30*/  LDSM.16.M88.4 R180, [R211+0x1800] ;  /* 0x00180000d3b4783b */ /* 0x000f2a0000000200 */
[-C--:B-1----:R-:W-:Y:S06]  /*1cc40*/  HMMA.16816.F32.BF16 R20, R172, R184.reuse, R20 ;  /* 0x000000b8ac14723c */ /* 0x082fec0000041814 */
[C---:B------:R-:W-:Y:S06]  /*1cc50*/  HMMA.16816.F32.BF16 R24, R196.reuse, R184, R24 ;  /* 0x000000b8c418723c */ /* 0x040fec0000041818 */
[-C--:B------:R-:W-:Y:S01]  /*1cc60*/  HMMA.16816.F32.BF16 R28, R196, R186.reuse, R28 ;  /* 0x000000bac41c723c */ /* 0x080fe2000004181c */
[----:B------:R-:W-:Y:S05]  /*1cc70*/  LDSM.16.M88.4 R196, [R210+0x6000] ;  /* 0x00600000d2c4783b */ /* 0x000fea0000000200 */
[----:B------:R-:W-:Y:S01]  /*1cc80*/  HMMA.16816.F32.BF16 R32, R172, R186, R32 ;  /* 0x000000baac20723c */ /* 0x000fe20000041820 */
[----:B------:R-:W-:Y:S05]  /*1cc90*/  LDSM.16.M88.4 R172, [R210+0x4000] ;  /* 0x00400000d2ac783b */ /* 0x000fea0000000200 */
[-C--:B---3--:R-:W-:Y:S01]  /*1cca0*/  HMMA.16816.F32.BF16 R4, R176, R188.reuse, R4 ;  /* 0x000000bcb004723c */ /* 0x088fe20000041804 */
[----:B------:R-:W1:Y:S05]  /*1ccb0*/  LDSM.16.M88.4 R184, [R209+0x9000] ;  /* 0x00900000d1b8783b */ /* 0x000e6a0000000200 */
[C---:B--2---:R-:W-:Y:S06]  /*1ccc0*/  HMMA.16816.F32.BF16 R8, R192.reuse, R188, R8 ;  /* 0x000000bcc008723c */ /* 0x044fec0000041808 */
[-C--:B------:R-:W-:Y:S06]  /*1ccd0*/  HMMA.16816.F32.BF16 R12, R192, R190.reuse, R12 ;  /* 0x000000bec00c723c */ /* 0x080fec000004180c */
[C---:B------:R-:W-:Y:S01]  /*1cce0*/  HMMA.16816.F32.BF16 R16, R176.reuse, R190, R16 ;  /* 0x000000beb010723c */ /* 0x040fe20000041810 */
[----:B------:R-:W2:Y:S05]  /*1ccf0*/  LDSM.16.M88.4 R188, [R209+0x9800] ;  /* 0x00980000d1bc783b */ /* 0x000eaa0000000200 */
[-C--:B----4-:R-:W-:Y:S06]  /*1cd00*/  HMMA.16816.F32.BF16 R20, R176, R180.reuse, R20 ;  /* 0x000000b4b014723c */ /* 0x090fec0000041814 */
[C---:B------:R-:W-:Y:S06]  /*1cd10*/  HMMA.16816.F32.BF16 R24, R192.reuse, R180, R24 ;  /* 0x000000b4c018723c */ /* 0x040fec0000041818 */
[-C--:B------:R-:W-:Y:S01]  /*1cd20*/  HMMA.16816.F32.BF16 R28, R192, R182.reuse, R28 ;  /* 0x000000b6c01c723c */ /* 0x080fe2000004181c */
[----:B------:R-:W-:Y:S05]  /*1cd30*/  LDSM.16.M88.4 R192, [R208+0x6000] ;  /* 0x00600000d0c0783b */ /* 0x000fea0000000200 */
[----:B------:R-:W-:Y:S01]  /*1cd40*/  HMMA.16816.F32.BF16 R32, R176, R182, R32 ;  /* 0x000000b6b020723c */ /* 0x000fe20000041820 */
[----:B------:R-:W-:Y:S05]  /*1cd50*/  LDSM.16.M88.4 R176, [R208+0x4000] ;  /* 0x00400000d0b0783b */ /* 0x000fea0000000200 */
[-C--:B-1----:R-:W-:Y:S01]  /*1cd60*/  HMMA.16816.F32.BF16 R4, R172, R184.reuse, R4 ;  /* 0x000000b8ac04723c */ /* 0x082fe20000041804 */
[----:B------:R-:W1:Y:S05]  /*1cd70*/  LDSM.16.M88.4 R180, [R207+0x1000] ;  /* 0x00100000cfb4783b */ /* 0x000e6a0000000200 */
[C---:B------:R-:W-:Y:S06]  /*1cd80*/  HMMA.16816.F32.BF16 R8, R196.reuse, R184, R8 ;  /* 0x000000b8c408723c */ /* 0x040fec0000041808 */
[-C--:B------:R-:W-:Y:S06]  /*1cd90*/  HMMA.16816.F32.BF16 R12, R196, R186.reuse, R12 ;  /* 0x000000bac40c723c */ /* 0x080fec000004180c */
[C---:B------:R-:W-:Y:S01]  /*1cda0*/  HMMA.16816.F32.BF16 R16, R172.reuse, R186, R16 ;  /* 0x000000baac10723c */ /* 0x040fe20000041810 */
[----:B------:R-:W3:Y:S01]  /*1cdb0*/  LDSM.16.M88.4 R184, [R207+0x1800] ;  /* 0x00180000cfb8783b */ /* 0x000ee20000000200 */
[----:B------:R-:W-:Y:S04]  /*1cdc0*/  DEPBAR.LE SB0, 0x0 ;  /* 0x000080000000791a */ /* 0x000fe80000000000 */
[-C--:B--2---:R-:W-:Y:S01]  /*1cdd0*/  HMMA.16816.F32.BF16 R20, R172, R188.reuse, R20 ;  /* 0x000000bcac14723c */ /* 0x084fe20000041814 */
[----:B------:R-:W-:Y:S05]  /*1cde0*/  BAR.SYNC.DEFER_BLOCKING 0x0 ;  /* 0x0000000000007b1d */ /* 0x000fea0000010000 */
[C---:B------:R-:W-:Y:S06]  /*1cdf0*/  HMMA.16816.F32.BF16 R24, R196.reuse, R188, R24 ;  /* 0x000000bcc418723c */ /* 0x040fec0000041818 */
[-C--:B------:R-:W-:Y:S06]  /*1ce00*/  HMMA.16816.F32.BF16 R28, R196, R190.reuse, R28 ;  /* 0x000000bec41c723c */ /* 0x080fec000004181c */
[----:B------:R-:W-:Y:S05]  /*1ce10*/  HMMA.16816.F32.BF16 R32, R172, R190, R32 ;  /* 0x000000beac20723c */ /* 0x000fea0000041820 */
[----:B------:R-:W-:Y:S01]  /*1ce20*/  IMAD.WIDE.U32 R196, R3, -0x326172a9, RZ ;  /* 0xcd9e8d5703c47825 */ /* 0x000fe200078e00ff */
[-C--:B-1----:R-:W-:Y:S05]  /*1ce30*/  HMMA.16816.F32.BF16 R4, R176, R180.reuse, R4 ;  /* 0x000000b4b004723c */ /* 0x082fea0000041804 */
[----:B------:R-:W-:Y:S01]  /*1ce40*/  IMAD.WIDE.U32 R174, R132, -0x326172a9, RZ ;  /* 0xcd9e8d5784ae7825 */ /* 0x000fe200078e00ff */
[----:B------:R-:W-:Y:S01]  /*1ce50*/  LOP3.LUT R132, R217, UR5, R248, 0x96, !PT ;  /* 0x00000005d9847c12 */ /* 0x000fe2000f8e96f8 */
[C---:B------:R-:W-:Y:S04]  /*1ce60*/  HMMA.16816.F32.BF16 R8, R192.reuse, R180, R8 ;  /* 0x000000b4c008723c */ /* 0x040fe80000041808 */
[----:B------:R-:W-:Y:S01]  /*1ce70*/  LOP3.LUT R3, R197, UR40, R174, 0x96, !PT ;  /* 0x00000028c5037c12 */ /* 0x000fe2000f8e96ae */
[----:B------:R-:W-:Y:S01]  /*1ce80*/  IMAD.WIDE.U32 R188, R132, -0x326172a9, RZ ;  /* 0xcd9e8d5784bc7825 */ /* 0x000fe200078e00ff */
[C---:B------:R-:W-:Y:S01]  /*1ce90*/  LOP3.LUT R138, R175.reuse, UR41, R138, 0x96, !PT ;  /* 0x00000029af8a7c12 */ /* 0x040fe2000f8e968a */
[-C--:B------:R-:W-:Y:S04]  /*1cea0*/  HMMA.16816.F32.BF16 R12, R192, R182.reuse, R12 ;  /* 0x000000b6c00c723c */ /* 0x080fe8000004180c */
[----:B------:R-:W-:Y:S01]  /*1ceb0*/  LOP3.LUT R172, R175, UR41, R220, 0x96, !PT ;  /* 0x00000029afac7c12 */ /* 0x000fe2000f8e96dc */
[----:B------:R-:W-:Y:S01]  /*1cec0*/  IMAD.WIDE.U32 R190, R3, -0x2daee0ad, RZ ;  /* 0xd2511f5303be7825 */ /* 0x000fe200078e00ff */
[----:B------:R-:W-:Y:S01]  /*1ced0*/  I2FP.F32.S32 R3, R2 ;  /* 0x0000000200037245 */ /* 0x000fe20000201400 */
[C---:B------:R-:W-:Y:S04]  /*1cee0*/  HMMA.16816.F32.BF16 R16, R176.reuse, R182, R16 ;  /* 0x000000b6b010723c */ /* 0x040fe80000041810 */
[C---:B------:R-:W-:Y:S01]  /*1cef0*/  FFMA.FTZ R4, R3.reuse, UR21, R4 ;  /* 0x0000001503047c23 */ /* 0x040fe20008010004 */
[----:B------:R-:W-:Y:S01]  /*1cf00*/  FFMA.FTZ R6, R3, UR21, R6 ;  /* 0x0000001503067c23 */ /* 0x000fe20008010006 */
[-C--:B---3--:R-:W-:Y:S05]  /*1cf10*/  HMMA.16816.F32.BF16 R20, R176, R184.reuse, R20 ;  /* 0x000000b8b014723c */ /* 0x088fea0000041814 */
[----:B------:R-:W-:Y:S01]  /*1cf20*/  LOP3.LUT R183, R189, UR40, R174, 0x96, !PT ;  /* 0x00000028bdb77c12 */ /* 0x000fe2000f8e96ae */
[C---:B------:R-:W-:Y:S05]  /*1cf30*/  HMMA.16816.F32.BF16 R24, R192.reuse, R184, R24 ;  /* 0x000000b8c018723c */ /* 0x040fea0000041818 */
[C---:B------:R-:W-:Y:S01]  /*1cf40*/  FFMA.FTZ R8, R3.reuse, UR21, R8 ;  /* 0x0000001503087c23 */ /* 0x040fe20008010008 */
[-C--:B------:R-:W-:Y:S05]  /*1cf50*/  HMMA.16816.F32.BF16 R28, R192, R186.reuse, R28 ;  /* 0x000000bac01c723c */ /* 0x080fea000004181c */
[----:B------:R-:W-:Y:S01]  /*1cf60*/  FFMA.FTZ R10, R3, UR21, R10 ;  /* 0x00000015030a7c23 */ /* 0x000fe2000801000a */
[----:B------:R-:W-:Y:S01]  /*1cf70*/  I2FP.F32.S32 R3, R134 ;  /* 0x0000008600037245 */ /* 0x000fe20000201400 */
[----:B------:R-:W-:Y:S04]  /*1cf80*/  HMMA.16816.F32.BF16 R32, R176, R186, R32 ;  /* 0x000000bab020723c */ /* 0x000fe80000041820 */
[C---:B------:R-:W-:Y:S01]  /*1cf90*/  FFMA.FTZ R5, R133.reuse, UR21, R5 ;  /* 0x0000001585057c23 */ /* 0x040fe20008010005 */
[C---:B------:R-:W-:Y:S01]  /*1cfa0*/  FFMA.FTZ R7, R133.reuse, UR21, R7 ;  /* 0x0000001585077c23 */ /* 0x040fe20008010007 */
[C---:B------:R-:W-:Y:S01]  /*1cfb0*/  FFMA.FTZ R9, R133.reuse, UR21, R9 ;  /* 0x0000001585097c23 */ /* 0x040fe20008010009 */
[----:B------:R-:W-:Y:S01]  /*1cfc0*/  FFMA.FTZ R11, R133, UR21, R11 ;  /* 0x00000015850b7c23 */ /* 0x000fe2000801000b */
[C---:B------:R-:W-:Y:S03]  /*1cfd0*/  FFMA.FTZ R13, R3.reuse, UR21, R13 ;  /* 0x00000015030d7c23 */ /* 0x040fe6000801000d */
[C---:B------:R-:W-:Y:S01]  /*1cfe0*/  FFMA.FTZ R15, R3.reuse, UR21, R15 ;  /* 0x00000015030f7c23 */ /* 0x040fe2000801000f */
[C---:B------:R-:W-:Y:S01]  /*1cff0*/  FFMA.FTZ R17, R3.reuse, UR21, R17 ;  /* 0x0000001503117c23 */ /* 0x040fe20008010011 */
[----:B------:R-:W-:Y:S01]  /*1d000*/  FFMA.FTZ R19, R3, UR21, R19 ;  /* 0x0000001503137c23 */ /* 0x000fe20008010013 */
[C---:B------:R-:W-:Y:S02]  /*1d010*/  VIADD R132, R2.reuse, 0x8 ;  /* 0x0000000802847836 */ /* 0x040fe40000000000 */
[C---:B------:R-:W-:Y:S02]  /*1d020*/  VIADD R133, R2.reuse, 0x10 ;  /* 0x0000001002857836 */ /* 0x040fe40000000000 */
[C---:B------:R-:W-:Y:S01]  /*1d030*/  VIADD R134, R2.reuse, 0x11 ;  /* 0x0000001102867836 */ /* 0x040fe20000000000 */
[----:B------:R-:W-:Y:S01]  /*1d040*/  I2FP.F32.S32 R132, R132 ;  /* 0x0000008400847245 */ /* 0x000fe20000201400 */
[C---:B------:R-:W-:Y:S02]  /*1d050*/  VIADD R3, R2.reuse, 0x18 ;  /* 0x0000001802037836 */ /* 0x040fe40000000000 */
[----:B------:R-:W-:Y:S02]  /*1d060*/  VIADD R2, R2, 0x19 ;  /* 0x0000001902027836 */ /* 0x000fe40000000000 */
[C---:B------:R-:W-:Y:S01]  /*1d070*/  FFMA.FTZ R12, R132.reuse, UR21, R12 ;  /* 0x00000015840c7c23 */ /* 0x040fe2000801000c */
[----:B------:R-:W-:Y:S01]  /*1d080*/  I2FP.F32.S32 R3, R3 ;  /* 0x0000000300037245 */ /* 0x000fe20000201400 */
[C---:B------:R-:W-:Y:S01]  /*1d090*/  FFMA.FTZ R14, R132.reuse, UR21, R14 ;  /* 0x00000015840e7c23 */ /* 0x040fe2000801000e */
[----:B------:R-:W-:Y:S01]  /*1d0a0*/  I2FP.F32.S32 R2, R2 ;  /* 0x0000000200027245 */ /* 0x000fe20000201400 */
[C---:B------:R-:W-:Y:S01]  /*1d0b0*/  FFMA.FTZ R16, R132.reuse, UR21, R16 ;  /* 0x0000001584107c23 */ /* 0x040fe20008010010 */
[----:B------:R-:W-:Y:S01]  /*1d0c0*/  FFMA.FTZ R18, R132, UR21, R18 ;  /* 0x0000001584127c23 */ /* 0x000fe20008010012 */
[----:B------:R-:W-:Y:S01]  /*1d0d0*/  I2FP.F32.S32 R132, R133 ;  /* 0x0000008500847245 */ /* 0x000fe20000201400 */
[C---:B------:R-:W-:Y:S01]  /*1d0e0*/  FFMA.FTZ R28, R3.reuse, UR21, R28 ;  /* 0x00000015031c7c23 */ /* 0x040fe2000801001c */
[----:B------:R-:W-:Y:S01]  /*1d0f0*/  I2FP.F32.S32 R133, R134 ;  /* 0x0000008600857245 */ /* 0x000fe20000201400 */
[C---:B------:R-:W-:Y:S01]  /*1d100*/  FFMA.FTZ R30, R3.reuse, UR21, R30 ;  /* 0x00000015031e7c23 */ /* 0x040fe2000801001e */
[C---:B------:R-:W-:Y:S01]  /*1d110*/  FFMA.FTZ R32, R3.reuse, UR21, R32 ;  /* 0x0000001503207c23 */ /* 0x040fe20008010020 */
[----:B------:R-:W-:Y:S01]  /*1d120*/  FFMA.FTZ R34, R3, UR21, R34 ;  /* 0x0000001503227c23 */ /* 0x000fe20008010022 */
[----:B------:R-:W-:Y:S01]  /*1d130*/  FMNMX.FTZ R3, R4, R0, !PT ;  /* 0x0000000004037209 */ /* 0x000fe20007810000 */
[C---:B------:R-:W-:Y:S01]  /*1d140*/  FFMA.FTZ R29, R2.reuse, UR21, R29 ;  /* 0x00000015021d7c23 */ /* 0x040fe2000801001d */
[C---:B------:R-:W-:Y:S01]  /*1d150*/  FFMA.FTZ R31, R2.reuse, UR21, R31 ;  /* 0x00000015021f7c23 */ /* 0x040fe2000801001f */
[C---:B------:R-:W-:Y:S01]  /*1d160*/  FFMA.FTZ R33, R2.reuse, UR21, R33 ;  /* 0x0000001502217c23 */ /* 0x040fe20008010021 */
[----:B------:R-:W-:Y:S01]  /*1d170*/  FMNMX.FTZ R3, R5, R3, !PT ;  /* 0x0000000305037209 */ /* 0x000fe20007810000 */
        /* <DEDUP_REMOVED lines=9> */
[----:B------:R-:W-:Y:S01]  /*1d210*/  FMNMX.FTZ R3, R18, R2, !PT ;  /* 0x0000000212037209 */ /* 0x000fe20007810000 */
[C---:B------:R-:W-:Y:S01]  /*1d220*/  FFMA.FTZ R23, R133.reuse, UR21, R23 ;  /* 0x0000001585177c23 */ /* 0x040fe20008010017 */
[----:B------:R-:W-:Y:S01]  /*1d230*/  FMNMX.FTZ R2, R8, R136, !PT ;  /* 0x0000008808027209 */ /* 0x000fe20007810000 */
[----:B------:R-:W-:Y:S01]  /*1d240*/  FFMA.FTZ R25, R133, UR21, R25 ;  /* 0x0000001585197c23 */ /* 0x000fe20008010019 */
[----:B------:R-:W-:Y:S01]  /*1d250*/  FMNMX.FTZ R134, R17, R132, !PT ;  /* 0x0000008411867209 */ /* 0x000fe20007810000 */
[----:B------:R-:W-:Y:S01]  /*1d260*/  FFMA.FTZ R27, R133, UR21, R27 ;  /* 0x00000015851b7c23 */ /* 0x000fe2000801001b */
[----:B------:R-:W-:Y:S01]  /*1d270*/  FMNMX.FTZ R133, R10, R137, !PT ;  /* 0x000000890a857209 */ /* 0x000fe20007810000 */
        /* <DEDUP_REMOVED lines=15> */
[----:B------:R-:W-:Y:S02]  /*1d370*/  LOP3.LUT R198, R139, UR39, R218, 0x96, !PT ;  /* 0x000000278bc67c12 */ /* 0x000fe4000f8e96da */
[----:B------:R-:W-:Y:S02]  /*1d380*/  LOP3.LUT R199, R191, UR33, R138, 0x96, !PT ;  /* 0x00000021bfc77c12 */ /* 0x000fe4000f8e968a */
[----:B------:R-:W-:Y:S02]  /*1d390*/  FMNMX.FTZ R182, R24, R3, !PT ;  /* 0x0000000318b67209 */ /* 0x000fe40007810000 */
[----:B------:R-:W-:Y:S02]  /*1d3a0*/  FMNMX.FTZ R181, R26, R2, !PT ;  /* 0x000000021ab57209 */ /* 0x000fe40007810000 */
[----:B------:R-:W-:Y:S02]  /*1d3b0*/  FMNMX.FTZ R134, R33, R134, !PT ;  /* 0x0000008621867209 */ /* 0x000fe40007810000 */
[----:B------:R-:W-:Y:S01]  /*1d3c0*/  FMNMX.FTZ R180, R35, R180, !PT ;  /* 0x000000b423b47209 */ /* 0x000fe20007810000 */
[----:B------:R-:W-:Y:S06]  /*1d3d0*/  @P1 BRA `(.L_x_1587) ;  /* 0xffffffec005c1947 */ /* 0x000fec000383ffff */
.L_x_1586:
[----:B------:R-:W-:Y:S01]  /*1d3e0*/  FMNMX.FTZ R133, R25, R182, !PT ;  /* 0x000000b619857209 */ /* 0x000fe20007810000 */
[----:B------:R2:W-:Y:S01]  /*1d3f0*/  STL [R1+0x104], R207 ;  /* 0x000104cf01007387 */ /* 0x0005e20000100800 */
[----:B------:R-:W-:Y:S01]  /*1d400*/  FMNMX.FTZ R132, R27, R181, !PT ;  /* 0x000000b51b847209 */ /* 0x000fe20007810000 */
[----:B------:R-:W-:Y:S01]  /*1d410*/  IMAD.WIDE.U32 R2, R183, -0x2daee0ad, RZ ;  /* 0xd2511f53b7027825 */ /* 0x000fe200078e00ff */
[----:B-1----:R-:W-:Y:S01]  /*1d420*/  FMNMX.FTZ R172, R28, R133, !PT ;  /* 0x000000851cac7209 */ /* 0x002fe20007810000 */
[----:B------:R-:W-:Y:S01]  /*1d430*/  STL [R1+0x100], R204 ;  /* 0x000100cc01007387 */ /* 0x000fe20000100800 */
[----:B------:R-:W-:Y:S02]  /*1d440*/  LOP3.LUT R139, R179, UR39, R216, 0x96, !PT ;  /* 0x00000027b38b7c12 */ /* 0x000fe4000f8e96d8 */
[----:B------:R-:W-:Y:S01]  /*1d450*/  FMNMX.FTZ R172, R29, R172, !PT ;  /* 0x000000ac1dac7209 */ /* 0x000fe20007810000 */
[----:B------:R-:W-:Y:S01]  /*1d460*/  STL [R1+0xfc], R202 ;  /* 0x0000fcca01007387 */ /* 0x000fe20000100800 */
[----:B------:R-:W-:Y:S01]  /*1d470*/  FMNMX.FTZ R138, R30, R132, !PT ;  /* 0x000000841e8a7209 */ /* 0x000fe20007810000 */
[----:B------:R-:W-:Y:S01]  /*1d480*/  IMAD.WIDE.U32 R132, R198, -0x326172a9, RZ ;  /* 0xcd9e8d57c6847825 */ /* 0x000fe200078e00ff */
[----:B------:R-:W-:Y:S01]  /*1d490*/  LOP3.LUT R178, R3, UR33, R178, 0x96, !PT ;  /* 0x0000002103b27c12 */ /* 0x000fe2000f8e96b2 */
[----:B------:R-:W-:Y:S01]  /*1d4a0*/  STL [R1+0xf8], R200 ;  /* 0x0000f8c801007387 */ /* 0x000fe20000100800 */
[----:B------:R-:W-:Y:S01]  /*1d4b0*/  FMNMX.FTZ R3, R31, R138, !PT ;  /* 0x0000008a1f037209 */ /* 0x000fe20007810000 */
[----:B------:R-:W-:Y:S01]  /*1d4c0*/  IMAD.WIDE.U32 R186, R139, -0x326172a9, RZ ;  /* 0xcd9e8d578bba7825 */ /* 0x000fe200078e00ff */
[----:B------:R-:W-:Y:S01]  /*1d4d0*/  LOP3.LUT R133, R133, UR38, R196, 0x96, !PT ;  /* 0x0000002685857c12 */ /* 0x000fe2000f8e96c4 */
[----:B------:R-:W3:Y:S01]  /*1d4e0*/  LDL.LU R193, [R1+0x74] ;  /* 0x0000740001c17983 */ /* 0x000ee20000300800 */
[----:B------:R-:W-:Y:S01]  /*1d4f0*/  LOP3.LUT R212, R212, 0xffff7fff, RZ, 0xc0, !PT ;  /* 0xffff7fffd4d47812 */ /* 0x000fe200078ec0ff */
[----:B------:R-:W-:Y:S01]  /*1d500*/  IMAD.WIDE.U32 R138, R199, -0x326172a9, RZ ;  /* 0xcd9e8d57c78a7825 */ /* 0x000fe200078e00ff */
[----:B------:R-:W-:Y:S01]  /*1d510*/  LOP3.LUT R173, R187, UR38, R188, 0x96, !PT ;  /* 0x00000026bbad7c12 */ /* 0x000fe2000f8e96bc */
[----:B------:R-:W4:Y:S01]  /*1d520*/  LDL.LU R192, [R1+0x78] ;  /* 0x0000780001c07983 */ /* 0x000f220000300800 */
[----:B------:R-:W-:Y:S01]  /*1d530*/  @P0 LOP3.LUT R212, R212, 0x8000, RZ, 0xfc, !PT ;  /* 0x00008000d4d40812 */ /* 0x000fe200078efcff */
[----:B------:R-:W-:Y:S01]  /*1d540*/  IMAD.WIDE.U32 R184, R133, -0x2daee0ad, RZ ;  /* 0xd2511f5385b87825 */ /* 0x000fe200078e00ff */
[----:B------:R-:W-:Y:S01]  /*1d550*/  LOP3.LUT R132, R139, UR32, R132, 0x96, !PT ;  /* 0x000000208b847c12 */ /* 0x000fe2000f8e9684 */
[----:B------:R-:W1:Y:S01]  /*1d560*/  SHFL.BFLY PT, R174, R134, 0x2, 0x1f ;  /* 0x0c401f0086ae7f89 */ /* 0x000e6200000e0000 */
[----:B------:R-:W-:Y:S01]  /*1d570*/  LOP3.LUT R212, R212, 0xfff7ffff, RZ, 0xc0, !PT ;  /* 0xfff7ffffd4d47812 */ /* 0x000fe200078ec0ff */
[----:B------:R-:W-:Y:S01]  /*1d580*/  IMAD.WIDE.U32 R182, R173, -0x2daee0ad, RZ ;  /* 0xd2511f53adb67825 */ /* 0x000fe200078e00ff */
[----:B------:R-:W-:Y:S05]  /*1d590*/  LOP3.LUT R173, R185, UR29, R190, 0x96, !PT ;  /* 0x0000001db9ad7c12 */ /* 0x000fea000f8e96be */
[----:B------:R-:W1:Y:S01]  /*1d5a0*/  SHFL.BFLY PT, R175, R180, 0x2, 0x1f ;  /* 0x0c401f00b4af7f89 */ /* 0x000e6200000e0000 */
[----:B------:R-:W-:Y:S01]  /*1d5b0*/  IMAD.WIDE.U32 R188, R178, -0x326172a9, RZ ;  /* 0xcd9e8d57b2bc7825 */ /* 0x000fe200078e00ff */
[----:B------:R-:W-:Y:S06]  /*1d5c0*/  LOP3.LUT R2, R183, UR29, R2, 0x96, !PT ;  /* 0x0000001db7027c12 */ /* 0x000fec000f8e9602 */
[----:B------:R-:W1:Y:S01]  /*1d5d0*/  SHFL.BFLY PT, R176, R172, 0x2, 0x1f ;  /* 0x0c401f00acb07f89 */ /* 0x000e6200000e0000 */
[----:B------:R-:W-:Y:S07]  /*1d5e0*/  LOP3.LUT R139, R189, UR32, R186, 0x96, !PT ;  /* 0x00000020bd8b7c12 */ /* 0x000fee000f8e96ba */
[----:B--2---:R2:W2:Y:S01]  /*1d5f0*/  LDL.S16 R207, [R1+0x48] ;  /* 0x0000480001cf7983 */ /* 0x0044a20000100600 */
[----:B------:R-:W-:Y:S03]  /*1d600*/  IMAD.WIDE.U32 R186, R132, -0x2daee0ad, RZ ;  /* 0xd2511f5384ba7825 */ /* 0x000fe600078e00ff */
[----:B------:R-:W1:Y:S01]  /*1d610*/  SHFL.BFLY PT, R179, R3, 0x2, 0x1f ;  /* 0x0c401f0003b37f89 */ /* 0x000e6200000e0000 */
[----:B------:R-:W-:Y:S05]  /*1d620*/  IMAD.WIDE.U32 R236, R139, -0x2daee0ad, RZ ;  /* 0xd2511f538bec7825 */ /* 0x000fea00078e00ff */
[----:B------:R-:W-:Y:S02]  /*1d630*/  LOP3.LUT R178, R237, UR10, R182, 0x96, !PT ;  /* 0x0000000aedb27c12 */ /* 0x000fe4000f8e96b6 */
[----:B-1----:R-:W-:Y:S02]  /*1d640*/  FMNMX.FTZ R134, R134, R174, !PT ;  /* 0x000000ae86867209 */ /* 0x002fe40007810000 */
[----:B------:R-:W-:Y:S01]  /*1d650*/  LOP3.LUT R174, R187, UR10, R184, 0x96, !PT ;  /* 0x0000000abbae7c12 */ /* 0x000fe2000f8e96b8 */
[----:B------:R-:W-:Y:S01]  /*1d660*/  IMAD.WIDE.U32 R184, R2, -0x326172a9, RZ ;  /* 0xcd9e8d5702b87825 */ /* 0x000fe200078e00ff */
[----:B------:R-:W-:Y:S01]  /*1d670*/  FMNMX.FTZ R133, R180, R175, !PT ;  /* 0x000000afb4857209 */ /* 0x000fe20007810000 */
[----:B------:R-:W1:Y:S02]  /*1d680*/  SHFL.BFLY PT, R177, R134, 0x1, 0x1f ;  /* 0x0c201f0086b17f89 */ /* 0x000e6400000e0000 */
[----:B------:R-:W-:Y:S01]  /*1d690*/  IMAD.WIDE.U32 R180, R173, -0x326172a9, RZ ;  /* 0xcd9e8d57adb47825 */ /* 0x000fe200078e00ff */
[----:B------:R-:W-:Y:S05]  /*1d6a0*/  FMNMX.FTZ R132, R172, R176, !PT ;  /* 0x000000b0ac847209 */ /* 0x000fea0007810000 */
[----:B------:R-:W1:Y:S01]  /*1d6b0*/  SHFL.BFLY PT, R173, R133, 0x1, 0x1f ;  /* 0x0c201f0085ad7f89 */ /* 0x000e6200000e0000 */
[----:B------:R-:W-:Y:S01]  /*1d6c0*/  LOP3.LUT R219, R185, UR11, R188, 0x96, !PT ;  /* 0x0000000bb9db7c12 */ /* 0x000fe2000f8e96bc */
[----:B------:R-:W-:Y:S01]  /*1d6d0*/  IMAD.WIDE.U32 R174, R174, -0x326172a9, RZ ;  /* 0xcd9e8d57aeae7825 */ /* 0x000fe200078e00ff */
[----:B------:R-:W-:Y:S05]  /*1d6e0*/  LOP3.LUT R182, R181, UR11, R138, 0x96, !PT ;  /* 0x0000000bb5b67c12 */ /* 0x000fea000f8e968a */
[----:B------:R-:W1:Y:S01]  /*1d6f0*/  SHFL.BFLY PT, R139, R132, 0x1, 0x1f ;  /* 0x0c201f00848b7f89 */ /* 0x000e6200000e0000 */
[----:B------:R-:W-:Y:S02]  /*1d700*/  FMNMX.FTZ R3, R3, R179, !PT ;  /* 0x000000b303037209 */ /* 0x000fe40007810000 */
[----:B------:R-:W-:Y:S02]  /*1d710*/  LOP3.LUT R176, R175, UR24, R180, 0x96, !PT ;  /* 0x00000018afb07c12 */ /* 0x000fe4000f8e96b4 */
[----:B------:R-:W-:Y:S03]  /*1d720*/  LOP3.LUT R244, R174, 0xff, RZ, 0xc0, !PT ;  /* 0x000000ffaef47812 */ /* 0x000fe600078ec0ff */
[----:B------:R-:W1:Y:S01]  /*1d730*/  SHFL.BFLY PT, R179, R3, 0x1, 0x1f ;  /* 0x0c201f0003b37f89 */ /* 0x000e6200000e0000 */
[----:B------:R-:W-:Y:S02]  /*1d740*/  SHF.R.U32.HI R234, RZ, 0x18, R174 ;  /* 0x00000018ffea7819 */ /* 0x000fe400000116ae */
[----:B------:R-:W-:Y:S02]  /*1d750*/  LOP3.LUT R183, R176, 0xff, RZ, 0xc0, !PT ;  /* 0x000000ffb0b77812 */ /* 0x000fe400078ec0ff */
[----:B------:R-:W-:Y:S02]  /*1d760*/  SHF.R.U32.HI R185, RZ, 0x18, R176 ;  /* 0x00000018ffb97819 */ /* 0x000fe400000116b0 */
[----:B-1----:R-:W-:Y:S02]  /*1d770*/  FMNMX.FTZ R134, R134, R177, !PT ;  /* 0x000000b186867209 */ /* 0x002fe40007810000 */
[----:B------:R-:W-:Y:S03]  /*1d780*/  FMNMX.FTZ R133, R133, R173, !PT ;  /* 0x000000ad85857209 */ /* 0x000fe60007810000 */
[----:B------:R-:W-:Y:S01]  /*1d790*/  FMUL.FTZ R138, R134, UR4 ;  /* 0x00000004868a7c20 */ /* 0x000fe20008410000 */
[----:B------:R-:W-:Y:S04]  /*1d7a0*/  IMAD.WIDE.U32 R172, R178, -0x326172a9, RZ ;  /* 0xcd9e8d57b2ac7825 */ /* 0x000fe800078e00ff */
[----:B------:R-:W-:Y:S01]  /*1d7b0*/  FADD.FTZ R0, -R134, R0 ;  /* 0x0000000086007221 */ /* 0x000fe20000010100 */
[----:B------:R-:W-:Y:S01]  /*1d7c0*/  FMNMX.FTZ R132, R132, R139, !PT ;  /* 0x0000008b84847209 */ /* 0x000fe20007810000 */
[----:B------:R-:W-:Y:S01]  /*1d7d0*/  FMUL.FTZ R2, R133, UR4 ;  /* 0x0000000485027c20 */ /* 0x000fe20008410000 */
[----:B------:R-:W-:Y:S02]  /*1d7e0*/  LOP3.LUT R139, R175, UR24, R180, 0x96, !PT ;  /* 0x00000018af8b7c12 */ /* 0x000fe4000f8e96b4 */
[----:B------:R-:W-:Y:S02]  /*1d7f0*/  LOP3.LUT R177, R172, 0xff, RZ, 0xc0, !PT ;  /* 0x000000ffacb17812 */ /* 0x000fe400078ec0ff */
[----:B------:R-:W-:Y:S01]  /*1d800*/  FMNMX.FTZ R3, R3, R179, !PT ;  /* 0x000000b303037209 */ /* 0x000fe20007810000 */
[----:B------:R-:W-:Y:S01]  /*1d810*/  IMAD.WIDE.U32 R178, R182, -0x2daee0ad, RZ ;  /* 0xd2511f53b6b27825 */ /* 0x000fe200078e00ff */
[----:B------:R-:W-:Y:S04]  /*1d820*/  ISETP.LE.U32.AND P5, PT, R177, UR15, PT ;  /* 0x0000000fb1007c0c */ /* 0x000fe8000bfa3070 */
[C-C-:B------:R-:W-:Y:S02]  /*1d830*/  LOP3.LUT R177, R179.reuse, UR28, R186.reuse, 0x96, !PT ;  /* 0x0000001cb3b17c12 */ /* 0x140fe4000f8e96ba */
[----:B------:R-:W-:Y:S07]  /*1d840*/  LOP3.LUT R180, R179, UR28, R186, 0x96, !PT ;  /* 0x0000001cb3b47c12 */ /* 0x000fee000f8e96ba */
[----:B------:R-:W-:Y:S02]  /*1d850*/  @P5 LOP3.LUT R212, R212, 0x80000, RZ, 0xfc, !PT ;  /* 0x00080000d4d45812 */ /* 0x000fe400078efcff */
[----:B------:R-:W-:Y:S02]  /*1d860*/  ISETP.LE.U32.AND P5, PT, R185, UR15, PT ;  /* 0x0000000fb9007c0c */ /* 0x000fe4000bfa3070 */
[----:B------:R-:W-:Y:S01]  /*1d870*/  LOP3.LUT R212, R212, 0xffefffff, RZ, 0xc0, !PT ;  /* 0xffefffffd4d47812 */ /* 0x000fe200078ec0ff */
[----:B---3--:R-:W-:Y:S02]  /*1d880*/  IMAD.MOV.U32 R195, RZ, RZ, R193 ;  /* 0x000000ffffc37224 */ /* 0x008fe400078e00c1 */
[----:B----4-:R-:W-:Y:S05]  /*1d890*/  IMAD.MOV.U32 R194, RZ, RZ, R192 ;  /* 0x000000ffffc27224 */ /* 0x010fea00078e00c0 */
[C---:B------:R-:W-:Y:S02]  /*1d8a0*/  IADD3 R196, P2, R194.reuse, UR25, RZ ;  /* 0x00000019c2c47c10 */ /* 0x040fe4000ff5e0ff */
[----:B------:R-:W-:Y:S02]  /*1d8b0*/  IADD3 R216, P1, R194, UR42, RZ ;  /* 0x0000002ac2d87c10 */ /* 0x000fe4000ff3e0ff */
[C---:B------:R-:W-:Y:S02]  /*1d8c0*/  IADD3.X R197, R195.reuse, UR20, RZ, P2, !PT ;  /* 0x00000014c3c57c10 */ /* 0x040fe400097fe4ff */
[----:B------:R-:W-:Y:S02]  /*1d8d0*/  IADD3.X R217, R195, UR35, RZ, P1, !PT ;  /* 0x00000023c3d97c10 */ /* 0x000fe40008ffe4ff */
[----:B------:R-:W-:Y:S02]  /*1d8e0*/  FSETP.NEU.FTZ.AND P2, PT, R134, -INF , PT ;  /* 0xff8000008600780b */ /* 0x000fe40003f5d000 */
[----:B------:R-:W-:Y:S02]  /*1d8f0*/  FSETP.NEU.FTZ.AND P1, PT, R133, -INF , PT ;  /* 0xff8000008500780b */ /* 0x000fe40003f3d000 */
[----:B------:R-:W-:Y:S02]  /*1d900*/  FSEL R138, R138, RZ, P2 ;  /* 0x000000ff8a8a7208 */ /* 0x000fe40001000000 */
[----:B------:R-:W-:Y:S02]  /*1d910*/  FSEL R2, R2, RZ, P1 ;  /* 0x000000ff02027208 */ /* 0x000fe40000800000 */
[----:B------:R-:W-:Y:S01]  /*1d920*/  IADD3 R198, P1, R194, UR44, RZ ;  /* 0x0000002cc2c67c10 */ /* 0x000fe2000ff3e0ff */
[--C-:B------:R-:W-:Y:S01]  /*1d930*/  FFMA.FTZ R190, R5, UR4, -R138.reuse ;  /* 0x0000000405be7c23 */ /* 0x100fe2000801088a */
[----:B------:R-:W-:Y:S01]  /*1d940*/  FFMA.FTZ R226, R20, UR4, -R138 ;  /* 0x0000000414e27c23 */ /* 0x000fe2000801088a */
[----:B------:R-:W-:Y:S01]  /*1d950*/  FFMA.FTZ R228, R22, UR4, -R2 ;  /* 0x0000000416e47c23 */ /* 0x000fe20008010802 */
[----:B------:R-:W-:Y:S01]  /*1d960*/  IADD3.X R199, R195, UR43, RZ, P1, !PT ;  /* 0x0000002bc3c77c10 */ /* 0x000fe20008ffe4ff */
[C---:B------:R-:W-:Y:S01]  /*1d970*/  FMUL.FTZ R5, R132.reuse, UR4 ;  /* 0x0000000484057c20 */ /* 0x040fe20008410000 */
[----:B------:R-:W-:Y:S01]  /*1d980*/  FSETP.NEU.FTZ.AND P1, PT, R132, -INF , PT ;  /* 0xff8000008400780b */ /* 0x000fe20003f3d000 */
        /* <DEDUP_REMOVED lines=11> */
[----:B------:R-:W-:Y:S01]  /*1da40*/  LOP3.LUT R6, R139, 0xff, RZ, 0xc0, !PT ;  /* 0x000000ff8b067812 */ /* 0x000fe200078ec0ff */
[--C-:B------:R-:W-:Y:S01]  /*1da50*/  FFMA.FTZ R241, R34, UR4, -R2.reuse ;  /* 0x0000000422f17c23 */ /* 0x100fe20008010802 */
[----:B------:R-:W-:Y:S01]  /*1da60*/  FFMA.FTZ R242, R35, UR4, -R2 ;  /* 0x0000000423f27c23 */ /* 0x000fe20008010802 */
[----:B------:R-:W-:Y:S01]  /*1da70*/  FSEL R2, R5, RZ, P1 ;  /* 0x000000ff05027208 */ /* 0x000fe20000800000 */
[C---:B------:R-:W-:Y:S01]  /*1da80*/  FMUL.FTZ R4, R3.reuse, UR4 ;  /* 0x0000000403047c20 */ /* 0x040fe20008410000 */
[----:B------:R-:W-:Y:S01]  /*1da90*/  SHF.R.U32.HI R5, RZ, 0x18, R172 ;  /* 0x00000018ff057819 */ /* 0x000fe200000116ac */
[----:B------:R-:W-:Y:S01]  /*1daa0*/  MUFU.EX2 R229, R229 ;  /* 0x000000e500e57308 */ /* 0x000fe20000000800 */
[----:B------:R-:W-:Y:S01]  /*1dab0*/  FSETP.NEU.FTZ.AND P1, PT, R3, -INF , PT ;  /* 0xff8000000300780b */ /* 0x000fe20003f3d000 */
[--C-:B------:R-:W-:Y:S01]  /*1dac0*/  FFMA.FTZ R230, R24, UR4, -R2.reuse ;  /* 0x0000000418e67c23 */ /* 0x100fe20008010802 */
[----:B------:R-:W-:Y:S01]  /*1dad0*/  ISETP.LE.U32.AND P2, PT, R5, UR15, PT ;  /* 0x0000000f05007c0c */ /* 0x000fe2000bf43070 */
[--C-:B------:R-:W-:Y:S01]  /*1dae0*/  FFMA.FTZ R182, R8, UR4, -R2.reuse ;  /* 0x0000000408b67c23 */ /* 0x100fe20008010802 */
[----:B------:R-:W-:Y:S01]  /*1daf0*/  FSEL R4, R4, RZ, P1 ;  /* 0x000000ff04047208 */ /* 0x000fe20000800000 */
[--C-:B------:R-:W-:Y:S01]  /*1db00*/  FFMA.FTZ R188, R9, UR4, -R2.reuse ;  /* 0x0000000409bc7c23 */ /* 0x100fe20008010802 */
[--C-:B------:R-:W-:Y:S01]  /*1db10*/  SHF.R.U32.HI R8, RZ, 0x10, R139.reuse ;  /* 0x00000010ff087819 */ /* 0x100fe2000001168b */
[--C-:B------:R-:W-:Y:S01]  /*1db20*/  FFMA.FTZ R222, R12, UR4, -R2.reuse ;  /* 0x000000040cde7c23 */ /* 0x100fe20008010802 */
[--C-:B------:R-:W-:Y:S01]  /*1db30*/  FFMA.FTZ R221, R13, UR4, -R2.reuse ;  /* 0x000000040ddd7c23 */ /* 0x100fe20008010802 */
[--C-:B------:R-:W-:Y:S01]  /*1db40*/  FFMA.FTZ R243, R28, UR4, -R2.reuse ;  /* 0x000000041cf37c23 */ /* 0x100fe20008010802 */
[----:B------:R-:W-:Y:S01]  /*1db50*/  LOP3.LUT R8, R8, 0xff, RZ, 0xc0, !PT ;  /* 0x000000ff08087812 */ /* 0x000fe200078ec0ff */
[--C-:B------:R-:W-:Y:S01]  /*1db60*/  FFMA.FTZ R246, R29, UR4, -R2.reuse ;  /* 0x000000041df67c23 */ /* 0x100fe20008010802 */
[----:B------:R-:W-:Y:S01]  /*1db70*/  FFMA.FTZ R231, R25, UR4, -R2 ;  /* 0x0000000419e77c23 */ /* 0x000fe20008010802 */
[----:B------:R-:W-:Y:S01]  /*1db80*/  LOP3.LUT R2, R139, 0xffff, RZ, 0xc0, !PT ;  /* 0x0000ffff8b027812 */ /* 0x000fe200078ec0ff */
[----:B------:R-:W-:Y:S01]  /*1db90*/  FFMA.FTZ R186, R11, UR4, -R4 ;  /* 0x000000040bba7c23 */ /* 0x000fe20008010804 */
[----:B------:R-:W-:Y:S01]  /*1dba0*/  SHF.R.U32.HI R139, RZ, 0x18, R139 ;  /* 0x00000018ff8b7819 */ /* 0x000fe2000001168b */
[----:B------:R-:W-:Y:S01]  /*1dbb0*/  MUFU.EX2 R182, R182 ;  /* 0x000000b600b67308 */ /* 0x000fe20000000800 */
[----:B------:R-:W-:Y:S01]  /*1dbc0*/  SHF.R.U32.HI R5, RZ, 0x8, R2 ;  /* 0x00000008ff057819 */ /* 0x000fe20000011602 */
[----:B------:R-:W-:Y:S01]  /*1dbd0*/  FMUL.FTZ R2, R0, UR4 ;  /* 0x0000000400027c20 */ /* 0x000fe20008410000 */
[----:B------:R-:W-:Y:S01]  /*1dbe0*/  @P2 LOP3.LUT R212, R212, 0x100000, RZ, 0xfc, !PT ;  /* 0x00100000d4d42812 */ /* 0x000fe200078efcff */
[----:B------:R-:W-:Y:S01]  /*1dbf0*/  FADD.FTZ R0, -R133, R135 ;  /* 0x0000008785007221 */ /* 0x000fe20000010100 */
[----:B------:R-:W-:Y:S01]  /*1dc00*/  PRMT R223, R6, 0x5410, R5 ;  /* 0x0000541006df7816 */ /* 0x000fe20000000005 */
[--C-:B------:R-:W-:Y:S01]  /*1dc10*/  FFMA.FTZ R10, R10, UR4, -R4.reuse ;  /* 0x000000040a0a7c23 */ /* 0x100fe20008010804 */
[C---:B------:R-:W-:Y:S03]  /*1dc20*/  LOP3.LUT R5, R174.reuse, 0xffff, RZ, 0xc0, !PT ;  /* 0x0000ffffae057812 */ /* 0x040fe600078ec0ff */
[----:B------:R-:W1:Y:S01]  /*1dc30*/  MUFU.EX2 R2, R2 ;  /* 0x0000000200027308 */ /* 0x000e620000000800 */
[----:B------:R-:W-:Y:S01]  /*1dc40*/  LOP3.LUT R6, R174, 0xff, RZ, 0xc0, !PT ;  /* 0x000000ffae067812 */ /* 0x000fe200078ec0ff */
[----:B------:R-:W-:Y:S01]  /*1dc50*/  FMUL.FTZ R0, R0, UR4 ;  /* 0x0000000400007c20 */ /* 0x000fe20008410000 */
[----:B------:R-:W-:Y:S01]  /*1dc60*/  SHF.R.U32.HI R5, RZ, 0x8, R5 ;  /* 0x00000008ff057819 */ /* 0x000fe20000011605 */
[--C-:B------:R-:W-:Y:S01]  /*1dc70*/  FFMA.FTZ R192, R14, UR4, -R4.reuse ;  /* 0x000000040ec07c23 */ /* 0x100fe20008010804 */
[----:B------:R-:W-:Y:S01]  /*1dc80*/  LOP3.LUT R212, R212, 0xffdfffff, RZ, 0xc0, !PT ;  /* 0xffdfffffd4d47812 */ /* 0x000fe200078ec0ff */
[--C-:B------:R-:W-:Y:S01]  /*1dc90*/  FFMA.FTZ R191, R15, UR4, -R4.reuse ;  /* 0x000000040fbf7c23 */ /* 0x100fe20008010804 */
[----:B------:R-:W-:Y:S03]  /*1dca0*/  PRMT R224, R6, 0x5410, R5 ;  /* 0x0000541006e07816 */ /* 0x000fe60000000005 */
[----:B------:R-:W3:Y:S01]  /*1dcb0*/  MUFU.EX2 R135, R181 ;  /* 0x000000b500877308 */ /* 0x000ee20000000800 */
[--C-:B------:R-:W-:Y:S01]  /*1dcc0*/  FFMA.FTZ R232, R26, UR4, -R4.reuse ;  /* 0x000000041ae87c23 */ /* 0x100fe20008010804 */
[--C-:B------:R-:W-:Y:S01]  /*1dcd0*/  FFMA.FTZ R233, R27, UR4, -R4.reuse ;  /* 0x000000041be97c23 */ /* 0x100fe20008010804 */
[--C-:B------:R-:W-:Y:S01]  /*1dce0*/  FFMA.FTZ R240, R30, UR4, -R4.reuse ;  /* 0x000000041ef07c23 */ /* 0x100fe20008010804 */
[----:B------:R-:W-:Y:S06]  /*1dcf0*/  FFMA.FTZ R245, R31, UR4, -R4 ;  /* 0x000000041ff57c23 */ /* 0x000fec0008010804 */
[----:B------:R-:W4:Y:S01]  /*1dd00*/  MUFU.EX2 R0, R0 ;  /* 0x0000000000007308 */ /* 0x000f220000000800 */
[C---:B-1----:R-:W-:Y:S01]  /*1dd10*/  FMUL.FTZ R16, R2.reuse, R148 ;  /* 0x0000009402107220 */ /* 0x042fe20000410000 */
[C---:B------:R-:W-:Y:S01]  /*1dd20*/  FMUL.FTZ R33, R2.reuse, R141 ;  /* 0x0000008d02217220 */ /* 0x040fe20000410000 */
[C---:B------:R-:W-:Y:S01]  /*1dd30*/  FMUL.FTZ R4, R2.reuse, R152 ;  /* 0x0000009802047220 */ /* 0x040fe20000410000 */
[----:B------:R-:W-:Y:S01]  /*1dd40*/  SHF.R.U32.HI R152, RZ, 0x10, R174 ;  /* 0x00000010ff987819 */ /* 0x000fe200000116ae */
[C---:B------:R-:W-:Y:S01]  /*1dd50*/  FMUL.FTZ R5, R2.reuse, R153 ;  /* 0x0000009902057220 */ /* 0x040fe20000410000 */
[C---:B------:R-:W-:Y:S01]  /*1dd60*/  FMUL.FTZ R17, R2.reuse, R149 ;  /* 0x0000009502117220 */ /* 0x040fe20000410000 */
[C---:B------:R-:W-:Y:S03]  /*1dd70*/  FMUL.FTZ R20, R2.reuse, R144 ;  /* 0x0000009002147220 */ /* 0x040fe60000410000 */
[----:B------:R1:W2:Y:S01]  /*1dd80*/  MUFU.EX2 R148, R138 ;  /* 0x0000008a00947308 */ /* 0x0002a20000000800 */
        /* <DEDUP_REMOVED lines=16> */
[----:B-1----:R-:W-:Y:S01]  /*1de90*/  LOP3.LUT R138, R173, UR24, R184, 0x96, !PT ;  /* 0x00000018ad8a7c12 */ /* 0x002fe2000f8e96b8 */
[C---:B------:R-:W-:Y:S01]  /*1dea0*/  FMUL.FTZ R64, R2.reuse, R64 ;  /* 0x0000004002407220 */ /* 0x040fe20000410000 */
[C---:B------:R-:W-:Y:S01]  /*1deb0*/  FMUL.FTZ R65, R2.reuse, R65 ;  /* 0x0000004102417220 */ /* 0x040fe20000410000 */
[C---:B------:R-:W-:Y:S01]  /*1dec0*/  FMUL.FTZ R116, R2.reuse, R116 ;  /* 0x0000007402747220 */ /* 0x040fe20000410000 */
[C---:B------:R-:W-:Y:S01]  /*1ded0*/  FMUL.FTZ R117, R2.reuse, R117 ;  /* 0x0000007502757220 */ /* 0x040fe20000410000 */
[C---:B------:R-:W-:Y:S01]  /*1dee0*/  FMUL.FTZ R128, R2.reuse, R128 ;  /* 0x0000008002807220 */ /* 0x040fe20000410000 */
[C---:B------:R-:W-:Y:S01]  /*1def0*/  FMUL.FTZ R129, R2.reuse, R129 ;  /* 0x0000008102817220 */ /* 0x040fe20000410000 */
[----:B---3--:R-:W-:Y:S01]  /*1df00*/  FFMA.FTZ R141, R2, R227, R135 ;  /* 0x000000e3028d7223 */ /* 0x008fe20000010087 */
[----:B------:R-:W-:Y:S01]  /*1df10*/  LOP3.LUT R227, R174, 0xffff, RZ, 0xc0, !PT ;  /* 0x0000ffffaee37812 */ /* 0x000fe200078ec0ff */
[C---:B------:R-:W-:Y:S01]  /*1df20*/  FMUL.FTZ R52, R2.reuse, R52 ;  /* 0x0000003402347220 */ /* 0x040fe20000410000 */
[C---:B------:R-:W-:Y:S01]  /*1df30*/  FMUL.FTZ R53, R2.reuse, R53 ;  /* 0x0000003502357220 */ /* 0x040fe20000410000 */
[C---:B------:R-:W-:Y:S01]  /*1df40*/  FMUL.FTZ R68, R2.reuse, R68 ;  /* 0x0000004402447220 */ /* 0x040fe20000410000 */
[----:B------:R-:W-:Y:S01]  /*1df50*/  FMUL.FTZ R69, R2, R69 ;  /* 0x0000004502457220 */ /* 0x000fe20000410000 */
[--C-:B------:R-:W-:Y:S01]  /*1df60*/  SHF.R.U32.HI R2, RZ, 0x10, R174.reuse ;  /* 0x00000010ff027819 */ /* 0x100fe200000116ae */
[C---:B----4-:R-:W-:Y:S01]  /*1df70*/  FMUL.FTZ R7, R0.reuse, R155 ;  /* 0x0000009b00077220 */ /* 0x050fe20000410000 */
[----:B------:R-:W-:Y:S01]  /*1df80*/  SHF.R.U32.HI R174, RZ, 0x18, R174 ;  /* 0x00000018ffae7819 */ /* 0x000fe200000116ae */
[----:B------:R-:W-:Y:S01]  /*1df90*/  FMUL.FTZ R18, R0, R150 ;  /* 0x0000009600127220 */ /* 0x000fe20000410000 */
[----:B------:R-:W-:Y:S01]  /*1dfa0*/  LOP3.LUT R2, R2, 0xff, RZ, 0xc0, !PT ;  /* 0x000000ff02027812 */ /* 0x000fe200078ec0ff */
[C---:B------:R-:W-:Y:S01]  /*1dfb0*/  FMUL.FTZ R23, R0.reuse, R147 ;  /* 0x0000009300177220 */ /* 0x040fe20000410000 */
[C---:B------:R-:W-:Y:S01]  /*1dfc0*/  FMUL.FTZ R6, R0.reuse, R154 ;  /* 0x0000009a00067220 */ /* 0x040fe20000410000 */
[----:B------:R-:W-:Y:S01]  /*1dfd0*/  FMUL.FTZ R19, R0, R151 ;  /* 0x0000009700137220 */ /* 0x000fe20000410000 */
[----:B------:R-:W-:Y:S01]  /*1dfe0*/  PRMT R187, R2, 0x5410, R174 ;  /* 0x0000541002bb7816 */ /* 0x000fe200000000ae */
[----:B------:R-:W-:Y:S01]  /*1dff0*/  FMUL.FTZ R22, R0, R146 ;  /* 0x0000009200167220 */ /* 0x000fe20000410000 */
[----:B------:R-:W-:Y:S01]  /*1e000*/  PRMT R174, R8, 0x5410, R139 ;  /* 0x0000541008ae7816 */ /* 0x000fe2000000008b */
[C---:B------:R-:W-:Y:S01]  /*1e010*/  FMUL.FTZ R34, R0.reuse, R142 ;  /* 0x0000008e00227220 */ /* 0x040fe20000410000 */
[----:B------:R-:W-:Y:S01]  /*1e020*/  SHF.R.U32.HI R146, RZ, 0x10, R172 ;  /* 0x00000010ff927819 */ /* 0x000fe200000116ac */
[----:B------:R-:W-:Y:S01]  /*1e030*/  FMUL.FTZ R35, R0, R143 ;  /* 0x0000008f00237220 */ /* 0x000fe20000410000 */
[----:B------:R-:W-:Y:S01]  /*1e040*/  LOP3.LUT R151, R172, 0xffff, RZ, 0xc0, !PT ;  /* 0x0000ffffac977812 */ /* 0x000fe200078ec0ff */
[----:B------:R-:W-:Y:S01]  /*1e050*/  FMUL.FTZ R82, R0, R82 ;  /* 0x0000005200527220 */ /* 0x000fe20000410000 */
[----:B------:R-:W-:Y:S01]  /*1e060*/  LOP3.LUT R143, R138, 0xff, RZ, 0xc0, !PT ;  /* 0x000000ff8a8f7812 */ /* 0x000fe200078ec0ff */
[----:B------:R-:W-:Y:S01]  /*1e070*/  FMUL.FTZ R83, R0, R83 ;  /* 0x0000005300537220 */ /* 0x000fe20000410000 */
[----:B------:R-:W-:Y:S01]  /*1e080*/  LOP3.LUT R142, R138, 0xffff, RZ, 0xc0, !PT ;  /* 0x0000ffff8a8e7812 */ /* 0x000fe200078ec0ff */
[C---:B------:R-:W-:Y:S01]  /*1e090*/  FMUL.FTZ R86, R0.reuse, R86 ;  /* 0x0000005600567220 */ /* 0x040fe20000410000 */
[----:B------:R-:W-:Y:S01]  /*1e0a0*/  ISETP.LE.U32.AND P4, PT, R143, UR15, PT ;  /* 0x0000000f8f007c0c */ /* 0x000fe2000bf83070 */
        /* <DEDUP_REMOVED lines=8> */
[----:B------:R-:W-:Y:S01]  /*1e130*/  FMUL.FTZ R115, R0, R115 ;  /* 0x0000007300737220 */ /* 0x000fe20000410000 */
[----:B------:R-:W-:Y:S01]  /*1e140*/  ISETP.LE.U32.AND P3, PT, R142, UR15, PT ;  /* 0x0000000f8e007c0c */ /* 0x000fe2000bf63070 */
[C---:B--2---:R-:W-:Y:S01]  /*1e150*/  FFMA.FTZ R140, R0.reuse, R235, R148 ;  /* 0x000000eb008c7223 */ /* 0x044fe20000010094 */
[----:B------:R-:W-:Y:S01]  /*1e160*/  FMUL.FTZ R38, R0, R38 ;  /* 0x0000002600267220 */ /* 0x000fe20000410000 */
[----:B------:R-:W-:Y:S01]  /*1e170*/  @P4 LOP3.LUT R212, R212, 0x200000, RZ, 0xfc, !PT ;  /* 0x00200000d4d44812 */ /* 0x000fe200078efcff */
        /* <DEDUP_REMOVED lines=15> */
[----:B------:R-:W-:Y:S03]  /*1e270*/  MUFU.EX2 R139, R188 ;  /* 0x000000bc008b7308 */ /* 0x000fe60000000800 */
[C---:B------:R-:W-:Y:S02]  /*1e280*/  LOP3.LUT R2, R0.reuse, 0xffff, RZ, 0xc0, !PT ;  /* 0x0000ffff00027812 */ /* 0x040fe400078ec0ff */
[----:B------:R-:W-:Y:S02]  /*1e290*/  LOP3.LUT R8, R0, 0xff, RZ, 0xc0, !PT ;  /* 0x000000ff00087812 */ /* 0x000fe400078ec0ff */
[----:B------:R-:W-:Y:S03]  /*1e2a0*/  SHF.R.U32.HI R2, RZ, 0x8, R2 ;  /* 0x00000008ff027819 */ /* 0x000fe60000011602 */
[----:B------:R-:W-:Y:S01]  /*1e2b0*/  MUFU.EX2 R153, R10 ;  /* 0x0000000a00997308 */ /* 0x000fe20000000800 */
[----:B------:R-:W-:Y:S02]  /*1e2c0*/  PRMT R184, R8, 0x5410, R2 ;  /* 0x0000541008b87816 */ /* 0x000fe40000000002 */
[--C-:B------:R-:W-:Y:S02]  /*1e2d0*/  SHF.R.U32.HI R8, RZ, 0x10, R0.reuse ;  /* 0x00000010ff087819 */ /* 0x100fe40000011600 */
[----:B------:R-:W-:Y:S05]  /*1e2e0*/  SHF.R.U32.HI R2, RZ, 0x18, R0 ;  /* 0x00000018ff027819 */ /* 0x000fea0000011600 */
[----:B------:R-:W-:Y:S01]  /*1e2f0*/  MUFU.EX2 R231, R231 ;  /* 0x000000e700e77308 */ /* 0x000fe20000000800 */
[----:B------:R-:W-:Y:S04]  /*1e300*/  LOP3.LUT R0, R8, 0xff, RZ, 0xc0, !PT ;  /* 0x000000ff08007812 */ /* 0x000fe800078ec0ff */
[----:B------:R-:W-:Y:S02]  /*1e310*/  PRMT R181, R0, 0x5410, R2 ;  /* 0x0000541000b57816 */ /* 0x000fe40000000002 */
[C---:B------:R-:W-:Y:S03]  /*1e320*/  LOP3.LUT R0, R172.reuse, 0xffff, RZ, 0xc0, !PT ;  /* 0x0000ffffac007812 */ /* 0x040fe600078ec0ff */
[----:B------:R-:W-:Y:S01]  /*1e330*/  MUFU.EX2 R233, R233 ;  /* 0x000000e900e97308 */ /* 0x000fe20000000800 */
[----:B------:R-:W-:Y:S02]  /*1e340*/  LOP3.LUT R2, R172, 0xff, RZ, 0xc0, !PT ;  /* 0x000000ffac027812 */ /* 0x000fe400078ec0ff */
[----:B------:R-:W-:Y:S04]  /*1e350*/  SHF.R.U32.HI R0, RZ, 0x8, R0 ;  /* 0x00000008ff007819 */ /* 0x000fe80000011600 */
[----:B------:R-:W-:Y:S03]  /*1e360*/  PRMT R175, R2, 0x5410, R0 ;  /* 0x0000541002af7816 */ /* 0x000fe60000000000 */
[----:B------:R-:W-:Y:S01]  /*1e370*/  MUFU.EX2 R238, R238 ;  /* 0x000000ee00ee7308 */ /* 0x000fe20000000800 */
[--C-:B------:R-:W-:Y:S02]  /*1e380*/  SHF.R.U32.HI R0, RZ, 0x10, R172.reuse ;  /* 0x00000010ff007819 */ /* 0x100fe400000116ac */
[----:B------:R-:W-:Y:S02]  /*1e390*/  IADD3 R2, P1, R194, -0x40, RZ ;  /* 0xffffffc0c2027810 */ /* 0x000fe40007f3e0ff */
[----:B------:R-:W-:Y:S02]  /*1e3a0*/  SHF.R.U32.HI R172, RZ, 0x18, R172 ;  /* 0x00000018ffac7819 */ /* 0x000fe400000116ac */
[----:B------:R-:W-:Y:S01]  /*1e3b0*/  LOP3.LUT R0, R0, 0xff, RZ, 0xc0, !PT ;  /* 0x000000ff00007812 */ /* 0x000fe200078ec0ff */
[----:B------:R-:W-:Y:S02]  /*1e3c0*/  STL [R1+0x78], R2 ;  /* 0x0000780201007387 */ /* 0x000fe40000100800 */
[----:B------:R-:W-:Y:S01]  /*1e3d0*/  MUFU.EX2 R237, R237 ;  /* 0x000000ed00ed7308 */ /* 0x000fe20000000800 */
[----:B------:R-:W-:Y:S01]  /*1e3e0*/  PRMT R173, R0, 0x5410, R172 ;  /* 0x0000541000ad7816 */ /* 0x000fe200000000ac */
[----:B------:R3:W2:Y:S01]  /*1e3f0*/  LDL.S16 R204, [R1+0x44] ;  /* 0x0000440001cc7983 */ /* 0x0006a20000100600 */
[----:B------:R-:W-:Y:S02]  /*1e400*/  IADD3.X R0, R195, -0x1, RZ, P1, !PT ;  /* 0xffffffffc3007810 */ /* 0x000fe40000ffe4ff */
[----:B------:R-:W-:Y:S03]  /*1e410*/  IADD3 R144, P1, R196, UR46, RZ ;  /* 0x0000002ec4907c10 */ /* 0x000fe6000ff3e0ff */
[----:B------:R1:W-:Y:S01]  /*1e420*/  STL [R1+0x74], R0 ;  /* 0x0000740001007387 */ /* 0x0003e20000100800 */
[----:B------:R-:W-:Y:S03]  /*1e430*/  IADD3.X R145, R197, UR34, RZ, P1, !PT ;  /* 0x00000022c5917c10 */ /* 0x000fe60008ffe4ff */
[----:B------:R3:W4:Y:S04]  /*1e440*/  LDL.S16 R202, [R1+0x40] ;  /* 0x0000400001ca7983 */ /* 0x0007280000100600 */
[----:B------:R3:W3:Y:S04]  /*1e450*/  LDL.S16 R155, [R1+0x3c] ;  /* 0x00003c00019b7983 */ /* 0x0006e80000100600 */
[----:B------:R2:W3:Y:S04]  /*1e460*/  LDL.S16 R150, [R1+0x38] ;  /* 0x0000380001967983 */ /* 0x0004e80000100600 */
[----:B------:R2:W3:Y:S01]  /*1e470*/  LDL.S16 R147, [R1+0x34] ;  /* 0x0000340001937983 */ /* 0x0004e20000100600 */
[----:B-1----:R-:W-:Y:S04]  /*1e480*/  FADD.FTZ R0, -R132, R136 ;  /* 0x0000008884007221 */ /* 0x002fe80000010100 */
[----:B------:R-:W-:Y:S06]  /*1e490*/  FMUL.FTZ R0, R0, UR4 ;  /* 0x0000000400007c20 */ /* 0x000fec0008410000 */
[----:B------:R-:W1:Y:S02]  /*1e4a0*/  MUFU.EX2 R0, R0 ;  /* 0x0000000000007308 */ /* 0x000e640000000800 */
[C---:B-1----:R-:W-:Y:S01]  /*1e4b0*/  FMUL.FTZ R8, R0.reuse, R168 ;  /* 0x000000a800087220 */ /* 0x042fe20000410000 */
[C---:B------:R-:W-:Y:S01]  /*1e4c0*/  FMUL.FTZ R9, R0.reuse, R169 ;  /* 0x000000a900097220 */ /* 0x040fe20000410000 */
[----:B------:R-:W-:Y:S01]  /*1e4d0*/  SHF.R.U32.HI R169, RZ, 0x18, R177 ;  /* 0x00000018ffa97819 */ /* 0x000fe200000116b1 */
        /* <DEDUP_REMOVED lines=32> */
[----:B------:R-:W-:Y:S01]  /*1e6e0*/  FADD.FTZ R0, -R3, R137 ;  /* 0x0000008903007221 */ /* 0x000fe20000010100 */
[----:B------:R-:W-:Y:S01]  /*1e6f0*/  FADD.FTZ R149, R139, R136 ;  /* 0x000000888b957221 */ /* 0x000fe20000010000 */
[----:B------:R-:W-:Y:S02]  /*1e700*/  MUFU.EX2 R157, R193 ;  /* 0x000000c1009d7308 */ /* 0x000fe40000000800 */
[----:B------:R-:W-:Y:S08]  /*1e710*/  FMUL.FTZ R0, R0, UR4 ;  /* 0x0000000400007c20 */ /* 0x000ff00008410000 */
[----:B------:R-:W1:Y:S10]  /*1e720*/  MUFU.EX2 R0, R0 ;  /* 0x0000000000007308 */ /* 0x000e740000000800 */
[----:B------:R-:W1:Y:S02]  /*1e730*/  MUFU.EX2 R136, R186 ;  /* 0x000000ba00887308 */ /* 0x000e640000000800 */
        /* <DEDUP_REMOVED lines=33> */
[C---:B------:R-:W-:Y:S01]  /*1e950*/  F2FP.BF16.F32.PACK_AB R153, R136.reuse, R153 ;  /* 0x000000998899723e */ /* 0x040fe200000010ff */
[----:B------:R-:W1:Y:S02]  /*1e960*/  MUFU.EX2 R0, R190 ;  /* 0x000000be00007308 */ /* 0x000e640000000800 */
[----:B------:R-:W-:Y:S01]  /*1e970*/  FADD.FTZ R168, R136, R2 ;  /* 0x0000000288a87221 */ /* 0x000fe20000010000 */
[--C-:B------:R-:W-:Y:S02]  /*1e980*/  SHF.R.U32.HI R2, RZ, 0x18, R138.reuse ;  /* 0x00000018ff027819 */ /* 0x100fe4000001168a */
[----:B------:R-:W-:Y:S02]  /*1e990*/  SHF.R.U32.HI R138, RZ, 0x10, R138 ;  /* 0x00000010ff8a7819 */ /* 0x000fe4000001168a */
[----:B------:R-:W-:Y:S03]  /*1e9a0*/  ISETP.LE.U32.AND P6, PT, R2, UR15, PT ;  /* 0x0000000f02007c0c */ /* 0x000fe6000bfc3070 */
[----:B------:R-:W-:Y:S01]  /*1e9b0*/  MUFU.EX2 R167, R220 ;  /* 0x000000dc00a77308 */ /* 0x000fe20000000800 */
[----:B------:R-:W-:Y:S02]  /*1e9c0*/  LOP3.LUT R138, R138, 0xff, RZ, 0xc0, !PT ;  /* 0x000000ff8a8a7812 */ /* 0x000fe400078ec0ff */
[----:B------:R-:W-:Y:S02]  /*1e9d0*/  PRMT R154, R153, 0x7632, R154 ;  /* 0x00007632999a7816 */ /* 0x000fe4000000009a */
[C---:B-1----:R-:W-:Y:S01]  /*1e9e0*/  F2FP.BF16.F32.PACK_AB R135, R0.reuse, R135 ;  /* 0x000000870087723e */ /* 0x042fe200000010ff */
[----:B------:R-:W-:Y:S01]  /*1e9f0*/  FADD.FTZ R161, R0, R141 ;  /* 0x0000008d00a17221 */ /* 0x000fe20000010000 */
[----:B------:R-:W-:Y:S03]  /*1ea00*/  SHF.R.U32.HI R141, RZ, 0x10, R176 ;  /* 0x00000010ff8d7819 */ /* 0x000fe600000116b0 */
[----:B------:R-:W1:Y:S01]  /*1ea10*/  MUFU.EX2 R0, R189 ;  /* 0x000000bd00007308 */ /* 0x000e620000000800 */
[----:B------:R-:W-:Y:S01]  /*1ea20*/  LOP3.LUT R176, R176, 0xffff, RZ, 0xc0, !PT ;  /* 0x0000ffffb0b07812 */ /* 0x000fe200078ec0ff */
[----:B------:R-:W-:Y:S01]  /*1ea30*/  @!P4 HFMA2.BF16_V2 R207, -RZ.H0_H0, RZ.H0_H0, -R135.H0_H0 ;  /* 0x200000ffffcfc231 */ /* 0x000fe20000340987 */
[----:B------:R-:W-:Y:S02]  /*1ea40*/  LOP3.LUT R141, R141, 0xff, RZ, 0xc0, !PT ;  /* 0x000000ff8d8d7812 */ /* 0x000fe400078ec0ff */
[----:B------:R-:W-:Y:S02]  /*1ea50*/  PRMT R2, R135, 0x7632, R2 ;  /* 0x0000763287027816 */ /* 0x000fe40000000002 */
[----:B------:R-:W-:Y:S01]  /*1ea60*/  ISETP.LE.U32.AND P1, PT, R141, UR15, PT ;  /* 0x0000000f8d007c0c */ /* 0x000fe2000bf23070 */
[----:B------:R3:W-:Y:S01]  /*1ea70*/  @!P4 STL.S16 [R1+0x48], R207 ;  /* 0x000048cf0100c387 */ /* 0x0007e20000100600 */
[----:B------:R-:W-:Y:S02]  /*1ea80*/  LOP3.LUT P4, RZ, R212, 0x200000, RZ, 0xc0, !PT ;  /* 0x00200000d4ff7812 */ /* 0x000fe4000788c0ff */
[----:B------:R-:W-:Y:S02]  /*1ea90*/  PRMT R166, R207, 0x7610, R166 ;  /* 0x00007610cfa67816 */ /* 0x000fe400000000a6 */
[C---:B-1----:R-:W-:Y:S01]  /*1eaa0*/  F2FP.BF16.F32.PACK_AB R137, R0.reuse, R148 ;  /* 0x000000940089723e */ /* 0x042fe200000010ff */
[----:B------:R-:W-:Y:S01]  /*1eab0*/  FADD.FTZ R148, R0, R140 ;  /* 0x0000008c00947221 */ /* 0x000fe20000010000 */
[----:B------:R-:W-:Y:S02]  /*1eac0*/  F2FP.BF16.F32.PACK_AB R0, R139, R182 ;  /* 0x000000b68b00723e */ /* 0x000fe400000010ff */
[----:B------:R-:W-:Y:S01]  /*1ead0*/  SHF.R.U32.HI R139, RZ, 0x8, R176 ;  /* 0x00000008ff8b7819 */ /* 0x000fe200000116b0 */
[----:B------:R-:W-:Y:S01]  /*1eae0*/  FADD.FTZ R148, R157, R148 ;  /* 0x000000949d947221 */ /* 0x000fe20000010000 */
[----:B------:R-:W-:Y:S02]  /*1eaf0*/  PRMT R136, R137, 0x7632, R136 ;  /* 0x0000763289887816 */ /* 0x000fe40000000088 */
[----:B------:R-:W-:Y:S02]  /*1eb00*/  LOP3.LUT R139, R139, 0xffff, RZ, 0xc0, !PT ;  /* 0x0000ffff8b8b7812 */ /* 0x000fe400078ec0ff */
[----:B------:R-:W-:Y:S02]  /*1eb10*/  LOP3.LUT R140, R152, 0xff, RZ, 0xc0, !PT ;  /* 0x000000ff988c7812 */ /* 0x000fe400078ec0ff */
[----:B------:R-:W-:Y:S02]  /*1eb20*/  ISETP.LE.U32.AND P2, PT, R139, UR15, PT ;  /* 0x0000000f8b007c0c */ /* 0x000fe4000bf43070 */
[----:B------:R-:W-:Y:S02]  /*1eb30*/  PRMT R152, R0, 0x7632, R152 ;  /* 0x0000763200987816 */ /* 0x000fe40000000098 */
[----:B------:R-:W-:Y:S02]  /*1eb40*/  ISETP.LE.U32.AND P0, PT, R140, UR15, PT ;  /* 0x0000000f8c007c0c */ /* 0x000fe4000bf03070 */
[----:B------:R-:W-:Y:S02]  /*1eb50*/  LOP3.LUT R140, R146, 0xff, RZ, 0xc0, !PT ;  /* 0x000000ff928c7812 */ /* 0x000fe400078ec0ff */
[----:B------:R-:W-:Y:S02]  /*1eb60*/  SHF.R.U32.HI R146, RZ, 0x8, R151 ;  /* 0x00000008ff927819 */ /* 0x000fe40000011697 */
[C---:B------:R-:W-:Y:S01]  /*1eb70*/  F2FP.BF16.F32.PACK_AB R157, R167.reuse, R157 ;  /* 0x0000009da79d723e */ /* 0x040fe200000010ff */
[----:B------:R-:W-:Y:S01]  /*1eb80*/  FADD.FTZ R167, R167, R148 ;  /* 0x00000094a7a77221 */ /* 0x000fe20000010000 */
[----:B------:R-:W-:Y:S02]  /*1eb90*/  F2FP.BF16.F32.PACK_AB R189, R237, R238 ;  /* 0x000000eeedbd723e */ /* 0x000fe400000010ff */
[----:B------:R-:W-:Y:S02]  /*1eba0*/  PRMT R159, R157, 0x7632, R159 ;  /* 0x000076329d9f7816 */ /* 0x000fe4000000009f */
[----:B------:R-:W-:Y:S01]  /*1ebb0*/  PRMT R188, R189, 0x7632, R188 ;  /* 0x00007632bdbc7816 */ /* 0x000fe200000000bc */
[----:B--2---:R-:W-:Y:S05]  /*1ebc0*/  @!P2 HFMA2.BF16_V2 R204, -RZ.H0_H0, RZ.H0_H0, -R2.H0_H0 ;  /* 0x200000ffffcca231 */ /* 0x004fea0000340902 */
[----:B------:R-:W-:Y:S01]  /*1ebd0*/  PRMT R172, R204, 0x7610, R172 ;  /* 0x00007610ccac7816 */ /* 0x000fe200000000ac */
[----:B------:R1:W-:Y:S01]  /*1ebe0*/  @!P2 STL.S16 [R1+0x44], R204 ;  /* 0x000044cc0100a387 */ /* 0x0003e20000100600 */
[C---:B------:R-:W-:Y:S02]  /*1ebf0*/  LOP3.LUT P2, RZ, R212.reuse, 0x100000, RZ, 0xc0, !PT ;  /* 0x00100000d4ff7812 */ /* 0x040fe4000784c0ff */
[----:B------:R-:W-:Y:S01]  /*1ec00*/  LOP3.LUT R212, R212, 0xfffeffff, RZ, 0xc0, !PT ;  /* 0xfffeffffd4d47812 */ /* 0x000fe200078ec0ff */
[----:B----4-:R-:W-:Y:S02]  /*1ec10*/  @!P1 HFMA2.BF16_V2 R202, -RZ.H0_H0, RZ.H0_H0, -R137.H0_H0 ;  /* 0x200000ffffca9231 */ /* 0x010fe40000340989 */
[----:B---3--:R-:W-:Y:S03]  /*1ec20*/  @!P5 HFMA2.BF16_V2 R155, -RZ.H0_H0, RZ.H0_H0, -R136.H0_H0 ;  /* 0x200000ffff9bd231 */ /* 0x008fe60000340988 */
[----:B------:R-:W-:Y:S01]  /*1ec30*/  PRMT R162, R202, 0x7610, R162 ;  /* 0x00007610caa27816 */ /* 0x000fe200000000a2 */
[----:B------:R2:W-:Y:S01]  /*1ec40*/  @!P1 STL.S16 [R1+0x40], R202 ;  /* 0x000040ca01009387 */ /* 0x0005e20000100600 */
[----:B------:R-:W-:Y:S01]  /*1ec50*/  @!P4 HFMA2.BF16_V2 R150, -RZ.H0_H0, RZ.H0_H0, -R0.H0_H0 ;  /* 0x200000ffff96c231 */ /* 0x000fe20000340900 */
[----:B------:R-:W-:Y:S02]  /*1ec60*/  PRMT R158, R155, 0x7610, R158 ;  /* 0x000076109b9e7816 */ /* 0x000fe4000000009e */
[----:B------:R3:W-:Y:S01]  /*1ec70*/  @!P5 STL.S16 [R1+0x3c], R155 ;  /* 0x00003c9b0100d387 */ /* 0x0007e20000100600 */
[----:B------:R-:W-:Y:S01]  /*1ec80*/  ISETP.LE.U32.AND P5, PT, R138, UR15, PT ;  /* 0x0000000f8a007c0c */ /* 0x000fe2000bfa3070 */
[----:B------:R-:W-:Y:S01]  /*1ec90*/  @!P3 HFMA2.BF16_V2 R147, -RZ.H0_H0, RZ.H0_H0, -R152.H0_H0 ;  /* 0x200000ffff93b231 */ /* 0x000fe20000340998 */
[----:B------:R-:W-:Y:S01]  /*1eca0*/  PRMT R200, R150, 0x7610, R200 ;  /* 0x0000761096c87816 */ /* 0x000fe200000000c8 */
[----:B------:R-:W-:Y:S01]  /*1ecb0*/  @!P4 STL.S16 [R1+0x38], R150 ;  /* 0x000038960100c387 */ /* 0x000fe20000100600 */
[----:B------:R-:W-:Y:S02]  /*1ecc0*/  PRMT R151, R158, 0x7610, R151 ;  /* 0x000076109e977816 */ /* 0x000fe40000000097 */
[----:B------:R-:W-:Y:S01]  /*1ecd0*/  PRMT R247, R147, 0x7610, R247 ;  /* 0x0000761093f77816 */ /* 0x000fe200000000f7 */
[----:B------:R4:W-:Y:S01]  /*1ece0*/  @!P3 STL.S16 [R1+0x34], R147 ;  /* 0x000034930100b387 */ /* 0x0009e20000100600 */
[----:B------:R-:W-:Y:S01]  /*1ecf0*/  ISETP.LE.U32.AND P3, PT, R140, UR15, PT ;  /* 0x0000000f8c007c0c */ /* 0x000fe2000bf63070 */
[----:B------:R3:W-:Y:S01]  /*1ed00*/  MUFU.EX2 R158, R222 ;  /* 0x000000de009e7308 */ /* 0x0007e20000000800 */
[----:B------:R-:W-:Y:S01]  /*1ed10*/  LOP3.LUT R140, R146, 0xffff, RZ, 0xc0, !PT ;  /* 0x0000ffff928c7812 */ /* 0x000fe200078ec0ff */
[----:B------:R4:W4:Y:S03]  /*1ed20*/  LDL.S16 R207, [R1+0x54] ;  /* 0x0000540001cf7983 */ /* 0x0009260000100600 */
[----:B------:R-:W-:Y:S01]  /*1ed30*/  ISETP.LE.U32.AND P4, PT, R140, UR15, PT ;  /* 0x0000000f8c007c0c */ /* 0x000fe2000bf83070 */
[----:B-1----:R1:W4:Y:S01]  /*1ed40*/  LDL.S16 R204, [R1+0x64] ;  /* 0x0000640001cc7983 */ /* 0x0023220000100600 */
[----:B------:R-:W-:Y:S02]  /*1ed50*/  LOP3.LUT R140, R177, 0xffff, RZ, 0xc0, !PT ;  /* 0x0000ffffb18c7812 */ /* 0x000fe400078ec0ff */
[----:B------:R-:W-:Y:S01]  /*1ed60*/  SHF.R.U32.HI R177, RZ, 0x10, R177 ;  /* 0x00000010ffb17819 */ /* 0x000fe200000116b1 */
[----:B------:R1:W4:Y:S01]  /*1ed70*/  LDL.S16 R171, [R1+0x60] ;  /* 0x0000600001ab7983 */ /* 0x0003220000100600 */
[----:B------:R-:W-:Y:S02]  /*1ed80*/  SHF.R.U32.HI R140, RZ, 0x8, R140 ;  /* 0x00000008ff8c7819 */ /* 0x000fe4000001168c */
[----:B------:R-:W-:Y:S01]  /*1ed90*/  LOP3.LUT R177, R177, 0xff, RZ, 0xc0, !PT ;  /* 0x000000ffb1b17812 */ /* 0x000fe200078ec0ff */
[----:B--2---:R1:W2:Y:S01]  /*1eda0*/  LDL.S16 R202, [R1+0x50] ;  /* 0x0000500001ca7983 */ /* 0x0042a20000100600 */
[----:B---3--:R3:W1:Y:S01]  /*1edb0*/  MUFU.EX2 R155, R218 ;  /* 0x000000da009b7308 */ /* 0x0086620000000800 */
[----:B------:R-:W-:Y:S02]  /*1edc0*/  PRMT R222, R172, 0x7610, R222 ;  /* 0x00007610acde7816 */ /* 0x000fe400000000de */
[----:B----4-:R-:W-:Y:S07]  /*1edd0*/  SHF.R.U32.HI R147, RZ, 0x8, R227 ;  /* 0x00000008ff937819 */ /* 0x010fee00000116e3 */
[----:B------:R-:W4:Y:S01]  /*1ede0*/  MUFU.EX2 R150, R215 ;  /* 0x000000d700967308 */ /* 0x000f220000000800 */
[----:B------:R-:W-:Y:S01]  /*1edf0*/  LOP3.LUT R147, R147, 0xffff, RZ, 0xc0, !PT ;  /* 0x0000ffff93937812 */ /* 0x000fe200078ec0ff */
[----:B---3--:R-:W-:Y:S08]  /*1ee00*/  IMAD.WIDE.U32 R218, R219, -0x2daee0ad, RZ ;  /* 0xd2511f53dbda7825 */ /* 0x008ff000078e00ff */
[----:B------:R3:W3:Y:S01]  /*1ee10*/  MUFU.EX2 R172, R221 ;  /* 0x000000dd00ac7308 */ /* 0x0006e20000000800 */
[----:B-1----:R-:W-:Y:S01]  /*1ee20*/  FADD.FTZ R161, R155, R161 ;  /* 0x000000a19ba17221 */ /* 0x002fe20000010000 */
[----:B------:R-:W-:Y:S04]  /*1ee30*/  LOP3.LUT R164, R219, UR28, R236, 0x96, !PT ;  /* 0x0000001cdba47c12 */ /* 0x000fe8000f8e96ec */
[----:B------:R-:W-:Y:S01]  /*1ee40*/  LOP3.LUT R146, R164, 0xff, RZ, 0xc0, !PT ;  /* 0x000000ffa4927812 */ /* 0x000fe200078ec0ff */
[C---:B----4-:R-:W-:Y:S01]  /*1ee50*/  FADD.FTZ R161, R150.reuse, R161 ;  /* 0x000000a196a17221 */ /* 0x050fe20000010000 */
[----:B------:R-:W-:Y:S02]  /*1ee60*/  F2FP.BF16.F32.PACK_AB R155, R150, R155 ;  /* 0x0000009b969b723e */ /* 0x000fe400000010ff */
[----:B------:R-:W-:Y:S02]  /*1ee70*/  ISETP.LE.U32.AND P1, PT, R146, UR15, PT ;  /* 0x0000000f92007c0c */ /* 0x000fe4000bf23070 */
[----:B------:R-:W-:Y:S02]  /*1ee80*/  PRMT R146, R166, 0x7610, R146 ;  /* 0x00007610a6927816 */ /* 0x000fe40000000092 */
[----:B------:R-:W-:Y:S02]  /*1ee90*/  LOP3.LUT R166, R140, 0xffff, RZ, 0xc0, !PT ;  /* 0x0000ffff8ca67812 */ /* 0x000fe400078ec0ff */
[----:B------:R-:W-:Y:S02]  /*1eea0*/  PRMT R140, R162, 0x7610, R140 ;  /* 0x00007610a28c7816 */ /* 0x000fe4000000008c */
[----:B------:R4:W4:Y:S01]  /*1eeb0*/  LDL.S16 R162, [R1+0x5c] ;  /* 0x00005c0001a27983 */ /* 0x0009220000100600 */
[----:B------:R-:W-:Y:S02]  /*1eec0*/  PRMT R156, R155, 0x7632, R156 ;  /* 0x000076329b9c7816 */ /* 0x000fe4000000009c */
[----:B---3--:R-:W-:Y:S01]  /*1eed0*/  PRMT R221, R146, 0x7610, R221 ;  /* 0x0000761092dd7816 */ /* 0x008fe200000000dd */
[----:B------:R-:W-:Y:S01]  /*1eee0*/  FADD.FTZ R146, R158, R149 ;  /* 0x000000959e927221 */ /* 0x000fe20000010000 */
[----:B------:R-:W-:Y:S02]  /*1eef0*/  @P1 LOP3.LUT R212, R212, 0x10000, RZ, 0xfc, !PT ;  /* 0x00010000d4d41812 */ /* 0x000fe400078efcff */
[----:B------:R-:W-:Y:S02]  /*1ef00*/  ISETP.LE.U32.AND P1, PT, R244, UR15, PT ;  /* 0x0000000ff4007c0c */ /* 0x000fe4000bf23070 */
[----:B------:R-:W-:Y:S02]  /*1ef10*/  PRMT R244, R140, 0x7610, R244 ;  /* 0x000076108cf47816 */ /* 0x000fe400000000f4 */
[C---:B------:R-:W-:Y:S01]  /*1ef20*/  F2FP.BF16.F32.PACK_AB R158, R172.reuse, R158 ;  /* 0x0000009eac9e723e */ /* 0x040fe200000010ff */
[----:B------:R-:W-:Y:S01]  /*1ef30*/  FADD.FTZ R172, R172, R146 ;  /* 0x00000092acac7221 */ /* 0x000fe20000010000 */
[----:B------:R-:W-:Y:S02]  /*1ef40*/  PRMT R150, R0, 0x5410, R152 ;  /* 0x0000541000967816 */ /* 0x000fe40000000098 */
[----:B------:R-:W-:Y:S02]  /*1ef50*/  PRMT R160, R158, 0x7632, R160 ;  /* 0x000076329ea07816 */ /* 0x000fe400000000a0 */
[----:B------:R-:W-:Y:S01]  /*1ef60*/  HSET2.LE.AND R146, R175, R214, PT ;  /* 0x000000d6af927233 */ /* 0x000fe20003803000 */
[----:B------:R-:W-:Y:S02]  /*1ef70*/  @!P5 HFMA2.BF16_V2 R207, -RZ.H0_H0, RZ.H0_H0, -R153.H0_H0 ;  /* 0x200000ffffcfd231 */ /* 0x000fe40000340999 */
[----:B------:R-:W-:Y:S03]  /*1ef80*/  @!P1 HFMA2.BF16_V2 R204, -RZ.H0_H0, RZ.H0_H0, -R155.H0_H0 ;  /* 0x200000ffffcc9231 */ /* 0x000fe6000034099b */
[----:B------:R1:W-:Y:S01]  /*1ef90*/  @!P5 STL.S16 [R1+0x54], R207 ;  /* 0x000054cf0100d387 */ /* 0x0003e20000100600 */
[----:B------:R-:W-:Y:S02]  /*1efa0*/  PRMT R239, R207, 0x7610, R239 ;  /* 0x00007610cfef7816 */ /* 0x000fe400000000ef */
[----:B------:R-:W-:Y:S02]  /*1efb0*/  LOP3.LUT P5, RZ, R212, 0x80000, RZ, 0xc0, !PT ;  /* 0x00080000d4ff7812 */ /* 0x000fe400078ac0ff */
[----:B------:R-:W-:Y:S01]  /*1efc0*/  PRMT R227, R204, 0x7610, R227 ;  /* 0x00007610cce37816 */ /* 0x000fe200000000e3 */
[----:B--2---:R-:W-:Y:S01]  /*1efd0*/  @!P6 HFMA2.BF16_V2 R202, -RZ.H0_H0, RZ.H0_H0, -R154.H0_H0 ;  /* 0x200000ffffcae231 */ /* 0x004fe2000034099a */
[----:B------:R-:W-:Y:S04]  /*1efe0*/  LOP3.LUT R212, R212, 0xfffdffff, RZ, 0xc0, !PT ;  /* 0xfffdffffd4d47812 */ /* 0x000fe800078ec0ff */
[----:B------:R-:W-:Y:S02]  /*1eff0*/  PRMT R235, R202, 0x7610, R235 ;  /* 0x00007610caeb7816 */ /* 0x000fe400000000eb */
[----:B------:R-:W-:Y:S04]  /*1f000*/  @P6 LOP3.LUT R212, R212, 0x20000, RZ, 0xfc, !PT ;  /* 0x00020000d4d46812 */ /* 0x000fe800078efcff */
[----:B------:R-:W-:Y:S04]  /*1f010*/  LOP3.LUT R212, R212, 0xfffbffff, RZ, 0xc0, !PT ;  /* 0xfffbffffd4d47812 */ /* 0x000fe800078ec0ff */
[----:B------:R-:W-:Y:S01]  /*1f020*/  @P1 LOP3.LUT R212, R212, 0x40000, RZ, 0xfc, !PT ;  /* 0x00040000d4d41812 */ /* 0x000fe200078efcff */
[----:B-1----:R3:W5:Y:S04]  /*1f030*/  LDL.LU R207, [R1+0x104] ;  /* 0x0001040001cf7983 */ /* 0x0027680000300800 */
[----:B------:R1:W-:Y:S01]  /*1f040*/  @!P6 STL.S16 [R1+0x50], R202 ;  /* 0x000050ca0100e387 */ /* 0x0003e20000100600 */
[----:B------:R-:W-:Y:S01]  /*1f050*/  ISETP.LE.U32.AND P6, PT, R234, UR15, PT ;  /* 0x0000000fea007c0c */ /* 0x000fe2000bfc3070 */
[----:B----4-:R-:W-:Y:S05]  /*1f060*/  @!P0 HFMA2.BF16_V2 R162, -RZ.H0_H0, RZ.H0_H0, -R157.H0_H0 ;  /* 0x200000ffffa28231 */ /* 0x010fea000034099d */
[----:B------:R-:W-:Y:S01]  /*1f070*/  PRMT R215, R162, 0x7610, R215 ;  /* 0x00007610a2d77816 */ /* 0x000fe200000000d7 */
[----:B-1----:R3:W2:Y:S04]  /*1f080*/  LDL.S16 R202, [R1+0x58] ;  /* 0x0000580001ca7983 */ /* 0x0026a80000100600 */
[----:B------:R1:W-:Y:S01]  /*1f090*/  @!P1 STL.S16 [R1+0x64], R204 ;  /* 0x000064cc01009387 */ /* 0x0003e20000100600 */
[----:B------:R-:W-:Y:S11]  /*1f0a0*/  ISETP.LE.U32.AND P1, PT, R147, UR15, PT ;  /* 0x0000000f93007c0c */ /* 0x000ff6000bf23070 */
[----:B------:R-:W-:Y:S02]  /*1f0b0*/  @!UPT UIADD3 URZ, URZ, URZ, URZ ;  /* 0x0000003f3f3ff290 */ /* 0x000fe4000fffe03f */
[----:B------:R-:W-:Y:S05]  /*1f0c0*/  @!P1 HFMA2.BF16_V2 R171, -RZ.H0_H0, RZ.H0_H0, -R156.H0_H0 ;  /* 0x200000ffffab9231 */ /* 0x000fea000034099c */
[----:B------:R-:W-:Y:S01]  /*1f0d0*/  PRMT R220, R171, 0x7610, R220 ;  /* 0x00007610abdc7816 */ /* 0x000fe200000000dc */
[----:B-1----:R3:W5:Y:S04]  /*1f0e0*/  LDL.LU R204, [R1+0x100] ;  /* 0x0001000001cc7983 */ /* 0x0027680000300800 */
[----:B------:R1:W-:Y:S01]  /*1f0f0*/  @!P1 STL.S16 [R1+0x60], R171 ;  /* 0x000060ab01009387 */ /* 0x0003e20000100600 */
[----:B------:R-:W-:Y:S03]  /*1f100*/  ISETP.LE.U32.AND P1, PT, R183, UR15, PT ;  /* 0x0000000fb7007c0c */ /* 0x000fe6000bf23070 */
[----:B------:R4:W-:Y:S04]  /*1f110*/  @!P0 STL.S16 [R1+0x5c], R162 ;  /* 0x00005ca201008387 */ /* 0x0009e80000100600 */
[----:B-1----:R3:W3:Y:S04]  /*1f120*/  LDL.S16 R171, [R1+0x6c] ;  /* 0x00006c0001ab7983 */ /* 0x0026e80000100600 */
[----:B----4-:R4:W4:Y:S01]  /*1f130*/  LDL.S16 R162, [R1+0x68] ;  /* 0x0000680001a27983 */ /* 0x0109220000100600 */
[----:B--2---:R-:W-:Y:S05]  /*1f140*/  @!P6 HFMA2.BF16_V2 R202, -RZ.H0_H0, RZ.H0_H0, -R159.H0_H0 ;  /* 0x200000ffffcae231 */ /* 0x004fea000034099f */
[----:B------:R1:W-:Y:S01]  /*1f150*/  @!P6 STL.S16 [R1+0x58], R202 ;  /* 0x000058ca0100e387 */ /* 0x0003e20000100600 */
[----:B------:R-:W-:Y:S02]  /*1f160*/  PRMT R193, R202, 0x7610, R193 ;  /* 0x00007610cac17816 */ /* 0x000fe400000000c1 */
[----:B------:R-:W-:Y:S02]  /*1f170*/  ISETP.LE.U32.AND P6, PT, R139, UR15, PT ;  /* 0x0000000f8b007c0c */ /* 0x000fe4000bfc3070 */
[----:B------:R-:W-:Y:S01]  /*1f180*/  HSET2.LE.AND R139, R187, R214, PT ;  /* 0x000000d6bb8b7233 */ /* 0x000fe20003803000 */
[----:B-1----:R1:W5:Y:S04]  /*1f190*/  LDL.LU R202, [R1+0xfc] ;  /* 0x0000fc0001ca7983 */ /* 0x0023680000300800 */
[----:B------:R1:W2:Y:S04]  /*1f1a0*/  LDL.S16 R149, [R1+0x70] ;  /* 0x0000700001957983 */ /* 0x0002a80000100600 */
[----:B------:R1:W2:Y:S01]  /*1f1b0*/  LDL.S16 R140, [R1+0x4c] ;  /* 0x00004c00018c7983 */ /* 0x0002a20000100600 */
[----:B---3--:R-:W-:Y:S02]  /*1f1c0*/  @!P5 HFMA2.BF16_V2 R171, -RZ.H0_H0, RZ.H0_H0, -R158.H0_H0 ;  /* 0x200000ffffabd231 */ /* 0x008fe4000034099e */
[----:B----4-:R-:W-:Y:S03]  /*1f1d0*/  @!P4 HFMA2.BF16_V2 R162, -RZ.H0_H0, RZ.H0_H0, -R160.H0_H0 ;  /* 0x200000ffffa2c231 */ /* 0x010fe600003409a0 */
[----:B------:R3:W-:Y:S01]  /*1f1e0*/  @!P5 STL.S16 [R1+0x6c], R171 ;  /* 0x00006cab0100d387 */ /* 0x0007e20000100600 */
[----:B------:R-:W-:Y:S03]  /*1f1f0*/  PRMT R182, R171, 0x7610, R182 ;  /* 0x00007610abb67816 */ /* 0x000fe600000000b6 */
[----:B------:R4:W-:Y:S01]  /*1f200*/  @!P4 STL.S16 [R1+0x68], R162 ;  /* 0x000068a20100c387 */ /* 0x0009e20000100600 */
[----:B------:R-:W-:Y:S01]  /*1f210*/  PRMT R176, R162, 0x7610, R176 ;  /* 0x00007610a2b07816 */ /* 0x000fe200000000b0 */
[----:B---3--:R-:W-:Y:S10]  /*1f220*/  MUFU.EX2 R171, R191 ;  /* 0x000000bf00ab7308 */ /* 0x008ff40000000800 */
[----:B----4-:R-:W3:Y:S10]  /*1f230*/  MUFU.EX2 R162, R192 ;  /* 0x000000c000a27308 */ /* 0x010ef40000000800 */
[----:B------:R-:W-:Y:S01]  /*1f240*/  MUFU.EX2 R191, R232 ;  /* 0x000000e800bf7308 */ /* 0x000fe20000000800 */
[----:B---3--:R-:W-:Y:S01]  /*1f250*/  FADD.FTZ R168, R162, R168 ;  /* 0x000000a8a2a87221 */ /* 0x008fe20000010000 */
[C---:B------:R-:W-:Y:S03]  /*1f260*/  F2FP.BF16.F32.PACK_AB R162, R171.reuse, R162 ;  /* 0x000000a2aba2723e */ /* 0x040fe600000010ff */
[----:B------:R-:W-:Y:S01]  /*1f270*/  FADD.FTZ R171, R171, R168 ;  /* 0x000000a8abab7221 */ /* 0x000fe20000010000 */
[C---:B------:R-:W-:Y:S02]  /*1f280*/  PRMT R163, R162.reuse, 0x7632, R163 ;  /* 0x00007632a2a37816 */ /* 0x040fe400000000a3 */
[----:B------:R-:W-:Y:S02]  /*1f290*/  SHF.R.U32.HI R168, RZ, 0x18, R178 ;  /* 0x00000018ffa87819 */ /* 0x000fe400000116b2 */
[----:B------:R-:W-:Y:S01]  /*1f2a0*/  PRMT R148, R162, 0x5410, R163 ;  /* 0x00005410a2947816 */ /* 0x000fe200000000a3 */
[----:B--2---:R-:W-:Y:S02]  /*1f2b0*/  @!P3 HFMA2.BF16_V2 R149, -RZ.H0_H0, RZ.H0_H0, -R162.H0_H0 ;  /* 0x200000ffff95b231 */ /* 0x004fe400003409a2 */
[----:B------:R-:W-:Y:S03]  /*1f2c0*/  @!P2 HFMA2.BF16_V2 R140, -RZ.H0_H0, RZ.H0_H0, -R163.H0_H0 ;  /* 0x200000ffff8ca231 */ /* 0x000fe600003409a3 */
[----:B------:R2:W-:Y:S01]  /*1f2d0*/  @!P3 STL.S16 [R1+0x70], R149 ;  /* 0x000070950100b387 */ /* 0x0005e20000100600 */
[----:B------:R-:W-:Y:S03]  /*1f2e0*/  PRMT R170, R149, 0x7610, R170 ;  /* 0x0000761095aa7816 */ /* 0x000fe600000000aa */
[----:B------:R3:W-:Y:S01]  /*1f2f0*/  @!P2 STL.S16 [R1+0x4c], R140 ;  /* 0x00004c8c0100a387 */ /* 0x0007e20000100600 */
[----:B------:R-:W-:Y:S02]  /*1f300*/  PRMT R183, R140, 0x7610, R183 ;  /* 0x000076108cb77816 */ /* 0x000fe400000000b7 */
[----:B------:R-:W-:Y:S02]  /*1f310*/  @!P3 PRMT R162, R170, 0x5410, RZ ;  /* 0x00005410aaa2b816 */ /* 0x000fe400000000ff */
[----:B------:R-:W-:Y:S01]  /*1f320*/  MUFU.EX2 R170, R225 ;  /* 0x000000e100aa7308 */ /* 0x000fe20000000800 */
[----:B------:R-:W-:Y:S09]  /*1f330*/  @!P2 PRMT R163, R183, 0x5410, RZ ;  /* 0x00005410b7a3a816 */ /* 0x000ff200000000ff */
[----:B------:R-:W-:Y:S01]  /*1f340*/  MUFU.EX2 R225, R241 ;  /* 0x000000f100e17308 */ /* 0x000fe20000000800 */
[----:B--2---:R-:W-:Y:S02]  /*1f350*/  PRMT R149, R158, 0x5410, R160 ;  /* 0x000054109e957816 */ /* 0x004fe400000000a0 */
[----:B------:R-:W-:Y:S02]  /*1f360*/  @!P5 PRMT R158, R182, 0x5410, RZ ;  /* 0x00005410b69ed816 */ /* 0x000fe400000000ff */
[----:B---3--:R-:W-:Y:S02]  /*1f370*/  PRMT R140, R135, 0x5410, R2 ;  /* 0x00005410878c7816 */ /* 0x008fe40000000002 */
[----:B------:R-:W-:Y:S02]  /*1f380*/  @!P6 PRMT R2, R222, 0x5410, RZ ;  /* 0x00005410de02e816 */ /* 0x000fe400000000ff */
[----:B------:R-:W-:Y:S01]  /*1f390*/  ISETP.LE.U32.AND P6, PT, R185, UR15, PT ;  /* 0x0000000fb9007c0c */ /* 0x000fe2000bfc3070 */
[----:B------:R-:W-:Y:S01]  /*1f3a0*/  MUFU.EX2 R222, R240 ;  /* 0x000000f000de7308 */ /* 0x000fe20000000800 */
[----:B------:R-:W-:Y:S01]  /*1f3b0*/  @!P1 PRMT R135, R221, 0x5410, RZ ;  /* 0x00005410dd879816 */ /* 0x000fe200000000ff */
[----:B------:R2:W-:Y:S01]  /*1f3c0*/  STG.E.U16 desc[UR26][R194.64+0x2], R2 ;  /* 0x00000202c2007986 */ /* 0x0005e2000c10151a */
[----:B------:R-:W-:Y:S02]  /*1f3d0*/  ISETP.LE.U32.AND P1, PT, R141, UR15, PT ;  /* 0x0000000f8d007c0c */ /* 0x000fe4000bf23070 */
[----:B------:R-:W-:Y:S01]  /*1f3e0*/  PRMT R141, R137, 0x5410, R136 ;  /* 0x00005410898d7816 */ /* 0x000fe20000000088 */
[----:B------:R3:W-:Y:S01]  /*1f3f0*/  STG.E.U16 desc[UR26][R194.64], R135 ;  /* 0x00000087c2007986 */ /* 0x0007e2000c10151a */
[----:B------:R-:W-:Y:S02]  /*1f400*/  @!P4 PRMT R160, R176, 0x5410, RZ ;  /* 0x00005410b0a0c816 */ /* 0x000fe400000000ff */
[----:B------:R-:W-:Y:S02]  /*1f410*/  ISETP.LE.U32.AND P5, PT, R165, UR15, PT ;  /* 0x0000000fa5007c0c */ /* 0x000fe4000bfa3070 */
[----:B------:R-:W-:Y:S02]  /*1f420*/  LOP3.LUT R146, R146, R149, RZ, 0xc0, !PT ;  /* 0x0000009592927212 */ /* 0x000fe400078ec0ff */
[----:B------:R-:W-:Y:S02]  /*1f430*/  @!P6 PRMT R136, R151, 0x5410, RZ ;  /* 0x000054109788e816 */ /* 0x000fe400000000ff */
[----:B------:R-:W-:Y:S02]  /*1f440*/  ISETP.LE.U32.AND P6, PT, R143, UR15, PT ;  /* 0x0000000f8f007c0c */ /* 0x000fe4000bfc3070 */
[----:B------:R-:W-:Y:S01]  /*1f450*/  @!P1 PRMT R137, R244, 0x5410, RZ ;  /* 0x00005410f4899816 */ /* 0x000fe200000000ff */
[----:B------:R-:W-:Y:S01]  /*1f460*/  STG.E.U16 desc[UR26][R196.64+0x2], R136 ;  /* 0x00000288c4007986 */ /* 0x000fe2000c10151a */
[----:B------:R-:W-:Y:S02]  /*1f470*/  PRMT R151, R153, 0x5410, R154 ;  /* 0x0000541099977816 */ /* 0x000fe4000000009a */
[----:B------:R-:W-:Y:S01]  /*1f480*/  ISETP.LE.U32.AND P1, PT, R142, UR15, PT ;  /* 0x0000000f8e007c0c */ /* 0x000fe2000bf23070 */
[----:B------:R4:W-:Y:S06]  /*1f490*/  STG.E.U16 desc[UR26][R196.64], R137 ;  /* 0x00000089c4007986 */ /* 0x0009ec000c10151a */
[----:B------:R-:W-:Y:S02]  /*1f4a0*/  @!P6 PRMT R0, R200, 0x5410, RZ ;  /* 0x00005410c800e816 */ /* 0x000fe400000000ff */
[----:B------:R1:W5:Y:S01]  /*1f4b0*/  LDL.LU R200, [R1+0xf8] ;  /* 0x0000f80001c87983 */ /* 0x0003620000300800 */
[----:B------:R-:W-:Y:S02]  /*1f4c0*/  ISETP.LE.U32.AND P6, PT, R138, UR15, PT ;  /* 0x0000000f8a007c0c */ /* 0x000fe4000bfc3070 */
[----:B--2---:R-:W-:Y:S01]  /*1f4d0*/  PRMT R2, R157, 0x5410, R159 ;  /* 0x000054109d027816 */ /* 0x004fe2000000009f */
[----:B------:R1:W2:Y:S01]  /*1f4e0*/  LDL.S16 R182, [R1+0x30] ;  /* 0x0000300001b67983 */ /* 0x0002a20000100600 */
[----:B---3--:R-:W-:Y:S02]  /*1f4f0*/  PRMT R135, R155, 0x5410, R156 ;  /* 0x000054109b877816 */ /* 0x008fe4000000009c */
[----:B------:R-:W-:Y:S01]  /*1f500*/  LOP3.LUT R139, R139, R2, RZ, 0xc0, !PT ;  /* 0x000000028b8b7212 */ /* 0x000fe200078ec0ff */
[----:B------:R1:W3:Y:S01]  /*1f510*/  LDL.S16 R176, [R1+0x2c] ;  /* 0x00002c0001b07983 */ /* 0x0002e20000100600 */
[----:B------:R-:W1:Y:S01]  /*1f520*/  MUFU.EX2 R2, R226 ;  /* 0x000000e200027308 */ /* 0x000e620000000800 */
[--C-:B------:R-:W-:Y:S02]  /*1f530*/  HSET2.LE.AND R138, R224, R214.reuse, PT ;  /* 0x000000d6e08a7233 */ /* 0x100fe40003803000 */
[----:B------:R1:W-:Y:S01]  /*1f540*/  STG.E.U16 desc[UR26][R144.64], R0 ;  /* 0x0000000090007986 */ /* 0x0003e2000c10151a */
[----:B------:R-:W-:Y:S02]  /*1f550*/  @!P1 PRMT R152, R247, 0x5410, RZ ;  /* 0x00005410f7989816 */ /* 0x000fe400000000ff */
[----:B------:R-:W-:Y:S02]  /*1f560*/  @!P6 PRMT R153, R239, 0x5410, RZ ;  /* 0x00005410ef99e816 */ /* 0x000fe400000000ff */
[----:B------:R-:W-:Y:S01]  /*1f570*/  LOP3.LUT P6, RZ, R212, 0x20000, RZ, 0xc0, !PT ;  /* 0x00020000d4ff7812 */ /* 0x000fe200078cc0ff */
[----:B------:R-:W-:Y:S01]  /*1f580*/  STG.E.U16 desc[UR26][R216.64], R152 ;  /* 0x00000098d8007986 */ /* 0x000fe2000c10151a */
[--C-:B----4-:R-:W-:Y:S01]  /*1f590*/  HSET2.LE.AND R137, R174, R214.reuse, PT ;  /* 0x000000d6ae897233 */ /* 0x110fe20003803000 */
[----:B------:R-:W-:Y:S01]  /*1f5a0*/  MUFU.EX2 R224, R243 ;  /* 0x000000f300e07308 */ /* 0x000fe20000000800 */
[--C-:B------:R-:W-:Y:S01]  /*1f5b0*/  HSET2.LE.AND R136, R223, R214.reuse, PT ;  /* 0x000000d6df887233 */ /* 0x100fe20003803000 */
[----:B------:R4:W4:Y:S01]  /*1f5c0*/  LDL.S16 R174, [R1+0x20] ;  /* 0x0000200001ae7983 */ /* 0x0009220000100600 */
[----:B------:R-:W-:Y:S02]  /*1f5d0*/  LOP3.LUT R138, R138, R135, RZ, 0xc0, !PT ;  /* 0x000000878a8a7212 */ /* 0x000fe400078ec0ff */
[----:B------:R-:W-:Y:S01]  /*1f5e0*/  LOP3.LUT R137, R137, R141, RZ, 0xc0, !PT ;  /* 0x0000008d89897212 */ /* 0x000fe200078ec0ff */
[----:B------:R-:W-:Y:S01]  /*1f5f0*/  STG.E.U16 desc[UR26][R198.64], R153 ;  /* 0x00000099c6007986 */ /* 0x000fe2000c10151a */
[----:B------:R-:W-:Y:S03]  /*1f600*/  LOP3.LUT R136, R136, R140, RZ, 0xc0, !PT ;  /* 0x0000008c88887212 */ /* 0x000fe600078ec0ff */
[----:B------:R-:W-:Y:S01]  /*1f610*/  MUFU.EX2 R223, R246 ;  /* 0x000000f600df7308 */ /* 0x000fe20000000800 */
[C---:B------:R-:W-:Y:S01]  /*1f620*/  LOP3.LUT R135, R178.reuse, 0xffff, RZ, 0xc0, !PT ;  /* 0x0000ffffb2877812 */ /* 0x040fe200078ec0ff */
[----:B------:R-:W1:Y:S01]  /*1f630*/  LDSM.16.MT88.4 R140, [R201+0xa000] ;  /* 0x00a00000c98c783b */ /* 0x000e620000004200 */
[----:B------:R-:W-:Y:S02]  /*1f640*/  @!P6 PRMT R154, R235, 0x5410, RZ ;  /* 0x00005410eb9ae816 */ /* 0x000fe400000000ff */
[----:B------:R-:W-:Y:S02]  /*1f650*/  ISETP.LE.U32.AND P6, PT, R147, UR15, PT ;  /* 0x0000000f93007c0c */ /* 0x000fe4000bfc3070 */
[--C-:B------:R-:W-:Y:S03]  /*1f660*/  HSET2.LE.AND R147, R173, R214.reuse, PT ;  /* 0x000000d6ad937233 */ /* 0x100fe60003803000 */
[----:B------:R-:W-:Y:S01]  /*1f670*/  MUFU.EX2 R235, R242 ;  /* 0x000000f200eb7308 */ /* 0x000fe20000000800 */
[----:B------:R-:W-:Y:S01]  /*1f680*/  @!P0 PRMT R157, R215, 0x5410, RZ ;  /* 0x00005410d79d8816 */ /* 0x000fe200000000ff */
[----:B------:R2:W4:Y:S01]  /*1f690*/  LDL.S16 R173, [R1+0x1c] ;  /* 0x00001c0001ad7983 */ /* 0x0005220000100600 */
[----:B-1----:R-:W-:Y:S02]  /*1f6a0*/  LOP3.LUT R0, R178, 0xff, RZ, 0xc0, !PT ;  /* 0x000000ffb2007812 */ /* 0x002fe400078ec0ff */
[--C-:B------:R-:W-:Y:S01]  /*1f6b0*/  HSET2.LE.AND R145, R181, R214.reuse, PT ;  /* 0x000000d6b5917233 */ /* 0x100fe20003803000 */
[----:B------:R-:W-:Y:S01]  /*1f6c0*/  STG.E.U16 desc[UR26][R198.64+0x2], R154 ;  /* 0x0000029ac6007986 */ /* 0x000fe2000c10151a */
[----:B------:R-:W-:Y:S01]  /*1f6d0*/  ISETP.LE.U32.AND P2, PT, R0, UR15, PT ;  /* 0x0000000f00007c0c */ /* 0x000fe2000bf43070 */
[--C-:B------:R-:W-:Y:S01]  /*1f6e0*/  FADD.FTZ R0, R2, R161.reuse ;  /* 0x000000a102007221 */ /* 0x100fe20000010000 */
[----:B------:R-:W-:Y:S02]  /*1f6f0*/  F2FP.BF16.F32.PACK_AB R2, R170, R2 ;  /* 0x00000002aa02723e */ /* 0x000fe400000010ff */
[----:B------:R-:W-:Y:S01]  /*1f700*/  @!P6 PRMT R156, R220, 0x5410, RZ ;  /* 0x00005410dc9ce816 */ /* 0x000fe200000000ff */
[----:B------:R-:W-:Y:S01]  /*1f710*/  FADD.FTZ R221, R170, R0 ;  /* 0x00000000aadd7221 */ /* 0x000fe20000010000 */
[----:B------:R-:W-:Y:S02]  /*1f720*/  ISETP.LE.U32.AND P6, PT, R234, UR15, PT ;  /* 0x0000000fea007c0c */ /* 0x000fe4000bfc3070 */
[----:B------:R-:W-:Y:S01]  /*1f730*/  PRMT R161, R2, 0x7632, R161 ;  /* 0x0000763202a17816 */ /* 0x000fe200000000a1 */
[----:B------:R-:W-:Y:S01]  /*1f740*/  STG.E.U16 desc[UR26][R194.64+0x12], R156 ;  /* 0x0000129cc2007986 */ /* 0x000fe2000c10151a */
[----:B------:R-:W-:Y:S02]  /*1f750*/  HSET2.LE.AND R144, R184, R214, PT ;  /* 0x000000d6b8907233 */ /* 0x000fe40003803000 */
[----:B------:R-:W-:Y:S02]  /*1f760*/  LOP3.LUT R145, R145, R151, RZ, 0xc0, !PT ;  /* 0x0000009791917212 */ /* 0x000fe400078ec0ff */
[----:B------:R-:W-:Y:S02]  /*1f770*/  LOP3.LUT R147, R147, R148, RZ, 0xc0, !PT ;  /* 0x0000009493937212 */ /* 0x000fe400078ec0ff */
[----:B------:R-:W-:Y:S02]  /*1f780*/  LOP3.LUT R144, R144, R150, RZ, 0xc0, !PT ;  /* 0x0000009690907212 */ /* 0x000fe400078ec0ff */
[----:B------:R-:W1:Y:S01]  /*1f790*/  LDSM.16.MT88.4 R148, [R203+0xa000] ;  /* 0x00a00000cb94783b */ /* 0x000e620000004200 */
[----:B------:R-:W-:Y:S01]  /*1f7a0*/  @!P6 PRMT R159, R193, 0x5410, RZ ;  /* 0x00005410c19fe816 */ /* 0x000fe200000000ff */
[----:B------:R-:W-:Y:S01]  /*1f7b0*/  FADD.FTZ R193, R191, R171 ;  /* 0x000000abbfc17221 */ /* 0x000fe20000010000 */
[----:B------:R-:W-:Y:S02]  /*1f7c0*/  ISETP.LE.U32.AND P6, PT, R166, UR15, PT ;  /* 0x0000000fa6007c0c */ /* 0x000fe4000bfc3070 */
[----:B------:R-:W-:Y:S02]  /*1f7d0*/  SHF.R.U32.HI R135, RZ, 0x8, R135 ;  /* 0x00000008ff877819 */ /* 0x000fe40000011687 */
[----:B------:R-:W-:Y:S01]  /*1f7e0*/  PRMT R165, R2, 0x5410, R161 ;  /* 0x0000541002a57816 */ /* 0x000fe200000000a1 */
[-C--:B------:R-:W-:Y:S05]  /*1f7f0*/  HMMA.16816.F32.BF16 R4, R136, R140.reuse, R4 ;  /* 0x0000008c8804723c */ /* 0x080fea0000041804 */
[----:B------:R-:W-:Y:S01]  /*1f800*/  LOP3.LUT R0, R135, 0xffff, RZ, 0xc0, !PT ;  /* 0x0000ffff87007812 */ /* 0x000fe200078ec0ff */
[C---:B------:R-:W-:Y:S01]  /*1f810*/  HMMA.16816.F32.BF16 R8, R144.reuse, R140, R8 ;  /* 0x0000008c9008723c */ /* 0x040fe20000041808 */
[----:B------:R-:W1:Y:S03]  /*1f820*/  MUFU.EX2 R135, R228 ;  /* 0x000000e400877308 */ /* 0x000e660000000800 */
[----:B------:R-:W-:Y:S02]  /*1f830*/  ISETP.LE.U32.AND P3, PT, R0, UR15, PT ;  /* 0x0000000f00007c0c */ /* 0x000fe4000bf63070 */
[-C--:B------:R-:W-:Y:S03]  /*1f840*/  HMMA.16816.F32.BF16 R12, R144, R142.reuse, R12 ;  /* 0x0000008e900c723c */ /* 0x080fe6000004180c */
[C---:B------:R-:W-:Y:S02]  /*1f850*/  LOP3.LUT P1, RZ, R212.reuse, 0x40000, RZ, 0xc0, !PT ;  /* 0x00040000d4ff7812 */ /* 0x040fe4000782c0ff */
[----:B------:R-:W-:Y:S01]  /*1f860*/  F2FP.BF16.F32.PACK_AB R191, R233, R191 ;  /* 0x000000bfe9bf723e */ /* 0x000fe200000010ff */
[C---:B------:R-:W-:Y:S04]  /*1f870*/  HMMA.16816.F32.BF16 R16, R136.reuse, R142, R16 ;  /* 0x0000008e8810723c */ /* 0x040fe80000041810 */
[C---:B------:R-:W-:Y:S01]  /*1f880*/  LOP3.LUT P0, RZ, R212.reuse, 0x8000, RZ, 0xc0, !PT ;  /* 0x00008000d4ff7812 */ /* 0x040fe2000780c0ff */
[----:B-1----:R-:W-:Y:S01]  /*1f890*/  FADD.FTZ R220, R135, R167 ;  /* 0x000000a787dc7221 */ /* 0x002fe20000010000 */
[----:B------:R-:W-:Y:S05]  /*1f8a0*/  F2FP.BF16.F32.PACK_AB R135, R229, R135 ;  /* 0x00000087e587723e */ /* 0x000fea00000010ff */
[----:B------:R-:W-:Y:S01]  /*1f8b0*/  PRMT R152, R135, 0x7632, R152 ;  /* 0x0000763287987816 */ /* 0x000fe20000000098 */
[-C--:B------:R-:W-:Y:S03]  /*1f8c0*/  HMMA.16816.F32.BF16 R20, R136, R148.reuse, R20 ;  /* 0x000000948814723c */ /* 0x080fe60000041814 */
[----:B------:R-:W-:Y:S02]  /*1f8d0*/  @!P1 PRMT R155, R227, 0x5410, RZ ;  /* 0x00005410e39b9816 */ /* 0x000fe400000000ff */
[----:B------:R-:W-:Y:S01]  /*1f8e0*/  LOP3.LUT P1, RZ, R212, 0x10000, RZ, 0xc0, !PT ;  /* 0x00010000d4ff7812 */ /* 0x000fe2000782c0ff */
[C---:B------:R-:W-:Y:S02]  /*1f8f0*/  HMMA.16816.F32.BF16 R24, R144.reuse, R148, R24 ;  /* 0x000000949018723c */ /* 0x040fe40000041818 */
[----:B------:R1:W-:Y:S03]  /*1f900*/  STG.E.U16 desc[UR26][R194.64+0x10], R155 ;  /* 0x0000109bc2007986 */ /* 0x0003e6000c10151a */
[--C-:B------:R-:W-:Y:S01]  /*1f910*/  SHF.R.U32.HI R0, RZ, 0x10, R164.reuse ;  /* 0x00000010ff007819 */ /* 0x100fe200000116a4 */
[-C--:B------:R-:W-:Y:S01]  /*1f920*/  HMMA.16816.F32.BF16 R28, R144, R150.reuse, R28 ;  /* 0x00000096901c723c */ /* 0x080fe2000004181c */
[----:B------:R-:W-:Y:S04]  /*1f930*/  STG.E.U16 desc[UR26][R196.64+0x10], R157 ;  /* 0x0000109dc4007986 */ /* 0x000fe8000c10151a */
[----:B------:R-:W-:Y:S01]  /*1f940*/  LOP3.LUT R0, R0, 0xff, RZ, 0xc0, !PT ;  /* 0x000000ff00007812 */ /* 0x000fe200078ec0ff */
[C---:B------:R-:W-:Y:S01]  /*1f950*/  HMMA.16816.F32.BF16 R32, R136.reuse, R150, R32 ;  /* 0x000000968820723c */ /* 0x040fe20000041820 */
[----:B------:R-:W-:Y:S03]  /*1f960*/  STG.E.U16 desc[UR26][R196.64+0x12], R159 ;  /* 0x0000129fc4007986 */ /* 0x000fe6000c10151a */
[----:B------:R-:W-:Y:S01]  /*1f970*/  ISETP.LE.U32.AND P4, PT, R0, UR15, PT ;  /* 0x0000000f00007c0c */ /* 0x000fe2000bf83070 */
[----:B------:R-:W-:Y:S01]  /*1f980*/  STG.E.U16 desc[UR26][R216.64+0xe], R158 ;  /* 0x00000e9ed8007986 */ /* 0x000fe2000c10151a */
[----:B------:R-:W-:Y:S02]  /*1f990*/  LOP3.LUT R0, R164, 0xffff, RZ, 0xc0, !PT ;  /* 0x0000ffffa4007812 */ /* 0x000fe400078ec0ff */
[----:B------:R-:W-:Y:S01]  /*1f9a0*/  SHF.R.U32.HI R148, RZ, 0x18, R164 ;  /* 0x00000018ff947819 */ /* 0x000fe200000116a4 */
[----:B------:R-:W-:Y:S02]  /*1f9b0*/  STG.E.U16 desc[UR26][R216.64+0x10], R160 ;  /* 0x000010a0d8007986 */ /* 0x000fe4000c10151a */
[----:B------:R-:W-:Y:S02]  /*1f9c0*/  SHF.R.U32.HI R0, RZ, 0x8, R0 ;  /* 0x00000008ff007819 */ /* 0x000fe40000011600 */
[----:B------:R-:W-:Y:S01]  /*1f9d0*/  PRMT R164, R135, 0x5410, R152 ;  /* 0x0000541087a47816 */ /* 0x000fe20000000098 */
[----:B------:R-:W-:Y:S01]  /*1f9e0*/  STG.E.U16 desc[UR26][R198.64+0x10], R162 ;  /* 0x000010a2c6007986 */ /* 0x000fe2000c10151a */
[----:B------:R-:W-:Y:S02]  /*1f9f0*/  LOP3.LUT R0, R0, 0xffff, RZ, 0xc0, !PT ;  /* 0x0000ffff00007812 */ /* 0x000fe400078ec0ff */
[----:B------:R-:W-:Y:S01]  /*1fa00*/  PRMT R190, R191, 0x7632, R190 ;  /* 0x00007632bfbe7816 */ /* 0x000fe200000000be */
[----:B------:R-:W-:Y:S01]  /*1fa10*/  STG.E.U16 desc[UR26][R198.64+0x12], R163 ;  /* 0x000012a3c6007986 */ /* 0x000fe2000c10151a */
[----:B-1----:R-:W-:Y:S02]  /*1fa20*/  LOP3.LUT R155, R218, 0xff, RZ, 0xc0, !PT ;  /* 0x000000ffda9b7812 */ /* 0x002fe400078ec0ff */
[----:B------:R-:W-:Y:S02]  /*1fa30*/  LOP3.LUT R170, R178, 0xffff, RZ, 0xc0, !PT ;  /* 0x0000ffffb2aa7812 */ /* 0x000fe400078ec0ff */
[----:B------:R-:W-:Y:S02]  /*1fa40*/  SHF.R.U32.HI R167, RZ, 0x10, R178 ;  /* 0x00000010ffa77819 */ /* 0x000fe400000116b2 */
[----:B------:R-:W-:Y:S02]  /*1fa50*/  LOP3.LUT R153, R219, UR28, R236, 0x96, !PT ;  /* 0x0000001cdb997c12 */ /* 0x000fe4000f8e96ec */
[----:B------:R-:W-:Y:S04]  /*1fa60*/  F2FP.BF16.F32.PACK_AB R187, R235, R225 ;  /* 0x000000e1ebbb723e */ /* 0x000fe800000010ff */
[----:B------:R-:W-:Y:S01]  /*1fa70*/  PRMT R186, R187, 0x7632, R186 ;  /* 0x00007632bbba7816 */ /* 0x000fe200000000ba */
[----:B--2---:R-:W-:Y:S02]  /*1fa80*/  @!P5 HFMA2.BF16_V2 R182, -RZ.H0_H0, RZ.H0_H0, -R2.H0_H0 ;  /* 0x200000ffffb6d231 */ /* 0x004fe40000340902 */
[----:B---3--:R-:W-:Y:S03]  /*1fa90*/  @!P6 HFMA2.BF16_V2 R176, -RZ.H0_H0, RZ.H0_H0, -R161.H0_H0 ;  /* 0x200000ffffb0e231 */ /* 0x008fe600003409a1 */
[----:B------:R-:W-:Y:S01]  /*1faa0*/  @!P5 STL.S16 [R1+0x30], R182 ;  /* 0x000030b60100d387 */ /* 0x000fe20000100600 */
[----:B------:R-:W-:Y:S03]  /*1fab0*/  PRMT R141, R182, 0x7610, R141 ;  /* 0x00007610b68d7816 */ /* 0x000fe6000000008d */
[----:B------:R1:W-:Y:S01]  /*1fac0*/  @!P6 STL.S16 [R1+0x2c], R176 ;  /* 0x00002cb00100e387 */ /* 0x0003e20000100600 */
[----:B------:R-:W-:Y:S02]  /*1fad0*/  PRMT R140, R176, 0x7610, R140 ;  /* 0x00007610b08c7816 */ /* 0x000fe4000000008c */
[----:B------:R-:W-:Y:S02]  /*1fae0*/  @!P5 PRMT R2, R141, 0x5410, RZ ;  /* 0x000054108d02d816 */ /* 0x000fe400000000ff */
[----:B------:R-:W-:Y:S02]  /*1faf0*/  ISETP.LE.U32.AND P5, PT, R177, UR15, PT ;  /* 0x0000000fb1007c0c */ /* 0x000fe4000bfa3070 */
[----:B------:R-:W-:Y:S01]  /*1fb00*/  @!P6 PRMT R161, R140, 0x5410, RZ ;  /* 0x000054108ca1e816 */ /* 0x000fe200000000ff */
[----:B------:R2:W-:Y:S01]  /*1fb10*/  STG.E.U16 desc[UR26][R194.64+0x20], R2 ;  /* 0x00002002c2007986 */ /* 0x0005e2000c10151a */
[----:B------:R-:W-:Y:S02]  /*1fb20*/  ISETP.LE.U32.AND P6, PT, R169, UR15, PT ;  /* 0x0000000fa9007c0c */ /* 0x000fe4000bfc3070 */
[----:B------:R-:W-:Y:S01]  /*1fb30*/  LOP3.LUT R169, R178, 0xff, RZ, 0xc0, !PT ;  /* 0x000000ffb2a97812 */ /* 0x000fe200078ec0ff */
[----:B------:R-:W3:Y:S06]  /*1fb40*/  LDSM.16.MT88.4 R140, [R206+0xa000] ;  /* 0x00a00000ce8c783b */ /* 0x000eec0000004200 */
[----:B----4-:R-:W-:Y:S02]  /*1fb50*/  @!P5 HFMA2.BF16_V2 R174, -RZ.H0_H0, RZ.H0_H0, -R135.H0_H0 ;  /* 0x200000ffffaed231 */ /* 0x010fe40000340987 */
[----:B------:R-:W-:Y:S03]  /*1fb60*/  STG.E.U16 desc[UR26][R194.64+0x22], R161 ;  /* 0x000022a1c2007986 */ /* 0x000fe6000c10151a */
[----:B------:R-:W-:Y:S01]  /*1fb70*/  PRMT R166, R174, 0x7610, R166 ;  /* 0x00007610aea67816 */ /* 0x000fe200000000a6 */
[----:B-1----:R4:W4:Y:S01]  /*1fb80*/  LDL.S16 R176, [R1+0x24] ;  /* 0x0000240001b07983 */ /* 0x0029220000100600 */
[----:B------:R-:W-:Y:S02]  /*1fb90*/  @!P6 HFMA2.BF16_V2 R173, -RZ.H0_H0, RZ.H0_H0, -R152.H0_H0 ;  /* 0x200000ffffade231 */ /* 0x000fe40000340998 */
[----:B------:R-:W-:Y:S01]  /*1fba0*/  @!P5 PRMT R135, R166, 0x5410, RZ ;  /* 0x00005410a687d816 */ /* 0x000fe200000000ff */
[----:B------:R1:W-:Y:S01]  /*1fbb0*/  @!P5 STL.S16 [R1+0x20], R174 ;  /* 0x000020ae0100d387 */ /* 0x0003e20000100600 */
[----:B------:R-:W-:Y:S02]  /*1fbc0*/  ISETP.LE.U32.AND P5, PT, R148, UR15, PT ;  /* 0x0000000f94007c0c */ /* 0x000fe4000bfa3070 */
[----:B------:R-:W-:Y:S01]  /*1fbd0*/  PRMT R149, R173, 0x7610, R149 ;  /* 0x00007610ad957816 */ /* 0x000fe20000000095 */
[----:B------:R1:W-:Y:S01]  /*1fbe0*/  @!P6 STL.S16 [R1+0x1c], R173 ;  /* 0x00001cad0100e387 */ /* 0x0003e20000100600 */
[--C-:B------:R-:W-:Y:S02]  /*1fbf0*/  SHF.R.U32.HI R166, RZ, 0x18, R178.reuse ;  /* 0x00000018ffa67819 */ /* 0x100fe400000116b2 */
[----:B------:R-:W-:Y:S01]  /*1fc00*/  @!P6 PRMT R152, R149, 0x5410, RZ ;  /* 0x000054109598e816 */ /* 0x000fe200000000ff */
[----:B------:R4:W4:Y:S01]  /*1fc10*/  LDL.S16 R175, [R1+0x18] ;  /* 0x0000180001af7983 */ /* 0x0009220000100600 */
[----:B------:R-:W-:Y:S02]  /*1fc20*/  ISETP.LE.U32.AND P6, PT, R0, UR15, PT ;  /* 0x0000000f00007c0c */ /* 0x000fe4000bfc3070 */
[----:B--2---:R-:W-:Y:S01]  /*1fc30*/  F2FP.BF16.F32.PACK_AB R2, R223, R224 ;  /* 0x000000e0df02723e */ /* 0x004fe200000010ff */
[----:B------:R-:W2:Y:S01]  /*1fc40*/  LDSM.16.MT88.4 R148, [R205+0xa000] ;  /* 0x00a00000cd94783b */ /* 0x000ea20000004200 */
[----:B------:R-:W-:Y:S02]  /*1fc50*/  SHF.R.U32.HI R178, RZ, 0x10, R178 ;  /* 0x00000010ffb27819 */ /* 0x000fe400000116b2 */
[----:B------:R-:W-:Y:S05]  /*1fc60*/  PRMT R185, R2, 0x7632, R185 ;  /* 0x0000763202b97816 */ /* 0x000fea00000000b9 */
[----:B------:R-:W-:Y:S01]  /*1fc70*/  STG.E.U16 desc[UR26][R196.64+0x20], R135 ;  /* 0x00002087c4007986 */ /* 0x000fe2000c10151a */
[-C--:B---3--:R-:W-:Y:S03]  /*1fc80*/  HMMA.16816.F32.BF16 R36, R136, R140.reuse, R36 ;  /* 0x0000008c8824723c */ /* 0x088fe60000041824 */
[----:B------:R-:W-:Y:S04]  /*1fc90*/  STG.E.U16 desc[UR26][R196.64+0x22], R152 ;  /* 0x00002298c4007986 */ /* 0x000fe8000c10151a */
[----:B-1----:R3:W3:Y:S01]  /*1fca0*/  LDL.S16 R174, [R1+0x14] ;  /* 0x0000140001ae7983 */ /* 0x0026e20000100600 */
[C---:B------:R-:W-:Y:S01]  /*1fcb0*/  HMMA.16816.F32.BF16 R40, R144.reuse, R140, R40 ;  /* 0x0000008c9028723c */ /* 0x040fe20000041828 */
[----:B------:R-:W1:Y:S05]  /*1fcc0*/  MUFU.EX2 R173, R230 ;  /* 0x000000e600ad7308 */ /* 0x000e6a0000000800 */
[-C--:B------:R-:W-:Y:S05]  /*1fcd0*/  HMMA.16816.F32.BF16 R44, R144, R142.reuse, R44 ;  /* 0x0000008e902c723c */ /* 0x080fea000004182c */
[----:B------:R-:W-:Y:S01]  /*1fce0*/  LOP3.LUT R141, R218, 0xff, RZ, 0xc0, !PT ;  /* 0x000000ffda8d7812 */ /* 0x000fe200078ec0ff */
[C---:B------:R-:W-:Y:S05]  /*1fcf0*/  HMMA.16816.F32.BF16 R48, R136.reuse, R142, R48 ;  /* 0x0000008e8830723c */ /* 0x040fea0000041830 */
[----:B-1----:R-:W-:Y:S01]  /*1fd00*/  F2FP.BF16.F32.PACK_AB R0, R231, R173 ;  /* 0x000000ade700723e */ /* 0x002fe200000010ff */
[----:B------:R-:W-:Y:S01]  /*1fd10*/  FADD.FTZ R215, R173, R172 ;  /* 0x000000acadd77221 */ /* 0x000fe20000010000 */
[----:B------:R-:W-:Y:S01]  /*1fd20*/  SHF.R.U32.HI R143, RZ, 0x8, R170 ;  /* 0x00000008ff8f7819 */ /* 0x000fe200000116aa */
[-C--:B--2---:R-:W-:Y:S03]  /*1fd30*/  HMMA.16816.F32.BF16 R52, R136, R148.reuse, R52 ;  /* 0x000000948834723c */ /* 0x084fe60000041834 */
[C---:B------:R-:W-:Y:S02]  /*1fd40*/  PRMT R192, R0.reuse, 0x7632, R192 ;  /* 0x0000763200c07816 */ /* 0x040fe400000000c0 */
[----:B------:R-:W-:Y:S01]  /*1fd50*/  LOP3.LUT R142, R167, 0xff, RZ, 0xc0, !PT ;  /* 0x000000ffa78e7812 */ /* 0x000fe200078ec0ff */
[C---:B------:R-:W-:Y:S05]  /*1fd60*/  HMMA.16816.F32.BF16 R56, R144.reuse, R148, R56 ;  /* 0x000000949038723c */ /* 0x040fea0000041838 */
[----:B------:R-:W-:Y:S01]  /*1fd70*/  PRMT R154, R0, 0x5410, R192 ;  /* 0x00005410009a7816 */ /* 0x000fe200000000c0 */
[-C--:B------:R-:W-:Y:S05]  /*1fd80*/  HMMA.16816.F32.BF16 R60, R144, R150.reuse, R60 ;  /* 0x00000096903c723c */ /* 0x080fea000004183c */
[----:B------:R-:W-:Y:S01]  /*1fd90*/  PRMT R169, R169, 0x5410, R143 ;  /* 0x00005410a9a97816 */ /* 0x000fe2000000008f */
[C---:B------:R-:W-:Y:S05]  /*1fda0*/  HMMA.16816.F32.BF16 R64, R136.reuse, R150, R64 ;  /* 0x000000968840723c */ /* 0x040fea0000041840 */
[----:B------:R-:W-:Y:S02]  /*1fdb0*/  PRMT R168, R142, 0x5410, R168 ;  /* 0x000054108ea87816 */ /* 0x000fe400000000a8 */
[----:B------:R-:W-:Y:S04]  /*1fdc0*/  SHF.R.U32.HI R149, RZ, 0x18, R218 ;  /* 0x00000018ff957819 */ /* 0x000fe800000116da */
[----:B------:R-:W-:Y:S02]  /*1fdd0*/  SHF.R.U32.HI R151, RZ, 0x18, R180 ;  /* 0x00000018ff977819 */ /* 0x000fe400000116b4 */
[----:B------:R-:W-:Y:S01]  /*1fde0*/  LOP3.LUT R150, R153, 0xff, RZ, 0xc0, !PT ;  /* 0x000000ff99967812 */ /* 0x000fe200078ec0ff */
[----:B----4-:R-:W-:Y:S05]  /*1fdf0*/  @!P1 HFMA2.BF16_V2 R176, -RZ.H0_H0, RZ.H0_H0, -R0.H0_H0 ;  /* 0x200000ffffb09231 */ /* 0x010fea0000340900 */
[----:B------:R-:W-:Y:S01]  /*1fe00*/  @!P1 STL.S16 [R1+0x24], R176 ;  /* 0x000024b001009387 */ /* 0x000fe20000100600 */
[----:B------:R-:W-:Y:S03]  /*1fe10*/  PRMT R140, R176, 0x7610, R140 ;  /* 0x00007610b08c7816 */ /* 0x000fe6000000008c */
[----:B------:R4:W2:Y:S01]  /*1fe20*/  LDL.S16 R172, [R1+0x10] ;  /* 0x0000100001ac7983 */ /* 0x0008a20000100600 */
[----:B------:R-:W-:Y:S01]  /*1fe30*/  @!P1 PRMT R0, R140, 0x5410, RZ ;  /* 0x000054108c009816 */ /* 0x000fe200000000ff */
[----:B------:R-:W-:Y:S01]  /*1fe40*/  @!P6 HFMA2.BF16_V2 R175, -RZ.H0_H0, RZ.H0_H0, -R192.H0_H0 ;  /* 0x200000ffffafe231 */ /* 0x000fe200003409c0 */
[----:B------:R-:W-:Y:S02]  /*1fe50*/  ISETP.LE.U32.AND P1, PT, R166, UR15, PT ;  /* 0x0000000fa6007c0c */ /* 0x000fe4000bf23070 */
[----:B------:R-:W-:Y:S01]  /*1fe60*/  LOP3.LUT R140, R218, 0xffff, RZ, 0xc0, !PT ;  /* 0x0000ffffda8c7812 */ /* 0x000fe200078ec0ff */
[----:B------:R-:W-:Y:S01]  /*1fe70*/  STG.E.U16 desc[UR26][R216.64+0x1e], R0 ;  /* 0x00001e00d8007986 */ /* 0x000fe2000c10151a */
[----:B------:R-:W-:Y:S02]  /*1fe80*/  PRMT R166, R175, 0x7610, R166 ;  /* 0x00007610afa67816 */ /* 0x000fe400000000a6 */
[----:B------:R-:W-:Y:S01]  /*1fe90*/  SHF.R.U32.HI R140, RZ, 0x8, R140 ;  /* 0x00000008ff8c7819 */ /* 0x000fe2000001168c */
[----:B------:R1:W-:Y:S01]  /*1fea0*/  @!P6 STL.S16 [R1+0x18], R175 ;  /* 0x000018af0100e387 */ /* 0x0003e20000100600 */
[----:B------:R-:W-:Y:S02]  /*1feb0*/  @!P6 PRMT R192, R166, 0x5410, RZ ;  /* 0x00005410a6c0e816 */ /* 0x000fe400000000ff */
[----:B------:R-:W-:Y:S02]  /*1fec0*/  ISETP.LE.U32.AND P6, PT, R155, UR15, PT ;  /* 0x0000000f9b007c0c */ /* 0x000fe4000bfc3070 */
[----:B------:R-:W-:Y:S01]  /*1fed0*/  SHF.R.U32.HI R155, RZ, 0x10, R218 ;  /* 0x00000010ff9b7819 */ /* 0x000fe200000116da */
[----:B------:R-:W-:Y:S01]  /*1fee0*/  STG.E.U16 desc[UR26][R216.64+0x20], R192 ;  /* 0x000020c0d8007986 */ /* 0x000fe2000c10151a */
[----:B------:R-:W-:Y:S02]  /*1fef0*/  PRMT R166, R141, 0x5410, R140 ;  /* 0x000054108da67816 */ /* 0x000fe4000000008c */
[----:B------:R-:W-:Y:S01]  /*1ff00*/  LOP3.LUT R148, R155, 0xff, RZ, 0xc0, !PT ;  /* 0x000000ff9b947812 */ /* 0x000fe200078ec0ff */
[----:B------:R-:W4:Y:S01]  /*1ff10*/  LDSM.16.MT88.4 R140, [R201+0xb000] ;  /* 0x00b00000c98c783b */ /* 0x000f220000004200 */
[----:B------:R-:W-:Y:S01]  /*1ff20*/  PRMT R155, R191, 0x5410, R190 ;  /* 0x00005410bf9b7816 */ /* 0x000fe200000000be */
[----:B---3--:R-:W-:Y:S01]  /*1ff30*/  @!P4 HFMA2.BF16_V2 R174, -RZ.H0_H0, RZ.H0_H0, -R191.H0_H0 ;  /* 0x200000ffffaec231 */ /* 0x008fe200003409bf */
[----:B------:R-:W-:Y:S02]  /*1ff40*/  PRMT R179, R148, 0x5410, R149 ;  /* 0x0000541094b37816 */ /* 0x000fe40000000095 */
[----:B------:R-:W-:Y:S02]  /*1ff50*/  LOP3.LUT R148, R178, 0xff, RZ, 0xc0, !PT ;  /* 0x000000ffb2947812 */ /* 0x000fe400078ec0ff */
[----:B------:R-:W-:Y:S01]  /*1ff60*/  PRMT R167, R174, 0x7610, R167 ;  /* 0x00007610aea77816 */ /* 0x000fe200000000a7 */
[----:B------:R3:W-:Y:S01]  /*1ff70*/  @!P4 STL.S16 [R1+0x14], R174 ;  /* 0x000014ae0100c387 */ /* 0x0007e20000100600 */
[----:B------:R-:W-:Y:S02]  /*1ff80*/  SHF.R.U32.HI R149, RZ, 0x10, R218 ;  /* 0x00000010ff957819 */ /* 0x000fe400000116da */
[----:B------:R-:W-:Y:S02]  /*1ff90*/  @!P4 PRMT R191, R167, 0x5410, RZ ;  /* 0x00005410a7bfc816 */ /* 0x000fe400000000ff */
[----:B------:R-:W-:Y:S02]  /*1ffa0*/  ISETP.LE.U32.AND P4, PT, R148, UR15, PT ;  /* 0x0000000f94007c0c */ /* 0x000fe4000bf83070 */
[----:B------:R-:W-:Y:S01]  /*1ffb0*/  LOP3.LUT R149, R149, 0xff, RZ, 0xc0, !PT ;  /* 0x000000ff95957812 */ /* 0x000fe200078ec0ff */
[----:B------:R-:W-:Y:S01]  /*1ffc0*/  STG.E.U16 desc[UR26][R198.64+0x20], R191 ;  /* 0x000020bfc6007986 */ /* 0x000fe2000c10151a */
[----:B------:R-:W-:Y:S02]  /*1ffd0*/  LOP3.LUT R148, R180, 0xffff, RZ, 0xc0, !PT ;  /* 0x0000ffffb4947812 */ /* 0x000fe400078ec0ff */
[--C-:B-1----:R-:W-:Y:S02]  /*1ffe0*/  HSET2.LE.AND R175, R168, R214.reuse, PT ;  /* 0x000000d6a8af7233 */ /* 0x102fe40003803000 */
[----:B------:R-:W-:Y:S02]  /*1fff0*/  SHF.R.U32.HI R148, RZ, 0x8, R148 ;  /* 0x00000008ff947819 */ /* 0x000fe40000011694 */
[--C-:B------:R-:W-:Y:S02]  /*20000*/  HSET2.LE.AND R178, R166, R214.reuse, PT ;  /* 0x000000d6a6b27233 */ /* 0x100fe40003803000 */
[--C-:B------:R-:W-:Y:S02]  /*20010*/  HSET2.LE.AND R179, R179, R214.reuse, PT ;  /* 0x000000d6b3b37233 */ /* 0x100fe40003803000 */
[----:B---3--:R-:W-:Y:S01]  /*20020*/  HSET2.LE.AND R174, R169, R214, PT ;  /* 0x000000d6a9ae7233 */ /* 0x008fe20003803000 */
[-C--:B----4-:R-:W-:Y:S06]  /*20030*/  HMMA.16816.F32.BF16 R68, R136, R140.reuse, R68 ;  /* 0x0000008c8844723c */ /* 0x090fec0000041844 */
[C---:B------:R-:W-:Y:S06]  /*20040*/  HMMA.16816.F32.BF16 R72, R144.reuse, R140, R72 ;  /* 0x0000008c9048723c */ /* 0x040fec0000041848 */
[-C--:B------:R-:W-:Y:S05]  /*20050*/  HMMA.16816.F32.BF16 R76, R144, R142.reuse, R76 ;  /* 0x0000008e904c723c */ /* 0x080fea000004184c */
[----:B------:R-:W-:Y:S01]  /*20060*/  SHF.R.U32.HI R140, RZ, 0x10, R153 ;  /* 0x00000010ff8c7819 */ /* 0x000fe20000011699 */
[C---:B------:R-:W-:Y:S05]  /*20070*/  HMMA.16816.F32.BF16 R80, R136.reuse, R142, R80 ;  /* 0x0000008e8850723c */ /* 0x040fea0000041850 */
[----:B------:R-:W-:Y:S02]  /*20080*/  LOP3.LUT R141, R218, 0xffff, RZ, 0xc0, !PT ;  /* 0x0000ffffda8d7812 */ /* 0x000fe400078ec0ff */
[----:B------:R-:W-:Y:S01]  /*20090*/  LOP3.LUT R140, R140, 0xff, RZ, 0xc0, !PT ;  /* 0x000000ff8c8c7812 */ /* 0x000fe200078ec0ff */
[----:B------:R-:W1:Y:S03]  /*200a0*/  MUFU.EX2 R219, R245 ;  /* 0x000000f500db7308 */ /* 0x000e660000000800 */
[----:B------:R-:W-:Y:S02]  /*200b0*/  SHF.R.U32.HI R141, RZ, 0x8, R141 ;  /* 0x00000008ff8d7819 */ /* 0x000fe4000001168d */
[----:B------:R-:W-:Y:S02]  /*200c0*/  SHF.R.U32.HI R218, RZ, 0x18, R218 ;  /* 0x00000018ffda7819 */ /* 0x000fe400000116da */
[----:B-1----:R-:W-:Y:S04]  /*200d0*/  F2FP.BF16.F32.PACK_AB R184, R219, R222 ;  /* 0x000000dedbb8723e */ /* 0x002fe800000010ff */
[C---:B------:R-:W-:Y:S04]  /*200e0*/  PRMT R135, R184.reuse, 0x7632, R135 ;  /* 0x00007632b8877816 */ /* 0x040fe80000000087 */
[----:B------:R-:W-:Y:S04]  /*200f0*/  PRMT R0, R184, 0x5410, R135 ;  /* 0x00005410b8007816 */ /* 0x000fe80000000087 */
[----:B------:R-:W-:Y:S01]  /*20100*/  LOP3.LUT R179, R179, R0, RZ, 0xc0, !PT ;  /* 0x00000000b3b37212 */ /* 0x000fe200078ec0ff */
[----:B--2---:R-:W-:Y:S05]  /*20110*/  @!P5 HFMA2.BF16_V2 R172, -RZ.H0_H0, RZ.H0_H0, -R190.H0_H0 ;  /* 0x200000ffffacd231 */ /* 0x004fea00003409be */
[----:B------:R-:W-:Y:S01]  /*20120*/  PRMT R156, R172, 0x7610, R156 ;  /* 0x00007610ac9c7816 */ /* 0x000fe2000000009c */
[----:B------:R1:W-:Y:S03]  /*20130*/  @!P5 STL.S16 [R1+0x10], R172 ;  /* 0x000010ac0100d387 */ /* 0x0003e60000100600 */
[----:B------:R-:W-:Y:S02]  /*20140*/  @!P5 PRMT R190, R156, 0x5410, RZ ;  /* 0x000054109cbed816 */ /* 0x000fe400000000ff */
[----:B------:R3:W2:Y:S01]  /*20150*/  LDL.S16 R156, [R1+0x28] ;  /* 0x00002800019c7983 */ /* 0x0006a20000100600 */
[----:B------:R-:W-:Y:S02]  /*20160*/  ISETP.LE.U32.AND P5, PT, R149, UR15, PT ;  /* 0x0000000f95007c0c */ /* 0x000fe4000bfa3070 */
[----:B------:R-:W-:Y:S01]  /*20170*/  LOP3.LUT R149, R180, 0xff, RZ, 0xc0, !PT ;  /* 0x000000ffb4957812 */ /* 0x000fe200078ec0ff */
[----:B------:R-:W-:Y:S10]  /*20180*/  STG.E.U16 desc[UR26][R198.64+0x22], R190 ;  /* 0x000022bec6007986 */ /* 0x000ff4000c10151a */
[----:B------:R-:W-:Y:S05]  /*20190*/  @!P5 HFMA2.BF16_V2 R251, -RZ.H0_H0, RZ.H0_H0, -R184.H0_H0 ;  /* 0x200000fffffbd231 */ /* 0x000fea00003409b8 */
[----:B------:R-:W-:Y:S02]  /*201a0*/  @!P5 PRMT R184, R251, 0x5410, RZ ;  /* 0x00005410fbb8d816 */ /* 0x000fe400000000ff */
[----:B-1----:R-:W-:Y:S02]  /*201b0*/  PRMT R172, R149, 0x5410, R148 ;  /* 0x0000541095ac7816 */ /* 0x002fe40000000094 */
[----:B------:R-:W-:Y:S02]  /*201c0*/  SHF.R.U32.HI R149, RZ, 0x10, R180 ;  /* 0x00000010ff957819 */ /* 0x000fe400000116b4 */
[----:B------:R-:W-:Y:S01]  /*201d0*/  LOP3.LUT R148, R153, 0xffff, RZ, 0xc0, !PT ;  /* 0x0000ffff99947812 */ /* 0x000fe200078ec0ff */
[----:B------:R-:W-:Y:S01]  /*201e0*/  LDSM.16.MT88.4 R180, [R206+0xa800] ;  /* 0x00a80000ceb4783b */ /* 0x000fe20000004200 */
[----:B------:R-:W-:Y:S02]  /*201f0*/  LOP3.LUT R149, R149, 0xff, RZ, 0xc0, !PT ;  /* 0x000000ff95957812 */ /* 0x000fe400078ec0ff */
[----:B------:R-:W-:Y:S02]  /*20200*/  SHF.R.U32.HI R148, RZ, 0x8, R148 ;  /* 0x00000008ff947819 */ /* 0x000fe40000011694 */
[----:B------:R-:W-:Y:S02]  /*20210*/  PRMT R173, R149, 0x5410, R151 ;  /* 0x0000541095ad7816 */ /* 0x000fe40000000097 */
[----:B------:R-:W-:Y:S02]  /*20220*/  PRMT R176, R150, 0x5410, R148 ;  /* 0x0000541096b07816 */ /* 0x000fe40000000094 */
[----:B------:R-:W1:Y:S01]  /*20230*/  LDSM.16.MT88.4 R148, [R203+0xb000] ;  /* 0x00b00000cb94783b */ /* 0x000e620000004200 */
[----:B------:R-:W-:Y:S02]  /*20240*/  SHF.R.U32.HI R153, RZ, 0x18, R153 ;  /* 0x00000018ff997819 */ /* 0x000fe40000011699 */
[--C-:B------:R-:W-:Y:S02]  /*20250*/  HSET2.LE.AND R172, R172, R214.reuse, PT ;  /* 0x000000d6acac7233 */ /* 0x100fe40003803000 */
[----:B------:R-:W-:Y:S02]  /*20260*/  PRMT R177, R140, 0x5410, R153 ;  /* 0x000054108cb17816 */ /* 0x000fe40000000099 */
[----:B------:R-:W-:Y:S02]  /*20270*/  LOP3.LUT R140, R141, 0xffff, RZ, 0xc0, !PT ;  /* 0x0000ffff8d8c7812 */ /* 0x000fe400078ec0ff */
[----:B------:R-:W-:Y:S02]  /*20280*/  PRMT R153, R189, 0x5410, R188 ;  /* 0x00005410bd997816 */ /* 0x000fe400000000bc */
[----:B------:R-:W-:Y:S02]  /*20290*/  LOP3.LUT R172, R172, R165, RZ, 0xc0, !PT ;  /* 0x000000a5acac7212 */ /* 0x000fe400078ec0ff */
[----:B------:R-:W-:Y:S02]  /*202a0*/  LOP3.LUT R174, R174, R153, RZ, 0xc0, !PT ;  /* 0x00000099aeae7212 */ /* 0x000fe400078ec0ff */
[--C-:B------:R-:W-:Y:S02]  /*202b0*/  HSET2.LE.AND R173, R173, R214.reuse, PT ;  /* 0x000000d6adad7233 */ /* 0x100fe40003803000 */
[--C-:B------:R-:W-:Y:S02]  /*202c0*/  HSET2.LE.AND R176, R176, R214.reuse, PT ;  /* 0x000000d6b0b07233 */ /* 0x100fe40003803000 */
[----:B------:R-:W-:Y:S02]  /*202d0*/  HSET2.LE.AND R177, R177, R214, PT ;  /* 0x000000d6b1b17233 */ /* 0x000fe40003803000 */
[----:B------:R-:W-:Y:S02]  /*202e0*/  LOP3.LUT R173, R173, R164, RZ, 0xc0, !PT ;  /* 0x000000a4adad7212 */ /* 0x000fe400078ec0ff */
[----:B------:R-:W-:Y:S02]  /*202f0*/  LOP3.LUT R176, R176, R154, RZ, 0xc0, !PT ;  /* 0x0000009ab0b07212 */ /* 0x000fe400078ec0ff */
[----:B------:R-:W-:Y:S01]  /*20300*/  LOP3.LUT R177, R177, R155, RZ, 0xc0, !PT ;  /* 0x0000009bb1b17212 */ /* 0x000fe200078ec0ff */
[-C--:B-1----:R-:W-:Y:S06]  /*20310*/  HMMA.16816.F32.BF16 R84, R136, R148.reuse, R84 ;  /* 0x000000948854723c */ /* 0x082fec0000041854 */
[C---:B------:R-:W-:Y:S06]  /*20320*/  HMMA.16816.F32.BF16 R88, R144.reuse, R148, R88 ;  /* 0x000000949058723c */ /* 0x040fec0000041858 */
[-C--:B------:R-:W-:Y:S06]  /*20330*/  HMMA.16816.F32.BF16 R92, R144, R150.reuse, R92 ;  /* 0x00000096905c723c */ /* 0x080fec000004185c */
[C---:B------:R-:W-:Y:S01]  /*20340*/  HMMA.16816.F32.BF16 R96, R136.reuse, R150, R96 ;  /* 0x000000968860723c */ /* 0x040fe20000041860 */
[----:B------:R-:W-:Y:S04]  /*20350*/  LDSM.16.MT88.4 R148, [R205+0xb000] ;  /* 0x00b00000cd94783b */ /* 0x000fe80000004200 */
[----:B--2---:R-:W-:Y:S05]  /*20360*/  @!P2 HFMA2.BF16_V2 R156, -RZ.H0_H0, RZ.H0_H0, -R189.H0_H0 ;  /* 0x200000ffff9ca231 */ /* 0x004fea00003409bd */
[----:B------:R-:W-:Y:S01]  /*20370*/  @!P2 STL.S16 [R1+0x28], R156 ;  /* 0x0000289c0100a387 */ /* 0x000fe20000100600 */
[----:B------:R-:W-:Y:S03]  /*20380*/  PRMT R142, R156, 0x7610, R142 ;  /* 0x000076109c8e7816 */ /* 0x000fe6000000008e */
[----:B------:R3:W2:Y:S01]  /*20390*/  LDL.S16 R230, [R1+0xc] ;  /* 0x00000c0001e67983 */ /* 0x0006a20000100600 */
[----:B------:R-:W-:Y:S02]  /*203a0*/  @!P2 PRMT R189, R142, 0x5410, RZ ;  /* 0x000054108ebda816 */ /* 0x000fe400000000ff */
[----:B------:R-:W-:Y:S01]  /*203b0*/  ISETP.LE.U32.AND P2, PT, R140, UR15, PT ;  /* 0x0000000f8c007c0c */ /* 0x000fe2000bf43070 */
[----:B------:R3:W4:Y:S04]  /*203c0*/  LDL.S16 R228, [R1+0x8] ;  /* 0x0000080001e47983 */ /* 0x0007280000100600 */
[----:B------:R3:W3:Y:S04]  /*203d0*/  LDL.S16 R227, [R1+0x4] ;  /* 0x0000040001e37983 */ /* 0x0006e80000100600 */
[----:B------:R1:W3:Y:S04]  /*203e0*/  LDL.S16 R226, [R1] ;  /* 0x0000000001e27983 */ /* 0x0002e80000100600 */
[----:B------:R-:W1:Y:S01]  /*203f0*/  LDSM.16.MT88.4 R140, [R206+0xb000] ;  /* 0x00b00000ce8c783b */ /* 0x000e620000004200 */
[----:B------:R-:W-:Y:S07]  /*20400*/  @!P2 HFMA2.BF16_V2 R252, -RZ.H0_H0, RZ.H0_H0, -R185.H0_H0 ;  /* 0x200000fffffca231 */ /* 0x000fee00003409b9 */
[----:B------:R-:W1:Y:S08]  /*20410*/  LDSM.16.MT88.4 R156, [R201+0xa800] ;  /* 0x00a80000c99c783b */ /* 0x000e700000004200 */
[----:B------:R-:W-:Y:S01]  /*20420*/  STG.E.U16 desc[UR26][R194.64+0x30], R189 ;  /* 0x000030bdc2007986 */ /* 0x000fe2000c10151a */
[-C--:B-1----:R-:W-:Y:S06]  /*20430*/  HMMA.16816.F32.BF16 R100, R136, R140.reuse, R100 ;  /* 0x0000008c8864723c */ /* 0x082fec0000041864 */
[C---:B------:R-:W-:Y:S06]  /*20440*/  HMMA.16816.F32.BF16 R104, R144.reuse, R140, R104 ;  /* 0x0000008c9068723c */ /* 0x040fec0000041868 */
[-C--:B------:R-:W-:Y:S05]  /*20450*/  HMMA.16816.F32.BF16 R108, R144, R142.reuse, R108 ;  /* 0x0000008e906c723c */ /* 0x080fea000004186c */
[----:B------:R-:W-:Y:S01]  /*20460*/  PRMT R140, R187, 0x5410, R186 ;  /* 0x00005410bb8c7816 */ /* 0x000fe200000000ba */
[C---:B------:R-:W-:Y:S05]  /*20470*/  HMMA.16816.F32.BF16 R112, R136.reuse, R142, R112 ;  /* 0x0000008e8870723c */ /* 0x040fea0000041870 */
[----:B------:R-:W-:Y:S01]  /*20480*/  LOP3.LUT R175, R175, R140, RZ, 0xc0, !PT ;  /* 0x0000008cafaf7212 */ /* 0x000fe200078ec0ff */
[-C--:B------:R-:W-:Y:S01]  /*20490*/  HMMA.16816.F32.BF16 R116, R136, R148.reuse, R116 ;  /* 0x000000948874723c */ /* 0x080fe20000041874 */
[----:B------:R-:W1:Y:S05]  /*204a0*/  LDSM.16.MT88.4 R140, [R203+0xa800] ;  /* 0x00a80000cb8c783b */ /* 0x000e6a0000004200 */
[C---:B------:R-:W-:Y:S06]  /*204b0*/  HMMA.16816.F32.BF16 R120, R144.reuse, R148, R120 ;  /* 0x000000949078723c */ /* 0x040fec0000041878 */
[-C--:B------:R-:W-:Y:S05]  /*204c0*/  HMMA.16816.F32.BF16 R124, R144, R150.reuse, R124 ;  /* 0x00000096907c723c */ /* 0x080fea000004187c */
[----:B------:R-:W-:Y:S01]  /*204d0*/  PRMT R148, R2, 0x5410, R185 ;  /* 0x0000541002947816 */ /* 0x000fe200000000b9 */
[----:B------:R-:W-:Y:S05]  /*204e0*/  HMMA.16816.F32.BF16 R128, R136, R150, R128 ;  /* 0x000000968880723c */ /* 0x000fea0000041880 */
[----:B------:R-:W-:Y:S01]  /*204f0*/  LOP3.LUT R178, R178, R148, RZ, 0xc0, !PT ;  /* 0x00000094b2b27212 */ /* 0x000fe200078ec0ff */
[-C--:B------:R-:W-:Y:S01]  /*20500*/  HMMA.16816.F32.BF16 R152, R172, R156.reuse, R4 ;  /* 0x0000009cac98723c */ /* 0x080fe20000041804 */
[----:B------:R-:W1:Y:S04]  /*20510*/  LDSM.16.MT88.4 R4, [R205+0xa800] ;  /* 0x00a80000cd04783b */ /* 0x000e680000004200 */
[----:B------:R-:W-:Y:S01]  /*20520*/  @!P2 PRMT R185, R252, 0x5410, RZ ;  /* 0x00005410fcb9a816 */ /* 0x000fe200000000ff */
[C---:B------:R-:W-:Y:S03]  /*20530*/  HMMA.16816.F32.BF16 R168, R176.reuse, R156, R8 ;  /* 0x0000009cb0a8723c */ /* 0x040fe60000041808 */
[----:B------:R-:W1:Y:S02]  /*20540*/  LDSM.16.MT88.4 R8, [R201+0xb800] ;  /* 0x00b80000c908783b */ /* 0x000e640000004200 */
[----:B------:R-:W-:Y:S01]  /*20550*/  IMAD.MOV.U32 R137, RZ, RZ, R3 ;  /* 0x000000ffff897224 */ /* 0x000fe200078e0003 */
[-C--:B------:R-:W-:Y:S05]  /*20560*/  HMMA.16816.F32.BF16 R164, R176, R158.reuse, R12 ;  /* 0x0000009eb0a4723c */ /* 0x080fea000004180c */
[----:B------:R-:W1:Y:S01]  /*20570*/  LDSM.16.MT88.4 R12, [R203+0xb800] ;  /* 0x00b80000cb0c783b */ /* 0x000e620000004200 */
[C---:B------:R-:W-:Y:S05]  /*20580*/  HMMA.16816.F32.BF16 R148, R172.reuse, R158, R16 ;  /* 0x0000009eac94723c */ /* 0x040fea0000041810 */
[----:B------:R-:W-:Y:S01]  /*20590*/  IMAD.MOV.U32 R136, RZ, RZ, R132 ;  /* 0x000000ffff887224 */ /* 0x000fe200078e0084 */
[-C--:B-1----:R-:W-:Y:S01]  /*205a0*/  HMMA.16816.F32.BF16 R144, R172, R140.reuse, R20 ;  /* 0x0000008cac90723c */ /* 0x082fe20000041814 */
[----:B------:R-:W1:Y:S05]  /*205b0*/  LDSM.16.MT88.4 R16, [R206+0xb800] ;  /* 0x00b80000ce10783b */ /* 0x000e6a0000004200 */
[C---:B------:R-:W-:Y:S03]  /*205c0*/  HMMA.16816.F32.BF16 R160, R176.reuse, R140, R24 ;  /* 0x0000008cb0a0723c */ /* 0x040fe60000041818 */
[----:B------:R-:W1:Y:S03]  /*205d0*/  LDSM.16.MT88.4 R20, [R205+0xb800] ;  /* 0x00b80000cd14783b */ /* 0x000e660000004200 */
        /* <DEDUP_REMOVED lines=25> */
[----:B------:R-:W-:Y:S05]  /*20770*/  HMMA.16816.F32.BF16 R128, R172, R22, R128 ;  /* 0x00000016ac80723c */ /* 0x000fea0000041880 */
[----:B--2---:R-:W-:Y:S02]  /*20780*/  @!P3 HFMA2.BF16_V2 R230, -RZ.H0_H0, RZ.H0_H0, -R188.H0_H0 ;  /* 0x200000ffffe6b231 */ /* 0x004fe400003409bc */
[----:B----4-:R-:W-:Y:S03]  /*20790*/  @!P4 HFMA2.BF16_V2 R228, -RZ.H0_H0, RZ.H0_H0, -R187.H0_H0 ;  /* 0x200000ffffe4c231 */ /* 0x010fe600003409bb */
[----:B------:R-:W-:Y:S01]  /*207a0*/  @!P3 STL.S16 [R1+0xc], R230 ;  /* 0x00000ce60100b387 */ /* 0x000fe20000100600 */
[----:B------:R-:W-:Y:S01]  /*207b0*/  PRMT R6, R230, 0x7610, R6 ;  /* 0x00007610e6067816 */ /* 0x000fe20000000006 */
[----:B---3--:R-:W-:Y:S01]  /*207c0*/  @!P1 HFMA2.BF16_V2 R227, -RZ.H0_H0, RZ.H0_H0, -R186.H0_H0 ;  /* 0x200000ffffe39231 */ /* 0x008fe200003409ba */
[----:B------:R-:W-:Y:S01]  /*207d0*/  PRMT R5, R228, 0x7610, R5 ;  /* 0x00007610e4057816 */ /* 0x000fe20000000005 */
[----:B------:R-:W-:Y:S01]  /*207e0*/  @!P4 STL.S16 [R1+0x8], R228 ;  /* 0x000008e40100c387 */ /* 0x000fe20000100600 */
[----:B------:R-:W-:Y:S01]  /*207f0*/  @!P3 PRMT R188, R6, 0x5410, RZ ;  /* 0x0000541006bcb816 */ /* 0x000fe200000000ff */
[----:B------:R-:W-:Y:S01]  /*20800*/  @!P6 HFMA2.BF16_V2 R226, -RZ.H0_H0, RZ.H0_H0, -R2.H0_H0 ;  /* 0x200000ffffe2e231 */ /* 0x000fe20000340902 */
[----:B------:R-:W-:Y:S01]  /*20810*/  PRMT R4, R227, 0x7610, R4 ;  /* 0x00007610e3047816 */ /* 0x000fe20000000004 */
[----:B------:R1:W-:Y:S01]  /*20820*/  @!P1 STL.S16 [R1+0x4], R227 ;  /* 0x000004e301009387 */ /* 0x0003e20000100600 */
[----:B------:R-:W-:Y:S01]  /*20830*/  ISETP.LE.U32.AND P3, PT, R218, UR15, PT ;  /* 0x0000000fda007c0c */ /* 0x000fe2000bf63070 */
[----:B------:R-:W-:Y:S01]  /*20840*/  FADD.FTZ R6, R238, R221 ;  /* 0x000000ddee067221 */ /* 0x000fe20000010000 */
[----:B------:R-:W-:Y:S01]  /*20850*/  @!P4 PRMT R187, R5, 0x5410, RZ ;  /* 0x0000541005bbc816 */ /* 0x000fe200000000ff */
[----:B------:R-:W-:Y:S01]  /*20860*/  STG.E.U16 desc[UR26][R194.64+0x32], R188 ;  /* 0x000032bcc2007986 */ /* 0x000fe2000c10151a */
[----:B------:R-:W-:Y:S01]  /*20870*/  @!P1 PRMT R186, R4, 0x5410, RZ ;  /* 0x0000541004ba9816 */ /* 0x000fe200000000ff */
[----:B------:R-:W-:Y:S01]  /*20880*/  FADD.FTZ R4, R233, R193 ;  /* 0x000000c1e9047221 */ /* 0x000fe20000010000 */
[----:B------:R-:W-:Y:S01]  /*20890*/  PRMT R0, R226, 0x7610, R0 ;  /* 0x00007610e2007816 */ /* 0x000fe20000000000 */
[----:B------:R-:W-:Y:S01]  /*208a0*/  STG.E.U16 desc[UR26][R196.64+0x30], R187 ;  /* 0x000030bbc4007986 */ /* 0x000fe2000c10151a */
[----:B------:R-:W-:Y:S01]  /*208b0*/  ISETP.LT.AND P1, PT, RZ, UR19, PT ;  /* 0x00000013ff007c0c */ /* 0x000fe2000bf21270 */
[----:B------:R-:W-:Y:S01]  /*208c0*/  UIADD3 UR19, UR19, -0x1, URZ ;  /* 0xffffffff13137890 */ /* 0x000fe2000fffe03f */
[----:B------:R-:W-:Y:S01]  /*208d0*/  @!P6 PRMT R2, R0, 0x5410, RZ ;  /* 0x000054100002e816 */ /* 0x000fe200000000ff */
[----:B------:R-:W-:Y:S01]  /*208e0*/  STG.E.U16 desc[UR26][R196.64+0x32], R186 ;  /* 0x000032bac4007986 */ /* 0x000fe2000c10151a */
[----:B------:R-:W-:Y:S01]  /*208f0*/  FADD.FTZ R0, R231, R215 ;  /* 0x000000d7e7007221 */ /* 0x000fe20000010000 */
[----:B------:R-:W-:Y:S02]  /*20900*/  @!P3 HFMA2.BF16_V2 R250, -RZ.H0_H0, RZ.H0_H0, -R135.H0_H0 ;  /* 0x200000fffffab231 */ /* 0x000fe40000340987 */
[----:B------:R2:W-:Y:S03]  /*20910*/  STG.E.U16 desc[UR26][R216.64+0x2e], R2 ;  /* 0x00002e02d8007986 */ /* 0x0005e6000c10151a */
[----:B------:R-:W-:Y:S01]  /*20920*/  @!P3 PRMT R135, R250, 0x5410, RZ ;  /* 0x00005410fa87b816 */ /* 0x000fe200000000ff */
[----:B------:R-:W-:Y:S04]  /*20930*/  STG.E.U16 desc[UR26][R216.64+0x30], R185 ;  /* 0x000030b9d8007986 */ /* 0x000fe8000c10151a */
[----:B------:R3:W-:Y:S01]  /*20940*/  STG.E.U16 desc[UR26][R198.64+0x32], R135 ;  /* 0x00003287c6007986 */ /* 0x0007e2000c10151a */
[----:B-1----:R-:W-:Y:S03]  /*20950*/  FADD.FTZ R227, R237, R6 ;  /* 0x00000006ede37221 */ /* 0x002fe60000010000 */
[----:B------:R4:W-:Y:S04]  /*20960*/  @!P6 STL.S16 [R1], R226 ;  /* 0x000000e20100e387 */ /* 0x0009e80000100600 */
[----:B------:R4:W-:Y:S01]  /*20970*/  STG.E.U16 desc[UR26][R198.64+0x30], R184 ;  /* 0x000030b8c6007986 */ /* 0x0009e2000c10151a */
[----:B--2---:R-:W-:Y:S04]  /*20980*/  FADD.FTZ R2, R229, R220 ;  /* 0x000000dce5027221 */ /* 0x004fe80000010000 */
[----:B------:R-:W-:Y:S01]  /*20990*/  FADD.FTZ R5, R225, R2 ;  /* 0x00000002e1057221 */ /* 0x000fe20000010000 */
[----:B------:R-:W-:Y:S01]  /*209a0*/  FADD.FTZ R2, R224, R0 ;  /* 0x00000000e0027221 */ /* 0x000fe20000010000 */
[----:B------:R-:W-:Y:S01]  /*209b0*/  FADD.FTZ R0, R222, R4 ;  /* 0x00000004de007221 */ /* 0x000fe20000010000 */
[----:B---3--:R-:W-:Y:S02]  /*209c0*/  IMAD.MOV.U32 R135, RZ, RZ, R133 ;  /* 0x000000ffff877224 */ /* 0x008fe400078e0085 */
[----:B------:R-:W-:Y:S01]  /*209d0*/  FADD.FTZ R235, R235, R5 ;  /* 0x00000005ebeb7221 */ /* 0x000fe20000010000 */
[----:B------:R-:W-:Y:S01]  /*209e0*/  FADD.FTZ R247, R219, R0 ;  /* 0x00000000dbf77221 */ /* 0x000fe20000010000 */
[----:B------:R-:W-:Y:S02]  /*209f0*/  IMAD.MOV.U32 R0, RZ, RZ, R134 ;  /* 0x000000ffff007224 */ /* 0x000fe400078e0086 */
[----:B------:R-:W-:Y:S01]  /*20a00*/  FADD.FTZ R239, R223, R2 ;  /* 0x00000002dfef7221 */ /* 0x000fe20000010000 */
[----:B------:R-:W-:Y:S06]  /*20a10*/  @P1 BRA `(.L_x_1585) ;  /* 0xffffffb800901947 */ /* 0x000fec000383ffff */
.L_x_1584:
[----:B-12---:R-:W1:Y:S01]  /*20a20*/  SHFL.BFLY PT, R0, R227, 0x2, 0x1f ;  /* 0x0c401f00e3007f89 */ /* 0x006e6200000e0000 */
[----:B------:R-:W2:Y:S01]  /*20a30*/  S2UR UR6, SR_CgaCtaId ;  /* 0x00000000000679c3 */ /* 0x000ea20000008800 */
[----:B------:R-:W-:Y:S01]  /*20a40*/  UISETP.NE.AND UP0, UPT, UR16, -0x1, UPT ;  /* 0xffffffff1000788c */ /* 0x000fe2000bf05270 */
[----:B------:R-:W-:Y:S01]  /*20a50*/  IMAD.MOV.U32 R173, RZ, RZ, 0x20 ;  /* 0x00000020ffad7424 */ /* 0x000fe200078e00ff */
[----:B------:R-:W3:Y:S01]  /*20a60*/  SHFL.BFLY PT, R2, R235, 0x2, 0x1f ;  /* 0x0c401f00eb027f89 */ /* 0x000ee200000e0000 */
[----:B-----5:R-:W-:-:S03]  /*20a70*/  IMAD.MOV.U32 R135, RZ, RZ, 0x40 ;  /* 0x00000040ff877424 */ /* 0x020fc600078e00ff */
        /* <DEDUP_REMOVED lines=19> */
[CC--:B------:R-:W-:Y:S01]  /*20bb0*/  LEA.HI R11, R138.reuse, R10.reuse, RZ, 0x5 ;  /* 0x0000000a8a0b7211 */ /* 0x0c0fe200078f28ff */
[----:B-1----:R-:W-:Y:S01]  /*20bc0*/  FADD.FTZ R227, R227, R7 ;  /* 0x00000007e3e37221 */ /* 0x002fe20000010000 */
[----:B------:R-:W-:Y:S02]  /*20bd0*/  LEA.HI R7, R138, R10, RZ, 0x2 ;  /* 0x0000000a8a077211 */ /* 0x000fe400078f10ff */
[----:B------:R-:W-:Y:S01]  /*20be0*/  SHF.R.S32.HI R9, RZ, 0x5, R11 ;  /* 0x00000005ff097819 */ /* 0x000fe2000001140b */
[----:B--2---:R-:W-:Y:S01]  /*20bf0*/  FADD.FTZ R235, R235, R2 ;  /* 0x00000002ebeb7221 */ /* 0x004fe20000010000 */
[----:B------:R-:W-:Y:S02]  /*20c00*/  FSETP.NE.FTZ.AND P0, PT, R227, RZ, PT ;  /* 0x000000ffe300720b */ /* 0x000fe40003f15000 */
[--C-:B------:R-:W-:Y:S01]  /*20c10*/  SHF.R.S32.HI R2, RZ, 0x2, R7.reuse ;  /* 0x00000002ff027819 */ /* 0x100fe20000011407 */
        /* <DEDUP_REMOVED lines=44> */
.L_x_1588:
[----:B------:R-:W-:Y:S01]  /*20ee0*/  ULDC.U8 UR4, c[0x0][0x3d8] ;  /* 0x0000f60000047ab9 */ /* 0x000fe20000000000 */
[----:B------:R-:W-:Y:S01]  /*20ef0*/  ULDC.U8 UR6, c[0x0][0x3d9] ;  /* 0x0000f64000067ab9 */ /* 0x000fe20000000000 */
[----:B------:R-:W-:Y:S01]  /*20f00*/  ISETP.NE.AND P1, PT, RZ, UR4, PT ;  /* 0x00000004ff007c0c */ /* 0x000fe2000bf25270 */
[C---:B------:R-:W-:Y:S01]  /*20f10*/  VIADD R33, R29.reuse, 0xfffffff0 ;  /* 0xfffffff01d217836 */ /* 0x040fe20000000000 */
[----:B------:R-:W-:Y:S01]  /*20f20*/  PLOP3.LUT P4, PT, PT, PT, PT, 0x8, 0x0 ;  /* 0x000000000000781c */ /* 0x000fe20003f8e170 */
[----:B------:R-:W-:Y:S01]  /*20f30*/  @P3 VIADD R33, R29, 0x10 ;  /* 0x000000101d213836 */ /* 0x000fe20000000000 */
[----:B------:R-:W-:Y:S02]  /*20f40*/  ISETP.NE.OR P2, PT, RZ, UR6, !P1 ;  /* 0x00000006ff007c0c */ /* 0x000fe4000cf45670 */
[----:B------:R-:W-:-:S11]  /*20f50*/  CS2R R136, SRZ ;  /* 0x0000000000887805 */ /* 0x000fd6000001ff00 */
        /* <DEDUP_REMOVED lines=9> */
.L_x_1589:
        /* <DEDUP_REMOVED lines=41> */
[----:B------:R-:W-:Y:S01]  /*21280*/  FMUL.FTZ R16, R4, R51 ;  /* 0x0000003304107220 */ /* 0x000fe20000410000 */
        /* <DEDUP_REMOVED lines=116> */
[----:B------:R1:W-:Y:S01]  /*219d0*/  STS [R33+0x2400], R12 ;  /* 0x0024000c21007388 */ /* 0x0003e20000000800 */
[----:B------:R-:W-:Y:S02]  /*219e0*/  F2FP.BF16.F32.PACK_AB R21, R21, R156 ;  /* 0x0000009c1515723e */ /* 0x000fe400000010ff */
[----:B------:R-:W-:Y:S02]  /*219f0*/  F2FP.BF16.F32.PACK_AB R20, R20, R158 ;  /* 0x0000009e1414723e */ /* 0x000fe400000010ff */
[----:B------:R-:W-:Y:S02]  /*21a00*/  F2FP.BF16.F32.PACK_AB R19, R19, R17 ;  /* 0x000000111313723e */ /* 0x000fe400000010ff */
[----:B------:R-:W-:Y:S02]  /*21a10*/  F2FP.BF16.F32.PACK_AB R18, R18, R38 ;  /* 0x000000261212723e */ /* 0x000fe400000010ff */
[----:B--2---:R-:W-:-:S02]  /*21a20*/  IADD3 R0, R29, R173, RZ ;  /* 0x000000ad1d007210 */ /* 0x004fc40007ffe0ff */
[----:B------:R-:W-:Y:S02]  /*21a30*/  F2FP.BF16.F32.PACK_AB R17, R34, R141 ;  /* 0x0000008d2211723e */ /* 0x000fe400000010ff */
[----:B---3--:R-:W-:Y:S01]  /*21a40*/  IADD3 R14, R173, R33, RZ ;  /* 0x00000021ad0e7210 */ /* 0x008fe20007ffe0ff */
[----:B------:R-:W-:Y:S01]  /*21a50*/  STS [R0], R11 ;  /* 0x0000000b00007388 */ /* 0x000fe20000000800 */
[----:B------:R-:W-:Y:S02]  /*21a60*/  F2FP.BF16.F32.PACK_AB R16, R16, R50 ;  /* 0x000000321010723e */ /* 0x000fe400000010ff */
[----:B----4-:R-:W-:Y:S01]  /*21a70*/  IADD3 R4, R29, R135, RZ ;  /* 0x000000871d047210 */ /* 0x010fe20007ffe0ff */
[----:B------:R2:W-:Y:S01]  /*21a80*/  STS [R0+0x400], R10 ;  /* 0x0004000a00007388 */ /* 0x0005e20000000800 */
[----:B------:R-:W-:Y:S02]  /*21a90*/  IADD3 R6, R135, R33, RZ ;  /* 0x0000002187067210 */ /* 0x000fe40007ffe0ff */
[----:B------:R-:W-:Y:S01]  /*21aa0*/  F2FP.BF16.F32.PACK_AB R23, R23, R42 ;  /* 0x0000002a1717723e */ /* 0x000fe200000010ff */
[----:B------:R3:W-:Y:S01]  /*21ab0*/  STS [R14+0x400], R7 ;  /* 0x000400070e007388 */ /* 0x0007e20000000800 */
[----:B------:R-:W-:Y:S01]  /*21ac0*/  F2FP.BF16.F32.PACK_AB R22, R22, R40 ;  /* 0x000000281616723e */ /* 0x000fe200000010ff */
[----:B-1----:R-:W1:Y:S01]  /*21ad0*/  @!P3 LDC R12, c[0x0][0x270] ;  /* 0x00009c00ff0cbb82 */ /* 0x002e620000000800 */
[----:B------:R-:W4:Y:S01]  /*21ae0*/  S2R R13, SR_CTAID.Y ;  /* 0x00000000000d7919 */ /* 0x000f220000002600 */
[----:B------:R-:W-:-:S02]  /*21af0*/  F2FP.BF16.F32.PACK_AB R44, R44, R24 ;  /* 0x000000182c2c723e */ /* 0x000fc400000010ff */
[----:B------:R-:W-:Y:S01]  /*21b00*/  F2FP.BF16.F32.PACK_AB R43, R43, R46 ;  /* 0x0000002e2b2b723e */ /* 0x000fe200000010ff */
[----:B------:R-:W-:Y:S01]  /*21b10*/  STS [R14], R8 ;  /* 0x000000080e007388 */ /* 0x000fe20000000800 */
[----:B------:R-:W-:Y:S02]  /*21b20*/  F2FP.BF16.F32.PACK_AB R42, R52, R145 ;  /* 0x00000091342a723e */ /* 0x000fe400000010ff */
[----:B------:R-:W-:Y:S01]  /*21b30*/  F2FP.BF16.F32.PACK_AB R41, R55, R54 ;  /* 0x000000363729723e */ /* 0x000fe200000010ff */
[----:B------:R5:W-:Y:S01]  /*21b40*/  STS [R0+0x2000], R9 ;  /* 0x0020000900007388 */ /* 0x000be20000000800 */
[----:B------:R-:W-:Y:S02]  /*21b50*/  IADD3 R2, R0, R135, RZ ;  /* 0x0000008700027210 */ /* 0x000fe40007ffe0ff */
[----:B------:R-:W-:Y:S01]  /*21b60*/  F2FP.BF16.F32.PACK_AB R38, R153, R175 ;  /* 0x000000af9926723e */ /* 0x000fe200000010ff */
[----:B------:R4:W-:Y:S01]  /*21b70*/  STS [R0+0x2400], R15 ;  /* 0x0024000f00007388 */ /* 0x0009e20000000800 */
[----:B------:R-:W-:-:S02]  /*21b80*/  F2FP.BF16.F32.PACK_AB R37, R37, R28 ;  /* 0x0000001c2525723e */ /* 0x000fc400000010ff */
[----:B------:R-:W-:Y:S01]  /*21b90*/  IADD3 R5, R14, R135, RZ ;  /* 0x000000870e057210 */ /* 0x000fe20007ffe0ff */
[----:B------:R-:W-:Y:S01]  /*21ba0*/  STS [R14+0x2000], R21 ;  /* 0x002000150e007388 */ /* 0x000fe20000000800 */
[----:B--2---:R-:W2:Y:S01]  /*21bb0*/  @P3 LDC.64 R10, c[0x0][0x2c0] ;  /* 0x0000b000ff0a3b82 */ /* 0x004ea20000000a00 */
[----:B------:R-:W-:Y:S02]  /*21bc0*/  F2FP.BF16.F32.PACK_AB R40, R57, R26 ;  /* 0x0000001a3928723e */ /* 0x000fe400000010ff */
[----:B------:R-:W-:Y:S01]  /*21bd0*/  STS [R14+0x2400], R20 ;  /* 0x002400140e007388 */ /* 0x000fe20000000800 */
[----:B------:R-:W-:Y:S02]  /*21be0*/  F2FP.BF16.F32.PACK_AB R39, R39, R58 ;  /* 0x0000003a2727723e */ /* 0x000fe400000010ff */
[----:B------:R-:W-:Y:S01]  /*21bf0*/  F2FP.BF16.F32.PACK_AB R36, R36, R27 ;  /* 0x0000001b2424723e */ /* 0x000fe200000010ff */
[----:B------:R-:W-:Y:S01]  /*21c00*/  STS [R4], R19 ;  /* 0x0000001304007388 */ /* 0x000fe20000000800 */
[----:B---3--:R-:W3:Y:S01]  /*21c10*/  @!P3 LDC R7, c[0x0][0x2c4] ;  /* 0x0000b100ff07bb82 */ /* 0x008ee20000000800 */
[----:B------:R-:W-:-:S02]  /*21c20*/  F2FP.BF16.F32.PACK_AB R35, R35, R62 ;  /* 0x0000003e2323723e */ /* 0x000fc400000010ff */
[----:B------:R-:W-:Y:S01]  /*21c30*/  STS [R4+0x400], R18 ;  /* 0x0004001204007388 */ /* 0x000fe20000000800 */
[----:B------:R-:W-:Y:S02]  /*21c40*/  F2FP.BF16.F32.PACK_AB R34, R69, R68 ;  /* 0x000000444522723e */ /* 0x000fe400000010ff */
[----:B------:R-:W-:Y:S01]  /*21c50*/  F2FP.BF16.F32.PACK_AB R32, R32, R70 ;  /* 0x000000462020723e */ /* 0x000fe200000010ff */
[----:B------:R-:W-:Y:S01]  /*21c60*/  STS [R6], R17 ;  /* 0x0000001106007388 */ /* 0x000fe20000000800 */
[----:B-----5:R-:W5:Y:S01]  /*21c70*/  @P3 LDC R9, c[0x0][0x2c0] ;  /* 0x0000b000ff093b82 */ /* 0x020f620000000800 */
[----:B------:R-:W-:Y:S02]  /*21c80*/  F2FP.BF16.F32.PACK_AB R28, R81, R80 ;  /* 0x00000050511c723e */ /* 0x000fe400000010ff */
[----:B------:R-:W-:Y:S01]  /*21c90*/  STS [R6+0x400], R16 ;  /* 0x0004001006007388 */ /* 0x000fe20000000800 */
[----:B------:R-:W-:Y:S02]  /*21ca0*/  F2FP.BF16.F32.PACK_AB R27, R83, R82 ;  /* 0x00000052531b723e */ /* 0x000fe400000010ff */
[----:B------:R-:W-:Y:S01]  /*21cb0*/  F2FP.BF16.F32.PACK_AB R31, R31, R72 ;  /* 0x000000481f1f723e */ /* 0x000fe200000010ff */
[----:B------:R1:W-:Y:S01]  /*21cc0*/  STS [R4+0x2400], R23 ;  /* 0x0024001704007388 */ /* 0x0003e20000000800 */
[----:B------:R-:W-:Y:S01]  /*21cd0*/  F2FP.BF16.F32.PACK_AB R30, R30, R74 ;  /* 0x0000004a1e1e723e */ /* 0x000fe200000010ff */
[----:B----4-:R-:W4:Y:S01]  /*21ce0*/  @P6 LDC R15, c[0x0][0x2e8] ;  /* 0x0000ba00ff0f6b82 */ /* 0x010f220000000800 */
        /* <DEDUP_REMOVED lines=20> */
[----:B-1----:R-:W1:Y:S01]  /*21e30*/  S2R R23, SR_CTAID.Z ;  /* 0x0000000000177919 */ /* 0x002e620000002700 */
[----:B------:R-:W-:-:S02]  /*21e40*/  F2FP.BF16.F32.PACK_AB R51, R51, R114 ;  /* 0x000000723333723e */ /* 0x000fc400000010ff */
[----:B------:R-:W-:Y:S01]  /*21e50*/  F2FP.BF16.F32.PACK_AB R53, R53, R104 ;  /* 0x000000683535723e */ /* 0x000fe200000010ff */
[----:B------:R-:W-:Y:S01]  /*21e60*/  STS [R5+0x400], R37 ;  /* 0x0004002505007388 */ /* 0x000fe20000000800 */
[----:B------:R-:W-:Y:S02]  /*21e70*/  F2FP.BF16.F32.PACK_AB R62, R107, R106 ;  /* 0x0000006a6b3e723e */ /* 0x000fe400000010ff */
[----:B------:R-:W-:Y:S01]  /*21e80*/  F2FP.BF16.F32.PACK_AB R61, R61, R108 ;  /* 0x0000006c3d3d723e */ /* 0x000fe200000010ff */
[----:B------:R-:W-:Y:S01]  /*21e90*/  STS [R2+0x2000], R40 ;  /* 0x0020002802007388 */ /* 0x000fe20000000800 */
[----:B------:R-:W-:Y:S02]  /*21ea0*/  F2FP.BF16.F32.PACK_AB R60, R60, R110 ;  /* 0x0000006e3c3c723e */ /* 0x000fe400000010ff */
[----:B------:R-:W-:Y:S01]  /*21eb0*/  @P3 MOV R8, 0x1 ;  /* 0x0000000100083802 */ /* 0x000fe20000000f00 */
[----:B------:R-:W-:Y:S01]  /*21ec0*/  STS [R2+0x2400], R39 ;  /* 0x0024002702007388 */ /* 0x000fe20000000800 */
[----:B------:R-:W-:Y:S01]  /*21ed0*/  F2FP.BF16.F32.PACK_AB R59, R117, R116 ;  /* 0x00000074753b723e */ /* 0x000fe200000010ff */
[----:B---3--:R-:W-:Y:S01]  /*21ee0*/  @!P3 IMAD R8, R7, R12, RZ ;  /* 0x0000000c0708b224 */ /* 0x008fe200078e02ff */
[----:B------:R-:W-:Y:S01]  /*21ef0*/  F2FP.BF16.F32.PACK_AB R58, R119, R118 ;  /* 0x00000076773a723e */ /* 0x000fe200000010ff */
[----:B------:R-:W-:Y:S01]  /*21f00*/  STS [R5+0x2000], R36 ;  /* 0x0020002405007388 */ /* 0x000fe20000000800 */
[----:B------:R-:W-:Y:S01]  /*21f10*/  F2FP.BF16.F32.PACK_AB R57, R129, R128 ;  /* 0x000000808139723e */ /* 0x000fe200000010ff */
[----:B------:R-:W-:Y:S01]  /*21f20*/  IMAD R8, R13, R8, RZ ;  /* 0x000000080d087224 */ /* 0x000fe200078e02ff */
        /* <DEDUP_REMOVED lines=8> */
[----:B------:R-:W-:Y:S02]  /*21fb0*/  ISETP.NE.AND P1, PT, R174, RZ, PT ;  /* 0x000000ffae00720c */ /* 0x000fe40003f25270 */
[----:B------:R-:W-:Y:S01]  /*21fc0*/  @!P3 MOV R9, 0x1 ;  /* 0x000000010009b802 */ /* 0x000fe20000000f00 */
[----:B------:R-:W-:Y:S01]  /*21fd0*/  STS [R33+0x4000], R28 ;  /* 0x0040001c21007388 */ /* 0x000fe20000000800 */
[----:B------:R-:W-:-:S02]  /*21fe0*/  LEA.HI.SX32 R13, R138, 0x10, 0x1d ;  /* 0x000000108a0d7811 */ /* 0x000fc400078feaff */
[----:B------:R-:W-:Y:S01]  /*21ff0*/  MOV R17, 0x7f800000 ;  /* 0x7f80000000117802 */ /* 0x000fe20000000f00 */
[----:B------:R-:W-:Y:S01]  /*22000*/  STS [R33+0x4400], R27 ;  /* 0x0044001b21007388 */ /* 0x000fe20000000800 */
[----:B------:R-:W-:Y:S02]  /*22010*/  MOV R16, 0x7f800000 ;  /* 0x7f80000000107802 */ /* 0x000fe40000000f00 */
[----:B------:R-:W-:Y:S01]  /*22020*/  MOV R18, 0x7f800000 ;  /* 0x7f80000000127802 */ /* 0x000fe20000000f00 */
[----:B------:R-:W-:Y:S02]  /*22030*/  STS [R29+0x6000], R31 ;  /* 0x0060001f1d007388 */ /* 0x000fe40000000800 */
[----:B------:R-:W3:Y:S02]  /*22040*/  @P1 LDC R12, c[0x0][0x2e8] ;  /* 0x0000ba00ff0c1b82 */ /* 0x000ee40000000800 */
        /* <DEDUP_REMOVED lines=15> */
[----:B--2---:R-:W-:Y:S01]  /*22140*/  @P3 IMAD R0, R11, R10, RZ ;  /* 0x0000000a0b003224 */ /* 0x004fe200078e02ff */
[----:B------:R-:W-:Y:S01]  /*22150*/  @!P3 MOV R0, R7 ;  /* 0x000000070000b202 */ /* 0x000fe20000000f00 */
[----:B------:R-:W2:Y:S01]  /*22160*/  @P5 LDC R10, c[0x0][0x2e8] ;  /* 0x0000ba00ff0a5b82 */ /* 0x000ea20000000800 */
[----:B------:R-:W-:Y:S01]  /*22170*/  STS [R4+0x6000], R53 ;  /* 0x0060003504007388 */ /* 0x000fe20000000800 */
[----:B------:R-:W4:Y:S03]  /*22180*/  @P1 MUFU.LG2 R7, R227 ;  /* 0x000000e300071308 */ /* 0x000f260000000c00 */
[----:B------:R-:W-:Y:S03]  /*22190*/  STS [R4+0x6400], R62 ;  /* 0x0064003e04007388 */ /* 0x000fe60000000800 */
[----:B-----5:R-:W5:Y:S01]  /*221a0*/  @P0 LDC R14, c[0x0][0x2e8] ;  /* 0x0000ba00ff0e0b82 */ /* 0x020f620000000800 */
        /* <DEDUP_REMOVED lines=12> */
[----:B------:R-:W2:Y:S01]  /*22270*/  S2R R19, SR_TID.X ;  /* 0x0000000000137919 */ /* 0x000ea20000002100 */
[----:B---3--:R-:W-:-:S02]  /*22280*/  SEL R2, R8, RZ, !P4 ;  /* 0x000000ff08027207 */ /* 0x008fc40006000000 */
[----:B------:R-:W-:Y:S02]  /*22290*/  SHF.R.S32.HI R8, RZ, 0x3, R138 ;  /* 0x00000003ff087819 */ /* 0x000fe4000001148a */
[----:B------:R-:W-:Y:S01]  /*222a0*/  ISETP.GE.AND P4, PT, R13, UR6, PT ;  /* 0x000000060d007c0c */ /* 0x000fe2000bf86270 */
[----:B------:R-:W-:Y:S01]  /*222b0*/  IMAD R2, R23, R0, R2 ;  /* 0x0000000017027224 */ /* 0x000fe200078e0202 */
[----:B------:R-:W-:Y:S01]  /*222c0*/  ISETP.GE.AND P5, PT, R8, UR6, PT ;  /* 0x0000000608007c0c */ /* 0x000fe2000bfa6270 */
[----:B------:R-:W-:Y:S01]  /*222d0*/  IMAD R0, R9, UR4, RZ ;  /* 0x0000000409007c24 */ /* 0x000fe2000f8e02ff */
[----:B----4-:R-:W3:Y:S01]  /*222e0*/  @P6 MUFU.LG2 R5, R139 ;  /* 0x0000008b00056308 */ /* 0x010ee20000000c00 */
[----:B------:R4:W4:Y:S03]  /*222f0*/  LDS.128 R24, [R213+0x3800] ;  /* 0x00380000d5187984 */ /* 0x0009260000000c00 */
[----:B------:R-:W-:-:S04]  /*22300*/  SHF.L.U32 R0, R0, 0x7, RZ ;  /* 0x0000000700007819 */ /* 0x000fc800000006ff */
[----:B------:R-:W-:Y:S01]  /*22310*/  IADD3 R11, P2, P1, R0, R136, R2 ;  /* 0x00000088000b7210 */ /* 0x000fe2000795e002 */
[----:B------:R-:W5:Y:S01]  /*22320*/  @P0 MUFU.LG2 R13, R172 ;  /* 0x000000ac000d0308 */ /* 0x000f620000000c00 */
[----:B------:R-:W-:Y:S02]  /*22330*/  SHF.R.S32.HI R4, RZ, 0x1f, R0 ;  /* 0x0000001fff047819 */ /* 0x000fe40000011400 */
[----:B------:R-:W-:Y:S02]  /*22340*/  SHF.R.S32.HI R2, RZ, 0x1f, R2 ;  /* 0x0000001fff027819 */ /* 0x000fe40000011402 */
[----:B------:R-:W-:Y:S02]  /*22350*/  LEA.HI.SX32 R0, R138, 0x20, 0x1d ;  /* 0x000000208a007811 */ /* 0x000fe400078feaff */
[----:B------:R-:W-:Y:S02]  /*22360*/  IADD3.X R8, R4, R137, R2, P2, P1 ;  /* 0x0000008904087210 */ /* 0x000fe400017e2402 */
[----:B------:R-:W-:-:S02]  /*22370*/  ISETP.NE.AND P2, PT, R174, RZ, PT ;  /* 0x000000ffae00720c */ /* 0x000fc40003f45270 */
[----:B------:R-:W-:Y:S02]  /*22380*/  ISETP.NE.AND P1, PT, R177, RZ, PT ;  /* 0x000000ffb100720c */ /* 0x000fe40003f25270 */
[----:B------:R-:W-:Y:S02]  /*22390*/  LEA.HI.SX32 R4, R138, 0x30, 0x1d ;  /* 0x000000308a047811 */ /* 0x000fe400078feaff */
[----:B--2---:R-:W-:Y:S02]  /*223a0*/  SHF.R.S32.HI R22, RZ, 0x1f, R19 ;  /* 0x0000001fff167819 */ /* 0x004fe40000011413 */
[----:B------:R-:W-:Y:S02]  /*223b0*/  ISETP.GE.AND P3, PT, R0, UR6, PT ;  /* 0x0000000600007c0c */ /* 0x000fe4000bf66270 */
[----:B------:R-:W-:-:S03]  /*223c0*/  LEA.HI R22, R22, R19, RZ, 0x3 ;  /* 0x0000001316167211 */ /* 0x000fc600078f18ff */
[----:B------:R-:W-:Y:S02]  /*223d0*/  @P2 FMUL.FTZ R2, R7, 0.69314718246459960938 ;  /* 0x3f31721807022820 */ /* 0x000fe40000410000 */
[----:B-1----:R-:W-:Y:S02]  /*223e0*/  @P1 FMUL.FTZ R0, R6, 0.69314718246459960938 ;  /* 0x3f31721806001820 */ /* 0x002fe40000410000 */
[----:B------:R-:W-:Y:S01]  /*223f0*/  @P2 FFMA.FTZ R17, R134, R12, R2 ;  /* 0x0000000c86112223 */ /* 0x000fe20000010002 */
[----:B------:R-:W-:Y:S01]  /*22400*/  ISETP.GE.AND P2, PT, R4, UR6, PT ;  /* 0x0000000604007c0c */ /* 0x000fe2000bf46270 */
[----:B---3--:R-:W-:Y:S01]  /*22410*/  @P6 FMUL.FTZ R4, R5, 0.69314718246459960938 ;  /* 0x3f31721805046820 */ /* 0x008fe20000410000 */
[----:B------:R-:W-:Y:S01]  /*22420*/  @P1 FFMA.FTZ R18, R133, R10, R0 ;  /* 0x0000000a85121223 */ /* 0x000fe20000010000 */
[----:B------:R-:W-:Y:S02]  /*22430*/  LEA.HI.SX32 R2, R138, 0x40, 0x1d ;  /* 0x000000408a027811 */ /* 0x000fe400078feaff */
[----:B------:R-:W-:Y:S01]  /*22440*/  @P6 FFMA.FTZ R16, R132, R15, R4 ;  /* 0x0000000f84106223 */ /* 0x000fe20000010004 */
[----:B------:R-:W-:-:S02]  /*22450*/  LOP3.LUT P6, RZ, R176, 0x3, RZ, 0xc0, !PT ;  /* 0x00000003b0ff7812 */ /* 0x000fc400078cc0ff */
[----:B------:R-:W-:Y:S02]  /*22460*/  LOP3.LUT R0, R22, 0xfffffff8, RZ, 0xc0, !PT ;  /* 0xfffffff816007812 */ /* 0x000fe400078ec0ff */
[----:B------:R-:W-:Y:S01]  /*22470*/  ISETP.GE.AND P1, PT, R2, UR6, PT ;  /* 0x0000000602007c0c */ /* 0x000fe2000bf26270 */
[----:B-----5:R-:W-:Y:S01]  /*22480*/  @P0 FMUL.FTZ R2, R13, 0.69314718246459960938 ;  /* 0x3f3172180d020820 */ /* 0x020fe20000410000 */
[----:B------:R-:W-:Y:S02]  /*22490*/  IADD3 R0, -R0, R19, RZ ;  /* 0x0000001300007210 */ /* 0x000fe40007ffe1ff */
[----:B------:R-:W-:Y:S01]  /*224a0*/  MOV R15, 0x7f800000 ;  /* 0x7f800000000f7802 */ /* 0x000fe20000000f00 */
[----:B------:R-:W-:Y:S01]  /*224b0*/  @P0 FFMA.FTZ R15, R3, R14, R2 ;  /* 0x0000000e030f0223 */ /* 0x000fe20000010002 */
[----:B------:R-:W-:-:S03]  /*224c0*/  SHF.L.U32 R21, R0, 0x3, RZ ;  /* 0x0000000300157819 */ /* 0x000fc600000006ff */
[----:B----4-:R-:W-:Y:S05]  /*224d0*/  @P6 BRA `(.L_x_1591) ;  /* 0x0000000000e06947 */ /* 0x010fea0003800000 */
        /* <DEDUP_REMOVED lines=25> */
[CC--:B------:R-:W-:Y:S02]  /*22670*/  @!P2 IADD3 R4, P0, R3.reuse, R11.reuse, RZ ;  /* 0x0000000b0304a210 */ /* 0x0c0fe40007f1e0ff */
        /* <DEDUP_REMOVED lines=30> */
.L_x_1591:
[----:B------:R-:W-:Y:S05]  /*22860*/  BSYNC B0 ;  /* 0x0000000000007941 */ /* 0x000fea0003800000 */
.L_x_1590:
        /* <DEDUP_REMOVED lines=35> */
.L_x_1593:
[----:B------:R-:W-:Y:S05]  /*22aa0*/  BSYNC B0 ;  /* 0x0000000000007941 */ /* 0x000fea0003800000 */
.L_x_1592:
        /* <DEDUP_REMOVED lines=23> */
.L_x_1595:
[----:B------:R-:W-:Y:S05]  /*22c20*/  BSYNC B0 ;  /* 0x0000000000007941 */ /* 0x000fea0003800000 */
.L_x_1594:
        /* <DEDUP_REMOVED lines=22> */
.L_x_1597:
[----:B------:R-:W-:Y:S05]  /*22d90*/  BSYNC B0 ;  /* 0x0000000000007941 */ /* 0x000fea0003800000 */
.L_x_1596:
        /* <DEDUP_REMOVED lines=21> */
.L_x_1599:
[----:B------:R-:W-:Y:S05]  /*22ef0*/  BSYNC B0 ;  /* 0x0000000000007941 */ /* 0x000fea0003800000 */
.L_x_1598:
        /* <DEDUP_REMOVED lines=21> */
.L_x_1601:
[----:B------:R-:W-:Y:S05]  /*23050*/  BSYNC B0 ;  /* 0x0000000000007941 */ /* 0x000fea0003800000 */
.L_x_1600:
        /* <DEDUP_REMOVED lines=21> */
.L_x_1603:
[----:B------:R-:W-:Y:S05]  /*231b0*/  BSYNC B0 ;  /* 0x0000000000007941 */ /* 0x000fea0003800000 */
.L_x_1602:
        /* <DEDUP_REMOVED lines=21> */
.L_x_1605:
[----:B------:R-:W-:Y:S05]  /*23310*/  BSYNC B0 ;  /* 0x0000000000007941 */ /* 0x000fea0003800000 */
.L_x_1604:
        /* <DEDUP_REMOVED lines=21> */
.L_x_1540:
        /* <DEDUP_REMOVED lines=41> */
.L_x_1606:
[----:B------:R-:W-:Y:S01]  /*23700*/  USHF.R.S32.HI UR7, URZ, 0x1f, UR22 ;  /* 0x0000001f3f077899 */ /* 0x000fe20008011416 */
[----:B------:R-:W-:Y:S01]  /*23710*/  SHF.R.S32.HI R8, RZ, 0x3, R8 ;  /* 0x00000003ff087819 */ /* 0x000fe20000011408 */
[----:B------:R-:W-:Y:S01]  /*23720*/  ULDC.64 UR4, c[0x0][0x2a0] ;  /* 0x0000a80000047ab9 */ /* 0x000fe20000000a00 */
[----:B------:R-:W-:Y:S01]  /*23730*/  IADD3 R2, P0, R14, UR8, RZ ;  /* 0x000000080e027c10 */ /* 0x000fe2000ff1e0ff */
[----:B------:R-:W-:Y:S01]  /*23740*/  IMAD.U32 R12, RZ, RZ, UR4 ;  /* 0x00000004ff0c7e24 */ /* 0x000fe2000f8e00ff */
[----:B------:R-:W-:Y:S01]  /*23750*/  UIMAD UR7, UR7, UR4, URZ ;  /* 0x00000004070772a4 */ /* 0x000fe2000f8e023f */
[----:B------:R-:W-:Y:S01]  /*23760*/  ISETP.GE.AND P4, PT, R8, UR18, PT ;  /* 0x0000001208007c0c */ /* 0x000fe2000bf86270 */
[----:B------:R-:W-:Y:S01]  /*23770*/  UIMAD UR4, UR24, UR11, URZ ;  /* 0x0000000b180472a4 */ /* 0x000fe2000f8e023f */
[----:B------:R-:W-:Y:S01]  /*23780*/  LEA.HI.X.SX32 R3, R14, UR6, 0x1, P0 ;  /* 0x000000060e037c11 */ /* 0x000fe200080f0eff */
[----:B------:R-:W-:Y:S01]  /*23790*/  UIMAD UR6, UR28, UR14, URZ ;  /* 0x0000000e1c0672a4 */ /* 0x000fe2000f8e023f */
[----:B------:R-:W-:Y:S01]  /*237a0*/  SHF.R.S32.HI R9, RZ, 0x1f, R8 ;  /* 0x0000001fff097819 */ /* 0x000fe20000011408 */
[----:B------:R-:W-:Y:S01]  /*237b0*/  USEL UR4, UR4, URZ, !UP3 ;  /* 0x0000003f04047287 */ /* 0x000fe2000d800000 */
[----:B------:R-:W-:Y:S01]  /*237c0*/  VIADD R17, R8, 0x10 ;  /* 0x0000001008117836 */ /* 0x000fe20000000000 */
[----:B------:R-:W-:Y:S01]  /*237d0*/  UIMAD UR5, UR22, UR5, UR7 ;  /* 0x00000005160572a4 */ /* 0x000fe2000f8e0207 */
[----:B------:R-:W-:Y:S01]  /*237e0*/  IMAD.WIDE.U32 R12, R12, UR22, R2 ;  /* 0x000000160c0c7c25 */ /* 0x000fe2000f8e0002 */
[----:B------:R-:W-:Y:S01]  /*237f0*/  UIMAD UR10, UR22, UR10, UR4 ;  /* 0x0000000a160a72a4 */ /* 0x000fe2000f8e0204 */
[C---:B------:R-:W-:Y:S01]  /*23800*/  IADD3 R20, R8.reuse, 0x30, RZ ;  /* 0x0000003008147810 */ /* 0x040fe20007ffe0ff */
[----:B------:R-:W-:Y:S01]  /*23810*/  USHF.R.S32.HI UR4, URZ, 0x1f, UR6 ;  /* 0x0000001f3f047899 */ /* 0x000fe20008011406 */
[----:B------:R-:W-:Y:S01]  /*23820*/  VIADD R18, R8, 0x20 ;  /* 0x0000002008127836 */ /* 0x000fe20000000000 */
[----:B------:R-:W-:Y:S01]  /*23830*/  USHF.R.S32.HI UR7, URZ, 0x1f, UR10 ;  /* 0x0000001f3f077899 */ /* 0x000fe2000801140a */
[----:B------:R-:W-:Y:S01]  /*23840*/  IMAD.U32 R6, RZ, RZ, UR17 ;  /* 0x00000011ff067e24 */ /* 0x000fe2000f8e00ff */
[----:B------:R-:W-:Y:S01]  /*23850*/  UIADD3 UR6, UP1, UP0, UR6, UR20, UR10 ;  /* 0x0000001406067290 */ /* 0x000fe2000f83e00a */
[----:B------:R-:W-:Y:S01]  /*23860*/  IADD3 R11, R13, UR5, RZ ;  /* 0x000000050d0b7c10 */ /* 0x000fe2000fffe0ff */
[----:B------:R-:W-:Y:S01]  /*23870*/  BSSY B0, `(.L_x_1607) ;  /* 0x0000018000007945 */ /* 0x000fe20003800000 */
[----:B------:R-:W-:Y:S01]  /*23880*/  ISETP.NE.AND P1, PT, R0, RZ, PT ;  /* 0x000000ff0000720c */ /* 0x000fe20003f25270 */
[----:B------:R-:W-:Y:S01]  /*23890*/  UIADD3.X UR20, UR4, UR21, UR7, UP1, UP0 ;  /* 0x0000001504147290 */ /* 0x000fe20008fe0407 */
[----:B------:R-:W-:Y:S01]  /*238a0*/  ISETP.GE.AND P0, PT, R17, UR18, PT ;  /* 0x0000001211007c0c */ /* 0x000fe2000bf06270 */
[----:B------:R-:W-:Y:S01]  /*238b0*/  IMAD.WIDE R6, R6, 0x80, R8 ;  /* 0x0000008006067825 */ /* 0x000fe200078e0208 */
[----:B------:R-:W-:-:S02]  /*238c0*/  ISETP.GE.AND P3, PT, R18, UR18, PT ;  /* 0x0000001212007c0c */ /* 0x000fc4000bf66270 */
[----:B------:R-:W-:Y:S01]  /*238d0*/  ISETP.GE.AND P2, PT, R20, UR18, PT ;  /* 0x0000001214007c0c */ /* 0x000fe2000bf46270 */
[----:B------:R-:W-:Y:S02]  /*238e0*/  VIADD R22, R8, 0x40 ;  /* 0x0000004008167836 */ /* 0x000fe40000000000 */
[----:B------:R-:W-:Y:S01]  /*238f0*/  VIADD R15, R14, 0x40 ;  /* 0x000000400e0f7836 */ /* 0x000fe20000000000 */
[----:B------:R-:W-:Y:S09]  /*23900*/  @P4 BRA `(.L_x_1608) ;  /* 0x0000000000384947 */ /* 0x000ff20003800000 */
        /* <DEDUP_REMOVED lines=14> */
.L_x_1608:
[----:B------:R-:W-:Y:S05]  /*239f0*/  BSYNC B0 ;  /* 0x0000000000007941 */ /* 0x000fea0003800000 */
.L_x_1607:
        /* <DEDUP_REMOVED lines=21> */
.L_x_1610:
[----:B------:R-:W-:Y:S05]  /*23b50*/  BSYNC B0 ;  /* 0x0000000000007941 */ /* 0x000fea0003800000 */
.L_x_1609:
        /* <DEDUP_REMOVED lines=21> */
.L_x_1612:
[----:B------:R-:W-:Y:S05]  /*23cb0*/  BSYNC B0 ;  /* 0x0000000000007941 */ /* 0x000fea0003800000 */
.L_x_1611:
        /* <DEDUP_REMOVED lines=21> */
.L_x_1614:
[----:B------:R-:W-:Y:S05]  /*23e10*/  BSYNC B0 ;  /* 0x0000000000007941 */ /* 0x000fea0003800000 */
.L_x_1613:
        /* <DEDUP_REMOVED lines=20> */
.L_x_1616:
[----:B------:R-:W-:Y:S05]  /*23f60*/  BSYNC B0 ;  /* 0x0000000000007941 */ /* 0x000fea0003800000 */
.L_x_1615:
        /* <DEDUP_REMOVED lines=20> */
.L_x_1618:
[----:B------:R-:W-:Y:S05]  /*240b0*/  BSYNC B0 ;  /* 0x0000000000007941 */ /* 0x000fea0003800000 */
.L_x_1617:
        /* <DEDUP_REMOVED lines=20> */
.L_x_1620:
[----:B------:R-:W-:Y:S05]  /*24200*/  BSYNC B0 ;  /* 0x0000000000007941 */ /* 0x000fea0003800000 */
.L_x_1619:
        /* <DEDUP_REMOVED lines=20> */
.L_x_1622:
[----:B------:R-:W-:Y:S05]  /*24350*/  BSYNC B0 ;  /* 0x0000000000007941 */ /* 0x000fea0003800000 */
.L_x_1621:
        /* <DEDUP_REMOVED lines=10> */
.L_x_1624:
[----:B------:R-:W-:Y:S05]  /*24400*/  BSYNC B0 ;  /* 0x0000000000007941 */ /* 0x000fea0003800000 */
.L_x_1623:
        /* <DEDUP_REMOVED lines=15> */
.L_x_1626:
[----:B------:R-:W-:Y:S05]  /*24500*/  BSYNC B0 ;  /* 0x0000000000007941 */ /* 0x000fea0003800000 */
.L_x_1625:
        /* <DEDUP_REMOVED lines=10> */
.L_x_1628:
[----:B------:R-:W-:Y:S05]  /*245b0*/  BSYNC B0 ;  /* 0x0000000000007941 */ /* 0x000fea0003800000 */
.L_x_1627:
        /* <DEDUP_REMOVED lines=10> */
.L_x_1630:
[----:B------:R-:W-:Y:S05]  /*24660*/  BSYNC B0 ;  /* 0x0000000000007941 */ /* 0x000fea0003800000 */
.L_x_1629:
        /* <DEDUP_REMOVED lines=10> */
.L_x_1632:
[----:B------:R-:W-:Y:S05]  /*24710*/  BSYNC B0 ;  /* 0x0000000000007941 */ /* 0x000fea0003800000 */
.L_x_1631:
        /* <DEDUP_REMOVED lines=10> */
.L_x_1634:
[----:B------:R-:W-:Y:S05]  /*247c0*/  BSYNC B0 ;  /* 0x0000000000007941 */ /* 0x000fea0003800000 */
.L_x_1633:
        /* <DEDUP_REMOVED lines=10> */
.L_x_1636:
[----:B------:R-:W-:Y:S05]  /*24870*/  BSYNC B0 ;  /* 0x0000000000007941 */ /* 0x000fea0003800000 */
.L_x_1635:
        /* <DEDUP_REMOVED lines=10> */
.L_x_1637:
        /* <DEDUP_REMOVED lines=14> */
.L_x_1761:


//--------------------- .text._ZN5flash16flash_fwd_kernelI23Flash_fwd_kernel_traitsILi128ELi128ELi32ELi4ELb0ELb0EN7cutlass10bfloat16_tE19Flash_kernel_traitsILi128ELi128ELi32ELi4ES3_EELb0ELb1ELb0ELb1ELb0ELb0ELb1ELb0EEEvNS_16Flash_fwd_paramsE --------------------------
	.section	.text._ZN5flash16flash_fwd_kernelI23Flash_fwd_kernel_traitsILi128ELi128ELi32ELi4ELb0ELb0EN7cutlass10bfloat16_tE19Flash_kernel_traitsILi128ELi128ELi32ELi4ES3_EELb0ELb1ELb0ELb1ELb0ELb0ELb1ELb0EEEvNS_16Flash_fwd_paramsE,"ax",@progbits
	.align	128
        .global         _ZN5flash16flash_fwd_kernelI23Flash_fwd_kernel_traitsILi128ELi128ELi32ELi4ELb0ELb0EN7cutlass10bfloat16_tE19Flash_kernel_traitsILi128ELi128ELi32ELi4ES3_EELb0ELb1ELb0ELb1ELb0ELb0ELb1ELb0EEEvNS_16Flash_fwd_paramsE
        .type           _ZN5flash16flash_fwd_kernelI23Flash_fwd_kernel_traitsILi128ELi128ELi32ELi4ELb0ELb0EN7cutlass10bfloat16_tE19Flash_kernel_traitsILi128ELi128ELi32ELi4ES3_EELb0ELb1ELb0ELb1ELb0ELb0ELb1ELb0EEEvNS_16Flash_fwd_paramsE,@function
        .size           _ZN5flash16flash_fwd_kernelI23Flash_fwd_kernel_traitsILi128ELi128ELi32ELi4ELb0ELb0EN7cutlass10bfloat16_tE19Flash_kernel_traitsILi128ELi128ELi32ELi4ES3_EELb0ELb1ELb0ELb1ELb0ELb0ELb1ELb0EEEvNS_16Flash_fwd_paramsE,(.L_x_1762 - _ZN5flash16flash_fwd_kernelI23Flash_fwd_kernel_traitsILi128ELi128ELi32ELi4ELb0ELb0EN7cutlass10bfloat16_tE19Flash_kernel_traitsILi128ELi128ELi32ELi4ES3_EELb0ELb1ELb0ELb1ELb0ELb0ELb1ELb0EEEvNS_16Flash_fwd_paramsE)
        .other          _ZN5flash16flash_fwd_kernelI23Flash_fwd_kernel_traitsILi128ELi128ELi32ELi4ELb0ELb0EN7cutlass10bfloat16_tE19Flash_kernel_traitsILi128ELi128ELi32ELi4ES3_EELb0ELb1ELb0ELb1ELb0ELb0ELb1ELb0EEEvNS_16Flash_fwd_paramsE,@"STO_CUDA_ENTRY STV_DEFAULT"
_ZN5flash16flash_fwd_kernelI23Flash_fwd_kernel_traitsILi128ELi128ELi32ELi4ELb0ELb0EN7cutlass10bfloat16_tE19Flash_kernel_traitsILi128ELi128ELi32ELi4ES3_EELb0ELb1ELb0ELb1ELb0ELb0ELb1ELb0EEEvNS_16Flash_fwd_paramsE:
.text._ZN5flash16flash_fwd_kernelI23Flash_fwd_kernel_traitsILi128ELi128ELi32ELi4ELb0ELb0EN7cutlass10bfloat16_tE19Flash_kernel_traitsILi128ELi128ELi32ELi4ES3_EELb0ELb1ELb0ELb1ELb0ELb0ELb1ELb0EEEvNS_16Flash_fwd_paramsE:
        /* <DEDUP_REMOVED lines=54> */
.L_x_1638:
[----:B------:R-:W-:-:S05]  /*0360*/  ULDC UR7, c[0x0][0x2c8] ;  /* 0x0000b20000077ab9 */ /* 0x000fca0000000800 */
.L_x_1639:
        /* <DEDUP_REMOVED lines=43> */
[----:B------:R-:W-:Y:S01]  /*0620*/  LEA.HI R11, R13, R106, RZ, 0x4 ;  /* 0x0000006a0d0b7211 */ /* 0x000fe200078f20ff */
[----:B------:R-:W-:Y:S02]  /*0630*/  UISETP.NE.AND UP0, UPT, UR6, -0x1, UPT ;  /* 0xffffffff0600788c */ /* 0x000fe4000bf05270 */
[----:B------:R-:W-:-:S04]  /*0640*/  USHF.R.S32.HI UR23, URZ, 0x1f, UR24 ;  /* 0x0000001f3f177899 */ /* 0x000fc80008011418 */
        /* <DEDUP_REMOVED lines=30> */
[----:B------:R-:W-:Y:S01]  /*0830*/  SHF.R.S32.HI R15, RZ, 0x1f, R14 ;  /* 0x0000001fff0f7819 */ /* 0x000fe2000001140e */
[----:B------:R-:W-:Y:S02]  /*0840*/  IMAD.MOV R6, RZ, RZ, -R181 ;  /* 0x000000ffff067224 */ /* 0x000fe400078e0ab5 */
[----:B------:R-:W-:Y:S02]  /*0850*/  IMAD.IADD R7, R106, 0x1, -R7 ;  /* 0x000000016a077824 */ /* 0x000fe400078e0a07 */
[----:B------:R-:W-:Y:S02]  /*0860*/  IMAD R6, R3, R6, R4 ;  /* 0x0000000603067224 */ /* 0x000fe400078e0204 */
[----:B------:R-:W-:-:S02]  /*0870*/  VIADD R4, R14, 0x20 ;  /* 0x000000200e047836 */ /* 0x000fc40000000000 */
[C---:B------:R-:W-:Y:S01]  /*0880*/  IMAD.SHL.U32 R9, R14.reuse, 0x40, RZ ;  /* 0x000000400e097824 */ /* 0x040fe200078e00ff */
[----:B------:R-:W-:Y:S01]  /*0890*/  ISETP.GT.U32.AND P5, PT, R3, R6, PT ;  /* 0x000000060300720c */ /* 0x000fe20003fa4070 */
[----:B------:R-:W-:Y:S01]  /*08a0*/  VIADD R5, R14, 0x30 ;  /* 0x000000300e057836 */ /* 0x000fe20000000000 */
[----:B------:R-:W-:Y:S01]  /*08b0*/  ISETP.GE.AND P4, PT, R4, UR14, PT ;  /* 0x0000000e04007c0c */ /* 0x000fe2000bf86270 */
[----:B------:R-:W-:Y:S01]  /*08c0*/  VIADD R4, R14, 0x40 ;  /* 0x000000400e047836 */ /* 0x000fe20000000000 */
[----:B------:R-:W-:Y:S01]  /*08d0*/  LOP3.LUT R9, R9, 0x1c0, RZ, 0xc0, !PT ;  /* 0x000001c009097812 */ /* 0x000fe200078ec0ff */
[----:B------:R-:W-:Y:S01]  /*08e0*/  IMAD.SHL.U32 R184, R7, 0x8, RZ ;  /* 0x0000000807b87824 */ /* 0x000fe200078e00ff */
[----:B------:R-:W-:Y:S01]  /*08f0*/  ISETP.GE.AND P3, PT, R5, UR14, PT ;  /* 0x0000000e05007c0c */ /* 0x000fe2000bf66270 */
[----:B------:R-:W-:Y:S01]  /*0900*/  IMAD.WIDE R20, R21, 0x80, R14 ;  /* 0x0000008015147825 */ /* 0x000fe200078e020e */
[----:B------:R-:W-:Y:S02]  /*0910*/  ISETP.GE.AND P0, PT, R4, UR14, PT ;  /* 0x0000000e04007c0c */ /* 0x000fe4000bf06270 */
[----:B------:R-:W-:-:S03]  /*0920*/  LOP3.LUT R4, R0, UR24, RZ, 0x3c, !PT ;  /* 0x0000001800047c12 */ /* 0x000fc6000f8e3cff */
[----:B------:R-:W-:Y:S01]  /*0930*/  @!P5 IMAD.IADD R6, R6, 0x1, -R3 ;  /* 0x000000010606d824 */ /* 0x000fe200078e0a03 */
[----:B------:R-:W-:Y:S01]  /*0940*/  ISETP.GE.AND P2, PT, R4, RZ, PT ;  /* 0x000000ff0400720c */ /* 0x000fe20003f46270 */
[----:B------:R-:W-:Y:S01]  /*0950*/  @!P5 VIADD R181, R181, 0x1 ;  /* 0x00000001b5b5d836 */ /* 0x000fe20000000000 */
[----:B------:R-:W-:Y:S02]  /*0960*/  ISETP.NE.AND P5, PT, R0, RZ, PT ;  /* 0x000000ff0000720c */ /* 0x000fe40003fa5270 */
[----:B------:R-:W-:Y:S02]  /*0970*/  ISETP.GE.U32.AND P6, PT, R6, R3, PT ;  /* 0x000000030600720c */ /* 0x000fe40003fc6070 */
[----:B------:R-:W-:-:S05]  /*0980*/  LOP3.LUT R3, R11, 0xfffffff0, RZ, 0xc0, !PT ;  /* 0xfffffff00b037812 */ /* 0x000fca00078ec0ff */
        /* <DEDUP_REMOVED lines=16> */
.L_x_1641:
        /* <DEDUP_REMOVED lines=23> */
.L_x_1642:
[----:B------:R-:W-:Y:S01]  /*0c00*/  IMAD R5, R15, UR8, RZ ;  /* 0x000000080f057c24 */ /* 0x000fe2000f8e02ff */
[----:B------:R-:W-:Y:S01]  /*0c10*/  LOP3.LUT R9, R10, 0xfffffff8, RZ, 0xc0, !PT ;  /* 0xfffffff80a097812 */ /* 0x000fe200078ec0ff */
[C---:B------:R-:W-:Y:S01]  /*0c20*/  IMAD.WIDE.U32 R16, R14.reuse, UR8, R184 ;  /* 0x000000080e107c25 */ /* 0x040fe2000f8e00b8 */
[----:B------:R-:W-:Y:S01]  /*0c30*/  ULDC.64 UR4, c[0x0][0x258] ;  /* 0x0000960000047ab9 */ /* 0x000fe20000000a00 */
[----:B------:R-:W-:Y:S01]  /*0c40*/  MOV R6, 0x10 ;  /* 0x0000001000067802 */ /* 0x000fe20000000f00 */
[----:B------:R-:W-:Y:S01]  /*0c50*/  BSSY B0, `(.L_x_1643) ;  /* 0x0000047000007945 */ /* 0x000fe20003800000 */
[----:B------:R-:W-:Y:S01]  /*0c60*/  IMAD R2, R14, UR9, R5 ;  /* 0x000000090e027c24 */ /* 0x000fe2000f8e0205 */
[----:B------:R-:W-:Y:S01]  /*0c70*/  IADD3 R226, P1, R16, UR30, RZ ;  /* 0x0000001e10e27c10 */ /* 0x000fe2000ff3e0ff */
[----:B------:R-:W-:Y:S01]  /*0c80*/  IMAD.SHL.U32 R3, R3, 0x8, RZ ;  /* 0x0000000803037824 */ /* 0x000fe200078e00ff */
[C---:B------:R-:W-:Y:S01]  /*0c90*/  IADD3 R22, R14.reuse, 0x50, RZ ;  /* 0x000000500e167810 */ /* 0x040fe20007ffe0ff */
[----:B------:R-:W-:Y:S01]  /*0ca0*/  @P6 VIADD R181, R181, 0x1 ;  /* 0x00000001b5b56836 */ /* 0x000fe20000000000 */
[----:B------:R-:W-:Y:S01]  /*0cb0*/  IADD3.X R227, R17, UR27, R2, P1, !PT ;  /* 0x0000001b11e37c10 */ /* 0x000fe20008ffe402 */
[----:B------:R-:W1:Y:S01]  /*0cc0*/  S2UR UR27, SR_CgaCtaId ;  /* 0x00000000001b79c3 */ /* 0x000e620000008800 */
[----:B------:R-:W-:Y:S01]  /*0cd0*/  IMAD.WIDE.U32 R16, R14, UR6, R184 ;  /* 0x000000060e107c25 */ /* 0x000fe2000f8e00b8 */
[----:B------:R-:W-:-:S02]  /*0ce0*/  LOP3.LUT R224, R224, 0xfffffe00, R3, 0xf8, !PT ;  /* 0xfffffe00e0e07812 */ /* 0x000fc400078ef803 */
[----:B------:R-:W-:Y:S01]  /*0cf0*/  @!P2 IADD3 R181, -R181, RZ, RZ ;  /* 0x000000ffb5b5a210 */ /* 0x000fe20007ffe1ff */
[----:B------:R-:W-:Y:S01]  /*0d00*/  IMAD R3, R15, UR6, RZ ;  /* 0x000000060f037c24 */ /* 0x000fe2000f8e02ff */
[----:B------:R-:W-:Y:S01]  /*0d10*/  @!P5 LOP3.LUT R181, RZ, R0, RZ, 0x33, !PT ;  /* 0x00000000ffb5d212 */ /* 0x000fe200078e33ff */
[----:B------:R-:W-:Y:S01]  /*0d20*/  IMAD.IADD R9, R4, 0x1, -R9 ;  /* 0x0000000104097824 */ /* 0x000fe200078e0a09 */
[----:B------:R-:W-:Y:S01]  /*0d30*/  IADD3 R4, P1, R184, UR12, RZ ;  /* 0x0000000cb8047c10 */ /* 0x000fe2000ff3e0ff */
[----:B------:R-:W-:Y:S01]  /*0d40*/  IMAD R2, R14, UR7, R3 ;  /* 0x000000070e027c24 */ /* 0x000fe2000f8e0203 */
[----:B------:R-:W-:Y:S01]  /*0d50*/  IADD3 R170, P2, R16, UR28, RZ ;  /* 0x0000001c10aa7c10 */ /* 0x000fe2000ff5e0ff */
[C---:B------:R-:W-:Y:S01]  /*0d60*/  VIADD R8, R14.reuse, 0x10 ;  /* 0x000000100e087836 */ /* 0x040fe20000000000 */
[----:B------:R-:W-:Y:S01]  /*0d70*/  MOV R16, UR4 ;  /* 0x0000000400107c02 */ /* 0x000fe20008000f00 */
[----:B------:R-:W-:Y:S01]  /*0d80*/  UIMAD UR4, UR23, UR4, URZ ;  /* 0x00000004170472a4 */ /* 0x000fe2000f8e023f */
[----:B------:R-:W-:Y:S01]  /*0d90*/  ISETP.GE.AND P6, PT, R14, UR14, PT ;  /* 0x0000000e0e007c0c */ /* 0x000fe2000bfc6270 */
[----:B------:R-:W-:Y:S01]  /*0da0*/  IMAD.MOV.U32 R3, RZ, RZ, 0x20 ;  /* 0x00000020ff037424 */ /* 0x000fe200078e00ff */
[----:B------:R-:W-:Y:S01]  /*0db0*/  IADD3.X R5, R185, UR10, RZ, P1, !PT ;  /* 0x0000000ab9057c10 */ /* 0x000fe20008ffe4ff */
[----:B------:R-:W-:Y:S01]  /*0dc0*/  ULDC.64 UR10, c[0x0][0x268] ;  /* 0x00009a00000a7ab9 */ /* 0x000fe20000000a00 */
[----:B------:R-:W-:Y:S01]  /*0dd0*/  SHF.R.S32.HI R0, RZ, 0x1f, R181 ;  /* 0x0000001fff007819 */ /* 0x000fe200000114b5 */
[----:B------:R-:W-:Y:S01]  /*0de0*/  UIMAD UR5, UR24, UR5, UR4 ;  /* 0x00000005180572a4 */ /* 0x000fe2000f8e0204 */
[----:B------:R-:W-:Y:S01]  /*0df0*/  IADD3.X R171, R17, UR13, R2, P2, !PT ;  /* 0x0000000d11ab7c10 */ /* 0x000fe200097fe402 */
[----:B------:R-:W-:Y:S01]  /*0e00*/  ULDC.64 UR12, c[0x0][0x260] ;  /* 0x00009800000c7ab9 */ /* 0x000fe20000000a00 */
[----:B------:R-:W-:Y:S01]  /*0e10*/  ISETP.GE.AND P5, PT, R8, UR14, PT ;  /* 0x0000000e08007c0c */ /* 0x000fe2000bfa6270 */
[----:B------:R-:W-:Y:S01]  /*0e20*/  IMAD.WIDE.U32 R16, R16, UR24, R4 ;  /* 0x0000001810107c25 */ /* 0x000fe2000f8e0004 */
[----:B------:R-:W-:-:S02]  /*0e30*/  UMOV UR4, 0x400 ;  /* 0x0000040000047882 */ /* 0x000fc40000000000 */
[----:B-1----:R-:W-:Y:S01]  /*0e40*/  ULEA UR4, UR27, UR4, 0x18 ;  /* 0x000000041b047291 */ /* 0x002fe2000f8ec03f */
[C---:B------:R-:W-:Y:S01]  /*0e50*/  IMAD R2, R0.reuse, UR12, RZ ;  /* 0x0000000c00027c24 */ /* 0x040fe2000f8e02ff */
        /* <DEDUP_REMOVED lines=38> */
.L_x_1644:
[----:B------:R-:W-:Y:S05]  /*10c0*/  BSYNC B0 ;  /* 0x0000000000007941 */ /* 0x000fea0003800000 */
.L_x_1643:
        /* <DEDUP_REMOVED lines=33> */
.L_x_1646:
[----:B------:R-:W-:Y:S05]  /*12e0*/  BSYNC B0 ;  /* 0x0000000000007941 */ /* 0x000fea0003800000 */
.L_x_1645:
        /* <DEDUP_REMOVED lines=34> */
.L_x_1648:
[----:B------:R-:W-:Y:S05]  /*1510*/  BSYNC B0 ;  /* 0x0000000000007941 */ /* 0x000fea0003800000 */
.L_x_1647:
        /* <DEDUP_REMOVED lines=33> */
.L_x_1650:
[----:B------:R-:W-:Y:S05]  /*1730*/  BSYNC B0 ;  /* 0x0000000000007941 */ /* 0x000fea0003800000 */
.L_x_1649:
        /* <DEDUP_REMOVED lines=31> */
.L_x_1652:
[----:B------:R-:W-:Y:S05]  /*1930*/  BSYNC B0 ;  /* 0x0000000000007941 */ /* 0x000fea0003800000 */
.L_x_1651:
        /* <DEDUP_REMOVED lines=31> */
.L_x_1654:
[----:B------:R-:W-:Y:S05]  /*1b30*/  BSYNC B0 ;  /* 0x0000000000007941 */ /* 0x000fea0003800000 */
.L_x_1653:
        /* <DEDUP_REMOVED lines=31> */
.L_x_1656:
[----:B------:R-:W-:Y:S05]  /*1d30*/  BSYNC B0 ;  /* 0x0000000000007941 */ /* 0x000fea0003800000 */
.L_x_1655:
        /* <DEDUP_REMOVED lines=13> */
[----:B-1234-:R-:W1:Y:S01]  /*1e10*/  @!P1 LDC.64 R4, c[0x0][0x210] ;  /* 0x00008400ff049b82 */ /* 0x01ee620000000a00 */
        /* <DEDUP_REMOVED lines=18> */
.L_x_1658:
[----:B------:R-:W-:Y:S05]  /*1f40*/  BSYNC B0 ;  /* 0x0000000000007941 */ /* 0x000fea0003800000 */
.L_x_1657:
[----:B------:R-:W-:Y:S01]  /*1f50*/  ISETP.GE.AND P0, PT, R14, UR27, PT ;  /* 0x0000001b0e007c0c */ /* 0x000fe2000bf06270 */
[----:B------:R-:W-:Y:S01]  /*1f60*/  USHF.R.S32.HI UR33, URZ, 0x1f, UR28 ;  /* 0x0000001f3f217899 */ /* 0x000fe2000801141c */
[----:B------:R-:W-:Y:S01]  /*1f70*/  MOV R228, R226 ;  /* 0x000000e200e47202 */ /* 0x000fe20000000f00 */
[----:B------:R-:W-:Y:S01]  /*1f80*/  UIMAD UR5, UR29, UR28, URZ ;  /* 0x0000001c1d0572a4 */ /* 0x000fe2000f8e023f */
[----:B------:R-:W-:Y:S01]  /*1f90*/  IMAD.IADD R229, R227, 0x1, R229 ;  /* 0x00000001e3e57824 */ /* 0x000fe200078e02e5 */
[----:B------:R-:W-:Y:S01]  /*1fa0*/  BSSY B0, `(.L_x_1659) ;  /* 0x000001b000007945 */ /* 0x000fe20003800000 */
[----:B------:R-:W-:Y:S01]  /*1fb0*/  IMAD.U32 R105, RZ, RZ, UR30 ;  /* 0x0000001eff697e24 */ /* 0x000fe2000f8e00ff */
[----:B------:R-:W-:Y:S01]  /*1fc0*/  UIMAD UR5, UR33, UR30, UR5 ;  /* 0x0000001e210572a4 */ /* 0x000fe2000f8e0205 */
[----:B------:R-:W-:Y:S02]  /*1fd0*/  ISETP.GE.AND P3, PT, R8, UR27, PT ;  /* 0x0000001b08007c0c */ /* 0x000fe4000bf66270 */
[----:B-12---:R-:W-:-:S05]  /*1fe0*/  IMAD.WIDE.U32 R16, R105, UR28, R228 ;  /* 0x0000001c69107c25 */ /* 0x006fca000f8e00e4 */
[----:B------:R-:W-:Y:S01]  /*1ff0*/  IADD3 R12, R17, UR5, RZ ;  /* 0x00000005110c7c10 */ /* 0x000fe2000fffe0ff */
[----:B------:R-:W-:Y:S06]  /*2000*/  @P0 BRA `(.L_x_1660) ;  /* 0x0000000000500947 */ /* 0x000fec0003800000 */
[----:B------:R-:W-:Y:S02]  /*2010*/  ULDC UR5, c[0x0][0x2d0] ;  /* 0x0000b40000057ab9 */ /* 0x000fe40000000800 */
[----:B------:R-:W-:Y:S02]  /*2020*/  ISETP.GE.AND P1, PT, R184, UR5, PT ;  /* 0x00000005b8007c0c */ /* 0x000fe4000bf26270 */
[----:B------:R-:W-:-:S11]  /*2030*/  ISETP.GE.AND P0, PT, R225, UR5, PT ;  /* 0x00000005e1007c0c */ /* 0x000fd6000bf06270 */
[----:B---34-:R-:W1:Y:S01]  /*2040*/  @!P1 LDC.64 R4, c[0x0][0x218] ;  /* 0x00008600ff049b82 */ /* 0x018e620000000a00 */
        /* <DEDUP_REMOVED lines=16> */
.L_x_1660:
[----:B------:R-:W-:Y:S05]  /*2150*/  BSYNC B0 ;  /* 0x0000000000007941 */ /* 0x000fea0003800000 */
.L_x_1659:
        /* <DEDUP_REMOVED lines=26> */
.L_x_1662:
[----:B------:R-:W-:Y:S05]  /*2300*/  BSYNC B0 ;  /* 0x0000000000007941 */ /* 0x000fea0003800000 */
.L_x_1661:
        /* <DEDUP_REMOVED lines=11> */
[----:B------:R-:W-:-:S04]  /*23c0*/  DEPBAR.LE SB0, 0x0 ;  /* 0x000080000000791a */ /* 0x000fc80000000000 */
[----:B------:R-:W-:Y:S02]  /*23d0*/  @UP1 UIMAD UR5, UR22, UR11, UR5 ;  /* 0x0000000b160512a4 */ /* 0x000fe4000f8e0205 */
[----:B------:R-:W-:Y:S02]  /*23e0*/  @UP1 ULEA UR12, UP0, UR34, UR12, 0x2 ;  /* 0x0000000c220c1291 */ /* 0x000fe4000f80103f */
[----:B------:R-:W-:-:S04]  /*23f0*/  @UP1 UIADD3 UR5, UR35, UR5, URZ ;  /* 0x0000000523051290 */ /* 0x000fc8000fffe03f */
[----:B------:R-:W-:Y:S01]  /*2400*/  @UP1 ULEA.HI.X UR13, UR34, UR13, UR5, 0x2, UP0 ;  /* 0x0000000d220d1291 */ /* 0x000fe200080f1405 */
[----:B------:R-:W-:Y:S01]  /*2410*/  IMAD.U32 R18, RZ, RZ, UR12 ;  /* 0x0000000cff127e24 */ /* 0x000fe2000f8e00ff */
[----:B------:R-:W-:Y:S01]  /*2420*/  LEA.HI R13, R13, R106, RZ, 0x5 ;  /* 0x0000006a0d0d7211 */ /* 0x000fe200078f28ff */
[----:B------:R-:W-:-:S03]  /*2430*/  @UP1 ULDC UR5, c[0x0][0x2e8] ;  /* 0x0000ba0000051ab9 */ /* 0x000fc60000000800 */
[----:B------:R-:W-:-:S05]  /*2440*/  IMAD.U32 R19, RZ, RZ, UR13 ;  /* 0x0000000dff137e24 */ /* 0x000fca000f8e00ff */
[----:B-1234-:R-:W2:Y:S01]  /*2450*/  @P1 LDG.E R4, desc[UR18][R18.64] ;  /* 0x0000001212041981 */ /* 0x01eea2000c1e1900 */
[----:B------:R-:W-:Y:S01]  /*2460*/  SHF.R.S32.HI R12, RZ, 0x4, R11 ;  /* 0x00000004ff0c7819 */ /* 0x000fe2000001140b */
[----:B------:R-:W-:Y:S01]  /*2470*/  IMAD.SHL.U32 R15, R7, 0x40, RZ ;  /* 0x00000040070f7824 */ /* 0x000fe200078e00ff */
[----:B------:R-:W-:Y:S01]  /*2480*/  LOP3.LUT R5, R13, 0xffffffe0, RZ, 0xc0, !PT ;  /* 0xffffffe00d057812 */ /* 0x000fe200078ec0ff */
[----:B------:R-:W-:Y:S01]  /*2490*/  IMAD.SHL.U32 R9, R9, 0x40, RZ ;  /* 0x0000004009097824 */ /* 0x000fe200078e00ff */
[----:B------:R-:W-:Y:S01]  /*24a0*/  LEA.HI R16, R11, R12, RZ, 0x1 ;  /* 0x0000000c0b107211 */ /* 0x000fe200078f08ff */
[----:B------:R-:W-:Y:S01]  /*24b0*/  USHF.L.U64.HI UR12, UR6, 0x5, UR7 ;  /* 0x00000005060c7899 */ /* 0x000fe20008010207 */
[----:B------:R-:W2:Y:S01]  /*24c0*/  @P1 MUFU.RCP R11, UR5 ;  /* 0x00000005000b1d08 */ /* 0x000ea20008001000 */
[----:B------:R-:W-:Y:S01]  /*24d0*/  IMAD.IADD R5, R106, 0x1, -R5 ;  /* 0x000000016a057824 */ /* 0x000fe200078e0a05 */
[----:B------:R-:W-:Y:S01]  /*24e0*/  ISETP.GE.AND P2, PT, R14, UR27, PT ;  /* 0x0000001b0e007c0c */ /* 0x000fe2000bf46270 */
[----:B------:R-:W-:Y:S01]  /*24f0*/  BAR.SYNC.DEFER_BLOCKING 0x0 ;  /* 0x0000000000007b1d */ /* 0x000fe20000010000 */
[----:B------:R-:W-:Y:S01]  /*2500*/  ISETP.GE.AND P0, PT, R8, UR27, PT ;  /* 0x0000001b08007c0c */ /* 0x000fe2000bf06270 */
[----:B------:R-:W-:Y:S01]  /*2510*/  IMAD.SHL.U32 R14, R14, 0x8, RZ ;  /* 0x000000080e0e7824 */ /* 0x000fe200078e00ff */
[----:B------:R-:W-:Y:S01]  /*2520*/  SHF.R.S32.HI R8, RZ, 0x1f, R5 ;  /* 0x0000001fff087819 */ /* 0x000fe20000011405 */
[----:B------:R-:W-:Y:S01]  /*2530*/  IMAD.SHL.U32 R108, R10, 0x40, RZ ;  /* 0x000000400a6c7824 */ /* 0x000fe200078e00ff */
[----:B------:R-:W-:Y:S01]  /*2540*/  SHF.R.S32.HI R13, RZ, 0x5, R13 ;  /* 0x00000005ff0d7819 */ /* 0x000fe2000001140d */
[----:B------:R-:W-:Y:S01]  /*2550*/  USHF.L.U32 UR13, UR6, 0x5, URZ ;  /* 0x00000005060d7899 */ /* 0x000fe2000800063f */
[----:B------:R-:W-:Y:S01]  /*2560*/  LEA.HI R8, R8, R5, RZ, 0x2 ;  /* 0x0000000508087211 */ /* 0x000fe200078f10ff */
[----:B------:R-:W-:Y:S01]  /*2570*/  UIMAD UR11, UR12, UR28, URZ ;  /* 0x0000001c0c0b72a4 */ /* 0x000fe2000f8e023f */
[----:B------:R-:W-:Y:S01]  /*2580*/  LOP3.LUT R5, R16, 0xfffffffe, RZ, 0xc0, !PT ;  /* 0xfffffffe10057812 */ /* 0x000fe200078ec0ff */
[----:B------:R-:W-:Y:S01]  /*2590*/  IMAD.IADD R181, R171, 0x1, R181 ;  /* 0x00000001abb57824 */ /* 0x000fe200078e02b5 */
[----:B------:R-:W-:Y:S01]  /*25a0*/  SHF.R.S32.HI R17, RZ, 0x2, R8 ;  /* 0x00000002ff117819 */ /* 0x000fe20000011408 */
[----:B------:R-:W-:Y:S01]  /*25b0*/  IMAD.MOV.U32 R180, RZ, RZ, R170 ;  /* 0x000000ffffb47224 */ /* 0x000fe200078e00aa */
[----:B------:R-:W-:Y:S01]  /*25c0*/  LOP3.LUT R15, R15, 0x1c0, RZ, 0xc0, !PT ;  /* 0x000001c00f0f7812 */ /* 0x000fe200078ec0ff */
[----:B------:R-:W-:Y:S01]  /*25d0*/  IMAD.IADD R5, R12, 0x1, -R5 ;  /* 0x000000010c057824 */ /* 0x000fe200078e0a05 */
[----:B------:R-:W-:Y:S01]  /*25e0*/  LOP3.LUT R8, R9, 0x1c0, RZ, 0xc0, !PT ;  /* 0x000001c009087812 */ /* 0x000fe200078ec0ff */
[----:B------:R-:W-:Y:S01]  /*25f0*/  IMAD.U32 R9, RZ, RZ, UR26 ;  /* 0x0000001aff097e24 */ /* 0x000fe2000f8e00ff */
[----:B------:R-:W-:Y:S01]  /*2600*/  LEA R16, R13, UR25, 0x4 ;  /* 0x000000190d107c11 */ /* 0x000fe2000f8e20ff */
[----:B------:R-:W-:Y:S01]  /*2610*/  IMAD.SHL.U32 R107, R5, 0x8, RZ ;  /* 0x00000008056b7824 */ /* 0x000fe200078e00ff */
[----:B------:R-:W-:Y:S01]  /*2620*/  LOP3.LUT R14, R15, 0x8, R14, 0xf8, !PT ;  /* 0x000000080f0e7812 */ /* 0x000fe200078ef80e */
[----:B------:R-:W-:Y:S01]  /*2630*/  UIMAD UR11, UR33, UR13, UR11 ;  /* 0x0000000d210b72a4 */ /* 0x000fe2000f8e020b */
[----:B------:R-:W-:Y:S01]  /*2640*/  SHF.R.U32.HI R15, RZ, 0x3, R15 ;  /* 0x00000003ff0f7819 */ /* 0x000fe2000001160f */
[----:B------:R-:W-:Y:S01]  /*2650*/  UMOV UR5, URZ ;  /* 0x0000003f00057c82 */ /* 0x000fe20008000000 */
[----:B------:R-:W-:Y:S01]  /*2660*/  LOP3.LUT R107, R8, 0x8, R107, 0xf8, !PT ;  /* 0x00000008086b7812 */ /* 0x000fe200078ef86b */
[----:B------:R1:W-:Y:S01]  /*2670*/  @P2 STS.128 [R224+0xa000], RZ ;  /* 0x00a000ffe0002388 */ /* 0x0003e20000000c00 */
[----:B------:R-:W-:Y:S01]  /*2680*/  IADD3 R16, R16, 0x1, R17 ;  /* 0x0000000110107810 */ /* 0x000fe20007ffe011 */
[----:B------:R-:W-:Y:S01]  /*2690*/  BSSY B0, `(.L_x_1663) ;  /* 0x0000026000007945 */ /* 0x000fe20003800000 */
[----:B------:R-:W-:Y:S01]  /*26a0*/  SHF.R.U32.HI R8, RZ, 0x3, R8 ;  /* 0x00000003ff087819 */ /* 0x000fe20000011608 */
[----:B------:R1:W-:Y:S01]  /*26b0*/  @P2 STS.128 [R224+0xb000], RZ ;  /* 0x00b000ffe0002388 */ /* 0x0003e20000000c00 */
[----:B------:R-:W-:-:S02]  /*26c0*/  LOP3.LUT R108, R108, 0xfffffe00, RZ, 0xc0, !PT ;  /* 0xfffffe006c6c7812 */ /* 0x000fc400078ec0ff */
[----:B------:R-:W-:Y:S02]  /*26d0*/  LOP3.LUT R14, R14, R15, RZ, 0x3c, !PT ;  /* 0x0000000f0e0e7212 */ /* 0x000fe400078e3cff */
[----:B------:R-:W-:Y:S02]  /*26e0*/  IADD3 R9, R16, UR20, -R9 ;  /* 0x0000001410097c10 */ /* 0x000fe4000fffe809 */
[----:B------:R-:W-:Y:S01]  /*26f0*/  LOP3.LUT R107, R107, R8, RZ, 0x3c, !PT ;  /* 0x000000086b6b7212 */ /* 0x000fe200078e3cff */
[----:B------:R-:W-:Y:S02]  /*2700*/  IMAD R218, R5, 0x200, R14 ;  /* 0x0000020005da7824 */ /* 0x000fe400078e020e */
[----:B------:R-:W-:Y:S02]  /*2710*/  VIADD R104, R9, UR21 ;  /* 0x0000001509687c36 */ /* 0x000fe40008000000 */
[----:B--2---:R-:W-:Y:S01]  /*2720*/  @P1 FMUL.FTZ R4, R4, R11 ;  /* 0x0000000b04041220 */ /* 0x004fe20000410000 */
[----:B------:R-:W-:-:S04]  /*2730*/  IMAD.U32 R11, RZ, RZ, UR28 ;  /* 0x0000001cff0b7e24 */ /* 0x000fc8000f8e00ff */
[----:B------:R-:W-:Y:S01]  /*2740*/  @P1 R2UR UR10, R4 ;  /* 0x00000000040a12ca */ /* 0x000fe200000e0000 */
[----:B------:R-:W-:-:S04]  /*2750*/  IMAD.WIDE.U32 R10, R11, UR13, R180 ;  /* 0x0000000d0b0a7c25 */ /* 0x000fc8000f8e00b4 */
[----:B------:R-:W-:Y:S02]  /*2760*/  IMAD R4, R13, 0x400, R108 ;  /* 0x000004000d047824 */ /* 0x000fe400078e026c */
[----:B------:R-:W-:Y:S02]  /*2770*/  VIADD R8, R11, UR11 ;  /* 0x0000000b0b087c36 */ /* 0x000fe40008000000 */
[----:B------:R-:W-:-:S04]  /*2780*/  IMAD.IADD R219, R107, 0x1, R4 ;  /* 0x000000016bdb7824 */ /* 0x000fc800078e0204 */
        /* <DEDUP_REMOVED lines=22> */
.L_x_1664:
[----:B------:R-:W-:Y:S05]  /*28f0*/  BSYNC B0 ;  /* 0x0000000000007941 */ /* 0x000fea0003800000 */
.L_x_1663:
        /* <DEDUP_REMOVED lines=9> */
[----:B-12---:R-:W-:Y:S01]  /*2990*/  SEL R5, R6, 0xfffffff0, !P1 ;  /* 0xfffffff006057807 */ /* 0x006fe20004800000 */
[----:B------:R-:W-:Y:S06]  /*29a0*/  @P0 BRA `(.L_x_1666) ;  /* 0x0000000000580947 */ /* 0x000fec0003800000 */
[----:B------:R-:W-:Y:S01]  /*29b0*/  ULDC UR10, c[0x0][0x2d0] ;  /* 0x0000b400000a7ab9 */ /* 0x000fe20000000800 */
[----:B------:R-:W-:Y:S02]  /*29c0*/  IADD3 R10, P2, R10, UR22, RZ ;  /* 0x000000160a0a7c10 */ /* 0x000fe4000ff5e0ff */
[----:B------:R-:W-:Y:S02]  /*29d0*/  ISETP.GE.AND P1, PT, R184, UR10, PT ;  /* 0x0000000ab8007c0c */ /* 0x000fe4000bf26270 */
[----:B------:R-:W-:Y:S02]  /*29e0*/  ISETP.GE.AND P0, PT, R225, UR10, PT ;  /* 0x0000000ae1007c0c */ /* 0x000fe4000bf06270 */
[----:B------:R-:W-:-:S09]  /*29f0*/  IADD3.X R9, R8, UR21, RZ, P2, !PT ;  /* 0x0000001508097c10 */ /* 0x000fd200097fe4ff */
        /* <DEDUP_REMOVED lines=17> */
.L_x_1666:
[----:B------:R-:W-:Y:S05]  /*2b10*/  BSYNC B0 ;  /* 0x0000000000007941 */ /* 0x000fea0003800000 */
.L_x_1665:
[----:B------:R-:W-:Y:S01]  /*2b20*/  LDSM.16.M88.4 R12, [R219] ;  /* 0x00000000db0c783b */ /* 0x000fe20000000200 */
[--C-:B------:R-:W-:Y:S01]  /*2b30*/  IMAD R217, R2, 0x2, R219.reuse ;  /* 0x0000000202d97824 */ /* 0x100fe200078e02db */
[----:B------:R-:W-:Y:S01]  /*2b40*/  ULDC UR23, c[0x0][0x39c] ;  /* 0x0000e70000177ab9 */ /* 0x000fe20000000800 */
[--C-:B------:R-:W-:Y:S01]  /*2b50*/  IMAD R109, R5, 0x2, R218.reuse ;  /* 0x00000002056d7824 */ /* 0x100fe200078e02da */
[----:B------:R-:W4:Y:S01]  /*2b60*/  LDSM.16.M88.4 R48, [R218+0x8000] ;  /* 0x00800000da30783b */ /* 0x000f220000000200 */
[----:B------:R-:W-:Y:S01]  /*2b70*/  IMAD R211, R3, 0x2, R218 ;  /* 0x0000000203d37824 */ /* 0x000fe200078e02da */
[----:B------:R-:W-:Y:S01]  /*2b80*/  VIMNMX R234, R104, UR20, PT ;  /* 0x0000001468ea7c48 */ /* 0x000fe2000bfe0100 */
[----:B------:R-:W-:Y:S01]  /*2b90*/  IMAD R215, R0, 0x2, R219 ;  /* 0x0000000200d77824 */ /* 0x000fe200078e02db */
[----:B------:R-:W5:Y:S01]  /*2ba0*/  LDSM.16.M88.4 R44, [R219+0x2000] ;  /* 0x00200000db2c783b */ /* 0x000f620000000200 */
[----:B------:R-:W-:Y:S01]  /*2bb0*/  VIADD R4, R218, 0x8000 ;  /* 0x00008000da047836 */ /* 0x000fe20000000000 */
[----:B------:R-:W-:Y:S01]  /*2bc0*/  UISETP.GE.AND UP0, UPT, UR17, 0x2, UPT ;  /* 0x000000021100788c */ /* 0x000fe2000bf06270 */
[----:B------:R-:W-:Y:S01]  /*2bd0*/  IMAD R214, R0, 0x2, R217 ;  /* 0x0000000200d67824 */ /* 0x000fe200078e02d9 */
[----:B------:R-:W-:Y:S01]  /*2be0*/  LDSM.16.M88.4 R88, [R217] ;  /* 0x00000000d958783b */ /* 0x000fe20000000200 */
[----:B------:R-:W-:-:S02]  /*2bf0*/  IMAD R216, R5, 0x2, R4 ;  /* 0x0000000205d87824 */ /* 0x000fc400078e0204 */
[----:B------:R-:W-:Y:S01]  /*2c00*/  IMAD.SHL.U32 R230, R106, 0x2, RZ ;  /* 0x000000026ae67824 */ /* 0x000fe200078e00ff */
[----:B------:R-:W3:Y:S01]  /*2c10*/  LDSM.16.M88.4 R76, [R109+0x8000] ;  /* 0x008000006d4c783b */ /* 0x000ee20000000200 */
[----:B------:R-:W-:Y:S01]  /*2c20*/  IMAD.U32 R169, RZ, RZ, UR20 ;  /* 0x00000014ffa97e24 */ /* 0x000fe2000f8e00ff */
[----:B------:R-:W-:Y:S02]  /*2c30*/  LEA R213, R3, R216, 0x1 ;  /* 0x000000d803d57211 */ /* 0x000fe400078e08ff */
[----:B------:R-:W2:Y:S01]  /*2c40*/  LDSM.16.M88.4 R32, [R217+0x2000] ;  /* 0x00200000d920783b */ /* 0x000ea20000000200 */
[----:B------:R-:W-:Y:S02]  /*2c50*/  LOP3.LUT R230, R230, 0x6, RZ, 0xc0, !PT ;  /* 0x00000006e6e67812 */ /* 0x000fe400078ec0ff */
[C-C-:B------:R-:W-:Y:S01]  /*2c60*/  VIADDMNMX R183, R104.reuse, 0x8, R169.reuse, PT ;  /* 0x0000000868b77846 */ /* 0x140fe200038001a9 */
[----:B------:R-:W-:Y:S01]  /*2c70*/  LDSM.16.M88.4 R28, [R211+0x8000] ;  /* 0x00800000d31c783b */ /* 0x000fe20000000200 */
[----:B------:R-:W-:-:S02]  /*2c80*/  VIADDMNMX R182, R104, 0x40, R169, PT ;  /* 0x0000004068b67846 */ /* 0x000fc400038001a9 */
[----:B------:R-:W-:Y:S01]  /*2c90*/  VIADDMNMX R169, R104, 0x48, R169, PT ;  /* 0x0000004868a97846 */ /* 0x000fe200038001a9 */
[----:B------:R-:W-:Y:S01]  /*2ca0*/  LDSM.16.M88.4 R8, [R215] ;  /* 0x00000000d708783b */ /* 0x000fe20000000200 */
[----:B------:R-:W-:-:S03]  /*2cb0*/  LOP3.LUT R3, R107, R108, RZ, 0xfc, !PT ;  /* 0x0000006c6b037212 */ /* 0x000fc600078efcff */
[----:B------:R-:W1:Y:S04]  /*2cc0*/  LDSM.16.M88.4 R40, [R218+0x8800] ;  /* 0x00880000da28783b */ /* 0x000e680000000200 */
[----:B------:R-:W1:Y:S04]  /*2cd0*/  LDSM.16.M88.4 R64, [R215+0x2000] ;  /* 0x00200000d740783b */ /* 0x000e680000000200 */
[----:B------:R-:W-:Y:S01]  /*2ce0*/  LDSM.16.M88.4 R52, [R213] ;  /* 0x00000000d534783b */ /* 0x000fe20000000200 */
[-C--:B----4-:R-:W-:Y:S03]  /*2cf0*/  HMMA.16816.F32.BF16 R20, R12, R48.reuse, RZ ;  /* 0x000000300c14723c */ /* 0x090fe600000418ff */
[----:B------:R-:W4:Y:S04]  /*2d00*/  LDSM.16.M88.4 R84, [R214] ;  /* 0x00000000d654783b */ /* 0x000f280000000200 */
[----:B------:R-:W4:Y:S01]  /*2d10*/  LDSM.16.M88.4 R24, [R109+0x8800] ;  /* 0x008800006d18783b */ /* 0x000f220000000200 */
[----:B-----5:R-:W-:Y:S03]  /*2d20*/  HMMA.16816.F32.BF16 R16, R44, R48, RZ ;  /* 0x000000302c10723c */ /* 0x020fe600000418ff */
[----:B------:R-:W5:Y:S03]  /*2d30*/  LDSM.16.M88.4 R80, [R214+0x2000] ;  /* 0x00200000d650783b */ /* 0x000f660000000200 */
[-C--:B------:R-:W-:Y:S01]  /*2d40*/  HMMA.16816.F32.BF16 R36, R12, R50.reuse, RZ ;  /* 0x000000320c24723c */ /* 0x080fe200000418ff */
[----:B------:R-:W-:Y:S04]  /*2d50*/  LDSM.16.M88.4 R100, [R218+0x9000] ;  /* 0x00900000da64783b */ /* 0x000fe80000000200 */
[----:B------:R-:W5:Y:S01]  /*2d60*/  LDSM.16.M88.4 R60, [R219+0x4000] ;  /* 0x00400000db3c783b */ /* 0x000f620000000200 */
[----:B------:R-:W-:Y:S03]  /*2d70*/  HMMA.16816.F32.BF16 R48, R44, R50, RZ ;  /* 0x000000322c30723c */ /* 0x000fe600000418ff */
[----:B------:R-:W5:Y:S03]  /*2d80*/  LDSM.16.M88.4 R96, [R211+0x8800] ;  /* 0x00880000d360783b */ /* 0x000f660000000200 */
[-C--:B---3--:R-:W-:Y:S01]  /*2d90*/  HMMA.16816.F32.BF16 R20, R88, R76.reuse, R20 ;  /* 0x0000004c5814723c */ /* 0x088fe20000041814 */
[----:B------:R-:W3:Y:S04]  /*2da0*/  LDSM.16.M88.4 R56, [R219+0x6000] ;  /* 0x00600000db38783b */ /* 0x000ee80000000200 */
[----:B------:R-:W-:Y:S01]  /*2db0*/  LDSM.16.M88.4 R92, [R109+0x9000] ;  /* 0x009000006d5c783b */ /* 0x000fe20000000200 */
[----:B--2---:R-:W-:Y:S03]  /*2dc0*/  HMMA.16816.F32.BF16 R16, R32, R76, R16 ;  /* 0x0000004c2010723c */ /* 0x004fe60000041810 */
[----:B------:R-:W0:Y:S03]  /*2dd0*/  LDGDEPBAR ;  /* 0x00000000000079af */ /* 0x000e260000000000 */
[C---:B-1----:R-:W-:Y:S06]  /*2de0*/  HMMA.16816.F32.BF16 R68, R44.reuse, R40, RZ ;  /* 0x000000282c44723c */ /* 0x042fec00000418ff */
[----:B------:R-:W-:Y:S01]  /*2df0*/  HMMA.16816.F32.BF16 R4, R44, R42, RZ ;  /* 0x0000002a2c04723c */ /* 0x000fe200000418ff */
[----:B------:R-:W1:Y:S05]  /*2e00*/  LDSM.16.M88.4 R44, [R217+0x4000] ;  /* 0x00400000d92c783b */ /* 0x000e6a0000000200 */
[----:B------:R-:W-:Y:S06]  /*2e10*/  HMMA.16816.F32.BF16 R20, R8, R28, R20 ;  /* 0x0000001c0814723c */ /* 0x000fec0000041814 */
[C---:B------:R-:W-:Y:S06]  /*2e20*/  HMMA.16816.F32.BF16 R72, R12.reuse, R40, RZ ;  /* 0x000000280c48723c */ /* 0x040fec00000418ff */
[----:B------:R-:W-:Y:S01]  /*2e30*/  HMMA.16816.F32.BF16 R12, R12, R42, RZ ;  /* 0x0000002a0c0c723c */ /* 0x000fe200000418ff */
[----:B------:R-:W-:Y:S05]  /*2e40*/  LDSM.16.M88.4 R40, [R217+0x6000] ;  /* 0x00600000d928783b */ /* 0x000fea0000000200 */
[----:B------:R-:W-:Y:S06]  /*2e50*/  HMMA.16816.F32.BF16 R16, R64, R28, R16 ;  /* 0x0000001c4010723c */ /* 0x000fec0000041810 */
[----:B------:R-:W-:Y:S06]  /*2e60*/  HMMA.16816.F32.BF16 R36, R88, R78, R36 ;  /* 0x0000004e5824723c */ /* 0x000fec0000041824 */
[----:B----4-:R-:W-:Y:S06]  /*2e70*/  HMMA.16816.F32.BF16 R20, R84, R52, R20 ;  /* 0x000000345414723c */ /* 0x010fec0000041814 */
[C---:B------:R-:W-:Y:S01]  /*2e80*/  HMMA.16816.F32.BF16 R48, R32.reuse, R78, R48 ;  /* 0x0000004e2030723c */ /* 0x040fe20000041830 */
[----:B------:R-:W2:Y:S05]  /*2e90*/  LDSM.16.M88.4 R76, [R213+0x800] ;  /* 0x00080000d54c783b */ /* 0x000eaa0000000200 */
[C---:B------:R-:W-:Y:S06]  /*2ea0*/  HMMA.16816.F32.BF16 R68, R32.reuse, R24, R68 ;  /* 0x000000182044723c */ /* 0x040fec0000041844 */
[----:B------:R-:W-:Y:S01]  /*2eb0*/  HMMA.16816.F32.BF16 R4, R32, R26, R4 ;  /* 0x0000001a2004723c */ /* 0x000fe20000041804 */
[----:B------:R-:W-:Y:S05]  /*2ec0*/  LDSM.16.M88.4 R32, [R215+0x4000] ;  /* 0x00400000d720783b */ /* 0x000fea0000000200 */
[C---:B------:R-:W-:Y:S06]  /*2ed0*/  HMMA.16816.F32.BF16 R72, R88.reuse, R24, R72 ;  /* 0x000000185848723c */ /* 0x040fec0000041848 */
[----:B------:R-:W-:Y:S01]  /*2ee0*/  HMMA.16816.F32.BF16 R88, R88, R26, R12 ;  /* 0x0000001a5858723c */ /* 0x000fe2000004180c */
[----:B------:R-:W4:Y:S04]  /*2ef0*/  LDSM.16.M88.4 R24, [R211+0x9000] ;  /* 0x00900000d318783b */ /* 0x000f280000000200 */
[----:B------:R-:W-:Y:S01]  /*2f00*/  LDSM.16.M88.4 R12, [R213+0x1000] ;  /* 0x00100000d50c783b */ /* 0x000fe20000000200 */
[----:B-----5:R-:W-:Y:S06]  /*2f10*/  HMMA.16816.F32.BF16 R16, R80, R52, R16 ;  /* 0x000000345010723c */ /* 0x020fec0000041810 */
[----:B------:R-:W-:Y:S06]  /*2f20*/  HMMA.16816.F32.BF16 R36, R8, R30, R36 ;  /* 0x0000001e0824723c */ /* 0x000fec0000041824 */
[----:B------:R-:W-:Y:S06]  /*2f30*/  HMMA.16816.F32.BF16 R20, R60, R100, R20 ;  /* 0x000000643c14723c */ /* 0x000fec0000041814 */
[C---:B------:R-:W-:Y:S01]  /*2f40*/  HMMA.16816.F32.BF16 R48, R64.reuse, R30, R48 ;  /* 0x0000001e4030723c */ /* 0x040fe20000041830 */
[----:B------:R-:W-:Y:S05]  /*2f50*/  LDSM.16.M88.4 R28, [R215+0x6000] ;  /* 0x00600000d71c783b */ /* 0x000fea0000000200 */
[C---:B------:R-:W-:Y:S06]  /*2f60*/  HMMA.16816.F32.BF16 R68, R64.reuse, R96, R68 ;  /* 0x000000604044723c */ /* 0x040fec0000041844 */
[----:B------:R-:W-:Y:S01]  /*2f70*/  HMMA.16816.F32.BF16 R64, R64, R98, R4 ;  /* 0x000000624040723c */ /* 0x000fe20000041804 */
[----:B------:R-:W-:Y:S05]  /*2f80*/  LDSM.16.M88.4 R4, [R214+0x4000] ;  /* 0x00400000d604783b */ /* 0x000fea0000000200 */
[C---:B------:R-:W-:Y:S06]  /*2f90*/  HMMA.16816.F32.BF16 R72, R8.reuse, R96, R72 ;  /* 0x000000600848723c */ /* 0x040fec0000041848 */
[----:B------:R-:W-:Y:S01]  /*2fa0*/  HMMA.16816.F32.BF16 R88, R8, R98, R88 ;  /* 0x000000620858723c */ /* 0x000fe20000041858 */
[----:B------:R-:W-:Y:S05]  /*2fb0*/  LDSM.16.M88.4 R8, [R214+0x6000] ;  /* 0x00600000d608783b */ /* 0x000fea0000000200 */
[----:B---3--:R-:W-:Y:S06]  /*2fc0*/  HMMA.16816.F32.BF16 R16, R56, R100, R16 ;  /* 0x000000643810723c */ /* 0x008fec0000041810 */
[----:B------:R-:W-:Y:S06]  /*2fd0*/  HMMA.16816.F32.BF16 R36, R84, R54, R36 ;  /* 0x000000365424723c */ /* 0x000fec0000041824 */
[----:B-1----:R-:W-:Y:S06]  /*2fe0*/  HMMA.16816.F32.BF16 R20, R44, R92, R20 ;  /* 0x0000005c2c14723c */ /* 0x002fec0000041814 */
[C---:B------:R-:W-:Y:S01]  /*2ff0*/  HMMA.16816.F32.BF16 R48, R80.reuse, R54, R48 ;  /* 0x000000365030723c */ /* 0x040fe20000041830 */
[----:B------:R-:W1:Y:S05]  /*3000*/  LDSM.16.M88.4 R52, [R218+0x9800] ;  /* 0x00980000da34783b */ /* 0x000e6a0000000200 */
[C---:B--2---:R-:W-:Y:S06]  /*3010*/  HMMA.16816.F32.BF16 R68, R80.reuse, R76, R68 ;  /* 0x0000004c5044723c */ /* 0x044fec0000041844 */
[----:B------:R-:W-:Y:S01]  /*3020*/  HMMA.16816.F32.BF16 R64, R80, R78, R64 ;  /* 0x0000004e5040723c */ /* 0x000fe20000041840 */
[----:B------:R-:W2:Y:S05]  /*3030*/  LDSM.16.M88.4 R80, [R109+0x9800] ;  /* 0x009800006d50783b */ /* 0x000eaa0000000200 */
[C---:B------:R-:W-:Y:S06]  /*3040*/  HMMA.16816.F32.BF16 R72, R84.reuse, R76, R72 ;  /* 0x0000004c5448723c */ /* 0x040fec0000041848 */
[----:B------:R-:W-:Y:S06]  /*3050*/  HMMA.16816.F32.BF16 R88, R84, R78, R88 ;  /* 0x0000004e5458723c */ /* 0x000fec0000041858 */
[----:B------:R-:W-:Y:S06]  /*3060*/  HMMA.16816.F32.BF16 R16, R40, R92, R16 ;  /* 0x0000005c2810723c */ /* 0x000fec0000041810 */
[----:B----4-:R-:W-:Y:S06]  /*3070*/  HMMA.16816.F32.BF16 R20, R32, R24, R20 ;  /* 0x000000182014723c */ /* 0x010fec0000041814 */
[-C--:B------:R-:W-:Y:S06]  /*3080*/  HMMA.16816.F32.BF16 R36, R60, R102.reuse, R36 ;  /* 0x000000663c24723c */ /* 0x080fec0000041824 */
[C---:B------:R-:W-:Y:S06]  /*3090*/  HMMA.16816.F32.BF16 R48, R56.reuse, R102, R48 ;  /* 0x000000663830723c */ /* 0x040fec0000041830 */
[C---:B-1----:R-:W-:Y:S06]  /*30a0*/  HMMA.16816.F32.BF16 R68, R56.reuse, R52, R68 ;  /* 0x000000343844723c */ /* 0x042fec0000041844 */
[----:B------:R-:W-:Y:S06]  /*30b0*/  HMMA.16816.F32.BF16 R64, R56, R54, R64 ;  /* 0x000000363840723c */ /* 0x000fec0000041840 */
[C---:B------:R-:W-:Y:S06]  /*30c0*/  HMMA.16816.F32.BF16 R72, R60.reuse, R52, R72 ;  /* 0x000000343c48723c */ /* 0x040fec0000041848 */
[----:B------:R-:W-:Y:S01]  /*30d0*/  HMMA.16816.F32.BF16 R88, R60, R54, R88 ;  /* 0x000000363c58723c */ /* 0x000fe20000041858 */
[----:B------:R-:W1:Y:S05]  /*30e0*/  LDSM.16.M88.4 R52, [R211+0x9800] ;  /* 0x00980000d334783b */ /* 0x000e6a0000000200 */
[----:B------:R-:W-:Y:S06]  /*30f0*/  HMMA.16816.F32.BF16 R16, R28, R24, R16 ;  /* 0x000000181c10723c */ /* 0x000fec0000041810 */
[----:B------:R-:W-:Y:S06]  /*3100*/  HMMA.16816.F32.BF16 R20, R4, R12, R20 ;  /* 0x0000000c0414723c */ /* 0x000fec0000041814 */
[-C--:B------:R-:W-:Y:S06]  /*3110*/  HMMA.16816.F32.BF16 R36, R44, R94.reuse, R36 ;  /* 0x0000005e2c24723c */ /* 0x080fec0000041824 */
[C---:B------:R-:W-:Y:S06]  /*3120*/  HMMA.16816.F32.BF16 R48, R40.reuse, R94, R48 ;  /* 0x0000005e2830723c */ /* 0x040fec0000041830 */
[C---:B--2---:R-:W-:Y:S06]  /*3130*/  HMMA.16816.F32.BF16 R68, R40.reuse, R80, R68 ;  /* 0x000000502844723c */ /* 0x044fec0000041844 */
[----:B------:R-:W-:Y:S01]  /*3140*/  HMMA.16816.F32.BF16 R64, R40, R82, R64 ;  /* 0x000000522840723c */ /* 0x000fe20000041840 */
[----:B------:R-:W-:Y:S01]  /*3150*/  FMUL.FTZ R24, R22, UR23 ;  /* 0x0000001716187c20 */ /* 0x000fe20008410000 */
[----:B------:R-:W-:-:S04]  /*3160*/  FMUL.FTZ R25, R23, UR23 ;  /* 0x0000001717197c20 */ /* 0x000fc80008410000 */
[C---:B------:R-:W-:Y:S01]  /*3170*/  HMMA.16816.F32.BF16 R72, R44.reuse, R80, R72 ;  /* 0x000000502c48723c */ /* 0x040fe20000041848 */
[----:B------:R-:W-:Y:S05]  /*3180*/  MUFU.TANH R24, R24 ;  /* 0x0000001800187308 */ /* 0x000fea0000002400 */
[----:B------:R-:W-:Y:S03]  /*3190*/  HMMA.16816.F32.BF16 R88, R44, R82, R88 ;  /* 0x000000522c58723c */ /* 0x000fe60000041858 */
[----:B------:R-:W-:Y:S03]  /*31a0*/  MUFU.TANH R25, R25 ;  /* 0x0000001900197308 */ /* 0x000fe60000002400 */
[----:B------:R-:W-:Y:S06]  /*31b0*/  HMMA.16816.F32.BF16 R16, R8, R12, R16 ;  /* 0x0000000c0810723c */ /* 0x000fec0000041810 */
[----:B------:R-:W-:Y:S01]  /*31c0*/  HMMA.16816.F32.BF16 R36, R32, R26, R36 ;  /* 0x0000001a2024723c */ /* 0x000fe20000041824 */
[----:B------:R-:W-:Y:S01]  /*31d0*/  FMUL.FTZ R13, R20, UR23 ;  /* 0x00000017140d7c20 */ /* 0x000fe20008410000 */
[----:B------:R-:W-:-:S02]  /*31e0*/  FMUL.FTZ R12, R21, UR23 ;  /* 0x00000017150c7c20 */ /* 0x000fc40008410000 */
[----:B------:R-:W2:Y:S01]  /*31f0*/  LDSM.16.M88.4 R20, [R213+0x1800] ;  /* 0x00180000d514783b */ /* 0x000ea20000000200 */
[----:B------:R-:W-:-:S04]  /*3200*/  DEPBAR.LE SB0, 0x0 ;  /* 0x000080000000791a */ /* 0x000fc80000000000 */
[C---:B------:R-:W-:Y:S01]  /*3210*/  HMMA.16816.F32.BF16 R48, R28.reuse, R26, R48 ;  /* 0x0000001a1c30723c */ /* 0x040fe20000041830 */
[----:B------:R-:W3:Y:S05]  /*3220*/  MUFU.TANH R12, R12 ;  /* 0x0000000c000c7308 */ /* 0x000eea0000002400 */
[C---:B-1----:R-:W-:Y:S03]  /*3230*/  HMMA.16816.F32.BF16 R68, R28.reuse, R52, R68 ;  /* 0x000000341c44723c */ /* 0x042fe60000041844 */
[----:B------:R-:W-:Y:S01]  /*3240*/  FMUL.FTZ R17, R17, UR23 ;  /* 0x0000001711117c20 */ /* 0x000fe20008410000 */
[----:B------:R-:W-:Y:S01]  /*3250*/  FMUL.FTZ R16, R16, UR23 ;  /* 0x0000001710107c20 */ /* 0x000fe20008410000 */
[----:B------:R-:W-:Y:S01]  /*3260*/  FMUL.FTZ R18, R18, UR23 ;  /* 0x0000001712127c20 */ /* 0x000fe20008410000 */
[----:B------:R-:W-:Y:S01]  /*3270*/  HMMA.16816.F32.BF16 R64, R28, R54, R64 ;  /* 0x000000361c40723c */ /* 0x000fe20000041840 */
[----:B------:R-:W-:Y:S05]  /*3280*/  MUFU.TANH R13, R13 ;  /* 0x0000000d000d7308 */ /* 0x000fea0000002400 */
[C---:B------:R-:W-:Y:S03]  /*3290*/  HMMA.16816.F32.BF16 R72, R32.reuse, R52, R72 ;  /* 0x000000342048723c */ /* 0x040fe60000041848 */
[----:B------:R-:W1:Y:S03]  /*32a0*/  MUFU.TANH R17, R17 ;  /* 0x0000001100117308 */ /* 0x000e660000002400 */
[----:B------:R-:W-:Y:S05]  /*32b0*/  HMMA.16816.F32.BF16 R88, R32, R54, R88 ;  /* 0x000000362058723c */ /* 0x000fea0000041858 */
[----:B------:R-:W-:Y:S01]  /*32c0*/  MUFU.TANH R16, R16 ;  /* 0x0000001000107308 */ /* 0x000fe20000002400 */
[-C--:B------:R-:W-:Y:S06]  /*32d0*/  HMMA.16816.F32.BF16 R36, R4, R14.reuse, R36 ;  /* 0x0000000e0424723c */ /* 0x080fec0000041824 */
[C---:B------:R-:W-:Y:S01]  /*32e0*/  HMMA.16816.F32.BF16 R48, R8.reuse, R14, R48 ;  /* 0x0000000e0830723c */ /* 0x040fe20000041830 */
[----:B------:R-:W-:Y:S05]  /*32f0*/  MUFU.TANH R18, R18 ;  /* 0x0000001200127308 */ /* 0x000fea0000002400 */
[----:B--2---:R-:W-:Y:S01]  /*3300*/  HMMA.16816.F32.BF16 R68, R8, R20, R68 ;  /* 0x000000140844723c */ /* 0x004fe20000041844 */
[----:B------:R-:W-:-:S05]  /*3310*/  FMUL.FTZ R14, R19, UR23 ;  /* 0x00000017130e7c20 */ /* 0x000fca0008410000 */
[----:B------:R-:W-:Y:S01]  /*3320*/  HMMA.16816.F32.BF16 R64, R8, R22, R64 ;  /* 0x000000160840723c */ /* 0x000fe20000041840 */
[----:B------:R-:W2:Y:S05]  /*3330*/  MUFU.TANH R14, R14 ;  /* 0x0000000e000e7308 */ /* 0x000eaa0000002400 */
[C---:B------:R-:W-:Y:S01]  /*3340*/  HMMA.16816.F32.BF16 R72, R4.reuse, R20, R72 ;  /* 0x000000140448723c */ /* 0x040fe20000041848 */
[----:B------:R-:W-:Y:S02]  /*3350*/  IMAD.U32 R11, RZ, RZ, UR28 ;  /* 0x0000001cff0b7e24 */ /* 0x000fe4000f8e00ff */
[----:B------:R-:W-:Y:S01]  /*3360*/  FMUL.FTZ R19, R36, UR23 ;  /* 0x0000001724137c20 */ /* 0x000fe20008410000 */
[----:B------:R-:W-:Y:S01]  /*3370*/  FMUL.FTZ R28, R39, UR23 ;  /* 0x00000017271c7c20 */ /* 0x000fe20008410000 */
[----:B------:R-:W-:Y:S01]  /*3380*/  FMUL.FTZ R27, R38, UR23 ;  /* 0x00000017261b7c20 */ /* 0x000fe20008410000 */
[----:B------:R-:W-:Y:S01]  /*3390*/  FMUL.FTZ R15, R37, UR23 ;  /* 0x00000017250f7c20 */ /* 0x000fe20008410000 */
[----:B------:R-:W-:Y:S01]  /*33a0*/  HMMA.16816.F32.BF16 R88, R4, R22, R88 ;  /* 0x000000160458723c */ /* 0x000fe20000041858 */
[----:B------:R-:W-:Y:S01]  /*33b0*/  FMUL.FTZ R20, R50, UR23 ;  /* 0x0000001732147c20 */ /* 0x000fe20008410000 */
[----:B------:R-:W4:Y:S01]  /*33c0*/  MUFU.TANH R19, R19 ;  /* 0x0000001300137308 */ /* 0x000f220000002400 */
[----:B------:R-:W-:Y:S01]  /*33d0*/  FMUL.FTZ R29, R49, UR23 ;  /* 0x00000017311d7c20 */ /* 0x000fe20008410000 */
[----:B------:R-:W-:Y:S01]  /*33e0*/  FMUL.FTZ R30, R48, UR23 ;  /* 0x00000017301e7c20 */ /* 0x000fe20008410000 */
[----:B------:R-:W-:Y:S01]  /*33f0*/  FMUL.FTZ R51, R51, UR23 ;  /* 0x0000001733337c20 */ /* 0x000fe20008410000 */
[----:B------:R-:W-:Y:S01]  /*3400*/  FMUL.FTZ R10, R68, UR23 ;  /* 0x00000017440a7c20 */ /* 0x000fe20008410000 */
[----:B------:R-:W-:Y:S01]  /*3410*/  LEA R4, R11, R230, 0x5 ;  /* 0x000000e60b047211 */ /* 0x000fe200078e28ff */
[----:B------:R-:W-:Y:S01]  /*3420*/  FMUL.FTZ R70, R70, UR23 ;  /* 0x0000001746467c20 */ /* 0x000fe20008410000 */
[----:B------:R-:W-:Y:S01]  /*3430*/  FMUL.FTZ R69, R69, UR23 ;  /* 0x0000001745457c20 */ /* 0x000fe20008410000 */
[----:B------:R-:W5:Y:S01]  /*3440*/  MUFU.TANH R20, R20 ;  /* 0x0000001400147308 */ /* 0x000f620000002400 */
[----:B------:R-:W-:Y:S01]  /*3450*/  FMUL.FTZ R71, R71, UR23 ;  /* 0x0000001747477c20 */ /* 0x000fe20008410000 */
[----:B------:R-:W-:-:S02]  /*3460*/  VIADD R11, R4, 0x1 ;  /* 0x00000001040b7836 */ /* 0x000fc40000000000 */
[----:B------:R-:W-:Y:S01]  /*3470*/  FMUL.FTZ R64, R64, UR23 ;  /* 0x0000001740407c20 */ /* 0x000fe20008410000 */
[----:B------:R-:W-:Y:S02]  /*3480*/  VIADD R21, R4, 0x8 ;  /* 0x0000000804157836 */ /* 0x000fe40000000000 */
[----:B------:R-:W-:Y:S01]  /*3490*/  FMUL.FTZ R66, R66, UR23 ;  /* 0x0000001742427c20 */ /* 0x000fe20008410000 */
[----:B------:R-:W-:Y:S01]  /*34a0*/  FMUL.FTZ R65, R65, UR23 ;  /* 0x0000001741417c20 */ /* 0x000fe20008410000 */
[C---:B------:R-:W-:Y:S01]  /*34b0*/  ISETP.GE.AND P6, PT, R11.reuse, R234, PT ;  /* 0x000000ea0b00720c */ /* 0x040fe20003fc6270 */
[----:B------:R-:W-:Y:S01]  /*34c0*/  MUFU.TANH R28, R28 ;  /* 0x0000001c001c7308 */ /* 0x000fe20000002400 */
[C---:B------:R-:W-:Y:S01]  /*34d0*/  ISETP.GE.AND P5, PT, R11.reuse, R183, PT ;  /* 0x000000b70b00720c */ /* 0x040fe20003fa6270 */
[----:B------:R-:W-:Y:S01]  /*34e0*/  FMUL.FTZ R72, R72, UR23 ;  /* 0x0000001748487c20 */ /* 0x000fe20008410000 */
[----:B------:R-:W-:Y:S01]  /*34f0*/  ISETP.GE.AND P3, PT, R11, R182, PT ;  /* 0x000000b60b00720c */ /* 0x000fe20003f66270 */
[----:B------:R-:W-:Y:S01]  /*3500*/  FMUL.FTZ R6, R73, UR23 ;  /* 0x0000001749067c20 */ /* 0x000fe20008410000 */
[----:B------:R-:W-:Y:S01]  /*3510*/  ISETP.GE.AND P1, PT, R11, R169, PT ;  /* 0x000000a90b00720c */ /* 0x000fe20003f26270 */
[----:B------:R-:W-:Y:S01]  /*3520*/  FMUL.FTZ R7, R74, UR23 ;  /* 0x000000174a077c20 */ /* 0x000fe20008410000 */
[----:B------:R-:W-:Y:S01]  /*3530*/  I2FP.F32.S32 R11, R11 ;  /* 0x0000000b000b7245 */ /* 0x000fe20000201400 */
[----:B------:R-:W5:Y:S01]  /*3540*/  MUFU.TANH R27, R27 ;  /* 0x0000001b001b7308 */ /* 0x000f620000002400 */
[-C--:B------:R-:W-:Y:S01]  /*3550*/  ISETP.GE.AND P0, PT, R21, R234.reuse, PT ;  /* 0x000000ea1500720c */ /* 0x080fe20003f06270 */
[----:B------:R-:W-:Y:S01]  /*3560*/  FMUL.FTZ R9, R75, UR23 ;  /* 0x000000174b097c20 */ /* 0x000fe20008410000 */
[----:B------:R-:W-:Y:S01]  /*3570*/  ISETP.GE.AND P4, PT, R21, R183, PT ;  /* 0x000000b71500720c */ /* 0x000fe20003f86270 */
[C---:B---3--:R-:W-:Y:S01]  /*3580*/  FFMA.FTZ R12, R11.reuse, UR5, R12 ;  /* 0x000000050b0c7c23 */ /* 0x048fe2000801000c */
[C---:B------:R-:W-:Y:S01]  /*3590*/  FFMA.FTZ R25, R11.reuse, UR5, R25 ;  /* 0x000000050b197c23 */ /* 0x040fe20008010019 */
[C---:B-1----:R-:W-:Y:S01]  /*35a0*/  FFMA.FTZ R17, R11.reuse, UR5, R17 ;  /* 0x000000050b117c23 */ /* 0x042fe20008010011 */
[----:B--2---:R-:W-:Y:S01]  /*35b0*/  FFMA.FTZ R34, R11, UR5, R14 ;  /* 0x000000050b227c23 */ /* 0x004fe2000801000e */
[----:B------:R-:W1:Y:S01]  /*35c0*/  MUFU.TANH R29, R29 ;  /* 0x0000001d001d7308 */ /* 0x000e620000002400 */
[----:B------:R-:W-:Y:S01]  /*35d0*/  FSEL R33, R12, -INF , !P6 ;  /* 0xff8000000c217808 */ /* 0x000fe20007000000 */
[C---:B------:R-:W-:Y:S01]  /*35e0*/  VIADD R14, R4.reuse, 0x9 ;  /* 0x00000009040e7836 */ /* 0x040fe20000000000 */
[----:B------:R-:W-:Y:S01]  /*35f0*/  I2FP.F32.S32 R12, R21 ;  /* 0x00000015000c7245 */ /* 0x000fe20000201400 */
[----:B------:R-:W-:Y:S01]  /*3600*/  VIADD R11, R4, 0x10 ;  /* 0x00000010040b7836 */ /* 0x000fe20000000000 */
[----:B------:R-:W-:Y:S01]  /*3610*/  FSEL R26, R25, -INF , !P5 ;  /* 0xff800000191a7808 */ /* 0x000fe20006800000 */
[----:B------:R-:W-:Y:S01]  /*3620*/  FMUL.FTZ R88, R88, UR23 ;  /* 0x0000001758587c20 */ /* 0x000fe20008410000 */
[----:B------:R-:W-:Y:S01]  /*3630*/  FSEL R35, R17, -INF , !P3 ;  /* 0xff80000011237808 */ /* 0x000fe20005800000 */
[----:B----4-:R-:W-:Y:S01]  /*3640*/  FFMA.FTZ R19, R12, UR5, R19 ;  /* 0x000000050c137c23 */ /* 0x010fe20008010013 */
[----:B------:R-:W2:Y:S01]  /*3650*/  MUFU.TANH R8, R51 ;  /* 0x0000003300087308 */ /* 0x000ea20000002400 */
[----:B------:R-:W-:Y:S01]  /*3660*/  FSEL R34, R34, -INF , !P1 ;  /* 0xff80000022227808 */ /* 0x000fe20004800000 */
[----:B-----5:R-:W-:Y:S01]  /*3670*/  FFMA.FTZ R20, R12, UR5, R20 ;  /* 0x000000050c147c23 */ /* 0x020fe20008010014 */
[----:B------:R-:W-:Y:S01]  /*3680*/  ISETP.GE.AND P5, PT, R14, R234, PT ;  /* 0x000000ea0e00720c */ /* 0x000fe20003fa6270 */
[----:B------:R-:W-:Y:S01]  /*3690*/  FFMA.FTZ R22, R12, UR5, R27 ;  /* 0x000000050c167c23 */ /* 0x000fe2000801001b */
[----:B------:R-:W-:Y:S01]  /*36a0*/  FSEL R31, R19, -INF , !P0 ;  /* 0xff800000131f7808 */ /* 0x000fe20004000000 */
[----:B------:R-:W-:Y:S01]  /*36b0*/  FMUL.FTZ R90, R90, UR23 ;  /* 0x000000175a5a7c20 */ /* 0x000fe20008410000 */
[C---:B------:R-:W-:Y:S01]  /*36c0*/  ISETP.GE.AND P3, PT, R14.reuse, R183, PT ;  /* 0x000000b70e00720c */ /* 0x040fe20003f66270 */
[----:B------:R-:W3:Y:S01]  /*36d0*/  MUFU.TANH R5, R72 ;  /* 0x0000004800057308 */ /* 0x000ee20000002400 */
[C---:B------:R-:W-:Y:S01]  /*36e0*/  ISETP.GE.AND P1, PT, R14.reuse, R182, PT ;  /* 0x000000b60e00720c */ /* 0x040fe20003f26270 */
[----:B------:R-:W-:Y:S01]  /*36f0*/  FMUL.FTZ R67, R67, UR23 ;  /* 0x0000001743437c20 */ /* 0x000fe20008410000 */
[-C--:B------:R-:W-:Y:S01]  /*3700*/  ISETP.GE.AND P0, PT, R14, R169.reuse, PT ;  /* 0x000000a90e00720c */ /* 0x080fe20003f06270 */
[----:B------:R-:W-:Y:S01]  /*3710*/  FMUL.FTZ R89, R89, UR23 ;  /* 0x0000001759597c20 */ /* 0x000fe20008410000 */
[----:B------:R-:W-:Y:S01]  /*3720*/  ISETP.GE.AND P6, PT, R21, R169, PT ;  /* 0x000000a91500720c */ /* 0x000fe20003fc6270 */
[----:B------:R-:W-:Y:S01]  /*3730*/  FMUL.FTZ R91, R91, UR23 ;  /* 0x000000175b5b7c20 */ /* 0x000fe20008410000 */
[----:B------:R-:W-:Y:S01]  /*3740*/  I2FP.F32.S32 R14, R14 ;  /* 0x0000000e000e7245 */ /* 0x000fe20000201400 */
[----:B------:R-:W4:Y:S01]  /*3750*/  MUFU.TANH R30, R30 ;  /* 0x0000001e001e7308 */ /* 0x000f220000002400 */
[----:B------:R-:W-:-:S02]  /*3760*/  FSEL R32, R20, -INF , !P6 ;  /* 0xff80000014207808 */ /* 0x000fc40007000000 */
[----:B------:R-:W-:Y:S01]  /*3770*/  FSEL R22, R22, -INF , !P4 ;  /* 0xff80000016167808 */ /* 0x000fe20006000000 */
[C---:B------:R-:W-:Y:S01]  /*3780*/  FFMA.FTZ R20, R14.reuse, UR5, R28 ;  /* 0x000000050e147c23 */ /* 0x040fe2000801001c */
[----:B------:R-:W-:Y:S01]  /*3790*/  I2FP.F32.S32 R28, R11 ;  /* 0x0000000b001c7245 */ /* 0x000fe20000201400 */
[C---:B-1----:R-:W-:Y:S01]  /*37a0*/  FFMA.FTZ R29, R14.reuse, UR5, R29 ;  /* 0x000000050e1d7c23 */ /* 0x042fe2000801001d */
[----:B--2---:R-:W-:Y:S01]  /*37b0*/  FFMA.FTZ R8, R14, UR5, R8 ;  /* 0x000000050e087c23 */ /* 0x004fe20008010008 */
[----:B------:R-:W1:Y:S01]  /*37c0*/  MUFU.TANH R15, R15 ;  /* 0x0000000f000f7308 */ /* 0x000e620000002400 */
[----:B------:R-:W-:Y:S01]  /*37d0*/  ISETP.GE.AND P4, PT, R11, R234, PT ;  /* 0x000000ea0b00720c */ /* 0x000fe20003f86270 */
[----:B---3--:R-:W-:Y:S01]  /*37e0*/  FFMA.FTZ R5, R28, UR5, R5 ;  /* 0x000000051c057c23 */ /* 0x008fe20008010005 */
[----:B------:R-:W-:Y:S02]  /*37f0*/  FSEL R20, R20, -INF , !P3 ;  /* 0xff80000014147808 */ /* 0x000fe40005800000 */
[----:B------:R-:W-:-:S02]  /*3800*/  FSEL R37, R29, -INF , !P1 ;  /* 0xff8000001d257808 */ /* 0x000fc40004800000 */
[----:B------:R-:W-:Y:S01]  /*3810*/  FSEL R23, R5, -INF , !P4 ;  /* 0xff80000005177808 */ /* 0x000fe20006000000 */
[----:B------:R-:W2:Y:S01]  /*3820*/  MUFU.TANH R6, R6 ;  /* 0x0000000600067308 */ /* 0x000ea20000002400 */
[----:B----4-:R-:W-:Y:S01]  /*3830*/  FFMA.FTZ R27, R12, UR5, R30 ;  /* 0x000000050c1b7c23 */ /* 0x010fe2000801001e */
[----:B------:R-:W-:Y:S02]  /*3840*/  IADD3 R12, R4, 0x11, RZ ;  /* 0x00000011040c7810 */ /* 0x000fe40007ffe0ff */
[----:B------:R-:W-:Y:S02]  /*3850*/  FSEL R30, R8, -INF , !P0 ;  /* 0xff800000081e7808 */ /* 0x000fe40004000000 */
[C---:B------:R-:W-:Y:S02]  /*3860*/  ISETP.GE.AND P3, PT, R12.reuse, R234, PT ;  /* 0x000000ea0c00720c */ /* 0x040fe40003f66270 */
[----:B------:R-:W3:Y:S01]  /*3870*/  MUFU.TANH R7, R7 ;  /* 0x0000000700077308 */ /* 0x000ee20000002400 */
[----:B------:R-:W-:Y:S01]  /*3880*/  ISETP.GE.AND P1, PT, R12, R183, PT ;  /* 0x000000b70c00720c */ /* 0x000fe20003f26270 */
[----:B-1----:R-:W-:Y:S01]  /*3890*/  FFMA.FTZ R15, R14, UR5, R15 ;  /* 0x000000050e0f7c23 */ /* 0x002fe2000801000f */
[----:B------:R-:W-:-:S02]  /*38a0*/  ISETP.GE.AND P0, PT, R12, R182, PT ;  /* 0x000000b60c00720c */ /* 0x000fc40003f06270 */
[----:B------:R-:W-:Y:S02]  /*38b0*/  ISETP.GE.AND P4, PT, R12, R169, PT ;  /* 0x000000a90c00720c */ /* 0x000fe40003f86270 */
[----:B------:R-:W-:Y:S01]  /*38c0*/  I2FP.F32.S32 R12, R12 ;  /* 0x0000000c000c7245 */ /* 0x000fe20000201400 */
[----:B------:R-:W1:Y:S01]  /*38d0*/  MUFU.TANH R10, R10 ;  /* 0x0000000a000a7308 */ /* 0x000e620000002400 */
[-C--:B------:R-:W-:Y:S02]  /*38e0*/  ISETP.GE.AND P2, PT, R21, R182.reuse, PT ;  /* 0x000000b61500720c */ /* 0x080fe40003f46270 */
[----:B------:R-:W-:Y:S01]  /*38f0*/  FSEL R25, R15, -INF , !P5 ;  /* 0xff8000000f197808 */ /* 0x000fe20006800000 */
[----:B--2---:R-:W-:Y:S01]  /*3900*/  FFMA.FTZ R6, R12, UR5, R6 ;  /* 0x000000050c067c23 */ /* 0x004fe20008010006 */
[----:B------:R-:W-:Y:S02]  /*3910*/  FSEL R27, R27, -INF , !P2 ;  /* 0xff8000001b1b7808 */ /* 0x000fe40005000000 */
[C---:B------:R-:W-:Y:S01]  /*3920*/  ISETP.GE.AND P2, PT, R11.reuse, R183, PT ;  /* 0x000000b70b00720c */ /* 0x040fe20003f46270 */
[----:B------:R-:W2:Y:S01]  /*3930*/  MUFU.TANH R70, R70 ;  /* 0x0000004600467308 */ /* 0x000ea20000002400 */
[----:B---3--:R-:W-:Y:S01]  /*3940*/  FFMA.FTZ R236, R28, UR5, R7 ;  /* 0x000000051cec7c23 */ /* 0x008fe20008010007 */
[C---:B------:R-:W-:Y:S01]  /*3950*/  ISETP.GE.AND P6, PT, R11.reuse, R182, PT ;  /* 0x000000b60b00720c */ /* 0x040fe20003fc6270 */
[----:B------:R-:W-:Y:S01]  /*3960*/  VIADD R7, R4, 0x18 ;  /* 0x0000001804077836 */ /* 0x000fe20000000000 */
[----:B------:R-:W-:-:S02]  /*3970*/  ISETP.GE.AND P5, PT, R11, R169, PT ;  /* 0x000000a90b00720c */ /* 0x000fc40003fa6270 */
[----:B------:R-:W-:Y:S02]  /*3980*/  FSEL R236, R236, -INF , !P2 ;  /* 0xff800000ecec7808 */ /* 0x000fe40005000000 */
[----:B------:R-:W3:Y:S01]  /*3990*/  MUFU.TANH R9, R9 ;  /* 0x0000000900097308 */ /* 0x000ee20000002400 */
[----:B-1----:R-:W-:Y:S01]  /*39a0*/  FFMA.FTZ R10, R28, UR5, R10 ;  /* 0x000000051c0a7c23 */ /* 0x002fe2000801000a */
[----:B------:R-:W-:Y:S02]  /*39b0*/  FSEL R11, R6, -INF , !P3 ;  /* 0xff800000060b7808 */ /* 0x000fe40005800000 */
[C---:B------:R-:W-:Y:S02]  /*39c0*/  ISETP.GE.AND P2, PT, R7.reuse, R234, PT ;  /* 0x000000ea0700720c */ /* 0x040fe40003f46270 */
[----:B------:R-:W-:Y:S02]  /*39d0*/  FSEL R21, R10, -INF , !P6 ;  /* 0xff8000000a157808 */ /* 0x000fe40007000000 */
[----:B------:R-:W1:Y:S01]  /*39e0*/  MUFU.TANH R69, R69 ;  /* 0x0000004500457308 */ /* 0x000e620000002400 */
[----:B--2---:R-:W-:Y:S01]  /*39f0*/  FFMA.FTZ R14, R28, UR5, R70 ;  /* 0x000000051c0e7c23 */ /* 0x004fe20008010046 */
[----:B------:R-:W-:-:S02]  /*3a00*/  ISETP.GE.AND P6, PT, R7, R183, PT ;  /* 0x000000b70700720c */ /* 0x000fc40003fc6270 */
[C---:B------:R-:W-:Y:S02]  /*3a10*/  ISETP.GE.AND P3, PT, R7.reuse, R169, PT ;  /* 0x000000a90700720c */ /* 0x040fe40003f66270 */
[----:B------:R-:W-:Y:S02]  /*3a20*/  FSEL R14, R14, -INF , !P5 ;  /* 0xff8000000e0e7808 */ /* 0x000fe40006800000 */
[----:B------:R-:W2:Y:S01]  /*3a30*/  MUFU.TANH R71, R71 ;  /* 0x0000004700477308 */ /* 0x000ea20000002400 */
[----:B---3--:R-:W-:Y:S01]  /*3a40*/  FFMA.FTZ R9, R12, UR5, R9 ;  /* 0x000000050c097c23 */ /* 0x008fe20008010009 */
[----:B------:R-:W-:Y:S02]  /*3a50*/  ISETP.GE.AND P5, PT, R7, R182, PT ;  /* 0x000000b60700720c */ /* 0x000fe40003fa6270 */
[----:B------:R-:W-:Y:S02]  /*3a60*/  I2FP.F32.S32 R7, R7 ;  /* 0x0000000700077245 */ /* 0x000fe40000201400 */
[----:B------:R-:W-:-:S02]  /*3a70*/  I2FP.F32.S32 R5, R4 ;  /* 0x0000000400057245 */ /* 0x000fc40000201400 */
[----:B------:R-:W3:Y:S01]  /*3a80*/  MUFU.TANH R88, R88 ;  /* 0x0000005800587308 */ /* 0x000ee20000002400 */
[C---:B-1----:R-:W-:Y:S01]  /*3a90*/  FFMA.FTZ R19, R12.reuse, UR5, R69 ;  /* 0x000000050c137c23 */ /* 0x042fe20008010045 */
[----:B------:R-:W-:Y:S01]  /*3aa0*/  FSEL R220, R9, -INF , !P1 ;  /* 0xff80000009dc7808 */ /* 0x000fe20004800000 */
[C---:B------:R-:W-:Y:S01]  /*3ab0*/  FFMA.FTZ R24, R5.reuse, UR5, R24 ;  /* 0x0000000505187c23 */ /* 0x040fe20008010018 */
[C---:B------:R-:W-:Y:S01]  /*3ac0*/  FFMA.FTZ R13, R5.reuse, UR5, R13 ;  /* 0x00000005050d7c23 */ /* 0x040fe2000801000d */
[----:B------:R-:W-:Y:S01]  /*3ad0*/  FFMA.FTZ R16, R5, UR5, R16 ;  /* 0x0000000505107c23 */ /* 0x000fe20008010010 */
[----:B------:R-:W-:Y:S01]  /*3ae0*/  FSEL R19, R19, -INF , !P0 ;  /* 0xff80000013137808 */ /* 0x000fe20004000000 */
[----:B------:R-:W-:Y:S01]  /*3af0*/  FFMA.FTZ R5, R5, UR5, R18 ;  /* 0x0000000505057c23 */ /* 0x000fe20008010012 */
[----:B------:R-:W1:Y:S01]  /*3b00*/  MUFU.TANH R90, R90 ;  /* 0x0000005a005a7308 */ /* 0x000e620000002400 */
[----:B--2---:R-:W-:Y:S01]  /*3b10*/  FFMA.FTZ R12, R12, UR5, R71 ;  /* 0x000000050c0c7c23 */ /* 0x004fe20008010047 */
[----:B------:R-:W-:-:S02]  /*3b20*/  ISETP.GE.AND P0, PT, R4, R183, PT ;  /* 0x000000b70400720c */ /* 0x000fc40003f06270 */
[----:B------:R-:W-:Y:S02]  /*3b30*/  ISETP.GE.AND P1, PT, R4, R234, PT ;  /* 0x000000ea0400720c */ /* 0x000fe40003f26270 */
[----:B------:R-:W-:Y:S02]  /*3b40*/  FSEL R12, R12, -INF , !P4 ;  /* 0xff8000000c0c7808 */ /* 0x000fe40006000000 */
[----:B------:R-:W2:Y:S01]  /*3b50*/  MUFU.TANH R64, R64 ;  /* 0x0000004000407308 */ /* 0x000ea20000002400 */
[----:B---3--:R-:W-:Y:S01]  /*3b60*/  FFMA.FTZ R9, R7, UR5, R88 ;  /* 0x0000000507097c23 */ /* 0x008fe20008010058 */
[----:B------:R-:W-:Y:S02]  /*3b70*/  ISETP.GE.AND P4, PT, R4, R182, PT ;  /* 0x000000b60400720c */ /* 0x000fe40003f86270 */
[----:B------:R-:W-:Y:S02]  /*3b80*/  FSEL R18, R24, -INF , !P0 ;  /* 0xff80000018127808 */ /* 0x000fe40004000000 */
[----:B------:R-:W-:-:S02]  /*3b90*/  FSEL R9, R9, -INF , !P2 ;  /* 0xff80000009097808 */ /* 0x000fc40005000000 */
[----:B------:R-:W3:Y:S01]  /*3ba0*/  MUFU.TANH R66, R66 ;  /* 0x0000004200427308 */ /* 0x000ee20000002400 */
[C---:B------:R-:W-:Y:S01]  /*3bb0*/  ISETP.GE.AND P2, PT, R4.reuse, R169, PT ;  /* 0x000000a90400720c */ /* 0x040fe20003f46270 */
[----:B-1----:R-:W-:Y:S01]  /*3bc0*/  FFMA.FTZ R90, R7, UR5, R90 ;  /* 0x00000005075a7c23 */ /* 0x002fe2000801005a */
[----:B------:R-:W-:Y:S01]  /*3bd0*/  VIADD R4, R4, 0x19 ;  /* 0x0000001904047836 */ /* 0x000fe20000000000 */
[----:B------:R-:W-:Y:S02]  /*3be0*/  PLOP3.LUT P0, PT, PT, PT, UP0, 0x80, 0x0 ;  /* 0x000000000000781c */ /* 0x000fe40003f0f008 */
[----:B------:R-:W-:Y:S02]  /*3bf0*/  FSEL R13, R13, -INF , !P1 ;  /* 0xff8000000d0d7808 */ /* 0x000fe40004800000 */
[----:B------:R-:W1:Y:S01]  /*3c00*/  MUFU.TANH R89, R89 ;  /* 0x0000005900597308 */ /* 0x000e620000002400 */
[----:B--2---:R-:W-:Y:S01]  /*3c10*/  FFMA.FTZ R17, R7, UR5, R64 ;  /* 0x0000000507117c23 */ /* 0x004fe20008010040 */
[----:B------:R-:W-:-:S02]  /*3c20*/  FSEL R232, R90, -INF , !P6 ;  /* 0xff8000005ae87808 */ /* 0x000fc40007000000 */
[C---:B------:R-:W-:Y:S02]  /*3c30*/  ISETP.GE.AND P6, PT, R4.reuse, R234, PT ;  /* 0x000000ea0400720c */ /* 0x040fe40003fc6270 */
[----:B------:R-:W-:Y:S02]  /*3c40*/  FSEL R17, R17, -INF , !P5 ;  /* 0xff80000011117808 */ /* 0x000fe40006800000 */
[----:B------:R-:W2:Y:S01]  /*3c50*/  MUFU.TANH R91, R91 ;  /* 0x0000005b005b7308 */ /* 0x000ea20000002400 */
[----:B---3--:R-:W-:Y:S01]  /*3c60*/  FFMA.FTZ R10, R7, UR5, R66 ;  /* 0x00000005070a7c23 */ /* 0x008fe20008010042 */
[----:B------:R-:W-:Y:S01]  /*3c70*/  BAR.SYNC.DEFER_BLOCKING 0x0 ;  /* 0x0000000000007b1d */ /* 0x000fe20000010000 */
[C---:B------:R-:W-:Y:S02]  /*3c80*/  ISETP.GE.AND P5, PT, R4.reuse, R183, PT ;  /* 0x000000b70400720c */ /* 0x040fe40003fa6270 */
[----:B------:R-:W-:Y:S02]  /*3c90*/  ISETP.GE.AND P1, PT, R4, R169, PT ;  /* 0x000000a90400720c */ /* 0x000fe40003f26270 */
[----:B------:R-:W-:Y:S01]  /*3ca0*/  FSEL R10, R10, -INF , !P3 ;  /* 0xff8000000a0a7808 */ /* 0x000fe20005800000 */
[----:B------:R-:W3:Y:S01]  /*3cb0*/  MUFU.TANH R65, R65 ;  /* 0x0000004100417308 */ /* 0x000ee20000002400 */
[----:B------:R-:W-:-:S02]  /*3cc0*/  ISETP.GE.AND P3, PT, R4, R182, PT ;  /* 0x000000b60400720c */ /* 0x000fc40003f66270 */
[----:B------:R-:W-:Y:S02]  /*3cd0*/  I2FP.F32.S32 R4, R4 ;  /* 0x0000000400047245 */ /* 0x000fe40000201400 */
[----:B------:R-:W-:Y:S02]  /*3ce0*/  FSEL R39, R16, -INF , !P4 ;  /* 0xff80000010277808 */ /* 0x000fe40006000000 */
[----:B------:R-:W-:Y:S01]  /*3cf0*/  FSEL R24, R5, -INF , !P2 ;  /* 0xff80000005187808 */ /* 0x000fe20005000000 */
[----:B------:R-:W4:Y:S01]  /*3d00*/  MUFU.TANH R67, R67 ;  /* 0x0000004300437308 */ /* 0x000f220000002400 */
[C---:B-1----:R-:W-:Y:S01]  /*3d10*/  FFMA.FTZ R89, R4.reuse, UR5, R89 ;  /* 0x0000000504597c23 */ /* 0x042fe20008010059 */
[----:B--2---:R-:W-:-:S04]  /*3d20*/  FFMA.FTZ R91, R4, UR5, R91 ;  /* 0x00000005045b7c23 */ /* 0x004fc8000801005b */
[----:B------:R-:W-:Y:S02]  /*3d30*/  FSEL R207, R89, -INF , !P6 ;  /* 0xff80000059cf7808 */ /* 0x000fe40007000000 */
[----:B------:R-:W-:Y:S01]  /*3d40*/  FSEL R222, R91, -INF , !P5 ;  /* 0xff8000005bde7808 */ /* 0x000fe20006800000 */
[----:B---3--:R-:W-:-:S05]  /*3d50*/  FFMA.FTZ R15, R4, UR5, R65 ;  /* 0x00000005040f7c23 */ /* 0x008fca0008010041 */
[----:B------:R-:W-:Y:S01]  /*3d60*/  FSEL R15, R15, -INF , !P3 ;  /* 0xff8000000f0f7808 */ /* 0x000fe20005800000 */
[----:B----4-:R-:W-:-:S05]  /*3d70*/  FFMA.FTZ R8, R4, UR5, R67 ;  /* 0x0000000504087c23 */ /* 0x010fca0008010043 */
        /* <DEDUP_REMOVED lines=47> */
.L_x_1669:
[----:B------:R-:W-:Y:S05]  /*4070*/  BSYNC B0 ;  /* 0x0000000000007941 */ /* 0x000fea0003800000 */
.L_x_1668:
[----:B------:R-:W0:Y:S02]  /*4080*/  LDGDEPBAR ;  /* 0x00000000000079af */ /* 0x000e240000000000 */
.L_x_1667:
        /* <DEDUP_REMOVED lines=29> */
[----:B------:R-:W-:Y:S02]  /*4260*/  FMNMX.FTZ R167, R232, R167, !PT ;  /* 0x000000a7e8a77209 */ /* 0x000fe40007810000 */
[----:B-1----:R-:W-:Y:S01]  /*4270*/  FMNMX.FTZ R7, R4, R7, !PT ;  /* 0x0000000704077209 */ /* 0x002fe20007810000 */
[----:B------:R-:W1:Y:S01]  /*4280*/  SHFL.BFLY PT, R6, R41, 0x2, 0x1f ;  /* 0x0c401f0029067f89 */ /* 0x000e6200000e0000 */
[----:B------:R-:W-:Y:S02]  /*4290*/  FMNMX.FTZ R167, R222, R167, !PT ;  /* 0x000000a7dea77209 */ /* 0x000fe40007810000 */
[----:B------:R-:W-:Y:S01]  /*42a0*/  LEA R212, R3, UR4, 0x1 ;  /* 0x0000000403d47c11 */ /* 0x000fe2000f8e08ff */
[----:B------:R-:W3:Y:S03]  /*42b0*/  SHFL.BFLY PT, R166, R7, 0x1, 0x1f ;  /* 0x0c201f0007a67f89 */ /* 0x000ee600000e0000 */
[-C--:B------:R-:W-:Y:S01]  /*42c0*/  LEA R210, R2, R212.reuse, 0x1 ;  /* 0x000000d402d27211 */ /* 0x080fe200078e08ff */
[----:B------:R-:W4:Y:S01]  /*42d0*/  SHFL.BFLY PT, R4, R167, 0x2, 0x1f ;  /* 0x0c401f00a7047f89 */ /* 0x000f2200000e0000 */
[----:B------:R-:W-:-:S02]  /*42e0*/  LEA R209, R0, R212, 0x1 ;  /* 0x000000d400d17211 */ /* 0x000fc400078e08ff */
[----:B------:R-:W-:Y:S01]  /*42f0*/  LEA R208, R0, R210, 0x1 ;  /* 0x000000d200d07211 */ /* 0x000fe200078e08ff */
[----:B------:R-:W-:Y:S01]  /*4300*/  LDSM.16.MT88.4 R148, [R212+0xa000] ;  /* 0x00a00000d494783b */ /* 0x000fe20000004200 */
[----:B--2---:R-:W-:-:S03]  /*4310*/  FMNMX.FTZ R29, R16, R29, !PT ;  /* 0x0000001d101d7209 */ /* 0x004fc60007810000 */
[----:B------:R-:W-:Y:S04]  /*4320*/  LDSM.16.MT88.4 R132, [R210+0xa000] ;  /* 0x00a00000d284783b */ /* 0x000fe80000004200 */
[----:B------:R-:W2:Y:S01]  /*4330*/  SHFL.BFLY PT, R168, R29, 0x1, 0x1f ;  /* 0x0c201f001da87f89 */ /* 0x000ea200000e0000 */
[----:B-1----:R-:W-:-:S03]  /*4340*/  FMNMX.FTZ R6, R41, R6, !PT ;  /* 0x0000000629067209 */ /* 0x002fc60007810000 */
[----:B------:R-:W-:Y:S01]  /*4350*/  LDSM.16.MT88.4 R48, [R209+0xa000] ;  /* 0x00a00000d130783b */ /* 0x000fe20000004200 */
[----:B---3--:R-:W-:-:S03]  /*4360*/  FMNMX.FTZ R166, R7, R166, !PT ;  /* 0x000000a607a67209 */ /* 0x008fc60007810000 */
[----:B------:R-:W1:Y:S01]  /*4370*/  SHFL.BFLY PT, R165, R6, 0x1, 0x1f ;  /* 0x0c201f0006a57f89 */ /* 0x000e6200000e0000 */
[----:B----4-:R-:W-:Y:S01]  /*4380*/  FMNMX.FTZ R167, R167, R4, !PT ;  /* 0x00000004a7a77209 */ /* 0x010fe20007810000 */
[C---:B------:R-:W-:Y:S01]  /*4390*/  FMUL.FTZ R16, R166.reuse, UR20 ;  /* 0x00000014a6107c20 */ /* 0x040fe20008410000 */
[----:B------:R-:W-:Y:S01]  /*43a0*/  FSETP.NEU.FTZ.AND P1, PT, R166, -INF , PT ;  /* 0xff800000a600780b */ /* 0x000fe20003f3d000 */
[----:B------:R-:W-:Y:S03]  /*43b0*/  LDSM.16.MT88.4 R64, [R208+0xa000] ;  /* 0x00a00000d040783b */ /* 0x000fe60000004200 */
[----:B------:R-:W-:Y:S01]  /*43c0*/  FSEL R16, R16, RZ, P1 ;  /* 0x000000ff10107208 */ /* 0x000fe20000800000 */
[----:B------:R-:W3:Y:S04]  /*43d0*/  SHFL.BFLY PT, R4, R167, 0x1, 0x1f ;  /* 0x0c201f00a7047f89 */ /* 0x000ee800000e0000 */
[----:B------:R-:W4:Y:S01]  /*43e0*/  LDSM.16.MT88.4 R80, [R212+0xb000] ;  /* 0x00b00000d450783b */ /* 0x000f220000004200 */
[----:B--2---:R-:W-:Y:S01]  /*43f0*/  FMNMX.FTZ R168, R29, R168, !PT ;  /* 0x000000a81da87209 */ /* 0x004fe20007810000 */
[--C-:B------:R-:W-:Y:S01]  /*4400*/  FFMA.FTZ R195, R39, UR20, -R16.reuse ;  /* 0x0000001427c37c23 */ /* 0x100fe20008010810 */
[--C-:B------:R-:W-:Y:S01]  /*4410*/  FFMA.FTZ R190, R35, UR20, -R16.reuse ;  /* 0x0000001423be7c23 */ /* 0x100fe20008010810 */
[----:B------:R-:W2:Y:S01]  /*4420*/  LDSM.16.MT88.4 R96, [R210+0xb000] ;  /* 0x00b00000d260783b */ /* 0x000ea20000004200 */
[C---:B------:R-:W-:Y:S01]  /*4430*/  FSETP.NEU.FTZ.AND P2, PT, R168.reuse, -INF , PT ;  /* 0xff800000a800780b */ /* 0x040fe20003f5d000 */
[----:B------:R-:W-:Y:S01]  /*4440*/  FMUL.FTZ R238, R168, UR20 ;  /* 0x00000014a8ee7c20 */ /* 0x000fe20008410000 */
[--C-:B------:R-:W-:Y:S01]  /*4450*/  FFMA.FTZ R187, R27, UR20, -R16.reuse ;  /* 0x000000141bbb7c23 */ /* 0x100fe20008010810 */
[----:B------:R-:W5:Y:S01]  /*4460*/  LDSM.16.MT88.4 R112, [R209+0xb000] ;  /* 0x00b00000d170783b */ /* 0x000f620000004200 */
[--C-:B------:R-:W-:Y:S01]  /*4470*/  FFMA.FTZ R164, R37, UR20, -R16.reuse ;  /* 0x0000001425a47c23 */ /* 0x100fe20008010810 */
[----:B-1----:R-:W-:Y:S01]  /*4480*/  FMNMX.FTZ R165, R6, R165, !PT ;  /* 0x000000a506a57209 */ /* 0x002fe20007810000 */
[----:B------:R-:W-:Y:S01]  /*4490*/  MUFU.EX2 R195, R195 ;  /* 0x000000c300c37308 */ /* 0x000fe20000000800 */
[----:B------:R-:W-:Y:S01]  /*44a0*/  FSEL R238, R238, RZ, P2 ;  /* 0x000000ffeeee7208 */ /* 0x000fe20001000000 */
[--C-:B------:R-:W-:Y:S01]  /*44b0*/  FFMA.FTZ R198, R21, UR20, -R16.reuse ;  /* 0x0000001415c67c23 */ /* 0x100fe20008010810 */
[----:B------:R-:W-:Y:S01]  /*44c0*/  FSETP.NEU.FTZ.AND P1, PT, R165, -INF , PT ;  /* 0xff800000a500780b */ /* 0x000fe20003f3d000 */
[--C-:B------:R-:W-:Y:S01]  /*44d0*/  FFMA.FTZ R201, R19, UR20, -R16.reuse ;  /* 0x0000001413c97c23 */ /* 0x100fe20008010810 */
[----:B------:R-:W-:Y:S01]  /*44e0*/  FFMA.FTZ R200, R17, UR20, -R16 ;  /* 0x0000001411c87c23 */ /* 0x000fe20008010810 */
[--C-:B------:R-:W-:Y:S01]  /*44f0*/  FFMA.FTZ R192, R13, UR20, -R238.reuse ;  /* 0x000000140dc07c23 */ /* 0x100fe200080108ee */
[----:B------:R-:W-:Y:S01]  /*4500*/  FMUL.FTZ R13, R165, UR20 ;  /* 0x00000014a50d7c20 */ /* 0x000fe20008410000 */
[--C-:B------:R-:W-:Y:S01]  /*4510*/  FFMA.FTZ R199, R33, UR20, -R238.reuse ;  /* 0x0000001421c77c23 */ /* 0x100fe200080108ee */
[----:B---3--:R-:W-:Y:S01]  /*4520*/  FMNMX.FTZ R167, R167, R4, !PT ;  /* 0x00000004a7a77209 */ /* 0x008fe20007810000 */
[--C-:B------:R-:W-:Y:S01]  /*4530*/  FFMA.FTZ R188, R31, UR20, -R238.reuse ;  /* 0x000000141fbc7c23 */ /* 0x100fe200080108ee */
[----:B------:R-:W1:Y:S01]  /*4540*/  LDSM.16.MT88.4 R4, [R208+0xb000] ;  /* 0x00b00000d004783b */ /* 0x000e620000004200 */
[----:B------:R-:W-:Y:S01]  /*4550*/  FSEL R13, R13, RZ, P1 ;  /* 0x000000ff0d0d7208 */ /* 0x000fe20000800000 */
[--C-:B------:R-:W-:Y:S01]  /*4560*/  FFMA.FTZ R3, R25, UR20, -R238.reuse ;  /* 0x0000001419037c23 */ /* 0x100fe200080108ee */
[C---:B------:R-:W-:Y:S01]  /*4570*/  FMUL.FTZ R223, R167.reuse, UR20 ;  /* 0x00000014a7df7c20 */ /* 0x040fe20008410000 */
[----:B------:R-:W-:Y:S01]  /*4580*/  FSETP.NEU.FTZ.AND P1, PT, R167, -INF , PT ;  /* 0xff800000a700780b */ /* 0x000fe20003f3d000 */
[----:B------:R-:W-:Y:S01]  /*4590*/  MUFU.EX2 R192, R192 ;  /* 0x000000c000c07308 */ /* 0x000fe20000000800 */
[--C-:B------:R-:W-:Y:S01]  /*45a0*/  FFMA.FTZ R186, R24, UR20, -R13.reuse ;  /* 0x0000001418ba7c23 */ /* 0x100fe2000801080d */
[--C-:B------:R-:W-:Y:S01]  /*45b0*/  FFMA.FTZ R191, R34, UR20, -R13.reuse ;  /* 0x0000001422bf7c23 */ /* 0x100fe2000801080d */
[----:B------:R-:W-:Y:S01]  /*45c0*/  FSEL R223, R223, RZ, P1 ;  /* 0x000000ffdfdf7208 */ /* 0x000fe20000800000 */
[--C-:B------:R-:W-:Y:S01]  /*45d0*/  FFMA.FTZ R189, R32, UR20, -R13.reuse ;  /* 0x0000001420bd7c23 */ /* 0x100fe2000801080d */
[----:B------:R-:W-:Y:S01]  /*45e0*/  FFMA.FTZ R30, R30, UR20, -R13 ;  /* 0x000000141e1e7c23 */ /* 0x000fe2000801080d */
[----:B------:R-:W-:Y:S01]  /*45f0*/  FFMA.FTZ R196, R23, UR20, -R238 ;  /* 0x0000001417c47c23 */ /* 0x000fe200080108ee */
[----:B------:R-:W-:Y:S01]  /*4600*/  FFMA.FTZ R233, R15, UR20, -R16 ;  /* 0x000000140fe97c23 */ /* 0x000fe20008010810 */
[--C-:B------:R-:W-:Y:S01]  /*4610*/  FFMA.FTZ R197, R18, UR20, -R223.reuse ;  /* 0x0000001412c57c23 */ /* 0x100fe200080108df */
[--C-:B------:R-:W-:Y:S01]  /*4620*/  FFMA.FTZ R194, R26, UR20, -R223.reuse ;  /* 0x000000141ac27c23 */ /* 0x100fe200080108df */
[--C-:B------:R-:W-:Y:S01]  /*4630*/  FFMA.FTZ R193, R22, UR20, -R223.reuse ;  /* 0x0000001416c17c23 */ /* 0x100fe200080108df */
[----:B------:R-:W-:Y:S01]  /*4640*/  FFMA.FTZ R2, R20, UR20, -R223 ;  /* 0x0000001414027c23 */ /* 0x000fe200080108df */
[----:B------:R-:W3:Y:S01]  /*4650*/  MUFU.EX2 R190, R190 ;  /* 0x000000be00be7308 */ /* 0x000ee20000000800 */
[--C-:B------:R-:W-:Y:S01]  /*4660*/  FFMA.FTZ R202, R14, UR20, -R13.reuse ;  /* 0x000000140eca7c23 */ /* 0x100fe2000801080d */
[--C-:B------:R-:W-:Y:S01]  /*4670*/  FFMA.FTZ R203, R12, UR20, -R13.reuse ;  /* 0x000000140ccb7c23 */ /* 0x100fe2000801080d */
[--C-:B------:R-:W-:Y:S01]  /*4680*/  FFMA.FTZ R204, R10, UR20, -R13.reuse ;  /* 0x000000140acc7c23 */ /* 0x100fe2000801080d */
[----:B------:R-:W-:Y:S01]  /*4690*/  FFMA.FTZ R231, R8, UR20, -R13 ;  /* 0x0000001408e77c23 */ /* 0x000fe2000801080d */
[--C-:B------:R-:W-:Y:S01]  /*46a0*/  FFMA.FTZ R205, R11, UR20, -R238.reuse ;  /* 0x000000140bcd7c23 */ /* 0x100fe200080108ee */
[--C-:B------:R-:W-:Y:S01]  /*46b0*/  FFMA.FTZ R206, R9, UR20, -R238.reuse ;  /* 0x0000001409ce7c23 */ /* 0x100fe200080108ee */
[----:B------:R-:W1:Y:S01]  /*46c0*/  LDSM.16.MT88.4 R172, [R212+0xa800] ;  /* 0x00a80000d4ac783b */ /* 0x000e620000004200 */
[----:B------:R-:W-:Y:S01]  /*46d0*/  MUFU.EX2 R187, R187 ;  /* 0x000000bb00bb7308 */ /* 0x000fe20000000800 */
[----:B------:R-:W-:Y:S01]  /*46e0*/  FFMA.FTZ R235, R207, UR20, -R238 ;  /* 0x00000014cfeb7c23 */ /* 0x000fe200080108ee */
[--C-:B------:R-:W-:Y:S01]  /*46f0*/  FFMA.FTZ R207, R236, UR20, -R223.reuse ;  /* 0x00000014eccf7c23 */ /* 0x100fe200080108df */
[----:B------:R-:W1:Y:S01]  /*4700*/  LDSM.16.MT88.4 R32, [R210+0xa800] ;  /* 0x00a80000d220783b */ /* 0x000e620000004200 */
[--C-:B------:R-:W-:Y:S01]  /*4710*/  FFMA.FTZ R220, R220, UR20, -R223.reuse ;  /* 0x00000014dcdc7c23 */ /* 0x100fe200080108df */
[--C-:B------:R-:W-:Y:S01]  /*4720*/  FFMA.FTZ R221, R232, UR20, -R223.reuse ;  /* 0x00000014e8dd7c23 */ /* 0x100fe200080108df */
[----:B------:R-:W-:Y:S01]  /*4730*/  FFMA.FTZ R232, R222, UR20, -R223 ;  /* 0x00000014dee87c23 */ /* 0x000fe200080108df */
[----:B------:R-:W-:Y:S01]  /*4740*/  LDSM.16.MT88.4 R24, [R208+0xa800] ;  /* 0x00a80000d018783b */ /* 0x000fe20000004200 */
[----:B------:R-:W4:Y:S01]  /*4750*/  MUFU.EX2 R164, R164 ;  /* 0x000000a400a47308 */ /* 0x000f220000000800 */
[----:B---3--:R-:W-:Y:S01]  /*4760*/  F2FP.BF16.F32.PACK_AB R124, R190, R195 ;  /* 0x000000c3be7c723e */ /* 0x008fe200000010ff */
[----:B------:R-:W-:Y:S01]  /*4770*/  FADD.FTZ R190, R195, R190 ;  /* 0x000000bec3be7221 */ /* 0x000fe20000010000 */
[----:B------:R-:W-:Y:S04]  /*4780*/  LDSM.16.MT88.4 R20, [R212+0xb800] ;  /* 0x00b80000d414783b */ /* 0x000fe80000004200 */
[----:B------:R-:W-:Y:S01]  /*4790*/  LDSM.16.MT88.4 R16, [R210+0xb800] ;  /* 0x00b80000d210783b */ /* 0x000fe20000004200 */
[----:B------:R-:W-:Y:S03]  /*47a0*/  MUFU.EX2 R186, R186 ;  /* 0x000000ba00ba7308 */ /* 0x000fe60000000800 */
[----:B------:R-:W-:Y:S04]  /*47b0*/  LDSM.16.MT88.4 R12, [R209+0xb800] ;  /* 0x00b80000d10c783b */ /* 0x000fe80000004200 */
[----:B------:R-:W-:Y:S01]  /*47c0*/  LDSM.16.MT88.4 R8, [R208+0xb800] ;  /* 0x00b80000d008783b */ /* 0x000fe20000004200 */
[----:B------:R-:W3:Y:S01]  /*47d0*/  MUFU.EX2 R191, R191 ;  /* 0x000000bf00bf7308 */ /* 0x000ee20000000800 */
[----:B----4-:R-:W-:Y:S01]  /*47e0*/  F2FP.BF16.F32.PACK_AB R126, R164, R187 ;  /* 0x000000bba47e723e */ /* 0x010fe200000010ff */
[----:B------:R-:W-:-:S04]  /*47f0*/  FADD.FTZ R187, R187, R190 ;  /* 0x000000bebbbb7221 */ /* 0x000fc80000010000 */
[----:B------:R-:W-:Y:S02]  /*4800*/  FADD.FTZ R187, R164, R187 ;  /* 0x000000bba4bb7221 */ /* 0x000fe40000010000 */
[----:B------:R-:W-:Y:S08]  /*4810*/  MUFU.EX2 R189, R189 ;  /* 0x000000bd00bd7308 */ /* 0x000ff00000000800 */
[----:B------:R4:W2:Y:S01]  /*4820*/  MUFU.EX2 R0, R30 ;  /* 0x0000001e00007308 */ /* 0x0008a20000000800 */
[----:B---3--:R-:W-:Y:S01]  /*4830*/  F2FP.BF16.F32.PACK_AB R125, R191, R186 ;  /* 0x000000babf7d723e */ /* 0x008fe200000010ff */
[----:B------:R-:W-:-:S06]  /*4840*/  FADD.FTZ R186, R186, R191 ;  /* 0x000000bfbaba7221 */ /* 0x000fcc0000010000 */
[----:B------:R-:W3:Y:S08]  /*4850*/  MUFU.EX2 R199, R199 ;  /* 0x000000c700c77308 */ /* 0x000ef00000000800 */
[----:B------:R-:W-:Y:S01]  /*4860*/  MUFU.EX2 R188, R188 ;  /* 0x000000bc00bc7308 */ /* 0x000fe20000000800 */
[----:B----4-:R-:W4:Y:S01]  /*4870*/  LDSM.16.MT88.4 R28, [R209+0xa800] ;  /* 0x00a80000d11c783b */ /* 0x010f220000004200 */
[----:B--2---:R-:W-:Y:S01]  /*4880*/  F2FP.BF16.F32.PACK_AB R127, R0, R189 ;  /* 0x000000bd007f723e */ /* 0x004fe200000010ff */
[----:B------:R-:W-:-:S04]  /*4890*/  FADD.FTZ R189, R189, R186 ;  /* 0x000000babdbd7221 */ /* 0x000fc80000010000 */
[----:B------:R-:W-:Y:S01]  /*48a0*/  FADD.FTZ R189, R0, R189 ;  /* 0x000000bd00bd7221 */ /* 0x000fe20000010000 */
[----:B------:R-:W2:Y:S01]  /*48b0*/  MUFU.EX2 R3, R3 ;  /* 0x0000000300037308 */ /* 0x000ea20000000800 */
[----:B---3--:R-:W-:Y:S01]  /*48c0*/  F2FP.BF16.F32.PACK_AB R128, R199, R192 ;  /* 0x000000c0c780723e */ /* 0x008fe200000010ff */
[----:B------:R-:W-:Y:S01]  /*48d0*/  HMMA.16816.F32.BF16 R156, R124, R148, RZ ;  /* 0x000000947c9c723c */ /* 0x000fe200000418ff */
[----:B------:R-:W-:-:S05]  /*48e0*/  FADD.FTZ R199, R192, R199 ;  /* 0x000000c7c0c77221 */ /* 0x000fca0000010000 */
        /* <DEDUP_REMOVED lines=13> */
[----:B------:R-:W-:-:S05]  /*49c0*/  FADD.FTZ R194, R197, R194 ;  /* 0x000000c2c5c27221 */ /* 0x000fca0000010000 */
[----:B------:R-:W-:Y:S01]  /*49d0*/  MUFU.EX2 R196, R196 ;  /* 0x000000c400c47308 */ /* 0x000fe20000000800 */
[C---:B-----5:R-:W-:Y:S06]  /*49e0*/  HMMA.16816.F32.BF16 R104, R124.reuse, R112, RZ ;  /* 0x000000707c68723c */ /* 0x060fec00000418ff */
[----:B------:R-:W-:Y:S01]  /*49f0*/  HMMA.16816.F32.BF16 R152, R124, R150, RZ ;  /* 0x000000967c98723c */ /* 0x000fe200000418ff */
[----:B------:R-:W-:Y:S01]  /*4a00*/  MUFU.EX2 R198, R198 ;  /* 0x000000c600c67308 */ /* 0x000fe20000000800 */
[----:B--2---:R-:W-:Y:S01]  /*4a10*/  F2FP.BF16.F32.PACK_AB R131, R2, R193 ;  /* 0x000000c10283723e */ /* 0x004fe200000010ff */
[----:B------:R-:W-:-:S03]  /*4a20*/  FADD.FTZ R193, R193, R194 ;  /* 0x000000c2c1c17221 */ /* 0x000fc60000010000 */
[C---:B------:R-:W-:Y:S01]  /*4a30*/  HMMA.16816.F32.BF16 R136, R124.reuse, R134, RZ ;  /* 0x000000867c88723c */ /* 0x040fe200000418ff */
[----:B------:R-:W-:Y:S02]  /*4a40*/  FADD.FTZ R2, R2, R193 ;  /* 0x000000c102027221 */ /* 0x000fe40000010000 */
[----:B------:R-:W2:Y:S03]  /*4a50*/  MUFU.EX2 R201, R201 ;  /* 0x000000c900c97308 */ /* 0x000ea60000000800 */
[C---:B------:R-:W-:Y:S05]  /*4a60*/  HMMA.16816.F32.BF16 R44, R124.reuse, R50, RZ ;  /* 0x000000327c2c723c */ /* 0x040fea00000418ff */
        /* <DEDUP_REMOVED lines=9> */
[----:B------:R-:W-:Y:S05]  /*4b00*/  HMMA.16816.F32.BF16 R108, R124, R114, RZ ;  /* 0x000000727c6c723c */ /* 0x000fea00000418ff */
[----:B------:R-:W-:Y:S01]  /*4b10*/  MUFU.EX2 R207, R207 ;  /* 0x000000cf00cf7308 */ /* 0x000fe20000000800 */
[----:B------:R-:W-:Y:S01]  /*4b20*/  HMMA.16816.F32.BF16 R160, R128, R148, RZ ;  /* 0x0000009480a0723c */ /* 0x000fe200000418ff */
[----:B---3--:R-:W-:Y:S01]  /*4b30*/  F2FP.BF16.F32.PACK_AB R177, R203, R202 ;  /* 0x000000cacbb1723e */ /* 0x008fe200000010ff */
[----:B------:R-:W-:-:S04]  /*4b40*/  FADD.FTZ R202, R202, R189 ;  /* 0x000000bdcaca7221 */ /* 0x000fc80000010000 */
[----:B------:R-:W-:Y:S01]  /*4b50*/  HMMA.16816.F32.BF16 R144, R128, R132, RZ ;  /* 0x000000848090723c */ /* 0x000fe200000418ff */
[----:B------:R-:W-:Y:S01]  /*4b60*/  MUFU.EX2 R220, R220 ;  /* 0x000000dc00dc7308 */ /* 0x000fe20000000800 */
[----:B------:R-:W-:-:S04]  /*4b70*/  FADD.FTZ R203, R203, R202 ;  /* 0x000000cacbcb7221 */ /* 0x000fc80000010000 */
[C---:B------:R-:W-:Y:S03]  /*4b80*/  HMMA.16816.F32.BF16 R36, R128.reuse, R48, RZ ;  /* 0x000000308024723c */ /* 0x040fe600000418ff */
[----:B------:R-:W-:Y:S03]  /*4b90*/  MUFU.EX2 R200, R200 ;  /* 0x000000c800c87308 */ /* 0x000fe60000000800 */
[C---:B------:R-:W-:Y:S05]  /*4ba0*/  HMMA.16816.F32.BF16 R52, R128.reuse, R64, RZ ;  /* 0x000000408034723c */ /* 0x040fea00000418ff */
[----:B------:R-:W2:Y:S01]  /*4bb0*/  MUFU.EX2 R233, R233 ;  /* 0x000000e900e97308 */ /* 0x000ea20000000800 */
[C---:B------:R-:W-:Y:S06]  /*4bc0*/  HMMA.16816.F32.BF16 R68, R128.reuse, R80, RZ ;  /* 0x000000508044723c */ /* 0x040fec00000418ff */
[C---:B------:R-:W-:Y:S01]  /*4bd0*/  HMMA.16816.F32.BF16 R84, R128.reuse, R96, RZ ;  /* 0x000000608054723c */ /* 0x040fe200000418ff */
[----:B------:R-:W-:Y:S05]  /*4be0*/  MUFU.EX2 R204, R204 ;  /* 0x000000cc00cc7308 */ /* 0x000fea0000000800 */
[----:B------:R-:W-:Y:S03]  /*4bf0*/  HMMA.16816.F32.BF16 R100, R128, R112, RZ ;  /* 0x000000708064723c */ /* 0x000fe600000418ff */
[----:B------:R-:W3:Y:S01]  /*4c00*/  MUFU.EX2 R231, R231 ;  /* 0x000000e700e77308 */ /* 0x000ee20000000800 */
[C---:B--2---:R-:W-:Y:S01]  /*4c10*/  F2FP.BF16.F32.PACK_AB R178, R233.reuse, R200 ;  /* 0x000000c8e9b2723e */ /* 0x044fe200000010ff */
[----:B------:R-:W-:Y:S01]  /*4c20*/  FADD.FTZ R200, R200, R201 ;  /* 0x000000c9c8c87221 */ /* 0x000fe20000010000 */
[----:B-1----:R-:W-:Y:S03]  /*4c30*/  HMMA.16816.F32.BF16 R120, R124, R4, RZ ;  /* 0x000000047c78723c */ /* 0x002fe600000418ff */
[----:B------:R-:W-:-:S02]  /*4c40*/  FADD.FTZ R233, R233, R200 ;  /* 0x000000c8e9e97221 */ /* 0x000fc40000010000 */
[----:B------:R-:W-:Y:S01]  /*4c50*/  MUFU.EX2 R206, R206 ;  /* 0x000000ce00ce7308 */ /* 0x000fe20000000800 */
[C---:B------:R-:W-:Y:S06]  /*4c60*/  HMMA.16816.F32.BF16 R148, R128.reuse, R150, RZ ;  /* 0x000000968094723c */ /* 0x040fec00000418ff */
[----:B------:R-:W-:Y:S01]  /*4c70*/  HMMA.16816.F32.BF16 R132, R128, R134, RZ ;  /* 0x000000868084723c */ /* 0x000fe200000418ff */
[----:B------:R-:W1:Y:S01]  /*4c80*/  MUFU.EX2 R235, R235 ;  /* 0x000000eb00eb7308 */ /* 0x000e620000000800 */
[----:B---3--:R-:W-:Y:S01]  /*4c90*/  F2FP.BF16.F32.PACK_AB R179, R231, R204 ;  /* 0x000000cce7b3723e */ /* 0x008fe200000010ff */
        /* <DEDUP_REMOVED lines=19> */
[----:B-1----:R-:W-:Y:S01]  /*4dd0*/  F2FP.BF16.F32.PACK_AB R6, R235, R206 ;  /* 0x000000ceeb06723e */ /* 0x002fe200000010ff */
[----:B------:R-:W-:Y:S01]  /*4de0*/  FADD.FTZ R206, R206, R205 ;  /* 0x000000cdcece7221 */ /* 0x000fe20000010000 */
[C---:B--2---:R-:W-:Y:S01]  /*4df0*/  F2FP.BF16.F32.PACK_AB R7, R232.reuse, R221 ;  /* 0x000000dde807723e */ /* 0x044fe200000010ff */
[----:B------:R-:W-:Y:S02]  /*4e00*/  FADD.FTZ R221, R221, R220 ;  /* 0x000000dcdddd7221 */ /* 0x000fe40000010000 */
[----:B------:R-:W-:Y:S01]  /*4e10*/  HMMA.16816.F32.BF16 R140, R176, R32, R140 ;  /* 0x00000020b08c723c */ /* 0x000fe2000004188c */
[----:B------:R-:W-:Y:S01]  /*4e20*/  FADD.FTZ R235, R235, R206 ;  /* 0x000000ceebeb7221 */ /* 0x000fe20000010000 */
[----:B------:R-:W-:-:S04]  /*4e30*/  FADD.FTZ R232, R232, R221 ;  /* 0x000000dde8e87221 */ /* 0x000fc80000010000 */
        /* <DEDUP_REMOVED lines=86> */
[----:B-1----:R-:W1:Y:S04]  /*53a0*/  LDSM.16.M88.4 R16, [R215] ;  /* 0x00000000d710783b */ /* 0x002e680000000200 */
[----:B------:R-:W2:Y:S04]  /*53b0*/  LDSM.16.M88.4 R172, [R217+0x2000] ;  /* 0x00200000d9ac783b */ /* 0x000ea80000000200 */
[----:B------:R-:W2:Y:S04]  /*53c0*/  LDSM.16.M88.4 R32, [R216+0x800] ;  /* 0x00080000d820783b */ /* 0x000ea80000000200 */
        /* <DEDUP_REMOVED lines=8> */
[----:B------:R-:W-:Y:S06]  /*5450*/  HMMA.16816.F32.BF16 R28, R200, R26, RZ ;  /* 0x0000001ac81c723c */ /* 0x000fec00000418ff */
[----:B------:R-:W-:Y:S06]  /*5460*/  HMMA.16816.F32.BF16 R4, R12, R236, R4 ;  /* 0x000000ec0c04723c */ /* 0x000fec0000041804 */
[----:B------:R-:W-:Y:S06]  /*5470*/  HMMA.16816.F32.BF16 R24, R196, R26, RZ ;  /* 0x0000001ac418723c */ /* 0x000fec00000418ff */
[-C--:B-----5:R-:W-:Y:S06]  /*5480*/  HMMA.16816.F32.BF16 R204, R200, R20.reuse, RZ ;  /* 0x00000014c8cc723c */ /* 0x0a0fec00000418ff */
[----:B------:R-:W-:Y:S06]  /*5490*/  HMMA.16816.F32.BF16 R176, R196, R20, RZ ;  /* 0x00000014c4b0723c */ /* 0x000fec00000418ff */
[-C--:B------:R-:W-:Y:S06]  /*54a0*/  HMMA.16816.F32.BF16 R200, R200, R22.reuse, RZ ;  /* 0x00000016c8c8723c */ /* 0x080fec00000418ff */
[----:B------:R-:W-:Y:S01]  /*54b0*/  HMMA.16816.F32.BF16 R196, R196, R22, RZ ;  /* 0x00000016c4c4723c */ /* 0x000fe200000418ff */
[----:B------:R-:W3:Y:S05]  /*54c0*/  LDSM.16.M88.4 R20, [R214] ;  /* 0x00000000d614783b */ /* 0x000eea0000000200 */
[----:B-1----:R-:W-:Y:S06]  /*54d0*/  HMMA.16816.F32.BF16 R4, R16, R220, R4 ;  /* 0x000000dc1004723c */ /* 0x002fec0000041804 */
[C---:B--2---:R-:W-:Y:S06]  /*54e0*/  HMMA.16816.F32.BF16 R8, R172.reuse, R236, R8 ;  /* 0x000000ecac08723c */ /* 0x044fec0000041808 */
        /* <DEDUP_REMOVED lines=8> */
[----:B------:R-:W1:Y:S04]  /*5570*/  LDSM.16.M88.4 R12, [R218+0x9000] ;  /* 0x00900000da0c783b */ /* 0x000e680000000200 */
[----:B------:R-:W2:Y:S01]  /*5580*/  LDSM.16.M88.4 R32, [R213+0x800] ;  /* 0x00080000d520783b */ /* 0x000ea20000000200 */
[----:B---3--:R-:W-:Y:S06]  /*5590*/  HMMA.16816.F32.BF16 R4, R20, R184, R4 ;  /* 0x000000b81404723c */ /* 0x008fec0000041804 */
[C---:B------:R-:W-:Y:S06]  /*55a0*/  HMMA.16816.F32.BF16 R8, R192.reuse, R220, R8 ;  /* 0x000000dcc008723c */ /* 0x040fec0000041808 */
[C---:B------:R-:W-:Y:S06]  /*55b0*/  HMMA.16816.F32.BF16 R204, R192.reuse, R188, R204 ;  /* 0x000000bcc0cc723c */ /* 0x040fec00000418cc */
[C---:B------:R-:W-:Y:S06]  /*55c0*/  HMMA.16816.F32.BF16 R28, R192.reuse, R222, R28 ;  /* 0x000000dec01c723c */ /* 0x040fec000004181c */
[----:B------:R-:W-:Y:S01]  /*55d0*/  HMMA.16816.F32.BF16 R200, R192, R190, R200 ;  /* 0x000000bec0c8723c */ /* 0x000fe200000418c8 */
[----:B------:R-:W-:Y:S05]  /*55e0*/  LDSM.16.M88.4 R192, [R217+0x4000] ;  /* 0x00400000d9c0783b */ /* 0x000fea0000000200 */
[C---:B------:R-:W-:Y:S01]  /*55f0*/  HMMA.16816.F32.BF16 R24, R16.reuse, R222, R24 ;  /* 0x000000de1018723c */ /* 0x040fe20000041818 */
[----:B------:R-:W-:Y:S05]  /*5600*/  LDSM.16.M88.4 R220, [R218+0x9800] ;  /* 0x00980000dadc783b */ /* 0x000fea0000000200 */
[C---:B------:R-:W-:Y:S06]  /*5610*/  HMMA.16816.F32.BF16 R176, R16.reuse, R188, R176 ;  /* 0x000000bc10b0723c */ /* 0x040fec00000418b0 */
[----:B------:R-:W-:Y:S01]  /*5620*/  HMMA.16816.F32.BF16 R196, R16, R190, R196 ;  /* 0x000000be10c4723c */ /* 0x000fe200000418c4 */
[----:B------:R-:W3:Y:S04]  /*5630*/  LDSM.16.M88.4 R16, [R216+0x1000] ;  /* 0x00100000d810783b */ /* 0x000ee80000000200 */
[----:B------:R-:W-:Y:S01]  /*5640*/  LDSM.16.M88.4 R188, [R217+0x6000] ;  /* 0x00600000d9bc783b */ /* 0x000fe20000000200 */
[----:B-1----:R-:W-:Y:S06]  /*5650*/  HMMA.16816.F32.BF16 R4, R240, R12, R4 ;  /* 0x0000000cf004723c */ /* 0x002fec0000041804 */
[C---:B------:R-:W-:Y:S06]  /*5660*/  HMMA.16816.F32.BF16 R8, R172.reuse, R184, R8 ;  /* 0x000000b8ac08723c */ /* 0x040fec0000041808 */
[C---:B------:R-:W-:Y:S06]  /*5670*/  HMMA.16816.F32.BF16 R28, R172.reuse, R186, R28 ;  /* 0x000000baac1c723c */ /* 0x040fec000004181c */
[C---:B--2---:R-:W-:Y:S06]  /*5680*/  HMMA.16816.F32.BF16 R204, R172.reuse, R32, R204 ;  /* 0x00000020accc723c */ /* 0x044fec00000418cc */
[----:B------:R-:W-:Y:S01]  /*5690*/  HMMA.16816.F32.BF16 R200, R172, R34, R200 ;  /* 0x00000022acc8723c */ /* 0x000fe200000418c8 */
[----:B------:R-:W1:Y:S05]  /*56a0*/  LDSM.16.M88.4 R172, [R215+0x4000] ;  /* 0x00400000d7ac783b */ /* 0x000e6a0000000200 */
[----:B------:R-:W-:Y:S01]  /*56b0*/  HMMA.16816.F32.BF16 R24, R20, R186, R24 ;  /* 0x000000ba1418723c */ /* 0x000fe20000041818 */
[----:B------:R-:W-:Y:S05]  /*56c0*/  LDSM.16.M88.4 R184, [R216+0x1800] ;  /* 0x00180000d8b8783b */ /* 0x000fea0000000200 */
[----:B---3--:R-:W-:Y:S06]  /*56d0*/  HMMA.16816.F32.BF16 R4, R192, R16, R4 ;  /* 0x00000010c004723c */ /* 0x008fec0000041804 */
[----:B------:R-:W-:Y:S06]  /*56e0*/  HMMA.16816.F32.BF16 R8, R236, R12, R8 ;  /* 0x0000000cec08723c */ /* 0x000fec0000041808 */
[C---:B------:R-:W-:Y:S06]  /*56f0*/  HMMA.16816.F32.BF16 R176, R20.reuse, R32, R176 ;  /* 0x0000002014b0723c */ /* 0x040fec00000418b0 */
[----:B------:R-:W-:Y:S01]  /*5700*/  HMMA.16816.F32.BF16 R196, R20, R34, R196 ;  /* 0x0000002214c4723c */ /* 0x000fe200000418c4 */
[----:B------:R-:W-:Y:S04]  /*5710*/  LDSM.16.M88.4 R20, [R214+0x4000] ;  /* 0x00400000d614783b */ /* 0x000fe80000000200 */
[----:B------:R-:W-:Y:S01]  /*5720*/  LDSM.16.M88.4 R32, [R215+0x6000] ;  /* 0x00600000d720783b */ /* 0x000fe20000000200 */
[-C--:B------:R-:W-:Y:S06]  /*5730*/  HMMA.16816.F32.BF16 R28, R236, R14.reuse, R28 ;  /* 0x0000000eec1c723c */ /* 0x080fec000004181c */
[----:B------:R-:W-:Y:S01]  /*5740*/  HMMA.16816.F32.BF16 R24, R240, R14, R24 ;  /* 0x0000000ef018723c */ /* 0x000fe20000041818 */
[----:B------:R-:W2:Y:S05]  /*5750*/  LDSM.16.M88.4 R12, [R213+0x1000] ;  /* 0x00100000d50c783b */ /* 0x000eaa0000000200 */
[----:B-1----:R-:W-:Y:S06]  /*5760*/  HMMA.16816.F32.BF16 R4, R172, R244, R4 ;  /* 0x000000f4ac04723c */ /* 0x002fec0000041804 */
[C---:B------:R-:W-:Y:S06]  /*5770*/  HMMA.16816.F32.BF16 R8, R188.reuse, R16, R8 ;  /* 0x00000010bc08723c */ /* 0x040fec0000041808 */
[-C--:B------:R-:W-:Y:S06]  /*5780*/  HMMA.16816.F32.BF16 R28, R188, R18.reuse, R28 ;  /* 0x00000012bc1c723c */ /* 0x080fec000004181c */
[----:B------:R-:W-:Y:S01]  /*5790*/  HMMA.16816.F32.BF16 R24, R192, R18, R24 ;  /* 0x00000012c018723c */ /* 0x000fe20000041818 */
[----:B------:R-:W1:Y:S05]  /*57a0*/  LDSM.16.M88.4 R16, [R214+0x6000] ;  /* 0x00600000d610783b */ /* 0x000e6a0000000200 */
[-C--:B------:R-:W-:Y:S06]  /*57b0*/  HMMA.16816.F32.BF16 R176, R240, R220.reuse, R176 ;  /* 0x000000dcf0b0723c */ /* 0x080fec00000418b0 */
[----:B------:R-:W-:Y:S06]  /*57c0*/  HMMA.16816.F32.BF16 R204, R236, R220, R204 ;  /* 0x000000dceccc723c */ /* 0x000fec00000418cc */
[----:B--2---:R-:W-:Y:S06]  /*57d0*/  HMMA.16816.F32.BF16 R4, R20, R12, R4 ;  /* 0x0000000c1404723c */ /* 0x004fec0000041804 */
[----:B------:R-:W-:Y:S06]  /*57e0*/  HMMA.16816.F32.BF16 R8, R32, R244, R8 ;  /* 0x000000f42008723c */ /* 0x000fec0000041808 */
[----:B------:R-:W-:Y:S01]  /*57f0*/  HMMA.16816.F32.BF16 R196, R240, R222, R196 ;  /* 0x000000def0c4723c */ /* 0x000fe200000418c4 */
[----:B------:R-:W2:Y:S05]  /*5800*/  LDSM.16.M88.4 R240, [R211+0x9800] ;  /* 0x00980000d3f0783b */ /* 0x000eaa0000000200 */
[-C--:B------:R-:W-:Y:S06]  /*5810*/  HMMA.16816.F32.BF16 R24, R172, R246.reuse, R24 ;  /* 0x000000f6ac18723c */ /* 0x080fec0000041818 */
[----:B------:R-:W-:Y:S01]  /*5820*/  HMMA.16816.F32.BF16 R28, R32, R246, R28 ;  /* 0x000000f6201c723c */ /* 0x000fe2000004181c */
[----:B------:R-:W-:Y:S01]  /*5830*/  FMUL.FTZ R5, R5, UR23 ;  /* 0x0000001705057c20 */ /* 0x000fe20008410000 */
[----:B------:R-:W-:Y:S01]  /*5840*/  FMUL.FTZ R0, R4, UR23 ;  /* 0x0000001704007c20 */ /* 0x000fe20008410000 */
[----:B------:R-:W-:-:S03]  /*5850*/  FMUL.FTZ R2, R6, UR23 ;  /* 0x0000001706027c20 */ /* 0x000fc60008410000 */
[-C--:B------:R-:W-:Y:S02]  /*5860*/  HMMA.16816.F32.BF16 R176, R192, R184.reuse, R176 ;  /* 0x000000b8c0b0723c */ /* 0x080fe400000418b0 */
[----:B------:R-:W-:Y:S04]  /*5870*/  MUFU.TANH R0, R0 ;  /* 0x0000000000007308 */ /* 0x000fe80000002400 */
[----:B------:R-:W-:Y:S04]  /*5880*/  HMMA.16816.F32.BF16 R204, R188, R184, R204 ;  /* 0x000000b8bccc723c */ /* 0x000fe800000418cc */
[----:B------:R-:W-:Y:S02]  /*5890*/  MUFU.TANH R2, R2 ;  /* 0x0000000200027308 */ /* 0x000fe40000002400 */
[----:B-1----:R-:W-:Y:S06]  /*58a0*/  HMMA.16816.F32.BF16 R8, R16, R12, R8 ;  /* 0x0000000c1008723c */ /* 0x002fec0000041808 */
[----:B------:R1:W3:Y:S01]  /*58b0*/  MUFU.TANH R12, R5 ;  /* 0x00000005000c7308 */ /* 0x0002e20000002400 */
[----:B------:R-:W-:Y:S01]  /*58c0*/  FMUL.FTZ R13, R7, UR23 ;  /* 0x00000017070d7c20 */ /* 0x000fe20008410000 */
[----:B------:R-:W-:Y:S06]  /*58d0*/  HMMA.16816.F32.BF16 R200, R236, R222, R200 ;  /* 0x000000deecc8723c */ /* 0x000fec00000418c8 */
[-C--:B------:R-:W-:Y:S01]  /*58e0*/  HMMA.16816.F32.BF16 R24, R20, R14.reuse, R24 ;  /* 0x0000000e1418723c */ /* 0x080fe20000041818 */
[----:B------:R-:W4:Y:S05]  /*58f0*/  MUFU.TANH R13, R13 ;  /* 0x0000000d000d7308 */ /* 0x000f2a0000002400 */
[----:B------:R-:W-:Y:S01]  /*5900*/  HMMA.16816.F32.BF16 R28, R16, R14, R28 ;  /* 0x0000000e101c723c */ /* 0x000fe2000004181c */
[----:B-1----:R-:W1:Y:S03]  /*5910*/  LDSM.16.M88.4 R4, [R213+0x1800] ;  /* 0x00180000d504783b */ /* 0x002e660000000200 */
[----:B------:R-:W-:Y:S01]  /*5920*/  FMUL.FTZ R11, R11, UR23 ;  /* 0x000000170b0b7c20 */ /* 0x000fe20008410000 */
[----:B------:R-:W-:Y:S01]  /*5930*/  FMUL.FTZ R3, R8, UR23 ;  /* 0x0000001708037c20 */ /* 0x000fe20008410000 */
[----:B------:R-:W-:Y:S01]  /*5940*/  HMMA.16816.F32.BF16 R196, R192, R186, R196 ;  /* 0x000000bac0c4723c */ /* 0x000fe200000418c4 */
[----:B------:R-:W-:Y:S01]  /*5950*/  FMUL.FTZ R14, R9, UR23 ;  /* 0x00000017090e7c20 */ /* 0x000fe20008410000 */
[----:B------:R-:W-:-:S04]  /*5960*/  DEPBAR.LE SB0, 0x0 ;  /* 0x000080000000791a */ /* 0x000fc80000000000 */
[-C--:B--2---:R-:W-:Y:S01]  /*5970*/  HMMA.16816.F32.BF16 R176, R172, R240.reuse, R176 ;  /* 0x000000f0acb0723c */ /* 0x084fe200000418b0 */
[----:B------:R-:W2:Y:S05]  /*5980*/  MUFU.TANH R14, R14 ;  /* 0x0000000e000e7308 */ /* 0x000eaa0000002400 */
[----:B------:R-:W-:Y:S01]  /*5990*/  HMMA.16816.F32.BF16 R204, R32, R240, R204 ;  /* 0x000000f020cc723c */ /* 0x000fe200000418cc */
[----:B------:R-:W-:Y:S01]  /*59a0*/  FMUL.FTZ R15, R26, UR23 ;  /* 0x000000171a0f7c20 */ /* 0x000fe20008410000 */
[----:B------:R-:W-:Y:S01]  /*59b0*/  FMUL.FTZ R9, R25, UR23 ;  /* 0x0000001719097c20 */ /* 0x000fe20008410000 */
[----:B------:R-:W-:Y:S01]  /*59c0*/  FMUL.FTZ R8, R24, UR23 ;  /* 0x0000001718087c20 */ /* 0x000fe20008410000 */
[----:B------:R-:W5:Y:S01]  /*59d0*/  MUFU.TANH R11, R11 ;  /* 0x0000000b000b7308 */ /* 0x000f620000002400 */
[----:B------:R-:W-:Y:S01]  /*59e0*/  FMUL.FTZ R24, R27, UR23 ;  /* 0x000000171b187c20 */ /* 0x000fe20008410000 */
[----:B------:R-:W-:Y:S01]  /*59f0*/  HMMA.16816.F32.BF16 R200, R188, R186, R200 ;  /* 0x000000babcc8723c */ /* 0x000fe200000418c8 */
[----:B------:R-:W-:Y:S01]  /*5a00*/  FMUL.FTZ R26, R29, UR23 ;  /* 0x000000171d1a7c20 */ /* 0x000fe20008410000 */
[----:B------:R-:W-:Y:S01]  /*5a10*/  FMUL.FTZ R29, R31, UR23 ;  /* 0x000000171f1d7c20 */ /* 0x000fe20008410000 */
[----:B------:R-:W-:-:S02]  /*5a20*/  IMAD.U32 R31, RZ, RZ, UR28 ;  /* 0x0000001cff1f7e24 */ /* 0x000fc4000f8e00ff */
[----:B------:R-:W-:Y:S01]  /*5a30*/  FMUL.FTZ R25, R28, UR23 ;  /* 0x000000171c197c20 */ /* 0x000fe20008410000 */
[----:B------:R-:W-:Y:S01]  /*5a40*/  FMUL.FTZ R27, R30, UR23 ;  /* 0x000000171e1b7c20 */ /* 0x000fe20008410000 */
[----:B------:R-:W-:Y:S01]  /*5a50*/  HMMA.16816.F32.BF16 R196, R172, R242, R196 ;  /* 0x000000f2acc4723c */ /* 0x000fe200000418c4 */
[----:B------:R-:W-:Y:S01]  /*5a60*/  IMAD R28, R31, 0x20, R230 ;  /* 0x000000201f1c7824 */ /* 0x000fe200078e02e6 */
[----:B------:R-:W5:Y:S03]  /*5a70*/  MUFU.TANH R8, R8 ;  /* 0x0000000800087308 */ /* 0x000f660000002400 */
[----:B------:R-:W-:-:S05]  /*5a80*/  VIADD R164, R28, 0x1 ;  /* 0x000000011ca47836 */ /* 0x000fca0000000000 */
[C---:B------:R-:W-:Y:S01]  /*5a90*/  ISETP.GE.AND P4, PT, R164.reuse, R234, PT ;  /* 0x000000eaa400720c */ /* 0x040fe20003f86270 */
[----:B------:R-:W5:Y:S01]  /*5aa0*/  MUFU.TANH R15, R15 ;  /* 0x0000000f000f7308 */ /* 0x000f620000002400 */
[C---:B------:R-:W-:Y:S01]  /*5ab0*/  ISETP.GE.AND P1, PT, R164.reuse, R183, PT ;  /* 0x000000b7a400720c */ /* 0x040fe20003f26270 */
[-C--:B-1----:R-:W-:Y:S01]  /*5ac0*/  HMMA.16816.F32.BF16 R176, R20, R4.reuse, R176 ;  /* 0x0000000414b0723c */ /* 0x082fe200000418b0 */
[C---:B------:R-:W-:Y:S02]  /*5ad0*/  ISETP.GE.AND P0, PT, R164.reuse, R182, PT ;  /* 0x000000b6a400720c */ /* 0x040fe40003f06270 */
[----:B------:R-:W-:Y:S02]  /*5ae0*/  ISETP.GE.AND P6, PT, R164, R169, PT ;  /* 0x000000a9a400720c */ /* 0x000fe40003fc6270 */
[----:B------:R-:W-:Y:S01]  /*5af0*/  I2FP.F32.S32 R164, R164 ;  /* 0x000000a400a47245 */ /* 0x000fe20000201400 */
[----:B------:R-:W-:Y:S01]  /*5b00*/  HMMA.16816.F32.BF16 R204, R16, R4, R204 ;  /* 0x0000000410cc723c */ /* 0x000fe200000418cc */
[----:B------:R-:W1:Y:S03]  /*5b10*/  MUFU.TANH R25, R25 ;  /* 0x0000001900197308 */ /* 0x000e660000002400 */
[C---:B---3--:R-:W-:Y:S01]  /*5b20*/  FFMA.FTZ R31, R164.reuse, UR5, R12 ;  /* 0x00000005a41f7c23 */ /* 0x048fe2000801000c */
[C---:B----4-:R-:W-:Y:S01]  /*5b30*/  FFMA.FTZ R13, R164.reuse, UR5, R13 ;  /* 0x00000005a40d7c23 */ /* 0x050fe2000801000d */
[----:B------:R-:W-:Y:S01]  /*5b40*/  HMMA.16816.F32.BF16 R200, R32, R242, R200 ;  /* 0x000000f220c8723c */ /* 0x000fe200000418c8 */
[C---:B--2---:R-:W-:Y:S01]  /*5b50*/  FFMA.FTZ R12, R164.reuse, UR5, R14 ;  /* 0x00000005a40c7c23 */ /* 0x044fe2000801000e */
[----:B-----5:R-:W-:Y:S01]  /*5b60*/  FFMA.FTZ R11, R164, UR5, R11 ;  /* 0x00000005a40b7c23 */ /* 0x020fe2000801000b */
[----:B------:R-:W-:Y:S01]  /*5b70*/  FSEL R31, R31, -INF , !P4 ;  /* 0xff8000001f1f7808 */ /* 0x000fe20006000000 */
[----:B------:R-:W-:Y:S01]  /*5b80*/  MUFU.TANH R9, R9 ;  /* 0x0000000900097308 */ /* 0x000fe20000002400 */
[----:B------:R-:W-:Y:S01]  /*5b90*/  FSEL R13, R13, -INF , !P1 ;  /* 0xff8000000d0d7808 */ /* 0x000fe20004800000 */
[----:B------:R-:W-:Y:S01]  /*5ba0*/  HMMA.16816.F32.BF16 R196, R20, R6, R196 ;  /* 0x0000000614c4723c */ /* 0x000fe200000418c4 */
[----:B------:R-:W-:Y:S01]  /*5bb0*/  VIADD R34, R28, 0x8 ;  /* 0x000000081c227836 */ /* 0x000fe20000000000 */
[----:B------:R-:W-:-:S04]  /*5bc0*/  FSEL R12, R12, -INF , !P0 ;  /* 0xff8000000c0c7808 */ /* 0x000fc80004000000 */
[C---:B------:R-:W-:Y:S01]  /*5bd0*/  ISETP.GE.AND P5, PT, R34.reuse, R234, PT ;  /* 0x000000ea2200720c */ /* 0x040fe20003fa6270 */
[----:B------:R-:W-:Y:S01]  /*5be0*/  MUFU.TANH R24, R24 ;  /* 0x0000001800187308 */ /* 0x000fe20000002400 */
[----:B------:R-:W-:Y:S01]  /*5bf0*/  ISETP.GE.AND P4, PT, R34, R183, PT ;  /* 0x000000b72200720c */ /* 0x000fe20003f86270 */
[----:B------:R-:W-:Y:S01]  /*5c00*/  FMUL.FTZ R30, R176, UR23 ;  /* 0x00000017b01e7c20 */ /* 0x000fe20008410000 */
[----:B------:R-:W-:Y:S01]  /*5c10*/  ISETP.GE.AND P1, PT, R34, R182, PT ;  /* 0x000000b62200720c */ /* 0x000fe20003f26270 */
[----:B------:R-:W-:Y:S01]  /*5c20*/  FMUL.FTZ R32, R178, UR23 ;  /* 0x00000017b2207c20 */ /* 0x000fe20008410000 */
[----:B------:R-:W-:Y:S01]  /*5c30*/  ISETP.GE.AND P0, PT, R34, R169, PT ;  /* 0x000000a92200720c */ /* 0x000fe20003f06270 */
[----:B------:R-:W-:Y:S01]  /*5c40*/  VIADD R20, R28, 0x9 ;  /* 0x000000091c147836 */ /* 0x000fe20000000000 */
[----:B------:R-:W-:Y:S01]  /*5c50*/  I2FP.F32.S32 R34, R34 ;  /* 0x0000002200227245 */ /* 0x000fe20000201400 */
[----:B------:R-:W2:Y:S01]  /*5c60*/  MUFU.TANH R27, R27 ;  /* 0x0000001b001b7308 */ /* 0x000ea20000002400 */
[----:B------:R-:W-:Y:S01]  /*5c70*/  FMUL.FTZ R204, R204, UR23 ;  /* 0x00000017cccc7c20 */ /* 0x000fe20008410000 */
[----:B------:R-:W-:Y:S01]  /*5c80*/  FMUL.FTZ R4, R177, UR23 ;  /* 0x00000017b1047c20 */ /* 0x000fe20008410000 */
[----:B------:R-:W-:Y:S01]  /*5c90*/  HMMA.16816.F32.BF16 R200, R16, R6, R200 ;  /* 0x0000000610c8723c */ /* 0x000fe200000418c8 */
[C---:B------:R-:W-:Y:S01]  /*5ca0*/  FFMA.FTZ R14, R34.reuse, UR5, R8 ;  /* 0x00000005220e7c23 */ /* 0x040fe20008010008 */
[----:B------:R-:W-:Y:S01]  /*5cb0*/  FSEL R8, R11, -INF , !P6 ;  /* 0xff8000000b087808 */ /* 0x000fe20007000000 */
[C---:B------:R-:W-:Y:S01]  /*5cc0*/  FFMA.FTZ R11, R34.reuse, UR5, R15 ;  /* 0x00000005220b7c23 */ /* 0x040fe2000801000f */
[----:B-1----:R-:W-:Y:S01]  /*5cd0*/  FFMA.FTZ R25, R34, UR5, R25 ;  /* 0x0000000522197c23 */ /* 0x002fe20008010019 */
[----:B------:R-:W-:Y:S01]  /*5ce0*/  ISETP.GE.AND P6, PT, R20, R234, PT ;  /* 0x000000ea1400720c */ /* 0x000fe20003fc6270 */
[----:B------:R-:W1:Y:S01]  /*5cf0*/  MUFU.TANH R29, R29 ;  /* 0x0000001d001d7308 */ /* 0x000e620000002400 */
[----:B------:R-:W-:Y:S01]  /*5d00*/  FSEL R15, R14, -INF , !P5 ;  /* 0xff8000000e0f7808 */ /* 0x000fe20006800000 */
[----:B------:R-:W-:Y:S01]  /*5d10*/  FMUL.FTZ R21, R205, UR23 ;  /* 0x00000017cd157c20 */ /* 0x000fe20008410000 */
[----:B------:R-:W-:Y:S01]  /*5d20*/  FSEL R11, R11, -INF , !P4 ;  /* 0xff8000000b0b7808 */ /* 0x000fe20006000000 */
[----:B------:R-:W-:Y:S01]  /*5d30*/  FMUL.FTZ R206, R206, UR23 ;  /* 0x00000017cece7c20 */ /* 0x000fe20008410000 */
[----:B------:R-:W-:Y:S01]  /*5d40*/  FSEL R14, R25, -INF , !P1 ;  /* 0xff800000190e7808 */ /* 0x000fe20004800000 */
[----:B------:R-:W-:Y:S01]  /*5d50*/  FMUL.FTZ R5, R179, UR23 ;  /* 0x00000017b3057c20 */ /* 0x000fe20008410000 */
[C---:B------:R-:W-:Y:S01]  /*5d60*/  ISETP.GE.AND P5, PT, R20.reuse, R183, PT ;  /* 0x000000b71400720c */ /* 0x040fe20003fa6270 */
[----:B------:R-:W3:Y:S01]  /*5d70*/  MUFU.TANH R30, R30 ;  /* 0x0000001e001e7308 */ /* 0x000ee20000002400 */
[----:B------:R-:W-:Y:S01]  /*5d80*/  ISETP.GE.AND P4, PT, R20, R182, PT ;  /* 0x000000b61400720c */ /* 0x000fe20003f86270 */
[----:B--2---:R-:W-:Y:S01]  /*5d90*/  FFMA.FTZ R16, R34, UR5, R27 ;  /* 0x0000000522107c23 */ /* 0x004fe2000801001b */
[----:B------:R-:W-:Y:S01]  /*5da0*/  ISETP.GE.AND P1, PT, R20, R169, PT ;  /* 0x000000a91400720c */ /* 0x000fe20003f26270 */
[----:B------:R-:W-:Y:S01]  /*5db0*/  VIADD R19, R28, 0x11 ;  /* 0x000000111c137836 */ /* 0x000fe20000000000 */
[----:B------:R-:W-:Y:S01]  /*5dc0*/  I2FP.F32.S32 R20, R20 ;  /* 0x0000001400147245 */ /* 0x000fe20000201400 */
[----:B------:R-:W-:Y:S01]  /*5dd0*/  FMUL.FTZ R7, R196, UR23 ;  /* 0x00000017c4077c20 */ /* 0x000fe20008410000 */
[----:B------:R-:W-:Y:S01]  /*5de0*/  FSEL R16, R16, -INF , !P0 ;  /* 0xff80000010107808 */ /* 0x000fe20004000000 */
[----:B------:R-:W2:Y:S01]  /*5df0*/  MUFU.TANH R32, R32 ;  /* 0x0000002000207308 */ /* 0x000ea20000002400 */
[----:B------:R-:W-:Y:S01]  /*5e00*/  FMUL.FTZ R6, R207, UR23 ;  /* 0x00000017cf067c20 */ /* 0x000fe20008410000 */
[C---:B------:R-:W-:Y:S01]  /*5e10*/  FFMA.FTZ R17, R20.reuse, UR5, R9 ;  /* 0x0000000514117c23 */ /* 0x040fe20008010009 */
[----:B------:R-:W-:Y:S01]  /*5e20*/  FFMA.FTZ R9, R20, UR5, R24 ;  /* 0x0000000514097c23 */ /* 0x000fe20008010018 */
[----:B------:R-:W-:-:S02]  /*5e30*/  VIADD R24, R28, 0x10 ;  /* 0x000000101c187836 */ /* 0x000fc40000000000 */
[----:B-1----:R-:W-:Y:S01]  /*5e40*/  FFMA.FTZ R18, R20, UR5, R29 ;  /* 0x0000000514127c23 */ /* 0x002fe2000801001d */
[----:B------:R-:W-:Y:S01]  /*5e50*/  FMUL.FTZ R200, R200, UR23 ;  /* 0x00000017c8c87c20 */ /* 0x000fe20008410000 */
[----:B------:R-:W-:Y:S01]  /*5e60*/  FSEL R17, R17, -INF , !P6 ;  /* 0xff80000011117808 */ /* 0x000fe20007000000 */
[----:B------:R-:W1:Y:S01]  /*5e70*/  MUFU.TANH R22, R204 ;  /* 0x000000cc00167308 */ /* 0x000e620000002400 */
[----:B------:R-:W-:Y:S01]  /*5e80*/  I2FP.F32.S32 R23, R24 ;  /* 0x0000001800177245 */ /* 0x000fe20000201400 */
[----:B------:R-:W-:Y:S01]  /*5e90*/  FMUL.FTZ R202, R202, UR23 ;  /* 0x00000017caca7c20 */ /* 0x000fe20008410000 */
[----:B------:R-:W-:Y:S01]  /*5ea0*/  FSEL R9, R9, -INF , !P5 ;  /* 0xff80000009097808 */ /* 0x000fe20006800000 */
[----:B------:R-:W-:Y:S01]  /*5eb0*/  FMUL.FTZ R25, R10, UR23 ;  /* 0x000000170a197c20 */ /* 0x000fe20008410000 */
[C---:B------:R-:W-:Y:S01]  /*5ec0*/  ISETP.GE.AND P0, PT, R24.reuse, R234, PT ;  /* 0x000000ea1800720c */ /* 0x040fe20003f06270 */
[C---:B---3--:R-:W-:Y:S01]  /*5ed0*/  FFMA.FTZ R30, R23.reuse, UR5, R30 ;  /* 0x00000005171e7c23 */ /* 0x048fe2000801001e */
[C---:B------:R-:W-:Y:S01]  /*5ee0*/  ISETP.GE.AND P6, PT, R24.reuse, R183, PT ;  /* 0x000000b71800720c */ /* 0x040fe20003fc6270 */
[----:B------:R-:W3:Y:S01]  /*5ef0*/  MUFU.TANH R26, R26 ;  /* 0x0000001a001a7308 */ /* 0x000ee20000002400 */
[----:B--2---:R-:W-:Y:S01]  /*5f00*/  FFMA.FTZ R32, R23, UR5, R32 ;  /* 0x0000000517207c23 */ /* 0x004fe20008010020 */
[----:B------:R-:W-:Y:S01]  /*5f10*/  ISETP.GE.AND P5, PT, R24, R182, PT ;  /* 0x000000b61800720c */ /* 0x000fe20003fa6270 */
[----:B------:R-:W-:Y:S01]  /*5f20*/  FMUL.FTZ R201, R201, UR23 ;  /* 0x00000017c9c97c20 */ /* 0x000fe20008410000 */
[----:B------:R-:W-:Y:S01]  /*5f30*/  FSEL R18, R18, -INF , !P1 ;  /* 0xff80000012127808 */ /* 0x000fe20004800000 */
[----:B------:R-:W-:Y:S01]  /*5f40*/  FMUL.FTZ R199, R199, UR23 ;  /* 0x00000017c7c77c20 */ /* 0x000fe20008410000 */
[----:B------:R-:W-:-:S02]  /*5f50*/  FSEL R207, R30, -INF , !P0 ;  /* 0xff8000001ecf7808 */ /* 0x000fc40004000000 */
[----:B------:R-:W2:Y:S01]  /*5f60*/  MUFU.TANH R4, R4 ;  /* 0x0000000400047308 */ /* 0x000ea20000002400 */
[----:B-1----:R-:W-:Y:S01]  /*5f70*/  FFMA.FTZ R240, R23, UR5, R22 ;  /* 0x0000000517f07c23 */ /* 0x002fe20008010016 */
[----:B------:R-:W-:Y:S02]  /*5f80*/  FSEL R172, R32, -INF , !P6 ;  /* 0xff80000020ac7808 */ /* 0x000fe40007000000 */
[C---:B------:R-:W-:Y:S02]  /*5f90*/  ISETP.GE.AND P1, PT, R19.reuse, R234, PT ;  /* 0x000000ea1300720c */ /* 0x040fe40003f26270 */
[----:B------:R-:W-:Y:S02]  /*5fa0*/  FSEL R240, R240, -INF , !P5 ;  /* 0xff800000f0f07808 */ /* 0x000fe40006800000 */
[----:B------:R-:W1:Y:S01]  /*5fb0*/  MUFU.TANH R21, R21 ;  /* 0x0000001500157308 */ /* 0x000e620000002400 */
[----:B---3--:R-:W-:Y:S01]  /*5fc0*/  FFMA.FTZ R26, R20, UR5, R26 ;  /* 0x00000005141a7c23 */ /* 0x008fe2000801001a */
[----:B------:R-:W-:-:S02]  /*5fd0*/  ISETP.GE.AND P0, PT, R19, R183, PT ;  /* 0x000000b71300720c */ /* 0x000fc40003f06270 */
[C---:B------:R-:W-:Y:S02]  /*5fe0*/  ISETP.GE.AND P6, PT, R19.reuse, R182, PT ;  /* 0x000000b61300720c */ /* 0x040fe40003fc6270 */
[----:B------:R-:W-:Y:S02]  /*5ff0*/  ISETP.GE.AND P5, PT, R19, R169, PT ;  /* 0x000000a91300720c */ /* 0x000fe40003fa6270 */
[----:B------:R-:W3:Y:S01]  /*6000*/  MUFU.TANH R206, R206 ;  /* 0x000000ce00ce7308 */ /* 0x000ee20000002400 */
[----:B------:R-:W-:Y:S02]  /*6010*/  I2FP.F32.S32 R19, R19 ;  /* 0x0000001300137245 */ /* 0x000fe40000201400 */
[----:B------:R-:W-:Y:S02]  /*6020*/  FSEL R20, R26, -INF , !P4 ;  /* 0xff8000001a147808 */ /* 0x000fe40006000000 */
[----:B------:R-:W-:Y:S01]  /*6030*/  ISETP.GE.AND P4, PT, R24, R169, PT ;  /* 0x000000a91800720c */ /* 0x000fe20003f86270 */
[----:B------:R-:W-:Y:S01]  /*6040*/  FMUL.FTZ R24, R198, UR23 ;  /* 0x00000017c6187c20 */ /* 0x000fe20008410000 */
[C---:B--2---:R-:W-:Y:S01]  /*6050*/  FFMA.FTZ R4, R19.reuse, UR5, R4 ;  /* 0x0000000513047c23 */ /* 0x044fe20008010004 */
[----:B------:R-:W2:Y:S01]  /*6060*/  MUFU.TANH R5, R5 ;  /* 0x0000000500057308 */ /* 0x000ea20000002400 */
[----:B-1----:R-:W-:-:S03]  /*6070*/  FFMA.FTZ R21, R19, UR5, R21 ;  /* 0x0000000513157c23 */ /* 0x002fc60008010015 */
[----:B------:R-:W-:Y:S02]  /*6080*/  FSEL R205, R4, -INF , !P1 ;  /* 0xff80000004cd7808 */ /* 0x000fe40004800000 */
[----:B------:R-:W-:Y:S02]  /*6090*/  FSEL R238, R21, -INF , !P6 ;  /* 0xff80000015ee7808 */ /* 0x000fe40007000000 */
[----:B------:R-:W1:Y:S01]  /*60a0*/  MUFU.TANH R7, R7 ;  /* 0x0000000700077308 */ /* 0x000e620000002400 */
[----:B---3--:R-:W-:Y:S01]  /*60b0*/  FFMA.FTZ R206, R23, UR5, R206 ;  /* 0x0000000517ce7c23 */ /* 0x008fe200080100ce */
[----:B------:R-:W-:-:S04]  /*60c0*/  VIADD R23, R28, 0x18 ;  /* 0x000000181c177836 */ /* 0x000fc80000000000 */
[----:B------:R-:W-:Y:S02]  /*60d0*/  FSEL R206, R206, -INF , !P4 ;  /* 0xff800000cece7808 */ /* 0x000fe40006000000 */
[----:B------:R-:W3:Y:S01]  /*60e0*/  MUFU.TANH R6, R6 ;  /* 0x0000000600067308 */ /* 0x000ee20000002400 */
[----:B------:R-:W-:Y:S01]  /*60f0*/  I2FP.F32.S32 R21, R23 ;  /* 0x0000001700157245 */ /* 0x000fe20000201400 */
[----:B--2---:R-:W-:Y:S01]  /*6100*/  FFMA.FTZ R5, R19, UR5, R5 ;  /* 0x0000000513057c23 */ /* 0x004fe20008010005 */
[C---:B------:R-:W-:Y:S02]  /*6110*/  ISETP.GE.AND P4, PT, R23.reuse, R234, PT ;  /* 0x000000ea1700720c */ /* 0x040fe40003f86270 */
[----:B------:R-:W-:Y:S02]  /*6120*/  ISETP.GE.AND P1, PT, R23, R183, PT ;  /* 0x000000b71700720c */ /* 0x000fe40003f26270 */
[----:B------:R-:W-:Y:S01]  /*6130*/  FSEL R173, R5, -INF , !P0 ;  /* 0xff80000005ad7808 */ /* 0x000fe20004000000 */
[----:B------:R-:W2:Y:S01]  /*6140*/  MUFU.TANH R22, R200 ;  /* 0x000000c800167308 */ /* 0x000ea20000002400 */
[----:B-1----:R-:W-:Y:S01]  /*6150*/  FFMA.FTZ R7, R21, UR5, R7 ;  /* 0x0000000515077c23 */ /* 0x002fe20008010007 */
[----:B------:R-:W-:Y:S01]  /*6160*/  ISETP.GE.AND P0, PT, R23, R182, PT ;  /* 0x000000b61700720c */ /* 0x000fe20003f06270 */
[----:B------:R-:W-:Y:S01]  /*6170*/  FMUL.FTZ R5, R197, UR23 ;  /* 0x00000017c5057c20 */ /* 0x000fe20008410000 */
[----:B------:R-:W-:Y:S01]  /*6180*/  ISETP.GE.AND P6, PT, R23, R169, PT ;  /* 0x000000a91700720c */ /* 0x000fe20003fc6270 */
[----:B------:R-:W-:Y:S01]  /*6190*/  FMUL.FTZ R23, R203, UR23 ;  /* 0x00000017cb177c20 */ /* 0x000fe20008410000 */
[----:B------:R-:W-:-:S02]  /*61a0*/  FSEL R203, R7, -INF , !P4 ;  /* 0xff80000007cb7808 */ /* 0x000fc40006000000 */
[----:B------:R-:W1:Y:S01]  /*61b0*/  MUFU.TANH R24, R24 ;  /* 0x0000001800187308 */ /* 0x000e620000002400 */
[----:B---3--:R-:W-:Y:S01]  /*61c0*/  FFMA.FTZ R6, R19, UR5, R6 ;  /* 0x0000000513067c23 */ /* 0x008fe20008010006 */
[----:B------:R-:W-:Y:S02]  /*61d0*/  I2FP.F32.S32 R7, R28 ;  /* 0x0000001c00077245 */ /* 0x000fe40000201400 */
[----:B------:R-:W-:Y:S02]  /*61e0*/  ISETP.GE.AND P4, PT, R28, R183, PT ;  /* 0x000000b71c00720c */ /* 0x000fe40003f86270 */
[----:B------:R-:W-:Y:S01]  /*61f0*/  FSEL R220, R6, -INF , !P5 ;  /* 0xff80000006dc7808 */ /* 0x000fe20006800000 */
[----:B------:R-:W-:Y:S01]  /*6200*/  FFMA.FTZ R0, R7, UR5, R0 ;  /* 0x0000000507007c23 */ /* 0x000fe20008010000 */
[----:B------:R-:W3:Y:S01]  /*6210*/  MUFU.TANH R10, R202 ;  /* 0x000000ca000a7308 */ /* 0x000ee20000002400 */
[----:B--2---:R-:W-:Y:S01]  /*6220*/  FFMA.FTZ R22, R21, UR5, R22 ;  /* 0x0000000515167c23 */ /* 0x004fe20008010016 */
[----:B------:R-:W-:Y:S01]  /*6230*/  ISETP.GE.AND P5, PT, R28, R234, PT ;  /* 0x000000ea1c00720c */ /* 0x000fe20003fa6270 */
[----:B------:R-:W-:-:S03]  /*6240*/  FFMA.FTZ R2, R7, UR5, R2 ;  /* 0x0000000507027c23 */ /* 0x000fc60008010002 */
[----:B------:R-:W-:Y:S02]  /*6250*/  FSEL R236, R22, -INF , !P0 ;  /* 0xff80000016ec7808 */ /* 0x000fe40004000000 */
[----:B------:R-:W2:Y:S01]  /*6260*/  MUFU.TANH R4, R25 ;  /* 0x0000001900047308 */ /* 0x000ea20000002400 */
[C---:B-1----:R-:W-:Y:S01]  /*6270*/  FFMA.FTZ R24, R21.reuse, UR5, R24 ;  /* 0x0000000515187c23 */ /* 0x042fe20008010018 */
[----:B------:R-:W-:Y:S02]  /*6280*/  ISETP.GE.AND P0, PT, R28, R169, PT ;  /* 0x000000a91c00720c */ /* 0x000fe40003f06270 */
[----:B------:R-:W-:Y:S02]  /*6290*/  FSEL R19, R2, -INF , !P4 ;  /* 0xff80000002137808 */ /* 0x000fe40006000000 */
[----:B------:R-:W-:Y:S02]  /*62a0*/  FSEL R195, R24, -INF , !P1 ;  /* 0xff80000018c37808 */ /* 0x000fe40004800000 */
[----:B------:R-:W1:Y:S01]  /*62b0*/  MUFU.TANH R3, R3 ;  /* 0x0000000300037308 */ /* 0x000e620000002400 */
[----:B---3--:R-:W-:Y:S01]  /*62c0*/  FFMA.FTZ R10, R21, UR5, R10 ;  /* 0x00000005150a7c23 */ /* 0x008fe2000801000a */
[C---:B------:R-:W-:Y:S01]  /*62d0*/  ISETP.GE.AND P1, PT, R28.reuse, R182, PT ;  /* 0x000000b61c00720c */ /* 0x040fe20003f26270 */
[----:B------:R-:W-:Y:S01]  /*62e0*/  VIADD R28, R28, 0x19 ;  /* 0x000000191c1c7836 */ /* 0x000fe20000000000 */
[----:B------:R-:W-:-:S02]  /*62f0*/  FSEL R21, R0, -INF , !P5 ;  /* 0xff80000000157808 */ /* 0x000fc40006800000 */
[----:B------:R-:W-:Y:S02]  /*6300*/  FSEL R204, R10, -INF , !P6 ;  /* 0xff8000000acc7808 */ /* 0x000fe40007000000 */
[----:B------:R-:W3:Y:S01]  /*6310*/  MUFU.TANH R5, R5 ;  /* 0x0000000500057308 */ /* 0x000ee20000002400 */
[C---:B--2---:R-:W-:Y:S01]  /*6320*/  FFMA.FTZ R4, R7.reuse, UR5, R4 ;  /* 0x0000000507047c23 */ /* 0x044fe20008010004 */
[----:B------:R-:W-:Y:S02]  /*6330*/  I2FP.F32.S32 R0, R28 ;  /* 0x0000001c00007245 */ /* 0x000fe40000201400 */
[----:B------:R-:W-:Y:S02]  /*6340*/  ISETP.GE.AND P6, PT, R28, R234, PT ;  /* 0x000000ea1c00720c */ /* 0x000fe40003fc6270 */
[----:B------:R-:W-:Y:S02]  /*6350*/  FSEL R10, R4, -INF , !P0 ;  /* 0xff800000040a7808 */ /* 0x000fe40004000000 */
[----:B------:R-:W2:Y:S01]  /*6360*/  MUFU.TANH R6, R199 ;  /* 0x000000c700067308 */ /* 0x000ea20000002400 */
[----:B------:R-:W-:Y:S01]  /*6370*/  PLOP3.LUT P0, PT, PT, PT, UP0, 0x80, 0x0 ;  /* 0x000000000000781c */ /* 0x000fe20003f0f008 */
[----:B-1----:R-:W-:Y:S01]  /*6380*/  FFMA.FTZ R3, R7, UR5, R3 ;  /* 0x0000000507037c23 */ /* 0x002fe20008010003 */
[----:B------:R-:W-:Y:S01]  /*6390*/  BAR.SYNC.DEFER_BLOCKING 0x0 ;  /* 0x0000000000007b1d */ /* 0x000fe20000010000 */
[----:B------:R-:W-:-:S02]  /*63a0*/  ISETP.GE.AND P5, PT, R28, R183, PT ;  /* 0x000000b71c00720c */ /* 0x000fc40003fa6270 */
[----:B------:R-:W-:Y:S02]  /*63b0*/  ISETP.GE.AND P4, PT, R28, R182, PT ;  /* 0x000000b61c00720c */ /* 0x000fe40003f86270 */
[----:B------:R-:W-:Y:S01]  /*63c0*/  FSEL R22, R3, -INF , !P1 ;  /* 0xff80000003167808 */ /* 0x000fe20004800000 */
[----:B------:R-:W1:Y:S01]  /*63d0*/  MUFU.TANH R201, R201 ;  /* 0x000000c900c97308 */ /* 0x000e620000002400 */
[----:B---3--:R-:W-:Y:S01]  /*63e0*/  FFMA.FTZ R5, R0, UR5, R5 ;  /* 0x0000000500057c23 */ /* 0x008fe20008010005 */
[----:B------:R-:W-:-:S06]  /*63f0*/  ISETP.GE.AND P1, PT, R28, R169, PT ;  /* 0x000000a91c00720c */ /* 0x000fcc0003f26270 */
[----:B------:R-:W3:Y:S01]  /*6400*/  MUFU.TANH R23, R23 ;  /* 0x0000001700177308 */ /* 0x000ee20000002400 */
[----:B--2---:R-:W-:Y:S01]  /*6410*/  FFMA.FTZ R6, R0, UR5, R6 ;  /* 0x0000000500067c23 */ /* 0x004fe20008010006 */
[----:B------:R-:W-:-:S04]  /*6420*/  FSEL R199, R5, -INF , !P6 ;  /* 0xff80000005c77808 */ /* 0x000fc80007000000 */
[----:B------:R-:W-:Y:S01]  /*6430*/  FSEL R194, R6, -INF , !P5 ;  /* 0xff80000006c27808 */ /* 0x000fe20006800000 */
[----:B-1----:R-:W-:-:S05]  /*6440*/  FFMA.FTZ R201, R0, UR5, R201 ;  /* 0x0000000500c97c23 */ /* 0x002fca00080100c9 */
[----:B------:R-:W-:Y:S01]  /*6450*/  FSEL R222, R201, -INF , !P4 ;  /* 0xff800000c9de7808 */ /* 0x000fe20006000000 */
[----:B---3--:R-:W-:-:S05]  /*6460*/  FFMA.FTZ R23, R0, UR5, R23 ;  /* 0x0000000500177c23 */ /* 0x008fca0008010017 */
[----:B------:R-:W-:Y:S01]  /*6470*/  FSEL R202, R23, -INF , !P1 ;  /* 0xff80000017ca7808 */ /* 0x000fe20004800000 */
        /* <DEDUP_REMOVED lines=48> */
.L_x_1673:
[----:B------:R-:W-:Y:S05]  /*6780*/  BSYNC B0 ;  /* 0x0000000000007941 */ /* 0x000fea0003800000 */
.L_x_1672:
[----:B------:R-:W0:Y:S02]  /*6790*/  LDGDEPBAR ;  /* 0x00000000000079af */ /* 0x000e240000000000 */
.L_x_1671:
        /* <DEDUP_REMOVED lines=36> */
[----:B-1----:R-:W-:-:S03]  /*69e0*/  FMNMX.FTZ R7, R0, R7, !PT ;  /* 0x0000000700077209 */ /* 0x002fc60007810000 */
[----:B------:R-:W1:Y:S04]  /*69f0*/  SHFL.BFLY PT, R23, R2, 0x2, 0x1f ;  /* 0x0c401f0002177f89 */ /* 0x000e6800000e0000 */
[----:B------:R-:W3:Y:S04]  /*6a00*/  SHFL.BFLY PT, R5, R6, 0x2, 0x1f ;  /* 0x0c401f0006057f89 */ /* 0x000ee800000e0000 */
[----:B------:R-:W4:Y:S01]  /*6a10*/  SHFL.BFLY PT, R0, R7, 0x1, 0x1f ;  /* 0x0c201f0007007f89 */ /* 0x000f2200000e0000 */
[----:B--2---:R-:W-:Y:S02]  /*6a20*/  FMNMX.FTZ R4, R3, R4, !PT ;  /* 0x0000000403047209 */ /* 0x004fe40007810000 */
[----:B-1----:R-:W-:-:S03]  /*6a30*/  FMNMX.FTZ R23, R2, R23, !PT ;  /* 0x0000001702177209 */ /* 0x002fc60007810000 */
        /* <DEDUP_REMOVED lines=13> */
[--C-:B------:R-:W-:Y:S01]  /*6b10*/  FFMA.FTZ R173, R173, UR20, -R196.reuse ;  /* 0x00000014adad7c23 */ /* 0x100fe200080108c4 */
        /* <DEDUP_REMOVED lines=8> */
[----:B------:R-:W-:Y:S01]  /*6ba0*/  FSEL R4, R3, RZ, P1 ;  /* 0x000000ff03047208 */ /* 0x000fe20000800000 */
[----:B------:R-:W-:Y:S01]  /*6bb0*/  FMUL.FTZ R223, R244, UR20 ;  /* 0x00000014f4df7c20 */ /* 0x000fe20008410000 */
[----:B------:R-:W-:Y:S01]  /*6bc0*/  FSETP.NEU.FTZ.AND P6, PT, R2, -INF , PT ;  /* 0xff8000000200780b */ /* 0x000fe20003fdd000 */
[--C-:B------:R-:W-:Y:S01]  /*6bd0*/  FFMA.FTZ R174, R16, UR20, -R221.reuse ;  /* 0x0000001410ae7c23 */ /* 0x100fe200080108dd */
[----:B------:R-:W-:Y:S01]  /*6be0*/  FSEL R16, R0, RZ, P5 ;  /* 0x000000ff00107208 */ /* 0x000fe20002800000 */
[----:B------:R-:W-:Y:S01]  /*6bf0*/  FADD.FTZ R4, R165, -R4 ;  /* 0x80000004a5047221 */ /* 0x000fe20000010000 */
[----:B------:R-:W-:Y:S01]  /*6c00*/  FSETP.NEU.FTZ.AND P4, PT, R244, -INF , PT ;  /* 0xff800000f400780b */ /* 0x000fe20003f9d000 */
[----:B------:R-:W-:Y:S01]  /*6c10*/  FFMA.FTZ R176, R10, UR20, -R221 ;  /* 0x000000140ab07c23 */ /* 0x000fe200080108dd */
[----:B------:R-:W-:Y:S01]  /*6c20*/  FSEL R5, R2, RZ, P6 ;  /* 0x000000ff02057208 */ /* 0x000fe20003000000 */
[----:B------:R-:W-:Y:S01]  /*6c30*/  FADD.FTZ R16, R167, -R16 ;  /* 0x80000010a7107221 */ /* 0x000fe20000010000 */
[----:B------:R-:W-:Y:S01]  /*6c40*/  FMUL.FTZ R192, R4, UR20 ;  /* 0x0000001404c07c20 */ /* 0x000fe20008410000 */
[----:B------:R-:W-:Y:S01]  /*6c50*/  FSEL R200, R200, RZ, P6 ;  /* 0x000000ffc8c87208 */ /* 0x000fe20003000000 */
[----:B------:R-:W-:Y:S01]  /*6c60*/  FFMA.FTZ R4, R11, UR20, -R196 ;  /* 0x000000140b047c23 */ /* 0x000fe200080108c4 */
[----:B------:R-:W-:Y:S01]  /*6c70*/  FSEL R223, R223, RZ, P4 ;  /* 0x000000ffdfdf7208 */ /* 0x000fe20002000000 */
[----:B------:R-:W-:Y:S01]  /*6c80*/  FMUL.FTZ R16, R16, UR20 ;  /* 0x0000001410107c20 */ /* 0x000fe20008410000 */
        /* <DEDUP_REMOVED lines=10> */
[----:B------:R-:W-:Y:S01]  /*6d30*/  FFMA.FTZ R191, R18, UR20, -R221 ;  /* 0x0000001412bf7c23 */ /* 0x000fe200080108dd */
[----:B------:R1:W-:Y:S01]  /*6d40*/  MUFU.EX2 R168, R4 ;  /* 0x0000000400a87308 */ /* 0x0003e20000000800 */
[----:B------:R-:W2:Y:S01]  /*6d50*/  LDSM.16.MT88.4 R28, [R210+0xa000] ;  /* 0x00a00000d21c783b */ /* 0x000ea20000004200 */
[----:B------:R-:W-:Y:S01]  /*6d60*/  FSEL R193, R244, RZ, P4 ;  /* 0x000000fff4c17208 */ /* 0x000fe20002000000 */
[----:B------:R-:W-:Y:S01]  /*6d70*/  FMUL.FTZ R198, R198, UR20 ;  /* 0x00000014c6c67c20 */ /* 0x000fe20008410000 */
[--C-:B------:R-:W-:Y:S01]  /*6d80*/  FFMA.FTZ R237, R240, UR20, -R223.reuse ;  /* 0x00000014f0ed7c23 */ /* 0x100fe200080108df */
[----:B------:R-:W3:Y:S01]  /*6d90*/  LDSM.16.MT88.4 R20, [R208+0xa000] ;  /* 0x00a00000d014783b */ /* 0x000ee20000004200 */
[----:B------:R-:W-:Y:S01]  /*6da0*/  FFMA.FTZ R238, R238, UR20, -R223 ;  /* 0x00000014eeee7c23 */ /* 0x000fe200080108df */
[----:B------:R-:W-:Y:S01]  /*6db0*/  FADD.FTZ R193, R166, -R193 ;  /* 0x800000c1a6c17221 */ /* 0x000fe20000010000 */
[----:B------:R4:W5:Y:S01]  /*6dc0*/  MUFU.EX2 R201, R16 ;  /* 0x0000001000c97308 */ /* 0x0009620000000800 */
[----:B------:R-:W3:Y:S01]  /*6dd0*/  LDSM.16.MT88.4 R12, [R212+0xb000] ;  /* 0x00b00000d40c783b */ /* 0x000ee20000004200 */
[----:B------:R-:W-:Y:S01]  /*6de0*/  FFMA.FTZ R236, R236, UR20, -R223 ;  /* 0x00000014ecec7c23 */ /* 0x000fe200080108df */
[----:B------:R-:W-:Y:S01]  /*6df0*/  FMUL.FTZ R193, R193, UR20 ;  /* 0x00000014c1c17c20 */ /* 0x000fe20008410000 */
[--C-:B------:R-:W-:Y:S01]  /*6e00*/  FFMA.FTZ R206, R206, UR20, -R221.reuse ;  /* 0x00000014cece7c23 */ /* 0x100fe200080108dd */
[----:B------:R-:W3:Y:S01]  /*6e10*/  LDSM.16.MT88.4 R8, [R210+0xb000] ;  /* 0x00b00000d208783b */ /* 0x000ee20000004200 */
[--C-:B------:R-:W-:Y:S01]  /*6e20*/  FFMA.FTZ R239, R220, UR20, -R221.reuse ;  /* 0x00000014dcef7c23 */ /* 0x100fe200080108dd */
[----:B------:R-:W-:Y:S01]  /*6e30*/  FFMA.FTZ R204, R204, UR20, -R221 ;  /* 0x00000014cccc7c23 */ /* 0x000fe200080108dd */
[----:B------:R-:W-:Y:S01]  /*6e40*/  MUFU.EX2 R184, R184 ;  /* 0x000000b800b87308 */ /* 0x000fe20000000800 */
[----:B-1----:R-:W1:Y:S01]  /*6e50*/  LDSM.16.MT88.4 R4, [R209+0xb000] ;  /* 0x00b00000d104783b */ /* 0x002e620000004200 */
[----:B------:R-:W-:Y:S01]  /*6e60*/  FFMA.FTZ R223, R222, UR20, -R223 ;  /* 0x00000014dedf7c23 */ /* 0x000fe200080108df */
[----:B------:R-:W-:Y:S01]  /*6e70*/  FFMA.FTZ R221, R202, UR20, -R221 ;  /* 0x00000014cadd7c23 */ /* 0x000fe200080108dd */
[--C-:B------:R-:W-:Y:S01]  /*6e80*/  FFMA.FTZ R202, R207, UR20, -R200.reuse ;  /* 0x00000014cfca7c23 */ /* 0x100fe200080108c8 */
[--C-:B------:R-:W-:Y:S01]  /*6e90*/  FFMA.FTZ R205, R205, UR20, -R200.reuse ;  /* 0x00000014cdcd7c23 */ /* 0x100fe200080108c8 */
[--C-:B------:R-:W-:Y:S01]  /*6ea0*/  FFMA.FTZ R203, R203, UR20, -R200.reuse ;  /* 0x00000014cbcb7c23 */ /* 0x100fe200080108c8 */
[----:B------:R-:W-:Y:S01]  /*6eb0*/  FFMA.FTZ R200, R199, UR20, -R200 ;  /* 0x00000014c7c87c23 */ /* 0x000fe200080108c8 */
[----:B------:R-:W2:Y:S01]  /*6ec0*/  MUFU.EX2 R179, R179 ;  /* 0x000000b300b37308 */ /* 0x000ea20000000800 */
        /* <DEDUP_REMOVED lines=15> */
[----:B------:R-:W5:Y:S01]  /*6fc0*/  MUFU.EX2 R177, R177 ;  /* 0x000000b100b17308 */ /* 0x000f620000000800 */
        /* <DEDUP_REMOVED lines=24> */
[----:B------:R-:W-:Y:S01]  /*7150*/  FFMA.FTZ R194, R194, UR20, -R196 ;  /* 0x00000014c2c27c23 */ /* 0x000fe200080108c4 */
[----:B------:R-:W-:-:S06]  /*7160*/  FFMA.FTZ R232, R232, R201, R187 ;  /* 0x000000c9e8e87223 */ /* 0x000fcc00000100bb */
[----:B------:R-:W5:Y:S01]  /*7170*/  MUFU.EX2 R191, R191 ;  /* 0x000000bf00bf7308 */ /* 0x000f620000000800 */
[----:B--2---:R-:W-:-:S07]  /*7180*/  F2FP.BF16.F32.PACK_AB R165, R175, R176 ;  /* 0x000000b0afa5723e */ /* 0x004fce00000010ff */
[----:B------:R-:W2:Y:S08]  /*7190*/  MUFU.EX2 R193, R193 ;  /* 0x000000c100c17308 */ /* 0x000eb00000000800 */
[----:B------:R-:W3:Y:S01]  /*71a0*/  MUFU.EX2 R192, R192 ;  /* 0x000000c000c07308 */ /* 0x000ee20000000800 */
[----:B-----5:R-:W-:-:S07]  /*71b0*/  F2FP.BF16.F32.PACK_AB R167, R191, R174 ;  /* 0x000000aebfa7723e */ /* 0x020fce00000010ff */
        /* <DEDUP_REMOVED lines=110> */
[----:B------:R-:W-:Y:S01]  /*78a0*/  MUFU.EX2 R237, R237 ;  /* 0x000000ed00ed7308 */ /* 0x000fe20000000800 */
[----:B------:R-:W-:Y:S01]  /*78b0*/  FFMA.FTZ R235, R235, R198, R190 ;  /* 0x000000c6ebeb7223 */ /* 0x000fe200000100be */
[----:B------:R-:W-:Y:S01]  /*78c0*/  FFMA.FTZ R184, R233, R193, R184 ;  /* 0x000000c1e9b87223 */ /* 0x000fe200000100b8 */
[----:B------:R-:W-:Y:S01]  /*78d0*/  HMMA.16816.F32.BF16 R60, R164, R22, R60 ;  /* 0x00000016a43c723c */ /* 0x000fe2000004183c */
[----:B------:R-:W-:-:S02]  /*78e0*/  FFMA.FTZ R176, R231, R192, R176 ;  /* 0x000000c0e7b07223 */ /* 0x000fc400000100b0 */
[----:B------:R-:W-:Y:S02]  /*78f0*/  FADD.FTZ R179, R179, R184 ;  /* 0x000000b8b3b37221 */ /* 0x000fe40000010000 */
[----:B------:R-:W2:Y:S01]  /*7900*/  MUFU.EX2 R238, R238 ;  /* 0x000000ee00ee7308 */ /* 0x000ea20000000800 */
[----:B------:R-:W-:Y:S01]  /*7910*/  HMMA.16816.F32.BF16 R72, R164, R12, R72 ;  /* 0x0000000ca448723c */ /* 0x000fe20000041848 */
[----:B------:R-:W-:Y:S01]  /*7920*/  FADD.FTZ R175, R175, R176 ;  /* 0x000000b0afaf7221 */ /* 0x000fe20000010000 */
[----:B------:R-:W-:-:S03]  /*7930*/  FADD.FTZ R178, R178, R179 ;  /* 0x000000b3b2b27221 */ /* 0x000fc60000010000 */
[----:B------:R-:W-:Y:S01]  /*7940*/  FADD.FTZ R174, R174, R175 ;  /* 0x000000afaeae7221 */ /* 0x000fe20000010000 */
        /* <DEDUP_REMOVED lines=8> */
[C---:B-1----:R-:W-:Y:S06]  /*79d0*/  HMMA.16816.F32.BF16 R104, R164.reuse, R4, R104 ;  /* 0x00000004a468723c */ /* 0x042fec0000041868 */
[C---:B------:R-:W-:Y:S01]  /*79e0*/  HMMA.16816.F32.BF16 R108, R164.reuse, R6, R108 ;  /* 0x00000006a46c723c */ /* 0x040fe2000004186c */
[----:B------:R-:W1:Y:S05]  /*79f0*/  MUFU.EX2 R239, R239 ;  /* 0x000000ef00ef7308 */ /* 0x000e6a0000000800 */
[C---:B----4-:R-:W-:Y:S03]  /*7a00*/  HMMA.16816.F32.BF16 R120, R164.reuse, R16, R120 ;  /* 0x00000010a478723c */ /* 0x050fe60000041878 */
[----:B------:R-:W-:Y:S03]  /*7a10*/  MUFU.EX2 R204, R204 ;  /* 0x000000cc00cc7308 */ /* 0x000fe60000000800 */
[----:B------:R-:W-:Y:S05]  /*7a20*/  HMMA.16816.F32.BF16 R124, R164, R18, R124 ;  /* 0x00000012a47c723c */ /* 0x000fea000004187c */
[----:B------:R-:W3:Y:S02]  /*7a30*/  MUFU.EX2 R221, R221 ;  /* 0x000000dd00dd7308 */ /* 0x000ee40000000800 */
[C---:B------:R-:W-:Y:S01]  /*7a40*/  F2FP.BF16.F32.PACK_AB R164, R188.reuse, R190 ;  /* 0x000000bebca4723e */ /* 0x040fe200000010ff */
[----:B------:R-:W-:Y:S01]  /*7a50*/  FADD.FTZ R188, R188, R235 ;  /* 0x000000ebbcbc7221 */ /* 0x000fe20000010000 */
[C---:B------:R-:W-:Y:S01]  /*7a60*/  F2FP.BF16.F32.PACK_AB R165, R185.reuse, R187 ;  /* 0x000000bbb9a5723e */ /* 0x040fe200000010ff */
[----:B------:R-:W-:Y:S01]  /*7a70*/  FADD.FTZ R185, R185, R232 ;  /* 0x000000e8b9b97221 */ /* 0x000fe20000010000 */
[----:B------:R-:W-:Y:S01]  /*7a80*/  F2FP.BF16.F32.PACK_AB R166, R186, R189 ;  /* 0x000000bdbaa6723e */ /* 0x000fe200000010ff */
[----:B------:R-:W-:Y:S01]  /*7a90*/  FADD.FTZ R189, R189, R188 ;  /* 0x000000bcbdbd7221 */ /* 0x000fe20000010000 */
[----:B------:R-:W-:Y:S01]  /*7aa0*/  F2FP.BF16.F32.PACK_AB R167, R197, R168 ;  /* 0x000000a8c5a7723e */ /* 0x000fe200000010ff */
[----:B------:R-:W-:Y:S01]  /*7ab0*/  MUFU.EX2 R202, R202 ;  /* 0x000000ca00ca7308 */ /* 0x000fe20000000800 */
[----:B------:R-:W-:Y:S01]  /*7ac0*/  FADD.FTZ R168, R168, R185 ;  /* 0x000000b9a8a87221 */ /* 0x000fe20000010000 */
[----:B------:R-:W-:-:S03]  /*7ad0*/  FADD.FTZ R189, R186, R189 ;  /* 0x000000bdbabd7221 */ /* 0x000fc60000010000 */
[----:B------:R-:W-:Y:S01]  /*7ae0*/  FADD.FTZ R197, R197, R168 ;  /* 0x000000a8c5c57221 */ /* 0x000fe20000010000 */
[C---:B------:R-:W-:Y:S01]  /*7af0*/  HMMA.16816.F32.BF16 R160, R164.reuse, R32, R160 ;  /* 0x00000020a4a0723c */ /* 0x040fe200000418a0 */
[----:B------:R-:W-:Y:S01]  /*7b00*/  MOV R168, R2 ;  /* 0x0000000200a87202 */ /* 0x000fe20000000f00 */
[----:B------:R-:W4:Y:S04]  /*7b10*/  MUFU.EX2 R205, R205 ;  /* 0x000000cd00cd7308 */ /* 0x000f280000000800 */
[C---:B------:R-:W-:Y:S01]  /*7b20*/  HMMA.16816.F32.BF16 R148, R164.reuse, R34, R148 ;  /* 0x00000022a494723c */ /* 0x040fe20000041894 */
[----:B------:R-:W-:Y:S03]  /*7b30*/  LDSM.16.MT88.4 R32, [R210+0xa800] ;  /* 0x00a80000d220783b */ /* 0x000fe60000004200 */
[----:B------:R-:W-:Y:S02]  /*7b40*/  MUFU.EX2 R172, R172 ;  /* 0x000000ac00ac7308 */ /* 0x000fe40000000800 */
[C---:B------:R-:W-:Y:S06]  /*7b50*/  HMMA.16816.F32.BF16 R144, R164.reuse, R28, R144 ;  /* 0x0000001ca490723c */ /* 0x040fec0000041890 */
[C---:B------:R-:W-:Y:S01]  /*7b60*/  HMMA.16816.F32.BF16 R132, R164.reuse, R30, R132 ;  /* 0x0000001ea484723c */ /* 0x040fe20000041884 */
[----:B------:R-:W-:Y:S01]  /*7b70*/  LDSM.16.MT88.4 R28, [R209+0xa800] ;  /* 0x00a80000d11c783b */ /* 0x000fe20000004200 */
[----:B------:R-:W5:Y:S04]  /*7b80*/  MUFU.EX2 R173, R173 ;  /* 0x000000ad00ad7308 */ /* 0x000f680000000800 */
[C---:B------:R-:W-:Y:S04]  /*7b90*/  HMMA.16816.F32.BF16 R36, R164.reuse, R24, R36 ;  /* 0x00000018a424723c */ /* 0x040fe80000041824 */
[----:B------:R-:W-:Y:S02]  /*7ba0*/  MUFU.EX2 R203, R203 ;  /* 0x000000cb00cb7308 */ /* 0x000fe40000000800 */
[C---:B------:R-:W-:Y:S01]  /*7bb0*/  HMMA.16816.F32.BF16 R48, R164.reuse, R26, R48 ;  /* 0x0000001aa430723c */ /* 0x040fe20000041830 */
[----:B------:R-:W4:Y:S05]  /*7bc0*/  LDSM.16.MT88.4 R24, [R212+0xa800] ;  /* 0x00a80000d418783b */ /* 0x000f2a0000004200 */
[C---:B------:R-:W-:Y:S01]  /*7bd0*/  HMMA.16816.F32.BF16 R52, R164.reuse, R20, R52 ;  /* 0x00000014a434723c */ /* 0x040fe20000041834 */
[----:B------:R-:W5:Y:S05]  /*7be0*/  MUFU.EX2 R200, R200 ;  /* 0x000000c800c87308 */ /* 0x000f6a0000000800 */
[C---:B------:R-:W-:Y:S01]  /*7bf0*/  HMMA.16816.F32.BF16 R64, R164.reuse, R22, R64 ;  /* 0x00000016a440723c */ /* 0x040fe20000041840 */
[----:B------:R-:W5:Y:S02]  /*7c00*/  LDSM.16.MT88.4 R20, [R208+0xa800] ;  /* 0x00a80000d014783b */ /* 0x000f640000004200 */
[----:B------:R-:W-:Y:S03]  /*7c10*/  MUFU.EX2 R195, R195 ;  /* 0x000000c300c37308 */ /* 0x000fe60000000800 */
[C---:B------:R-:W-:Y:S05]  /*7c20*/  HMMA.16816.F32.BF16 R68, R164.reuse, R12, R68 ;  /* 0x0000000ca444723c */ /* 0x040fea0000041844 */
[----:B------:R-:W5:Y:S01]  /*7c30*/  MUFU.EX2 R194, R194 ;  /* 0x000000c200c27308 */ /* 0x000f620000000800 */
        /* <DEDUP_REMOVED lines=10> */
[----:B------:R-:W5:Y:S06]  /*7ce0*/  LDSM.16.MT88.4 R16, [R212+0xb800] ;  /* 0x00b80000d410783b */ /* 0x000f6c0000004200 */
[----:B--2---:R-:W-:Y:S01]  /*7cf0*/  F2FP.BF16.F32.PACK_AB R164, R238, R237 ;  /* 0x000000edeea4723e */ /* 0x004fe200000010ff */
[----:B------:R-:W-:Y:S01]  /*7d00*/  FADD.FTZ R237, R237, R178 ;  /* 0x000000b2eded7221 */ /* 0x000fe20000010000 */
[----:B-1----:R-:W-:Y:S01]  /*7d10*/  F2FP.BF16.F32.PACK_AB R165, R239, R206 ;  /* 0x000000ceefa5723e */ /* 0x002fe200000010ff */
[----:B------:R-:W-:Y:S01]  /*7d20*/  FADD.FTZ R206, R206, R191 ;  /* 0x000000bfcece7221 */ /* 0x000fe20000010000 */
[----:B------:R-:W-:Y:S01]  /*7d30*/  F2FP.BF16.F32.PACK_AB R166, R223, R236 ;  /* 0x000000ecdfa6723e */ /* 0x000fe200000010ff */
[----:B------:R-:W-:Y:S01]  /*7d40*/  FADD.FTZ R237, R238, R237 ;  /* 0x000000edeeed7221 */ /* 0x000fe20000010000 */
[----:B---3--:R-:W-:Y:S01]  /*7d50*/  F2FP.BF16.F32.PACK_AB R167, R221, R204 ;  /* 0x000000ccdda7723e */ /* 0x008fe200000010ff */
[----:B------:R-:W-:-:S02]  /*7d60*/  FADD.FTZ R239, R239, R206 ;  /* 0x000000ceefef7221 */ /* 0x000fc40000010000 */
[----:B------:R-:W-:Y:S02]  /*7d70*/  FADD.FTZ R236, R236, R237 ;  /* 0x000000edecec7221 */ /* 0x000fe40000010000 */
[----:B------:R-:W-:Y:S02]  /*7d80*/  FADD.FTZ R204, R204, R239 ;  /* 0x000000efcccc7221 */ /* 0x000fe40000010000 */
[----:B----4-:R-:W-:Y:S01]  /*7d90*/  HMMA.16816.F32.BF16 R156, R164, R24, R156 ;  /* 0x00000018a49c723c */ /* 0x010fe2000004189c */
[----:B------:R-:W-:Y:S01]  /*7da0*/  FADD.FTZ R233, R223, R236 ;  /* 0x000000ecdfe97221 */ /* 0x000fe20000010000 */
[----:B------:R-:W-:-:S04]  /*7db0*/  FADD.FTZ R231, R221, R204 ;  /* 0x000000ccdde77221 */ /* 0x000fc80000010000 */
        /* <DEDUP_REMOVED lines=97> */
[----:B------:R-:W-:Y:S04]  /*83d0*/  LDSM.16.M88.4 R12, [R217] ;  /* 0x00000000d90c783b */ /* 0x000fe80000000200 */
[----:B------:R-:W-:Y:S04]  /*83e0*/  LDSM.16.M88.4 R220, [R216] ;  /* 0x00000000d8dc783b */ /* 0x000fe80000000200 */
[----:B------:R-:W3:Y:S04]  /*83f0*/  LDSM.16.M88.4 R196, [R219+0x2000] ;  /* 0x00200000dbc4783b */ /* 0x000ee80000000200 */
[----:B------:R-:W4:Y:S04]  /*8400*/  LDSM.16.M88.4 R20, [R218+0x8800] ;  /* 0x00880000da14783b */ /* 0x000f280000000200 */
[----:B------:R-:W-:Y:S04]  /*8410*/  LDSM.16.M88.4 R204, [R211+0x8000] ;  /* 0x00800000d3cc783b */ /* 0x000fe80000000200 */
[----:B-1----:R-:W1:Y:S04]  /*8420*/  LDSM.16.M88.4 R16, [R215] ;  /* 0x00000000d710783b */ /* 0x002e680000000200 */
[----:B------:R-:W5:Y:S04]  /*8430*/  LDSM.16.M88.4 R164, [R217+0x2000] ;  /* 0x00200000d9a4783b */ /* 0x000f680000000200 */
[----:B------:R-:W5:Y:S04]  /*8440*/  LDSM.16.M88.4 R32, [R216+0x800] ;  /* 0x00080000d820783b */ /* 0x000f680000000200 */
[----:B------:R-:W-:Y:S01]  /*8450*/  LDSM.16.M88.4 R176, [R213] ;  /* 0x00000000d5b0783b */ /* 0x000fe20000000200 */
[-C--:B--2---:R-:W-:Y:S03]  /*8460*/  HMMA.16816.F32.BF16 R4, R192, R24.reuse, RZ ;  /* 0x00000018c004723c */ /* 0x084fe600000418ff */
[----:B------:R-:W-:Y:S04]  /*8470*/  LDSM.16.M88.4 R188, [R215+0x2000] ;  /* 0x00200000d7bc783b */ /* 0x000fe80000000200 */
[----:B------:R-:W-:Y:S04]  /*8480*/  LDSM.16.M88.4 R184, [R211+0x8800] ;  /* 0x00880000d3b8783b */ /* 0x000fe80000000200 */
[----:B------:R-:W-:Y:S01]  /*8490*/  LDSM.16.M88.4 R236, [R219+0x4000] ;  /* 0x00400000dbec783b */ /* 0x000fe20000000200 */
[C---:B---3--:R-:W-:Y:S03]  /*84a0*/  HMMA.16816.F32.BF16 R8, R196.reuse, R24, RZ ;  /* 0x00000018c408723c */ /* 0x048fe600000418ff */
[----:B------:R-:W-:Y:S04]  /*84b0*/  LDSM.16.M88.4 R240, [R211+0x9000] ;  /* 0x00900000d3f0783b */ /* 0x000fe80000000200 */
[----:B------:R-:W0:Y:S01]  /*84c0*/  LDGDEPBAR ;  /* 0x00000000000079af */ /* 0x000e220000000000 */
[----:B------:R-:W-:Y:S06]  /*84d0*/  HMMA.16816.F32.BF16 R28, R196, R26, RZ ;  /* 0x0000001ac41c723c */ /* 0x000fec00000418ff */
[----:B------:R-:W-:Y:S06]  /*84e0*/  HMMA.16816.F32.BF16 R4, R12, R220, R4 ;  /* 0x000000dc0c04723c */ /* 0x000fec0000041804 */
[----:B------:R-:W-:Y:S06]  /*84f0*/  HMMA.16816.F32.BF16 R24, R192, R26, RZ ;  /* 0x0000001ac018723c */ /* 0x000fec00000418ff */
[-C--:B----4-:R-:W-:Y:S06]  /*8500*/  HMMA.16816.F32.BF16 R200, R196, R20.reuse, RZ ;  /* 0x00000014c4c8723c */ /* 0x090fec00000418ff */
[----:B------:R-:W-:Y:S06]  /*8510*/  HMMA.16816.F32.BF16 R172, R192, R20, RZ ;  /* 0x00000014c0ac723c */ /* 0x000fec00000418ff */
[-C--:B------:R-:W-:Y:S06]  /*8520*/  HMMA.16816.F32.BF16 R196, R196, R22.reuse, RZ ;  /* 0x00000016c4c4723c */ /* 0x080fec00000418ff */
[----:B------:R-:W-:Y:S01]  /*8530*/  HMMA.16816.F32.BF16 R192, R192, R22, RZ ;  /* 0x00000016c0c0723c */ /* 0x000fe200000418ff */
[----:B------:R-:W2:Y:S05]  /*8540*/  LDSM.16.M88.4 R20, [R214] ;  /* 0x00000000d614783b */ /* 0x000eaa0000000200 */
[----:B-1----:R-:W-:Y:S06]  /*8550*/  HMMA.16816.F32.BF16 R4, R16, R204, R4 ;  /* 0x000000cc1004723c */ /* 0x002fec0000041804 */
[C---:B-----5:R-:W-:Y:S06]  /*8560*/  HMMA.16816.F32.BF16 R8, R164.reuse, R220, R8 ;  /* 0x000000dca408723c */ /* 0x060fec0000041808 */
        /* <DEDUP_REMOVED lines=9> */
[----:B------:R-:W3:Y:S01]  /*8600*/  LDSM.16.M88.4 R32, [R213+0x800] ;  /* 0x00080000d520783b */ /* 0x000ee20000000200 */
[----:B--2---:R-:W-:Y:S06]  /*8610*/  HMMA.16816.F32.BF16 R4, R20, R176, R4 ;  /* 0x000000b01404723c */ /* 0x004fec0000041804 */
        /* <DEDUP_REMOVED lines=9> */
[----:B------:R-:W2:Y:S04]  /*86b0*/  LDSM.16.M88.4 R16, [R216+0x1000] ;  /* 0x00100000d810783b */ /* 0x000ea80000000200 */
[----:B------:R-:W-:Y:S01]  /*86c0*/  LDSM.16.M88.4 R184, [R217+0x6000] ;  /* 0x00600000d9b8783b */ /* 0x000fe20000000200 */
[----:B-1----:R-:W-:Y:S06]  /*86d0*/  HMMA.16816.F32.BF16 R4, R236, R12, R4 ;  /* 0x0000000cec04723c */ /* 0x002fec0000041804 */
[C---:B------:R-:W-:Y:S06]  /*86e0*/  HMMA.16816.F32.BF16 R8, R164.reuse, R176, R8 ;  /* 0x000000b0a408723c */ /* 0x040fec0000041808 */
[C---:B------:R-:W-:Y:S06]  /*86f0*/  HMMA.16816.F32.BF16 R28, R164.reuse, R178, R28 ;  /* 0x000000b2a41c723c */ /* 0x040fec000004181c */
[C---:B---3--:R-:W-:Y:S06]  /*8700*/  HMMA.16816.F32.BF16 R200, R164.reuse, R32, R200 ;  /* 0x00000020a4c8723c */ /* 0x048fec00000418c8 */
[----:B------:R-:W-:Y:S01]  /*8710*/  HMMA.16816.F32.BF16 R196, R164, R34, R196 ;  /* 0x00000022a4c4723c */ /* 0x000fe200000418c4 */
[----:B------:R-:W1:Y:S05]  /*8720*/  LDSM.16.M88.4 R164, [R215+0x4000] ;  /* 0x00400000d7a4783b */ /* 0x000e6a0000000200 */
[----:B------:R-:W-:Y:S01]  /*8730*/  HMMA.16816.F32.BF16 R24, R20, R178, R24 ;  /* 0x000000b21418723c */ /* 0x000fe20000041818 */
[----:B------:R-:W-:Y:S05]  /*8740*/  LDSM.16.M88.4 R176, [R216+0x1800] ;  /* 0x00180000d8b0783b */ /* 0x000fea0000000200 */
[----:B--2---:R-:W-:Y:S06]  /*8750*/  HMMA.16816.F32.BF16 R4, R188, R16, R4 ;  /* 0x00000010bc04723c */ /* 0x004fec0000041804 */
        /* <DEDUP_REMOVED lines=24> */
[----:B------:R-:W-:Y:S01]  /*88e0*/  HMMA.16816.F32.BF16 R196, R220, R206, R196 ;  /* 0x000000cedcc4723c */ /* 0x000fe200000418c4 */
[----:B------:R-:W3:Y:S05]  /*88f0*/  MUFU.TANH R168, R5 ;  /* 0x0000000500a87308 */ /* 0x000eea0000002400 */
[-C--:B------:R-:W-:Y:S03]  /*8900*/  HMMA.16816.F32.BF16 R172, R188, R176.reuse, R172 ;  /* 0x000000b0bcac723c */ /* 0x080fe600000418ac */
[----:B------:R-:W-:Y:S03]  /*8910*/  MUFU.TANH R204, R204 ;  /* 0x000000cc00cc7308 */ /* 0x000fe60000002400 */
[----:B------:R-:W-:Y:S06]  /*8920*/  HMMA.16816.F32.BF16 R200, R184, R176, R200 ;  /* 0x000000b0b8c8723c */ /* 0x000fec00000418c8 */
[----:B-1----:R-:W-:Y:S01]  /*8930*/  HMMA.16816.F32.BF16 R8, R16, R12, R8 ;  /* 0x0000000c1008723c */ /* 0x002fe20000041808 */
[----:B------:R1:W-:Y:S05]  /*8940*/  MUFU.TANH R12, R4 ;  /* 0x00000004000c7308 */ /* 0x0003ea0000002400 */
[----:B------:R-:W-:Y:S01]  /*8950*/  HMMA.16816.F32.BF16 R24, R20, R14, R24 ;  /* 0x0000000e1418723c */ /* 0x000fe20000041818 */
[----:B------:R-:W-:-:S05]  /*8960*/  FMUL.FTZ R13, R6, UR23 ;  /* 0x00000017060d7c20 */ /* 0x000fca0008410000 */
[----:B------:R-:W-:Y:S01]  /*8970*/  HMMA.16816.F32.BF16 R28, R16, R14, R28 ;  /* 0x0000000e101c723c */ /* 0x000fe2000004181c */
[----:B------:R-:W-:Y:S01]  /*8980*/  MUFU.TANH R13, R13 ;  /* 0x0000000d000d7308 */ /* 0x000fe20000002400 */
[----:B-1----:R-:W1:Y:S04]  /*8990*/  LDSM.16.M88.4 R4, [R213+0x1800] ;  /* 0x00180000d504783b */ /* 0x002e680000000200 */
[----:B------:R-:W-:Y:S01]  /*89a0*/  HMMA.16816.F32.BF16 R192, R188, R178, R192 ;  /* 0x000000b2bcc0723c */ /* 0x000fe200000418c0 */
[----:B------:R-:W-:-:S05]  /*89b0*/  DEPBAR.LE SB0, 0x0 ;  /* 0x000080000000791a */ /* 0x000fca0000000000 */
[----:B------:R-:W-:Y:S01]  /*89c0*/  FMUL.FTZ R14, R9, UR23 ;  /* 0x00000017090e7c20 */ /* 0x000fe20008410000 */
[----:B------:R-:W-:Y:S01]  /*89d0*/  HMMA.16816.F32.BF16 R196, R184, R178, R196 ;  /* 0x000000b2b8c4723c */ /* 0x000fe200000418c4 */
[----:B------:R-:W-:Y:S01]  /*89e0*/  FMUL.FTZ R15, R11, UR23 ;  /* 0x000000170b0f7c20 */ /* 0x000fe20008410000 */
[----:B------:R-:W-:-:S03]  /*89f0*/  FMUL.FTZ R8, R8, UR23 ;  /* 0x0000001708087c20 */ /* 0x000fc60008410000 */
[----:B------:R-:W-:Y:S01]  /*8a00*/  FMUL.FTZ R11, R25, UR23 ;  /* 0x00000017190b7c20 */ /* 0x000fe20008410000 */
[-C--:B--2---:R-:W-:Y:S01]  /*8a10*/  HMMA.16816.F32.BF16 R172, R164, R236.reuse, R172 ;  /* 0x000000eca4ac723c */ /* 0x084fe200000418ac */
[----:B------:R-:W-:Y:S01]  /*8a20*/  FMUL.FTZ R25, R27, UR23 ;  /* 0x000000171b197c20 */ /* 0x000fe20008410000 */
[----:B------:R-:W-:Y:S01]  /*8a30*/  FMUL.FTZ R9, R24, UR23 ;  /* 0x0000001718097c20 */ /* 0x000fe20008410000 */
[----:B------:R-:W-:Y:S01]  /*8a40*/  FMUL.FTZ R24, R26, UR23 ;  /* 0x000000171a187c20 */ /* 0x000fe20008410000 */
[----:B------:R-:W2:Y:S01]  /*8a50*/  MUFU.TANH R14, R14 ;  /* 0x0000000e000e7308 */ /* 0x000ea20000002400 */
[----:B------:R-:W-:Y:S01]  /*8a60*/  FMUL.FTZ R27, R29, UR23 ;  /* 0x000000171d1b7c20 */ /* 0x000fe20008410000 */
[----:B------:R-:W-:Y:S01]  /*8a70*/  HMMA.16816.F32.BF16 R200, R32, R236, R200 ;  /* 0x000000ec20c8723c */ /* 0x000fe200000418c8 */
[----:B------:R-:W-:Y:S02]  /*8a80*/  IMAD.U32 R29, RZ, RZ, UR28 ;  /* 0x0000001cff1d7e24 */ /* 0x000fe4000f8e00ff */
[----:B------:R-:W-:Y:S01]  /*8a90*/  FMUL.FTZ R26, R28, UR23 ;  /* 0x000000171c1a7c20 */ /* 0x000fe20008410000 */
[----:B------:R-:W-:Y:S01]  /*8aa0*/  FMUL.FTZ R28, R30, UR23 ;  /* 0x000000171e1c7c20 */ /* 0x000fe20008410000 */
[----:B------:R-:W-:Y:S01]  /*8ab0*/  FMUL.FTZ R31, R31, UR23 ;  /* 0x000000171f1f7c20 */ /* 0x000fe20008410000 */
[----:B------:R-:W-:Y:S01]  /*8ac0*/  IMAD R30, R29, 0x20, R230 ;  /* 0x000000201d1e7824 */ /* 0x000fe200078e02e6 */
[-C--:B------:R-:W-:Y:S01]  /*8ad0*/  HMMA.16816.F32.BF16 R192, R164, R238.reuse, R192 ;  /* 0x000000eea4c0723c */ /* 0x080fe200000418c0 */
[----:B------:R-:W4:Y:S05]  /*8ae0*/  MUFU.TANH R15, R15 ;  /* 0x0000000f000f7308 */ /* 0x000f2a0000002400 */
[----:B------:R-:W-:Y:S01]  /*8af0*/  HMMA.16816.F32.BF16 R196, R32, R238, R196 ;  /* 0x000000ee20c4723c */ /* 0x000fe200000418c4 */
[----:B------:R-:W-:-:S02]  /*8b00*/  VIADD R165, R30, 0x1 ;  /* 0x000000011ea57836 */ /* 0x000fc40000000000 */
[----:B------:R-:W5:Y:S03]  /*8b10*/  MUFU.TANH R9, R9 ;  /* 0x0000000900097308 */ /* 0x000f660000002400 */
[C---:B------:R-:W-:Y:S01]  /*8b20*/  ISETP.GE.AND P4, PT, R165.reuse, R234, PT ;  /* 0x000000eaa500720c */ /* 0x040fe20003f86270 */
[C---:B------:R-:W-:Y:S01]  /*8b30*/  VIADD R33, R30.reuse, 0x8 ;  /* 0x000000081e217836 */ /* 0x040fe20000000000 */
[C---:B------:R-:W-:Y:S01]  /*8b40*/  ISETP.GE.AND P1, PT, R165.reuse, R183, PT ;  /* 0x000000b7a500720c */ /* 0x040fe20003f26270 */
[-C--:B-1----:R-:W-:Y:S01]  /*8b50*/  HMMA.16816.F32.BF16 R172, R20, R4.reuse, R172 ;  /* 0x0000000414ac723c */ /* 0x082fe200000418ac */
[C---:B------:R-:W-:Y:S01]  /*8b60*/  ISETP.GE.AND P0, PT, R165.reuse, R182, PT ;  /* 0x000000b6a500720c */ /* 0x040fe20003f06270 */
[----:B------:R-:W1:Y:S01]  /*8b70*/  MUFU.TANH R24, R24 ;  /* 0x0000001800187308 */ /* 0x000e620000002400 */
[----:B------:R-:W-:Y:S01]  /*8b80*/  ISETP.GE.AND P6, PT, R165, R169, PT ;  /* 0x000000a9a500720c */ /* 0x000fe20003fc6270 */
[----:B------:R-:W-:Y:S01]  /*8b90*/  VIADD R34, R30, 0x9 ;  /* 0x000000091e227836 */ /* 0x000fe20000000000 */
[----:B------:R-:W-:Y:S01]  /*8ba0*/  I2FP.F32.S32 R165, R165 ;  /* 0x000000a500a57245 */ /* 0x000fe20000201400 */
[----:B------:R-:W-:Y:S01]  /*8bb0*/  HMMA.16816.F32.BF16 R200, R16, R4, R200 ;  /* 0x0000000410c8723c */ /* 0x000fe200000418c8 */
[----:B------:R-:W-:-:S03]  /*8bc0*/  ISETP.GE.AND P5, PT, R33, R234, PT ;  /* 0x000000ea2100720c */ /* 0x000fc60003fa6270 */
[----:B------:R-:W1:Y:S01]  /*8bd0*/  MUFU.TANH R26, R26 ;  /* 0x0000001a001a7308 */ /* 0x000e620000002400 */
[C---:B---3--:R-:W-:Y:S01]  /*8be0*/  FFMA.FTZ R168, R165.reuse, UR5, R168 ;  /* 0x00000005a5a87c23 */ /* 0x048fe200080100a8 */
[C---:B--2---:R-:W-:Y:S01]  /*8bf0*/  FFMA.FTZ R29, R165.reuse, UR5, R14 ;  /* 0x00000005a51d7c23 */ /* 0x044fe2000801000e */
[-C--:B------:R-:W-:Y:S01]  /*8c00*/  HMMA.16816.F32.BF16 R192, R20, R6.reuse, R192 ;  /* 0x0000000614c0723c */ /* 0x080fe200000418c0 */
[----:B----4-:R-:W-:Y:S02]  /*8c10*/  FFMA.FTZ R15, R165, UR5, R15 ;  /* 0x00000005a50f7c23 */ /* 0x010fe4000801000f */
[----:B------:R-:W-:Y:S02]  /*8c20*/  FSEL R14, R168, -INF , !P4 ;  /* 0xff800000a80e7808 */ /* 0x000fe40006000000 */
[----:B------:R2:W-:Y:S01]  /*8c30*/  MUFU.TANH R176, R31 ;  /* 0x0000001f00b07308 */ /* 0x0005e20000002400 */
[----:B------:R-:W-:Y:S01]  /*8c40*/  FSEL R29, R29, -INF , !P0 ;  /* 0xff8000001d1d7808 */ /* 0x000fe20004000000 */
[----:B------:R-:W-:Y:S01]  /*8c50*/  HMMA.16816.F32.BF16 R196, R16, R6, R196 ;  /* 0x0000000610c4723c */ /* 0x000fe200000418c4 */
[----:B------:R-:W-:-:S02]  /*8c60*/  ISETP.GE.AND P4, PT, R33, R183, PT ;  /* 0x000000b72100720c */ /* 0x000fc40003f86270 */
[----:B------:R-:W-:Y:S01]  /*8c70*/  ISETP.GE.AND P0, PT, R33, R169, PT ;  /* 0x000000a92100720c */ /* 0x000fe20003f06270 */
[----:B------:R-:W-:Y:S01]  /*8c80*/  FMUL.FTZ R164, R172, UR23 ;  /* 0x00000017aca47c20 */ /* 0x000fe20008410000 */
[----:B------:R-:W-:Y:S01]  /*8c90*/  FMUL.FTZ R32, R174, UR23 ;  /* 0x00000017ae207c20 */ /* 0x000fe20008410000 */
[----:B------:R-:W-:Y:S01]  /*8ca0*/  MUFU.TANH R11, R11 ;  /* 0x0000000b000b7308 */ /* 0x000fe20000002400 */
[----:B------:R-:W-:Y:S01]  /*8cb0*/  FMUL.FTZ R4, R173, UR23 ;  /* 0x00000017ad047c20 */ /* 0x000fe20008410000 */
[----:B------:R-:W-:Y:S01]  /*8cc0*/  FSEL R21, R15, -INF , !P6 ;  /* 0xff8000000f157808 */ /* 0x000fe20007000000 */
[----:B------:R-:W-:Y:S01]  /*8cd0*/  FMUL.FTZ R5, R175, UR23 ;  /* 0x00000017af057c20 */ /* 0x000fe20008410000 */
[----:B------:R-:W-:Y:S01]  /*8ce0*/  FMUL.FTZ R200, R200, UR23 ;  /* 0x00000017c8c87c20 */ /* 0x000fe20008410000 */
[----:B------:R-:W-:Y:S01]  /*8cf0*/  FMUL.FTZ R202, R202, UR23 ;  /* 0x00000017caca7c20 */ /* 0x000fe20008410000 */
[----:B------:R-:W-:Y:S01]  /*8d00*/  ISETP.GE.AND P6, PT, R34, R234, PT ;  /* 0x000000ea2200720c */ /* 0x000fe20003fc6270 */
[----:B------:R-:W-:Y:S01]  /*8d10*/  FMUL.FTZ R201, R201, UR23 ;  /* 0x00000017c9c97c20 */ /* 0x000fe20008410000 */
[----:B------:R-:W-:Y:S01]  /*8d20*/  MUFU.TANH R25, R25 ;  /* 0x0000001900197308 */ /* 0x000fe20000002400 */
[----:B--2---:R-:W-:Y:S01]  /*8d30*/  FFMA.FTZ R31, R165, UR5, R204 ;  /* 0x00000005a51f7c23 */ /* 0x004fe200080100cc */
[----:B------:R-:W-:-:S02]  /*8d40*/  VIADD R18, R30, 0x11 ;  /* 0x000000111e127836 */ /* 0x000fc40000000000 */
[----:B------:R-:W-:Y:S01]  /*8d50*/  FMUL.FTZ R7, R192, UR23 ;  /* 0x00000017c0077c20 */ /* 0x000fe20008410000 */
[----:B------:R-:W-:Y:S01]  /*8d60*/  FMUL.FTZ R6, R203, UR23 ;  /* 0x00000017cb067c20 */ /* 0x000fe20008410000 */
[----:B------:R-:W-:Y:S01]  /*8d70*/  FMUL.FTZ R193, R193, UR23 ;  /* 0x00000017c1c17c20 */ /* 0x000fe20008410000 */
[----:B------:R-:W-:Y:S01]  /*8d80*/  FSEL R31, R31, -INF , !P1 ;  /* 0xff8000001f1f7808 */ /* 0x000fe20004800000 */
[----:B------:R-:W-:Y:S01]  /*8d90*/  FMUL.FTZ R195, R195, UR23 ;  /* 0x00000017c3c37c20 */ /* 0x000fe20008410000 */
[----:B------:R-:W-:Y:S01]  /*8da0*/  ISETP.GE.AND P1, PT, R33, R182, PT ;  /* 0x000000b62100720c */ /* 0x000fe20003f26270 */
[----:B------:R-:W-:Y:S01]  /*8db0*/  MUFU.TANH R27, R27 ;  /* 0x0000001b001b7308 */ /* 0x000fe20000002400 */
[----:B------:R-:W-:Y:S01]  /*8dc0*/  I2FP.F32.S32 R33, R33 ;  /* 0x0000002100217245 */ /* 0x000fe20000201400 */
[----:B------:R-:W-:Y:S01]  /*8dd0*/  FMUL.FTZ R196, R196, UR23 ;  /* 0x00000017c4c47c20 */ /* 0x000fe20008410000 */
[----:B------:R-:W-:Y:S01]  /*8de0*/  FMUL.FTZ R198, R198, UR23 ;  /* 0x00000017c6c67c20 */ /* 0x000fe20008410000 */
[----:B------:R-:W-:-:S02]  /*8df0*/  FMUL.FTZ R199, R199, UR23 ;  /* 0x00000017c7c77c20 */ /* 0x000fc40008410000 */
[C---:B-----5:R-:W-:Y:S01]  /*8e00*/  FFMA.FTZ R9, R33.reuse, UR5, R9 ;  /* 0x0000000521097c23 */ /* 0x060fe20008010009 */
[C---:B-1----:R-:W-:Y:S01]  /*8e10*/  FFMA.FTZ R15, R33.reuse, UR5, R24 ;  /* 0x00000005210f7c23 */ /* 0x042fe20008010018 */
[----:B------:R-:W1:Y:S01]  /*8e20*/  MUFU.TANH R28, R28 ;  /* 0x0000001c001c7308 */ /* 0x000e620000002400 */
[----:B------:R-:W-:Y:S01]  /*8e30*/  FFMA.FTZ R23, R33, UR5, R26 ;  /* 0x0000000521177c23 */ /* 0x000fe2000801001a */
[----:B------:R-:W-:Y:S01]  /*8e40*/  VIADD R24, R30, 0x10 ;  /* 0x000000101e187836 */ /* 0x000fe20000000000 */
[----:B------:R-:W-:Y:S01]  /*8e50*/  FSEL R20, R9, -INF , !P5 ;  /* 0xff80000009147808 */ /* 0x000fe20006800000 */
[----:B------:R-:W-:Y:S01]  /*8e60*/  FMUL.FTZ R26, R10, UR23 ;  /* 0x000000170a1a7c20 */ /* 0x000fe20008410000 */
[----:B------:R-:W-:Y:S02]  /*8e70*/  FSEL R15, R15, -INF , !P4 ;  /* 0xff8000000f0f7808 */ /* 0x000fe40006000000 */
[----:B------:R-:W-:Y:S01]  /*8e80*/  FSEL R23, R23, -INF , !P1 ;  /* 0xff80000017177808 */ /* 0x000fe20004800000 */
[----:B------:R-:W2:Y:S01]  /*8e90*/  MUFU.TANH R164, R164 ;  /* 0x000000a400a47308 */ /* 0x000ea20000002400 */
[----:B------:R-:W-:-:S02]  /*8ea0*/  ISETP.GE.AND P5, PT, R34, R183, PT ;  /* 0x000000b72200720c */ /* 0x000fc40003fa6270 */
[C---:B------:R-:W-:Y:S02]  /*8eb0*/  ISETP.GE.AND P4, PT, R34.reuse, R182, PT ;  /* 0x000000b62200720c */ /* 0x040fe40003f86270 */
[----:B------:R-:W-:Y:S02]  /*8ec0*/  ISETP.GE.AND P1, PT, R34, R169, PT ;  /* 0x000000a92200720c */ /* 0x000fe40003f26270 */
[----:B------:R-:W-:Y:S01]  /*8ed0*/  I2FP.F32.S32 R34, R34 ;  /* 0x0000002200227245 */ /* 0x000fe20000201400 */
[----:B------:R-:W3:Y:S01]  /*8ee0*/  MUFU.TANH R32, R32 ;  /* 0x0000002000207308 */ /* 0x000ee20000002400 */
[----:B-1----:R-:W-:Y:S01]  /*8ef0*/  FFMA.FTZ R17, R33, UR5, R28 ;  /* 0x0000000521117c23 */ /* 0x002fe2000801001c */
[----:B------:R-:W-:Y:S02]  /*8f00*/  I2FP.F32.S32 R33, R18 ;  /* 0x0000001200217245 */ /* 0x000fe40000201400 */
[C---:B------:R-:W-:Y:S01]  /*8f10*/  FFMA.FTZ R16, R34.reuse, UR5, R11 ;  /* 0x0000000522107c23 */ /* 0x040fe2000801000b */
[C---:B------:R-:W-:Y:S01]  /*8f20*/  FFMA.FTZ R11, R34.reuse, UR5, R25 ;  /* 0x00000005220b7c23 */ /* 0x040fe20008010019 */
[C---:B------:R-:W-:Y:S01]  /*8f30*/  FFMA.FTZ R25, R34.reuse, UR5, R27 ;  /* 0x0000000522197c23 */ /* 0x040fe2000801001b */
[----:B------:R-:W-:Y:S01]  /*8f40*/  I2FP.F32.S32 R27, R24 ;  /* 0x00000018001b7245 */ /* 0x000fe20000201400 */
[----:B------:R-:W1:Y:S01]  /*8f50*/  MUFU.TANH R22, R200 ;  /* 0x000000c800167308 */ /* 0x000e620000002400 */
[----:B------:R-:W-:Y:S01]  /*8f60*/  FFMA.FTZ R19, R34, UR5, R176 ;  /* 0x0000000522137c23 */ /* 0x000fe200080100b0 */
[----:B------:R-:W-:-:S02]  /*8f70*/  FSEL R17, R17, -INF , !P0 ;  /* 0xff80000011117808 */ /* 0x000fc40004000000 */
[----:B------:R-:W-:Y:S01]  /*8f80*/  FSEL R16, R16, -INF , !P6 ;  /* 0xff80000010107808 */ /* 0x000fe20007000000 */
[----:B--2---:R-:W-:Y:S01]  /*8f90*/  FFMA.FTZ R164, R27, UR5, R164 ;  /* 0x000000051ba47c23 */ /* 0x004fe200080100a4 */
[----:B------:R-:W-:Y:S02]  /*8fa0*/  FSEL R11, R11, -INF , !P5 ;  /* 0xff8000000b0b7808 */ /* 0x000fe40006800000 */
[----:B------:R-:W2:Y:S01]  /*8fb0*/  MUFU.TANH R4, R4 ;  /* 0x0000000400047308 */ /* 0x000ea20000002400 */
[----:B------:R-:W-:Y:S01]  /*8fc0*/  FSEL R25, R25, -INF , !P4 ;  /* 0xff80000019197808 */ /* 0x000fe20006000000 */
[C---:B---3--:R-:W-:Y:S01]  /*8fd0*/  FFMA.FTZ R32, R27.reuse, UR5, R32 ;  /* 0x000000051b207c23 */ /* 0x048fe20008010020 */
[C---:B------:R-:W-:Y:S02]  /*8fe0*/  ISETP.GE.AND P0, PT, R24.reuse, R234, PT ;  /* 0x000000ea1800720c */ /* 0x040fe40003f06270 */
[C---:B------:R-:W-:Y:S02]  /*8ff0*/  ISETP.GE.AND P6, PT, R24.reuse, R183, PT ;  /* 0x000000b71800720c */ /* 0x040fe40003fc6270 */
[C---:B------:R-:W-:Y:S01]  /*9000*/  ISETP.GE.AND P5, PT, R24.reuse, R182, PT ;  /* 0x000000b61800720c */ /* 0x040fe20003fa6270 */
[----:B------:R-:W3:Y:S01]  /*9010*/  MUFU.TANH R5, R5 ;  /* 0x0000000500057308 */ /* 0x000ee20000002400 */
[----:B------:R-:W-:Y:S01]  /*9020*/  ISETP.GE.AND P4, PT, R24, R169, PT ;  /* 0x000000a91800720c */ /* 0x000fe20003f86270 */
[----:B------:R-:W-:Y:S01]  /*9030*/  FMUL.FTZ R24, R194, UR23 ;  /* 0x00000017c2187c20 */ /* 0x000fe20008410000 */
[----:B-1----:R-:W-:Y:S01]  /*9040*/  FFMA.FTZ R241, R27, UR5, R22 ;  /* 0x000000051bf17c23 */ /* 0x002fe20008010016 */
[----:B------:R-:W-:-:S02]  /*9050*/  FSEL R19, R19, -INF , !P1 ;  /* 0xff80000013137808 */ /* 0x000fc40004800000 */
[----:B------:R-:W-:Y:S02]  /*9060*/  ISETP.GE.AND P1, PT, R18, R234, PT ;  /* 0x000000ea1200720c */ /* 0x000fe40003f26270 */
[----:B------:R-:W1:Y:S01]  /*9070*/  MUFU.TANH R9, R201 ;  /* 0x000000c900097308 */ /* 0x000e620000002400 */
[----:B--2---:R-:W-:Y:S01]  /*9080*/  FFMA.FTZ R4, R33, UR5, R4 ;  /* 0x0000000521047c23 */ /* 0x004fe20008010004 */
[----:B------:R-:W-:Y:S02]  /*9090*/  FSEL R220, R164, -INF , !P0 ;  /* 0xff800000a4dc7808 */ /* 0x000fe40004000000 */
[----:B------:R-:W-:Y:S02]  /*90a0*/  FSEL R164, R32, -INF , !P6 ;  /* 0xff80000020a47808 */ /* 0x000fe40007000000 */
[----:B------:R-:W-:Y:S02]  /*90b0*/  FSEL R241, R241, -INF , !P5 ;  /* 0xff800000f1f17808 */ /* 0x000fe40006800000 */
[----:B------:R-:W2:Y:S01]  /*90c0*/  MUFU.TANH R202, R202 ;  /* 0x000000ca00ca7308 */ /* 0x000ea20000002400 */
[C---:B------:R-:W-:Y:S01]  /*90d0*/  ISETP.GE.AND P0, PT, R18.reuse, R183, PT ;  /* 0x000000b71200720c */ /* 0x040fe20003f06270 */
[----:B---3--:R-:W-:Y:S01]  /*90e0*/  FFMA.FTZ R5, R33, UR5, R5 ;  /* 0x0000000521057c23 */ /* 0x008fe20008010005 */
[----:B------:R-:W-:-:S02]  /*90f0*/  ISETP.GE.AND P6, PT, R18, R182, PT ;  /* 0x000000b61200720c */ /* 0x000fc40003fc6270 */
[----:B------:R-:W-:Y:S01]  /*9100*/  ISETP.GE.AND P5, PT, R18, R169, PT ;  /* 0x000000a91200720c */ /* 0x000fe20003fa6270 */
[----:B------:R-:W-:Y:S01]  /*9110*/  VIADD R18, R30, 0x18 ;  /* 0x000000181e127836 */ /* 0x000fe20000000000 */
[----:B------:R-:W-:Y:S01]  /*9120*/  FSEL R204, R4, -INF , !P1 ;  /* 0xff80000004cc7808 */ /* 0x000fe20004800000 */
[----:B------:R-:W3:Y:S01]  /*9130*/  MUFU.TANH R7, R7 ;  /* 0x0000000700077308 */ /* 0x000ee20000002400 */
[----:B-1----:R-:W-:Y:S01]  /*9140*/  FFMA.FTZ R9, R33, UR5, R9 ;  /* 0x0000000521097c23 */ /* 0x002fe20008010009 */
[----:B------:R-:W-:Y:S01]  /*9150*/  FSEL R176, R5, -INF , !P0 ;  /* 0xff80000005b07808 */ /* 0x000fe20004000000 */
[----:B------:R-:W-:Y:S01]  /*9160*/  FMUL.FTZ R5, R197, UR23 ;  /* 0x00000017c5057c20 */ /* 0x000fe20008410000 */
[C---:B------:R-:W-:Y:S02]  /*9170*/  ISETP.GE.AND P1, PT, R18.reuse, R183, PT ;  /* 0x000000b71200720c */ /* 0x040fe40003f26270 */
[----:B------:R-:W-:Y:S02]  /*9180*/  FSEL R239, R9, -INF , !P6 ;  /* 0xff80000009ef7808 */ /* 0x000fe40007000000 */
[----:B------:R-:W1:Y:S01]  /*9190*/  MUFU.TANH R22, R196 ;  /* 0x000000c400167308 */ /* 0x000e620000002400 */
[----:B--2---:R-:W-:Y:S01]  /*91a0*/  FFMA.FTZ R202, R27, UR5, R202 ;  /* 0x000000051bca7c23 */ /* 0x004fe200080100ca */
[----:B------:R-:W-:-:S02]  /*91b0*/  ISETP.GE.AND P0, PT, R18, R182, PT ;  /* 0x000000b61200720c */ /* 0x000fc40003f06270 */
[----:B------:R-:W-:Y:S02]  /*91c0*/  ISETP.GE.AND P6, PT, R18, R169, PT ;  /* 0x000000a91200720c */ /* 0x000fe40003fc6270 */
[----:B------:R-:W-:Y:S02]  /*91d0*/  FSEL R207, R202, -INF , !P4 ;  /* 0xff800000cacf7808 */ /* 0x000fe40006000000 */
[----:B------:R-:W2:Y:S01]  /*91e0*/  MUFU.TANH R6, R6 ;  /* 0x0000000600067308 */ /* 0x000ea20000002400 */
[----:B------:R-:W-:Y:S02]  /*91f0*/  ISETP.GE.AND P4, PT, R18, R234, PT ;  /* 0x000000ea1200720c */ /* 0x000fe40003f86270 */
[----:B------:R-:W-:Y:S02]  /*9200*/  I2FP.F32.S32 R18, R18 ;  /* 0x0000001200127245 */ /* 0x000fe40000201400 */
[----:B------:R-:W-:-:S03]  /*9210*/  I2FP.F32.S32 R9, R30 ;  /* 0x0000001e00097245 */ /* 0x000fc60000201400 */
[----:B------:R-:W4:Y:S01]  /*9220*/  MUFU.TANH R24, R24 ;  /* 0x0000001800187308 */ /* 0x000f220000002400 */
[C---:B---3--:R-:W-:Y:S01]  /*9230*/  FFMA.FTZ R206, R18.reuse, UR5, R7 ;  /* 0x0000000512ce7c23 */ /* 0x048fe20008010007 */
[----:B-1----:R-:W-:Y:S01]  /*9240*/  FFMA.FTZ R22, R18, UR5, R22 ;  /* 0x0000000512167c23 */ /* 0x002fe20008010016 */
[C---:B------:R-:W-:Y:S01]  /*9250*/  FFMA.FTZ R13, R9.reuse, UR5, R13 ;  /* 0x00000005090d7c23 */ /* 0x040fe2000801000d */
[----:B------:R-:W-:Y:S02]  /*9260*/  FFMA.FTZ R12, R9, UR5, R12 ;  /* 0x00000005090c7c23 */ /* 0x000fe4000801000c */
[----:B------:R-:W-:Y:S02]  /*9270*/  FSEL R206, R206, -INF , !P4 ;  /* 0xff800000cece7808 */ /* 0x000fe40006000000 */
[----:B------:R-:W1:Y:S01]  /*9280*/  MUFU.TANH R4, R26 ;  /* 0x0000001a00047308 */ /* 0x000e620000002400 */
[----:B--2---:R-:W-:Y:S01]  /*9290*/  FFMA.FTZ R221, R33, UR5, R6 ;  /* 0x0000000521dd7c23 */ /* 0x004fe20008010006 */
[----:B------:R-:W-:-:S02]  /*92a0*/  ISETP.GE.AND P4, PT, R30, R183, PT ;  /* 0x000000b71e00720c */ /* 0x000fc40003f86270 */
[----:B------:R-:W-:Y:S02]  /*92b0*/  FSEL R237, R22, -INF , !P0 ;  /* 0xff80000016ed7808 */ /* 0x000fe40004000000 */
[----:B------:R-:W-:Y:S02]  /*92c0*/  ISETP.GE.AND P0, PT, R30, R169, PT ;  /* 0x000000a91e00720c */ /* 0x000fe40003f06270 */
[----:B------:R-:W2:Y:S01]  /*92d0*/  MUFU.TANH R8, R8 ;  /* 0x0000000800087308 */ /* 0x000ea20000002400 */
[----:B----4-:R-:W-:Y:S01]  /*92e0*/  FFMA.FTZ R24, R18, UR5, R24 ;  /* 0x0000000512187c23 */ /* 0x010fe20008010018 */
[----:B------:R-:W-:Y:S02]  /*92f0*/  FSEL R221, R221, -INF , !P5 ;  /* 0xff800000dddd7808 */ /* 0x000fe40006800000 */
[----:B------:R-:W-:Y:S02]  /*9300*/  FSEL R33, R13, -INF , !P4 ;  /* 0xff8000000d217808 */ /* 0x000fe40006000000 */
[----:B------:R-:W-:-:S02]  /*9310*/  FSEL R197, R24, -INF , !P1 ;  /* 0xff80000018c57808 */ /* 0x000fc40004800000 */
[----:B------:R-:W3:Y:S01]  /*9320*/  MUFU.TANH R10, R198 ;  /* 0x000000c6000a7308 */ /* 0x000ee20000002400 */
[C---:B-1----:R-:W-:Y:S01]  /*9330*/  FFMA.FTZ R4, R9.reuse, UR5, R4 ;  /* 0x0000000509047c23 */ /* 0x042fe20008010004 */
[C---:B------:R-:W-:Y:S02]  /*9340*/  ISETP.GE.AND P5, PT, R30.reuse, R234, PT ;  /* 0x000000ea1e00720c */ /* 0x040fe40003fa6270 */
[C---:B------:R-:W-:Y:S01]  /*9350*/  ISETP.GE.AND P1, PT, R30.reuse, R182, PT ;  /* 0x000000b61e00720c */ /* 0x040fe20003f26270 */
[----:B------:R-:W-:Y:S01]  /*9360*/  VIADD R30, R30, 0x19 ;  /* 0x000000191e1e7836 */ /* 0x000fe20000000000 */
[----:B------:R-:W-:Y:S02]  /*9370*/  FSEL R13, R4, -INF , !P0 ;  /* 0xff800000040d7808 */ /* 0x000fe40004000000 */
[----:B------:R-:W1:Y:S01]  /*9380*/  MUFU.TANH R6, R193 ;  /* 0x000000c100067308 */ /* 0x000e620000002400 */
[----:B------:R-:W-:Y:S01]  /*9390*/  BAR.SYNC.DEFER_BLOCKING 0x0 ;  /* 0x0000000000007b1d */ /* 0x000fe20000010000 */
[----:B------:R-:W-:Y:S01]  /*93a0*/  PLOP3.LUT P0, PT, PT, PT, UP0, 0x80, 0x0 ;  /* 0x000000000000781c */ /* 0x000fe20003f0f008 */
[----:B--2---:R-:W-:Y:S01]  /*93b0*/  FFMA.FTZ R8, R9, UR5, R8 ;  /* 0x0000000509087c23 */ /* 0x004fe20008010008 */
[----:B------:R-:W-:-:S02]  /*93c0*/  I2FP.F32.S32 R9, R30 ;  /* 0x0000001e00097245 */ /* 0x000fc40000201400 */
[----:B------:R-:W-:Y:S02]  /*93d0*/  ISETP.GE.AND P4, PT, R30, R182, PT ;  /* 0x000000b61e00720c */ /* 0x000fe40003f86270 */
[----:B------:R-:W2:Y:S01]  /*93e0*/  MUFU.TANH R7, R195 ;  /* 0x000000c300077308 */ /* 0x000ea20000002400 */
[----:B---3--:R-:W-:Y:S01]  /*93f0*/  FFMA.FTZ R10, R18, UR5, R10 ;  /* 0x00000005120a7c23 */ /* 0x008fe2000801000a */
[----:B------:R-:W-:Y:S02]  /*9400*/  FSEL R27, R8, -INF , !P1 ;  /* 0xff800000081b7808 */ /* 0x000fe40004800000 */
[----:B------:R-:W-:Y:S02]  /*9410*/  ISETP.GE.AND P1, PT, R30, R169, PT ;  /* 0x000000a91e00720c */ /* 0x000fe40003f26270 */
[----:B------:R-:W-:Y:S02]  /*9420*/  FSEL R205, R10, -INF , !P6 ;  /* 0xff8000000acd7808 */ /* 0x000fe40007000000 */
[----:B------:R-:W3:Y:S01]  /*9430*/  MUFU.TANH R5, R5 ;  /* 0x0000000500057308 */ /* 0x000ee20000002400 */
[----:B------:R-:W-:Y:S01]  /*9440*/  FSEL R10, R12, -INF , !P5 ;  /* 0xff8000000c0a7808 */ /* 0x000fe20006800000 */
[----:B-1----:R-:W-:Y:S01]  /*9450*/  FFMA.FTZ R6, R9, UR5, R6 ;  /* 0x0000000509067c23 */ /* 0x002fe20008010006 */
[----:B------:R-:W-:-:S02]  /*9460*/  ISETP.GE.AND P6, PT, R30, R234, PT ;  /* 0x000000ea1e00720c */ /* 0x000fc40003fc6270 */
[----:B------:R-:W-:Y:S02]  /*9470*/  ISETP.GE.AND P5, PT, R30, R183, PT ;  /* 0x000000b71e00720c */ /* 0x000fe40003fa6270 */
[----:B------:R-:W-:Y:S01]  /*9480*/  FSEL R200, R6, -INF , !P6 ;  /* 0xff80000006c87808 */ /* 0x000fe20007000000 */
[----:B------:R-:W1:Y:S01]  /*9490*/  MUFU.TANH R199, R199 ;  /* 0x000000c700c77308 */ /* 0x000e620000002400 */
[----:B--2---:R-:W-:-:S05]  /*94a0*/  FFMA.FTZ R7, R9, UR5, R7 ;  /* 0x0000000509077c23 */ /* 0x004fca0008010007 */
[----:B------:R-:W-:Y:S01]  /*94b0*/  FSEL R195, R7, -INF , !P5 ;  /* 0xff80000007c37808 */ /* 0x000fe20006800000 */
[----:B---3--:R-:W-:-:S05]  /*94c0*/  FFMA.FTZ R5, R9, UR5, R5 ;  /* 0x0000000509057c23 */ /* 0x008fca0008010005 */
[----:B------:R-:W-:Y:S01]  /*94d0*/  FSEL R223, R5, -INF , !P4 ;  /* 0xff80000005df7808 */ /* 0x000fe20006000000 */
[----:B-1----:R-:W-:-:S05]  /*94e0*/  FFMA.FTZ R199, R9, UR5, R199 ;  /* 0x0000000509c77c23 */ /* 0x002fca00080100c7 */
        /* <DEDUP_REMOVED lines=49> */
.L_x_1676:
[----:B------:R-:W-:Y:S05]  /*9800*/  BSYNC B0 ;  /* 0x0000000000007941 */ /* 0x000fea0003800000 */
.L_x_1675:
[----:B------:R-:W0:Y:S02]  /*9810*/  LDGDEPBAR ;  /* 0x00000000000079af */ /* 0x000e240000000000 */
.L_x_1674:
[----:B-12---:R-:W-:Y:S02]  /*9820*/  FMNMX.FTZ R5, R2, R10, !PT ;  /* 0x0000000a02057209 */ /* 0x006fe40007810000 */
        /* <DEDUP_REMOVED lines=25> */
[----:B------:R-:W2:Y:S03]  /*99c0*/  SHFL.BFLY PT, R5, R8, 0x2, 0x1f ;  /* 0x0c401f0008057f89 */ /* 0x000ea600000e0000 */
[----:B------:R-:W-:-:S04]  /*99d0*/  FMNMX.FTZ R4, R21, R4, !PT ;  /* 0x0000000415047209 */ /* 0x000fc80007810000 */
[----:B------:R-:W-:Y:S02]  /*99e0*/  FMNMX.FTZ R4, R17, R4, !PT ;  /* 0x0000000411047209 */ /* 0x000fe40007810000 */
[----:B-1----:R-:W-:Y:S02]  /*99f0*/  FMNMX.FTZ R9, R6, R9, !PT ;  /* 0x0000000906097209 */ /* 0x002fe40007810000 */
[----:B------:R-:W1:Y:S01]  /*9a00*/  SHFL.BFLY PT, R6, R7, 0x2, 0x1f ;  /* 0x0c401f0007067f89 */ /* 0x000e6200000e0000 */
[----:B------:R-:W-:-:S03]  /*9a10*/  FMNMX.FTZ R4, R19, R4, !PT ;  /* 0x0000000413047209 */ /* 0x000fc60007810000 */
[----:B------:R-:W3:Y:S01]  /*9a20*/  SHFL.BFLY PT, R168, R9, 0x1, 0x1f ;  /* 0x0c201f0009a87f89 */ /* 0x000ee200000e0000 */
[----:B------:R-:W-:-:S04]  /*9a30*/  FMNMX.FTZ R4, R207, R4, !PT ;  /* 0x00000004cf047209 */ /* 0x000fc80007810000 */
[----:B------:R-:W-:-:S04]  /*9a40*/  FMNMX.FTZ R4, R221, R4, !PT ;  /* 0x00000004dd047209 */ /* 0x000fc80007810000 */
[----:B------:R-:W-:Y:S02]  /*9a50*/  FMNMX.FTZ R4, R205, R4, !PT ;  /* 0x00000004cd047209 */ /* 0x000fe40007810000 */
[----:B--2---:R-:W-:-:S05]  /*9a60*/  FMNMX.FTZ R5, R8, R5, !PT ;  /* 0x0000000508057209 */ /* 0x004fca0007810000 */
[----:B------:R-:W2:Y:S01]  /*9a70*/  SHFL.BFLY PT, R166, R5, 0x1, 0x1f ;  /* 0x0c201f0005a67f89 */ /* 0x000ea200000e0000 */
[----:B-1----:R-:W-:Y:S02]  /*9a80*/  FMNMX.FTZ R6, R7, R6, !PT ;  /* 0x0000000607067209 */ /* 0x002fe40007810000 */
[----:B------:R-:W-:Y:S02]  /*9a90*/  FMNMX.FTZ R7, R203, R4, !PT ;  /* 0x00000004cb077209 */ /* 0x000fe40007810000 */
[----:B---3--:R-:W-:Y:S01]  /*9aa0*/  FMNMX.FTZ R168, R9, R168, !PT ;  /* 0x000000a809a87209 */ /* 0x008fe20007810000 */
[----:B------:R-:W1:Y:S03]  /*9ab0*/  SHFL.BFLY PT, R167, R6, 0x1, 0x1f ;  /* 0x0c201f0006a77f89 */ /* 0x000e6600000e0000 */
[C---:B------:R-:W-:Y:S01]  /*9ac0*/  FSETP.NEU.FTZ.AND P6, PT, R168.reuse, -INF , PT ;  /* 0xff800000a800780b */ /* 0x040fe20003fdd000 */
[----:B------:R-:W3:Y:S01]  /*9ad0*/  SHFL.BFLY PT, R4, R7, 0x2, 0x1f ;  /* 0x0c401f0007047f89 */ /* 0x000ee200000e0000 */
[----:B------:R-:W-:-:S05]  /*9ae0*/  FMUL.FTZ R201, R168, UR20 ;  /* 0x00000014a8c97c20 */ /* 0x000fca0008410000 */
[----:B------:R-:W-:Y:S02]  /*9af0*/  FSEL R201, R201, RZ, P6 ;  /* 0x000000ffc9c97208 */ /* 0x000fe40003000000 */
[----:B--2---:R-:W-:-:S03]  /*9b00*/  FMNMX.FTZ R166, R5, R166, !PT ;  /* 0x000000a605a67209 */ /* 0x004fc60007810000 */
[--C-:B------:R-:W-:Y:S01]  /*9b10*/  FFMA.FTZ R190, R16, UR20, -R201.reuse ;  /* 0x0000001410be7c23 */ /* 0x100fe200080108c9 */
[--C-:B------:R-:W-:Y:S01]  /*9b20*/  FFMA.FTZ R194, R10, UR20, -R201.reuse ;  /* 0x000000140ac27c23 */ /* 0x100fe200080108c9 */
[--C-:B------:R-:W-:Y:S01]  /*9b30*/  FFMA.FTZ R192, R14, UR20, -R201.reuse ;  /* 0x000000140ec07c23 */ /* 0x100fe200080108c9 */
[C---:B------:R-:W-:Y:S01]  /*9b40*/  FSETP.NEU.FTZ.AND P4, PT, R166.reuse, -INF , PT ;  /* 0xff800000a600780b */ /* 0x040fe20003f9d000 */
[----:B------:R-:W-:Y:S01]  /*9b50*/  FMUL.FTZ R236, R166, UR20 ;  /* 0x00000014a6ec7c20 */ /* 0x000fe20008410000 */
[--C-:B------:R-:W-:Y:S01]  /*9b60*/  FFMA.FTZ R191, R20, UR20, -R201.reuse ;  /* 0x0000001414bf7c23 */ /* 0x100fe200080108c9 */
[----:B------:R-:W-:Y:S01]  /*9b70*/  MUFU.EX2 R190, R190 ;  /* 0x000000be00be7308 */ /* 0x000fe20000000800 */
[----:B------:R-:W-:Y:S01]  /*9b80*/  FSEL R193, R166, RZ, P4 ;  /* 0x000000ffa6c17208 */ /* 0x000fe20002000000 */
[--C-:B------:R-:W-:Y:S01]  /*9b90*/  FFMA.FTZ R204, R204, UR20, -R201.reuse ;  /* 0x00000014cccc7c23 */ /* 0x100fe200080108c9 */
[----:B-1----:R-:W-:Y:S01]  /*9ba0*/  FMNMX.FTZ R167, R6, R167, !PT ;  /* 0x000000a706a77209 */ /* 0x002fe20007810000 */
[----:B------:R-:W-:Y:S01]  /*9bb0*/  FFMA.FTZ R206, R206, UR20, -R201 ;  /* 0x00000014cece7c23 */ /* 0x000fe200080108c9 */
[----:B------:R-:W-:Y:S01]  /*9bc0*/  FSEL R236, R236, RZ, P4 ;  /* 0x000000ffecec7208 */ /* 0x000fe20002000000 */
[----:B------:R-:W-:Y:S01]  /*9bd0*/  FADD.FTZ R193, R244, -R193 ;  /* 0x800000c1f4c17221 */ /* 0x000fe20000010000 */
[----:B---3--:R-:W-:Y:S01]  /*9be0*/  FMNMX.FTZ R4, R7, R4, !PT ;  /* 0x0000000407047209 */ /* 0x008fe20007810000 */
[C---:B------:R-:W-:Y:S01]  /*9bf0*/  FMUL.FTZ R198, R167.reuse, UR20 ;  /* 0x00000014a7c67c20 */ /* 0x040fe20008410000 */
[----:B------:R-:W-:Y:S01]  /*9c00*/  FSETP.NEU.FTZ.AND P5, PT, R167, -INF , PT ;  /* 0xff800000a700780b */ /* 0x000fe20003fbd000 */
[--C-:B------:R-:W-:Y:S01]  /*9c10*/  FFMA.FTZ R188, R27, UR20, -R236.reuse ;  /* 0x000000141bbc7c23 */ /* 0x100fe200080108ec */
[----:B------:R-:W-:Y:S01]  /*9c20*/  FSEL R7, R168, RZ, P6 ;  /* 0x000000ffa8077208 */ /* 0x000fe20003000000 */
[----:B------:R-:W1:Y:S01]  /*9c30*/  SHFL.BFLY PT, R165, R4, 0x1, 0x1f ;  /* 0x0c201f0004a57f89 */ /* 0x000e6200000e0000 */
[----:B------:R-:W-:Y:S01]  /*9c40*/  FSEL R5, R167, RZ, P5 ;  /* 0x000000ffa7057208 */ /* 0x000fe20002800000 */
[--C-:B------:R-:W-:Y:S01]  /*9c50*/  FFMA.FTZ R185, R29, UR20, -R236.reuse ;  /* 0x000000141db97c23 */ /* 0x100fe200080108ec */
[----:B------:R-:W-:Y:S01]  /*9c60*/  FSEL R198, R198, RZ, P5 ;  /* 0x000000ffc6c67208 */ /* 0x000fe20002800000 */
[--C-:B------:R-:W-:Y:S01]  /*9c70*/  FFMA.FTZ R186, R23, UR20, -R236.reuse ;  /* 0x0000001417ba7c23 */ /* 0x100fe200080108ec */
[----:B------:R-:W-:Y:S01]  /*9c80*/  FFMA.FTZ R179, R25, UR20, -R236 ;  /* 0x0000001419b37c23 */ /* 0x000fe200080108ec */
[----:B------:R-:W-:Y:S01]  /*9c90*/  FADD.FTZ R16, R0, -R5 ;  /* 0x8000000500107221 */ /* 0x000fe20000010000 */
[----:B------:R-:W-:Y:S01]  /*9ca0*/  LDSM.16.MT88.4 R24, [R209+0xa000] ;  /* 0x00a00000d118783b */ /* 0x000fe20000004200 */
[--C-:B------:R-:W-:Y:S01]  /*9cb0*/  FFMA.FTZ R6, R15, UR20, -R198.reuse ;  /* 0x000000140f067c23 */ /* 0x100fe200080108c6 */
[--C-:B------:R-:W-:Y:S01]  /*9cc0*/  FFMA.FTZ R189, R33, UR20, -R198.reuse ;  /* 0x0000001421bd7c23 */ /* 0x100fe200080108c6 */
[----:B------:R-:W-:Y:S01]  /*9cd0*/  FMUL.FTZ R16, R16, UR20 ;  /* 0x0000001410107c20 */ /* 0x000fe20008410000 */
[--C-:B------:R-:W-:Y:S01]  /*9ce0*/  FFMA.FTZ R187, R31, UR20, -R198.reuse ;  /* 0x000000141fbb7c23 */ /* 0x100fe200080108c6 */
[----:B------:R-:W-:Y:S01]  /*9cf0*/  FFMA.FTZ R199, R11, UR20, -R198 ;  /* 0x000000140bc77c23 */ /* 0x000fe200080108c6 */
[----:B------:R-:W2:Y:S01]  /*9d00*/  LDSM.16.MT88.4 R32, [R212+0xa000] ;  /* 0x00a00000d420783b */ /* 0x000ea20000004200 */
[----:B------:R-:W3:Y:S01]  /*9d10*/  MUFU.EX2 R202, R16 ;  /* 0x0000001000ca7308 */ /* 0x000ee20000000800 */
[----:B------:R-:W-:Y:S01]  /*9d20*/  FMUL.FTZ R193, R193, UR20 ;  /* 0x00000014c1c17c20 */ /* 0x000fe20008410000 */
[--C-:B------:R-:W-:Y:S01]  /*9d30*/  FFMA.FTZ R238, R241, UR20, -R236.reuse ;  /* 0x00000014f1ee7c23 */ /* 0x100fe200080108ec */
[----:B------:R-:W4:Y:S01]  /*9d40*/  LDSM.16.MT88.4 R28, [R210+0xa000] ;  /* 0x00a00000d21c783b */ /* 0x000f220000004200 */
[--C-:B------:R-:W-:Y:S01]  /*9d50*/  FFMA.FTZ R239, R239, UR20, -R236.reuse ;  /* 0x00000014efef7c23 */ /* 0x100fe200080108ec */
[--C-:B------:R-:W-:Y:S01]  /*9d60*/  FFMA.FTZ R237, R237, UR20, -R236.reuse ;  /* 0x00000014eded7c23 */ /* 0x100fe200080108ec */
[----:B------:R-:W-:Y:S01]  /*9d70*/  FFMA.FTZ R236, R223, UR20, -R236 ;  /* 0x00000014dfec7c23 */ /* 0x000fe200080108ec */
[----:B------:R-:W-:Y:S01]  /*9d80*/  LDSM.16.MT88.4 R8, [R210+0xb000] ;  /* 0x00b00000d208783b */ /* 0x000fe20000004200 */
[----:B------:R-:W-:Y:S01]  /*9d90*/  MUFU.EX2 R188, R188 ;  /* 0x000000bc00bc7308 */ /* 0x000fe20000000800 */
[--C-:B------:R-:W-:Y:S01]  /*9da0*/  FFMA.FTZ R164, R164, UR20, -R198.reuse ;  /* 0x00000014a4a47c23 */ /* 0x100fe200080108c6 */
[----:B-1----:R-:W-:Y:S01]  /*9db0*/  FMNMX.FTZ R165, R4, R165, !PT ;  /* 0x000000a504a57209 */ /* 0x002fe20007810000 */
[----:B------:R-:W-:-:S03]  /*9dc0*/  FFMA.FTZ R195, R195, UR20, -R198 ;  /* 0x00000014c3c37c23 */ /* 0x000fc600080108c6 */
[C---:B------:R-:W-:Y:S01]  /*9dd0*/  FSETP.NEU.FTZ.AND P1, PT, R165.reuse, -INF , PT ;  /* 0xff800000a500780b */ /* 0x040fe20003f3d000 */
[C---:B------:R-:W-:Y:S01]  /*9de0*/  FMUL.FTZ R222, R165.reuse, UR20 ;  /* 0x00000014a5de7c20 */ /* 0x040fe20008410000 */
[----:B------:R-:W1:Y:S01]  /*9df0*/  MUFU.EX2 R185, R185 ;  /* 0x000000b900b97308 */ /* 0x000e620000000800 */
[-C--:B---3--:R-:W-:Y:S01]  /*9e00*/  FMUL.FTZ R162, R162, R202.reuse ;  /* 0x000000caa2a27220 */ /* 0x088fe20000410000 */
[----:B------:R-:W-:Y:S01]  /*9e10*/  FSEL R4, R165, RZ, P1 ;  /* 0x000000ffa5047208 */ /* 0x000fe20000800000 */
[-C--:B------:R-:W-:Y:S01]  /*9e20*/  FMUL.FTZ R163, R163, R202.reuse ;  /* 0x000000caa3a37220 */ /* 0x080fe20000410000 */
[----:B------:R-:W-:Y:S01]  /*9e30*/  FSEL R222, R222, RZ, P1 ;  /* 0x000000ffdede7208 */ /* 0x000fe20000800000 */
[-C--:B------:R-:W-:Y:S01]  /*9e40*/  FMUL.FTZ R150, R150, R202.reuse ;  /* 0x000000ca96967220 */ /* 0x080fe20000410000 */
[----:B------:R-:W-:Y:S01]  /*9e50*/  FMUL.FTZ R151, R151, R202 ;  /* 0x000000ca97977220 */ /* 0x000fe20000410000 */
[----:B------:R-:W-:Y:S01]  /*9e60*/  FADD.FTZ R3, R3, -R4 ;  /* 0x8000000403037221 */ /* 0x000fe20000010000 */
[----:B------:R-:W-:Y:S01]  /*9e70*/  FADD.FTZ R4, R2, -R7 ;  /* 0x8000000702047221 */ /* 0x000fe20000010000 */
[--C-:B------:R-:W-:Y:S01]  /*9e80*/  FFMA.FTZ R184, R13, UR20, -R222.reuse ;  /* 0x000000140db87c23 */ /* 0x100fe200080108de */
[--C-:B------:R-:W-:Y:S01]  /*9e90*/  FFMA.FTZ R178, R21, UR20, -R222.reuse ;  /* 0x0000001415b27c23 */ /* 0x100fe200080108de */
[--C-:B------:R-:W-:Y:S01]  /*9ea0*/  FFMA.FTZ R177, R17, UR20, -R222.reuse ;  /* 0x0000001411b17c23 */ /* 0x100fe200080108de */
[--C-:B------:R-:W-:Y:S01]  /*9eb0*/  FFMA.FTZ R196, R19, UR20, -R222.reuse ;  /* 0x0000001413c47c23 */ /* 0x100fe200080108de */
[----:B------:R3:W-:Y:S01]  /*9ec0*/  MUFU.EX2 R2, R6 ;  /* 0x0000000600027308 */ /* 0x0007e20000000800 */
[----:B------:R-:W-:Y:S01]  /*9ed0*/  FMUL.FTZ R0, R4, UR20 ;  /* 0x0000001404007c20 */ /* 0x000fe20008410000 */
[----:B------:R-:W5:Y:S01]  /*9ee0*/  LDSM.16.MT88.4 R20, [R208+0xa000] ;  /* 0x00a00000d014783b */ /* 0x000f620000004200 */
[----:B------:R-:W-:Y:S01]  /*9ef0*/  FMUL.FTZ R3, R3, UR20 ;  /* 0x0000001403037c20 */ /* 0x000fe20008410000 */
[----:B-1----:R-:W-:Y:S01]  /*9f00*/  F2FP.BF16.F32.PACK_AB R172, R185, R188 ;  /* 0x000000bcb9ac723e */ /* 0x002fe200000010ff */
[-C--:B------:R-:W-:Y:S01]  /*9f10*/  FMUL.FTZ R146, R146, R202.reuse ;  /* 0x000000ca92927220 */ /* 0x080fe20000410000 */
[----:B------:R-:W1:Y:S01]  /*9f20*/  LDSM.16.MT88.4 R12, [R212+0xb000] ;  /* 0x00b00000d40c783b */ /* 0x000e620000004200 */
[-C--:B------:R-:W-:Y:S01]  /*9f30*/  FMUL.FTZ R147, R147, R202.reuse ;  /* 0x000000ca93937220 */ /* 0x080fe20000410000 */
[----:B------:R-:W-:Y:S01]  /*9f40*/  MUFU.EX2 R186, R186 ;  /* 0x000000ba00ba7308 */ /* 0x000fe20000000800 */
[-C--:B------:R-:W-:Y:S01]  /*9f50*/  FMUL.FTZ R134, R134, R202.reuse ;  /* 0x000000ca86867220 */ /* 0x080fe20000410000 */
[----:B------:R-:W-:Y:S01]  /*9f60*/  LDSM.16.MT88.4 R16, [R208+0xb000] ;  /* 0x00b00000d010783b */ /* 0x000fe20000004200 */
[-C--:B------:R-:W-:Y:S01]  /*9f70*/  FMUL.FTZ R135, R135, R202.reuse ;  /* 0x000000ca87877220 */ /* 0x080fe20000410000 */
[-C--:B------:R-:W-:Y:S01]  /*9f80*/  FMUL.FTZ R38, R38, R202.reuse ;  /* 0x000000ca26267220 */ /* 0x080fe20000410000 */
[-C--:B------:R-:W-:Y:S01]  /*9f90*/  FMUL.FTZ R39, R39, R202.reuse ;  /* 0x000000ca27277220 */ /* 0x080fe20000410000 */
[-C--:B------:R-:W-:Y:S01]  /*9fa0*/  FMUL.FTZ R50, R50, R202.reuse ;  /* 0x000000ca32327220 */ /* 0x080fe20000410000 */
[-C--:B------:R-:W-:Y:S01]  /*9fb0*/  FMUL.FTZ R51, R51, R202.reuse ;  /* 0x000000ca33337220 */ /* 0x080fe20000410000 */
[----:B------:R-:W2:Y:S01]  /*9fc0*/  MUFU.EX2 R179, R179 ;  /* 0x000000b300b37308 */ /* 0x000ea20000000800 */
[----:B---3--:R-:W3:Y:S01]  /*9fd0*/  LDSM.16.MT88.4 R4, [R209+0xb000] ;  /* 0x00b00000d104783b */ /* 0x008ee20000004200 */
        /* <DEDUP_REMOVED lines=14> */
[----:B------:R-:W4:Y:S01]  /*a0c0*/  MUFU.EX2 R178, R178 ;  /* 0x000000b200b27308 */ /* 0x000f220000000800 */
        /* <DEDUP_REMOVED lines=8> */
[----:B------:R-:W-:Y:S01]  /*a150*/  FMUL.FTZ R131, R131, R202 ;  /* 0x000000ca83837220 */ /* 0x000fe20000410000 */
[--C-:B------:R-:W-:Y:S01]  /*a160*/  FFMA.FTZ R207, R207, UR20, -R222.reuse ;  /* 0x00000014cfcf7c23 */ /* 0x100fe200080108de */
[--C-:B------:R-:W-:Y:S01]  /*a170*/  FFMA.FTZ R240, R221, UR20, -R222.reuse ;  /* 0x00000014ddf07c23 */ /* 0x100fe200080108de */
[--C-:B------:R-:W-:Y:S01]  /*a180*/  FFMA.FTZ R205, R205, UR20, -R222.reuse ;  /* 0x00000014cdcd7c23 */ /* 0x100fe200080108de */
[----:B------:R-:W-:Y:S01]  /*a190*/  FFMA.FTZ R222, R203, UR20, -R222 ;  /* 0x00000014cbde7c23 */ /* 0x000fe200080108de */
[--C-:B------:R-:W-:Y:S01]  /*a1a0*/  FFMA.FTZ R203, R220, UR20, -R201.reuse ;  /* 0x00000014dccb7c23 */ /* 0x100fe200080108c9 */
[--C-:B------:R-:W-:Y:S01]  /*a1b0*/  FFMA.FTZ R221, R176, UR20, -R198.reuse ;  /* 0x00000014b0dd7c23 */ /* 0x100fe200080108c6 */
[----:B------:R-:W2:Y:S01]  /*a1c0*/  MUFU.EX2 R196, R196 ;  /* 0x000000c400c47308 */ /* 0x000ea20000000800 */
[----:B----4-:R-:W-:Y:S01]  /*a1d0*/  F2FP.BF16.F32.PACK_AB R173, R178, R184 ;  /* 0x000000b8b2ad723e */ /* 0x010fe200000010ff */
[----:B------:R-:W-:Y:S01]  /*a1e0*/  FFMA.FTZ R201, R200, UR20, -R201 ;  /* 0x00000014c8c97c23 */ /* 0x000fe200080108c9 */
[----:B------:R-:W-:-:S05]  /*a1f0*/  FFMA.FTZ R176, R197, UR20, -R198 ;  /* 0x00000014c5b07c23 */ /* 0x000fca00080108c6 */
[----:B------:R-:W4:Y:S08]  /*a200*/  MUFU.EX2 R193, R193 ;  /* 0x000000c100c17308 */ /* 0x000f300000000800 */
[----:B------:R-:W5:Y:S01]  /*a210*/  MUFU.EX2 R3, R3 ;  /* 0x0000000300037308 */ /* 0x000f620000000800 */
[----:B--2---:R-:W-:-:S07]  /*a220*/  F2FP.BF16.F32.PACK_AB R175, R196, R177 ;  /* 0x000000b1c4af723e */ /* 0x004fce00000010ff */
[----:B------:R-:W-:Y:S01]  /*a230*/  MUFU.EX2 R194, R194 ;  /* 0x000000c200c27308 */ /* 0x000fe20000000800 */
[-C--:B----4-:R-:W-:Y:S01]  /*a240*/  FMUL.FTZ R156, R156, R193.reuse ;  /* 0x000000c19c9c7220 */ /* 0x090fe20000410000 */
[-C--:B------:R-:W-:Y:S01]  /*a250*/  FMUL.FTZ R157, R157, R193.reuse ;  /* 0x000000c19d9d7220 */ /* 0x080fe20000410000 */
[-C--:B------:R-:W-:Y:S01]  /*a260*/  FMUL.FTZ R152, R152, R193.reuse ;  /* 0x000000c198987220 */ /* 0x080fe20000410000 */
[-C--:B------:R-:W-:Y:S01]  /*a270*/  FMUL.FTZ R153, R153, R193.reuse ;  /* 0x000000c199997220 */ /* 0x080fe20000410000 */
[-C--:B------:R-:W-:Y:S01]  /*a280*/  FMUL.FTZ R140, R140, R193.reuse ;  /* 0x000000c18c8c7220 */ /* 0x080fe20000410000 */
[-C--:B------:R-:W-:Y:S01]  /*a290*/  FMUL.FTZ R141, R141, R193.reuse ;  /* 0x000000c18d8d7220 */ /* 0x080fe20000410000 */
[----:B------:R-:W-:Y:S01]  /*a2a0*/  FMUL.FTZ R136, R136, R193 ;  /* 0x000000c188887220 */ /* 0x000fe20000410000 */
[----:B------:R-:W-:Y:S01]  /*a2b0*/  MUFU.EX2 R192, R192 ;  /* 0x000000c000c07308 */ /* 0x000fe20000000800 */
[-C--:B-----5:R-:W-:Y:S01]  /*a2c0*/  FMUL.FTZ R158, R158, R3.reuse ;  /* 0x000000039e9e7220 */ /* 0x0a0fe20000410000 */
        /* <DEDUP_REMOVED lines=10> */
[-C--:B------:R-:W-:Y:S01]  /*a370*/  FMUL.FTZ R41, R41, R193.reuse ;  /* 0x000000c129297220 */ /* 0x080fe20000410000 */
[----:B------:R-:W-:Y:S01]  /*a380*/  FMUL.FTZ R44, R44, R193 ;  /* 0x000000c12c2c7220 */ /* 0x000fe20000410000 */
[-C--:B------:R-:W-:Y:S01]  /*a390*/  FMUL.FTZ R42, R42, R3.reuse ;  /* 0x000000032a2a7220 */ /* 0x080fe20000410000 */
[----:B------:R-:W-:Y:S01]  /*a3a0*/  FMUL.FTZ R43, R43, R3 ;  /* 0x000000032b2b7220 */ /* 0x000fe20000410000 */
[----:B------:R-:W-:Y:S01]  /*a3b0*/  MUFU.EX2 R189, R189 ;  /* 0x000000bd00bd7308 */ /* 0x000fe20000000800 */
[-C--:B------:R-:W-:Y:S01]  /*a3c0*/  FMUL.FTZ R45, R45, R193.reuse ;  /* 0x000000c12d2d7220 */ /* 0x080fe20000410000 */
[-C--:B------:R-:W-:Y:S01]  /*a3d0*/  FMUL.FTZ R56, R56, R193.reuse ;  /* 0x000000c138387220 */ /* 0x080fe20000410000 */
[----:B------:R-:W-:Y:S01]  /*a3e0*/  FMUL.FTZ R57, R57, R193 ;  /* 0x000000c139397220 */ /* 0x000fe20000410000 */
[-C--:B------:R-:W-:Y:S01]  /*a3f0*/  FMUL.FTZ R46, R46, R3.reuse ;  /* 0x000000032e2e7220 */ /* 0x080fe20000410000 */
[----:B------:R-:W-:Y:S01]  /*a400*/  FMUL.FTZ R47, R47, R3 ;  /* 0x000000032f2f7220 */ /* 0x000fe20000410000 */
[-C--:B------:R-:W-:Y:S01]  /*a410*/  FMUL.FTZ R60, R60, R193.reuse ;  /* 0x000000c13c3c7220 */ /* 0x080fe20000410000 */
[-C--:B------:R-:W-:Y:S01]  /*a420*/  FMUL.FTZ R61, R61, R193.reuse ;  /* 0x000000c13d3d7220 */ /* 0x080fe20000410000 */
[----:B------:R-:W-:Y:S01]  /*a430*/  MUFU.EX2 R187, R187 ;  /* 0x000000bb00bb7308 */ /* 0x000fe20000000800 */
        /* <DEDUP_REMOVED lines=13> */
[-C--:B------:R-:W-:Y:S01]  /*a510*/  FMUL.FTZ R75, R75, R3.reuse ;  /* 0x000000034b4b7220 */ /* 0x080fe20000410000 */
[-C--:B------:R-:W-:Y:S01]  /*a520*/  FMUL.FTZ R78, R78, R3.reuse ;  /* 0x000000034e4e7220 */ /* 0x080fe20000410000 */
[----:B------:R-:W2:Y:S01]  /*a530*/  MUFU.EX2 R0, R0 ;  /* 0x0000000000007308 */ /* 0x000ea20000000800 */
        /* <DEDUP_REMOVED lines=65> */
[----:B------:R-:W-:Y:S01]  /*a950*/  FFMA.FTZ R188, R233, R193, R188 ;  /* 0x000000c1e9bc7223 */ /* 0x000fe200000100bc */
[----:B------:R-:W-:-:S03]  /*a960*/  FFMA.FTZ R3, R231, R3, R184 ;  /* 0x00000003e7037223 */ /* 0x000fc600000100b8 */
[----:B------:R-:W2:Y:S01]  /*a970*/  MUFU.EX2 R239, R239 ;  /* 0x000000ef00ef7308 */ /* 0x000ea20000000800 */
[----:B-1----:R-:W-:Y:S01]  /*a980*/  HMMA.16816.F32.BF16 R72, R172, R12, R72 ;  /* 0x0000000cac48723c */ /* 0x002fe20000041848 */
[----:B------:R-:W-:Y:S01]  /*a990*/  FADD.FTZ R185, R185, R188 ;  /* 0x000000bcb9b97221 */ /* 0x000fe20000010000 */
[----:B------:R-:W-:-:S03]  /*a9a0*/  FADD.FTZ R178, R178, R3 ;  /* 0x00000003b2b27221 */ /* 0x000fc60000010000 */
[----:B------:R-:W-:Y:S01]  /*a9b0*/  FADD.FTZ R186, R186, R185 ;  /* 0x000000b9baba7221 */ /* 0x000fe20000010000 */
[----:B------:R-:W-:Y:S01]  /*a9c0*/  HMMA.16816.F32.BF16 R76, R172, R14, R76 ;  /* 0x0000000eac4c723c */ /* 0x000fe2000004184c */
[----:B------:R-:W-:Y:S01]  /*a9d0*/  MUFU.EX2 R237, R237 ;  /* 0x000000ed00ed7308 */ /* 0x000fe20000000800 */
[----:B------:R-:W-:Y:S01]  /*a9e0*/  FADD.FTZ R177, R177, R178 ;  /* 0x000000b2b1b17221 */ /* 0x000fe20000010000 */
[----:B------:R-:W-:-:S03]  /*a9f0*/  FADD.FTZ R179, R179, R186 ;  /* 0x000000bab3b37221 */ /* 0x000fc60000010000 */
[C---:B------:R-:W-:Y:S01]  /*aa00*/  HMMA.16816.F32.BF16 R88, R172.reuse, R8, R88 ;  /* 0x00000008ac58723c */ /* 0x040fe20000041858 */
[----:B------:R-:W-:Y:S02]  /*aa10*/  FADD.FTZ R196, R196, R177 ;  /* 0x000000b1c4c47221 */ /* 0x000fe40000010000 */
[----:B------:R-:W-:Y:S03]  /*aa20*/  MUFU.EX2 R236, R236 ;  /* 0x000000ec00ec7308 */ /* 0x000fe60000000800 */
[C---:B------:R-:W-:Y:S05]  /*aa30*/  HMMA.16816.F32.BF16 R92, R172.reuse, R10, R92 ;  /* 0x0000000aac5c723c */ /* 0x040fea000004185c */
[----:B------:R-:W-:Y:S01]  /*aa40*/  MUFU.EX2 R207, R207 ;  /* 0x000000cf00cf7308 */ /* 0x000fe20000000800 */
[C---:B---3--:R-:W-:Y:S06]  /*aa50*/  HMMA.16816.F32.BF16 R104, R172.reuse, R4, R104 ;  /* 0x00000004ac68723c */ /* 0x048fec0000041868 */
[C---:B------:R-:W-:Y:S01]  /*aa60*/  HMMA.16816.F32.BF16 R108, R172.reuse, R6, R108 ;  /* 0x00000006ac6c723c */ /* 0x040fe2000004186c */
[----:B------:R-:W1:Y:S05]  /*aa70*/  MUFU.EX2 R240, R240 ;  /* 0x000000f000f07308 */ /* 0x000e6a0000000800 */
[C---:B------:R-:W-:Y:S03]  /*aa80*/  HMMA.16816.F32.BF16 R120, R172.reuse, R16, R120 ;  /* 0x00000010ac78723c */ /* 0x040fe60000041878 */
        /* <DEDUP_REMOVED lines=14> */
[C---:B------:R-:W-:Y:S02]  /*ab70*/  HMMA.16816.F32.BF16 R160, R172.reuse, R32, R160 ;  /* 0x00000020aca0723c */ /* 0x040fe400000418a0 */
        /* <DEDUP_REMOVED lines=461> */
.L_x_1679:
[----:B------:R-:W-:Y:S05]  /*c850*/  BSYNC B0 ;  /* 0x0000000000007941 */ /* 0x000fea0003800000 */
.L_x_1678:
[----:B------:R-:W0:Y:S02]  /*c860*/  LDGDEPBAR ;  /* 0x00000000000079af */ /* 0x000e240000000000 */
.L_x_1677:
        /* <DEDUP_REMOVED lines=456> */
[----:B------:R-:W5:Y:S04]  /*e4f0*/  LDSM.16.M88.4 R184, [R215] ;  /* 0x00000000d7b8783b */ /* 0x000f680000000200 */
[----:B------:R-:W5:Y:S04]  /*e500*/  LDSM.16.M88.4 R164, [R217+0x2000] ;  /* 0x00200000d9a4783b */ /* 0x000f680000000200 */
[----:B------:R-:W5:Y:S04]  /*e510*/  LDSM.16.M88.4 R32, [R216+0x800] ;  /* 0x00080000d820783b */ /* 0x000f680000000200 */
[----:B------:R-:W-:Y:S01]  /*e520*/  LDSM.16.M88.4 R176, [R213] ;  /* 0x00000000d5b0783b */ /* 0x000fe20000000200 */
[-C--:B--2---:R-:W-:Y:S03]  /*e530*/  HMMA.16816.F32.BF16 R4, R192, R24.reuse, RZ ;  /* 0x00000018c004723c */ /* 0x084fe600000418ff */
[----:B-1----:R-:W-:Y:S04]  /*e540*/  LDSM.16.M88.4 R16, [R215+0x2000] ;  /* 0x00200000d710783b */ /* 0x002fe80000000200 */
        /* <DEDUP_REMOVED lines=12> */
[----:B------:R-:W1:Y:S05]  /*e610*/  LDSM.16.M88.4 R20, [R214] ;  /* 0x00000000d614783b */ /* 0x000e6a0000000200 */
[----:B-----5:R-:W-:Y:S06]  /*e620*/  HMMA.16816.F32.BF16 R4, R184, R188, R4 ;  /* 0x000000bcb804723c */ /* 0x020fec0000041804 */
        /* <DEDUP_REMOVED lines=9> */
[----:B------:R-:W2:Y:S04]  /*e6c0*/  LDSM.16.M88.4 R12, [R218+0x9000] ;  /* 0x00900000da0c783b */ /* 0x000ea80000000200 */
[----:B------:R-:W3:Y:S01]  /*e6d0*/  LDSM.16.M88.4 R32, [R213+0x800] ;  /* 0x00080000d520783b */ /* 0x000ee20000000200 */
[----:B-1----:R-:W-:Y:S06]  /*e6e0*/  HMMA.16816.F32.BF16 R4, R20, R176, R4 ;  /* 0x000000b01404723c */ /* 0x002fec0000041804 */
[C---:B------:R-:W-:Y:S06]  /*e6f0*/  HMMA.16816.F32.BF16 R8, R16.reuse, R188, R8 ;  /* 0x000000bc1008723c */ /* 0x040fec0000041808 */
[C---:B------:R-:W-:Y:S06]  /*e700*/  HMMA.16816.F32.BF16 R200, R16.reuse, R204, R200 ;  /* 0x000000cc10c8723c */ /* 0x040fec00000418c8 */
[C---:B------:R-:W-:Y:S06]  /*e710*/  HMMA.16816.F32.BF16 R28, R16.reuse, R190, R28 ;  /* 0x000000be101c723c */ /* 0x040fec000004181c */
[----:B------:R-:W-:Y:S01]  /*e720*/  HMMA.16816.F32.BF16 R196, R16, R206, R196 ;  /* 0x000000ce10c4723c */ /* 0x000fe200000418c4 */
[----:B------:R-:W-:Y:S05]  /*e730*/  LDSM.16.M88.4 R16, [R216+0x1000] ;  /* 0x00100000d810783b */ /* 0x000fea0000000200 */
[----:B------:R-:W-:Y:S01]  /*e740*/  HMMA.16816.F32.BF16 R24, R184, R190, R24 ;  /* 0x000000beb818723c */ /* 0x000fe20000041818 */
[----:B------:R-:W1:Y:S05]  /*e750*/  LDSM.16.M88.4 R188, [R217+0x4000] ;  /* 0x00400000d9bc783b */ /* 0x000e6a0000000200 */
[----:B--2---:R-:W-:Y:S06]  /*e760*/  HMMA.16816.F32.BF16 R4, R236, R12, R4 ;  /* 0x0000000cec04723c */ /* 0x004fec0000041804 */
[----:B------:R-:W-:Y:S06]  /*e770*/  HMMA.16816.F32.BF16 R8, R164, R176, R8 ;  /* 0x000000b0a408723c */ /* 0x000fec0000041808 */
[C---:B------:R-:W-:Y:S06]  /*e780*/  HMMA.16816.F32.BF16 R172, R184.reuse, R204, R172 ;  /* 0x000000ccb8ac723c */ /* 0x040fec00000418ac */
[----:B------:R-:W-:Y:S01]  /*e790*/  HMMA.16816.F32.BF16 R192, R184, R206, R192 ;  /* 0x000000ceb8c0723c */ /* 0x000fe200000418c0 */
[----:B------:R-:W-:Y:S04]  /*e7a0*/  LDSM.16.M88.4 R184, [R217+0x6000] ;  /* 0x00600000d9b8783b */ /* 0x000fe80000000200 */
[----:B------:R-:W-:Y:S01]  /*e7b0*/  LDSM.16.M88.4 R204, [R218+0x9800] ;  /* 0x00980000dacc783b */ /* 0x000fe20000000200 */
[C---:B------:R-:W-:Y:S06]  /*e7c0*/  HMMA.16816.F32.BF16 R28, R164.reuse, R178, R28 ;  /* 0x000000b2a41c723c */ /* 0x040fec000004181c */
[C---:B---3--:R-:W-:Y:S06]  /*e7d0*/  HMMA.16816.F32.BF16 R200, R164.reuse, R32, R200 ;  /* 0x00000020a4c8723c */ /* 0x048fec00000418c8 */
[----:B------:R-:W-:Y:S01]  /*e7e0*/  HMMA.16816.F32.BF16 R196, R164, R34, R196 ;  /* 0x00000022a4c4723c */ /* 0x000fe200000418c4 */
[----:B------:R-:W2:Y:S05]  /*e7f0*/  LDSM.16.M88.4 R164, [R215+0x4000] ;  /* 0x00400000d7a4783b */ /* 0x000eaa0000000200 */
[----:B------:R-:W-:Y:S01]  /*e800*/  HMMA.16816.F32.BF16 R24, R20, R178, R24 ;  /* 0x000000b21418723c */ /* 0x000fe20000041818 */
[----:B------:R-:W-:Y:S05]  /*e810*/  LDSM.16.M88.4 R176, [R216+0x1800] ;  /* 0x00180000d8b0783b */ /* 0x000fea0000000200 */
[----:B-1----:R-:W-:Y:S06]  /*e820*/  HMMA.16816.F32.BF16 R4, R188, R16, R4 ;  /* 0x00000010bc04723c */ /* 0x002fec0000041804 */
[----:B------:R-:W-:Y:S06]  /*e830*/  HMMA.16816.F32.BF16 R8, R220, R12, R8 ;  /* 0x0000000cdc08723c */ /* 0x000fec0000041808 */
[C---:B------:R-:W-:Y:S06]  /*e840*/  HMMA.16816.F32.BF16 R172, R20.reuse, R32, R172 ;  /* 0x0000002014ac723c */ /* 0x040fec00000418ac */
[----:B------:R-:W-:Y:S01]  /*e850*/  HMMA.16816.F32.BF16 R192, R20, R34, R192 ;  /* 0x0000002214c0723c */ /* 0x000fe200000418c0 */
[----:B------:R-:W-:Y:S04]  /*e860*/  LDSM.16.M88.4 R20, [R214+0x4000] ;  /* 0x00400000d614783b */ /* 0x000fe80000000200 */
[----:B------:R-:W-:Y:S01]  /*e870*/  LDSM.16.M88.4 R32, [R215+0x6000] ;  /* 0x00600000d720783b */ /* 0x000fe20000000200 */
[-C--:B------:R-:W-:Y:S06]  /*e880*/  HMMA.16816.F32.BF16 R28, R220, R14.reuse, R28 ;  /* 0x0000000edc1c723c */ /* 0x080fec000004181c */
[----:B------:R-:W-:Y:S01]  /*e890*/  HMMA.16816.F32.BF16 R24, R236, R14, R24 ;  /* 0x0000000eec18723c */ /* 0x000fe20000041818 */
[----:B------:R-:W1:Y:S05]  /*e8a0*/  LDSM.16.M88.4 R12, [R213+0x1000] ;  /* 0x00100000d50c783b */ /* 0x000e6a0000000200 */
[----:B--2---:R-:W-:Y:S06]  /*e8b0*/  HMMA.16816.F32.BF16 R4, R164, R240, R4 ;  /* 0x000000f0a404723c */ /* 0x004fec0000041804 */
[C---:B------:R-:W-:Y:S06]  /*e8c0*/  HMMA.16816.F32.BF16 R8, R184.reuse, R16, R8 ;  /* 0x00000010b808723c */ /* 0x040fec0000041808 */
[-C--:B------:R-:W-:Y:S06]  /*e8d0*/  HMMA.16816.F32.BF16 R28, R184, R18.reuse, R28 ;  /* 0x00000012b81c723c */ /* 0x080fec000004181c */
[----:B------:R-:W-:Y:S01]  /*e8e0*/  HMMA.16816.F32.BF16 R24, R188, R18, R24 ;  /* 0x00000012bc18723c */ /* 0x000fe20000041818 */
[----:B------:R-:W2:Y:S05]  /*e8f0*/  LDSM.16.M88.4 R16, [R214+0x6000] ;  /* 0x00600000d610783b */ /* 0x000eaa0000000200 */
[C---:B------:R-:W-:Y:S06]  /*e900*/  HMMA.16816.F32.BF16 R172, R236.reuse, R204, R172 ;  /* 0x000000ccecac723c */ /* 0x040fec00000418ac */
[----:B------:R-:W-:Y:S01]  /*e910*/  HMMA.16816.F32.BF16 R192, R236, R206, R192 ;  /* 0x000000ceecc0723c */ /* 0x000fe200000418c0 */
[----:B------:R-:W3:Y:S05]  /*e920*/  LDSM.16.M88.4 R236, [R211+0x9800] ;  /* 0x00980000d3ec783b */ /* 0x000eea0000000200 */
[----:B-1----:R-:W-:Y:S06]  /*e930*/  HMMA.16816.F32.BF16 R4, R20, R12, R4 ;  /* 0x0000000c1404723c */ /* 0x002fec0000041804 */
[----:B------:R-:W-:Y:S06]  /*e940*/  HMMA.16816.F32.BF16 R8, R32, R240, R8 ;  /* 0x000000f02008723c */ /* 0x000fec0000041808 */
[----:B------:R-:W-:Y:S06]  /*e950*/  HMMA.16816.F32.BF16 R200, R220, R204, R200 ;  /* 0x000000ccdcc8723c */ /* 0x000fec00000418c8 */
[C---:B------:R-:W-:Y:S06]  /*e960*/  HMMA.16816.F32.BF16 R172, R188.reuse, R176, R172 ;  /* 0x000000b0bcac723c */ /* 0x040fec00000418ac */
[----:B------:R-:W-:Y:S01]  /*e970*/  FMUL.FTZ R4, R4, UR23 ;  /* 0x0000001704047c20 */ /* 0x000fe20008410000 */
[----:B------:R-:W-:Y:S01]  /*e980*/  FMUL.FTZ R5, R5, UR23 ;  /* 0x0000001705057c20 */ /* 0x000fe20008410000 */
[----:B------:R-:W-:Y:S01]  /*e990*/  HMMA.16816.F32.BF16 R192, R188, R178, R192 ;  /* 0x000000b2bcc0723c */ /* 0x000fe200000418c0 */
[----:B------:R-:W-:-:S02]  /*e9a0*/  FMUL.FTZ R168, R7, UR23 ;  /* 0x0000001707a87c20 */ /* 0x000fc40008410000 */
[----:B------:R-:W-:Y:S03]  /*e9b0*/  MUFU.TANH R204, R5 ;  /* 0x0000000500cc7308 */ /* 0x000fe60000002400 */
[----:B--2---:R-:W-:Y:S05]  /*e9c0*/  HMMA.16816.F32.BF16 R8, R16, R12, R8 ;  /* 0x0000000c1008723c */ /* 0x004fea0000041808 */
[----:B------:R1:W2:Y:S01]  /*e9d0*/  MUFU.TANH R12, R4 ;  /* 0x00000004000c7308 */ /* 0x0002a20000002400 */
[----:B------:R-:W-:Y:S01]  /*e9e0*/  HMMA.16816.F32.BF16 R200, R184, R176, R200 ;  /* 0x000000b0b8c8723c */ /* 0x000fe200000418c8 */
[----:B------:R-:W-:-:S05]  /*e9f0*/  FMUL.FTZ R13, R6, UR23 ;  /* 0x00000017060d7c20 */ /* 0x000fca0008410000 */
[----:B------:R-:W-:Y:S01]  /*ea00*/  HMMA.16816.F32.BF16 R24, R164, R242, R24 ;  /* 0x000000f2a418723c */ /* 0x000fe20000041818 */
[----:B------:R-:W-:Y:S05]  /*ea10*/  MUFU.TANH R13, R13 ;  /* 0x0000000d000d7308 */ /* 0x000fea0000002400 */
[----:B------:R-:W-:Y:S03]  /*ea20*/  HMMA.16816.F32.BF16 R196, R220, R206, R196 ;  /* 0x000000cedcc4723c */ /* 0x000fe600000418c4 */
[----:B------:R-:W-:Y:S01]  /*ea30*/  MUFU.TANH R168, R168 ;  /* 0x000000a800a87308 */ /* 0x000fe20000002400 */
[----:B-1----:R-:W1:Y:S01]  /*ea40*/  LDSM.16.M88.4 R4, [R213+0x1800] ;  /* 0x00180000d504783b */ /* 0x002e620000000200 */
[----:B------:R-:W-:-:S04]  /*ea50*/  DEPBAR.LE SB0, 0x0 ;  /* 0x000080000000791a */ /* 0x000fc80000000000 */
[----:B---3--:R-:W-:Y:S01]  /*ea60*/  HMMA.16816.F32.BF16 R172, R164, R236, R172 ;  /* 0x000000eca4ac723c */ /* 0x008fe200000418ac */
[----:B------:R-:W-:Y:S01]  /*ea70*/  FMUL.FTZ R8, R8, UR23 ;  /* 0x0000001708087c20 */ /* 0x000fe20008410000 */
[----:B------:R-:W-:Y:S01]  /*ea80*/  FMUL.FTZ R10, R10, UR23 ;  /* 0x000000170a0a7c20 */ /* 0x000fe20008410000 */
[----:B------:R-:W-:Y:S01]  /*ea90*/  FMUL.FTZ R9, R9, UR23 ;  /* 0x0000001709097c20 */ /* 0x000fe20008410000 */
[----:B------:R-:W-:Y:S02]  /*eaa0*/  FMUL.FTZ R11, R11, UR23 ;  /* 0x000000170b0b7c20 */ /* 0x000fe40008410000 */
[----:B------:R-:W-:Y:S01]  /*eab0*/  HMMA.16816.F32.BF16 R28, R32, R242, R28 ;  /* 0x000000f2201c723c */ /* 0x000fe2000004181c */
[----:B------:R-:W-:Y:S05]  /*eac0*/  MUFU.TANH R8, R8 ;  /* 0x0000000800087308 */ /* 0x000fea0000002400 */
[----:B------:R-:W-:Y:S03]  /*ead0*/  HMMA.16816.F32.BF16 R192, R164, R238, R192 ;  /* 0x000000eea4c0723c */ /* 0x000fe600000418c0 */
[----:B------:R-:W-:Y:S03]  /*eae0*/  MUFU.TANH R10, R10 ;  /* 0x0000000a000a7308 */ /* 0x000fe60000002400 */
[----:B------:R-:W-:Y:S05]  /*eaf0*/  HMMA.16816.F32.BF16 R200, R32, R236, R200 ;  /* 0x000000ec20c8723c */ /* 0x000fea00000418c8 */
[----:B------:R-:W-:Y:S01]  /*eb00*/  MUFU.TANH R9, R9 ;  /* 0x0000000900097308 */ /* 0x000fe20000002400 */
[----:B------:R-:W-:Y:S06]  /*eb10*/  HMMA.16816.F32.BF16 R24, R20, R14, R24 ;  /* 0x0000000e1418723c */ /* 0x000fec0000041818 */
[----:B------:R-:W-:Y:S01]  /*eb20*/  HMMA.16816.F32.BF16 R196, R184, R178, R196 ;  /* 0x000000b2b8c4723c */ /* 0x000fe200000418c4 */
[----:B------:R-:W-:Y:S05]  /*eb30*/  MUFU.TANH R11, R11 ;  /* 0x0000000b000b7308 */ /* 0x000fea0000002400 */
[----:B-1----:R-:W-:Y:S06]  /*eb40*/  HMMA.16816.F32.BF16 R172, R20, R4, R172 ;  /* 0x0000000414ac723c */ /* 0x002fec00000418ac */
[----:B------:R-:W-:Y:S06]  /*eb50*/  HMMA.16816.F32.BF16 R28, R16, R14, R28 ;  /* 0x0000000e101c723c */ /* 0x000fec000004181c */
[----:B------:R-:W-:Y:S01]  /*eb60*/  HMMA.16816.F32.BF16 R192, R20, R6, R192 ;  /* 0x0000000614c0723c */ /* 0x000fe200000418c0 */
[----:B------:R-:W-:Y:S01]  /*eb70*/  FMUL.FTZ R14, R24, UR23 ;  /* 0x00000017180e7c20 */ /* 0x000fe20008410000 */
[----:B------:R-:W-:Y:S01]  /*eb80*/  FMUL.FTZ R15, R25, UR23 ;  /* 0x00000017190f7c20 */ /* 0x000fe20008410000 */
[----:B------:R-:W-:Y:S01]  /*eb90*/  FMUL.FTZ R24, R26, UR23 ;  /* 0x000000171a187c20 */ /* 0x000fe20008410000 */
[----:B------:R-:W-:-:S02]  /*eba0*/  FMUL.FTZ R26, R27, UR23 ;  /* 0x000000171b1a7c20 */ /* 0x000fc40008410000 */
[----:B------:R-:W-:Y:S01]  /*ebb0*/  HMMA.16816.F32.BF16 R200, R16, R4, R200 ;  /* 0x0000000410c8723c */ /* 0x000fe200000418c8 */
[----:B------:R-:W-:Y:S01]  /*ebc0*/  IMAD.U32 R21, RZ, RZ, UR28 ;  /* 0x0000001cff157e24 */ /* 0x000fe2000f8e00ff */
[----:B------:R-:W1:Y:S04]  /*ebd0*/  MUFU.TANH R14, R14 ;  /* 0x0000000e000e7308 */ /* 0x000e680000002400 */
[----:B------:R-:W-:Y:S01]  /*ebe0*/  HMMA.16816.F32.BF16 R196, R32, R238, R196 ;  /* 0x000000ee20c4723c */ /* 0x000fe200000418c4 */
[----:B------:R-:W-:Y:S02]  /*ebf0*/  IMAD R4, R21, 0x20, R230 ;  /* 0x0000002015047824 */ /* 0x000fe400078e02e6 */
[----:B------:R-:W-:Y:S01]  /*ec00*/  FMUL.FTZ R172, R172, UR23 ;  /* 0x00000017acac7c20 */ /* 0x000fe20008410000 */
[----:B------:R-:W-:Y:S01]  /*ec10*/  FMUL.FTZ R173, R173, UR23 ;  /* 0x00000017adad7c20 */ /* 0x000fe20008410000 */
[----:B------:R-:W3:Y:S01]  /*ec20*/  MUFU.TANH R15, R15 ;  /* 0x0000000f000f7308 */ /* 0x000ee20000002400 */
[----:B------:R-:W-:Y:S01]  /*ec30*/  VIADD R165, R4, 0x1 ;  /* 0x0000000104a57836 */ /* 0x000fe20000000000 */
[----:B------:R-:W-:Y:S01]  /*ec40*/  I2FP.F32.S32 R167, R4 ;  /* 0x0000000400a77245 */ /* 0x000fe20000201400 */
[----:B------:R-:W-:Y:S01]  /*ec50*/  FMUL.FTZ R25, R28, UR23 ;  /* 0x000000171c197c20 */ /* 0x000fe20008410000 */
[-C--:B------:R-:W-:Y:S01]  /*ec60*/  ISETP.GE.AND P4, PT, R4, R234.reuse, PT ;  /* 0x000000ea0400720c */ /* 0x080fe20003f86270 */
[----:B------:R-:W-:Y:S01]  /*ec70*/  FMUL.FTZ R28, R30, UR23 ;  /* 0x000000171e1c7c20 */ /* 0x000fe20008410000 */
[----:B------:R-:W-:Y:S01]  /*ec80*/  FMUL.FTZ R27, R29, UR23 ;  /* 0x000000171d1b7c20 */ /* 0x000fe20008410000 */
[----:B--2---:R-:W-:Y:S01]  /*ec90*/  FFMA.FTZ R12, R167, UR5, R12 ;  /* 0x00000005a70c7c23 */ /* 0x004fe2000801000c */
[----:B------:R-:W2:Y:S01]  /*eca0*/  MUFU.TANH R176, R172 ;  /* 0x000000ac00b07308 */ /* 0x000ea20000002400 */
[----:B------:R-:W-:Y:S01]  /*ecb0*/  FMUL.FTZ R29, R31, UR23 ;  /* 0x000000171f1d7c20 */ /* 0x000fe20008410000 */
[C---:B------:R-:W-:Y:S01]  /*ecc0*/  VIADD R33, R4.reuse, 0x8 ;  /* 0x0000000804217836 */ /* 0x040fe20000000000 */
[----:B------:R-:W-:Y:S01]  /*ecd0*/  I2FP.F32.S32 R34, R165 ;  /* 0x000000a500227245 */ /* 0x000fe20000201400 */
[----:B------:R-:W-:Y:S01]  /*ece0*/  VIADD R31, R4, 0x9 ;  /* 0x00000009041f7836 */ /* 0x000fe20000000000 */
[----:B------:R-:W-:Y:S01]  /*ecf0*/  FSEL R30, R12, -INF , !P4 ;  /* 0xff8000000c1e7808 */ /* 0x000fe20006000000 */
[----:B------:R-:W-:Y:S01]  /*ed00*/  FMUL.FTZ R12, R192, UR23 ;  /* 0x00000017c00c7c20 */ /* 0x000fe20008410000 */
[----:B------:R-:W-:Y:S01]  /*ed10*/  VIADD R23, R4, 0x10 ;  /* 0x0000001004177836 */ /* 0x000fe20000000000 */
[----:B------:R-:W-:Y:S01]  /*ed20*/  I2FP.F32.S32 R35, R33 ;  /* 0x0000002100237245 */ /* 0x000fe20000201400 */
[----:B------:R-:W-:Y:S01]  /*ed30*/  FFMA.FTZ R32, R34, UR5, R204 ;  /* 0x0000000522207c23 */ /* 0x000fe200080100cc */
[----:B------:R-:W-:Y:S01]  /*ed40*/  I2FP.F32.S32 R166, R31 ;  /* 0x0000001f00a67245 */ /* 0x000fe20000201400 */
[----:B------:R4:W-:Y:S01]  /*ed50*/  MUFU.TANH R177, R173 ;  /* 0x000000ad00b17308 */ /* 0x0009e20000002400 */
[-C--:B------:R-:W-:Y:S01]  /*ed60*/  ISETP.GE.AND P5, PT, R165, R234.reuse, PT ;  /* 0x000000eaa500720c */ /* 0x080fe20003fa6270 */
[----:B------:R-:W-:Y:S01]  /*ed70*/  FMUL.FTZ R164, R174, UR23 ;  /* 0x00000017aea47c20 */ /* 0x000fe20008410000 */
[----:B-1----:R-:W-:Y:S01]  /*ed80*/  FFMA.FTZ R14, R35, UR5, R14 ;  /* 0x00000005230e7c23 */ /* 0x002fe2000801000e */
[----:B---3--:R-:W-:Y:S01]  /*ed90*/  FFMA.FTZ R15, R166, UR5, R15 ;  /* 0x00000005a60f7c23 */ /* 0x008fe2000801000f */
[----:B------:R-:W-:Y:S01]  /*eda0*/  FSEL R32, R32, -INF , !P5 ;  /* 0xff80000020207808 */ /* 0x000fe20006800000 */
[----:B------:R-:W-:Y:S01]  /*edb0*/  VIADD R5, R4, 0x18 ;  /* 0x0000001804057836 */ /* 0x000fe20000000000 */
[-C--:B------:R-:W-:Y:S01]  /*edc0*/  ISETP.GE.AND P4, PT, R33, R234.reuse, PT ;  /* 0x000000ea2100720c */ /* 0x080fe20003f86270 */
[----:B------:R-:W1:Y:S01]  /*edd0*/  MUFU.TANH R12, R12 ;  /* 0x0000000c000c7308 */ /* 0x000e620000002400 */
[-C--:B------:R-:W-:Y:S01]  /*ede0*/  ISETP.GE.AND P5, PT, R31, R234.reuse, PT ;  /* 0x000000ea1f00720c */ /* 0x080fe20003fa6270 */
[----:B------:R-:W-:Y:S01]  /*edf0*/  FMUL.FTZ R175, R175, UR23 ;  /* 0x00000017afaf7c20 */ /* 0x000fe20008410000 */
[----:B------:R-:W-:Y:S01]  /*ee00*/  HMMA.16816.F32.BF16 R196, R16, R6, R196 ;  /* 0x0000000610c4723c */ /* 0x000fe200000418c4 */
[----:B------:R-:W-:Y:S01]  /*ee10*/  FSEL R22, R14, -INF , !P4 ;  /* 0xff8000000e167808 */ /* 0x000fe20006000000 */
[----:B------:R-:W-:Y:S01]  /*ee20*/  FMUL.FTZ R193, R193, UR23 ;  /* 0x00000017c1c17c20 */ /* 0x000fe20008410000 */
[----:B------:R-:W-:Y:S01]  /*ee30*/  FSEL R20, R15, -INF , !P5 ;  /* 0xff8000000f147808 */ /* 0x000fe20006800000 */
[----:B------:R-:W-:Y:S01]  /*ee40*/  VIADD R21, R4, 0x11 ;  /* 0x0000001104157836 */ /* 0x000fe20000000000 */
[----:B------:R-:W3:Y:S01]  /*ee50*/  MUFU.TANH R24, R24 ;  /* 0x0000001800187308 */ /* 0x000ee20000002400 */
[----:B----4-:R-:W-:Y:S01]  /*ee60*/  I2FP.F32.S32 R173, R23 ;  /* 0x0000001700ad7245 */ /* 0x010fe20000201400 */
[----:B------:R-:W-:Y:S01]  /*ee70*/  FMUL.FTZ R6, R194, UR23 ;  /* 0x00000017c2067c20 */ /* 0x000fe20008410000 */
[-C--:B------:R-:W-:Y:S01]  /*ee80*/  ISETP.GE.AND P4, PT, R23, R234.reuse, PT ;  /* 0x000000ea1700720c */ /* 0x080fe20003f86270 */
[----:B------:R-:W-:Y:S01]  /*ee90*/  FFMA.FTZ R13, R167, UR5, R13 ;  /* 0x00000005a70d7c23 */ /* 0x000fe2000801000d */
[----:B------:R-:W-:Y:S01]  /*eea0*/  I2FP.F32.S32 R15, R5 ;  /* 0x00000005000f7245 */ /* 0x000fe20000201400 */
[----:B--2---:R-:W-:Y:S01]  /*eeb0*/  FFMA.FTZ R176, R173, UR5, R176 ;  /* 0x00000005adb07c23 */ /* 0x004fe200080100b0 */
[----:B------:R-:W-:Y:S01]  /*eec0*/  ISETP.GE.AND P6, PT, R4, R183, PT ;  /* 0x000000b70400720c */ /* 0x000fe20003fc6270 */
[----:B------:R-:W2:Y:S01]  /*eed0*/  MUFU.TANH R26, R26 ;  /* 0x0000001a001a7308 */ /* 0x000ea20000002400 */
[----:B------:R-:W-:Y:S01]  /*eee0*/  FFMA.FTZ R14, R34, UR5, R168 ;  /* 0x00000005220e7c23 */ /* 0x000fe200080100a8 */
[----:B-1----:R-:W-:Y:S01]  /*eef0*/  FFMA.FTZ R12, R15, UR5, R12 ;  /* 0x000000050f0c7c23 */ /* 0x002fe2000801000c */
[----:B------:R-:W-:Y:S01]  /*ef00*/  FSEL R204, R176, -INF , !P4 ;  /* 0xff800000b0cc7808 */ /* 0x000fe20006000000 */
[----:B------:R-:W-:Y:S01]  /*ef10*/  FMUL.FTZ R18, R195, UR23 ;  /* 0x00000017c3127c20 */ /* 0x000fe20008410000 */
[----:B------:R-:W-:Y:S01]  /*ef20*/  ISETP.GE.AND P4, PT, R5, R234, PT ;  /* 0x000000ea0500720c */ /* 0x000fe20003f86270 */
[----:B------:R-:W-:Y:S01]  /*ef30*/  FMUL.FTZ R174, R200, UR23 ;  /* 0x00000017c8ae7c20 */ /* 0x000fe20008410000 */
[----:B------:R-:W-:Y:S01]  /*ef40*/  ISETP.GE.AND P1, PT, R4, R182, PT ;  /* 0x000000b60400720c */ /* 0x000fe20003f26270 */
[----:B------:R-:W1:Y:S01]  /*ef50*/  MUFU.TANH R164, R164 ;  /* 0x000000a400a47308 */ /* 0x000e620000002400 */
[----:B------:R-:W-:Y:S01]  /*ef60*/  FSEL R178, R12, -INF , !P4 ;  /* 0xff8000000cb27808 */ /* 0x000fe20006000000 */
[----:B---3--:R-:W-:Y:S01]  /*ef70*/  FFMA.FTZ R12, R35, UR5, R24 ;  /* 0x00000005230c7c23 */ /* 0x008fe20008010018 */
[C---:B------:R-:W-:Y:S01]  /*ef80*/  ISETP.GE.AND P0, PT, R4.reuse, R169, PT ;  /* 0x000000a90400720c */ /* 0x040fe20003f06270 */
[----:B------:R-:W-:Y:S01]  /*ef90*/  VIADD R4, R4, 0x19 ;  /* 0x0000001904047836 */ /* 0x000fe20000000000 */
[----:B------:R-:W-:Y:S01]  /*efa0*/  ISETP.GE.AND P4, PT, R165, R183, PT ;  /* 0x000000b7a500720c */ /* 0x000fe20003f86270 */
[----:B------:R-:W-:Y:S01]  /*efb0*/  FMUL.FTZ R202, R202, UR23 ;  /* 0x00000017caca7c20 */ /* 0x000fe20008410000 */
[----:B------:R-:W-:Y:S01]  /*efc0*/  I2FP.F32.S32 R172, R21 ;  /* 0x0000001500ac7245 */ /* 0x000fe20000201400 */
[----:B------:R-:W3:Y:S01]  /*efd0*/  MUFU.TANH R175, R175 ;  /* 0x000000af00af7308 */ /* 0x000ee20000002400 */
[----:B------:R-:W-:Y:S01]  /*efe0*/  FSEL R16, R13, -INF , !P6 ;  /* 0xff8000000d107808 */ /* 0x000fe20007000000 */
[----:B--2---:R-:W-:Y:S01]  /*eff0*/  FFMA.FTZ R26, R166, UR5, R26 ;  /* 0x00000005a61a7c23 */ /* 0x004fe2000801001a */
[-C--:B------:R-:W-:Y:S01]  /*f000*/  ISETP.GE.AND P6, PT, R33, R183.reuse, PT ;  /* 0x000000b72100720c */ /* 0x080fe20003fc6270 */
[----:B------:R-:W-:Y:S01]  /*f010*/  FFMA.FTZ R177, R172, UR5, R177 ;  /* 0x00000005acb17c23 */ /* 0x000fe200080100b1 */
[----:B------:R-:W-:Y:S01]  /*f020*/  FSEL R14, R14, -INF , !P4 ;  /* 0xff8000000e0e7808 */ /* 0x000fe20006000000 */
[----:B------:R-:W-:Y:S01]  /*f030*/  FFMA.FTZ R8, R167, UR5, R8 ;  /* 0x00000005a7087c23 */ /* 0x000fe20008010008 */
[-C--:B------:R-:W-:Y:S01]  /*f040*/  ISETP.GE.AND P4, PT, R31, R183.reuse, PT ;  /* 0x000000b71f00720c */ /* 0x080fe20003f86270 */
[----:B------:R-:W2:Y:S01]  /*f050*/  MUFU.TANH R176, R193 ;  /* 0x000000c100b07308 */ /* 0x000ea20000002400 */
[----:B------:R-:W-:Y:S01]  /*f060*/  FSEL R12, R12, -INF , !P6 ;  /* 0xff8000000c0c7808 */ /* 0x000fe20007000000 */
[----:B-1----:R-:W-:Y:S01]  /*f070*/  FFMA.FTZ R185, R173, UR5, R164 ;  /* 0x00000005adb97c23 */ /* 0x002fe200080100a4 */
[----:B------:R-:W-:Y:S01]  /*f080*/  I2FP.F32.S32 R7, R4 ;  /* 0x0000000400077245 */ /* 0x000fe20000201400 */
[----:B------:R-:W-:Y:S01]  /*f090*/  FMUL.FTZ R201, R201, UR23 ;  /* 0x00000017c9c97c20 */ /* 0x000fe20008410000 */
[-C--:B------:R-:W-:Y:S01]  /*f0a0*/  ISETP.GE.AND P5, PT, R21, R234.reuse, PT ;  /* 0x000000ea1500720c */ /* 0x080fe20003fa6270 */
[----:B------:R-:W-:Y:S01]  /*f0b0*/  FFMA.FTZ R10, R167, UR5, R10 ;  /* 0x00000005a70a7c23 */ /* 0x000fe2000801000a */
[-C--:B------:R-:W-:Y:S01]  /*f0c0*/  ISETP.GE.AND P6, PT, R23, R183.reuse, PT ;  /* 0x000000b71700720c */ /* 0x080fe20003fc6270 */
[----:B------:R-:W1:Y:S01]  /*f0d0*/  MUFU.TANH R6, R6 ;  /* 0x0000000600067308 */ /* 0x000e620000002400 */
[----:B------:R-:W-:Y:S01]  /*f0e0*/  FSEL R200, R26, -INF , !P4 ;  /* 0xff8000001ac87808 */ /* 0x000fe20006000000 */
[----:B---3--:R-:W-:Y:S01]  /*f0f0*/  FFMA.FTZ R164, R172, UR5, R175 ;  /* 0x00000005aca47c23 */ /* 0x008fe200080100af */
[-C--:B------:R-:W-:Y:S01]  /*f100*/  ISETP.GE.AND P4, PT, R21, R183.reuse, PT ;  /* 0x000000b71500720c */ /* 0x080fe20003f86270 */
[C---:B------:R-:W-:Y:S01]  /*f110*/  FFMA.FTZ R9, R34.reuse, UR5, R9 ;  /* 0x0000000522097c23 */ /* 0x040fe20008010009 */
[----:B------:R-:W-:Y:S01]  /*f120*/  FSEL R220, R177, -INF , !P5 ;  /* 0xff800000b1dc7808 */ /* 0x000fe20006800000 */
[----:B------:R-:W-:Y:S01]  /*f130*/  FFMA.FTZ R11, R34, UR5, R11 ;  /* 0x00000005220b7c23 */ /* 0x000fe2000801000b */
[----:B------:R-:W-:Y:S01]  /*f140*/  FSEL R185, R185, -INF , !P6 ;  /* 0xff800000b9b97808 */ /* 0x000fe20007000000 */
[----:B------:R-:W3:Y:S01]  /*f150*/  MUFU.TANH R18, R18 ;  /* 0x0000001200127308 */ /* 0x000ee20000002400 */
[----:B--2---:R-:W-:Y:S01]  /*f160*/  FFMA.FTZ R176, R7, UR5, R176 ;  /* 0x0000000507b07c23 */ /* 0x004fe200080100b0 */
[----:B------:R-:W-:Y:S01]  /*f170*/  ISETP.GE.AND P5, PT, R4, R234, PT ;  /* 0x000000ea0400720c */ /* 0x000fe20003fa6270 */
[----:B------:R-:W-:Y:S01]  /*f180*/  FMUL.FTZ R34, R198, UR23 ;  /* 0x00000017c6227c20 */ /* 0x000fe20008410000 */
[----:B------:R-:W-:Y:S01]  /*f190*/  ISETP.GE.AND P6, PT, R5, R183, PT ;  /* 0x000000b70500720c */ /* 0x000fe20003fc6270 */
[----:B------:R-:W-:Y:S01]  /*f1a0*/  FMUL.FTZ R199, R199, UR23 ;  /* 0x00000017c7c77c20 */ /* 0x000fe20008410000 */
[----:B------:R-:W-:-:S02]  /*f1b0*/  FSEL R164, R164, -INF , !P4 ;  /* 0xff800000a4a47808 */ /* 0x000fc40006000000 */
[----:B------:R-:W-:Y:S01]  /*f1c0*/  ISETP.GE.AND P4, PT, R4, R183, PT ;  /* 0x000000b70400720c */ /* 0x000fe20003f86270 */
[----:B-1----:R-:W-:Y:S01]  /*f1d0*/  FFMA.FTZ R6, R15, UR5, R6 ;  /* 0x000000050f067c23 */ /* 0x002fe20008010006 */
[----:B------:R-:W1:Y:S01]  /*f1e0*/  MUFU.TANH R28, R28 ;  /* 0x0000001c001c7308 */ /* 0x000e620000002400 */
[----:B------:R-:W-:Y:S02]  /*f1f0*/  FSEL R176, R176, -INF , !P5 ;  /* 0xff800000b0b07808 */ /* 0x000fe40006800000 */
[C---:B------:R-:W-:Y:S02]  /*f200*/  ISETP.GE.AND P5, PT, R165.reuse, R169, PT ;  /* 0x000000a9a500720c */ /* 0x040fe40003fa6270 */
[----:B------:R-:W-:Y:S02]  /*f210*/  FSEL R183, R6, -INF , !P6 ;  /* 0xff80000006b77808 */ /* 0x000fe40007000000 */
[----:B------:R-:W-:Y:S01]  /*f220*/  ISETP.GE.AND P6, PT, R165, R182, PT ;  /* 0x000000b6a500720c */ /* 0x000fe20003fc6270 */
[----:B------:R-:W-:Y:S01]  /*f230*/  FMUL.FTZ R165, R203, UR23 ;  /* 0x00000017cba57c20 */ /* 0x000fe20008410000 */
[----:B------:R-:W2:Y:S01]  /*f240*/  MUFU.TANH R27, R27 ;  /* 0x0000001b001b7308 */ /* 0x000ea20000002400 */
[----:B---3--:R-:W-:Y:S01]  /*f250*/  FFMA.FTZ R18, R7, UR5, R18 ;  /* 0x0000000507127c23 */ /* 0x008fe20008010012 */
[----:B------:R-:W-:-:S02]  /*f260*/  FSEL R13, R10, -INF , !P0 ;  /* 0xff8000000a0d7808 */ /* 0x000fc40004000000 */
[-C--:B------:R-:W-:Y:S02]  /*f270*/  ISETP.GE.AND P0, PT, R31, R182.reuse, PT ;  /* 0x000000b61f00720c */ /* 0x080fe40003f06270 */
[----:B------:R-:W-:Y:S02]  /*f280*/  FSEL R184, R18, -INF , !P4 ;  /* 0xff80000012b87808 */ /* 0x000fe40006000000 */
[----:B------:R-:W3:Y:S01]  /*f290*/  MUFU.TANH R6, R202 ;  /* 0x000000ca00067308 */ /* 0x000ee20000002400 */
[----:B------:R-:W-:Y:S01]  /*f2a0*/  FSEL R18, R8, -INF , !P1 ;  /* 0xff80000008127808 */ /* 0x000fe20004800000 */
[----:B-1----:R-:W-:Y:S01]  /*f2b0*/  FFMA.FTZ R17, R35, UR5, R28 ;  /* 0x0000000523117c23 */ /* 0x002fe2000801001c */
[----:B------:R-:W-:Y:S01]  /*f2c0*/  FMUL.FTZ R8, R196, UR23 ;  /* 0x00000017c4087c20 */ /* 0x000fe20008410000 */
[----:B------:R-:W-:Y:S01]  /*f2d0*/  FMUL.FTZ R28, R197, UR23 ;  /* 0x00000017c51c7c20 */ /* 0x000fe20008410000 */
[C---:B------:R-:W-:Y:S02]  /*f2e0*/  ISETP.GE.AND P4, PT, R33.reuse, R182, PT ;  /* 0x000000b62100720c */ /* 0x040fe40003f86270 */
[----:B------:R-:W-:Y:S01]  /*f2f0*/  ISETP.GE.AND P1, PT, R33, R169, PT ;  /* 0x000000a92100720c */ /* 0x000fe20003f26270 */
[----:B------:R-:W1:Y:S01]  /*f300*/  MUFU.TANH R165, R165 ;  /* 0x000000a500a57308 */ /* 0x000e620000002400 */
[----:B--2---:R-:W-:Y:S01]  /*f310*/  FFMA.FTZ R26, R166, UR5, R27 ;  /* 0x00000005a61a7c23 */ /* 0x004fe2000801001b */
[----:B------:R-:W-:-:S02]  /*f320*/  FSEL R10, R9, -INF , !P6 ;  /* 0xff800000090a7808 */ /* 0x000fc40007000000 */
[----:B------:R-:W-:Y:S02]  /*f330*/  FSEL R11, R11, -INF , !P5 ;  /* 0xff8000000b0b7808 */ /* 0x000fe40006800000 */
[----:B------:R-:W-:Y:S02]  /*f340*/  FSEL R26, R26, -INF , !P0 ;  /* 0xff8000001a1a7808 */ /* 0x000fe40004000000 */
[----:B------:R-:W2:Y:S01]  /*f350*/  MUFU.TANH R25, R25 ;  /* 0x0000001900197308 */ /* 0x000ea20000002400 */
[----:B---3--:R-:W-:Y:S01]  /*f360*/  FFMA.FTZ R207, R173, UR5, R6 ;  /* 0x00000005adcf7c23 */ /* 0x008fe20008010006 */
[-C--:B------:R-:W-:Y:S02]  /*f370*/  ISETP.GE.AND P0, PT, R21, R169.reuse, PT ;  /* 0x000000a91500720c */ /* 0x080fe40003f06270 */
[----:B------:R-:W-:Y:S02]  /*f380*/  FSEL R17, R17, -INF , !P1 ;  /* 0xff80000011117808 */ /* 0x000fe40004800000 */
[----:B------:R-:W-:-:S02]  /*f390*/  ISETP.GE.AND P6, PT, R31, R169, PT ;  /* 0x000000a91f00720c */ /* 0x000fc40003fc6270 */
[----:B------:R-:W3:Y:S01]  /*f3a0*/  MUFU.TANH R29, R29 ;  /* 0x0000001d001d7308 */ /* 0x000ee20000002400 */
[----:B-1----:R-:W-:Y:S01]  /*f3b0*/  FFMA.FTZ R165, R172, UR5, R165 ;  /* 0x00000005aca57c23 */ /* 0x002fe200080100a5 */
[-C--:B------:R-:W-:Y:S02]  /*f3c0*/  ISETP.GE.AND P5, PT, R23, R182.reuse, PT ;  /* 0x000000b61700720c */ /* 0x080fe40003fa6270 */
[----:B------:R-:W-:Y:S02]  /*f3d0*/  ISETP.GE.AND P1, PT, R21, R182, PT ;  /* 0x000000b61500720c */ /* 0x000fe40003f26270 */
[----:B------:R-:W-:Y:S02]  /*f3e0*/  FSEL R205, R165, -INF , !P0 ;  /* 0xff800000a5cd7808 */ /* 0x000fe40004000000 */
[----:B------:R-:W1:Y:S01]  /*f3f0*/  MUFU.TANH R174, R174 ;  /* 0x000000ae00ae7308 */ /* 0x000e620000002400 */
[----:B--2---:R-:W-:Y:S01]  /*f400*/  FFMA.FTZ R24, R35, UR5, R25 ;  /* 0x0000000523187c23 */ /* 0x004fe20008010019 */
[----:B------:R-:W-:-:S04]  /*f410*/  PLOP3.LUT P0, PT, PT, PT, UP0, 0x80, 0x0 ;  /* 0x000000000000781c */ /* 0x000fc80003f0f008 */
[----:B------:R-:W-:Y:S02]  /*f420*/  FSEL R24, R24, -INF , !P4 ;  /* 0xff80000018187808 */ /* 0x000fe40006000000 */
[----:B------:R-:W2:Y:S01]  /*f430*/  MUFU.TANH R175, R201 ;  /* 0x000000c900af7308 */ /* 0x000ea20000002400 */
[----:B---3--:R-:W-:Y:S01]  /*f440*/  FFMA.FTZ R19, R166, UR5, R29 ;  /* 0x00000005a6137c23 */ /* 0x008fe2000801001d */
[----:B------:R-:W-:-:S04]  /*f450*/  ISETP.GE.AND P4, PT, R23, R169, PT ;  /* 0x000000a91700720c */ /* 0x000fc80003f86270 */
[----:B------:R-:W-:Y:S02]  /*f460*/  FSEL R19, R19, -INF , !P6 ;  /* 0xff80000013137808 */ /* 0x000fe40007000000 */
[----:B------:R-:W3:Y:S01]  /*f470*/  MUFU.TANH R8, R8 ;  /* 0x0000000800087308 */ /* 0x000ee20000002400 */
[----:B-1----:R-:W-:Y:S01]  /*f480*/  FFMA.FTZ R174, R173, UR5, R174 ;  /* 0x00000005adae7c23 */ /* 0x002fe200080100ae */
[----:B------:R-:W-:Y:S02]  /*f490*/  FSEL R207, R207, -INF , !P4 ;  /* 0xff800000cfcf7808 */ /* 0x000fe40006000000 */
[-C--:B------:R-:W-:Y:S02]  /*f4a0*/  ISETP.GE.AND P6, PT, R5, R182.reuse, PT ;  /* 0x000000b60500720c */ /* 0x080fe40003fc6270 */
[----:B------:R-:W-:Y:S02]  /*f4b0*/  FSEL R236, R174, -INF , !P5 ;  /* 0xff800000aeec7808 */ /* 0x000fe40006800000 */
[----:B------:R-:W1:Y:S01]  /*f4c0*/  MUFU.TANH R28, R28 ;  /* 0x0000001c001c7308 */ /* 0x000e620000002400 */
[----:B--2---:R-:W-:Y:S01]  /*f4d0*/  FFMA.FTZ R175, R172, UR5, R175 ;  /* 0x00000005acaf7c23 */ /* 0x004fe200080100af */
[----:B------:R-:W-:Y:S01]  /*f4e0*/  BAR.SYNC.DEFER_BLOCKING 0x0 ;  /* 0x0000000000007b1d */ /* 0x000fe20000010000 */
[----:B------:R-:W-:-:S02]  /*f4f0*/  ISETP.GE.AND P5, PT, R4, R182, PT ;  /* 0x000000b60400720c */ /* 0x000fc40003fa6270 */
[-C--:B------:R-:W-:Y:S02]  /*f500*/  ISETP.GE.AND P4, PT, R5, R169.reuse, PT ;  /* 0x000000a90500720c */ /* 0x080fe40003f86270 */
[----:B------:R-:W-:Y:S01]  /*f510*/  FSEL R234, R175, -INF , !P1 ;  /* 0xff800000afea7808 */ /* 0x000fe20004800000 */
[----:B------:R-:W2:Y:S01]  /*f520*/  MUFU.TANH R34, R34 ;  /* 0x0000002200227308 */ /* 0x000ea20000002400 */
[----:B---3--:R-:W-:Y:S01]  /*f530*/  FFMA.FTZ R8, R15, UR5, R8 ;  /* 0x000000050f087c23 */ /* 0x008fe20008010008 */
[----:B------:R-:W-:-:S04]  /*f540*/  ISETP.GE.AND P1, PT, R4, R169, PT ;  /* 0x000000a90400720c */ /* 0x000fc80003f26270 */
[----:B------:R-:W-:Y:S02]  /*f550*/  FSEL R222, R8, -INF , !P6 ;  /* 0xff80000008de7808 */ /* 0x000fe40007000000 */
[----:B------:R-:W3:Y:S01]  /*f560*/  MUFU.TANH R6, R199 ;  /* 0x000000c700067308 */ /* 0x000ee20000002400 */
[----:B-1----:R-:W-:-:S05]  /*f570*/  FFMA.FTZ R28, R7, UR5, R28 ;  /* 0x00000005071c7c23 */ /* 0x002fca000801001c */
[----:B------:R-:W-:Y:S01]  /*f580*/  FSEL R206, R28, -INF , !P5 ;  /* 0xff8000001cce7808 */ /* 0x000fe20006800000 */
[----:B--2---:R-:W-:-:S05]  /*f590*/  FFMA.FTZ R34, R15, UR5, R34 ;  /* 0x000000050f227c23 */ /* 0x004fca0008010022 */
        /* <DEDUP_REMOVED lines=51> */
.L_x_1682:
[----:B------:R-:W-:Y:S05]  /*f8d0*/  BSYNC B0 ;  /* 0x0000000000007941 */ /* 0x000fea0003800000 */
.L_x_1681:
[----:B------:R-:W0:Y:S02]  /*f8e0*/  LDGDEPBAR ;  /* 0x00000000000079af */ /* 0x000e240000000000 */
.L_x_1680:
[----:B--2---:R-:W-:Y:S01]  /*f8f0*/  FMNMX.FTZ R9, R2, R30, !PT ;  /* 0x0000001e02097209 */ /* 0x004fe20007810000 */
[----:B------:R-:W-:Y:S01]  /*f900*/  @UP0 UIADD3 UR17, UR17, -0x6, URZ ;  /* 0xfffffffa11110890 */ /* 0x000fe2000fffe03f */
        /* <DEDUP_REMOVED lines=32> */
[----:B------:R-:W-:Y:S01]  /*fb10*/  FMNMX.FTZ R8, R206, R5, !PT ;  /* 0x00000005ce087209 */ /* 0x000fe20007810000 */
[----:B------:R-:W1:Y:S04]  /*fb20*/  SHFL.BFLY PT, R6, R15, 0x2, 0x1f ;  /* 0x0c401f000f067f89 */ /* 0x000e6800000e0000 */
[----:B------:R-:W2:Y:S04]  /*fb30*/  SHFL.BFLY PT, R4, R7, 0x2, 0x1f ;  /* 0x0c401f0007047f89 */ /* 0x000ea800000e0000 */
[----:B------:R-:W3:Y:S04]  /*fb40*/  SHFL.BFLY PT, R5, R8, 0x2, 0x1f ;  /* 0x0c401f0008057f89 */ /* 0x000ee800000e0000 */
[----:B------:R-:W4:Y:S01]  /*fb50*/  SHFL.BFLY PT, R168, R9, 0x1, 0x1f ;  /* 0x0c201f0009a87f89 */ /* 0x000f2200000e0000 */
[----:B-1----:R-:W-:-:S02]  /*fb60*/  FMNMX.FTZ R6, R15, R6, !PT ;  /* 0x000000060f067209 */ /* 0x002fc40007810000 */
[----:B--2---:R-:W-:-:S03]  /*fb70*/  FMNMX.FTZ R4, R7, R4, !PT ;  /* 0x0000000407047209 */ /* 0x004fc60007810000 */
[----:B------:R-:W1:Y:S01]  /*fb80*/  SHFL.BFLY PT, R167, R6, 0x1, 0x1f ;  /* 0x0c201f0006a77f89 */ /* 0x000e6200000e0000 */
[----:B---3--:R-:W-:-:S03]  /*fb90*/  FMNMX.FTZ R5, R8, R5, !PT ;  /* 0x0000000508057209 */ /* 0x008fc60007810000 */
[----:B------:R-:W2:Y:S01]  /*fba0*/  SHFL.BFLY PT, R165, R4, 0x1, 0x1f ;  /* 0x0c201f0004a57f89 */ /* 0x000ea200000e0000 */
        /* <DEDUP_REMOVED lines=9> */
[----:B-1----:R-:W-:Y:S01]  /*fc40*/  FMNMX.FTZ R167, R6, R167, !PT ;  /* 0x000000a706a77209 */ /* 0x002fe20007810000 */
[--C-:B------:R-:W-:Y:S01]  /*fc50*/  FFMA.FTZ R193, R22, UR20, -R177.reuse ;  /* 0x0000001416c17c23 */ /* 0x100fe200080108b1 */
[----:B------:R-:W-:Y:S01]  /*fc60*/  FFMA.FTZ R192, R20, UR20, -R177 ;  /* 0x0000001414c07c23 */ /* 0x000fe200080108b1 */
[----:B------:R-:W1:Y:S01]  /*fc70*/  LDSM.16.MT88.4 R32, [R212+0xa000] ;  /* 0x00a00000d420783b */ /* 0x000e620000004200 */
[----:B--2---:R-:W-:Y:S01]  /*fc80*/  FMNMX.FTZ R165, R4, R165, !PT ;  /* 0x000000a504a57209 */ /* 0x004fe20007810000 */
[C---:B------:R-:W-:Y:S01]  /*fc90*/  FMUL.FTZ R197, R167.reuse, UR20 ;  /* 0x00000014a7c57c20 */ /* 0x040fe20008410000 */
[----:B------:R-:W-:Y:S01]  /*fca0*/  FSETP.NEU.FTZ.AND P3, PT, R167, -INF , PT ;  /* 0xff800000a700780b */ /* 0x000fe20003f7d000 */
[----:B------:R-:W2:Y:S01]  /*fcb0*/  LDSM.16.MT88.4 R28, [R210+0xa000] ;  /* 0x00a00000d21c783b */ /* 0x000ea20000004200 */
[----:B---3--:R-:W-:Y:S01]  /*fcc0*/  FMNMX.FTZ R166, R5, R166, !PT ;  /* 0x000000a605a67209 */ /* 0x008fe20007810000 */
[C---:B------:R-:W-:Y:S01]  /*fcd0*/  FMUL.FTZ R202, R165.reuse, UR20 ;  /* 0x00000014a5ca7c20 */ /* 0x040fe20008410000 */
[----:B------:R-:W-:Y:S01]  /*fce0*/  FSETP.NEU.FTZ.AND P1, PT, R165, -INF , PT ;  /* 0xff800000a500780b */ /* 0x000fe20003f3d000 */
[----:B------:R-:W-:Y:S01]  /*fcf0*/  LDSM.16.MT88.4 R20, [R208+0xa000] ;  /* 0x00a00000d014783b */ /* 0x000fe20000004200 */
[----:B------:R-:W-:Y:S01]  /*fd00*/  FSEL R197, R197, RZ, P3 ;  /* 0x000000ffc5c57208 */ /* 0x000fe20001800000 */
[C---:B------:R-:W-:Y:S01]  /*fd10*/  FMUL.FTZ R221, R166.reuse, UR20 ;  /* 0x00000014a6dd7c20 */ /* 0x040fe20008410000 */
[----:B------:R-:W-:Y:S01]  /*fd20*/  FSEL R4, R165, RZ, P1 ;  /* 0x000000ffa5047208 */ /* 0x000fe20000800000 */
[----:B------:R-:W-:Y:S01]  /*fd30*/  MUFU.EX2 R196, R196 ;  /* 0x000000c400c47308 */ /* 0x000fe20000000800 */
[----:B------:R-:W-:Y:S01]  /*fd40*/  FSETP.NEU.FTZ.AND P2, PT, R166, -INF , PT ;  /* 0xff800000a600780b */ /* 0x000fe20003f5d000 */
[--C-:B------:R-:W-:Y:S01]  /*fd50*/  FFMA.FTZ R191, R16, UR20, -R197.reuse ;  /* 0x0000001410bf7c23 */ /* 0x100fe200080108c5 */
[----:B------:R-:W-:Y:S01]  /*fd60*/  FSEL R201, R167, RZ, P3 ;  /* 0x000000ffa7c97208 */ /* 0x000fe20001800000 */
[----:B------:R-:W-:Y:S01]  /*fd70*/  FADD.FTZ R3, R3, -R4 ;  /* 0x8000000403037221 */ /* 0x000fe20000010000 */
[----:B------:R-:W-:Y:S01]  /*fd80*/  FSEL R221, R221, RZ, P2 ;  /* 0x000000ffdddd7208 */ /* 0x000fe20001000000 */
[----:B------:R-:W-:Y:S01]  /*fd90*/  FFMA.FTZ R4, R14, UR20, -R197 ;  /* 0x000000140e047c23 */ /* 0x000fe200080108c5 */
[----:B------:R-:W-:Y:S01]  /*fda0*/  FSEL R202, R202, RZ, P1 ;  /* 0x000000ffcaca7208 */ /* 0x000fe20000800000 */
[----:B------:R-:W-:Y:S01]  /*fdb0*/  FADD.FTZ R201, R0, -R201 ;  /* 0x800000c900c97221 */ /* 0x000fe20000010000 */
        /* <DEDUP_REMOVED lines=9> */
[----:B------:R3:W-:Y:S01]  /*fe50*/  MUFU.EX2 R2, R4 ;  /* 0x0000000400027308 */ /* 0x0007e20000000800 */
[----:B------:R-:W4:Y:S01]  /*fe60*/  LDSM.16.MT88.4 R24, [R209+0xa000] ;  /* 0x00a00000d118783b */ /* 0x000f220000004200 */
[----:B------:R-:W-:Y:S01]  /*fe70*/  FSEL R195, R166, RZ, P2 ;  /* 0x000000ffa6c37208 */ /* 0x000fe20001000000 */
[----:B------:R-:W-:Y:S01]  /*fe80*/  FMUL.FTZ R3, R3, UR20 ;  /* 0x0000001403037c20 */ /* 0x000fe20008410000 */
[----:B------:R-:W-:Y:S01]  /*fe90*/  FFMA.FTZ R199, R200, UR20, -R197 ;  /* 0x00000014c8c77c23 */ /* 0x000fe200080108c5 */
[----:B------:R-:W5:Y:S01]  /*fea0*/  LDSM.16.MT88.4 R16, [R212+0xb000] ;  /* 0x00b00000d410783b */ /* 0x000f620000004200 */
[----:B------:R-:W-:Y:S01]  /*feb0*/  FMUL.FTZ R200, R223, UR20 ;  /* 0x00000014dfc87c20 */ /* 0x000fe20008410000 */
[----:B------:R-:W-:Y:S01]  /*fec0*/  FADD.FTZ R195, R244, -R195 ;  /* 0x800000c3f4c37221 */ /* 0x000fe20000010000 */
[----:B------:R-:W-:Y:S01]  /*fed0*/  MUFU.EX2 R190, R190 ;  /* 0x000000be00be7308 */ /* 0x000fe20000000800 */
[----:B------:R-:W5:Y:S01]  /*fee0*/  LDSM.16.MT88.4 R12, [R210+0xb000] ;  /* 0x00b00000d20c783b */ /* 0x000f620000004200 */
[----:B------:R-:W-:Y:S01]  /*fef0*/  FMUL.FTZ R201, R201, UR20 ;  /* 0x00000014c9c97c20 */ /* 0x000fe20008410000 */
[----:B------:R-:W-:Y:S01]  /*ff00*/  FMUL.FTZ R195, R195, UR20 ;  /* 0x00000014c3c37c20 */ /* 0x000fe20008410000 */
[----:B------:R-:W-:Y:S01]  /*ff10*/  FFMA.FTZ R223, R220, UR20, -R177 ;  /* 0x00000014dcdf7c23 */ /* 0x000fe200080108b1 */
[----:B------:R-:W5:Y:S01]  /*ff20*/  LDSM.16.MT88.4 R8, [R209+0xb000] ;  /* 0x00b00000d108783b */ /* 0x000f620000004200 */
[--C-:B------:R-:W-:Y:S01]  /*ff30*/  FFMA.FTZ R220, R236, UR20, -R221.reuse ;  /* 0x00000014ecdc7c23 */ /* 0x100fe200080108dd */
[--C-:B------:R-:W-:Y:S01]  /*ff40*/  FFMA.FTZ R237, R234, UR20, -R221.reuse ;  /* 0x00000014eaed7c23 */ /* 0x100fe200080108dd */
[----:B------:R-:W1:Y:S01]  /*ff50*/  MUFU.EX2 R189, R189 ;  /* 0x000000bd00bd7308 */ /* 0x000e620000000800 */
[----:B---3--:R-:W3:Y:S01]  /*ff60*/  LDSM.16.MT88.4 R4, [R208+0xb000] ;  /* 0x00b00000d004783b */ /* 0x008ee20000004200 */
[--C-:B------:R-:W-:Y:S01]  /*ff70*/  FFMA.FTZ R222, R222, UR20, -R221.reuse ;  /* 0x00000014dede7c23 */ /* 0x100fe200080108dd */
[----:B------:R-:W-:Y:S01]  /*ff80*/  FFMA.FTZ R221, R206, UR20, -R221 ;  /* 0x00000014cedd7c23 */ /* 0x000fe200080108dd */
[----:B------:R-:W-:Y:S01]  /*ff90*/  FFMA.FTZ R204, R204, UR20, -R177 ;  /* 0x00000014cccc7c23 */ /* 0x000fe200080108b1 */
[----:B------:R-:W-:Y:S01]  /*ffa0*/  FFMA.FTZ R206, R207, UR20, -R202 ;  /* 0x00000014cfce7c23 */ /* 0x000fe200080108ca */
[--C-:B------:R-:W-:Y:S01]  /*ffb0*/  FFMA.FTZ R185, R185, UR20, -R197.reuse ;  /* 0x00000014b9b97c23 */ /* 0x100fe200080108c5 */
[----:B------:R-:W-:Y:S01]  /*ffc0*/  FFMA.FTZ R164, R164, UR20, -R197 ;  /* 0x00000014a4a47c23 */ /* 0x000fe200080108c5 */
[----:B------:R-:W-:Y:S01]  /*ffd0*/  MUFU.EX2 R188, R188 ;  /* 0x000000bc00bc7308 */ /* 0x000fe20000000800 */
[----:B------:R-:W-:Y:S01]  /*ffe0*/  FFMA.FTZ R234, R176, UR20, -R177 ;  /* 0x00000014b0ea7c23 */ /* 0x000fe200080108b1 */
[--C-:B------:R-:W-:Y:S01]  /*fff0*/  FFMA.FTZ R183, R183, UR20, -R197.reuse ;  /* 0x00000014b7b77c23 */ /* 0x100fe200080108c5 */
[----:B------:R-:W-:-:S05]  /*10000*/  FFMA.FTZ R184, R184, UR20, -R197 ;  /* 0x00000014b8b87c23 */ /* 0x000fca00080108c5 */
        /* <DEDUP_REMOVED lines=9> */
[----:B------:R-:W4:Y:S01]  /*100a0*/  MUFU.EX2 R3, R3 ;  /* 0x0000000300037308 */ /* 0x000f220000000800 */
        /* <DEDUP_REMOVED lines=9> */
[----:B------:R-:W-:Y:S01]  /*10140*/  MUFU.EX2 R193, R193 ;  /* 0x000000c100c17308 */ /* 0x000fe20000000800 */
        /* <DEDUP_REMOVED lines=39> */
[----:B------:R-:W1:Y:S01]  /*103c0*/  MUFU.EX2 R200, R200 ;  /* 0x000000c800c87308 */ /* 0x000e620000000800 */
[----:B------:R-:W-:Y:S01]  /*103d0*/  FMUL.FTZ R79, R79, R3 ;  /* 0x000000034f4f7220 */ /* 0x000fe20000410000 */
[-C--:B------:R-:W-:Y:S01]  /*103e0*/  FMUL.FTZ R93, R93, R195.reuse ;  /* 0x000000c35d5d7220 */ /* 0x080fe20000410000 */
[-C--:B------:R-:W-:Y:S01]  /*103f0*/  FMUL.FTZ R104, R104, R195.reuse ;  /* 0x000000c368687220 */ /* 0x080fe20000410000 */
[----:B------:R-:W-:Y:S01]  /*10400*/  FMUL.FTZ R105, R105, R195 ;  /* 0x000000c369697220 */ /* 0x000fe20000410000 */
[-C--:B------:R-:W-:Y:S01]  /*10410*/  FMUL.FTZ R90, R90, R3.reuse ;  /* 0x000000035a5a7220 */ /* 0x080fe20000410000 */
[----:B------:R-:W-:Y:S01]  /*10420*/  FMUL.FTZ R91, R91, R3 ;  /* 0x000000035b5b7220 */ /* 0x000fe20000410000 */
[-C--:B------:R-:W-:Y:S01]  /*10430*/  FMUL.FTZ R108, R108, R195.reuse ;  /* 0x000000c36c6c7220 */ /* 0x080fe20000410000 */
[----:B------:R-:W2:Y:S01]  /*10440*/  MUFU.EX2 R201, R201 ;  /* 0x000000c900c97308 */ /* 0x000ea20000000800 */
        /* <DEDUP_REMOVED lines=97> */
[----:B---3--:R-:W-:Y:S01]  /*10a60*/  HMMA.16816.F32.BF16 R120, R172, R4, R120 ;  /* 0x00000004ac78723c */ /* 0x008fe20000041878 */
        /* <DEDUP_REMOVED lines=8> */
[----:B------:R-:W-:Y:S01]  /*10af0*/  FADD.FTZ R187, R187, R188 ;  /* 0x000000bcbbbb7221 */ /* 0x000fe20000010000 */
[----:B------:R-:W-:Y:S01]  /*10b00*/  FADD.FTZ R169, R198, R169 ;  /* 0x000000a9c6a97221 */ /* 0x000fe20000010000 */
[C---:B------:R-:W-:Y:S01]  /*10b10*/  F2FP.BF16.F32.PACK_AB R172, R194.reuse, R196 ;  /* 0x000000c4c2ac723e */ /* 0x040fe200000010ff */
[----:B------:R-:W-:Y:S01]  /*10b20*/  FADD.FTZ R194, R194, R235 ;  /* 0x000000ebc2c27221 */ /* 0x000fe20000010000 */
        /* <DEDUP_REMOVED lines=107> */
.L_x_1670:
[----:B------:R-:W-:-:S12]  /*111e0*/  UIADD3 UR17, UR28, -0x1, URZ ;  /* 0xffffffff1c117890 */ /* 0x000fd8000fffe03f */
.L_x_1683:
[----:B------:R-:W-:-:S13]  /*111f0*/  ISETP.LE.AND P0, PT, RZ, UR17, PT ;  /* 0x00000011ff007c0c */ /* 0x000fda000bf03270 */
[----:B------:R-:W-:Y:S05]  /*11200*/  @!P0 BRA `(.L_x_1684) ;  /* 0x0000002c00708947 */ /* 0x000fea0003800000 */
[----:B------:R-:W1:Y:S01]  /*11210*/  S2R R3, SR_TID.X ;  /* 0x0000000000037919 */ /* 0x000e620000002100 */
[----:B------:R-:W-:Y:S01]  /*11220*/  ULDC UR4, c[0x0][0x2d0] ;  /* 0x0000b40000047ab9 */ /* 0x000fe20000000800 */
[----:B------:R-:W-:Y:S01]  /*11230*/  MOV R2, R167 ;  /* 0x000000a700027202 */ /* 0x000fe20000000f00 */
[----:B------:R-:W-:Y:S01]  /*11240*/  IMAD.MOV.U32 R236, RZ, RZ, R170 ;  /* 0x000000ffffec7224 */ /* 0x000fe200078e00aa */
[----:B------:R-:W-:Y:S01]  /*11250*/  MOV R169, R166 ;  /* 0x000000a600a97202 */ /* 0x000fe20000000f00 */
[----:B------:R-:W-:Y:S01]  /*11260*/  ULDC UR9, c[0x0][0x2d0] ;  /* 0x0000b40000097ab9 */ /* 0x000fe20000000800 */
[----:B------:R-:W-:Y:S01]  /*11270*/  MOV R237, R181 ;  /* 0x000000b500ed7202 */ /* 0x000fe20000000f00 */
[----:B------:R-:W-:Y:S01]  /*11280*/  ULDC UR8, c[0x0][0x39c] ;  /* 0x0000e70000087ab9 */ /* 0x000fe20000000800 */
[----:B------:R-:W-:Y:S01]  /*11290*/  ULDC.64 UR6, c[0x0][0x248] ;  /* 0x0000920000067ab9 */ /* 0x000fe20000000a00 */
[----:B-1----:R-:W-:-:S04]  /*112a0*/  SHF.R.S32.HI R0, RZ, 0x1f, R3 ;  /* 0x0000001fff007819 */ /* 0x002fc80000011403 */
[----:B------:R-:W-:-:S04]  /*112b0*/  LEA.HI R0, R0, R3, RZ, 0x3 ;  /* 0x0000000300007211 */ /* 0x000fc800078f18ff */
[----:B------:R-:W-:-:S05]  /*112c0*/  LOP3.LUT R0, R0, 0xfffffff8, RZ, 0xc0, !PT ;  /* 0xfffffff800007812 */ /* 0x000fca00078ec0ff */
[----:B------:R-:W-:Y:S02]  /*112d0*/  IMAD.IADD R0, R3, 0x1, -R0 ;  /* 0x0000000103007824 */ /* 0x000fe400078e0a00 */
[----:B------:R-:W-:Y:S02]  /*112e0*/  IMAD.MOV.U32 R3, RZ, RZ, R168 ;  /* 0x000000ffff037224 */ /* 0x000fe400078e00a8 */
[----:B------:R-:W-:-:S05]  /*112f0*/  IMAD.SHL.U32 R0, R0, 0x8, RZ ;  /* 0x0000000800007824 */ /* 0x000fca00078e00ff */
[----:B------:R-:W-:Y:S01]  /*11300*/  ISETP.GE.AND P3, PT, R0, UR4, PT ;  /* 0x0000000400007c0c */ /* 0x000fe2000bf66270 */
[----:B------:R-:W-:Y:S01]  /*11310*/  IMAD.MOV.U32 R0, RZ, RZ, R165 ;  /* 0x000000ffff007224 */ /* 0x000fe200078e00a5 */
[----:B------:R-:W-:-:S11]  /*11320*/  ULDC UR4, c[0x0][0x2ec] ;  /* 0x0000bb0000047ab9 */ /* 0x000fd60000000800 */
[----:B------:R-:W1:Y:S08]  /*11330*/  @!P3 LDC.64 R222, c[0x0][0x220] ;  /* 0x00008800ffdebb82 */ /* 0x000e700000000a00 */
[----:B------:R-:W2:Y:S01]  /*11340*/  @!P3 LDC.64 R220, c[0x0][0x220] ;  /* 0x00008800ffdcbb82 */ /* 0x000ea20000000a00 */
[----:B------:R-:W-:Y:S05]  /*11350*/  BRA `(.L_x_1685) ;  /* 0x0000000000bc7947 */ /* 0x000fea0003800000 */
.L_x_1687:
        /* <DEDUP_REMOVED lines=47> */
.L_x_1685:
[----:B------:R-:W-:Y:S04]  /*11650*/  DEPBAR.LE SB0, 0x0 ;  /* 0x000080000000791a */ /* 0x000fe80000000000 */
[----:B------:R-:W-:Y:S01]  /*11660*/  BAR.SYNC.DEFER_BLOCKING 0x0 ;  /* 0x0000000000007b1d */ /* 0x000fe20000010000 */
[----:B------:R-:W-:Y:S01]  /*11670*/  ISETP.GE.AND P2, PT, R225, UR9, PT ;  /* 0x00000009e1007c0c */ /* 0x000fe2000bf46270 */
[----:B------:R-:W-:Y:S01]  /*11680*/  USHF.R.S32.HI UR11, URZ, 0x1f, UR17 ;  /* 0x0000001f3f0b7899 */ /* 0x000fe20008011411 */
[----:B------:R-:W-:Y:S01]  /*11690*/  MOV R241, UR17 ;  /* 0x0000001100f17c02 */ /* 0x000fe20008000f00 */
[----:B------:R-:W-:Y:S04]  /*116a0*/  UIMAD UR10, UR12, UR17, URZ ;  /* 0x000000110c0a72a4 */ /* 0x000fe8000f8e023f */
[----:B------:R-:W-:Y:S01]  /*116b0*/  UIMAD UR10, UR11, UR13, UR10 ;  /* 0x0000000d0b0a72a4 */ /* 0x000fe2000f8e020a */
[----:B------:R-:W-:Y:S03]  /*116c0*/  IMAD.WIDE.U32 R240, R241, UR13, R236 ;  /* 0x0000000df1f07c25 */ /* 0x000fe6000f8e00ec */
[C---:B-1----:R-:W-:Y:S02]  /*116d0*/  @!P3 LEA R242, P5, R240.reuse, R222, 0x1 ;  /* 0x000000def0f2b211 */ /* 0x042fe400078a08ff */
[----:B------:R-:W-:Y:S02]  /*116e0*/  IADD3 R234, R241, UR10, RZ ;  /* 0x0000000af1ea7c10 */ /* 0x000fe4000fffe0ff */
[C---:B------:R-:W-:Y:S02]  /*116f0*/  IADD3 R168, P0, R240.reuse, UR22, RZ ;  /* 0x00000016f0a87c10 */ /* 0x040fe4000ff1e0ff */
[--C-:B------:R-:W-:Y:S02]  /*11700*/  @!P3 LEA.HI.X R243, R240, R223, R234.reuse, 0x1, P5 ;  /* 0x000000dff0f3b211 */ /* 0x100fe400028f0cea */
[----:B--2---:R-:W-:Y:S01]  /*11710*/  @!P3 LEA R246, P4, R168, R220, 0x1 ;  /* 0x000000dca8f6b211 */ /* 0x004fe200078808ff */
[----:B------:R-:W-:Y:S01]  /*11720*/  @P3 STS.128 [R224+0xa000], RZ ;  /* 0x00a000ffe0003388 */ /* 0x000fe20000000c00 */
[----:B------:R-:W1:Y:S08]  /*11730*/  @!P2 LDC.64 R238, c[0x0][0x220] ;  /* 0x00008800ffeeab82 */ /* 0x000e700000000a00 */
[----:B------:R-:W2:Y:S01]  /*11740*/  @!P2 LDC.64 R170, c[0x0][0x220] ;  /* 0x00008800ffaaab82 */ /* 0x000ea20000000a00 */
[----:B------:R-:W-:Y:S01]  /*11750*/  @!PT LDS RZ, [RZ] ;  /* 0x00000000fffff984 */ /* 0x000fe20000000800 */
[----:B------:R-:W-:Y:S01]  /*11760*/  @!PT LDS RZ, [RZ] ;  /* 0x00000000fffff984 */ /* 0x000fe20000000800 */
[----:B------:R-:W-:Y:S01]  /*11770*/  @!PT LDS RZ, [RZ] ;  /* 0x00000000fffff984 */ /* 0x000fe20000000800 */
[----:B------:R-:W-:Y:S08]  /*11780*/  @!P3 LDGSTS.E.BYPASS.LTC128B.128 [R224+0xa000], desc[UR18][R242.64] ;  /* 0x0a000000f2e0bfae */ /* 0x000ff0000b901d52 */
[----:B------:R-:W-:Y:S01]  /*11790*/  @P2 STS.128 [R224+0xb000], RZ ;  /* 0x00b000ffe0002388 */ /* 0x000fe20000000c00 */
[----:B-1----:R-:W-:Y:S02]  /*117a0*/  @!P2 LEA R244, P1, R240, R238, 0x1 ;  /* 0x000000eef0f4a211 */ /* 0x002fe400078208ff */
[----:B------:R-:W-:Y:S02]  /*117b0*/  IADD3.X R238, R234, UR21, RZ, P0, !PT ;  /* 0x00000015eaee7c10 */ /* 0x000fe400087fe4ff */
[----:B------:R-:W-:Y:S02]  /*117c0*/  @!P2 LEA.HI.X R245, R240, R239, R234, 0x1, P1 ;  /* 0x000000eff0f5a211 */ /* 0x000fe400008f0cea */
[C-C-:B------:R-:W-:Y:S02]  /*117d0*/  @!P3 LEA.HI.X R247, R168.reuse, R221, R238.reuse, 0x1, P4 ;  /* 0x000000dda8f7b211 */ /* 0x140fe400020f0cee */
[C---:B--2---:R-:W-:Y:S01]  /*117e0*/  @!P2 LEA R170, P0, R168.reuse, R170, 0x1 ;  /* 0x000000aaa8aaa211 */ /* 0x044fe200078008ff */
[----:B------:R-:W-:Y:S01]  /*117f0*/  @!PT LDS RZ, [RZ] ;  /* 0x00000000fffff984 */ /* 0x000fe20000000800 */
[----:B------:R-:W-:Y:S01]  /*11800*/  @!PT LDS RZ, [RZ] ;  /* 0x00000000fffff984 */ /* 0x000fe20000000800 */
[----:B------:R-:W-:Y:S01]  /*11810*/  @!PT LDS RZ, [RZ] ;  /* 0x00000000fffff984 */ /* 0x000fe20000000800 */
[----:B------:R-:W-:Y:S01]  /*11820*/  @!P2 LDGSTS.E.BYPASS.LTC128B.128 [R224+0xb000], desc[UR18][R244.64+0x80] ;  /* 0x0b000080f4e0afae */ /* 0x000fe2000b901d52 */
[----:B------:R-:W-:Y:S02]  /*11830*/  ISETP.LT.AND P4, PT, RZ, UR17, PT ;  /* 0x00000011ff007c0c */ /* 0x000fe4000bf81270 */
[----:B------:R-:W-:Y:S05]  /*11840*/  @!P2 LEA.HI.X R171, R168, R171, R238, 0x1, P0 ;  /* 0x000000aba8aba211 */ /* 0x000fea00000f0cee */
[----:B------:R-:W-:Y:S08]  /*11850*/  @P3 STS.128 [R224+0xa800], RZ ;  /* 0x00a800ffe0003388 */ /* 0x000ff00000000c00 */
        /* <DEDUP_REMOVED lines=8> */
[----:B------:R2:W-:Y:S08]  /*118e0*/  @!P2 LDGSTS.E.BYPASS.LTC128B.128 [R224+0xb800], desc[UR18][R170.64+0x80] ;  /* 0x0b800080aae0afae */ /* 0x0005f0000b901d52 */
[----:B------:R-:W-:Y:S08]  /*118f0*/  LDSM.16.M88.4 R164, [R219] ;  /* 0x00000000dba4783b */ /* 0x000ff00000000200 */
[----:B------:R-:W3:Y:S08]  /*11900*/  LDSM.16.M88.4 R172, [R218+0x8000] ;  /* 0x00800000daac783b */ /* 0x000ef00000000200 */
[----:B------:R-:W4:Y:S08]  /*11910*/  LDSM.16.M88.4 R176, [R219+0x2000] ;  /* 0x00200000dbb0783b */ /* 0x000f300000000200 */
[----:B------:R-:W5:Y:S08]  /*11920*/  LDSM.16.M88.4 R180, [R218+0x8800] ;  /* 0x00880000dab4783b */ /* 0x000f700000000200 */
[----:B------:R-:W0:Y:S08]  /*11930*/  LDGDEPBAR ;  /* 0x00000000000079af */ /* 0x000e300000000000 */
[----:B------:R-:W-:Y:S08]  /*11940*/  LDSM.16.M88.4 R184, [R217] ;  /* 0x00000000d9b8783b */ /* 0x000ff00000000200 */
[----:B------:R-:W1:Y:S01]  /*11950*/  LDSM.16.M88.4 R188, [R216] ;  /* 0x00000000d8bc783b */ /* 0x000e620000000200 */
[-C--:B---3--:R-:W-:Y:S07]  /*11960*/  HMMA.16816.F32.BF16 R4, R164, R172.reuse, RZ ;  /* 0x000000aca404723c */ /* 0x088fee00000418ff */
[----:B------:R-:W3:Y:S01]  /*11970*/  LDSM.16.M88.4 R192, [R217+0x2000] ;  /* 0x00200000d9c0783b */ /* 0x000ee20000000200 */
[C---:B----4-:R-:W-:Y:S07]  /*11980*/  HMMA.16816.F32.BF16 R8, R176.reuse, R172, RZ ;  /* 0x000000acb008723c */ /* 0x050fee00000418ff */
[----:B------:R-:W4:Y:S01]  /*11990*/  LDSM.16.M88.4 R196, [R216+0x800] ;  /* 0x00080000d8c4783b */ /* 0x000f220000000200 */
[-C--:B------:R-:W-:Y:S06]  /*119a0*/  HMMA.16816.F32.BF16 R12, R176, R174.reuse, RZ ;  /* 0x000000aeb00c723c */ /* 0x080fec00000418ff */
[C---:B------:R-:W-:Y:S01]  /*119b0*/  HMMA.16816.F32.BF16 R16, R164.reuse, R174, RZ ;  /* 0x000000aea410723c */ /* 0x040fe200000418ff */
[----:B------:R-:W-:Y:S05]  /*119c0*/  LDSM.16.M88.4 R200, [R215] ;  /* 0x00000000d7c8783b */ /* 0x000fea0000000200 */
[-C--:B-----5:R-:W-:Y:S03]  /*119d0*/  HMMA.16816.F32.BF16 R20, R164, R180.reuse, RZ ;  /* 0x000000b4a414723c */ /* 0x0a0fe600000418ff */
[----:B------:R-:W5:Y:S03]  /*119e0*/  LDSM.16.M88.4 R204, [R211+0x8000] ;  /* 0x00800000d3cc783b */ /* 0x000f660000000200 */
[C---:B------:R-:W-:Y:S05]  /*119f0*/  HMMA.16816.F32.BF16 R24, R176.reuse, R180, RZ ;  /* 0x000000b4b018723c */ /* 0x040fea00000418ff */
[----:B------:R-:W-:Y:S01]  /*11a00*/  LDSM.16.M88.4 R172, [R211+0x8800] ;  /* 0x00880000d3ac783b */ /* 0x000fe20000000200 */
[-C--:B------:R-:W-:Y:S06]  /*11a10*/  HMMA.16816.F32.BF16 R28, R176, R182.reuse, RZ ;  /* 0x000000b6b01c723c */ /* 0x080fec00000418ff */
[----:B------:R-:W-:Y:S01]  /*11a20*/  HMMA.16816.F32.BF16 R32, R164, R182, RZ ;  /* 0x000000b6a420723c */ /* 0x000fe200000418ff */
[----:B------:R-:W2:Y:S05]  /*11a30*/  LDSM.16.M88.4 R164, [R215+0x2000] ;  /* 0x00200000d7a4783b */ /* 0x000eaa0000000200 */
[-C--:B-1----:R-:W-:Y:S03]  /*11a40*/  HMMA.16816.F32.BF16 R4, R184, R188.reuse, R4 ;  /* 0x000000bcb804723c */ /* 0x082fe60000041804 */
[----:B------:R-:W-:Y:S03]  /*11a50*/  LDSM.16.M88.4 R176, [R214] ;  /* 0x00000000d6b0783b */ /* 0x000fe60000000200 */
[C---:B---3--:R-:W-:Y:S05]  /*11a60*/  HMMA.16816.F32.BF16 R8, R192.reuse, R188, R8 ;  /* 0x000000bcc008723c */ /* 0x048fea0000041808 */
[----:B------:R-:W1:Y:S01]  /*11a70*/  LDSM.16.M88.4 R180, [R213] ;  /* 0x00000000d5b4783b */ /* 0x000e620000000200 */
[-C--:B------:R-:W-:Y:S06]  /*11a80*/  HMMA.16816.F32.BF16 R12, R192, R190.reuse, R12 ;  /* 0x000000bec00c723c */ /* 0x080fec000004180c */
[C---:B------:R-:W-:Y:S01]  /*11a90*/  HMMA.16816.F32.BF16 R16, R184.reuse, R190, R16 ;  /* 0x000000beb810723c */ /* 0x040fe20000041810 */
[----:B------:R-:W-:Y:S05]  /*11aa0*/  LDSM.16.M88.4 R188, [R213+0x800] ;  /* 0x00080000d5bc783b */ /* 0x000fea0000000200 */
[-C--:B----4-:R-:W-:Y:S06]  /*11ab0*/  HMMA.16816.F32.BF16 R20, R184, R196.reuse, R20 ;  /* 0x000000c4b814723c */ /* 0x090fec0000041814 */
[C---:B------:R-:W-:Y:S06]  /*11ac0*/  HMMA.16816.F32.BF16 R24, R192.reuse, R196, R24 ;  /* 0x000000c4c018723c */ /* 0x040fec0000041818 */
[-C--:B------:R-:W-:Y:S01]  /*11ad0*/  HMMA.16816.F32.BF16 R28, R192, R198.reuse, R28 ;  /* 0x000000c6c01c723c */ /* 0x080fe2000004181c */
[----:B------:R-:W-:Y:S05]  /*11ae0*/  LDSM.16.M88.4 R192, [R219+0x4000] ;  /* 0x00400000dbc0783b */ /* 0x000fea0000000200 */
[----:B------:R-:W-:Y:S03]  /*11af0*/  HMMA.16816.F32.BF16 R32, R184, R198, R32 ;  /* 0x000000c6b820723c */ /* 0x000fe60000041820 */
[----:B------:R-:W3:Y:S03]  /*11b00*/  LDSM.16.M88.4 R184, [R214+0x2000] ;  /* 0x00200000d6b8783b */ /* 0x000ee60000000200 */
[-C--:B-----5:R-:W-:Y:S05]  /*11b10*/  HMMA.16816.F32.BF16 R4, R200, R204.reuse, R4 ;  /* 0x000000ccc804723c */ /* 0x0a0fea0000041804 */
[----:B------:R-:W4:Y:S01]  /*11b20*/  LDSM.16.M88.4 R196, [R218+0x9000] ;  /* 0x00900000dac4783b */ /* 0x000f220000000200 */
[C---:B--2---:R-:W-:Y:S06]  /*11b30*/  HMMA.16816.F32.BF16 R8, R164.reuse, R204, R8 ;  /* 0x000000cca408723c */ /* 0x044fec0000041808 */
[-C--:B------:R-:W-:Y:S06]  /*11b40*/  HMMA.16816.F32.BF16 R12, R164, R206.reuse, R12 ;  /* 0x000000cea40c723c */ /* 0x080fec000004180c */
[C---:B------:R-:W-:Y:S01]  /*11b50*/  HMMA.16816.F32.BF16 R16, R200.reuse, R206, R16 ;  /* 0x000000cec810723c */ /* 0x040fe20000041810 */
[----:B------:R-:W-:Y:S05]  /*11b60*/  LDSM.16.M88.4 R204, [R216+0x1000] ;  /* 0x00100000d8cc783b */ /* 0x000fea0000000200 */
[-C--:B------:R-:W-:Y:S06]  /*11b70*/  HMMA.16816.F32.BF16 R20, R200, R172.reuse, R20 ;  /* 0x000000acc814723c */ /* 0x080fec0000041814 */
[C---:B------:R-:W-:Y:S06]  /*11b80*/  HMMA.16816.F32.BF16 R24, R164.reuse, R172, R24 ;  /* 0x000000aca418723c */ /* 0x040fec0000041818 */
[-C--:B------:R-:W-:Y:S01]  /*11b90*/  HMMA.16816.F32.BF16 R28, R164, R174.reuse, R28 ;  /* 0x000000aea41c723c */ /* 0x080fe2000004181c */
[----:B------:R-:W2:Y:S05]  /*11ba0*/  LDSM.16.M88.4 R164, [R219+0x6000] ;  /* 0x00600000dba4783b */ /* 0x000eaa0000000200 */
[----:B------:R-:W-:Y:S03]  /*11bb0*/  HMMA.16816.F32.BF16 R32, R200, R174, R32 ;  /* 0x000000aec820723c */ /* 0x000fe60000041820 */
[----:B------:R-:W5:Y:S03]  /*11bc0*/  LDSM.16.M88.4 R172, [R218+0x9800] ;  /* 0x00980000daac783b */ /* 0x000f660000000200 */
[-C--:B-1----:R-:W-:Y:S05]  /*11bd0*/  HMMA.16816.F32.BF16 R4, R176, R180.reuse, R4 ;  /* 0x000000b4b004723c */ /* 0x082fea0000041804 */
[----:B------:R-:W1:Y:S01]  /*11be0*/  LDSM.16.M88.4 R200, [R217+0x4000] ;  /* 0x00400000d9c8783b */ /* 0x000e620000000200 */
[C---:B---3--:R-:W-:Y:S06]  /*11bf0*/  HMMA.16816.F32.BF16 R8, R184.reuse, R180, R8 ;  /* 0x000000b4b808723c */ /* 0x048fec0000041808 */
[-C--:B------:R-:W-:Y:S06]  /*11c00*/  HMMA.16816.F32.BF16 R12, R184, R182.reuse, R12 ;  /* 0x000000b6b80c723c */ /* 0x080fec000004180c */
[C---:B------:R-:W-:Y:S01]  /*11c10*/  HMMA.16816.F32.BF16 R16, R176.reuse, R182, R16 ;  /* 0x000000b6b010723c */ /* 0x040fe20000041810 */
[----:B------:R-:W-:Y:S05]  /*11c20*/  LDSM.16.M88.4 R180, [R216+0x1800] ;  /* 0x00180000d8b4783b */ /* 0x000fea0000000200 */
        /* <DEDUP_REMOVED lines=8> */
[C---:B--2---:R-:W-:Y:S06]  /*11cb0*/  HMMA.16816.F32.BF16 R8, R164.reuse, R196, R8 ;  /* 0x000000c4a408723c */ /* 0x044fec0000041808 */
[-C--:B------:R-:W-:Y:S06]  /*11cc0*/  HMMA.16816.F32.BF16 R12, R164, R198.reuse, R12 ;  /* 0x000000c6a40c723c */ /* 0x080fec000004180c */
[C---:B------:R-:W-:Y:S01]  /*11cd0*/  HMMA.16816.F32.BF16 R16, R192.reuse, R198, R16 ;  /* 0x000000c6c010723c */ /* 0x040fe20000041810 */
[----:B------:R-:W-:Y:S05]  /*11ce0*/  LDSM.16.M88.4 R196, [R213+0x1000] ;  /* 0x00100000d5c4783b */ /* 0x000fea0000000200 */
[-C--:B-----5:R-:W-:Y:S06]  /*11cf0*/  HMMA.16816.F32.BF16 R20, R192, R172.reuse, R20 ;  /* 0x000000acc014723c */ /* 0x0a0fec0000041814 */
        /* <DEDUP_REMOVED lines=16> */
[C---:B--2---:R-:W-:Y:S06]  /*11e00*/  HMMA.16816.F32.BF16 R8, R164.reuse, R188, R8 ;  /* 0x000000bca408723c */ /* 0x044fec0000041808 */
[-C--:B------:R-:W-:Y:S06]  /*11e10*/  HMMA.16816.F32.BF16 R12, R164, R190.reuse, R12 ;  /* 0x000000bea40c723c */ /* 0x080fec000004180c */
[C---:B------:R-:W-:Y:S06]  /*11e20*/  HMMA.16816.F32.BF16 R16, R184.reuse, R190, R16 ;  /* 0x000000beb810723c */ /* 0x040fec0000041810 */
[-C--:B-----5:R-:W-:Y:S06]  /*11e30*/  HMMA.16816.F32.BF16 R20, R184, R172.reuse, R20 ;  /* 0x000000acb814723c */ /* 0x0a0fec0000041814 */
[C---:B------:R-:W-:Y:S06]  /*11e40*/  HMMA.16816.F32.BF16 R24, R164.reuse, R172, R24 ;  /* 0x000000aca418723c */ /* 0x040fec0000041818 */
[-C--:B------:R-:W-:Y:S01]  /*11e50*/  HMMA.16816.F32.BF16 R28, R164, R174.reuse, R28 ;  /* 0x000000aea41c723c */ /* 0x080fe2000004181c */
[----:B------:R-:W2:Y:S01]  /*11e60*/  LDSM.16.M88.4 R164, [R213+0x1800] ;  /* 0x00180000d5a4783b */ /* 0x000ea20000000200 */
[----:B------:R-:W-:Y:S04]  /*11e70*/  DEPBAR.LE SB0, 0x0 ;  /* 0x000080000000791a */ /* 0x000fe80000000000 */
[----:B------:R-:W-:Y:S01]  /*11e80*/  HMMA.16816.F32.BF16 R32, R184, R174, R32 ;  /* 0x000000aeb820723c */ /* 0x000fe20000041820 */
[----:B------:R-:W-:Y:S05]  /*11e90*/  BAR.SYNC.DEFER_BLOCKING 0x0 ;  /* 0x0000000000007b1d */ /* 0x000fea0000010000 */
[-C--:B-1----:R-:W-:Y:S06]  /*11ea0*/  HMMA.16816.F32.BF16 R4, R192, R196.reuse, R4 ;  /* 0x000000c4c004723c */ /* 0x082fec0000041804 */
[C---:B---3--:R-:W-:Y:S06]  /*11eb0*/  HMMA.16816.F32.BF16 R8, R176.reuse, R196, R8 ;  /* 0x000000c4b008723c */ /* 0x048fec0000041808 */
[-C--:B------:R-:W-:Y:S06]  /*11ec0*/  HMMA.16816.F32.BF16 R12, R176, R198.reuse, R12 ;  /* 0x000000c6b00c723c */ /* 0x080fec000004180c */
[C---:B------:R-:W-:Y:S06]  /*11ed0*/  HMMA.16816.F32.BF16 R16, R192.reuse, R198, R16 ;  /* 0x000000c6c010723c */ /* 0x040fec0000041810 */
[----:B------:R-:W-:Y:S01]  /*11ee0*/  FMUL.FTZ R247, R4, UR8 ;  /* 0x0000000804f77c20 */ /* 0x000fe20008410000 */
[----:B------:R-:W-:Y:S01]  /*11ef0*/  FMUL.FTZ R242, R6, UR8 ;  /* 0x0000000806f27c20 */ /* 0x000fe20008410000 */
[----:B------:R-:W-:Y:S01]  /*11f00*/  FMUL.FTZ R246, R5, UR8 ;  /* 0x0000000805f67c20 */ /* 0x000fe20008410000 */
[-C--:B--2---:R-:W-:Y:S03]  /*11f10*/  HMMA.16816.F32.BF16 R20, R192, R164.reuse, R20 ;  /* 0x000000a4c014723c */ /* 0x084fe60000041814 */
        /* <DEDUP_REMOVED lines=8> */
[----:B------:R3:W-:Y:S03]  /*11fa0*/  MUFU.TANH R15, R248 ;  /* 0x000000f8000f7308 */ /* 0x0007e60000002400 */
[----:B------:R-:W-:Y:S01]  /*11fb0*/  FMUL.FTZ R170, R14, UR8 ;  /* 0x000000080eaa7c20 */ /* 0x000fe20008410000 */
[----:B------:R-:W-:Y:S04]  /*11fc0*/  HMMA.16816.F32.BF16 R32, R192, R166, R32 ;  /* 0x000000a6c020723c */ /* 0x000fe80000041820 */
[----:B------:R-:W-:Y:S01]  /*11fd0*/  FMUL.FTZ R239, R12, UR8 ;  /* 0x000000080cef7c20 */ /* 0x000fe20008410000 */
[----:B------:R-:W-:Y:S01]  /*11fe0*/  FMUL.FTZ R249, R22, UR8 ;  /* 0x0000000816f97c20 */ /* 0x000fe20008410000 */
[----:B------:R-:W4:Y:S01]  /*11ff0*/  MUFU.TANH R242, R242 ;  /* 0x000000f200f27308 */ /* 0x000f220000002400 */
[----:B--2---:R-:W-:Y:S01]  /*12000*/  FMUL.FTZ R171, R13, UR8 ;  /* 0x000000080dab7c20 */ /* 0x004fe20008410000 */
[----:B------:R-:W-:Y:S03]  /*12010*/  FMUL.FTZ R251, R21, UR8 ;  /* 0x0000000815fb7c20 */ /* 0x000fe60008410000 */
[----:B------:R-:W-:Y:S01]  /*12020*/  FMUL.FTZ R245, R16, UR8 ;  /* 0x0000000810f57c20 */ /* 0x000fe20008410000 */
[----:B------:R-:W-:Y:S01]  /*12030*/  FMUL.FTZ R243, R18, UR8 ;  /* 0x0000000812f37c20 */ /* 0x000fe20008410000 */
[----:B------:R-:W-:Y:S03]  /*12040*/  FMUL.FTZ R244, R17, UR8 ;  /* 0x0000000811f47c20 */ /* 0x000fe60008410000 */
[----:B------:R2:W-:Y:S01]  /*12050*/  MUFU.TANH R206, R171 ;  /* 0x000000ab00ce7308 */ /* 0x0005e20000002400 */
[----:B---3--:R-:W-:Y:S01]  /*12060*/  FMUL.FTZ R248, R23, UR8 ;  /* 0x0000000817f87c20 */ /* 0x008fe20008410000 */
[----:B------:R-:W-:Y:S01]  /*12070*/  FMUL.FTZ R238, R19, UR8 ;  /* 0x0000000813ee7c20 */ /* 0x000fe20008410000 */
[----:B------:R-:W-:Y:S01]  /*12080*/  FMUL.FTZ R240, R7, UR8 ;  /* 0x0000000807f07c20 */ /* 0x000fe20008410000 */
[----:B------:R-:W-:Y:S01]  /*12090*/  FMUL.FTZ R234, R9, UR8 ;  /* 0x0000000809ea7c20 */ /* 0x000fe20008410000 */
[----:B------:R-:W-:Y:S01]  /*120a0*/  FMUL.FTZ R252, R20, UR8 ;  /* 0x0000000814fc7c20 */ /* 0x000fe20008410000 */
[----:B------:R-:W-:Y:S04]  /*120b0*/  FMUL.FTZ R250, R24, UR8 ;  /* 0x0000000818fa7c20 */ /* 0x000fe80008410000 */
[----:B------:R-:W-:Y:S01]  /*120c0*/  MUFU.TANH R203, R248 ;  /* 0x000000f800cb7308 */ /* 0x000fe20000002400 */
[----:B------:R-:W-:Y:S01]  /*120d0*/  FMUL.FTZ R34, R34, UR8 ;  /* 0x0000000822227c20 */ /* 0x000fe20008410000 */
[----:B------:R-:W-:Y:S01]  /*120e0*/  FMUL.FTZ R33, R33, UR8 ;  /* 0x0000000821217c20 */ /* 0x000fe20008410000 */
[----:B------:R-:W-:Y:S07]  /*120f0*/  FMUL.FTZ R35, R35, UR8 ;  /* 0x0000000823237c20 */ /* 0x000fee0008410000 */
[----:B------:R-:W3:Y:S01]  /*12100*/  MUFU.TANH R241, R241 ;  /* 0x000000f100f17308 */ /* 0x000ee20000002400 */
[----:B--2---:R-:W-:Y:S09]  /*12110*/  FMUL.FTZ R171, R26, UR8 ;  /* 0x000000081aab7c20 */ /* 0x004ff20008410000 */
[----:B------:R2:W-:Y:S10]  /*12120*/  MUFU.TANH R201, R171 ;  /* 0x000000ab00c97308 */ /* 0x0005f40000002400 */
[----:B------:R-:W5:Y:S10]  /*12130*/  MUFU.TANH R170, R170 ;  /* 0x000000aa00aa7308 */ /* 0x000f740000002400 */
[----:B------:R-:W5:Y:S01]  /*12140*/  MUFU.TANH R168, R168 ;  /* 0x000000a800a87308 */ /* 0x000f620000002400 */
[----:B--2---:R-:W-:Y:S04]  /*12150*/  MOV R171, UR17 ;  /* 0x0000001100ab7c02 */ /* 0x004fe80008000f00 */
[----:B------:R-:W-:Y:S05]  /*12160*/  LEA R202, R171, R230, 0x5 ;  /* 0x000000e6abca7211 */ /* 0x000fea00078e28ff */
[----:B------:R2:W-:Y:S01]  /*12170*/  MUFU.TANH R190, R249 ;  /* 0x000000f900be7308 */ /* 0x0005e20000002400 */
[C---:B------:R-:W-:Y:S02]  /*12180*/  IADD3 R14, R202.reuse, 0x8, RZ ;  /* 0x00000008ca0e7810 */ /* 0x040fe40007ffe0ff */
[----:B------:R-:W-:Y:S02]  /*12190*/  IADD3 R171, R202, 0x1, RZ ;  /* 0x00000001caab7810 */ /* 0x000fe40007ffe0ff */
[----:B------:R-:W-:Y:S02]  /*121a0*/  I2FP.F32.S32 R248, R202 ;  /* 0x000000ca00f87245 */ /* 0x000fe40000201400 */
[----:B------:R-:W-:Y:S03]  /*121b0*/  I2FP.F32.S32 R14, R14 ;  /* 0x0000000e000e7245 */ /* 0x000fe60000201400 */
[----:B------:R2:W-:Y:S01]  /*121c0*/  MUFU.TANH R183, R251 ;  /* 0x000000fb00b77308 */ /* 0x0005e20000002400 */
[----:B------:R-:W-:Y:S01]  /*121d0*/  I2FP.F32.S32 R13, R171 ;  /* 0x000000ab000d7245 */ /* 0x000fe20000201400 */
[C---:B-1----:R-:W-:Y:S01]  /*121e0*/  FFMA.FTZ R247, R248.reuse, UR5, R247 ;  /* 0x00000005f8f77c23 */ /* 0x042fe200080100f7 */
[C---:B----4-:R-:W-:Y:S01]  /*121f0*/  FFMA.FTZ R242, R248.reuse, UR5, R242 ;  /* 0x00000005f8f27c23 */ /* 0x050fe200080100f2 */
[C---:B------:R-:W-:Y:S01]  /*12200*/  FFMA.FTZ R207, R248.reuse, UR5, R207 ;  /* 0x00000005f8cf7c23 */ /* 0x040fe200080100cf */
[----:B---3--:R-:W-:Y:S01]  /*12210*/  FFMA.FTZ R241, R248, UR5, R241 ;  /* 0x00000005f8f17c23 */ /* 0x008fe200080100f1 */
[----:B------:R-:W-:Y:S01]  /*12220*/  IADD3 R248, R202, 0x9, RZ ;  /* 0x00000009caf87810 */ /* 0x000fe20007ffe0ff */
[----:B-----5:R-:W-:Y:S03]  /*12230*/  FFMA.FTZ R17, R14, UR5, R170 ;  /* 0x000000050e117c23 */ /* 0x020fe600080100aa */
[----:B------:R-:W1:Y:S01]  /*12240*/  MUFU.TANH R239, R239 ;  /* 0x000000ef00ef7308 */ /* 0x000e620000002400 */
[----:B------:R-:W-:Y:S01]  /*12250*/  FMUL.FTZ R170, R32, UR8 ;  /* 0x0000000820aa7c20 */ /* 0x000fe20008410000 */
[----:B------:R-:W-:Y:S01]  /*12260*/  FFMA.FTZ R19, R13, UR5, R168 ;  /* 0x000000050d137c23 */ /* 0x000fe200080100a8 */
[----:B------:R-:W-:Y:S01]  /*12270*/  I2FP.F32.S32 R168, R248 ;  /* 0x000000f800a87245 */ /* 0x000fe20000201400 */
[----:B------:R-:W-:Y:S01]  /*12280*/  FMUL.FTZ R171, R30, UR8 ;  /* 0x000000081eab7c20 */ /* 0x000fe20008410000 */
[----:B------:R-:W-:Y:S01]  /*12290*/  FMUL.FTZ R248, R28, UR8 ;  /* 0x000000081cf87c20 */ /* 0x000fe20008410000 */
[----:B--2---:R-:W-:Y:S01]  /*122a0*/  FMUL.FTZ R249, R25, UR8 ;  /* 0x0000000819f97c20 */ /* 0x004fe20008410000 */
[----:B------:R-:W-:Y:S03]  /*122b0*/  FMNMX.FTZ R23, R247, R3, !PT ;  /* 0x00000003f7177209 */ /* 0x000fe60007810000 */
[----:B------:R-:W2:Y:S01]  /*122c0*/  MUFU.TANH R245, R245 ;  /* 0x000000f500f57308 */ /* 0x000ea20000002400 */
[----:B------:R-:W-:Y:S01]  /*122d0*/  FMUL.FTZ R251, R27, UR8 ;  /* 0x000000081bfb7c20 */ /* 0x000fe20008410000 */
[C---:B------:R-:W-:Y:S01]  /*122e0*/  FFMA.FTZ R15, R168.reuse, UR5, R15 ;  /* 0x00000005a80f7c23 */ /* 0x040fe2000801000f */
[----:B------:R-:W-:Y:S01]  /*122f0*/  FFMA.FTZ R206, R168, UR5, R206 ;  /* 0x00000005a8ce7c23 */ /* 0x000fe200080100ce */
[----:B------:R-:W-:Y:S02]  /*12300*/  IADD3 R18, R202, 0x11, RZ ;  /* 0x00000011ca127810 */ /* 0x000fe40007ffe0ff */
[----:B------:R-:W-:Y:S04]  /*12310*/  FMNMX.FTZ R21, R242, R2, !PT ;  /* 0x00000002f2157209 */ /* 0x000fe80007810000 */
[----:B------:R-:W3:Y:S01]  /*12320*/  MUFU.TANH R243, R243 ;  /* 0x000000f300f37308 */ /* 0x000ee20000002400 */
[----:B-1----:R-:W-:Y:S01]  /*12330*/  FFMA.FTZ R239, R14, UR5, R239 ;  /* 0x000000050eef7c23 */ /* 0x002fe200080100ef */
[----:B------:R-:W-:Y:S05]  /*12340*/  I2FP.F32.S32 R18, R18 ;  /* 0x0000001200127245 */ /* 0x000fea0000201400 */
[----:B------:R-:W-:Y:S03]  /*12350*/  FFMA.FTZ R183, R18, UR5, R183 ;  /* 0x0000000512b77c23 */ /* 0x000fe600080100b7 */
[----:B------:R-:W1:Y:S01]  /*12360*/  MUFU.TANH R244, R244 ;  /* 0x000000f400f47308 */ /* 0x000e620000002400 */
[----:B--2---:R-:W-:Y:S01]  /*12370*/  FFMA.FTZ R245, R14, UR5, R245 ;  /* 0x000000050ef57c23 */ /* 0x004fe200080100f5 */
[----:B------:R-:W-:Y:S08]  /*12380*/  FFMA.FTZ R203, R18, UR5, R203 ;  /* 0x0000000512cb7c23 */ /* 0x000ff000080100cb */
[----:B------:R-:W2:Y:S01]  /*12390*/  MUFU.TANH R238, R238 ;  /* 0x000000ee00ee7308 */ /* 0x000ea20000002400 */
[----:B---3--:R-:W-:Y:S01]  /*123a0*/  FFMA.FTZ R243, R14, UR5, R243 ;  /* 0x000000050ef37c23 */ /* 0x008fe200080100f3 */
[----:B------:R-:W-:Y:S04]  /*123b0*/  IADD3 R14, R202, 0x18, RZ ;  /* 0x00000018ca0e7810 */ /* 0x000fe80007ffe0ff */
[----:B------:R-:W-:Y:S04]  /*123c0*/  I2FP.F32.S32 R14, R14 ;  /* 0x0000000e000e7245 */ /* 0x000fe80000201400 */
[----:B------:R-:W3:Y:S01]  /*123d0*/  MUFU.TANH R246, R246 ;  /* 0x000000f600f67308 */ /* 0x000ee20000002400 */
[C---:B-1----:R-:W-:Y:S09]  /*123e0*/  FFMA.FTZ R244, R168.reuse, UR5, R244 ;  /* 0x00000005a8f47c23 */ /* 0x042ff200080100f4 */
[----:B------:R-:W1:Y:S01]  /*123f0*/  MUFU.TANH R240, R240 ;  /* 0x000000f000f07308 */ /* 0x000e620000002400 */
[----:B--2---:R-:W-:Y:S01]  /*12400*/  FFMA.FTZ R238, R168, UR5, R238 ;  /* 0x00000005a8ee7c23 */ /* 0x004fe200080100ee */
[----:B------:R-:W-:Y:S08]  /*12410*/  FMUL.FTZ R168, R29, UR8 ;  /* 0x000000081da87c20 */ /* 0x000ff00008410000 */
[----:B------:R-:W2:Y:S01]  /*12420*/  MUFU.TANH R234, R234 ;  /* 0x000000ea00ea7308 */ /* 0x000ea20000002400 */
[C---:B---3--:R-:W-:Y:S05]  /*12430*/  FFMA.FTZ R246, R13.reuse, UR5, R246 ;  /* 0x000000050df67c23 */ /* 0x048fea00080100f6 */
[----:B------:R-:W-:Y:S04]  /*12440*/  FMNMX.FTZ R26, R246, R23, !PT ;  /* 0x00000017f61a7209 */ /* 0x000fe80007810000 */
[----:B------:R3:W4:Y:S01]  /*12450*/  MUFU.TANH R189, R170 ;  /* 0x000000aa00bd7308 */ /* 0x0007220000002400 */
[----:B-1----:R-:W-:Y:S01]  /*12460*/  FFMA.FTZ R240, R13, UR5, R240 ;  /* 0x000000050df07c23 */ /* 0x002fe200080100f0 */
[----:B------:R-:W-:Y:S04]  /*12470*/  FMNMX.FTZ R23, R245, R26, !PT ;  /* 0x0000001af5177209 */ /* 0x000fe80007810000 */
[----:B------:R-:W-:Y:S04]  /*12480*/  FMNMX.FTZ R22, R240, R21, !PT ;  /* 0x00000015f0167209 */ /* 0x000fe80007810000 */
[----:B------:R-:W1:Y:S01]  /*12490*/  MUFU.TANH R171, R171 ;  /* 0x000000ab00ab7308 */ /* 0x000e620000002400 */
[----:B--2---:R-:W-:Y:S01]  /*124a0*/  FFMA.FTZ R234, R13, UR5, R234 ;  /* 0x000000050dea7c23 */ /* 0x004fe200080100ea */
[C---:B------:R-:W-:Y:S02]  /*124b0*/  IADD3 R13, R202.reuse, 0x10, RZ ;  /* 0x00000010ca0d7810 */ /* 0x040fe40007ffe0ff */
[----:B------:R-:W-:Y:S02]  /*124c0*/  IADD3 R202, R202, 0x19, RZ ;  /* 0x00000019caca7810 */ /* 0x000fe40007ffe0ff */
[----:B------:R-:W-:Y:S04]  /*124d0*/  I2FP.F32.S32 R13, R13 ;  /* 0x0000000d000d7245 */ /* 0x000fe80000201400 */
[----:B------:R-:W2:Y:S01]  /*124e0*/  MUFU.TANH R248, R248 ;  /* 0x000000f800f87308 */ /* 0x000ea20000002400 */
[----:B---3--:R-:W-:Y:S01]  /*124f0*/  FMUL.FTZ R170, R31, UR8 ;  /* 0x000000081faa7c20 */ /* 0x008fe20008410000 */
[----:B------:R-:W-:Y:S01]  /*12500*/  I2FP.F32.S32 R5, R202 ;  /* 0x000000ca00057245 */ /* 0x000fe20000201400 */
[C---:B----4-:R-:W-:Y:S01]  /*12510*/  FFMA.FTZ R189, R14.reuse, UR5, R189 ;  /* 0x000000050ebd7c23 */ /* 0x050fe200080100bd */
[C---:B------:R-:W-:Y:S01]  /*12520*/  FFMA.FTZ R190, R13.reuse, UR5, R190 ;  /* 0x000000050dbe7c23 */ /* 0x040fe200080100be */
[----:B------:R-:W-:Y:S01]  /*12530*/  FFMA.FTZ R201, R13, UR5, R201 ;  /* 0x000000050dc97c23 */ /* 0x000fe200080100c9 */
[----:B------:R-:W-:Y:S04]  /*12540*/  FMNMX.FTZ R21, R243, R22, !PT ;  /* 0x00000016f3157209 */ /* 0x000fe80007810000 */
[----:B------:R-:W3:Y:S01]  /*12550*/  MUFU.TANH R182, R34 ;  /* 0x0000002200b67308 */ /* 0x000ee20000002400 */
[----:B-1----:R-:W-:Y:S01]  /*12560*/  FFMA.FTZ R171, R14, UR5, R171 ;  /* 0x000000050eab7c23 */ /* 0x002fe200080100ab */
[----:B------:R-:W-:Y:S02]  /*12570*/  FMNMX.FTZ R23, R244, R23, !PT ;  /* 0x00000017f4177209 */ /* 0x000fe40007810000 */
[----:B------:R-:W-:Y:S06]  /*12580*/  FMNMX.FTZ R21, R238, R21, !PT ;  /* 0x00000015ee157209 */ /* 0x000fec0007810000 */
[----:B------:R-:W1:Y:S01]  /*12590*/  MUFU.TANH R252, R252 ;  /* 0x000000fc00fc7308 */ /* 0x000e620000002400 */
[C---:B--2---:R-:W-:Y:S09]  /*125a0*/  FFMA.FTZ R248, R14.reuse, UR5, R248 ;  /* 0x000000050ef87c23 */ /* 0x044ff200080100f8 */
[----:B------:R-:W2:Y:S01]  /*125b0*/  MUFU.TANH R250, R250 ;  /* 0x000000fa00fa7308 */ /* 0x000ea20000002400 */
[----:B---3--:R-:W-:Y:S01]  /*125c0*/  FFMA.FTZ R182, R14, UR5, R182 ;  /* 0x000000050eb67c23 */ /* 0x008fe200080100b6 */
[----:B------:R-:W-:Y:S04]  /*125d0*/  FMNMX.FTZ R14, R207, R0, !PT ;  /* 0x00000000cf0e7209 */ /* 0x000fe80007810000 */
[----:B------:R-:W-:Y:S04]  /*125e0*/  FMNMX.FTZ R14, R19, R14, !PT ;  /* 0x0000000e130e7209 */ /* 0x000fe80007810000 */
[----:B------:R-:W3:Y:S01]  /*125f0*/  MUFU.TANH R251, R251 ;  /* 0x000000fb00fb7308 */ /* 0x000ee20000002400 */
[----:B-1----:R-:W-:Y:S01]  /*12600*/  FFMA.FTZ R252, R13, UR5, R252 ;  /* 0x000000050dfc7c23 */ /* 0x002fe200080100fc */
[----:B------:R-:W-:Y:S04]  /*12610*/  FMNMX.FTZ R14, R17, R14, !PT ;  /* 0x0000000e110e7209 */ /* 0x000fe80007810000 */
[----:B------:R-:W-:Y:S04]  /*12620*/  FMNMX.FTZ R22, R252, R23, !PT ;  /* 0x00000017fc167209 */ /* 0x000fe80007810000 */
[----:B------:R-:W1:Y:S01]  /*12630*/  MUFU.TANH R249, R249 ;  /* 0x000000f900f97308 */ /* 0x000e620000002400 */
[----:B--2---:R-:W-:Y:S01]  /*12640*/  FFMA.FTZ R250, R13, UR5, R250 ;  /* 0x000000050dfa7c23 */ /* 0x004fe200080100fa */
[----:B------:R-:W-:Y:S02]  /*12650*/  FMNMX.FTZ R13, R241, R169, !PT ;  /* 0x000000a9f10d7209 */ /* 0x000fe40007810000 */
[----:B------:R-:W-:Y:S06]  /*12660*/  FMNMX.FTZ R14, R15, R14, !PT ;  /* 0x0000000e0f0e7209 */ /* 0x000fec0007810000 */
[----:B------:R2:W-:Y:S01]  /*12670*/  MUFU.TANH R176, R168 ;  /* 0x000000a800b07308 */ /* 0x0005e20000002400 */
[C---:B---3--:R-:W-:Y:S01]  /*12680*/  FFMA.FTZ R251, R18.reuse, UR5, R251 ;  /* 0x0000000512fb7c23 */ /* 0x048fe200080100fb */
[----:B------:R-:W-:Y:S04]  /*12690*/  FMNMX.FTZ R14, R201, R14, !PT ;  /* 0x0000000ec90e7209 */ /* 0x000fe80007810000 */
[----:B------:R-:W-:Y:S04]  /*126a0*/  FMNMX.FTZ R4, R251, R14, !PT ;  /* 0x0000000efb047209 */ /* 0x000fe80007810000 */
[----:B------:R-:W3:Y:S01]  /*126b0*/  MUFU.TANH R181, R33 ;  /* 0x0000002100b57308 */ /* 0x000ee20000002400 */
[----:B-1----:R-:W-:Y:S01]  /*126c0*/  FFMA.FTZ R249, R18, UR5, R249 ;  /* 0x0000000512f97c23 */ /* 0x002fe200080100f9 */
[----:B------:R-:W-:Y:S04]  /*126d0*/  FMNMX.FTZ R18, R234, R13, !PT ;  /* 0x0000000dea127209 */ /* 0x000fe80007810000 */
[----:B------:R-:W-:Y:S04]  /*126e0*/  FMNMX.FTZ R13, R239, R18, !PT ;  /* 0x00000012ef0d7209 */ /* 0x000fe80007810000 */
[----:B------:R-:W1:Y:S01]  /*126f0*/  MUFU.TANH R202, R35 ;  /* 0x0000002300ca7308 */ /* 0x000e620000002400 */
[----:B------:R-:W-:Y:S02]  /*12700*/  FMNMX.FTZ R18, R190, R21, !PT ;  /* 0x00000015be127209 */ /* 0x000fe40007810000 */
[----:B--2---:R-:W-:Y:S02]  /*12710*/  FMNMX.FTZ R168, R183, R22, !PT ;  /* 0x00000016b7a87209 */ /* 0x004fe40007810000 */
[----:B------:R-:W-:Y:S02]  /*12720*/  FMNMX.FTZ R13, R206, R13, !PT ;  /* 0x0000000dce0d7209 */ /* 0x000fe40007810000 */
[----:B------:R-:W-:Y:S03]  /*12730*/  FMNMX.FTZ R23, R203, R18, !PT ;  /* 0x00000012cb177209 */ /* 0x000fe60007810000 */
[----:B------:R-:W2:Y:S01]  /*12740*/  MUFU.TANH R170, R170 ;  /* 0x000000aa00aa7308 */ /* 0x000ea20000002400 */
[----:B------:R-:W-:Y:S01]  /*12750*/  FMNMX.FTZ R168, R189, R168, !PT ;  /* 0x000000a8bda87209 */ /* 0x000fe20007810000 */
[----:B---3--:R-:W-:Y:S01]  /*12760*/  FFMA.FTZ R181, R5, UR5, R181 ;  /* 0x0000000505b57c23 */ /* 0x008fe200080100b5 */
[----:B------:R-:W-:Y:S02]  /*12770*/  FMNMX.FTZ R22, R250, R13, !PT ;  /* 0x0000000dfa167209 */ /* 0x000fe40007810000 */
[----:B------:R-:W-:Y:S02]  /*12780*/  FMNMX.FTZ R23, R182, R23, !PT ;  /* 0x00000017b6177209 */ /* 0x000fe40007810000 */
[----:B------:R-:W-:Y:S01]  /*12790*/  FMNMX.FTZ R168, R181, R168, !PT ;  /* 0x000000a8b5a87209 */ /* 0x000fe20007810000 */
[----:B-1----:R-:W-:Y:S01]  /*127a0*/  FFMA.FTZ R202, R5, UR5, R202 ;  /* 0x0000000505ca7c23 */ /* 0x002fe200080100ca */
[----:B------:R-:W-:Y:S06]  /*127b0*/  @P4 BRA `(.L_x_1687) ;  /* 0xffffffe800e84947 */ /* 0x000fec000383ffff */
.L_x_1686:
[----:B------:R-:W-:Y:S01]  /*127c0*/  FMNMX.FTZ R23, R202, R23, !PT ;  /* 0x00000017ca177209 */ /* 0x000fe20007810000 */
[C---:B--2---:R-:W-:Y:S01]  /*127d0*/  FFMA.FTZ R170, R5.reuse, UR5, R170 ;  /* 0x0000000505aa7c23 */ /* 0x044fe200080100aa */
[----:B------:R-:W-:Y:S01]  /*127e0*/  FFMA.FTZ R176, R5, UR5, R176 ;  /* 0x0000000505b07c23 */ /* 0x000fe200080100b0 */
[----:B-1----:R-:W1:Y:S01]  /*127f0*/  SHFL.BFLY PT, R7, R168, 0x2, 0x1f ;  /* 0x0c401f00a8077f89 */ /* 0x002e6200000e0000 */
[----:B------:R-:W-:Y:S01]  /*12800*/  FMNMX.FTZ R5, R171, R4, !PT ;  /* 0x00000004ab057209 */ /* 0x000fe20007810000 */
[----:B------:R-:W-:Y:S01]  /*12810*/  UIADD3 UR17, UR17, -0x1, URZ ;  /* 0xffffffff11117890 */ /* 0x000fe2000fffe03f */
[----:B------:R-:W-:Y:S05]  /*12820*/  FMNMX.FTZ R9, R249, R22, !PT ;  /* 0x00000016f9097209 */ /* 0x000fea0007810000 */
[----:B------:R-:W2:Y:S01]  /*12830*/  SHFL.BFLY PT, R4, R23, 0x2, 0x1f ;  /* 0x0c401f0017047f89 */ /* 0x000ea200000e0000 */
[----:B------:R-:W-:Y:S02]  /*12840*/  FMNMX.FTZ R6, R170, R5, !PT ;  /* 0x00000005aa067209 */ /* 0x000fe40007810000 */
[----:B------:R-:W-:Y:S05]  /*12850*/  FMNMX.FTZ R13, R248, R9, !PT ;  /* 0x00000009f80d7209 */ /* 0x000fea0007810000 */
[----:B------:R-:W-:Y:S01]  /*12860*/  LDSM.16.MT88.4 R172, [R210+0xa000] ;  /* 0x00a00000d2ac783b */ /* 0x000fe20000004200 */
[----:B------:R-:W-:Y:S07]  /*12870*/  FMNMX.FTZ R11, R176, R13, !PT ;  /* 0x0000000db00b7209 */ /* 0x000fee0007810000 */
        /* <DEDUP_REMOVED lines=12> */
[----:B------:R-:W4:Y:S08]  /*12940*/  SHFL.BFLY PT, R166, R7, 0x1, 0x1f ;  /* 0x0c201f0007a67f89 */ /* 0x000f3000000e0000 */
[----:B------:R-:W5:Y:S01]  /*12950*/  LDSM.16.MT88.4 R20, [R212+0xa000] ;  /* 0x00a00000d414783b */ /* 0x000f620000004200 */
        /* <DEDUP_REMOVED lines=23> */
[----:B------:R-:W-:Y:S01]  /*12ad0*/  FFMA.FTZ R244, R244, UR4, -R180 ;  /* 0x00000004f4f47c23 */ /* 0x000fe200080108b4 */
[--C-:B------:R-:W-:Y:S01]  /*12ae0*/  FFMA.FTZ R242, R242, UR4, -R179.reuse ;  /* 0x00000004f2f27c23 */ /* 0x100fe200080108b3 */
[--C-:B------:R-:W-:Y:S01]  /*12af0*/  FFMA.FTZ R240, R240, UR4, -R179.reuse ;  /* 0x00000004f0f07c23 */ /* 0x100fe200080108b3 */
[--C-:B------:R-:W-:Y:S01]  /*12b00*/  FFMA.FTZ R243, R243, UR4, -R179.reuse ;  /* 0x00000004f3f37c23 */ /* 0x100fe200080108b3 */
[----:B------:R-:W-:Y:S01]  /*12b10*/  FFMA.FTZ R238, R238, UR4, -R179 ;  /* 0x00000004eeee7c23 */ /* 0x000fe200080108b3 */
[----:B------:R-:W-:Y:S01]  /*12b20*/  FMUL.FTZ R164, R5, UR4 ;  /* 0x0000000405a47c20 */ /* 0x000fe20008410000 */
[----:B------:R-:W-:Y:S01]  /*12b30*/  FMUL.FTZ R4, R0, UR4 ;  /* 0x0000000400047c20 */ /* 0x000fe20008410000 */
[----:B------:R-:W-:Y:S01]  /*12b40*/  FMUL.FTZ R5, R2, UR4 ;  /* 0x0000000402057c20 */ /* 0x000fe20008410000 */
[----:B------:R-:W-:Y:S01]  /*12b50*/  FSEL R177, R177, RZ, P0 ;  /* 0x000000ffb1b17208 */ /* 0x000fe20000000000 */
        /* <DEDUP_REMOVED lines=14> */
[--C-:B------:R-:W-:Y:S01]  /*12c40*/  FFMA.FTZ R182, R182, UR4, -R179.reuse ;  /* 0x00000004b6b67c23 */ /* 0x100fe200080108b3 */
[----:B------:R-:W-:Y:S03]  /*12c50*/  FFMA.FTZ R179, R202, UR4, -R179 ;  /* 0x00000004cab37c23 */ /* 0x000fe600080108b3 */
[----:B------:R-:W3:Y:S01]  /*12c60*/  MUFU.EX2 R2, R5 ;  /* 0x0000000500027308 */ /* 0x000ee20000000800 */
[C---:B-1----:R-:W-:Y:S01]  /*12c70*/  FMUL.FTZ R6, R3.reuse, R162 ;  /* 0x000000a203067220 */ /* 0x042fe20000410000 */
[C---:B------:R-:W-:Y:S01]  /*12c80*/  FMUL.FTZ R7, R3.reuse, R163 ;  /* 0x000000a303077220 */ /* 0x040fe20000410000 */
[C---:B------:R-:W-:Y:S01]  /*12c90*/  FMUL.FTZ R18, R3.reuse, R150 ;  /* 0x0000009603127220 */ /* 0x040fe20000410000 */
[C---:B------:R-:W-:Y:S01]  /*12ca0*/  FMUL.FTZ R19, R3.reuse, R151 ;  /* 0x0000009703137220 */ /* 0x040fe20000410000 */
[C---:B------:R-:W-:Y:S01]  /*12cb0*/  FMUL.FTZ R34, R3.reuse, R134 ;  /* 0x0000008603227220 */ /* 0x040fe20000410000 */
[----:B------:R-:W-:Y:S01]  /*12cc0*/  FMUL.FTZ R35, R3, R135 ;  /* 0x0000008703237220 */ /* 0x000fe20000410000 */
        /* <DEDUP_REMOVED lines=15> */
[----:B------:R-:W-:Y:S01]  /*12dc0*/  FMUL.FTZ R25, R2, R141 ;  /* 0x0000008d02197220 */ /* 0x000fe20000410000 */
[----:B------:R-:W-:Y:S03]  /*12dd0*/  FMUL.FTZ R31, R0, R139 ;  /* 0x0000008b001f7220 */ /* 0x000fe60000410000 */
[----:B------:R-:W2:Y:S01]  /*12de0*/  MUFU.EX2 R246, R246 ;  /* 0x000000f600f67308 */ /* 0x000ea20000000800 */
[C---:B-1----:R-:W-:Y:S01]  /*12df0*/  FMUL.FTZ R4, R164.reuse, R160 ;  /* 0x000000a0a4047220 */ /* 0x042fe20000410000 */
[C---:B------:R-:W-:Y:S01]  /*12e00*/  FMUL.FTZ R5, R164.reuse, R161 ;  /* 0x000000a1a4057220 */ /* 0x040fe20000410000 */
[C---:B------:R-:W-:Y:S01]  /*12e10*/  FMUL.FTZ R16, R164.reuse, R148 ;  /* 0x00000094a4107220 */ /* 0x040fe20000410000 */
[----:B------:R-:W-:Y:S01]  /*12e20*/  FMUL.FTZ R17, R164, R149 ;  /* 0x00000095a4117220 */ /* 0x000fe20000410000 */
[----:B------:R-:W-:Y:S01]  /*12e30*/  LDSM.16.MT88.4 R140, [R210+0xb000] ;  /* 0x00b00000d28c783b */ /* 0x000fe20000004200 */
[C---:B------:R-:W-:Y:S01]  /*12e40*/  FMUL.FTZ R28, R2.reuse, R136 ;  /* 0x00000088021c7220 */ /* 0x040fe20000410000 */
[----:B------:R-:W-:Y:S03]  /*12e50*/  FMUL.FTZ R29, R2, R137 ;  /* 0x00000089021d7220 */ /* 0x000fe60000410000 */
[----:B------:R-:W-:Y:S01]  /*12e60*/  MUFU.EX2 R245, R245 ;  /* 0x000000f500f57308 */ /* 0x000fe20000000800 */
[C---:B------:R-:W-:Y:S01]  /*12e70*/  FMUL.FTZ R32, R164.reuse, R132 ;  /* 0x00000084a4207220 */ /* 0x040fe20000410000 */
[C---:B------:R-:W-:Y:S01]  /*12e80*/  FMUL.FTZ R33, R164.reuse, R133 ;  /* 0x00000085a4217220 */ /* 0x040fe20000410000 */
[C---:B------:R-:W-:Y:S01]  /*12e90*/  FMUL.FTZ R36, R164.reuse, R36 ;  /* 0x00000024a4247220 */ /* 0x040fe20000410000 */
[----:B------:R-:W-:Y:S01]  /*12ea0*/  FMUL.FTZ R37, R164, R37 ;  /* 0x00000025a4257220 */ /* 0x000fe20000410000 */
[----:B------:R-:W1:Y:S01]  /*12eb0*/  LDSM.16.MT88.4 R148, [R209+0xa000] ;  /* 0x00a00000d194783b */ /* 0x000e620000004200 */
[C---:B------:R-:W-:Y:S01]  /*12ec0*/  FMUL.FTZ R38, R3.reuse, R38 ;  /* 0x0000002603267220 */ /* 0x040fe20000410000 */
[C---:B------:R-:W-:Y:S03]  /*12ed0*/  FMUL.FTZ R39, R3.reuse, R39 ;  /* 0x0000002703277220 */ /* 0x040fe60000410000 */
[----:B------:R-:W3:Y:S01]  /*12ee0*/  MUFU.EX2 R244, R244 ;  /* 0x000000f400f47308 */ /* 0x000ee20000000800 */
[----:B--2---:R-:W-:Y:S01]  /*12ef0*/  F2FP.BF16.F32.PACK_AB R156, R246, R247 ;  /* 0x000000f7f69c723e */ /* 0x004fe200000010ff */
[C---:B------:R-:W-:Y:S01]  /*12f00*/  FMUL.FTZ R42, R0.reuse, R42 ;  /* 0x0000002a002a7220 */ /* 0x040fe20000410000 */
[----:B------:R-:W-:Y:S01]  /*12f10*/  FMUL.FTZ R43, R0, R43 ;  /* 0x0000002b002b7220 */ /* 0x000fe20000410000 */
        /* <DEDUP_REMOVED lines=11> */
[C---:B------:R-:W-:Y:S03]  /*12fd0*/  FMUL.FTZ R50, R3.reuse, R50 ;  /* 0x0000003203327220 */ /* 0x040fe60000410000 */
[----:B------:R-:W5:Y:S01]  /*12fe0*/  MUFU.EX2 R240, R240 ;  /* 0x000000f000f07308 */ /* 0x000f620000000800 */
[----:B---3--:R-:W-:Y:S01]  /*12ff0*/  F2FP.BF16.F32.PACK_AB R158, R244, R245 ;  /* 0x000000f5f49e723e */ /* 0x008fe200000010ff */
[C---:B------:R-:W-:Y:S01]  /*13000*/  FMUL.FTZ R51, R3.reuse, R51 ;  /* 0x0000003303337220 */ /* 0x040fe20000410000 */
[C---:B------:R-:W-:Y:S01]  /*13010*/  FMUL.FTZ R52, R164.reuse, R52 ;  /* 0x00000034a4347220 */ /* 0x040fe20000410000 */
[----:B------:R-:W-:Y:S01]  /*13020*/  FMUL.FTZ R53, R164, R53 ;  /* 0x00000035a4357220 */ /* 0x000fe20000410000 */
        /* <DEDUP_REMOVED lines=33> */
[C---:B------:R-:W-:Y:S01]  /*13240*/  FMUL.FTZ R81, R164.reuse, R81 ;  /* 0x00000051a4517220 */ /* 0x040fe20000410000 */
[C---:B------:R-:W-:Y:S01]  /*13250*/  FMUL.FTZ R82, R3.reuse, R82 ;  /* 0x0000005203527220 */ /* 0x040fe20000410000 */
[-C--:B------:R-:W-:Y:S02]  /*13260*/  HMMA.16816.F32.BF16 R4, R156, R20.reuse, R4 ;  /* 0x000000149c04723c */ /* 0x080fe40000041804 */
[----:B------:R-:W-:Y:S03]  /*13270*/  MUFU.EX2 R204, R204 ;  /* 0x000000cc00cc7308 */ /* 0x000fe60000000800 */
[C---:B------:R-:W-:Y:S01]  /*13280*/  FMUL.FTZ R83, R3.reuse, R83 ;  /* 0x0000005303537220 */ /* 0x040fe20000410000 */
[C---:B------:R-:W-:Y:S01]  /*13290*/  FMUL.FTZ R100, R164.reuse, R100 ;  /* 0x00000064a4647220 */ /* 0x040fe20000410000 */
[----:B------:R-:W-:Y:S01]  /*132a0*/  FMUL.FTZ R101, R164, R101 ;  /* 0x00000065a4657220 */ /* 0x000fe20000410000 */
[----:B------:R-:W-:Y:S04]  /*132b0*/  FMUL.FTZ R102, R3, R102 ;  /* 0x0000006603667220 */ /* 0x000fe80000410000 */
[----:B------:R-:W3:Y:S01]  /*132c0*/  MUFU.EX2 R169, R169 ;  /* 0x000000a900a97308 */ /* 0x000ee20000000800 */
[----:B-----5:R-:W-:Y:S01]  /*132d0*/  F2FP.BF16.F32.PACK_AB R161, R205, R207 ;  /* 0x000000cfcda1723e */ /* 0x020fe200000010ff */
[C---:B------:R-:W-:Y:S01]  /*132e0*/  FMUL.FTZ R103, R3.reuse, R103 ;  /* 0x0000006703677220 */ /* 0x040fe20000410000 */
        /* <DEDUP_REMOVED lines=15> */
[--C-:B------:R-:W-:Y:S01]  /*133e0*/  FFMA.FTZ R252, R252, UR4, -R180.reuse ;  /* 0x00000004fcfc7c23 */ /* 0x100fe200080108b4 */
[----:B------:R-:W-:Y:S01]  /*133f0*/  FFMA.FTZ R180, R181, UR4, -R180 ;  /* 0x00000004b5b47c23 */ /* 0x000fe200080108b4 */
        /* <DEDUP_REMOVED lines=28> */
[----:B---3--:R-:W-:Y:S01]  /*135c0*/  F2FP.BF16.F32.PACK_AB R162, R206, R239 ;  /* 0x000000efcea2723e */ /* 0x008fe200000010ff */
[----:B------:R-:W-:Y:S01]  /*135d0*/  FMUL.FTZ R121, R2, R121 ;  /* 0x0000007902797220 */ /* 0x000fe20000410000 */
[--C-:B------:R-:W-:Y:S01]  /*135e0*/  FFMA.FTZ R250, R250, UR4, -R177.reuse ;  /* 0x00000004fafa7c23 */ /* 0x100fe200080108b1 */
[----:B------:R-:W-:Y:S01]  /*135f0*/  FFMA.FTZ R249, R249, UR4, -R177 ;  /* 0x00000004f9f97c23 */ /* 0x000fe200080108b1 */
[C---:B------:R-:W-:Y:S01]  /*13600*/  FMUL.FTZ R126, R0.reuse, R126 ;  /* 0x0000007e007e7220 */ /* 0x040fe20000410000 */
[----:B------:R-:W-:Y:S01]  /*13610*/  FMUL.FTZ R127, R0, R127 ;  /* 0x0000007f007f7220 */ /* 0x000fe20000410000 */
[C---:B------:R-:W-:Y:S01]  /*13620*/  FMUL.FTZ R124, R2.reuse, R124 ;  /* 0x0000007c027c7220 */ /* 0x040fe20000410000 */
[C---:B------:R-:W-:Y:S02]  /*13630*/  HMMA.16816.F32.BF16 R8, R160.reuse, R20, R8 ;  /* 0x00000014a008723c */ /* 0x040fe40000041808 */
[----:B------:R3:W-:Y:S02]  /*13640*/  MUFU.EX2 R154, R190 ;  /* 0x000000be009a7308 */ /* 0x0007e40000000800 */
[----:B------:R-:W-:Y:S01]  /*13650*/  FMUL.FTZ R125, R2, R125 ;  /* 0x0000007d027d7220 */ /* 0x000fe20000410000 */
[C---:B------:R-:W-:Y:S01]  /*13660*/  FMUL.FTZ R128, R164.reuse, R128 ;  /* 0x00000080a4807220 */ /* 0x040fe20000410000 */
[-C--:B------:R-:W-:Y:S06]  /*13670*/  HMMA.16816.F32.BF16 R12, R160, R22.reuse, R12 ;  /* 0x00000016a00c723c */ /* 0x080fec000004180c */
[----:B------:R-:W5:Y:S01]  /*13680*/  MUFU.EX2 R152, R203 ;  /* 0x000000cb00987308 */ /* 0x000f620000000800 */
[C---:B------:R-:W-:Y:S01]  /*13690*/  FMUL.FTZ R20, R164.reuse, R144 ;  /* 0x00000090a4147220 */ /* 0x040fe20000410000 */
[C---:B------:R-:W-:Y:S04]  /*136a0*/  HMMA.16816.F32.BF16 R16, R156.reuse, R22, R16 ;  /* 0x000000169c10723c */ /* 0x040fe80000041810 */
[C---:B------:R-:W-:Y:S01]  /*136b0*/  FMUL.FTZ R21, R164.reuse, R145 ;  /* 0x00000091a4157220 */ /* 0x040fe20000410000 */
[----:B---3--:R-:W-:Y:S02]  /*136c0*/  LDSM.16.MT88.4 R188, [R212+0xb800] ;  /* 0x00b80000d4bc783b */ /* 0x008fe40000004200 */
[C---:B------:R-:W-:Y:S01]  /*136d0*/  FMUL.FTZ R23, R3.reuse, R147 ;  /* 0x0000009303177220 */ /* 0x040fe20000410000 */
[C---:B------:R-:W-:Y:S01]  /*136e0*/  FMUL.FTZ R22, R3.reuse, R146 ;  /* 0x0000009203167220 */ /* 0x040fe20000410000 */
[----:B------:R-:W3:Y:S02]  /*136f0*/  MUFU.EX2 R147, R180 ;  /* 0x000000b400937308 */ /* 0x000ee40000000800 */
[----:B------:R-:W-:Y:S01]  /*13700*/  FMUL.FTZ R129, R164, R129 ;  /* 0x00000081a4817220 */ /* 0x000fe20000410000 */
[C---:B------:R-:W-:Y:S01]  /*13710*/  FMUL.FTZ R130, R3.reuse, R130 ;  /* 0x0000008203827220 */ /* 0x040fe20000410000 */
[C---:B------:R-:W-:Y:S01]  /*13720*/  FMUL.FTZ R131, R3.reuse, R131 ;  /* 0x0000008303837220 */ /* 0x040fe20000410000 */
[----:B------:R-:W-:Y:S01]  /*13730*/  FFMA.FTZ R207, R0, R231, R207 ;  /* 0x000000e700cf7223 */ /* 0x000fe200000100cf */
[-C--:B------:R-:W-:Y:S04]  /*13740*/  HMMA.16816.F32.BF16 R20, R156, R172.reuse, R20 ;  /* 0x000000ac9c14723c */ /* 0x080fe80000041814 */
[----:B------:R1:W-:Y:S01]  /*13750*/  MUFU.EX2 R145, R182 ;  /* 0x000000b600917308 */ /* 0x0003e20000000800 */
[----:B------:R-:W-:Y:S01]  /*13760*/  MOV R0, R165 ;  /* 0x000000a500007202 */ /* 0x000fe20000000f00 */
[----:B------:R-:W-:Y:S01]  /*13770*/  FFMA.FTZ R247, R164, R235, R247 ;  /* 0x000000eba4f77223 */ /* 0x000fe200000100f7 */
[----:B------:R-:W-:Y:S01]  /*13780*/  FFMA.FTZ R242, R3, R232, R242 ;  /* 0x000000e803f27223 */ /* 0x000fe200000100f2 */
[C---:B------:R-:W-:Y:S06]  /*13790*/  HMMA.16816.F32.BF16 R24, R160.reuse, R172, R24 ;  /* 0x000000aca018723c */ /* 0x040fec0000041818 */
[----:B------:R2:W-:Y:S01]  /*137a0*/  MUFU.EX2 R144, R201 ;  /* 0x000000c900907308 */ /* 0x0005e20000000800 */
[----:B------:R-:W-:Y:S01]  /*137b0*/  FFMA.FTZ R241, R2, R233, R241 ;  /* 0x000000e902f17223 */ /* 0x000fe200000100f1 */
[-C--:B------:R-:W-:Y:S03]  /*137c0*/  HMMA.16816.F32.BF16 R28, R160, R174.reuse, R28 ;  /* 0x000000aea01c723c */ /* 0x080fe6000004181c */
[----:B-----5:R-:W-:Y:S03]  /*137d0*/  F2FP.BF16.F32.PACK_AB R173, R152, R154 ;  /* 0x0000009a98ad723e */ /* 0x020fe600000010ff */
[C---:B------:R-:W-:Y:S01]  /*137e0*/  HMMA.16816.F32.BF16 R32, R156.reuse, R174, R32 ;  /* 0x000000ae9c20723c */ /* 0x040fe20000041820 */
[----:B-1----:R-:W-:Y:S01]  /*137f0*/  LDSM.16.MT88.4 R180, [R209+0xa800] ;  /* 0x00a80000d1b4783b */ /* 0x002fe20000004200 */
[----:B------:R-:W1:Y:S03]  /*13800*/  MUFU.EX2 R252, R252 ;  /* 0x000000fc00fc7308 */ /* 0x000e660000000800 */
[----:B------:R-:W-:Y:S01]  /*13810*/  FADD.FTZ R207, R205, R207 ;  /* 0x000000cfcdcf7221 */ /* 0x000fe20000010000 */
[-C--:B------:R-:W-:Y:S03]  /*13820*/  HMMA.16816.F32.BF16 R36, R156, R148.reuse, R36 ;  /* 0x000000949c24723c */ /* 0x080fe60000041824 */
[----:B--2---:R-:W-:Y:S03]  /*13830*/  LDSM.16.MT88.4 R200, [R208+0xb800] ;  /* 0x00b80000d0c8783b */ /* 0x004fe60000004200 */
[----:B------:R-:W-:Y:S01]  /*13840*/  MUFU.EX2 R250, R250 ;  /* 0x000000fa00fa7308 */ /* 0x000fe20000000800 */
[----:B---3--:R-:W-:Y:S01]  /*13850*/  F2FP.BF16.F32.PACK_AB R174, R147, R153 ;  /* 0x0000009993ae723e */ /* 0x008fe200000010ff */
[C---:B------:R-:W-:Y:S04]  /*13860*/  HMMA.16816.F32.BF16 R40, R160.reuse, R148, R40 ;  /* 0x00000094a028723c */ /* 0x040fe80000041828 */
[----:B------:R-:W-:Y:S02]  /*13870*/  FADD.FTZ R246, R246, R247 ;  /* 0x000000f7f6f67221 */ /* 0x000fe40000010000 */
[-C--:B------:R-:W-:Y:S02]  /*13880*/  HMMA.16816.F32.BF16 R44, R160, R150.reuse, R44 ;  /* 0x00000096a02c723c */ /* 0x080fe4000004182c */
[----:B------:R-:W-:Y:S03]  /*13890*/  MUFU.EX2 R249, R249 ;  /* 0x000000f900f97308 */ /* 0x000fe60000000800 */
[----:B-1----:R-:W-:Y:S01]  /*138a0*/  F2FP.BF16.F32.PACK_AB R172, R155, R252 ;  /* 0x000000fc9bac723e */ /* 0x002fe200000010ff */
[C---:B------:R-:W-:Y:S01]  /*138b0*/  HMMA.16816.F32.BF16 R48, R156.reuse, R150, R48 ;  /* 0x000000969c30723c */ /* 0x040fe20000041830 */
[----:B------:R-:W-:Y:S04]  /*138c0*/  LDSM.16.MT88.4 R148, [R212+0xa800] ;  /* 0x00a80000d494783b */ /* 0x000fe80000004200 */
[----:B------:R-:W-:Y:S01]  /*138d0*/  FADD.FTZ R242, R240, R242 ;  /* 0x000000f2f0f27221 */ /* 0x000fe20000010000 */
[-C--:B------:R-:W-:Y:S05]  /*138e0*/  HMMA.16816.F32.BF16 R52, R156, R132.reuse, R52 ;  /* 0x000000849c34723c */ /* 0x080fea0000041834 */
        /* <DEDUP_REMOVED lines=8> */
[-C--:B----4-:R-:W-:Y:S05]  /*13970*/  HMMA.16816.F32.BF16 R68, R156, R136.reuse, R68 ;  /* 0x000000889c44723c */ /* 0x090fea0000041844 */
        /* <DEDUP_REMOVED lines=8> */
[-C--:B------:R-:W-:Y:S05]  /*13a00*/  HMMA.16816.F32.BF16 R84, R156, R140.reuse, R84 ;  /* 0x0000008c9c54723c */ /* 0x080fea0000041854 */
[----:B------:R-:W-:Y:S01]  /*13a10*/  FADD.FTZ R239, R206, R239 ;  /* 0x000000efceef7221 */ /* 0x000fe20000010000 */
[C---:B------:R-:W-:Y:S01]  /*13a20*/  HMMA.16816.F32.BF16 R88, R160.reuse, R140, R88 ;  /* 0x0000008ca058723c */ /* 0x040fe20000041858 */
[----:B------:R-:W3:Y:S04]  /*13a30*/  MUFU.EX2 R141, R179 ;  /* 0x000000b3008d7308 */ /* 0x000ee80000000800 */
[----:B------:R-:W-:Y:S01]  /*13a40*/  FADD.FTZ R245, R252, R245 ;  /* 0x000000f5fcf57221 */ /* 0x000fe20000010000 */
[-C--:B------:R-:W-:Y:S05]  /*13a50*/  HMMA.16816.F32.BF16 R92, R160, R142.reuse, R92 ;  /* 0x0000008ea05c723c */ /* 0x080fea000004185c */
[--C-:B------:R-:W-:Y:S01]  /*13a60*/  FFMA.FTZ R140, R251, UR4, -R178.reuse ;  /* 0x00000004fb8c7c23 */ /* 0x100fe200080108b2 */
[C---:B------:R-:W-:Y:S05]  /*13a70*/  HMMA.16816.F32.BF16 R96, R156.reuse, R142, R96 ;  /* 0x0000008e9c60723c */ /* 0x040fea0000041860 */
[--C-:B------:R-:W-:Y:S01]  /*13a80*/  FFMA.FTZ R251, R171, UR4, -R178.reuse ;  /* 0x00000004abfb7c23 */ /* 0x100fe200080108b2 */
[-C--:B-1----:R-:W-:Y:S01]  /*13a90*/  HMMA.16816.F32.BF16 R100, R156, R132.reuse, R100 ;  /* 0x000000849c64723c */ /* 0x082fe20000041864 */
[----:B------:R1:W-:Y:S04]  /*13aa0*/  MUFU.EX2 R171, R140 ;  /* 0x0000008c00ab7308 */ /* 0x0003e80000000800 */
[----:B------:R-:W-:Y:S01]  /*13ab0*/  FFMA.FTZ R178, R170, UR4, -R178 ;  /* 0x00000004aab27c23 */ /* 0x000fe200080108b2 */
[C---:B------:R-:W-:Y:S05]  /*13ac0*/  HMMA.16816.F32.BF16 R104, R160.reuse, R132, R104 ;  /* 0x00000084a068723c */ /* 0x040fea0000041868 */
[----:B------:R-:W-:Y:S01]  /*13ad0*/  MUFU.EX2 R251, R251 ;  /* 0x000000fb00fb7308 */ /* 0x000fe20000000800 */
[----:B---3--:R-:W-:Y:S01]  /*13ae0*/  F2FP.BF16.F32.PACK_AB R175, R141, R145 ;  /* 0x000000918daf723e */ /* 0x008fe200000010ff */
[-C--:B------:R-:W-:Y:S08]  /*13af0*/  HMMA.16816.F32.BF16 R108, R160, R134.reuse, R108 ;  /* 0x00000086a06c723c */ /* 0x080ff0000004186c */
[----:B------:R-:W3:Y:S01]  /*13b00*/  MUFU.EX2 R170, R178 ;  /* 0x000000b200aa7308 */ /* 0x000ee20000000800 */
[C---:B------:R-:W-:Y:S01]  /*13b10*/  HMMA.16816.F32.BF16 R112, R156.reuse, R134, R112 ;  /* 0x000000869c70723c */ /* 0x040fe20000041870 */
[----:B------:R-:W4:Y:S03]  /*13b20*/  LDSM.16.MT88.4 R132, [R210+0xa800] ;  /* 0x00a80000d284783b */ /* 0x000f260000004200 */
[--C-:B-1----:R-:W-:Y:S02]  /*13b30*/  FFMA.FTZ R140, R248, UR4, -R177.reuse ;  /* 0x00000004f88c7c23 */ /* 0x102fe400080108b1 */
[-C--:B--2---:R-:W-:Y:S03]  /*13b40*/  HMMA.16816.F32.BF16 R116, R156, R136.reuse, R116 ;  /* 0x000000889c74723c */ /* 0x084fe60000041874 */
[----:B------:R-:W-:Y:S02]  /*13b50*/  MUFU.EX2 R146, R140 ;  /* 0x0000008c00927308 */ /* 0x000fe40000000800 */
[----:B------:R-:W-:Y:S01]  /*13b60*/  FFMA.FTZ R177, R176, UR4, -R177 ;  /* 0x00000004b0b17c23 */ /* 0x000fe200080108b1 */
[C---:B------:R-:W-:Y:S07]  /*13b70*/  HMMA.16816.F32.BF16 R120, R160.reuse, R136, R120 ;  /* 0x00000088a078723c */ /* 0x040fee0000041878 */
[----:B------:R1:W2:Y:S01]  /*13b80*/  MUFU.EX2 R248, R177 ;  /* 0x000000b100f87308 */ /* 0x0002a20000000800 */
[-C--:B------:R-:W-:Y:S03]  /*13b90*/  HMMA.16816.F32.BF16 R124, R160, R138.reuse, R124 ;  /* 0x0000008aa07c723c */ /* 0x080fe6000004187c */
[----:B---3--:R-:W-:Y:S03]  /*13ba0*/  F2FP.BF16.F32.PACK_AB R179, R170, R251 ;  /* 0x000000fbaab3723e */ /* 0x008fe600000010ff */
[----:B------:R-:W-:Y:S05]  /*13bb0*/  HMMA.16816.F32.BF16 R128, R156, R138, R128 ;  /* 0x0000008a9c80723c */ /* 0x000fea0000041880 */
[----:B------:R-:W-:Y:S01]  /*13bc0*/  F2FP.BF16.F32.PACK_AB R176, R249, R250 ;  /* 0x000000faf9b0723e */ /* 0x000fe200000010ff */
[-C--:B------:R-:W-:Y:S05]  /*13bd0*/  HMMA.16816.F32.BF16 R160, R172, R148.reuse, R4 ;  /* 0x00000094aca0723c */ /* 0x080fea0000041804 */
[----:B-1----:R-:W-:Y:S01]  /*13be0*/  F2FP.BF16.F32.PACK_AB R177, R171, R144 ;  /* 0x00000090abb1723e */ /* 0x002fe200000010ff */
[----:B------:R-:W-:Y:S01]  /*13bf0*/  FADD.FTZ R250, R250, R239 ;  /* 0x000000effafa7221 */ /* 0x000fe20000010000 */
[CC--:B--2---:R-:W-:Y:S04]  /*13c00*/  F2FP.BF16.F32.PACK_AB R178, R248.reuse, R146.reuse ;  /* 0x00000092f8b2723e */ /* 0x0c4fe800000010ff */
[----:B------:R-:W-:Y:S01]  /*13c10*/  MOV R6, R147 ;  /* 0x0000009300067202 */ /* 0x000fe20000000f00 */
[----:B------:R-:W-:Y:S01]  /*13c20*/  FADD.FTZ R250, R249, R250 ;  /* 0x000000faf9fa7221 */ /* 0x000fe20000010000 */
[----:B------:R-:W-:Y:S01]  /*13c30*/  MOV R5, R146 ;  /* 0x0000009200057202 */ /* 0x000fe20000000f00 */
[C---:B------:R-:W-:Y:S04]  /*13c40*/  HMMA.16816.F32.BF16 R156, R176.reuse, R148, R8 ;  /* 0x00000094b09c723c */ /* 0x040fe80000041808 */
[----:B------:R-:W-:Y:S01]  /*13c50*/  MOV R4, R145 ;  /* 0x0000009100047202 */ /* 0x000fe20000000f00 */
[----:B------:R-:W-:Y:S01]  /*13c60*/  FADD.FTZ R233, R5, R250 ;  /* 0x000000fa05e97221 */ /* 0x000fe20000010000 */
[----:B------:R-:W-:Y:S02]  /*13c70*/  MOV R7, R141 ;  /* 0x0000008d00077202 */ /* 0x000fe40000000f00 */
[----:B------:R-:W-:Y:S03]  /*13c80*/  MOV R11, R153 ;  /* 0x00000099000b7202 */ /* 0x000fe60000000f00 */
[----:B------:R-:W-:Y:S01]  /*13c90*/  MOV R10, R152 ;  /* 0x00000098000a7202 */ /* 0x000fe20000000f00 */
[----:B------:R-:W-:Y:S01]  /*13ca0*/  FADD.FTZ R233, R248, R233 ;  /* 0x000000e9f8e97221 */ /* 0x000fe20000010000 */
[----:B------:R-:W-:Y:S02]  /*13cb0*/  MOV R9, R155 ;  /* 0x0000009b00097202 */ /* 0x000fe40000000f00 */
[----:B------:R-:W-:Y:S02]  /*13cc0*/  MOV R8, R154 ;  /* 0x0000009a00087202 */ /* 0x000fe40000000f00 */
[-C--:B------:R-:W-:Y:S03]  /*13cd0*/  HMMA.16816.F32.BF16 R152, R176, R150.reuse, R12 ;  /* 0x00000096b098723c */ /* 0x080fe6000004180c */
[----:B------:R-:W-:Y:S01]  /*13ce0*/  FADD.FTZ R243, R8, R243 ;  /* 0x000000f308f37221 */ /* 0x000fe20000010000 */
[----:B------:R-:W-:Y:S01]  /*13cf0*/  FADD.FTZ R245, R9, R245 ;  /* 0x000000f509f57221 */ /* 0x000fe20000010000 */
[----:B------:R-:W-:Y:S01]  /*13d00*/  MOV R2, R167 ;  /* 0x000000a700027202 */ /* 0x000fe20000000f00 */
[C---:B------:R-:W-:Y:S05]  /*13d10*/  HMMA.16816.F32.BF16 R148, R172.reuse, R150, R16 ;  /* 0x00000096ac94723c */ /* 0x040fea0000041810 */
[----:B------:R-:W-:Y:S01]  /*13d20*/  MOV R15, R144 ;  /* 0x00000090000f7202 */ /* 0x000fe20000000f00 */
[----:B------:R-:W-:Y:S01]  /*13d30*/  FADD.FTZ R243, R10, R243 ;  /* 0x000000f30af37221 */ /* 0x000fe20000010000 */
[-C--:B----4-:R-:W-:Y:S04]  /*13d40*/  HMMA.16816.F32.BF16 R144, R172, R132.reuse, R20 ;  /* 0x00000084ac90723c */ /* 0x090fe80000041814 */
        /* <DEDUP_REMOVED lines=40> */
.L_x_1684:
        /* <DEDUP_REMOVED lines=23> */
[----:B------:R-:W-:Y:S01]  /*14140*/  SHF.R.S32.HI R3, RZ, 0x1f, R2 ;  /* 0x0000001fff037819 */ /* 0x000fe20000011402 */
[----:B---3--:R-:W-:-:S03]  /*14150*/  FADD.FTZ R9, R11, R8 ;  /* 0x000000080b097221 */ /* 0x008fc60000010000 */
[----:B------:R-:W-:Y:S01]  /*14160*/  FSETP.NE.FTZ.AND P5, PT, R10, RZ, PT ;  /* 0x000000ff0a00720b */ /* 0x000fe20003fb5000 */
[----:B----4-:R-:W-:Y:S01]  /*14170*/  FADD.FTZ R8, R6, R5 ;  /* 0x0000000506087221 */ /* 0x010fe20000010000 */
[----:B-1----:R-:W-:Y:S02]  /*14180*/  SHF.R.S32.HI R5, RZ, 0x1f, R0 ;  /* 0x0000001fff057819 */ /* 0x002fe40000011400 */
[----:B------:R-:W-:Y:S01]  /*14190*/  FSETP.NE.FTZ.AND P0, PT, R9, RZ, PT ;  /* 0x000000ff0900720b */ /* 0x000fe20003f15000 */
[----:B-----5:R-:W-:Y:S01]  /*141a0*/  FADD.FTZ R7, R4, R7 ;  /* 0x0000000704077221 */ /* 0x020fe20000010000 */
[CC--:B------:R-:W-:Y:S02]  /*141b0*/  LEA.HI R12, R5.reuse, R0.reuse, RZ, 0x2 ;  /* 0x00000000050c7211 */ /* 0x0c0fe400078f10ff */
[----:B------:R-:W-:Y:S02]  /*141c0*/  LEA.HI R6, R5, R0, RZ, 0x5 ;  /* 0x0000000005067211 */ /* 0x000fe400078f28ff */
[----:B------:R-:W-:-:S03]  /*141d0*/  SHF.R.S32.HI R13, RZ, 0x2, R12 ;  /* 0x00000002ff0d7819 */ /* 0x000fc6000001140c */
[----:B------:R-:W1:Y:S01]  /*141e0*/  @P5 MUFU.RCP R14, R10 ;  /* 0x0000000a000e5308 */ /* 0x000e620000001000 */
[----:B------:R-:W-:Y:S02]  /*141f0*/  LOP3.LUT R11, R12, 0x3ffffffc, RZ, 0xc0, !PT ;  /* 0x3ffffffc0c0b7812 */ /* 0x000fe400078ec0ff */
[----:B------:R-:W-:Y:S02]  /*14200*/  SHF.R.S32.HI R12, RZ, 0x1f, R12 ;  /* 0x0000001fff0c7819 */ /* 0x000fe4000001140c */
[----:B------:R-:W-:Y:S02]  /*14210*/  LOP3.LUT R5, R6, 0xffffffe0, RZ, 0xc0, !PT ;  /* 0xffffffe006057812 */ /* 0x000fe400078ec0ff */
[----:B------:R-:W-:Y:S02]  /*14220*/  LEA.HI R12, R12, R13, RZ, 0x3 ;  /* 0x0000000d0c0c7211 */ /* 0x000fe400078f18ff */
[----:B------:R-:W-:Y:S02]  /*14230*/  LEA.HI R4, R3, R2, RZ, 0x3 ;  /* 0x0000000203047211 */ /* 0x000fe400078f18ff */
[----:B------:R-:W-:-:S02]  /*14240*/  LOP3.LUT R12, R12, 0xfffffff8, RZ, 0xc0, !PT ;  /* 0xfffffff80c0c7812 */ /* 0x000fc400078ec0ff */
[----:B------:R-:W-:Y:S02]  /*14250*/  IADD3 R5, -R5, R0, RZ ;  /* 0x0000000005057210 */ /* 0x000fe40007ffe1ff */
[----:B------:R-:W-:Y:S02]  /*14260*/  IADD3 R12, R13, -R12, RZ ;  /* 0x8000000c0d0c7210 */ /* 0x000fe40007ffe0ff */
[----:B------:R-:W-:Y:S01]  /*14270*/  LOP3.LUT R3, R4, 0xfffffff8, RZ, 0xc0, !PT ;  /* 0xfffffff804037812 */ /* 0x000fe200078ec0ff */
[C---:B-1----:R-:W-:Y:S01]  /*14280*/  FMUL.FTZ R160, R14.reuse, R160 ;  /* 0x000000a00ea07220 */ /* 0x042fe20000410000 */
[----:B------:R-:W-:Y:S01]  /*14290*/  IADD3 R11, -R11, R0, RZ ;  /* 0x000000000b0b7210 */ /* 0x000fe20007ffe1ff */
[C---:B------:R-:W-:Y:S01]  /*142a0*/  FMUL.FTZ R161, R14.reuse, R161 ;  /* 0x000000a10ea17220 */ /* 0x040fe20000410000 */
[----:B------:R-:W-:Y:S01]  /*142b0*/  MOV R0, 0x3f800000 ;  /* 0x3f80000000007802 */ /* 0x000fe20000000f00 */
[C---:B------:R-:W-:Y:S01]  /*142c0*/  FMUL.FTZ R148, R14.reuse, R148 ;  /* 0x000000940e947220 */ /* 0x040fe20000410000 */
[----:B------:R-:W-:Y:S01]  /*142d0*/  LOP3.LUT P4, RZ, R5, 0x3, RZ, 0xc0, !PT ;  /* 0x0000000305ff7812 */ /* 0x000fe2000788c0ff */
[----:B------:R-:W-:Y:S01]  /*142e0*/  FMUL.FTZ R149, R14, R149 ;  /* 0x000000950e957220 */ /* 0x000fe20000410000 */
[----:B------:R-:W-:Y:S01]  /*142f0*/  LOP3.LUT R13, R12, 0x1, RZ, 0xc0, !PT ;  /* 0x000000010c0d7812 */ /* 0x000fe200078ec0ff */
[----:B------:R-:W1:Y:S01]  /*14300*/  @P5 LDC R5, c[0x0][0x2e8] ;  /* 0x0000ba00ff055b82 */ /* 0x000e620000000800 */
[----:B------:R-:W-:Y:S01]  /*14310*/  IADD3 R3, -R3, R2, RZ ;  /* 0x0000000203037210 */ /* 0x000fe20007ffe1ff */
[----:B------:R-:W2:Y:S01]  /*14320*/  @P0 MUFU.RCP R0, R9 ;  /* 0x0000000900000308 */ /* 0x000ea20000001000 */
[----:B------:R-:W-:Y:S01]  /*14330*/  SHF.R.S32.HI R2, RZ, 0x5, R6 ;  /* 0x00000005ff027819 */ /* 0x000fe20000011406 */
[----:B------:R-:W-:Y:S01]  /*14340*/  FMUL.FTZ R144, R14, R144 ;  /* 0x000000900e907220 */ /* 0x000fe20000410000 */
[----:B------:R-:W-:Y:S01]  /*14350*/  SHF.L.U32 R6, R12, 0x6, RZ ;  /* 0x000000060c067819 */ /* 0x000fe200000006ff */
[----:B------:R-:W-:Y:S01]  /*14360*/  FMUL.FTZ R145, R14, R145 ;  /* 0x000000910e917220 */ /* 0x000fe20000410000 */
[----:B------:R-:W-:Y:S01]  /*14370*/  R2P PR, R12, 0x6 ;  /* 0x000000060c007804 */ /* 0x000fe20000000000 */
[C---:B------:R-:W-:Y:S01]  /*14380*/  FMUL.FTZ R132, R14.reuse, R132 ;  /* 0x000000840e847220 */ /* 0x040fe20000410000 */
[----:B------:R-:W-:Y:S01]  /*14390*/  ISETP.NE.U32.AND P3, PT, R13, 0x1, PT ;  /* 0x000000010d00780c */ /* 0x000fe20003f65070 */
[----:B------:R-:W-:Y:S01]  /*143a0*/  FMUL.FTZ R133, R14, R133 ;  /* 0x000000850e857220 */ /* 0x000fe20000410000 */
[----:B------:R-:W-:Y:S01]  /*143b0*/  P2R R15, PR, RZ, 0x20 ;  /* 0x00000020ff0f7803 */ /* 0x000fe20000000000 */
[----:B------:R3:W4:Y:S01]  /*143c0*/  @P5 MUFU.LG2 R13, R10 ;  /* 0x0000000a000d5308 */ /* 0x0007220000000c00 */
[----:B------:R-:W-:Y:S01]  /*143d0*/  LOP3.LUT R6, R6, 0x1c0, RZ, 0xc0, !PT ;  /* 0x000001c006067812 */ /* 0x000fe200078ec0ff */
[C---:B------:R-:W-:Y:S01]  /*143e0*/  FMUL.FTZ R36, R14.reuse, R36 ;  /* 0x000000240e247220 */ /* 0x040fe20000410000 */
[----:B------:R-:W-:Y:S01]  /*143f0*/  PLOP3.LUT P5, PT, PT, PT, UP0, 0x80, 0x0 ;  /* 0x000000000000781c */ /* 0x000fe20003faf008 */
[----:B------:R-:W-:Y:S01]  /*14400*/  FMUL.FTZ R37, R14, R37 ;  /* 0x000000250e257220 */ /* 0x000fe20000410000 */
[----:B------:R-:W-:Y:S01]  /*14410*/  LEA R11, R2, R11, 0x9 ;  /* 0x0000000b020b7211 */ /* 0x000fe200078e48ff */
[----:B------:R-:W-:Y:S01]  /*14420*/  FMUL.FTZ R48, R14, R48 ;  /* 0x000000300e307220 */ /* 0x000fe20000410000 */
[----:B------:R-:W-:Y:S01]  /*14430*/  LEA.HI R6, R6, R6, RZ, 0x1d ;  /* 0x0000000606067211 */ /* 0x000fe200078fe8ff */
[C---:B------:R-:W-:Y:S01]  /*14440*/  FMUL.FTZ R49, R14.reuse, R49 ;  /* 0x000000310e317220 */ /* 0x040fe20000410000 */
[C---:B------:R-:W-:Y:S01]  /*14450*/  FMUL.FTZ R52, R14.reuse, R52 ;  /* 0x000000340e347220 */ /* 0x040fe20000410000 */
[C---:B------:R-:W-:Y:S01]  /*14460*/  FMUL.FTZ R53, R14.reuse, R53 ;  /* 0x000000350e357220 */ /* 0x040fe20000410000 */
[----:B------:R-:W-:Y:S01]  /*14470*/  LEA R12, R11, R6, 0x1 ;  /* 0x000000060b0c7211 */ /* 0x000fe200078e08ff */
[C---:B------:R-:W-:Y:S01]  /*14480*/  FMUL.FTZ R64, R14.reuse, R64 ;  /* 0x000000400e407220 */ /* 0x040fe20000410000 */
[----:B------:R-:W-:Y:S01]  /*14490*/  MOV R11, 0x20 ;  /* 0x00000020000b7802 */ /* 0x000fe20000000f00 */
[C---:B------:R-:W-:Y:S01]  /*144a0*/  FMUL.FTZ R65, R14.reuse, R65 ;  /* 0x000000410e417220 */ /* 0x040fe20000410000 */
[----:B------:R-:W-:Y:S01]  /*144b0*/  MOV R6, 0x40 ;  /* 0x0000004000067802 */ /* 0x000fe20000000f00 */
[----:B------:R-:W-:Y:S01]  /*144c0*/  FMUL.FTZ R68, R14, R68 ;  /* 0x000000440e447220 */ /* 0x000fe20000410000 */
[----:B---3--:R-:W-:Y:S01]  /*144d0*/  LEA R10, R12, UR4, 0x1 ;  /* 0x000000040c0a7c11 */ /* 0x008fe2000f8e08ff */
        /* <DEDUP_REMOVED lines=25> */
[----:B-1--4-:R-:W-:Y:S06]  /*14670*/  @P5 BRA `(.L_x_1688) ;  /* 0x00000000001c5947 */ /* 0x012fec0003800000 */
[----:B------:R-:W1:Y:S01]  /*14680*/  S2UR UR7, SR_CTAID.Y ;  /* 0x00000000000779c3 */ /* 0x000e620000002600 */
[----:B------:R-:W-:Y:S01]  /*14690*/  ULDC.64 UR4, c[0x0][0x290] ;  /* 0x0000a40000047ab9 */ /* 0x000fe20000000a00 */
[----:B-1----:R-:W-:Y:S02]  /*146a0*/  USHF.R.S32.HI UR6, URZ, 0x1f, UR7 ;  /* 0x0000001f3f067899 */ /* 0x002fe40008011407 */
[----:B------:R-:W-:Y:S02]  /*146b0*/  UIMAD.WIDE.U32 UR8, UR7, UR4, URZ ;  /* 0x00000004070872a5 */ /* 0x000fe4000f8e003f */
[----:B------:R-:W-:-:S04]  /*146c0*/  UIMAD UR6, UR6, UR4, URZ ;  /* 0x00000004060672a4 */ /* 0x000fc8000f8e023f */
[----:B------:R-:W-:-:S04]  /*146d0*/  UIMAD UR6, UR7, UR5, UR6 ;  /* 0x00000005070672a4 */ /* 0x000fc8000f8e0206 */
[----:B------:R-:W-:-:S12]  /*146e0*/  UIADD3 UR6, UR9, UR6, URZ ;  /* 0x0000000609067290 */ /* 0x000fd8000fffe03f */
.L_x_1688:
        /* <DEDUP_REMOVED lines=11> */
[----:B------:R-:W-:Y:S01]  /*147a0*/  FMUL.FTZ R54, R0, R54 ;  /* 0x0000003600367220 */ /* 0x000fe20000410000 */
[----:B------:R-:W-:-:S02]  /*147b0*/  CS2R R14, SRZ ;  /* 0x00000000000e7805 */ /* 0x000fc4000001ff00 */
[----:B------:R-:W-:-:S04]  /*147c0*/  @P2 FMUL.FTZ R13, R13, 0.69314718246459960938 ;  /* 0x3f3172180d0d2820 */ /* 0x000fc80000410000 */
[----:B------:R-:W-:Y:S01]  /*147d0*/  @P2 FFMA.FTZ R12, R168, R5, R13 ;  /* 0x00000005a80c2223 */ /* 0x000fe2000001000d */
[----:B------:R-:W-:Y:S01]  /*147e0*/  PLOP3.LUT P2, PT, PT, PT, PT, 0x8, 0x0 ;  /* 0x000000000000781c */ /* 0x000fe20003f4e170 */
[----:B------:R-:W-:-:S12]  /*147f0*/  @P1 BRA `(.L_x_1689) ;  /* 0x0000000000201947 */ /* 0x000fd80003800000 */
        /* <DEDUP_REMOVED lines=8> */
.L_x_1689:
[----:B------:R-:W-:Y:S01]  /*14880*/  ISETP.NE.AND P1, PT, RZ, UR7, PT ;  /* 0x00000007ff007c0c */ /* 0x000fe2000bf25270 */
[----:B------:R-:W-:Y:S01]  /*14890*/  FMUL.FTZ R55, R0, R55 ;  /* 0x0000003700377220 */ /* 0x000fe20000410000 */
[----:B------:R-:W-:Y:S01]  /*148a0*/  IADD3 R5, R10, -0x10, RZ ;  /* 0xfffffff00a057810 */ /* 0x000fe20007ffe0ff */
[----:B------:R-:W-:Y:S01]  /*148b0*/  FMUL.FTZ R66, R0, R66 ;  /* 0x0000004200427220 */ /* 0x000fe20000410000 */
[----:B------:R-:W-:Y:S01]  /*148c0*/  @P3 IADD3 R5, R10, 0x10, RZ ;  /* 0x000000100a053810 */ /* 0x000fe20007ffe0ff */
[----:B------:R-:W-:Y:S01]  /*148d0*/  FMUL.FTZ R67, R0, R67 ;  /* 0x0000004300437220 */ /* 0x000fe20000410000 */
        /* <DEDUP_REMOVED lines=35> */
[----:B------:R-:W-:Y:S01]  /*14b10*/  FMUL.FTZ R40, R13, R40 ;  /* 0x000000280d287220 */ /* 0x000fe20000410000 */
[----:B------:R-:W-:Y:S01]  /*14b20*/  F2FP.BF16.F32.PACK_AB R152, R153, R152 ;  /* 0x000000989998723e */ /* 0x000fe200000010ff */
        /* <DEDUP_REMOVED lines=15> */
[----:B------:R-:W-:Y:S01]  /*14c20*/  IADD3 R11, R11, R5, RZ ;  /* 0x000000050b0b7210 */ /* 0x000fe20007ffe0ff */
[----:B------:R-:W-:Y:S01]  /*14c30*/  FMUL.FTZ R45, R13, R45 ;  /* 0x0000002d0d2d7220 */ /* 0x000fe20000410000 */
[C---:B------:R-:W-:Y:S01]  /*14c40*/  FMUL.FTZ R47, R16.reuse, R47 ;  /* 0x0000002f102f7220 */ /* 0x040fe20000410000 */
        /* <DEDUP_REMOVED lines=23> */
[C---:B------:R-:W-:Y:S01]  /*14dc0*/  FMUL.FTZ R62, R16.reuse, R62 ;  /* 0x0000003e103e7220 */ /* 0x040fe20000410000 */
        /* <DEDUP_REMOVED lines=36> */
[----:B------:R-:W-:Y:S01]  /*15010*/  FMUL.FTZ R89, R13, R89 ;  /* 0x000000590d597220 */ /* 0x000fe20000410000 */
        /* <DEDUP_REMOVED lines=49> */
[----:B------:R-:W-:Y:S01]  /*15330*/  FMUL.FTZ R120, R13, R120 ;  /* 0x000000780d787220 */ /* 0x000fe20000410000 */
[----:B------:R-:W-:Y:S01]  /*15340*/  STS [R25+0x2400], R62 ;  /* 0x0024003e19007388 */ /* 0x000fe20000000800 */
[----:B------:R-:W-:Y:S01]  /*15350*/  F2FP.BF16.F32.PACK_AB R102, R103, R102 ;  /* 0x000000666766723e */ /* 0x000fe200000010ff */
[C---:B------:R-:W-:Y:S01]  /*15360*/  FMUL.FTZ R121, R13.reuse, R121 ;  /* 0x000000790d797220 */ /* 0x040fe20000410000 */
[----:B------:R-:W-:Y:S01]  /*15370*/  FMUL.FTZ R124, R13, R124 ;  /* 0x0000007c0d7c7220 */ /* 0x000fe20000410000 */
[----:B------:R-:W-:Y:S01]  /*15380*/  STS [R10+0x4000], R69 ;  /* 0x004000450a007388 */ /* 0x000fe20000000800 */
[C---:B------:R-:W-:Y:S01]  /*15390*/  FMUL.FTZ R123, R16.reuse, R123 ;  /* 0x0000007b107b7220 */ /* 0x040fe20000410000 */
[C---:B------:R-:W-:Y:S01]  /*153a0*/  FMUL.FTZ R122, R16.reuse, R122 ;  /* 0x0000007a107a7220 */ /* 0x040fe20000410000 */
[C---:B------:R-:W-:Y:S01]  /*153b0*/  FMUL.FTZ R127, R16.reuse, R127 ;  /* 0x0000007f107f7220 */ /* 0x040fe20000410000 */
[----:B------:R-:W-:Y:S01]  /*153c0*/  STS [R10+0x4400], R71 ;  /* 0x004400470a007388 */ /* 0x000fe20000000800 */
[----:B------:R-:W-:Y:S01]  /*153d0*/  F2FP.BF16.F32.PACK_AB R112, R113, R112 ;  /* 0x000000707170723e */ /* 0x000fe200000010ff */
[----:B------:R-:W1:Y:S01]  /*153e0*/  @!P1 LDC R0, c[0x0][0x2c4] ;  /* 0x0000b100ff009b82 */ /* 0x000e620000000800 */
[----:B------:R-:W-:Y:S01]  /*153f0*/  F2FP.BF16.F32.PACK_AB R114, R115, R114 ;  /* 0x000000727372723e */ /* 0x000fe200000010ff */
[----:B------:R-:W-:Y:S01]  /*15400*/  STS [R5+0x4000], R80 ;  /* 0x0040005005007388 */ /* 0x000fe20000000800 */
[----:B------:R-:W-:Y:S01]  /*15410*/  FMUL.FTZ R13, R13, R125 ;  /* 0x0000007d0d0d7220 */ /* 0x000fe20000410000 */
[----:B------:R-:W-:Y:S01]  /*15420*/  FMUL.FTZ R16, R16, R126 ;  /* 0x0000007e10107220 */ /* 0x000fe20000410000 */
[----:B------:R-:W-:Y:S01]  /*15430*/  F2FP.BF16.F32.PACK_AB R104, R105, R104 ;  /* 0x000000686968723e */ /* 0x000fe200000010ff */
[----:B------:R-:W-:Y:S01]  /*15440*/  STS [R5+0x4400], R82 ;  /* 0x0044005205007388 */ /* 0x000fe20000000800 */
[----:B------:R-:W-:Y:S01]  /*15450*/  F2FP.BF16.F32.PACK_AB R106, R107, R106 ;  /* 0x0000006a6b6a723e */ /* 0x000fe200000010ff */
[----:B------:R-:W2:Y:S01]  /*15460*/  @!P1 LDC R29, c[0x0][0x270] ;  /* 0x00009c00ff1d9b82 */ /* 0x000ea20000000800 */
[----:B------:R-:W-:Y:S01]  /*15470*/  F2FP.BF16.F32.PACK_AB R108, R109, R108 ;  /* 0x0000006c6d6c723e */ /* 0x000fe200000010ff */
[----:B------:R-:W-:Y:S01]  /*15480*/  STS [R10+0x6000], R73 ;  /* 0x006000490a007388 */ /* 0x000fe20000000800 */
[----:B------:R-:W-:Y:S01]  /*15490*/  F2FP.BF16.F32.PACK_AB R110, R111, R110 ;  /* 0x0000006e6f6e723e */ /* 0x000fe200000010ff */
[----:B------:R-:W3:Y:S01]  /*154a0*/  @P0 MUFU.LG2 R9, R9 ;  /* 0x0000000900090308 */ /* 0x000ee20000000c00 */
[----:B------:R-:W-:Y:S01]  /*154b0*/  F2FP.BF16.F32.PACK_AB R116, R117, R116 ;  /* 0x000000747574723e */ /* 0x000fe200000010ff */
[----:B------:R4:W-:Y:S01]  /*154c0*/  STS [R10+0x6400], R75 ;  /* 0x0064004b0a007388 */ /* 0x0009e20000000800 */
[----:B------:R-:W-:Y:S01]  /*154d0*/  F2FP.BF16.F32.PACK_AB R118, R119, R118 ;  /* 0x000000767776723e */ /* 0x000fe200000010ff */
[----:B------:R-:W5:Y:S01]  /*154e0*/  @P1 LDC.64 R26, c[0x0][0x2c0] ;  /* 0x0000b000ff1a1b82 */ /* 0x000f620000000a00 */
[----:B------:R-:W-:Y:S01]  /*154f0*/  F2FP.BF16.F32.PACK_AB R128, R129, R128 ;  /* 0x000000808180723e */ /* 0x000fe200000010ff */
[----:B------:R-:W-:Y:S01]  /*15500*/  STS [R5+0x6000], R76 ;  /* 0x0060004c05007388 */ /* 0x000fe20000000800 */
[----:B------:R-:W-:Y:S01]  /*15510*/  F2FP.BF16.F32.PACK_AB R130, R131, R130 ;  /* 0x000000828382723e */ /* 0x000fe200000010ff */
[----:B------:R-:W3:Y:S01]  /*15520*/  @P6 MUFU.LG2 R8, R8 ;  /* 0x0000000800086308 */ /* 0x000ee20000000c00 */
[----:B------:R-:W-:Y:S01]  /*15530*/  F2FP.BF16.F32.PACK_AB R120, R121, R120 ;  /* 0x000000787978723e */ /* 0x000fe200000010ff */
[----:B------:R-:W-:Y:S01]  /*15540*/  STS [R5+0x6400], R78 ;  /* 0x0064004e05007388 */ /* 0x000fe20000000800 */
[----:B------:R-:W-:Y:S01]  /*15550*/  F2FP.BF16.F32.PACK_AB R122, R123, R122 ;  /* 0x0000007a7b7a723e */ /* 0x000fe200000010ff */
[----:B-1----:R-:W2:Y:S01]  /*15560*/  @P3 LDC R0, c[0x0][0x2e4] ;  /* 0x0000b900ff003b82 */ /* 0x002ea20000000800 */
[----:B------:R-:W-:Y:S01]  /*15570*/  F2FP.BF16.F32.PACK_AB R13, R13, R124 ;  /* 0x0000007c0d0d723e */ /* 0x000fe200000010ff */
[----:B------:R-:W-:Y:S01]  /*15580*/  STS [R17+0x4000], R84 ;  /* 0x0040005411007388 */ /* 0x000fe20000000800 */
[----:B------:R-:W-:Y:S01]  /*15590*/  F2FP.BF16.F32.PACK_AB R16, R127, R16 ;  /* 0x000000107f10723e */ /* 0x000fe200000010ff */
[----:B------:R-:W1:Y:S01]  /*155a0*/  @P5 MUFU.LG2 R7, R7 ;  /* 0x0000000700075308 */ /* 0x000e620000000c00 */
[----:B------:R-:W-:Y:S01]  /*155b0*/  @P1 MOV R18, 0x1 ;  /* 0x0000000100121802 */ /* 0x000fe20000000f00 */
[----:B------:R-:W-:Y:S01]  /*155c0*/  STS [R17+0x4400], R86 ;  /* 0x0044005611007388 */ /* 0x000fe20000000800 */
[----:B------:R-:W-:Y:S01]  /*155d0*/  SHF.R.S32.HI R28, RZ, 0x3, R4 ;  /* 0x00000003ff1c7819 */ /* 0x000fe20000011404 */
[----:B------:R-:W1:Y:S01]  /*155e0*/  S2UR UR4, SR_CTAID.X ;  /* 0x00000000000479c3 */ /* 0x000e620000002500 */
[----:B------:R-:W-:Y:S01]  /*155f0*/  BSSY B0, `(.L_x_1690) ;  /* 0x0000074000007945 */ /* 0x000fe20003800000 */
[----:B------:R-:W-:Y:S02]  /*15600*/  STS [R11+0x4000], R96 ;  /* 0x004000600b007388 */ /* 0x000fe40000000800 */
[----:B------:R-:W-:-:S02]  /*15610*/  VIADD R4, R28, 0x10 ;  /* 0x000000101c047836 */ /* 0x000fc40000000000 */
[----:B------:R-:W-:Y:S02]  /*15620*/  STS [R11+0x4400], R98 ;  /* 0x004400620b007388 */ /* 0x000fe40000000800 */
[----:B----4-:R-:W4:Y:S01]  /*15630*/  @P0 LDC R10, c[0x0][0x2e8] ;  /* 0x0000ba00ff0a0b82 */ /* 0x010f220000000800 */
[----:B-----5:R-:W-:Y:S01]  /*15640*/  @P1 IMAD R27, R27, R26, RZ ;  /* 0x0000001a1b1b1224 */ /* 0x020fe200078e02ff */
[----:B------:R-:W-:Y:S01]  /*15650*/  STS [R17+0x6000], R88 ;  /* 0x0060005811007388 */ /* 0x000fe20000000800 */
[----:B------:R-:W-:Y:S02]  /*15660*/  ISETP.GE.AND P3, PT, R4, UR14, PT ;  /* 0x0000000e04007c0c */ /* 0x000fe4000bf66270 */
[----:B------:R-:W-:Y:S01]  /*15670*/  IADD3 R4, R28, 0x30, RZ ;  /* 0x000000301c047810 */ /* 0x000fe20007ffe0ff */
[----:B------:R5:W-:Y:S02]  /*15680*/  STS [R17+0x6400], R90 ;  /* 0x0064005a11007388 */ /* 0x000be40000000800 */
[----:B------:R-:W1:Y:S01]  /*15690*/  @P5 LDC R24, c[0x0][0x2e8] ;  /* 0x0000ba00ff185b82 */ /* 0x000e620000000800 */
[----:B--2---:R-:W-:Y:S01]  /*156a0*/  @!P1 IMAD R18, R0, R29, RZ ;  /* 0x0000001d00129224 */ /* 0x004fe200078e02ff */
[----:B------:R-:W-:Y:S01]  /*156b0*/  STS [R11+0x6000], R92 ;  /* 0x0060005c0b007388 */ /* 0x000fe20000000800 */
[----:B------:R-:W-:-:S02]  /*156c0*/  @!P1 MOV R27, R0 ;  /* 0x00000000001b9202 */ /* 0x000fc40000000f00 */
[----:B------:R-:W-:Y:S01]  /*156d0*/  MOV R0, 0x7f800000 ;  /* 0x7f80000000007802 */ /* 0x000fe20000000f00 */
[----:B------:R2:W-:Y:S04]  /*156e0*/  STS [R11+0x6400], R94 ;  /* 0x0064005e0b007388 */ /* 0x0005e80000000800 */
[----:B------:R-:W-:Y:S04]  /*156f0*/  STS [R19+0x4000], R100 ;  /* 0x0040006413007388 */ /* 0x000fe80000000800 */
[----:B------:R-:W-:Y:S04]  /*15700*/  STS [R19+0x4400], R102 ;  /* 0x0044006613007388 */ /* 0x000fe80000000800 */
[----:B------:R-:W-:Y:S04]  /*15710*/  STS [R21+0x4000], R112 ;  /* 0x0040007015007388 */ /* 0x000fe80000000800 */
[----:B------:R-:W-:Y:S01]  /*15720*/  STS [R21+0x4400], R114 ;  /* 0x0044007215007388 */ /* 0x000fe20000000800 */
[----:B-----5:R-:W5:Y:S03]  /*15730*/  @P6 LDC R17, c[0x0][0x2e8] ;  /* 0x0000ba00ff116b82 */ /* 0x020f660000000800 */
[----:B------:R-:W-:Y:S04]  /*15740*/  STS [R19+0x6000], R104 ;  /* 0x0060006813007388 */ /* 0x000fe80000000800 */
[----:B------:R-:W-:Y:S01]  /*15750*/  STS [R19+0x6400], R106 ;  /* 0x0064006a13007388 */ /* 0x000fe20000000800 */
[----:B--2---:R-:W1:Y:S03]  /*15760*/  @P1 LDC R11, c[0x0][0x2c0] ;  /* 0x0000b000ff0b1b82 */ /* 0x004e660000000800 */
[----:B------:R-:W-:Y:S04]  /*15770*/  STS [R21+0x6000], R108 ;  /* 0x0060006c15007388 */ /* 0x000fe80000000800 */
[----:B------:R-:W-:Y:S04]  /*15780*/  STS [R21+0x6400], R110 ;  /* 0x0064006e15007388 */ /* 0x000fe80000000800 */
[----:B------:R-:W-:Y:S04]  /*15790*/  STS [R23+0x4000], R116 ;  /* 0x0040007417007388 */ /* 0x000fe80000000800 */
[----:B------:R-:W-:Y:S04]  /*157a0*/  STS [R23+0x4400], R118 ;  /* 0x0044007617007388 */ /* 0x000fe80000000800 */
[----:B------:R-:W-:Y:S04]  /*157b0*/  STS [R25+0x4000], R128 ;  /* 0x0040008019007388 */ /* 0x000fe80000000800 */
[----:B------:R-:W-:Y:S01]  /*157c0*/  STS [R25+0x4400], R130 ;  /* 0x0044008219007388 */ /* 0x000fe20000000800 */
[----:B------:R-:W-:Y:S01]  /*157d0*/  @!P1 IMAD.MOV.U32 R11, RZ, RZ, 0x1 ;  /* 0x00000001ff0b9424 */ /* 0x000fe200078e00ff */
[----:B------:R-:W-:-:S02]  /*157e0*/  ISETP.GE.AND P1, PT, R4, UR14, PT ;  /* 0x0000000e04007c0c */ /* 0x000fc4000bf26270 */
[----:B------:R-:W-:Y:S01]  /*157f0*/  STS [R23+0x6000], R120 ;  /* 0x0060007817007388 */ /* 0x000fe20000000800 */
[----:B------:R-:W-:-:S03]  /*15800*/  MOV R4, 0x7f800000 ;  /* 0x7f80000000047802 */ /* 0x000fc60000000f00 */
[----:B------:R-:W-:Y:S04]  /*15810*/  STS [R23+0x6400], R122 ;  /* 0x0064007a17007388 */ /* 0x000fe80000000800 */
[----:B------:R2:W-:Y:S04]  /*15820*/  STS [R25+0x6000], R13 ;  /* 0x0060000d19007388 */ /* 0x0005e80000000800 */
[----:B------:R3:W-:Y:S01]  /*15830*/  STS [R25+0x6400], R16 ;  /* 0x0064001019007388 */ /* 0x0007e20000000800 */
[----:B------:R-:W-:Y:S06]  /*15840*/  BAR.SYNC.DEFER_BLOCKING 0x0 ;  /* 0x0000000000007b1d */ /* 0x000fec0000010000 */
[----:B------:R-:W5:Y:S01]  /*15850*/  S2R R5, SR_CTAID.Y ;  /* 0x0000000000057919 */ /* 0x000f620000002600 */
[----:B------:R-:W5:Y:S01]  /*15860*/  S2R R6, SR_CTAID.Z ;  /* 0x0000000000067919 */ /* 0x000f620000002700 */
[C---:B--2---:R-:W-:Y:S01]  /*15870*/  IADD3 R13, R28.reuse, 0x20, RZ ;  /* 0x000000201c0d7810 */ /* 0x044fe20007ffe0ff */
[----:B---3--:R-:W-:Y:S01]  /*15880*/  @P0 FMUL.FTZ R16, R9, 0.69314718246459960938 ;  /* 0x3f31721809100820 */ /* 0x008fe20000410000 */
[----:B------:R-:W-:Y:S01]  /*15890*/  IADD3 R9, R28, 0x40, RZ ;  /* 0x000000401c097810 */ /* 0x000fe20007ffe0ff */
[----:B------:R2:W3:Y:S02]  /*158a0*/  LDS.128 R20, [R224+0x3800] ;  /* 0x00380000e0147984 */ /* 0x0004e40000000c00 */
[----:B----4-:R-:W-:Y:S01]  /*158b0*/  @P0 FFMA.FTZ R0, R167, R10, R16 ;  /* 0x0000000aa7000223 */ /* 0x010fe20000010010 */
[----:B-1----:R-:W-:Y:S01]  /*158c0*/  IMAD R10, R11, UR4, RZ ;  /* 0x000000040b0a7c24 */ /* 0x002fe2000f8e02ff */
[----:B------:R-:W-:-:S04]  /*158d0*/  ISETP.GE.AND P0, PT, R9, UR14, PT ;  /* 0x0000000e09007c0c */ /* 0x000fc8000bf06270 */
[----:B------:R-:W-:Y:S01]  /*158e0*/  SHF.L.U32 R10, R10, 0x7, RZ ;  /* 0x000000070a0a7819 */ /* 0x000fe200000006ff */
[----:B-----5:R-:W-:-:S05]  /*158f0*/  IMAD R5, R5, R18, RZ ;  /* 0x0000001205057224 */ /* 0x020fca00078e02ff */
[----:B------:R-:W-:Y:S02]  /*15900*/  SEL R5, R5, RZ, !P2 ;  /* 0x000000ff05057207 */ /* 0x000fe40005000000 */
[----:B------:R-:W-:Y:S01]  /*15910*/  ISETP.GE.AND P2, PT, R13, UR14, PT ;  /* 0x0000000e0d007c0c */ /* 0x000fe2000bf46270 */
[----:B------:R-:W-:Y:S01]  /*15920*/  @P6 FMUL.FTZ R13, R8, 0.69314718246459960938 ;  /* 0x3f317218080d6820 */ /* 0x000fe20000410000 */
[----:B------:R-:W-:Y:S01]  /*15930*/  @P5 FMUL.FTZ R8, R7, 0.69314718246459960938 ;  /* 0x3f31721807085820 */ /* 0x000fe20000410000 */
[----:B------:R-:W-:Y:S01]  /*15940*/  IMAD R27, R6, R27, R5 ;  /* 0x0000001b061b7224 */ /* 0x000fe200078e0205 */
[----:B------:R-:W-:Y:S01]  /*15950*/  MOV R5, 0x7f800000 ;  /* 0x7f80000000057802 */ /* 0x000fe20000000f00 */
[----:B------:R-:W-:Y:S01]  /*15960*/  @P6 FFMA.FTZ R4, R166, R17, R13 ;  /* 0x00000011a6046223 */ /* 0x000fe2000001000d */
[----:B------:R-:W-:Y:S01]  /*15970*/  @P5 FFMA.FTZ R5, R165, R24, R8 ;  /* 0x00000018a5055223 */ /* 0x000fe20000010008 */
[----:B------:R-:W-:Y:S02]  /*15980*/  SHF.R.S32.HI R13, RZ, 0x1f, R10 ;  /* 0x0000001fff0d7819 */ /* 0x000fe4000001140a */
[----:B------:R-:W-:-:S02]  /*15990*/  IADD3 R9, P6, P5, R10, R14, R27 ;  /* 0x0000000e0a097210 */ /* 0x000fc40007dde01b */
[----:B------:R-:W-:Y:S02]  /*159a0*/  SHF.R.S32.HI R14, RZ, 0x1f, R27 ;  /* 0x0000001fff0e7819 */ /* 0x000fe4000001141b */
[----:B------:R-:W-:Y:S02]  /*159b0*/  SHF.L.U32 R7, R3, 0x3, RZ ;  /* 0x0000000303077819 */ /* 0x000fe400000006ff */
        /* <DEDUP_REMOVED lines=55> */
.L_x_1691:
[----:B------:R-:W-:Y:S05]  /*15d30*/  BSYNC B0 ;  /* 0x0000000000007941 */ /* 0x000fea0003800000 */
.L_x_1690:
[----:B--2---:R1:W2:Y:S01]  /*15d40*/  LDS.128 R12, [R224] ;  /* 0x00000000e00c7984 */ /* 0x0042a20000000c00 */
[----:B------:R-:W-:Y:S01]  /*15d50*/  SHF.R.S32.HI R3, RZ, 0x1f, R7 ;  /* 0x0000001fff037819 */ /* 0x000fe20000011407 */
[----:B------:R-:W-:Y:S01]  /*15d60*/  ULDC.64 UR4, c[0x0][0x2a0] ;  /* 0x0000a80000047ab9 */ /* 0x000fe20000000a00 */
[----:B------:R-:W-:Y:S01]  /*15d70*/  IADD3 R16, P4, R7, UR8, RZ ;  /* 0x0000000807107c10 */ /* 0x000fe2000ff9e0ff */
[----:B------:R1:W4:Y:S01]  /*15d80*/  LDS.128 R8, [R224+0x4000] ;  /* 0x00400000e0087984 */ /* 0x0003220000000c00 */
[----:B------:R-:W-:Y:S01]  /*15d90*/  SHF.R.S32.HI R0, RZ, 0x1f, R6 ;  /* 0x0000001fff007819 */ /* 0x000fe20000011406 */
[C---:B------:R-:W-:Y:S01]  /*15da0*/  VIADD R2, R28.reuse, 0x50 ;  /* 0x000000501c027836 */ /* 0x040fe20000000000 */
[----:B------:R-:W-:Y:S01]  /*15db0*/  IADD3.X R17, R3, UR6, RZ, P4, !PT ;  /* 0x0000000603117c10 */ /* 0x000fe2000a7fe4ff */
[----:B------:R-:W-:Y:S01]  /*15dc0*/  IMAD.U32 R5, RZ, RZ, UR16 ;  /* 0x00000010ff057e24 */ /* 0x000fe2000f8e00ff */
[----:B------:R-:W-:Y:S01]  /*15dd0*/  ISETP.GE.AND P4, PT, R28, UR14, PT ;  /* 0x0000000e1c007c0c */ /* 0x000fe2000bf86270 */
[----:B------:R-:W-:Y:S01]  /*15de0*/  IMAD R19, R0, UR4, RZ ;  /* 0x0000000400137c24 */ /* 0x000fe2000f8e02ff */
[----:B------:R-:W-:Y:S01]  /*15df0*/  SHF.R.S32.HI R29, RZ, 0x1f, R28 ;  /* 0x0000001fff1d7819 */ /* 0x000fe2000001141c */
[----:B------:R-:W-:Y:S01]  /*15e00*/  IMAD.WIDE.U32 R16, R6, UR4, R16 ;  /* 0x0000000406107c25 */ /* 0x000fe2000f8e0010 */
[----:B------:R-:W-:Y:S01]  /*15e10*/  BSSY B0, `(.L_x_1692) ;  /* 0x0000015000007945 */ /* 0x000fe20003800000 */
[----:B------:R-:W-:-:S02]  /*15e20*/  ISETP.GE.AND P5, PT, R2, UR14, PT ;  /* 0x0000000e02007c0c */ /* 0x000fc4000bfa6270 */
[----:B------:R-:W-:Y:S01]  /*15e30*/  IMAD R19, R6, UR5, R19 ;  /* 0x0000000506137c24 */ /* 0x000fe2000f8e0213 */
[----:B------:R-:W-:Y:S01]  /*15e40*/  IADD3 R0, R28, 0x60, RZ ;  /* 0x000000601c007810 */ /* 0x000fe20007ffe0ff */
        /* <DEDUP_REMOVED lines=14> */
[----:B------:R-:W-:-:S09]  /*15f30*/  ISETP.GE.AND P4, PT, R225, UR4, PT ;  /* 0x00000004e1007c0c */ /* 0x000fd2000bf86270 */
[----:B--2---:R2:W-:Y:S04]  /*15f40*/  @!P6 STG.E.128 desc[UR18][R26.64], R12 ;  /* 0x0000000c1a00e986 */ /* 0x0045e8000c101d12 */
[----:B----4-:R2:W-:Y:S02]  /*15f50*/  @!P4 STG.E.128 desc[UR18][R26.64+0x80], R8 ;  /* 0x000080081a00c986 */ /* 0x0105e4000c101d12 */
.L_x_1693:
[----:B------:R-:W-:Y:S05]  /*15f60*/  BSYNC B0 ;  /* 0x0000000000007941 */ /* 0x000fea0003800000 */
.L_x_1692:
[----:B--2---:R2:W1:Y:S01]  /*15f70*/  LDS.128 R12, [R224+0x800] ;  /* 0x00080000e00c7984 */ /* 0x0044620000000c00 */
[----:B------:R-:W-:Y:S01]  /*15f80*/  BSSY B0, `(.L_x_1694) ;  /* 0x0000016000007945 */ /* 0x000fe20003800000 */
[----:B------:R-:W-:Y:S02]  /*15f90*/  ISETP.GE.AND P4, PT, R0, UR14, PT ;  /* 0x0000000e00007c0c */ /* 0x000fe4000bf86270 */
[----:B----4-:R2:W4:Y:S01]  /*15fa0*/  LDS.128 R8, [R224+0x4800] ;  /* 0x00480000e0087984 */ /* 0x0105220000000c00 */
        /* <DEDUP_REMOVED lines=17> */
[----:B-1----:R1:W-:Y:S04]  /*160c0*/  @!P6 STG.E.128 desc[UR18][R2.64], R12 ;  /* 0x0000000c0200e986 */ /* 0x0023e8000c101d12 */
[----:B----4-:R1:W-:Y:S02]  /*160d0*/  @!P3 STG.E.128 desc[UR18][R2.64+0x80], R8 ;  /* 0x000080080200b986 */ /* 0x0103e4000c101d12 */
.L_x_1695:
[----:B------:R-:W-:Y:S05]  /*160e0*/  BSYNC B0 ;  /* 0x0000000000007941 */ /* 0x000fea0003800000 */
.L_x_1694:
[----:B-1----:R1:W1:Y:S01]  /*160f0*/  LDS.128 R12, [R224+0x1000] ;  /* 0x00100000e00c7984 */ /* 0x0022620000000c00 */
[----:B------:R-:W-:Y:S01]  /*16100*/  BSSY B0, `(.L_x_1696) ;  /* 0x0000015000007945 */ /* 0x000fe20003800000 */
[----:B------:R-:W-:Y:S02]  /*16110*/  ISETP.GE.AND P3, PT, R28, UR14, PT ;  /* 0x0000000e1c007c0c */ /* 0x000fe4000bf66270 */
[----:B----4-:R4:W1:Y:S01]  /*16120*/  LDS.128 R8, [R224+0x5000] ;  /* 0x00500000e0087984 */ /* 0x0108620000000c00 */
        /* <DEDUP_REMOVED lines=17> */
[----:B------:R1:W-:Y:S02]  /*16240*/  @!P2 STG.E.128 desc[UR18][R2.64+0x80], R8 ;  /* 0x000080080200a986 */ /* 0x0003e4000c101d12 */
.L_x_1697:
[----:B------:R-:W-:Y:S05]  /*16250*/  BSYNC B0 ;  /* 0x0000000000007941 */ /* 0x000fea0003800000 */
.L_x_1696:
        /* <DEDUP_REMOVED lines=21> */
.L_x_1699:
[----:B------:R-:W-:Y:S05]  /*163b0*/  BSYNC B0 ;  /* 0x0000000000007941 */ /* 0x000fea0003800000 */
.L_x_1698:
        /* <DEDUP_REMOVED lines=21> */
.L_x_1701:
[----:B------:R-:W-:Y:S05]  /*16510*/  BSYNC B0 ;  /* 0x0000000000007941 */ /* 0x000fea0003800000 */
.L_x_1700:
        /* <DEDUP_REMOVED lines=21> */
.L_x_1703:
[----:B------:R-:W-:Y:S05]  /*16670*/  BSYNC B0 ;  /* 0x0000000000007941 */ /* 0x000fea0003800000 */
.L_x_1702:
        /* <DEDUP_REMOVED lines=21> */
.L_x_1705:
[----:B------:R-:W-:Y:S05]  /*167d0*/  BSYNC B0 ;  /* 0x0000000000007941 */ /* 0x000fea0003800000 */
.L_x_1704:
[----:B-1----:R1:W1:Y:S01]  /*167e0*/  LDS.128 R8, [R224+0x7800] ;  /* 0x00780000e0087984 */ /* 0x0022620000000c00 */
[----:B------:R-:W-:Y:S05]  /*167f0*/  @P3 EXIT ;  /* 0x000000000000394d */ /* 0x000fea0003800000 */
[----:B------:R-:W-:Y:S01]  /*16800*/  IADD3 R0, P0, R4, 0x70, RZ ;  /* 0x0000007004007810 */ /* 0x000fe20007f1e0ff */
[----:B------:R-:W-:Y:S01]  /*16810*/  ULDC.64 UR4, c[0x0][0x298] ;  /* 0x0000a60000047ab9 */ /* 0x000fe20000000a00 */
[----:B------:R-:W-:Y:S02]  /*16820*/  ULDC UR6, c[0x0][0x2d0] ;  /* 0x0000b40000067ab9 */ /* 0x000fe40000000800 */
[----:B------:R-:W-:Y:S01]  /*16830*/  ISETP.GE.AND P1, PT, R7, UR6, PT ;  /* 0x0000000607007c0c */ /* 0x000fe2000bf26270 */
[----:B------:R-:W-:Y:S01]  /*16840*/  IMAD.X R4, RZ, RZ, R5, P0 ;  /* 0x000000ffff047224 */ /* 0x000fe200000e0605 */
[----:B------:R-:W-:Y:S02]  /*16850*/  MOV R5, R19 ;  /* 0x0000001300057202 */ /* 0x000fe40000000f00 */
[----:B------:R-:W-:Y:S01]  /*16860*/  ISETP.GE.AND P0, PT, R225, UR6, PT ;  /* 0x00000006e1007c0c */ /* 0x000fe2000bf06270 */
[----:B------:R-:W-:Y:S02]  /*16870*/  IMAD R3, R4, UR4, RZ ;  /* 0x0000000404037c24 */ /* 0x000fe4000f8e02ff */
[----:B------:R-:W-:-:S02]  /*16880*/  IMAD.MOV.U32 R4, RZ, RZ, R16 ;  /* 0x000000ffff047224 */ /* 0x000fc400078e0010 */
[C---:B------:R-:W-:Y:S02]  /*16890*/  IMAD R3, R0.reuse, UR5, R3 ;  /* 0x0000000500037c24 */ /* 0x040fe4000f8e0203 */
[----:B------:R-:W-:Y:S01]  /*168a0*/  IMAD.WIDE.U32 R4, R0, UR4, R4 ;  /* 0x0000000400047c25 */ /* 0x000fe2000f8e0004 */
[----:B------:R-:W-:-:S03]  /*168b0*/  ULDC.64 UR4, c[0x0][0x280] ;  /* 0x0000a00000047ab9 */ /* 0x000fc60000000a00 */
[----:B------:R-:W-:Y:S01]  /*168c0*/  IMAD.IADD R3, R5, 0x1, R3 ;  /* 0x0000000105037824 */ /* 0x000fe200078e0203 */
[----:B------:R-:W-:-:S04]  /*168d0*/  LEA R2, P2, R4, UR4, 0x1 ;  /* 0x0000000404027c11 */ /* 0x000fc8000f8408ff */
[----:B------:R-:W-:-:S05]  /*168e0*/  LEA.HI.X R3, R4, UR5, R3, 0x1, P2 ;  /* 0x0000000504037c11 */ /* 0x000fca00090f0c03 */
[----:B---3--:R3:W-:Y:S01]  /*168f0*/  @!P1 STG.E.128 desc[UR18][R2.64], R20 ;  /* 0x0000001402009986 */ /* 0x0087e2000c101d12 */
[----:B------:R-:W-:Y:S05]  /*16900*/  @P0 EXIT ;  /* 0x000000000000094d */ /* 0x000fea0003800000 */
[----:B-1----:R-:W-:Y:S01]  /*16910*/  STG.E.128 desc[UR18][R2.64+0x80], R8 ;  /* 0x0000800802007986 */ /* 0x002fe2000c101d12 */
[----:B------:R-:W-:Y:S05]  /*16920*/  EXIT ;  /* 0x000000000000794d */ /* 0x000fea0003800000 */
.L_x_1640:
        /* <DEDUP_REMOVED lines=87> */
.L_x_1707:
[----:B------:R-:W-:Y:S05]  /*16ea0*/  BSYNC B0 ;  /* 0x0000000000007941 */ /* 0x000fea0003800000 */
.L_x_1706:
        /* <DEDUP_REMOVED lines=21> */
.L_x_1709:
[----:B------:R-:W-:Y:S05]  /*17000*/  BSYNC B0 ;  /* 0x0000000000007941 */ /* 0x000fea0003800000 */
.L_x_1708:
        /* <DEDUP_REMOVED lines=21> */
.L_x_1711:
[----:B------:R-:W-:Y:S05]  /*17160*/  BSYNC B0 ;  /* 0x0000000000007941 */ /* 0x000fea0003800000 */
.L_x_1710:
        /* <DEDUP_REMOVED lines=21> */
.L_x_1713:
[----:B------:R-:W-:Y:S05]  /*172c0*/  BSYNC B0 ;  /* 0x0000000000007941 */ /* 0x000fea0003800000 */
.L_x_1712:
        /* <DEDUP_REMOVED lines=20> */
.L_x_1715:
[----:B------:R-:W-:Y:S05]  /*17410*/  BSYNC B0 ;  /* 0x0000000000007941 */ /* 0x000fea0003800000 */
.L_x_1714:
        /* <DEDUP_REMOVED lines=20> */
.L_x_1717:
[----:B------:R-:W-:Y:S05]  /*17560*/  BSYNC B0 ;  /* 0x0000000000007941 */ /* 0x000fea0003800000 */
.L_x_1716:
        /* <DEDUP_REMOVED lines=20> */
.L_x_1719:
[----:B------:R-:W-:Y:S05]  /*176b0*/  BSYNC B0 ;  /* 0x0000000000007941 */ /* 0x000fea0003800000 */
.L_x_1718:
        /* <DEDUP_REMOVED lines=19> */
.L_x_1721:
[----:B------:R-:W-:Y:S05]  /*177f0*/  BSYNC B0 ;  /* 0x0000000000007941 */ /* 0x000fea0003800000 */
.L_x_1720:
        /* <DEDUP_REMOVED lines=10> */
.L_x_1723:
[----:B------:R-:W-:Y:S05]  /*178a0*/  BSYNC B0 ;  /* 0x0000000000007941 */ /* 0x000fea0003800000 */
.L_x_1722:
        /* <DEDUP_REMOVED lines=15> */
.L_x_1725:
[----:B------:R-:W-:Y:S05]  /*179a0*/  BSYNC B0 ;  /* 0x0000000000007941 */ /* 0x000fea0003800000 */
.L_x_1724:
        /* <DEDUP_REMOVED lines=10> */
.L_x_1727:
[----:B------:R-:W-:Y:S05]  /*17a50*/  BSYNC B0 ;  /* 0x0000000000007941 */ /* 0x000fea0003800000 */
.L_x_1726:
        /* <DEDUP_REMOVED lines=10> */
.L_x_1729:
[----:B------:R-:W-:Y:S05]  /*17b00*/  BSYNC B0 ;  /* 0x0000000000007941 */ /* 0x000fea0003800000 */
.L_x_1728:
        /* <DEDUP_REMOVED lines=10> */
.L_x_1731:
[----:B------:R-:W-:Y:S05]  /*17bb0*/  BSYNC B0 ;  /* 0x0000000000007941 */ /* 0x000fea0003800000 */
.L_x_1730:
        /* <DEDUP_REMOVED lines=10> */
.L_x_1733:
[----:B------:R-:W-:Y:S05]  /*17c60*/  BSYNC B0 ;  /* 0x0000000000007941 */ /* 0x000fea0003800000 */
.L_x_1732:
        /* <DEDUP_REMOVED lines=10> */
.L_x_1735:
[----:B------:R-:W-:Y:S05]  /*17d10*/  BSYNC B0 ;  /* 0x0000000000007941 */ /* 0x000fea0003800000 */
.L_x_1734:
        /* <DEDUP_REMOVED lines=10> */
.L_x_1736:
        /* <DEDUP_REMOVED lines=12> */
.L_x_1762:


//--------------------- .nv.shared._ZN5flash16flash_fwd_kernelI23Flash_fwd_kernel_traitsILi128ELi128ELi64ELi4ELb0ELb0EN7cutlass10bfloat16_tE19Flash_kernel_traitsILi128ELi128ELi64ELi4ES3_EELb0ELb1ELb0ELb0ELb1ELb1ELb0ELb0EEEvNS_16Flash_fwd_paramsE --------------------------
	.section	.nv.shared._ZN5flash16flash_fwd_kernelI23Flash_fwd_kernel_traitsILi128ELi128ELi64ELi4ELb0ELb0EN7cutlass10bfloat16_tE19Flash_kernel_traitsILi128ELi128ELi64ELi4ES3_EELb0ELb1ELb0ELb0ELb1ELb1ELb0ELb0EEEvNS_16Flash_fwd_paramsE,"aw",@nobits
	.sectionflags	@""
	.align	16
	.zero		1024


//--------------------- .nv.shared.reserved.0     --------------------------
	.section	.nv.shared.reserved.0,"aw",@nobits
	.weak		__nv_reservedSMEM_offset_0_alias
	.size		__nv_reservedSMEM_offset_0_alias, 0, 0
	.other		__nv_reservedSMEM_offset_0_alias,@"STO_CUDA_RESERVED_SHARED STV_DEFAULT"
__nv_reservedSMEM_offset_0_alias:
	.zero		0


//--------------------- .nv.global                --------------------------
	.section	.nv.global,"aw",@nobits
.nv.global:
	.type		_ZN73_INTERNAL_82ef1d61_37_flash_fwd_hdim128_bf16_causal_sm80_cu_9949e2e8_33554cute1_E,@object
	.size		_ZN73_INTERNAL_82ef1d61_37_flash_fwd_hdim128_bf16_causal_sm80_cu_9949e2e8_33554cute1_E,(_ZN73_INTERNAL_82ef1d61_37_flash_fwd_hdim128_bf16_causal_sm80_cu_9949e2e8_33554cuda3std3__45__cpo6cbeginE - _ZN73_INTERNAL_82ef1d61_37_flash_fwd_hdim128_bf16_causal_sm80_cu_9949e2e8_33554cute1_E)
_ZN73_INTERNAL_82ef1d61_37_flash_fwd_hdim128_bf16_causal_sm80_cu_9949e2e8_33554cute1_E:
	.zero		1
	.type		_ZN73_INTERNAL_82ef1d61_37_flash_fwd_hdim128_bf16_causal_sm80_cu_9949e2e8_33554cuda3std3__45__cpo6cbeginE,@object
	.size		_ZN73_INTERNAL_82ef1d61_37_flash_fwd_hdim128_bf16_causal_sm80_cu_9949e2e8_33554cuda3std3__45__cpo6cbeginE,(_ZN73_INTERNAL_82ef1d61_37_flash_fwd_hdim128_bf16_causal_sm80_cu_9949e2e8_33554cuda3std3__48in_placeE - _ZN73_INTERNAL_82ef1d61_37_flash_fwd_hdim128_bf16_causal_sm80_cu_9949e2e8_33554cuda3std3__45__cpo6cbeginE)
_ZN73_INTERNAL_82ef1d61_37_flash_fwd_hdim128_bf16_causal_sm80_cu_9949e2e8_33554cuda3std3__45__cpo6cbeginE:
	.zero		1
	.type		_ZN73_INTERNAL_82ef1d61_37_flash_fwd_hdim128_bf16_causal_sm80_cu_9949e2e8_33554cuda3std3__48in_placeE,@object
	.size		_ZN73_INTERNAL_82ef1d61_37_flash_fwd_hdim128_bf16_causal_sm80_cu_9949e2e8_33554cuda3std3__48in_placeE,(_ZN73_INTERNAL_82ef1d61_37_flash_fwd_hdim128_bf16_causal_sm80_cu_9949e2e8_33554cuda3std6ranges3__45__cpo9iter_moveE - _ZN73_INTERNAL_82ef1d61_37_flash_fwd_hdim128_bf16_causal_sm80_cu_9949e2e8_33554cuda3std3__48in_placeE)
_ZN73_INTERNAL_82ef1d61_37_flash_fwd_hdim128_bf16_causal_sm80_cu_9949e2e8_33554cuda3std3__48in_placeE:
	.zero		1
	.type		_ZN73_INTERNAL_82ef1d61_37_flash_fwd_hdim128_bf16_causal_sm80_cu_9949e2e8_33554cuda3std6ranges3__45__cpo9iter_moveE,@object
	.size		_ZN73_INTERNAL_82ef1d61_37_flash_fwd_hdim128_bf16_causal_sm80_cu_9949e2e8_33554cuda3std6ranges3__45__cpo9iter_moveE,(_ZN73_INTERNAL_82ef1d61_37_flash_fwd_hdim128_bf16_causal_sm80_cu_9949e2e8_33554cuda3std3__45__cpo5beginE - _ZN73_INTERNAL_82ef1d61_37_flash_fwd_hdim128_bf16_causal_sm80_cu_9949e2e8_33554cuda3std6ranges3__45__cpo9iter_moveE)
_ZN73_INTERNAL_82ef1d61_37_flash_fwd_hdim128_bf16_causal_sm80_cu_9949e2e8_33554cuda3std6ranges3__45__cpo9iter_moveE:
	.zero		1
	.type		_ZN73_INTERNAL_82ef1d61_37_flash_fwd_hdim128_bf16_causal_sm80_cu_9949e2e8_33554cuda3std3__45__cpo5beginE,@object
	.size		_ZN73_INTERNAL_82ef1d61_37_flash_fwd_hdim128_bf16_causal_sm80_cu_9949e2e8_33554cuda3std3__45__cpo5beginE,(_ZN73_INTERNAL_82ef1d61_37_flash_fwd_hdim128_bf16_causal_sm80_cu_9949e2e8_33554cuda3std3__475_GLOBAL__N__82ef1d61_37_flash_fwd_hdim128_bf16_causal_sm80_cu_9949e2e8_33556ignoreE - _ZN73_INTERNAL_82ef1d61_37_flash_fwd_hdim128_bf16_causal_sm80_cu_9949e2e8_33554cuda3std3__45__cpo5beginE)
_ZN73_INTERNAL_82ef1d61_37_flash_fwd_hdim128_bf16_causal_sm80_cu_9949e2e8_33554cuda3std3__45__cpo5beginE:
	.zero		1
	.type		_ZN73_INTERNAL_82ef1d61_37_flash_fwd_hdim128_bf16_causal_sm80_cu_9949e2e8_33554cuda3std3__475_GLOBAL__N__82ef1d61_37_flash_fwd_hdim128_bf16_causal_sm80_cu_9949e2e8_33556ignoreE,@object
	.size		_ZN73_INTERNAL_82ef1d61_37_flash_fwd_hdim128_bf16_causal_sm80_cu_9949e2e8_33554cuda3std3__475_GLOBAL__N__82ef1d61_37_flash_fwd_hdim128_bf16_causal_sm80_cu_9949e2e8_33556ignoreE,(_ZN73_INTERNAL_82ef1d61_37_flash_fwd_hdim128_bf16_causal_sm80_cu_9949e2e8_33554cute7productE - _ZN73_INTERNAL_82ef1d61_37_flash_fwd_hdim128_bf16_causal_sm80_cu_9949e2e8_33554cuda3std3__475_GLOBAL__N__82ef1d61_37_flash_fwd_hdim128_bf16_causal_sm80_cu_9949e2e8_33556ignoreE)
_ZN73_INTERNAL_82ef1d61_37_flash_fwd_hdim128_bf16_causal_sm80_cu_9949e2e8_33554cuda3std3__475_GLOBAL__N__82ef1d61_37_flash_fwd_hdim128_bf16_causal_sm80_cu_9949e2e8_33556ignoreE:
	.zero		1
	.type		_ZN73_INTERNAL_82ef1d61_37_flash_fwd_hdim128_bf16_causal_sm80_cu_9949e2e8_33554cute7productE,@object
	.size		_ZN73_INTERNAL_82ef1d61_37_flash_fwd_hdim128_bf16_causal_sm80_cu_9949e2e8_33554cute7productE,(_ZN73_INTERNAL_82ef1d61_37_flash_fwd_hdim128_bf16_causal_sm80_cu_9949e2e8_33554cuda3std3__45__cpo3endE - _ZN73_INTERNAL_82ef1d61_37_flash_fwd_hdim128_bf16_causal_sm80_cu_9949e2e8_33554cute7productE)
_ZN73_INTERNAL_82ef1d61_37_flash_fwd_hdim128_bf16_causal_sm80_cu_9949e2e8_33554cute7productE:
	.zero		1
	.type		_ZN73_INTERNAL_82ef1d61_37_flash_fwd_hdim128_bf16_causal_sm80_cu_9949e2e8_33554cuda3std3__45__cpo3endE,@object
	.size		_ZN73_INTERNAL_82ef1d61_37_flash_fwd_hdim128_bf16_causal_sm80_cu_9949e2e8_33554cuda3std3__45__cpo3endE,(_ZN73_INTERNAL_82ef1d61_37_flash_fwd_hdim128_bf16_causal_sm80_cu_9949e2e8_33554cuda3std3__419piecewise_constructE - _ZN73_INTERNAL_82ef1d61_37_flash_fwd_hdim128_bf16_causal_sm80_cu_9949e2e8_33554cuda3std3__45__cpo3endE)
_ZN73_INTERNAL_82ef1d61_37_flash_fwd_hdim128_bf16_causal_sm80_cu_9949e2e8_33554cuda3std3__45__cpo3endE:
	.zero		1
	.type		_ZN73_INTERNAL_82ef1d61_37_flash_fwd_hdim128_bf16_causal_sm80_cu_9949e2e8_33554cuda3std3__419piecewise_constructE,@object
	.size		_ZN73_INTERNAL_82ef1d61_37_flash_fwd_hdim128_bf16_causal_sm80_cu_9949e2e8_33554cuda3std3__419piecewise_constructE,(_ZN73_INTERNAL_82ef1d61_37_flash_fwd_hdim128_bf16_causal_sm80_cu_9949e2e8_33554cuda3std3__45__cpo4cendE - _ZN73_INTERNAL_82ef1d61_37_flash_fwd_hdim128_bf16_causal_sm80_cu_9949e2e8_33554cuda3std3__419piecewise_constructE)
_ZN73_INTERNAL_82ef1d61_37_flash_fwd_hdim128_bf16_causal_sm80_cu_9949e2e8_33554cuda3std3__419piecewise_constructE:
	.zero		1
	.type		_ZN73_INTERNAL_82ef1d61_37_flash_fwd_hdim128_bf16_causal_sm80_cu_9949e2e8_33554cuda3std3__45__cpo4cendE,@object
	.size		_ZN73_INTERNAL_82ef1d61_37_flash_fwd_hdim128_bf16_causal_sm80_cu_9949e2e8_33554cuda3std3__45__cpo4cendE,(_ZN73_INTERNAL_82ef1d61_37_flash_fwd_hdim128_bf16_causal_sm80_cu_9949e2e8_33554cuda3std6ranges3__45__cpo4swapE - _ZN73_INTERNAL_82ef1d61_37_flash_fwd_hdim128_bf16_causal_sm80_cu_9949e2e8_33554cuda3std3__45__cpo4cendE)
_ZN73_INTERNAL_82ef1d61_37_flash_fwd_hdim128_bf16_causal_sm80_cu_9949e2e8_33554cuda3std3__45__cpo4cendE:
	.zero		1
	.type		_ZN73_INTERNAL_82ef1d61_37_flash_fwd_hdim128_bf16_causal_sm80_cu_9949e2e8_33554cuda3std6ranges3__45__cpo4swapE,@object
	.size		_ZN73_INTERNAL_82ef1d61_37_flash_fwd_hdim128_bf16_causal_sm80_cu_9949e2e8_33554cuda3std6ranges3__45__cpo4swapE,(.L_7 - _ZN73_INTERNAL_82ef1d61_37_flash_fwd_hdim128_bf16_causal_sm80_cu_9949e2e8_33554cuda3std6ranges3__45__cpo4swapE)
_ZN73_INTERNAL_82ef1d61_37_flash_fwd_hdim128_bf16_causal_sm80_cu_9949e2e8_33554cuda3std6ranges3__45__cpo4swapE:
	.zero		1
.L_7:


//--------------------- .nv.shared._ZN5flash16flash_fwd_kernelI23Flash_fwd_kernel_traitsILi128ELi128ELi64ELi4ELb0ELb0EN7cutlass10bfloat16_tE19Flash_kernel_traitsILi128ELi128ELi64ELi4ES3_EELb0ELb1ELb0ELb0ELb1ELb1ELb1ELb0EEEvNS_16Flash_fwd_paramsE --------------------------
	.section	.nv.shared._ZN5flash16flash_fwd_kernelI23Flash_fwd_kernel_traitsILi128ELi128ELi64ELi4ELb0ELb0EN7cutlass10bfloat16_tE19Flash_kernel_traitsILi128ELi128ELi64ELi4ES3_EELb0ELb1ELb0ELb0ELb1ELb1ELb1ELb0EEEvNS_16Flash_fwd_paramsE,"aw",@nobits
	.sectionflags	@""
	.align	16
	.zero		1024


//--------------------- .nv.shared._ZN5flash16flash_fwd_kernelI23Flash_fwd_kernel_traitsILi128ELi128ELi64ELi4ELb0ELb0EN7cutlass10bfloat16_tE19Flash_kernel_traitsILi128ELi128ELi64ELi4ES3_EELb0ELb1ELb0ELb0ELb0ELb1ELb0ELb0EEEvNS_16Flash_fwd_paramsE --------------------------
	.section	.nv.shared._ZN5flash16flash_fwd_kernelI23Flash_fwd_kernel_traitsILi128ELi128ELi64ELi4ELb0ELb0EN7cutlass10bfloat16_tE19Flash_kernel_traitsILi128ELi128ELi64ELi4ES3_EELb0ELb1ELb0ELb0ELb0ELb1ELb0ELb0EEEvNS_16Flash_fwd_paramsE,"aw",@nobits
	.sectionflags	@""
	.align	16
	.zero		1024


//--------------------- .nv.shared._ZN5flash16flash_fwd_kernelI23Flash_fwd_kernel_traitsILi128ELi128ELi64ELi4ELb0ELb0EN7cutlass10bfloat16_tE19Flash_kernel_traitsILi128ELi128ELi64ELi4ES3_EELb0ELb1ELb0ELb0ELb0ELb1ELb1ELb0EEEvNS_16Flash_fwd_paramsE --------------------------
	.section	.nv.shared._ZN5flash16flash_fwd_kernelI23Flash_fwd_kernel_traitsILi128ELi128ELi64ELi4ELb0ELb0EN7cutlass10bfloat16_tE19Flash_kernel_traitsILi128ELi128ELi64ELi4ES3_EELb0ELb1ELb0ELb0ELb0ELb1ELb1ELb0EEEvNS_16Flash_fwd_paramsE,"aw",@nobits
	.sectionflags	@""
	.align	16
	.zero		1024


//--------------------- .nv.shared._ZN5flash16flash_fwd_kernelI23Flash_fwd_kernel_traitsILi128ELi128ELi64ELi4ELb0ELb0EN7cutlass10bfloat16_tE19Flash_kernel_traitsILi128ELi128ELi64ELi4ES3_EELb0ELb1ELb0ELb0ELb0ELb0ELb0ELb0EEEvNS_16Flash_fwd_paramsE --------------------------
	.section	.nv.shared._ZN5flash16flash_fwd_kernelI23Flash_fwd_kernel_traitsILi128ELi128ELi64ELi4ELb0ELb0EN7cutlass10bfloat16_tE19Flash_kernel_traitsILi128ELi128ELi64ELi4ES3_EELb0ELb1ELb0ELb0ELb0ELb0ELb0ELb0EEEvNS_16Flash_fwd_paramsE,"aw",@nobits
	.sectionflags	@""
	.align	16
	.zero		1024


//--------------------- .nv.shared._ZN5flash16flash_fwd_kernelI23Flash_fwd_kernel_traitsILi128ELi128ELi64ELi4ELb0ELb0EN7cutlass10bfloat16_tE19Flash_kernel_traitsILi128ELi128ELi64ELi4ES3_EELb0ELb1ELb0ELb0ELb0ELb0ELb1ELb0EEEvNS_16Flash_fwd_paramsE --------------------------
	.section	.nv.shared._ZN5flash16flash_fwd_kernelI23Flash_fwd_kernel_traitsILi128ELi128ELi64ELi4ELb0ELb0EN7cutlass10bfloat16_tE19Flash_kernel_traitsILi128ELi128ELi64ELi4ES3_EELb0ELb1ELb0ELb0ELb0ELb0ELb1ELb0EEEvNS_16Flash_fwd_paramsE,"aw",@nobits
	.sectionflags	@""
	.align	16
	.zero		1024


//--------------------- .nv.shared._ZN5flash16flash_fwd_kernelI23Flash_fwd_kernel_traitsILi128ELi128ELi64ELi4ELb0ELb0EN7cutlass10bfloat16_tE19Flash_kernel_traitsILi128ELi128ELi64ELi4ES3_EELb0ELb1ELb0ELb1ELb0ELb0ELb0ELb0EEEvNS_16Flash_fwd_paramsE --------------------------
	.section	.nv.shared._ZN5flash16flash_fwd_kernelI23Flash_fwd_kernel_traitsILi128ELi128ELi64ELi4ELb0ELb0EN7cutlass10bfloat16_tE19Flash_kernel_traitsILi128ELi128ELi64ELi4ES3_EELb0ELb1ELb0ELb1ELb0ELb0ELb0ELb0EEEvNS_16Flash_fwd_paramsE,"aw",@nobits
	.sectionflags	@""
	.align	16
	.zero		1024


//--------------------- .nv.shared._ZN5flash16flash_fwd_kernelI23Flash_fwd_kernel_traitsILi128ELi128ELi64ELi4ELb0ELb0EN7cutlass10bfloat16_tE19Flash_kernel_traitsILi128ELi128ELi64ELi4ES3_EELb0ELb1ELb0ELb1ELb0ELb0ELb1ELb0EEEvNS_16Flash_fwd_paramsE --------------------------
	.section	.nv.shared._ZN5flash16flash_fwd_kernelI23Flash_fwd_kernel_traitsILi128ELi128ELi64ELi4ELb0ELb0EN7cutlass10bfloat16_tE19Flash_kernel_traitsILi128ELi128ELi64ELi4ES3_EELb0ELb1ELb0ELb1ELb0ELb0ELb1ELb0EEEvNS_16Flash_fwd_paramsE,"aw",@nobits
	.sectionflags	@""
	.align	16
	.zero		1024


//--------------------- .nv.shared._ZN5flash16flash_fwd_kernelI23Flash_fwd_kernel_traitsILi128ELi64ELi64ELi4ELb0ELb0EN7cutlass10bfloat16_tE19Flash_kernel_traitsILi128ELi64ELi64ELi4ES3_EELb0ELb1ELb0ELb0ELb1ELb1ELb0ELb0EEEvNS_16Flash_fwd_paramsE --------------------------
	.section	.nv.shared._ZN5flash16flash_fwd_kernelI23Flash_fwd_kernel_traitsILi128ELi64ELi64ELi4ELb0ELb0EN7cutlass10bfloat16_tE19Flash_kernel_traitsILi128ELi64ELi64ELi4ES3_EELb0ELb1ELb0ELb0ELb1ELb1ELb0ELb0EEEvNS_16Flash_fwd_paramsE,"aw",@nobits
	.sectionflags	@""
	.align	16
	.zero		1024


//--------------------- .nv.shared._ZN5flash16flash_fwd_kernelI23Flash_fwd_kernel_traitsILi128ELi64ELi64ELi4ELb0ELb0EN7cutlass10bfloat16_tE19Flash_kernel_traitsILi128ELi64ELi64ELi4ES3_EELb0ELb1ELb0ELb0ELb1ELb1ELb1ELb0EEEvNS_16Flash_fwd_paramsE --------------------------
	.section	.nv.shared._ZN5flash16flash_fwd_kernelI23Flash_fwd_kernel_traitsILi128ELi64ELi64ELi4ELb0ELb0EN7cutlass10bfloat16_tE19Flash_kernel_traitsILi128ELi64ELi64ELi4ES3_EELb0ELb1ELb0ELb0ELb1ELb1ELb1ELb0EEEvNS_16Flash_fwd_paramsE,"aw",@nobits
	.sectionflags	@""
	.align	16
	.zero		1024


//--------------------- .nv.shared._ZN5flash16flash_fwd_kernelI23Flash_fwd_kernel_traitsILi128ELi64ELi64ELi4ELb0ELb0EN7cutlass10bfloat16_tE19Flash_kernel_traitsILi128ELi64ELi64ELi4ES3_EELb0ELb1ELb0ELb0ELb0ELb1ELb0ELb0EEEvNS_16Flash_fwd_paramsE --------------------------
	.section	.nv.shared._ZN5flash16flash_fwd_kernelI23Flash_fwd_kernel_traitsILi128ELi64ELi64ELi4ELb0ELb0EN7cutlass10bfloat16_tE19Flash_kernel_traitsILi128ELi64ELi64ELi4ES3_EELb0ELb1ELb0ELb0ELb0ELb1ELb0ELb0EEEvNS_16Flash_fwd_paramsE,"aw",@nobits
	.sectionflags	@""
	.align	16
	.zero		1024


//--------------------- .nv.shared._ZN5flash16flash_fwd_kernelI23Flash_fwd_kernel_traitsILi128ELi64ELi64ELi4ELb0ELb0EN7cutlass10bfloat16_tE19Flash_kernel_traitsILi128ELi64ELi64ELi4ES3_EELb0ELb1ELb0ELb0ELb0ELb1ELb1ELb0EEEvNS_16Flash_fwd_paramsE --------------------------
	.section	.nv.shared._ZN5flash16flash_fwd_kernelI23Flash_fwd_kernel_traitsILi128ELi64ELi64ELi4ELb0ELb0EN7cutlass10bfloat16_tE19Flash_kernel_traitsILi128ELi64ELi64ELi4ES3_EELb0ELb1ELb0ELb0ELb0ELb1ELb1ELb0EEEvNS_16Flash_fwd_paramsE,"aw",@nobits
	.sectionflags	@""
	.align	16
	.zero		1024


//--------------------- .nv.shared._ZN5flash16flash_fwd_kernelI23Flash_fwd_kernel_traitsILi128ELi64ELi64ELi4ELb0ELb0EN7cutlass10bfloat16_tE19Flash_kernel_traitsILi128ELi64ELi64ELi4ES3_EELb0ELb1ELb0ELb0ELb0ELb0ELb0ELb0EEEvNS_16Flash_fwd_paramsE --------------------------
	.section	.nv.shared._ZN5flash16flash_fwd_kernelI23Flash_fwd_kernel_traitsILi128ELi64ELi64ELi4ELb0ELb0EN7cutlass10bfloat16_tE19Flash_kernel_traitsILi128ELi64ELi64ELi4ES3_EELb0ELb1ELb0ELb0ELb0ELb0ELb0ELb0EEEvNS_16Flash_fwd_paramsE,"aw",@nobits
	.sectionflags	@""
	.align	16
	.zero		1024


//--------------------- .nv.shared._ZN5flash16flash_fwd_kernelI23Flash_fwd_kernel_traitsILi128ELi64ELi64ELi4ELb0ELb0EN7cutlass10bfloat16_tE19Flash_kernel_traitsILi128ELi64ELi64ELi4ES3_EELb0ELb1ELb0ELb0ELb0ELb0ELb1ELb0EEEvNS_16Flash_fwd_paramsE --------------------------
	.section	.nv.shared._ZN5flash16flash_fwd_kernelI23Flash_fwd_kernel_traitsILi128ELi64ELi64ELi4ELb0ELb0EN7cutlass10bfloat16_tE19Flash_kernel_traitsILi128ELi64ELi64ELi4ES3_EELb0ELb1ELb0ELb0ELb0ELb0ELb1ELb0EEEvNS_16Flash_fwd_paramsE,"aw",@nobits
	.sectionflags	@""
	.align	16
	.zero		1024


//--------------------- .nv.shared._ZN5flash16flash_fwd_kernelI23Flash_fwd_kernel_traitsILi128ELi64ELi64ELi4ELb0ELb0EN7cutlass10bfloat16_tE19Flash_kernel_traitsILi128ELi64ELi64ELi4ES3_EELb0ELb1ELb0ELb1ELb0ELb0ELb0ELb0EEEvNS_16Flash_fwd_paramsE --------------------------
	.section	.nv.shared._ZN5flash16flash_fwd_kernelI23Flash_fwd_kernel_traitsILi128ELi64ELi64ELi4ELb0ELb0EN7cutlass10bfloat16_tE19Flash_kernel_traitsILi128ELi64ELi64ELi4ES3_EELb0ELb1ELb0ELb1ELb0ELb0ELb0ELb0EEEvNS_16Flash_fwd_paramsE,"aw",@nobits
	.sectionflags	@""
	.align	16
	.zero		1024


//--------------------- .nv.shared._ZN5flash16flash_fwd_kernelI23Flash_fwd_kernel_traitsILi128ELi64ELi64ELi4ELb0ELb0EN7cutlass10bfloat16_tE19Flash_kernel_traitsILi128ELi64ELi64ELi4ES3_EELb0ELb1ELb0ELb1ELb0ELb0ELb1ELb0EEEvNS_16Flash_fwd_paramsE --------------------------
	.section	.nv.shared._ZN5flash16flash_fwd_kernelI23Flash_fwd_kernel_traitsILi128ELi64ELi64ELi4ELb0ELb0EN7cutlass10bfloat16_tE19Flash_kernel_traitsILi128ELi64ELi64ELi4ES3_EELb0ELb1ELb0ELb1ELb0ELb0ELb1ELb0EEEvNS_16Flash_fwd_paramsE,"aw",@nobits
	.sectionflags	@""
	.align	16
	.zero		1024


//--------------------- .nv.shared._ZN5flash16flash_fwd_kernelI23Flash_fwd_kernel_traitsILi128ELi128ELi32ELi4ELb0ELb0EN7cutlass10bfloat16_tE19Flash_kernel_traitsILi128ELi128ELi32ELi4ES3_EELb1ELb1ELb0ELb0ELb0ELb0ELb0ELb0EEEvNS_16Flash_fwd_paramsE --------------------------
	.section	.nv.shared._ZN5flash16flash_fwd_kernelI23Flash_fwd_kernel_traitsILi128ELi128ELi32ELi4ELb0ELb0EN7cutlass10bfloat16_tE19Flash_kernel_traitsILi128ELi128ELi32ELi4ES3_EELb1ELb1ELb0ELb0ELb0ELb0ELb0ELb0EEEvNS_16Flash_fwd_paramsE,"aw",@nobits
	.sectionflags	@""
	.align	16
	.zero		1024


//--------------------- .nv.shared._ZN5flash16flash_fwd_kernelI23Flash_fwd_kernel_traitsILi128ELi128ELi32ELi4ELb0ELb0EN7cutlass10bfloat16_tE19Flash_kernel_traitsILi128ELi128ELi32ELi4ES3_EELb1ELb1ELb0ELb0ELb1ELb1ELb0ELb0EEEvNS_16Flash_fwd_paramsE --------------------------
	.section	.nv.shared._ZN5flash16flash_fwd_kernelI23Flash_fwd_kernel_traitsILi128ELi128ELi32ELi4ELb0ELb0EN7cutlass10bfloat16_tE19Flash_kernel_traitsILi128ELi128ELi32ELi4ES3_EELb1ELb1ELb0ELb0ELb1ELb1ELb0ELb0EEEvNS_16Flash_fwd_paramsE,"aw",@nobits
	.sectionflags	@""
	.align	16
	.zero		1024


//--------------------- .nv.shared._ZN5flash16flash_fwd_kernelI23Flash_fwd_kernel_traitsILi128ELi128ELi32ELi4ELb0ELb0EN7cutlass10bfloat16_tE19Flash_kernel_traitsILi128ELi128ELi32ELi4ES3_EELb0ELb1ELb0ELb0ELb1ELb1ELb1ELb0EEEvNS_16Flash_fwd_paramsE --------------------------
	.section	.nv.shared._ZN5flash16flash_fwd_kernelI23Flash_fwd_kernel_traitsILi128ELi128ELi32ELi4ELb0ELb0EN7cutlass10bfloat16_tE19Flash_kernel_traitsILi128ELi128ELi32ELi4ES3_EELb0ELb1ELb0ELb0ELb1ELb1ELb1ELb0EEEvNS_16Flash_fwd_paramsE,"aw",@nobits
	.sectionflags	@""
	.align	16
	.zero		1024


//--------------------- .nv.shared._ZN5flash16flash_fwd_kernelI23Flash_fwd_kernel_traitsILi128ELi128ELi32ELi4ELb0ELb0EN7cutlass10bfloat16_tE19Flash_kernel_traitsILi128ELi128ELi32ELi4ES3_EELb1ELb1ELb0ELb0ELb0ELb1ELb0ELb0EEEvNS_16Flash_fwd_paramsE --------------------------
	.section	.nv.shared._ZN5flash16flash_fwd_kernelI23Flash_fwd_kernel_traitsILi128ELi128ELi32ELi4ELb0ELb0EN7cutlass10bfloat16_tE19Flash_kernel_traitsILi128ELi128ELi32ELi4ES3_EELb1ELb1ELb0ELb0ELb0ELb1ELb0ELb0EEEvNS_16Flash_fwd_paramsE,"aw",@nobits
	.sectionflags	@""
	.align	16
	.zero		1024


//--------------------- .nv.shared._ZN5flash16flash_fwd_kernelI23Flash_fwd_kernel_traitsILi128ELi128ELi32ELi4ELb0ELb0EN7cutlass10bfloat16_tE19Flash_kernel_traitsILi128ELi128ELi32ELi4ES3_EELb0ELb1ELb0ELb0ELb0ELb1ELb1ELb0EEEvNS_16Flash_fwd_paramsE --------------------------
	.section	.nv.shared._ZN5flash16flash_fwd_kernelI23Flash_fwd_kernel_traitsILi128ELi128ELi32ELi4ELb0ELb0EN7cutlass10bfloat16_tE19Flash_kernel_traitsILi128ELi128ELi32ELi4ES3_EELb0ELb1ELb0ELb0ELb0ELb1ELb1ELb0EEEvNS_16Flash_fwd_paramsE,"aw",@nobits
	.sectionflags	@""
	.align	16
	.zero		1024


//--------------------- .nv.shared._ZN5flash16flash_fwd_kernelI23Flash_fwd_kernel_traitsILi128ELi128ELi32ELi4ELb0ELb0EN7cutlass10bfloat16_tE19Flash_kernel_traitsILi128ELi128ELi32ELi4ES3_EELb1ELb1ELb0ELb1ELb0ELb0ELb0ELb0EEEvNS_16Flash_fwd_paramsE --------------------------
	.section	.nv.shared._ZN5flash16flash_fwd_kernelI23Flash_fwd_kernel_traitsILi128ELi128ELi32ELi4ELb0ELb0EN7cutlass10bfloat16_tE19Flash_kernel_traitsILi128ELi128ELi32ELi4ES3_EELb1ELb1ELb0ELb1ELb0ELb0ELb0ELb0EEEvNS_16Flash_fwd_paramsE,"aw",@nobits
	.sectionflags	@""
	.align	16
	.zero		1024


//--------------------- .nv.shared._ZN5flash16flash_fwd_kernelI23Flash_fwd_kernel_traitsILi128ELi128ELi32ELi4ELb0ELb0EN7cutlass10bfloat16_tE19Flash_kernel_traitsILi128ELi128ELi32ELi4ES3_EELb1ELb1ELb0ELb0ELb0ELb0ELb0ELb1EEEvNS_16Flash_fwd_paramsE --------------------------
	.section	.nv.shared._ZN5flash16flash_fwd_kernelI23Flash_fwd_kernel_traitsILi128ELi128ELi32ELi4ELb0ELb0EN7cutlass10bfloat16_tE19Flash_kernel_traitsILi128ELi128ELi32ELi4ES3_EELb1ELb1ELb0ELb0ELb0ELb0ELb0ELb1EEEvNS_16Flash_fwd_paramsE,"aw",@nobits
	.sectionflags	@""
	.align	16
	.zero		1024


//--------------------- .nv.shared._ZN5flash16flash_fwd_kernelI23Flash_fwd_kernel_traitsILi128ELi128ELi32ELi4ELb0ELb0EN7cutlass10bfloat16_tE19Flash_kernel_traitsILi128ELi128ELi32ELi4ES3_EELb0ELb1ELb0ELb0ELb0ELb0ELb1ELb0EEEvNS_16Flash_fwd_paramsE --------------------------
	.section	.nv.shared._ZN5flash16flash_fwd_kernelI23Flash_fwd_kernel_traitsILi128ELi128ELi32ELi4ELb0ELb0EN7cutlass10bfloat16_tE19Flash_kernel_traitsILi128ELi128ELi32ELi4ES3_EELb0ELb1ELb0ELb0ELb0ELb0ELb1ELb0EEEvNS_16Flash_fwd_paramsE,"aw",@nobits
	.sectionflags	@""
	.align	16
	.zero		1024


//--------------------- .nv.shared._ZN5flash16flash_fwd_kernelI23Flash_fwd_kernel_traitsILi128ELi128ELi32ELi4ELb0ELb0EN7cutlass10bfloat16_tE19Flash_kernel_traitsILi128ELi128ELi32ELi4ES3_EELb1ELb1ELb0ELb1ELb0ELb0ELb0ELb1EEEvNS_16Flash_fwd_paramsE --------------------------
	.section	.nv.shared._ZN5flash16flash_fwd_kernelI23Flash_fwd_kernel_traitsILi128ELi128ELi32ELi4ELb0ELb0EN7cutlass10bfloat16_tE19Flash_kernel_traitsILi128ELi128ELi32ELi4ES3_EELb1ELb1ELb0ELb1ELb0ELb0ELb0ELb1EEEvNS_16Flash_fwd_paramsE,"aw",@nobits
	.sectionflags	@""
	.align	16
	.zero		1024


//--------------------- .nv.shared._ZN5flash16flash_fwd_kernelI23Flash_fwd_kernel_traitsILi128ELi128ELi32ELi4ELb0ELb0EN7cutlass10bfloat16_tE19Flash_kernel_traitsILi128ELi128ELi32ELi4ES3_EELb0ELb1ELb0ELb1ELb0ELb0ELb1ELb0EEEvNS_16Flash_fwd_paramsE --------------------------
	.section	.nv.shared._ZN5flash16flash_fwd_kernelI23Flash_fwd_kernel_traitsILi128ELi128ELi32ELi4ELb0ELb0EN7cutlass10bfloat16_tE19Flash_kernel_traitsILi128ELi128ELi32ELi4ES3_EELb0ELb1ELb0ELb1ELb0ELb0ELb1ELb0EEEvNS_16Flash_fwd_paramsE,"aw",@nobits
	.sectionflags	@""
	.align	16
	.zero		1024


//--------------------- .nv.constant0._ZN5flash16flash_fwd_kernelI23Flash_fwd_kernel_traitsILi128ELi128ELi64ELi4ELb0ELb0EN7cutlass10bfloat16_tE19Flash_kernel_traitsILi128ELi128ELi64ELi4ES3_EELb0ELb1ELb0ELb0ELb1ELb1ELb0ELb0EEEvNS_16Flash_fwd_paramsE --------------------------
	.section	.nv.constant0._ZN5flash16flash_fwd_kernelI23Flash_fwd_kernel_traitsILi128ELi128ELi64ELi4ELb0ELb0EN7cutlass10bfloat16_tE19Flash_kernel_traitsILi128ELi128ELi64ELi4ES3_EELb0ELb1ELb0ELb0ELb1ELb1ELb0ELb0EEEvNS_16Flash_fwd_paramsE,"a",@progbits
	.sectionflags	@""
	.align	4
.nv.constant0._ZN5flash16flash_fwd_kernelI23Flash_fwd_kernel_traitsILi128ELi128ELi64ELi4ELb0ELb0EN7cutlass10bfloat16_tE19Flash_kernel_traitsILi128ELi128ELi64ELi4ES3_EELb0ELb1ELb0ELb0ELb1ELb1ELb0ELb0EEEvNS_16Flash_fwd_paramsE:
	.zero		992


//--------------------- .nv.constant0._ZN5flash16flash_fwd_kernelI23Flash_fwd_kernel_traitsILi128ELi128ELi64ELi4ELb0ELb0EN7cutlass10bfloat16_tE19Flash_kernel_traitsILi128ELi128ELi64ELi4ES3_EELb0ELb1ELb0ELb0ELb1ELb1ELb1ELb0EEEvNS_16Flash_fwd_paramsE --------------------------
	.section	.nv.constant0._ZN5flash16flash_fwd_kernelI23Flash_fwd_kernel_traitsILi128ELi128ELi64ELi4ELb0ELb0EN7cutlass10bfloat16_tE19Flash_kernel_traitsILi128ELi128ELi64ELi4ES3_EELb0ELb1ELb0ELb0ELb1ELb1ELb1ELb0EEEvNS_16Flash_fwd_paramsE,"a",@progbits
	.sectionflags	@""
	.align	4
.nv.constant0._ZN5flash16flash_fwd_kernelI23Flash_fwd_kernel_traitsILi128ELi128ELi64ELi4ELb0ELb0EN7cutlass10bfloat16_tE19Flash_kernel_traitsILi128ELi128ELi64ELi4ES3_EELb0ELb1ELb0ELb0ELb1ELb1ELb1ELb0EEEvNS_16Flash_fwd_paramsE:
	.zero		992


//--------------------- .nv.constant0._ZN5flash16flash_fwd_kernelI23Flash_fwd_kernel_traitsILi128ELi128ELi64ELi4ELb0ELb0EN7cutlass10bfloat16_tE19Flash_kernel_traitsILi128ELi128ELi64ELi4ES3_EELb0ELb1ELb0ELb0ELb0ELb1ELb0ELb0EEEvNS_16Flash_fwd_paramsE --------------------------
	.section	.nv.constant0._ZN5flash16flash_fwd_kernelI23Flash_fwd_kernel_traitsILi128ELi128ELi64ELi4ELb0ELb0EN7cutlass10bfloat16_tE19Flash_kernel_traitsILi128ELi128ELi64ELi4ES3_EELb0ELb1ELb0ELb0ELb0ELb1ELb0ELb0EEEvNS_16Flash_fwd_paramsE,"a",@progbits
	.sectionflags	@""
	.align	4
.nv.constant0._ZN5flash16flash_fwd_kernelI23Flash_fwd_kernel_traitsILi128ELi128ELi64ELi4ELb0ELb0EN7cutlass10bfloat16_tE19Flash_kernel_traitsILi128ELi128ELi64ELi4ES3_EELb0ELb1ELb0ELb0ELb0ELb1ELb0ELb0EEEvNS_16Flash_fwd_paramsE:
	.zero		992


//--------------------- .nv.constant0._ZN5flash16flash_fwd_kernelI23Flash_fwd_kernel_traitsILi128ELi128ELi64ELi4ELb0ELb0EN7cutlass10bfloat16_tE19Flash_kernel_traitsILi128ELi128ELi64ELi4ES3_EELb0ELb1ELb0ELb0ELb0ELb1ELb1ELb0EEEvNS_16Flash_fwd_paramsE --------------------------
	.section	.nv.constant0._ZN5flash16flash_fwd_kernelI23Flash_fwd_kernel_traitsILi128ELi128ELi64ELi4ELb0ELb0EN7cutlass10bfloat16_tE19Flash_kernel_traitsILi128ELi128ELi64ELi4ES3_EELb0ELb1ELb0ELb0ELb0ELb1ELb1ELb0EEEvNS_16Flash_fwd_paramsE,"a",@progbits
	.sectionflags	@""
	.align	4
.nv.constant0._ZN5flash16flash_fwd_kernelI23Flash_fwd_kernel_traitsILi128ELi128ELi64ELi4ELb0ELb0EN7cutlass10bfloat16_tE19Flash_kernel_traitsILi128ELi128ELi64ELi4ES3_EELb0ELb1ELb0ELb0ELb0ELb1ELb1ELb0EEEvNS_16Flash_fwd_paramsE:
	.zero		992


//--------------------- .nv.constant0._ZN5flash16flash_fwd_kernelI23Flash_fwd_kernel_traitsILi128ELi128ELi64ELi4ELb0ELb0EN7cutlass10bfloat16_tE19Flash_kernel_traitsILi128ELi128ELi64ELi4ES3_EELb0ELb1ELb0ELb0ELb0ELb0ELb0ELb0EEEvNS_16Flash_fwd_paramsE --------------------------
	.section	.nv.constant0._ZN5flash16flash_fwd_kernelI23Flash_fwd_kernel_traitsILi128ELi128ELi64ELi4ELb0ELb0EN7cutlass10bfloat16_tE19Flash_kernel_traitsILi128ELi128ELi64ELi4ES3_EELb0ELb1ELb0ELb0ELb0ELb0ELb0ELb0EEEvNS_16Flash_fwd_paramsE,"a",@progbits
	.sectionflags	@""
	.align	4
.nv.constant0._ZN5flash16flash_fwd_kernelI23Flash_fwd_kernel_traitsILi128ELi128ELi64ELi4ELb0ELb0EN7cutlass10bfloat16_tE19Flash_kernel_traitsILi128ELi128ELi64ELi4ES3_EELb0ELb1ELb0ELb0ELb0ELb0ELb0ELb0EEEvNS_16Flash_fwd_paramsE:
	.zero		992


//--------------------- .nv.constant0._ZN5flash16flash_fwd_kernelI23Flash_fwd_kernel_traitsILi128ELi128ELi64ELi4ELb0ELb0EN7cutlass10bfloat16_tE19Flash_kernel_traitsILi128ELi128ELi64ELi4ES3_EELb0ELb1ELb0ELb0ELb0ELb0ELb1ELb0EEEvNS_16Flash_fwd_paramsE --------------------------
	.section	.nv.constant0._ZN5flash16flash_fwd_kernelI23Flash_fwd_kernel_traitsILi128ELi128ELi64ELi4ELb0ELb0EN7cutlass10bfloat16_tE19Flash_kernel_traitsILi128ELi128ELi64ELi4ES3_EELb0ELb1ELb0ELb0ELb0ELb0ELb1ELb0EEEvNS_16Flash_fwd_paramsE,"a",@progbits
	.sectionflags	@""
	.align	4
.nv.constant0._ZN5flash16flash_fwd_kernelI23Flash_fwd_kernel_traitsILi128ELi128ELi64ELi4ELb0ELb0EN7cutlass10bfloat16_tE19Flash_kernel_traitsILi128ELi128ELi64ELi4ES3_EELb0ELb1ELb0ELb0ELb0ELb0ELb1ELb0EEEvNS_16Flash_fwd_paramsE:
	.zero		992


//--------------------- .nv.constant0._ZN5flash16flash_fwd_kernelI23Flash_fwd_kernel_traitsILi128ELi128ELi64ELi4ELb0ELb0EN7cutlass10bfloat16_tE19Flash_kernel_traitsILi128ELi128ELi64ELi4ES3_EELb0ELb1ELb0ELb1ELb0ELb0ELb0ELb0EEEvNS_16Flash_fwd_paramsE --------------------------
	.section	.nv.constant0._ZN5flash16flash_fwd_kernelI23Flash_fwd_kernel_traitsILi128ELi128ELi64ELi4ELb0ELb0EN7cutlass10bfloat16_tE19Flash_kernel_traitsILi128ELi128ELi64ELi4ES3_EELb0ELb1ELb0ELb1ELb0ELb0ELb0ELb0EEEvNS_16Flash_fwd_paramsE,"a",@progbits
	.sectionflags	@""
	.align	4
.nv.constant0._ZN5flash16flash_fwd_kernelI23Flash_fwd_kernel_traitsILi128ELi128ELi64ELi4ELb0ELb0EN7cutlass10bfloat16_tE19Flash_kernel_traitsILi128ELi128ELi64ELi4ES3_EELb0ELb1ELb0ELb1ELb0ELb0ELb0ELb0EEEvNS_16Flash_fwd_paramsE:
	.zero		992


//--------------------- .nv.constant0._ZN5flash16flash_fwd_kernelI23Flash_fwd_kernel_traitsILi128ELi128ELi64ELi4ELb0ELb0EN7cutlass10bfloat16_tE19Flash_kernel_traitsILi128ELi128ELi64ELi4ES3_EELb0ELb1ELb0ELb1ELb0ELb0ELb1ELb0EEEvNS_16Flash_fwd_paramsE --------------------------
	.section	.nv.constant0._ZN5flash16flash_fwd_kernelI23Flash_fwd_kernel_traitsILi128ELi128ELi64ELi4ELb0ELb0EN7cutlass10bfloat16_tE19Flash_kernel_traitsILi128ELi128ELi64ELi4ES3_EELb0ELb1ELb0ELb1ELb0ELb0ELb1ELb0EEEvNS_16Flash_fwd_paramsE,"a",@progbits
	.sectionflags	@""
	.align	4
.nv.constant0._ZN5flash16flash_fwd_kernelI23Flash_fwd_kernel_traitsILi128ELi128ELi64ELi4ELb0ELb0EN7cutlass10bfloat16_tE19Flash_kernel_traitsILi128ELi128ELi64ELi4ES3_EELb0ELb1ELb0ELb1ELb0ELb0ELb1ELb0EEEvNS_16Flash_fwd_paramsE:
	.zero		992


//--------------------- .nv.constant0._ZN5flash16flash_fwd_kernelI23Flash_fwd_kernel_traitsILi128ELi64ELi64ELi4ELb0ELb0EN7cutlass10bfloat16_tE19Flash_kernel_traitsILi128ELi64ELi64ELi4ES3_EELb0ELb1ELb0ELb0ELb1ELb1ELb0ELb0EEEvNS_16Flash_fwd_paramsE --------------------------
	.section	.nv.constant0._ZN5flash16flash_fwd_kernelI23Flash_fwd_kernel_traitsILi128ELi64ELi64ELi4ELb0ELb0EN7cutlass10bfloat16_tE19Flash_kernel_traitsILi128ELi64ELi64ELi4ES3_EELb0ELb1ELb0ELb0ELb1ELb1ELb0ELb0EEEvNS_16Flash_fwd_paramsE,"a",@progbits
	.sectionflags	@""
	.align	4
.nv.constant0._ZN5flash16flash_fwd_kernelI23Flash_fwd_kernel_traitsILi128ELi64ELi64ELi4ELb0ELb0EN7cutlass10bfloat16_tE19Flash_kernel_traitsILi128ELi64ELi64ELi4ES3_EELb0ELb1ELb0ELb0ELb1ELb1ELb0ELb0EEEvNS_16Flash_fwd_paramsE:
	.zero		992


//--------------------- .nv.constant0._ZN5flash16flash_fwd_kernelI23Flash_fwd_kernel_traitsILi128ELi64ELi64ELi4ELb0ELb0EN7cutlass10bfloat16_tE19Flash_kernel_traitsILi128ELi64ELi64ELi4ES3_EELb0ELb1ELb0ELb0ELb1ELb1ELb1ELb0EEEvNS_16Flash_fwd_paramsE --------------------------
	.section	.nv.constant0._ZN5flash16flash_fwd_kernelI23Flash_fwd_kernel_traitsILi128ELi64ELi64ELi4ELb0ELb0EN7cutlass10bfloat16_tE19Flash_kernel_traitsILi128ELi64ELi64ELi4ES3_EELb0ELb1ELb0ELb0ELb1ELb1ELb1ELb0EEEvNS_16Flash_fwd_paramsE,"a",@progbits
	.sectionflags	@""
	.align	4
.nv.constant0._ZN5flash16flash_fwd_kernelI23Flash_fwd_kernel_traitsILi128ELi64ELi64ELi4ELb0ELb0EN7cutlass10bfloat16_tE19Flash_kernel_traitsILi128ELi64ELi64ELi4ES3_EELb0ELb1ELb0ELb0ELb1ELb1ELb1ELb0EEEvNS_16Flash_fwd_paramsE:
	.zero		992


//--------------------- .nv.constant0._ZN5flash16flash_fwd_kernelI23Flash_fwd_kernel_traitsILi128ELi64ELi64ELi4ELb0ELb0EN7cutlass10bfloat16_tE19Flash_kernel_traitsILi128ELi64ELi64ELi4ES3_EELb0ELb1ELb0ELb0ELb0ELb1ELb0ELb0EEEvNS_16Flash_fwd_paramsE --------------------------
	.section	.nv.constant0._ZN5flash16flash_fwd_kernelI23Flash_fwd_kernel_traitsILi128ELi64ELi64ELi4ELb0ELb0EN7cutlass10bfloat16_tE19Flash_kernel_traitsILi128ELi64ELi64ELi4ES3_EELb0ELb1ELb0ELb0ELb0ELb1ELb0ELb0EEEvNS_16Flash_fwd_paramsE,"a",@progbits
	.sectionflags	@""
	.align	4
.nv.constant0._ZN5flash16flash_fwd_kernelI23Flash_fwd_kernel_traitsILi128ELi64ELi64ELi4ELb0ELb0EN7cutlass10bfloat16_tE19Flash_kernel_traitsILi128ELi64ELi64ELi4ES3_EELb0ELb1ELb0ELb0ELb0ELb1ELb0ELb0EEEvNS_16Flash_fwd_paramsE:
	.zero		992


//--------------------- .nv.constant0._ZN5flash16flash_fwd_kernelI23Flash_fwd_kernel_traitsILi128ELi64ELi64ELi4ELb0ELb0EN7cutlass10bfloat16_tE19Flash_kernel_traitsILi128ELi64ELi64ELi4ES3_EELb0ELb1ELb0ELb0ELb0ELb1ELb1ELb0EEEvNS_16Flash_fwd_paramsE --------------------------
	.section	.nv.constant0._ZN5flash16flash_fwd_kernelI23Flash_fwd_kernel_traitsILi128ELi64ELi64ELi4ELb0ELb0EN7cutlass10bfloat16_tE19Flash_kernel_traitsILi128ELi64ELi64ELi4ES3_EELb0ELb1ELb0ELb0ELb0ELb1ELb1ELb0EEEvNS_16Flash_fwd_paramsE,"a",@progbits
	.sectionflags	@""
	.align	4
.nv.constant0._ZN5flash16flash_fwd_kernelI23Flash_fwd_kernel_traitsILi128ELi64ELi64ELi4ELb0ELb0EN7cutlass10bfloat16_tE19Flash_kernel_traitsILi128ELi64ELi64ELi4ES3_EELb0ELb1ELb0ELb0ELb0ELb1ELb1ELb0EEEvNS_16Flash_fwd_paramsE:
	.zero		992


//--------------------- .nv.constant0._ZN5flash16flash_fwd_kernelI23Flash_fwd_kernel_traitsILi128ELi64ELi64ELi4ELb0ELb0EN7cutlass10bfloat16_tE19Flash_kernel_traitsILi128ELi64ELi64ELi4ES3_EELb0ELb1ELb0ELb0ELb0ELb0ELb0ELb0EEEvNS_16Flash_fwd_paramsE --------------------------
	.section	.nv.constant0._ZN5flash16flash_fwd_kernelI23Flash_fwd_kernel_traitsILi128ELi64ELi64ELi4ELb0ELb0EN7cutlass10bfloat16_tE19Flash_kernel_traitsILi128ELi64ELi64ELi4ES3_EELb0ELb1ELb0ELb0ELb0ELb0ELb0ELb0EEEvNS_16Flash_fwd_paramsE,"a",@progbits
	.sectionflags	@""
	.align	4
.nv.constant0._ZN5flash16flash_fwd_kernelI23Flash_fwd_kernel_traitsILi128ELi64ELi64ELi4ELb0ELb0EN7cutlass10bfloat16_tE19Flash_kernel_traitsILi128ELi64ELi64ELi4ES3_EELb0ELb1ELb0ELb0ELb0ELb0ELb0ELb0EEEvNS_16Flash_fwd_paramsE:
	.zero		992


//--------------------- .nv.constant0._ZN5flash16flash_fwd_kernelI23Flash_fwd_kernel_traitsILi128ELi64ELi64ELi4ELb0ELb0EN7cutlass10bfloat16_tE19Flash_kernel_traitsILi128ELi64ELi64ELi4ES3_EELb0ELb1ELb0ELb0ELb0ELb0ELb1ELb0EEEvNS_16Flash_fwd_paramsE --------------------------
	.section	.nv.constant0._ZN5flash16flash_fwd_kernelI23Flash_fwd_kernel_traitsILi128ELi64ELi64ELi4ELb0ELb0EN7cutlass10bfloat16_tE19Flash_kernel_traitsILi128ELi64ELi64ELi4ES3_EELb0ELb1ELb0ELb0ELb0ELb0ELb1ELb0EEEvNS_16Flash_fwd_paramsE,"a",@progbits
	.sectionflags	@""
	.align	4
.nv.constant0._ZN5flash16flash_fwd_kernelI23Flash_fwd_kernel_traitsILi128ELi64ELi64ELi4ELb0ELb0EN7cutlass10bfloat16_tE19Flash_kernel_traitsILi128ELi64ELi64ELi4ES3_EELb0ELb1ELb0ELb0ELb0ELb0ELb1ELb0EEEvNS_16Flash_fwd_paramsE:
	.zero		992


//--------------------- .nv.constant0._ZN5flash16flash_fwd_kernelI23Flash_fwd_kernel_traitsILi128ELi64ELi64ELi4ELb0ELb0EN7cutlass10bfloat16_tE19Flash_kernel_traitsILi128ELi64ELi64ELi4ES3_EELb0ELb1ELb0ELb1ELb0ELb0ELb0ELb0EEEvNS_16Flash_fwd_paramsE --------------------------
	.section	.nv.constant0._ZN5flash16flash_fwd_kernelI23Flash_fwd_kernel_traitsILi128ELi64ELi64ELi4ELb0ELb0EN7cutlass10bfloat16_tE19Flash_kernel_traitsILi128ELi64ELi64ELi4ES3_EELb0ELb1ELb0ELb1ELb0ELb0ELb0ELb0EEEvNS_16Flash_fwd_paramsE,"a",@progbits
	.sectionflags	@""
	.align	4
.nv.constant0._ZN5flash16flash_fwd_kernelI23Flash_fwd_kernel_traitsILi128ELi64ELi64ELi4ELb0ELb0EN7cutlass10bfloat16_tE19Flash_kernel_traitsILi128ELi64ELi64ELi4ES3_EELb0ELb1ELb0ELb1ELb0ELb0ELb0ELb0EEEvNS_16Flash_fwd_paramsE:
	.zero		992


//--------------------- .nv.constant0._ZN5flash16flash_fwd_kernelI23Flash_fwd_kernel_traitsILi128ELi64ELi64ELi4ELb0ELb0EN7cutlass10bfloat16_tE19Flash_kernel_traitsILi128ELi64ELi64ELi4ES3_EELb0ELb1ELb0ELb1ELb0ELb0ELb1ELb0EEEvNS_16Flash_fwd_paramsE --------------------------
	.section	.nv.constant0._ZN5flash16flash_fwd_kernelI23Flash_fwd_kernel_traitsILi128ELi64ELi64ELi4ELb0ELb0EN7cutlass10bfloat16_tE19Flash_kernel_traitsILi128ELi64ELi64ELi4ES3_EELb0ELb1ELb0ELb1ELb0ELb0ELb1ELb0EEEvNS_16Flash_fwd_paramsE,"a",@progbits
	.sectionflags	@""
	.align	4
.nv.constant0._ZN5flash16flash_fwd_kernelI23Flash_fwd_kernel_traitsILi128ELi64ELi64ELi4ELb0ELb0EN7cutlass10bfloat16_tE19Flash_kernel_traitsILi128ELi64ELi64ELi4ES3_EELb0ELb1ELb0ELb1ELb0ELb0ELb1ELb0EEEvNS_16Flash_fwd_paramsE:
	.zero		992


//--------------------- .nv.constant0._ZN5flash16flash_fwd_kernelI23Flash_fwd_kernel_traitsILi128ELi128ELi32ELi4ELb0ELb0EN7cutlass10bfloat16_tE19Flash_kernel_traitsILi128ELi128ELi32ELi4ES3_EELb1ELb1ELb0ELb0ELb0ELb0ELb0ELb0EEEvNS_16Flash_fwd_paramsE --------------------------
	.section	.nv.constant0._ZN5flash16flash_fwd_kernelI23Flash_fwd_kernel_traitsILi128ELi128ELi32ELi4ELb0ELb0EN7cutlass10bfloat16_tE19Flash_kernel_traitsILi128ELi128ELi32ELi4ES3_EELb1ELb1ELb0ELb0ELb0ELb0ELb0ELb0EEEvNS_16Flash_fwd_paramsE,"a",@progbits
	.sectionflags	@""
	.align	4
.nv.constant0._ZN5flash16flash_fwd_kernelI23Flash_fwd_kernel_traitsILi128ELi128ELi32ELi4ELb0ELb0EN7cutlass10bfloat16_tE19Flash_kernel_traitsILi128ELi128ELi32ELi4ES3_EELb1ELb1ELb0ELb0ELb0ELb0ELb0ELb0EEEvNS_16Flash_fwd_paramsE:
	.zero		992


//--------------------- .nv.constant0._ZN5flash16flash_fwd_kernelI23Flash_fwd_kernel_traitsILi128ELi128ELi32ELi4ELb0ELb0EN7cutlass10bfloat16_tE19Flash_kernel_traitsILi128ELi128ELi32ELi4ES3_EELb1ELb1ELb0ELb0ELb1ELb1ELb0ELb0EEEvNS_16Flash_fwd_paramsE --------------------------
	.section	.nv.constant0._ZN5flash16flash_fwd_kernelI23Flash_fwd_kernel_traitsILi128ELi128ELi32ELi4ELb0ELb0EN7cutlass10bfloat16_tE19Flash_kernel_traitsILi128ELi128ELi32ELi4ES3_EELb1ELb1ELb0ELb0ELb1ELb1ELb0ELb0EEEvNS_16Flash_fwd_paramsE,"a",@progbits
	.sectionflags	@""
	.align	4
.nv.constant0._ZN5flash16flash_fwd_kernelI23Flash_fwd_kernel_traitsILi128ELi128ELi32ELi4ELb0ELb0EN7cutlass10bfloat16_tE19Flash_kernel_traitsILi128ELi128ELi32ELi4ES3_EELb1ELb1ELb0ELb0ELb1ELb1ELb0ELb0EEEvNS_16Flash_fwd_paramsE:
	.zero		992


//--------------------- .nv.constant0._ZN5flash16flash_fwd_kernelI23Flash_fwd_kernel_traitsILi128ELi128ELi32ELi4ELb0ELb0EN7cutlass10bfloat16_tE19Flash_kernel_traitsILi128ELi128ELi32ELi4ES3_EELb0ELb1ELb0ELb0ELb1ELb1ELb1ELb0EEEvNS_16Flash_fwd_paramsE --------------------------
	.section	.nv.constant0._ZN5flash16flash_fwd_kernelI23Flash_fwd_kernel_traitsILi128ELi128ELi32ELi4ELb0ELb0EN7cutlass10bfloat16_tE19Flash_kernel_traitsILi128ELi128ELi32ELi4ES3_EELb0ELb1ELb0ELb0ELb1ELb1ELb1ELb0EEEvNS_16Flash_fwd_paramsE,"a",@progbits
	.sectionflags	@""
	.align	4
.nv.constant0._ZN5flash16flash_fwd_kernelI23Flash_fwd_kernel_traitsILi128ELi128ELi32ELi4ELb0ELb0EN7cutlass10bfloat16_tE19Flash_kernel_traitsILi128ELi128ELi32ELi4ES3_EELb0ELb1ELb0ELb0ELb1ELb1ELb1ELb0EEEvNS_16Flash_fwd_paramsE:
	.zero		992


//--------------------- .nv.constant0._ZN5flash16flash_fwd_kernelI23Flash_fwd_kernel_traitsILi128ELi128ELi32ELi4ELb0ELb0EN7cutlass10bfloat16_tE19Flash_kernel_traitsILi128ELi128ELi32ELi4ES3_EELb1ELb1ELb0ELb0ELb0ELb1ELb0ELb0EEEvNS_16Flash_fwd_paramsE --------------------------
	.section	.nv.constant0._ZN5flash16flash_fwd_kernelI23Flash_fwd_kernel_traitsILi128ELi128ELi32ELi4ELb0ELb0EN7cutlass10bfloat16_tE19Flash_kernel_traitsILi128ELi128ELi32ELi4ES3_EELb1ELb1ELb0ELb0ELb0ELb1ELb0ELb0EEEvNS_16Flash_fwd_paramsE,"a",@progbits
	.sectionflags	@""
	.align	4
.nv.constant0._ZN5flash16flash_fwd_kernelI23Flash_fwd_kernel_traitsILi128ELi128ELi32ELi4ELb0ELb0EN7cutlass10bfloat16_tE19Flash_kernel_traitsILi128ELi128ELi32ELi4ES3_EELb1ELb1ELb0ELb0ELb0ELb1ELb0ELb0EEEvNS_16Flash_fwd_paramsE:
	.zero		992


//--------------------- .nv.constant0._ZN5flash16flash_fwd_kernelI23Flash_fwd_kernel_traitsILi128ELi128ELi32ELi4ELb0ELb0EN7cutlass10bfloat16_tE19Flash_kernel_traitsILi128ELi128ELi32ELi4ES3_EELb0ELb1ELb0ELb0ELb0ELb1ELb1ELb0EEEvNS_16Flash_fwd_paramsE --------------------------
	.section	.nv.constant0._ZN5flash16flash_fwd_kernelI23Flash_fwd_kernel_traitsILi128ELi128ELi32ELi4ELb0ELb0EN7cutlass10bfloat16_tE19Flash_kernel_traitsILi128ELi128ELi32ELi4ES3_EELb0ELb1ELb0ELb0ELb0ELb1ELb1ELb0EEEvNS_16Flash_fwd_paramsE,"a",@progbits
	.sectionflags	@""
	.align	4
.nv.constant0._ZN5flash16flash_fwd_kernelI23Flash_fwd_kernel_traitsILi128ELi128ELi32ELi4ELb0ELb0EN7cutlass10bfloat16_tE19Flash_kernel_traitsILi128ELi128ELi32ELi4ES3_EELb0ELb1ELb0ELb0ELb0ELb1ELb1ELb0EEEvNS_16Flash_fwd_paramsE:
	.zero		992


//--------------------- .nv.constant0._ZN5flash16flash_fwd_kernelI23Flash_fwd_kernel_traitsILi128ELi128ELi32ELi4ELb0ELb0EN7cutlass10bfloat16_tE19Flash_kernel_traitsILi128ELi128ELi32ELi4ES3_EELb1ELb1ELb0ELb1ELb0ELb0ELb0ELb0EEEvNS_16Flash_fwd_paramsE --------------------------
	.section	.nv.constant0._ZN5flash16flash_fwd_kernelI23Flash_fwd_kernel_traitsILi128ELi128ELi32ELi4ELb0ELb0EN7cutlass10bfloat16_tE19Flash_kernel_traitsILi128ELi128ELi32ELi4ES3_EELb1ELb1ELb0ELb1ELb0ELb0ELb0ELb0EEEvNS_16Flash_fwd_paramsE,"a",@progbits
	.sectionflags	@""
	.align	4
.nv.constant0._ZN5flash16flash_fwd_kernelI23Flash_fwd_kernel_traitsILi128ELi128ELi32ELi4ELb0ELb0EN7cutlass10bfloat16_tE19Flash_kernel_traitsILi128ELi128ELi32ELi4ES3_EELb1ELb1ELb0ELb1ELb0ELb0ELb0ELb0EEEvNS_16Flash_fwd_paramsE:
	.zero		992


//--------------------- .nv.constant0._ZN5flash16flash_fwd_kernelI23Flash_fwd_kernel_traitsILi128ELi128ELi32ELi4ELb0ELb0EN7cutlass10bfloat16_tE19Flash_kernel_traitsILi128ELi128ELi32ELi4ES3_EELb1ELb1ELb0ELb0ELb0ELb0ELb0ELb1EEEvNS_16Flash_fwd_paramsE --------------------------
	.section	.nv.constant0._ZN5flash16flash_fwd_kernelI23Flash_fwd_kernel_traitsILi128ELi128ELi32ELi4ELb0ELb0EN7cutlass10bfloat16_tE19Flash_kernel_traitsILi128ELi128ELi32ELi4ES3_EELb1ELb1ELb0ELb0ELb0ELb0ELb0ELb1EEEvNS_16Flash_fwd_paramsE,"a",@progbits
	.sectionflags	@""
	.align	4
.nv.constant0._ZN5flash16flash_fwd_kernelI23Flash_fwd_kernel_traitsILi128ELi128ELi32ELi4ELb0ELb0EN7cutlass10bfloat16_tE19Flash_kernel_traitsILi128ELi128ELi32ELi4ES3_EELb1ELb1ELb0ELb0ELb0ELb0ELb0ELb1EEEvNS_16Flash_fwd_paramsE:
	.zero		992


//--------------------- .nv.constant0._ZN5flash16flash_fwd_kernelI23Flash_fwd_kernel_traitsILi128ELi128ELi32ELi4ELb0ELb0EN7cutlass10bfloat16_tE19Flash_kernel_traitsILi128ELi128ELi32ELi4ES3_EELb0ELb1ELb0ELb0ELb0ELb0ELb1ELb0EEEvNS_16Flash_fwd_paramsE --------------------------
	.section	.nv.constant0._ZN5flash16flash_fwd_kernelI23Flash_fwd_kernel_traitsILi128ELi128ELi32ELi4ELb0ELb0EN7cutlass10bfloat16_tE19Flash_kernel_traitsILi128ELi128ELi32ELi4ES3_EELb0ELb1ELb0ELb0ELb0ELb0ELb1ELb0EEEvNS_16Flash_fwd_paramsE,"a",@progbits
	.sectionflags	@""
	.align	4
.nv.constant0._ZN5flash16flash_fwd_kernelI23Flash_fwd_kernel_traitsILi128ELi128ELi32ELi4ELb0ELb0EN7cutlass10bfloat16_tE19Flash_kernel_traitsILi128ELi128ELi32ELi4ES3_EELb0ELb1ELb0ELb0ELb0ELb0ELb1ELb0EEEvNS_16Flash_fwd_paramsE:
	.zero		992


//--------------------- .nv.constant0._ZN5flash16flash_fwd_kernelI23Flash_fwd_kernel_traitsILi128ELi128ELi32ELi4ELb0ELb0EN7cutlass10bfloat16_tE19Flash_kernel_traitsILi128ELi128ELi32ELi4ES3_EELb1ELb1ELb0ELb1ELb0ELb0ELb0ELb1EEEvNS_16Flash_fwd_paramsE --------------------------
	.section	.nv.constant0._ZN5flash16flash_fwd_kernelI23Flash_fwd_kernel_traitsILi128ELi128ELi32ELi4ELb0ELb0EN7cutlass10bfloat16_tE19Flash_kernel_traitsILi128ELi128ELi32ELi4ES3_EELb1ELb1ELb0ELb1ELb0ELb0ELb0ELb1EEEvNS_16Flash_fwd_paramsE,"a",@progbits
	.sectionflags	@""
	.align	4
.nv.constant0._ZN5flash16flash_fwd_kernelI23Flash_fwd_kernel_traitsILi128ELi128ELi32ELi4ELb0ELb0EN7cutlass10bfloat16_tE19Flash_kernel_traitsILi128ELi128ELi32ELi4ES3_EELb1ELb1ELb0ELb1ELb0ELb0ELb0ELb1EEEvNS_16Flash_fwd_paramsE:
	.zero		992


//--------------------- .nv.constant0._ZN5flash16flash_fwd_kernelI23Flash_fwd_kernel_traitsILi128ELi128ELi32ELi4ELb0ELb0EN7cutlass10bfloat16_tE19Flash_kernel_traitsILi128ELi128ELi32ELi4ES3_EELb0ELb1ELb0ELb1ELb0ELb0ELb1ELb0EEEvNS_16Flash_fwd_paramsE --------------------------
	.section	.nv.constant0._ZN5flash16flash_fwd_kernelI23Flash_fwd_kernel_traitsILi128ELi128ELi32ELi4ELb0ELb0EN7cutlass10bfloat16_tE19Flash_kernel_traitsILi128ELi128ELi32ELi4ES3_EELb0ELb1ELb0ELb1ELb0ELb0ELb1ELb0EEEvNS_16Flash_fwd_paramsE,"a",@progbits
	.sectionflags	@""
	.align	4
.nv.constant0._ZN5flash16flash_fwd_kernelI23Flash_fwd_kernel_traitsILi128ELi128ELi32ELi4ELb0ELb0EN7cutlass10bfloat16_tE19Flash_kernel_traitsILi128ELi128ELi32ELi4ES3_EELb0ELb1ELb0ELb1ELb0ELb0ELb1ELb0EEEvNS_16Flash_fwd_paramsE:
	.zero		992


//--------------------- SYMBOLS --------------------------

	.type		.nv.reservedSmem.offset0,@object
	.size		.nv.reservedSmem.offset0,0x4
